	.target	sm_90a

	.elftype	@"ET_EXEC"


//--------------------- .note.nv.tkinfo           --------------------------
	.section	.note.nv.tkinfo,"",@"SHT_NOTE"
	.sectionflags	@"SHF_NOTE_NV_TKINFO"
	.tkinfo
        /*0018*/ 	.word	0x00000002
        /*0030*/ 	.string	""
        /*0030*/ 	.string	"ptxas"
        /*0030*/ 	.string	"Cuda compilation tools, release 13.0, V13.0.88"
        /*0030*/ 	.string	"Build cuda_13.0.r13.0/compiler.36424714_0"
        /*0030*/ 	.string	"-arch sm_90a -m 64 "



//--------------------- .note.nv.cuinfo           --------------------------
	.section	.note.nv.cuinfo,"",@"SHT_NOTE"
	.sectionflags	@"SHF_NOTE_NV_CUINFO"
        /*0018*/ 	.short	0x0002
        /*001a*/ 	.short	0x005a
        /*001c*/ 	.short	0x0082
	.zero		2


//--------------------- .nv.info                  --------------------------
	.section	.nv.info,"",@"SHT_CUDA_INFO"
	.align	4


	//----- nvinfo : EIATTR_REGCOUNT
	.align		4
        /*0000*/ 	.byte	0x04, 0x2f
        /*0002*/ 	.short	(.L_10 - .L_9)
	.align		4
.L_9:
        /*0004*/ 	.word	index@(_ZN10layer_norm13ln_fwd_kernelINS_13Kernel_traitsIfffffjLj1536ELj1ELj4ELj1ELj16ENS_18Kernel_traits_baseILj1536EfffffjLj128EEEEELb1ELb1ELb1ELb1EEEvNS_9FwdParamsE)
        /*0008*/ 	.word	0x000000f0


	//----- nvinfo : EIATTR_FRAME_SIZE
	.align		4
.L_10:
        /*000c*/ 	.byte	0x04, 0x11
        /*000e*/ 	.short	(.L_12 - .L_11)
	.align		4
.L_11:
        /*0010*/ 	.word	index@(_ZN10layer_norm13ln_fwd_kernelINS_13Kernel_traitsIfffffjLj1536ELj1ELj4ELj1ELj16ENS_18Kernel_traits_baseILj1536EfffffjLj128EEEEELb1ELb1ELb1ELb1EEEvNS_9FwdParamsE)
        /*0014*/ 	.word	0x00000000


	//----- nvinfo : EIATTR_REGCOUNT
	.align		4
.L_12:
        /*0018*/ 	.byte	0x04, 0x2f
        /*001a*/ 	.short	(.L_14 - .L_13)
	.align		4
.L_13:
        /*001c*/ 	.word	index@(_ZN10layer_norm13ln_fwd_kernelINS_13Kernel_traitsIfffffjLj1536ELj1ELj4ELj1ELj16ENS_18Kernel_traits_baseILj1536EfffffjLj128EEEEELb1ELb1ELb1ELb0EEEvNS_9FwdParamsE)
        /*0020*/ 	.word	0x000000f1


	//----- nvinfo : EIATTR_FRAME_SIZE
	.align		4
.L_14:
        /*0024*/ 	.byte	0x04, 0x11
        /*0026*/ 	.short	(.L_16 - .L_15)
	.align		4
.L_15:
        /*0028*/ 	.word	index@(_ZN10layer_norm13ln_fwd_kernelINS_13Kernel_traitsIfffffjLj1536ELj1ELj4ELj1ELj16ENS_18Kernel_traits_baseILj1536EfffffjLj128EEEEELb1ELb1ELb1ELb0EEEvNS_9FwdParamsE)
        /*002c*/ 	.word	0x00000000


	//----- nvinfo : EIATTR_REGCOUNT
	.align		4
.L_16:
        /*0030*/ 	.byte	0x04, 0x2f
        /*0032*/ 	.short	(.L_18 - .L_17)
	.align		4
.L_17:
        /*0034*/ 	.word	index@(_ZN10layer_norm13ln_fwd_kernelINS_13Kernel_traitsIfffffjLj1536ELj1ELj4ELj1ELj16ENS_18Kernel_traits_baseILj1536EfffffjLj128EEEEELb1ELb1ELb0ELb1EEEvNS_9FwdParamsE)
        /*0038*/ 	.word	0x000000fa


	//----- nvinfo : EIATTR_FRAME_SIZE
	.align		4
.L_18:
        /*003c*/ 	.byte	0x04, 0x11
        /*003e*/ 	.short	(.L_20 - .L_19)
	.align		4
.L_19:
        /*0040*/ 	.word	index@(_ZN10layer_norm13ln_fwd_kernelINS_13Kernel_traitsIfffffjLj1536ELj1ELj4ELj1ELj16ENS_18Kernel_traits_baseILj1536EfffffjLj128EEEEELb1ELb1ELb0ELb1EEEvNS_9FwdParamsE)
        /*0044*/ 	.word	0x00000000


	//----- nvinfo : EIATTR_REGCOUNT
	.align		4
.L_20:
        /*0048*/ 	.byte	0x04, 0x2f
        /*004a*/ 	.short	(.L_22 - .L_21)
	.align		4
.L_21:
        /*004c*/ 	.word	index@(_ZN10layer_norm13ln_fwd_kernelINS_13Kernel_traitsIfffffjLj1536ELj1ELj4ELj1ELj16ENS_18Kernel_traits_baseILj1536EfffffjLj128EEEEELb1ELb1ELb0ELb0EEEvNS_9FwdParamsE)
        /*0050*/ 	.word	0x000000e4


	//----- nvinfo : EIATTR_FRAME_SIZE
	.align		4
.L_22:
        /*0054*/ 	.byte	0x04, 0x11
        /*0056*/ 	.short	(.L_24 - .L_23)
	.align		4
.L_23:
        /*0058*/ 	.word	index@(_ZN10layer_norm13ln_fwd_kernelINS_13Kernel_traitsIfffffjLj1536ELj1ELj4ELj1ELj16ENS_18Kernel_traits_baseILj1536EfffffjLj128EEEEELb1ELb1ELb0ELb0EEEvNS_9FwdParamsE)
        /*005c*/ 	.word	0x00000000


	//----- nvinfo : EIATTR_REGCOUNT
	.align		4
.L_24:
        /*0060*/ 	.byte	0x04, 0x2f
        /*0062*/ 	.short	(.L_26 - .L_25)
	.align		4
.L_25:
        /*0064*/ 	.word	index@(_ZN10layer_norm13ln_fwd_kernelINS_13Kernel_traitsIfffffjLj1536ELj1ELj4ELj1ELj16ENS_18Kernel_traits_baseILj1536EfffffjLj128EEEEELb1ELb0ELb1ELb1EEEvNS_9FwdParamsE)
        /*0068*/ 	.word	0x000000f9


	//----- nvinfo : EIATTR_FRAME_SIZE
	.align		4
.L_26:
        /*006c*/ 	.byte	0x04, 0x11
        /*006e*/ 	.short	(.L_28 - .L_27)
	.align		4
.L_27:
        /*0070*/ 	.word	index@(_ZN10layer_norm13ln_fwd_kernelINS_13Kernel_traitsIfffffjLj1536ELj1ELj4ELj1ELj16ENS_18Kernel_traits_baseILj1536EfffffjLj128EEEEELb1ELb0ELb1ELb1EEEvNS_9FwdParamsE)
        /*0074*/ 	.word	0x00000000


	//----- nvinfo : EIATTR_REGCOUNT
	.align		4
.L_28:
        /*0078*/ 	.byte	0x04, 0x2f
        /*007a*/ 	.short	(.L_30 - .L_29)
	.align		4
.L_29:
        /*007c*/ 	.word	index@(_ZN10layer_norm13ln_fwd_kernelINS_13Kernel_traitsIfffffjLj1536ELj1ELj4ELj1ELj16ENS_18Kernel_traits_baseILj1536EfffffjLj128EEEEELb1ELb0ELb1ELb0EEEvNS_9FwdParamsE)
        /*0080*/ 	.word	0x000000d4


	//----- nvinfo : EIATTR_FRAME_SIZE
	.align		4
.L_30:
        /*0084*/ 	.byte	0x04, 0x11
        /*0086*/ 	.short	(.L_32 - .L_31)
	.align		4
.L_31:
        /*0088*/ 	.word	index@(_ZN10layer_norm13ln_fwd_kernelINS_13Kernel_traitsIfffffjLj1536ELj1ELj4ELj1ELj16ENS_18Kernel_traits_baseILj1536EfffffjLj128EEEEELb1ELb0ELb1ELb0EEEvNS_9FwdParamsE)
        /*008c*/ 	.word	0x00000000


	//----- nvinfo : EIATTR_REGCOUNT
	.align		4
.L_32:
        /*0090*/ 	.byte	0x04, 0x2f
        /*0092*/ 	.short	(.L_34 - .L_33)
	.align		4
.L_33:
        /*0094*/ 	.word	index@(_ZN10layer_norm13ln_fwd_kernelINS_13Kernel_traitsIfffffjLj1536ELj1ELj4ELj1ELj16ENS_18Kernel_traits_baseILj1536EfffffjLj128EEEEELb1ELb0ELb0ELb1EEEvNS_9FwdParamsE)
        /*0098*/ 	.word	0x000000fd


	//----- nvinfo : EIATTR_FRAME_SIZE
	.align		4
.L_34:
        /*009c*/ 	.byte	0x04, 0x11
        /*009e*/ 	.short	(.L_36 - .L_35)
	.align		4
.L_35:
        /*00a0*/ 	.word	index@(_ZN10layer_norm13ln_fwd_kernelINS_13Kernel_traitsIfffffjLj1536ELj1ELj4ELj1ELj16ENS_18Kernel_traits_baseILj1536EfffffjLj128EEEEELb1ELb0ELb0ELb1EEEvNS_9FwdParamsE)
        /*00a4*/ 	.word	0x00000000


	//----- nvinfo : EIATTR_REGCOUNT
	.align		4
.L_36:
        /*00a8*/ 	.byte	0x04, 0x2f
        /*00aa*/ 	.short	(.L_38 - .L_37)
	.align		4
.L_37:
        /*00ac*/ 	.word	index@(_ZN10layer_norm13ln_fwd_kernelINS_13Kernel_traitsIfffffjLj1536ELj1ELj4ELj1ELj16ENS_18Kernel_traits_baseILj1536EfffffjLj128EEEEELb1ELb0ELb0ELb0EEEvNS_9FwdParamsE)
        /*00b0*/ 	.word	0x000000c8


	//----- nvinfo : EIATTR_FRAME_SIZE
	.align		4
.L_38:
        /*00b4*/ 	.byte	0x04, 0x11
        /*00b6*/ 	.short	(.L_40 - .L_39)
	.align		4
.L_39:
        /*00b8*/ 	.word	index@(_ZN10layer_norm13ln_fwd_kernelINS_13Kernel_traitsIfffffjLj1536ELj1ELj4ELj1ELj16ENS_18Kernel_traits_baseILj1536EfffffjLj128EEEEELb1ELb0ELb0ELb0EEEvNS_9FwdParamsE)
        /*00bc*/ 	.word	0x00000000


	//----- nvinfo : EIATTR_REGCOUNT
	.align		4
.L_40:
        /*00c0*/ 	.byte	0x04, 0x2f
        /*00c2*/ 	.short	(.L_42 - .L_41)
	.align		4
.L_41:
        /*00c4*/ 	.word	index@(_ZN10layer_norm13ln_fwd_kernelINS_13Kernel_traitsIfffffjLj1536ELj1ELj4ELj1ELj16ENS_18Kernel_traits_baseILj1536EfffffjLj128EEEEELb0ELb1ELb1ELb1EEEvNS_9FwdParamsE)
        /*00c8*/ 	.word	0x000000fe


	//----- nvinfo : EIATTR_FRAME_SIZE
	.align		4
.L_42:
        /*00cc*/ 	.byte	0x04, 0x11
        /*00ce*/ 	.short	(.L_44 - .L_43)
	.align		4
.L_43:
        /*00d0*/ 	.word	index@(_ZN10layer_norm13ln_fwd_kernelINS_13Kernel_traitsIfffffjLj1536ELj1ELj4ELj1ELj16ENS_18Kernel_traits_baseILj1536EfffffjLj128EEEEELb0ELb1ELb1ELb1EEEvNS_9FwdParamsE)
        /*00d4*/ 	.word	0x00000000


	//----- nvinfo : EIATTR_REGCOUNT
	.align		4
.L_44:
        /*00d8*/ 	.byte	0x04, 0x2f
        /*00da*/ 	.short	(.L_46 - .L_45)
	.align		4
.L_45:
        /*00dc*/ 	.word	index@(_ZN10layer_norm13ln_fwd_kernelINS_13Kernel_traitsIfffffjLj1536ELj1ELj4ELj1ELj16ENS_18Kernel_traits_baseILj1536EfffffjLj128EEEEELb0ELb1ELb1ELb0EEEvNS_9FwdParamsE)
        /*00e0*/ 	.word	0x000000e3


	//----- nvinfo : EIATTR_FRAME_SIZE
	.align		4
.L_46:
        /*00e4*/ 	.byte	0x04, 0x11
        /*00e6*/ 	.short	(.L_48 - .L_47)
	.align		4
.L_47:
        /*00e8*/ 	.word	index@(_ZN10layer_norm13ln_fwd_kernelINS_13Kernel_traitsIfffffjLj1536ELj1ELj4ELj1ELj16ENS_18Kernel_traits_baseILj1536EfffffjLj128EEEEELb0ELb1ELb1ELb0EEEvNS_9FwdParamsE)
        /*00ec*/ 	.word	0x00000000


	//----- nvinfo : EIATTR_REGCOUNT
	.align		4
.L_48:
        /*00f0*/ 	.byte	0x04, 0x2f
        /*00f2*/ 	.short	(.L_50 - .L_49)
	.align		4
.L_49:
        /*00f4*/ 	.word	index@(_ZN10layer_norm13ln_fwd_kernelINS_13Kernel_traitsIfffffjLj1536ELj1ELj4ELj1ELj16ENS_18Kernel_traits_baseILj1536EfffffjLj128EEEEELb0ELb1ELb0ELb1EEEvNS_9FwdParamsE)
        /*00f8*/ 	.word	0x000000ee


	//----- nvinfo : EIATTR_FRAME_SIZE
	.align		4
.L_50:
        /*00fc*/ 	.byte	0x04, 0x11
        /*00fe*/ 	.short	(.L_52 - .L_51)
	.align		4
.L_51:
        /*0100*/ 	.word	index@(_ZN10layer_norm13ln_fwd_kernelINS_13Kernel_traitsIfffffjLj1536ELj1ELj4ELj1ELj16ENS_18Kernel_traits_baseILj1536EfffffjLj128EEEEELb0ELb1ELb0ELb1EEEvNS_9FwdParamsE)
        /*0104*/ 	.word	0x00000000


	//----- nvinfo : EIATTR_REGCOUNT
	.align		4
.L_52:
        /*0108*/ 	.byte	0x04, 0x2f
        /*010a*/ 	.short	(.L_54 - .L_53)
	.align		4
.L_53:
        /*010c*/ 	.word	index@(_ZN10layer_norm13ln_fwd_kernelINS_13Kernel_traitsIfffffjLj1536ELj1ELj4ELj1ELj16ENS_18Kernel_traits_baseILj1536EfffffjLj128EEEEELb0ELb1ELb0ELb0EEEvNS_9FwdParamsE)
        /*0110*/ 	.word	0x000000da


	//----- nvinfo : EIATTR_FRAME_SIZE
	.align		4
.L_54:
        /*0114*/ 	.byte	0x04, 0x11
        /*0116*/ 	.short	(.L_56 - .L_55)
	.align		4
.L_55:
        /*0118*/ 	.word	index@(_ZN10layer_norm13ln_fwd_kernelINS_13Kernel_traitsIfffffjLj1536ELj1ELj4ELj1ELj16ENS_18Kernel_traits_baseILj1536EfffffjLj128EEEEELb0ELb1ELb0ELb0EEEvNS_9FwdParamsE)
        /*011c*/ 	.word	0x00000000


	//----- nvinfo : EIATTR_REGCOUNT
	.align		4
.L_56:
        /*0120*/ 	.byte	0x04, 0x2f
        /*0122*/ 	.short	(.L_58 - .L_57)
	.align		4
.L_57:
        /*0124*/ 	.word	index@(_ZN10layer_norm13ln_fwd_kernelINS_13Kernel_traitsIfffffjLj1536ELj1ELj4ELj1ELj16ENS_18Kernel_traits_baseILj1536EfffffjLj128EEEEELb0ELb0ELb1ELb1EEEvNS_9FwdParamsE)
        /*0128*/ 	.word	0x000000a8


	//----- nvinfo : EIATTR_FRAME_SIZE
	.align		4
.L_58:
        /*012c*/ 	.byte	0x04, 0x11
        /*012e*/ 	.short	(.L_60 - .L_59)
	.align		4
.L_59:
        /*0130*/ 	.word	index@(_ZN10layer_norm13ln_fwd_kernelINS_13Kernel_traitsIfffffjLj1536ELj1ELj4ELj1ELj16ENS_18Kernel_traits_baseILj1536EfffffjLj128EEEEELb0ELb0ELb1ELb1EEEvNS_9FwdParamsE)
        /*0134*/ 	.word	0x00000000


	//----- nvinfo : EIATTR_REGCOUNT
	.align		4
.L_60:
        /*0138*/ 	.byte	0x04, 0x2f
        /*013a*/ 	.short	(.L_62 - .L_61)
	.align		4
.L_61:
        /*013c*/ 	.word	index@(_ZN10layer_norm13ln_fwd_kernelINS_13Kernel_traitsIfffffjLj1536ELj1ELj4ELj1ELj16ENS_18Kernel_traits_baseILj1536EfffffjLj128EEEEELb0ELb0ELb1ELb0EEEvNS_9FwdParamsE)
        /*0140*/ 	.word	0x000000b3


	//----- nvinfo : EIATTR_FRAME_SIZE
	.align		4
.L_62:
        /*0144*/ 	.byte	0x04, 0x11
        /*0146*/ 	.short	(.L_64 - .L_63)
	.align		4
.L_63:
        /*0148*/ 	.word	index@(_ZN10layer_norm13ln_fwd_kernelINS_13Kernel_traitsIfffffjLj1536ELj1ELj4ELj1ELj16ENS_18Kernel_traits_baseILj1536EfffffjLj128EEEEELb0ELb0ELb1ELb0EEEvNS_9FwdParamsE)
        /*014c*/ 	.word	0x00000000


	//----- nvinfo : EIATTR_REGCOUNT
	.align		4
.L_64:
        /*0150*/ 	.byte	0x04, 0x2f
        /*0152*/ 	.short	(.L_66 - .L_65)
	.align		4
.L_65:
        /*0154*/ 	.word	index@(_ZN10layer_norm13ln_fwd_kernelINS_13Kernel_traitsIfffffjLj1536ELj1ELj4ELj1ELj16ENS_18Kernel_traits_baseILj1536EfffffjLj128EEEEELb0ELb0ELb0ELb1EEEvNS_9FwdParamsE)
        /*0158*/ 	.word	0x000000ca


	//----- nvinfo : EIATTR_FRAME_SIZE
	.align		4
.L_66:
        /*015c*/ 	.byte	0x04, 0x11
        /*015e*/ 	.short	(.L_68 - .L_67)
	.align		4
.L_67:
        /*0160*/ 	.word	index@(_ZN10layer_norm13ln_fwd_kernelINS_13Kernel_traitsIfffffjLj1536ELj1ELj4ELj1ELj16ENS_18Kernel_traits_baseILj1536EfffffjLj128EEEEELb0ELb0ELb0ELb1EEEvNS_9FwdParamsE)
        /*0164*/ 	.word	0x00000000


	//----- nvinfo : EIATTR_REGCOUNT
	.align		4
.L_68:
        /*0168*/ 	.byte	0x04, 0x2f
        /*016a*/ 	.short	(.L_70 - .L_69)
	.align		4
.L_69:
        /*016c*/ 	.word	index@(_ZN10layer_norm13ln_fwd_kernelINS_13Kernel_traitsIfffffjLj1536ELj1ELj4ELj1ELj16ENS_18Kernel_traits_baseILj1536EfffffjLj128EEEEELb0ELb0ELb0ELb0EEEvNS_9FwdParamsE)
        /*0170*/ 	.word	0x000000a8


	//----- nvinfo : EIATTR_FRAME_SIZE
	.align		4
.L_70:
        /*0174*/ 	.byte	0x04, 0x11
        /*0176*/ 	.short	(.L_72 - .L_71)
	.align		4
.L_71:
        /*0178*/ 	.word	index@(_ZN10layer_norm13ln_fwd_kernelINS_13Kernel_traitsIfffffjLj1536ELj1ELj4ELj1ELj16ENS_18Kernel_traits_baseILj1536EfffffjLj128EEEEELb0ELb0ELb0ELb0EEEvNS_9FwdParamsE)
        /*017c*/ 	.word	0x00000000


	//----- nvinfo : EIATTR_REGCOUNT
	.align		4
.L_72:
        /*0180*/ 	.byte	0x04, 0x2f
        /*0182*/ 	.short	(.L_74 - .L_73)
	.align		4
.L_73:
        /*0184*/ 	.word	index@(_ZN10layer_norm13ln_fwd_kernelINS_13Kernel_traitsI6__halfffffjLj1536ELj1ELj4ELj1ELj16ENS_18Kernel_traits_baseILj1536ES2_ffffjLj128EEEEELb1ELb1ELb1ELb1EEEvNS_9FwdParamsE)
        /*0188*/ 	.word	0x000000fe


	//----- nvinfo : EIATTR_FRAME_SIZE
	.align		4
.L_74:
        /*018c*/ 	.byte	0x04, 0x11
        /*018e*/ 	.short	(.L_76 - .L_75)
	.align		4
.L_75:
        /*0190*/ 	.word	index@(_ZN10layer_norm13ln_fwd_kernelINS_13Kernel_traitsI6__halfffffjLj1536ELj1ELj4ELj1ELj16ENS_18Kernel_traits_baseILj1536ES2_ffffjLj128EEEEELb1ELb1ELb1ELb1EEEvNS_9FwdParamsE)
        /*0194*/ 	.word	0x00000000


	//----- nvinfo : EIATTR_REGCOUNT
	.align		4
.L_76:
        /*0198*/ 	.byte	0x04, 0x2f
        /*019a*/ 	.short	(.L_78 - .L_77)
	.align		4
.L_77:
        /*019c*/ 	.word	index@(_ZN10layer_norm13ln_fwd_kernelINS_13Kernel_traitsI6__halfffffjLj1536ELj1ELj4ELj1ELj16ENS_18Kernel_traits_baseILj1536ES2_ffffjLj128EEEEELb1ELb1ELb1ELb0EEEvNS_9FwdParamsE)
        /*01a0*/ 	.word	0x000000f1


	//----- nvinfo : EIATTR_FRAME_SIZE
	.align		4
.L_78:
        /*01a4*/ 	.byte	0x04, 0x11
        /*01a6*/ 	.short	(.L_80 - .L_79)
	.align		4
.L_79:
        /*01a8*/ 	.word	index@(_ZN10layer_norm13ln_fwd_kernelINS_13Kernel_traitsI6__halfffffjLj1536ELj1ELj4ELj1ELj16ENS_18Kernel_traits_baseILj1536ES2_ffffjLj128EEEEELb1ELb1ELb1ELb0EEEvNS_9FwdParamsE)
        /*01ac*/ 	.word	0x00000000


	//----- nvinfo : EIATTR_REGCOUNT
	.align		4
.L_80:
        /*01b0*/ 	.byte	0x04, 0x2f
        /*01b2*/ 	.short	(.L_82 - .L_81)
	.align		4
.L_81:
        /*01b4*/ 	.word	index@(_ZN10layer_norm13ln_fwd_kernelINS_13Kernel_traitsI6__halfffffjLj1536ELj1ELj4ELj1ELj16ENS_18Kernel_traits_baseILj1536ES2_ffffjLj128EEEEELb1ELb1ELb0ELb1EEEvNS_9FwdParamsE)
        /*01b8*/ 	.word	0x000000fc


	//----- nvinfo : EIATTR_FRAME_SIZE
	.align		4
.L_82:
        /*01bc*/ 	.byte	0x04, 0x11
        /*01be*/ 	.short	(.L_84 - .L_83)
	.align		4
.L_83:
        /*01c0*/ 	.word	index@(_ZN10layer_norm13ln_fwd_kernelINS_13Kernel_traitsI6__halfffffjLj1536ELj1ELj4ELj1ELj16ENS_18Kernel_traits_baseILj1536ES2_ffffjLj128EEEEELb1ELb1ELb0ELb1EEEvNS_9FwdParamsE)
        /*01c4*/ 	.word	0x00000000


	//----- nvinfo : EIATTR_REGCOUNT
	.align		4
.L_84:
        /*01c8*/ 	.byte	0x04, 0x2f
        /*01ca*/ 	.short	(.L_86 - .L_85)
	.align		4
.L_85:
        /*01cc*/ 	.word	index@(_ZN10layer_norm13ln_fwd_kernelINS_13Kernel_traitsI6__halfffffjLj1536ELj1ELj4ELj1ELj16ENS_18Kernel_traits_baseILj1536ES2_ffffjLj128EEEEELb1ELb1ELb0ELb0EEEvNS_9FwdParamsE)
        /*01d0*/ 	.word	0x000000e5


	//----- nvinfo : EIATTR_FRAME_SIZE
	.align		4
.L_86:
        /*01d4*/ 	.byte	0x04, 0x11
        /*01d6*/ 	.short	(.L_88 - .L_87)
	.align		4
.L_87:
        /*01d8*/ 	.word	index@(_ZN10layer_norm13ln_fwd_kernelINS_13Kernel_traitsI6__halfffffjLj1536ELj1ELj4ELj1ELj16ENS_18Kernel_traits_baseILj1536ES2_ffffjLj128EEEEELb1ELb1ELb0ELb0EEEvNS_9FwdParamsE)
        /*01dc*/ 	.word	0x00000000


	//----- nvinfo : EIATTR_REGCOUNT
	.align		4
.L_88:
        /*01e0*/ 	.byte	0x04, 0x2f
        /*01e2*/ 	.short	(.L_90 - .L_89)
	.align		4
.L_89:
        /*01e4*/ 	.word	index@(_ZN10layer_norm13ln_fwd_kernelINS_13Kernel_traitsI6__halfffffjLj1536ELj1ELj4ELj1ELj16ENS_18Kernel_traits_baseILj1536ES2_ffffjLj128EEEEELb1ELb0ELb1ELb1EEEvNS_9FwdParamsE)
        /*01e8*/ 	.word	0x000000fd


	//----- nvinfo : EIATTR_FRAME_SIZE
	.align		4
.L_90:
        /*01ec*/ 	.byte	0x04, 0x11
        /*01ee*/ 	.short	(.L_92 - .L_91)
	.align		4
.L_91:
        /*01f0*/ 	.word	index@(_ZN10layer_norm13ln_fwd_kernelINS_13Kernel_traitsI6__halfffffjLj1536ELj1ELj4ELj1ELj16ENS_18Kernel_traits_baseILj1536ES2_ffffjLj128EEEEELb1ELb0ELb1ELb1EEEvNS_9FwdParamsE)
        /*01f4*/ 	.word	0x00000000


	//----- nvinfo : EIATTR_REGCOUNT
	.align		4
.L_92:
        /*01f8*/ 	.byte	0x04, 0x2f
        /*01fa*/ 	.short	(.L_94 - .L_93)
	.align		4
.L_93:
        /*01fc*/ 	.word	index@(_ZN10layer_norm13ln_fwd_kernelINS_13Kernel_traitsI6__halfffffjLj1536ELj1ELj4ELj1ELj16ENS_18Kernel_traits_baseILj1536ES2_ffffjLj128EEEEELb1ELb0ELb1ELb0EEEvNS_9FwdParamsE)
        /*0200*/ 	.word	0x000000d4


	//----- nvinfo : EIATTR_FRAME_SIZE
	.align		4
.L_94:
        /*0204*/ 	.byte	0x04, 0x11
        /*0206*/ 	.short	(.L_96 - .L_95)
	.align		4
.L_95:
        /*0208*/ 	.word	index@(_ZN10layer_norm13ln_fwd_kernelINS_13Kernel_traitsI6__halfffffjLj1536ELj1ELj4ELj1ELj16ENS_18Kernel_traits_baseILj1536ES2_ffffjLj128EEEEELb1ELb0ELb1ELb0EEEvNS_9FwdParamsE)
        /*020c*/ 	.word	0x00000000


	//----- nvinfo : EIATTR_REGCOUNT
	.align		4
.L_96:
        /*0210*/ 	.byte	0x04, 0x2f
        /*0212*/ 	.short	(.L_98 - .L_97)
	.align		4
.L_97:
        /*0214*/ 	.word	index@(_ZN10layer_norm13ln_fwd_kernelINS_13Kernel_traitsI6__halfffffjLj1536ELj1ELj4ELj1ELj16ENS_18Kernel_traits_baseILj1536ES2_ffffjLj128EEEEELb1ELb0ELb0ELb1EEEvNS_9FwdParamsE)
        /*0218*/ 	.word	0x000000ff


	//----- nvinfo : EIATTR_FRAME_SIZE
	.align		4
.L_98:
        /*021c*/ 	.byte	0x04, 0x11
        /*021e*/ 	.short	(.L_100 - .L_99)
	.align		4
.L_99:
        /*0220*/ 	.word	index@(_ZN10layer_norm13ln_fwd_kernelINS_13Kernel_traitsI6__halfffffjLj1536ELj1ELj4ELj1ELj16ENS_18Kernel_traits_baseILj1536ES2_ffffjLj128EEEEELb1ELb0ELb0ELb1EEEvNS_9FwdParamsE)
        /*0224*/ 	.word	0x00000000


	//----- nvinfo : EIATTR_REGCOUNT
	.align		4
.L_100:
        /*0228*/ 	.byte	0x04, 0x2f
        /*022a*/ 	.short	(.L_102 - .L_101)
	.align		4
.L_101:
        /*022c*/ 	.word	index@(_ZN10layer_norm13ln_fwd_kernelINS_13Kernel_traitsI6__halfffffjLj1536ELj1ELj4ELj1ELj16ENS_18Kernel_traits_baseILj1536ES2_ffffjLj128EEEEELb1ELb0ELb0ELb0EEEvNS_9FwdParamsE)
        /*0230*/ 	.word	0x000000c9


	//----- nvinfo : EIATTR_FRAME_SIZE
	.align		4
.L_102:
        /*0234*/ 	.byte	0x04, 0x11
        /*0236*/ 	.short	(.L_104 - .L_103)
	.align		4
.L_103:
        /*0238*/ 	.word	index@(_ZN10layer_norm13ln_fwd_kernelINS_13Kernel_traitsI6__halfffffjLj1536ELj1ELj4ELj1ELj16ENS_18Kernel_traits_baseILj1536ES2_ffffjLj128EEEEELb1ELb0ELb0ELb0EEEvNS_9FwdParamsE)
        /*023c*/ 	.word	0x00000000


	//----- nvinfo : EIATTR_REGCOUNT
	.align		4
.L_104:
        /*0240*/ 	.byte	0x04, 0x2f
        /*0242*/ 	.short	(.L_106 - .L_105)
	.align		4
.L_105:
        /*0244*/ 	.word	index@(_ZN10layer_norm13ln_fwd_kernelINS_13Kernel_traitsI6__halfffffjLj1536ELj1ELj4ELj1ELj16ENS_18Kernel_traits_baseILj1536ES2_ffffjLj128EEEEELb0ELb1ELb1ELb1EEEvNS_9FwdParamsE)
        /*0248*/ 	.word	0x000000ff


	//----- nvinfo : EIATTR_FRAME_SIZE
	.align		4
.L_106:
        /*024c*/ 	.byte	0x04, 0x11
        /*024e*/ 	.short	(.L_108 - .L_107)
	.align		4
.L_107:
        /*0250*/ 	.word	index@(_ZN10layer_norm13ln_fwd_kernelINS_13Kernel_traitsI6__halfffffjLj1536ELj1ELj4ELj1ELj16ENS_18Kernel_traits_baseILj1536ES2_ffffjLj128EEEEELb0ELb1ELb1ELb1EEEvNS_9FwdParamsE)
        /*0254*/ 	.word	0x00000000


	//----- nvinfo : EIATTR_REGCOUNT
	.align		4
.L_108:
        /*0258*/ 	.byte	0x04, 0x2f
        /*025a*/ 	.short	(.L_110 - .L_109)
	.align		4
.L_109:
        /*025c*/ 	.word	index@(_ZN10layer_norm13ln_fwd_kernelINS_13Kernel_traitsI6__halfffffjLj1536ELj1ELj4ELj1ELj16ENS_18Kernel_traits_baseILj1536ES2_ffffjLj128EEEEELb0ELb1ELb1ELb0EEEvNS_9FwdParamsE)
        /*0260*/ 	.word	0x000000e3


	//----- nvinfo : EIATTR_FRAME_SIZE
	.align		4
.L_110:
        /*0264*/ 	.byte	0x04, 0x11
        /*0266*/ 	.short	(.L_112 - .L_111)
	.align		4
.L_111:
        /*0268*/ 	.word	index@(_ZN10layer_norm13ln_fwd_kernelINS_13Kernel_traitsI6__halfffffjLj1536ELj1ELj4ELj1ELj16ENS_18Kernel_traits_baseILj1536ES2_ffffjLj128EEEEELb0ELb1ELb1ELb0EEEvNS_9FwdParamsE)
        /*026c*/ 	.word	0x00000000


	//----- nvinfo : EIATTR_REGCOUNT
	.align		4
.L_112:
        /*0270*/ 	.byte	0x04, 0x2f
        /*0272*/ 	.short	(.L_114 - .L_113)
	.align		4
.L_113:
        /*0274*/ 	.word	index@(_ZN10layer_norm13ln_fwd_kernelINS_13Kernel_traitsI6__halfffffjLj1536ELj1ELj4ELj1ELj16ENS_18Kernel_traits_baseILj1536ES2_ffffjLj128EEEEELb0ELb1ELb0ELb1EEEvNS_9FwdParamsE)
        /*0278*/ 	.word	0x000000f0


	//----- nvinfo : EIATTR_FRAME_SIZE
	.align		4
.L_114:
        /*027c*/ 	.byte	0x04, 0x11
        /*027e*/ 	.short	(.L_116 - .L_115)
	.align		4
.L_115:
        /*0280*/ 	.word	index@(_ZN10layer_norm13ln_fwd_kernelINS_13Kernel_traitsI6__halfffffjLj1536ELj1ELj4ELj1ELj16ENS_18Kernel_traits_baseILj1536ES2_ffffjLj128EEEEELb0ELb1ELb0ELb1EEEvNS_9FwdParamsE)
        /*0284*/ 	.word	0x00000000


	//----- nvinfo : EIATTR_REGCOUNT
	.align		4
.L_116:
        /*0288*/ 	.byte	0x04, 0x2f
        /*028a*/ 	.short	(.L_118 - .L_117)
	.align		4
.L_117:
        /*028c*/ 	.word	index@(_ZN10layer_norm13ln_fwd_kernelINS_13Kernel_traitsI6__halfffffjLj1536ELj1ELj4ELj1ELj16ENS_18Kernel_traits_baseILj1536ES2_ffffjLj128EEEEELb0ELb1ELb0ELb0EEEvNS_9FwdParamsE)
        /*0290*/ 	.word	0x000000d9


	//----- nvinfo : EIATTR_FRAME_SIZE
	.align		4
.L_118:
        /*0294*/ 	.byte	0x04, 0x11
        /*0296*/ 	.short	(.L_120 - .L_119)
	.align		4
.L_119:
        /*0298*/ 	.word	index@(_ZN10layer_norm13ln_fwd_kernelINS_13Kernel_traitsI6__halfffffjLj1536ELj1ELj4ELj1ELj16ENS_18Kernel_traits_baseILj1536ES2_ffffjLj128EEEEELb0ELb1ELb0ELb0EEEvNS_9FwdParamsE)
        /*029c*/ 	.word	0x00000000


	//----- nvinfo : EIATTR_REGCOUNT
	.align		4
.L_120:
        /*02a0*/ 	.byte	0x04, 0x2f
        /*02a2*/ 	.short	(.L_122 - .L_121)
	.align		4
.L_121:
        /*02a4*/ 	.word	index@(_ZN10layer_norm13ln_fwd_kernelINS_13Kernel_traitsI6__halfffffjLj1536ELj1ELj4ELj1ELj16ENS_18Kernel_traits_baseILj1536ES2_ffffjLj128EEEEELb0ELb0ELb1ELb1EEEvNS_9FwdParamsE)
        /*02a8*/ 	.word	0x000000a8


	//----- nvinfo : EIATTR_FRAME_SIZE
	.align		4
.L_122:
        /*02ac*/ 	.byte	0x04, 0x11
        /*02ae*/ 	.short	(.L_124 - .L_123)
	.align		4
.L_123:
        /*02b0*/ 	.word	index@(_ZN10layer_norm13ln_fwd_kernelINS_13Kernel_traitsI6__halfffffjLj1536ELj1ELj4ELj1ELj16ENS_18Kernel_traits_baseILj1536ES2_ffffjLj128EEEEELb0ELb0ELb1ELb1EEEvNS_9FwdParamsE)
        /*02b4*/ 	.word	0x00000000


	//----- nvinfo : EIATTR_REGCOUNT
	.align		4
.L_124:
        /*02b8*/ 	.byte	0x04, 0x2f
        /*02ba*/ 	.short	(.L_126 - .L_125)
	.align		4
.L_125:
        /*02bc*/ 	.word	index@(_ZN10layer_norm13ln_fwd_kernelINS_13Kernel_traitsI6__halfffffjLj1536ELj1ELj4ELj1ELj16ENS_18Kernel_traits_baseILj1536ES2_ffffjLj128EEEEELb0ELb0ELb1ELb0EEEvNS_9FwdParamsE)
        /*02c0*/ 	.word	0x000000a8


	//----- nvinfo : EIATTR_FRAME_SIZE
	.align		4
.L_126:
        /*02c4*/ 	.byte	0x04, 0x11
        /*02c6*/ 	.short	(.L_128 - .L_127)
	.align		4
.L_127:
        /*02c8*/ 	.word	index@(_ZN10layer_norm13ln_fwd_kernelINS_13Kernel_traitsI6__halfffffjLj1536ELj1ELj4ELj1ELj16ENS_18Kernel_traits_baseILj1536ES2_ffffjLj128EEEEELb0ELb0ELb1ELb0EEEvNS_9FwdParamsE)
        /*02cc*/ 	.word	0x00000008


	//----- nvinfo : EIATTR_REGCOUNT
	.align		4
.L_128:
        /*02d0*/ 	.byte	0x04, 0x2f
        /*02d2*/ 	.short	(.L_130 - .L_129)
	.align		4
.L_129:
        /*02d4*/ 	.word	index@(_ZN10layer_norm13ln_fwd_kernelINS_13Kernel_traitsI6__halfffffjLj1536ELj1ELj4ELj1ELj16ENS_18Kernel_traits_baseILj1536ES2_ffffjLj128EEEEELb0ELb0ELb0ELb1EEEvNS_9FwdParamsE)
        /*02d8*/ 	.word	0x000000c2


	//----- nvinfo : EIATTR_FRAME_SIZE
	.align		4
.L_130:
        /*02dc*/ 	.byte	0x04, 0x11
        /*02de*/ 	.short	(.L_132 - .L_131)
	.align		4
.L_131:
        /*02e0*/ 	.word	index@(_ZN10layer_norm13ln_fwd_kernelINS_13Kernel_traitsI6__halfffffjLj1536ELj1ELj4ELj1ELj16ENS_18Kernel_traits_baseILj1536ES2_ffffjLj128EEEEELb0ELb0ELb0ELb1EEEvNS_9FwdParamsE)
        /*02e4*/ 	.word	0x00000000


	//----- nvinfo : EIATTR_REGCOUNT
	.align		4
.L_132:
        /*02e8*/ 	.byte	0x04, 0x2f
        /*02ea*/ 	.short	(.L_134 - .L_133)
	.align		4
.L_133:
        /*02ec*/ 	.word	index@(_ZN10layer_norm13ln_fwd_kernelINS_13Kernel_traitsI6__halfffffjLj1536ELj1ELj4ELj1ELj16ENS_18Kernel_traits_baseILj1536ES2_ffffjLj128EEEEELb0ELb0ELb0ELb0EEEvNS_9FwdParamsE)
        /*02f0*/ 	.word	0x000000a8


	//----- nvinfo : EIATTR_FRAME_SIZE
	.align		4
.L_134:
        /*02f4*/ 	.byte	0x04, 0x11
        /*02f6*/ 	.short	(.L_136 - .L_135)
	.align		4
.L_135:
        /*02f8*/ 	.word	index@(_ZN10layer_norm13ln_fwd_kernelINS_13Kernel_traitsI6__halfffffjLj1536ELj1ELj4ELj1ELj16ENS_18Kernel_traits_baseILj1536ES2_ffffjLj128EEEEELb0ELb0ELb0ELb0EEEvNS_9FwdParamsE)
        /*02fc*/ 	.word	0x00000000


	//----- nvinfo : EIATTR_REGCOUNT
	.align		4
.L_136:
        /*0300*/ 	.byte	0x04, 0x2f
        /*0302*/ 	.short	(.L_138 - .L_137)
	.align		4
.L_137:
        /*0304*/ 	.word	index@(_ZN10layer_norm13ln_fwd_kernelINS_13Kernel_traitsIf6__halffS2_fjLj1536ELj1ELj4ELj1ELj16ENS_18Kernel_traits_baseILj1536EfS2_fS2_fjLj128EEEEELb1ELb1ELb1ELb1EEEvNS_9FwdParamsE)
        /*0308*/ 	.word	0x000000ff


	//----- nvinfo : EIATTR_FRAME_SIZE
	.align		4
.L_138:
        /*030c*/ 	.byte	0x04, 0x11
        /*030e*/ 	.short	(.L_140 - .L_139)
	.align		4
.L_139:
        /*0310*/ 	.word	index@(_ZN10layer_norm13ln_fwd_kernelINS_13Kernel_traitsIf6__halffS2_fjLj1536ELj1ELj4ELj1ELj16ENS_18Kernel_traits_baseILj1536EfS2_fS2_fjLj128EEEEELb1ELb1ELb1ELb1EEEvNS_9FwdParamsE)
        /*0314*/ 	.word	0x00000000


	//----- nvinfo : EIATTR_REGCOUNT
	.align		4
.L_140:
        /*0318*/ 	.byte	0x04, 0x2f
        /*031a*/ 	.short	(.L_142 - .L_141)
	.align		4
.L_141:
        /*031c*/ 	.word	index@(_ZN10layer_norm13ln_fwd_kernelINS_13Kernel_traitsIf6__halffS2_fjLj1536ELj1ELj4ELj1ELj16ENS_18Kernel_traits_baseILj1536EfS2_fS2_fjLj128EEEEELb1ELb1ELb1ELb0EEEvNS_9FwdParamsE)
        /*0320*/ 	.word	0x000000fa


	//----- nvinfo : EIATTR_FRAME_SIZE
	.align		4
.L_142:
        /*0324*/ 	.byte	0x04, 0x11
        /*0326*/ 	.short	(.L_144 - .L_143)
	.align		4
.L_143:
        /*0328*/ 	.word	index@(_ZN10layer_norm13ln_fwd_kernelINS_13Kernel_traitsIf6__halffS2_fjLj1536ELj1ELj4ELj1ELj16ENS_18Kernel_traits_baseILj1536EfS2_fS2_fjLj128EEEEELb1ELb1ELb1ELb0EEEvNS_9FwdParamsE)
        /*032c*/ 	.word	0x00000000


	//----- nvinfo : EIATTR_REGCOUNT
	.align		4
.L_144:
        /*0330*/ 	.byte	0x04, 0x2f
        /*0332*/ 	.short	(.L_146 - .L_145)
	.align		4
.L_145:
        /*0334*/ 	.word	index@(_ZN10layer_norm13ln_fwd_kernelINS_13Kernel_traitsIf6__halffS2_fjLj1536ELj1ELj4ELj1ELj16ENS_18Kernel_traits_baseILj1536EfS2_fS2_fjLj128EEEEELb1ELb1ELb0ELb1EEEvNS_9FwdParamsE)
        /*0338*/ 	.word	0x000000f1


	//----- nvinfo : EIATTR_FRAME_SIZE
	.align		4
.L_146:
        /*033c*/ 	.byte	0x04, 0x11
        /*033e*/ 	.short	(.L_148 - .L_147)
	.align		4
.L_147:
        /*0340*/ 	.word	index@(_ZN10layer_norm13ln_fwd_kernelINS_13Kernel_traitsIf6__halffS2_fjLj1536ELj1ELj4ELj1ELj16ENS_18Kernel_traits_baseILj1536EfS2_fS2_fjLj128EEEEELb1ELb1ELb0ELb1EEEvNS_9FwdParamsE)
        /*0344*/ 	.word	0x00000000


	//----- nvinfo : EIATTR_REGCOUNT
	.align		4
.L_148:
        /*0348*/ 	.byte	0x04, 0x2f
        /*034a*/ 	.short	(.L_150 - .L_149)
	.align		4
.L_149:
        /*034c*/ 	.word	index@(_ZN10layer_norm13ln_fwd_kernelINS_13Kernel_traitsIf6__halffS2_fjLj1536ELj1ELj4ELj1ELj16ENS_18Kernel_traits_baseILj1536EfS2_fS2_fjLj128EEEEELb1ELb1ELb0ELb0EEEvNS_9FwdParamsE)
        /*0350*/ 	.word	0x000000eb


	//----- nvinfo : EIATTR_FRAME_SIZE
	.align		4
.L_150:
        /*0354*/ 	.byte	0x04, 0x11
        /*0356*/ 	.short	(.L_152 - .L_151)
	.align		4
.L_151:
        /*0358*/ 	.word	index@(_ZN10layer_norm13ln_fwd_kernelINS_13Kernel_traitsIf6__halffS2_fjLj1536ELj1ELj4ELj1ELj16ENS_18Kernel_traits_baseILj1536EfS2_fS2_fjLj128EEEEELb1ELb1ELb0ELb0EEEvNS_9FwdParamsE)
        /*035c*/ 	.word	0x00000000


	//----- nvinfo : EIATTR_REGCOUNT
	.align		4
.L_152:
        /*0360*/ 	.byte	0x04, 0x2f
        /*0362*/ 	.short	(.L_154 - .L_153)
	.align		4
.L_153:
        /*0364*/ 	.word	index@(_ZN10layer_norm13ln_fwd_kernelINS_13Kernel_traitsIf6__halffS2_fjLj1536ELj1ELj4ELj1ELj16ENS_18Kernel_traits_baseILj1536EfS2_fS2_fjLj128EEEEELb1ELb0ELb1ELb1EEEvNS_9FwdParamsE)
        /*0368*/ 	.word	0x000000f5


	//----- nvinfo : EIATTR_FRAME_SIZE
	.align		4
.L_154:
        /*036c*/ 	.byte	0x04, 0x11
        /*036e*/ 	.short	(.L_156 - .L_155)
	.align		4
.L_155:
        /*0370*/ 	.word	index@(_ZN10layer_norm13ln_fwd_kernelINS_13Kernel_traitsIf6__halffS2_fjLj1536ELj1ELj4ELj1ELj16ENS_18Kernel_traits_baseILj1536EfS2_fS2_fjLj128EEEEELb1ELb0ELb1ELb1EEEvNS_9FwdParamsE)
        /*0374*/ 	.word	0x00000000


	//----- nvinfo : EIATTR_REGCOUNT
	.align		4
.L_156:
        /*0378*/ 	.byte	0x04, 0x2f
        /*037a*/ 	.short	(.L_158 - .L_157)
	.align		4
.L_157:
        /*037c*/ 	.word	index@(_ZN10layer_norm13ln_fwd_kernelINS_13Kernel_traitsIf6__halffS2_fjLj1536ELj1ELj4ELj1ELj16ENS_18Kernel_traits_baseILj1536EfS2_fS2_fjLj128EEEEELb1ELb0ELb1ELb0EEEvNS_9FwdParamsE)
        /*0380*/ 	.word	0x000000db


	//----- nvinfo : EIATTR_FRAME_SIZE
	.align		4
.L_158:
        /*0384*/ 	.byte	0x04, 0x11
        /*0386*/ 	.short	(.L_160 - .L_159)
	.align		4
.L_159:
        /*0388*/ 	.word	index@(_ZN10layer_norm13ln_fwd_kernelINS_13Kernel_traitsIf6__halffS2_fjLj1536ELj1ELj4ELj1ELj16ENS_18Kernel_traits_baseILj1536EfS2_fS2_fjLj128EEEEELb1ELb0ELb1ELb0EEEvNS_9FwdParamsE)
        /*038c*/ 	.word	0x00000000


	//----- nvinfo : EIATTR_REGCOUNT
	.align		4
.L_160:
        /*0390*/ 	.byte	0x04, 0x2f
        /*0392*/ 	.short	(.L_162 - .L_161)
	.align		4
.L_161:
        /*0394*/ 	.word	index@(_ZN10layer_norm13ln_fwd_kernelINS_13Kernel_traitsIf6__halffS2_fjLj1536ELj1ELj4ELj1ELj16ENS_18Kernel_traits_baseILj1536EfS2_fS2_fjLj128EEEEELb1ELb0ELb0ELb1EEEvNS_9FwdParamsE)
        /*0398*/ 	.word	0x000000fd


	//----- nvinfo : EIATTR_FRAME_SIZE
	.align		4
.L_162:
        /*039c*/ 	.byte	0x04, 0x11
        /*039e*/ 	.short	(.L_164 - .L_163)
	.align		4
.L_163:
        /*03a0*/ 	.word	index@(_ZN10layer_norm13ln_fwd_kernelINS_13Kernel_traitsIf6__halffS2_fjLj1536ELj1ELj4ELj1ELj16ENS_18Kernel_traits_baseILj1536EfS2_fS2_fjLj128EEEEELb1ELb0ELb0ELb1EEEvNS_9FwdParamsE)
        /*03a4*/ 	.word	0x00000000


	//----- nvinfo : EIATTR_REGCOUNT
	.align		4
.L_164:
        /*03a8*/ 	.byte	0x04, 0x2f
        /*03aa*/ 	.short	(.L_166 - .L_165)
	.align		4
.L_165:
        /*03ac*/ 	.word	index@(_ZN10layer_norm13ln_fwd_kernelINS_13Kernel_traitsIf6__halffS2_fjLj1536ELj1ELj4ELj1ELj16ENS_18Kernel_traits_baseILj1536EfS2_fS2_fjLj128EEEEELb1ELb0ELb0ELb0EEEvNS_9FwdParamsE)
        /*03b0*/ 	.word	0x000000d0


	//----- nvinfo : EIATTR_FRAME_SIZE
	.align		4
.L_166:
        /*03b4*/ 	.byte	0x04, 0x11
        /*03b6*/ 	.short	(.L_168 - .L_167)
	.align		4
.L_167:
        /*03b8*/ 	.word	index@(_ZN10layer_norm13ln_fwd_kernelINS_13Kernel_traitsIf6__halffS2_fjLj1536ELj1ELj4ELj1ELj16ENS_18Kernel_traits_baseILj1536EfS2_fS2_fjLj128EEEEELb1ELb0ELb0ELb0EEEvNS_9FwdParamsE)
        /*03bc*/ 	.word	0x00000000


	//----- nvinfo : EIATTR_REGCOUNT
	.align		4
.L_168:
        /*03c0*/ 	.byte	0x04, 0x2f
        /*03c2*/ 	.short	(.L_170 - .L_169)
	.align		4
.L_169:
        /*03c4*/ 	.word	index@(_ZN10layer_norm13ln_fwd_kernelINS_13Kernel_traitsIf6__halffS2_fjLj1536ELj1ELj4ELj1ELj16ENS_18Kernel_traits_baseILj1536EfS2_fS2_fjLj128EEEEELb0ELb1ELb1ELb1EEEvNS_9FwdParamsE)
        /*03c8*/ 	.word	0x000000fe


	//----- nvinfo : EIATTR_FRAME_SIZE
	.align		4
.L_170:
        /*03cc*/ 	.byte	0x04, 0x11
        /*03ce*/ 	.short	(.L_172 - .L_171)
	.align		4
.L_171:
        /*03d0*/ 	.word	index@(_ZN10layer_norm13ln_fwd_kernelINS_13Kernel_traitsIf6__halffS2_fjLj1536ELj1ELj4ELj1ELj16ENS_18Kernel_traits_baseILj1536EfS2_fS2_fjLj128EEEEELb0ELb1ELb1ELb1EEEvNS_9FwdParamsE)
        /*03d4*/ 	.word	0x00000000


	//----- nvinfo : EIATTR_REGCOUNT
	.align		4
.L_172:
        /*03d8*/ 	.byte	0x04, 0x2f
        /*03da*/ 	.short	(.L_174 - .L_173)
	.align		4
.L_173:
        /*03dc*/ 	.word	index@(_ZN10layer_norm13ln_fwd_kernelINS_13Kernel_traitsIf6__halffS2_fjLj1536ELj1ELj4ELj1ELj16ENS_18Kernel_traits_baseILj1536EfS2_fS2_fjLj128EEEEELb0ELb1ELb1ELb0EEEvNS_9FwdParamsE)
        /*03e0*/ 	.word	0x000000e8


	//----- nvinfo : EIATTR_FRAME_SIZE
	.align		4
.L_174:
        /*03e4*/ 	.byte	0x04, 0x11
        /*03e6*/ 	.short	(.L_176 - .L_175)
	.align		4
.L_175:
        /*03e8*/ 	.word	index@(_ZN10layer_norm13ln_fwd_kernelINS_13Kernel_traitsIf6__halffS2_fjLj1536ELj1ELj4ELj1ELj16ENS_18Kernel_traits_baseILj1536EfS2_fS2_fjLj128EEEEELb0ELb1ELb1ELb0EEEvNS_9FwdParamsE)
        /*03ec*/ 	.word	0x00000000


	//----- nvinfo : EIATTR_REGCOUNT
	.align		4
.L_176:
        /*03f0*/ 	.byte	0x04, 0x2f
        /*03f2*/ 	.short	(.L_178 - .L_177)
	.align		4
.L_177:
        /*03f4*/ 	.word	index@(_ZN10layer_norm13ln_fwd_kernelINS_13Kernel_traitsIf6__halffS2_fjLj1536ELj1ELj4ELj1ELj16ENS_18Kernel_traits_baseILj1536EfS2_fS2_fjLj128EEEEELb0ELb1ELb0ELb1EEEvNS_9FwdParamsE)
        /*03f8*/ 	.word	0x000000e9


	//----- nvinfo : EIATTR_FRAME_SIZE
	.align		4
.L_178:
        /*03fc*/ 	.byte	0x04, 0x11
        /*03fe*/ 	.short	(.L_180 - .L_179)
	.align		4
.L_179:
        /*0400*/ 	.word	index@(_ZN10layer_norm13ln_fwd_kernelINS_13Kernel_traitsIf6__halffS2_fjLj1536ELj1ELj4ELj1ELj16ENS_18Kernel_traits_baseILj1536EfS2_fS2_fjLj128EEEEELb0ELb1ELb0ELb1EEEvNS_9FwdParamsE)
        /*0404*/ 	.word	0x00000000


	//----- nvinfo : EIATTR_REGCOUNT
	.align		4
.L_180:
        /*0408*/ 	.byte	0x04, 0x2f
        /*040a*/ 	.short	(.L_182 - .L_181)
	.align		4
.L_181:
        /*040c*/ 	.word	index@(_ZN10layer_norm13ln_fwd_kernelINS_13Kernel_traitsIf6__halffS2_fjLj1536ELj1ELj4ELj1ELj16ENS_18Kernel_traits_baseILj1536EfS2_fS2_fjLj128EEEEELb0ELb1ELb0ELb0EEEvNS_9FwdParamsE)
        /*0410*/ 	.word	0x000000e2


	//----- nvinfo : EIATTR_FRAME_SIZE
	.align		4
.L_182:
        /*0414*/ 	.byte	0x04, 0x11
        /*0416*/ 	.short	(.L_184 - .L_183)
	.align		4
.L_183:
        /*0418*/ 	.word	index@(_ZN10layer_norm13ln_fwd_kernelINS_13Kernel_traitsIf6__halffS2_fjLj1536ELj1ELj4ELj1ELj16ENS_18Kernel_traits_baseILj1536EfS2_fS2_fjLj128EEEEELb0ELb1ELb0ELb0EEEvNS_9FwdParamsE)
        /*041c*/ 	.word	0x00000000


	//----- nvinfo : EIATTR_REGCOUNT
	.align		4
.L_184:
        /*0420*/ 	.byte	0x04, 0x2f
        /*0422*/ 	.short	(.L_186 - .L_185)
	.align		4
.L_185:
        /*0424*/ 	.word	index@(_ZN10layer_norm13ln_fwd_kernelINS_13Kernel_traitsIf6__halffS2_fjLj1536ELj1ELj4ELj1ELj16ENS_18Kernel_traits_baseILj1536EfS2_fS2_fjLj128EEEEELb0ELb0ELb1ELb1EEEvNS_9FwdParamsE)
        /*0428*/ 	.word	0x000000ca


	//----- nvinfo : EIATTR_FRAME_SIZE
	.align		4
.L_186:
        /*042c*/ 	.byte	0x04, 0x11
        /*042e*/ 	.short	(.L_188 - .L_187)
	.align		4
.L_187:
        /*0430*/ 	.word	index@(_ZN10layer_norm13ln_fwd_kernelINS_13Kernel_traitsIf6__halffS2_fjLj1536ELj1ELj4ELj1ELj16ENS_18Kernel_traits_baseILj1536EfS2_fS2_fjLj128EEEEELb0ELb0ELb1ELb1EEEvNS_9FwdParamsE)
        /*0434*/ 	.word	0x00000000


	//----- nvinfo : EIATTR_REGCOUNT
	.align		4
.L_188:
        /*0438*/ 	.byte	0x04, 0x2f
        /*043a*/ 	.short	(.L_190 - .L_189)
	.align		4
.L_189:
        /*043c*/ 	.word	index@(_ZN10layer_norm13ln_fwd_kernelINS_13Kernel_traitsIf6__halffS2_fjLj1536ELj1ELj4ELj1ELj16ENS_18Kernel_traits_baseILj1536EfS2_fS2_fjLj128EEEEELb0ELb0ELb1ELb0EEEvNS_9FwdParamsE)
        /*0440*/ 	.word	0x000000c2


	//----- nvinfo : EIATTR_FRAME_SIZE
	.align		4
.L_190:
        /*0444*/ 	.byte	0x04, 0x11
        /*0446*/ 	.short	(.L_192 - .L_191)
	.align		4
.L_191:
        /*0448*/ 	.word	index@(_ZN10layer_norm13ln_fwd_kernelINS_13Kernel_traitsIf6__halffS2_fjLj1536ELj1ELj4ELj1ELj16ENS_18Kernel_traits_baseILj1536EfS2_fS2_fjLj128EEEEELb0ELb0ELb1ELb0EEEvNS_9FwdParamsE)
        /*044c*/ 	.word	0x00000000


	//----- nvinfo : EIATTR_REGCOUNT
	.align		4
.L_192:
        /*0450*/ 	.byte	0x04, 0x2f
        /*0452*/ 	.short	(.L_194 - .L_193)
	.align		4
.L_193:
        /*0454*/ 	.word	index@(_ZN10layer_norm13ln_fwd_kernelINS_13Kernel_traitsIf6__halffS2_fjLj1536ELj1ELj4ELj1ELj16ENS_18Kernel_traits_baseILj1536EfS2_fS2_fjLj128EEEEELb0ELb0ELb0ELb1EEEvNS_9FwdParamsE)
        /*0458*/ 	.word	0x000000c2


	//----- nvinfo : EIATTR_FRAME_SIZE
	.align		4
.L_194:
        /*045c*/ 	.byte	0x04, 0x11
        /*045e*/ 	.short	(.L_196 - .L_195)
	.align		4
.L_195:
        /*0460*/ 	.word	index@(_ZN10layer_norm13ln_fwd_kernelINS_13Kernel_traitsIf6__halffS2_fjLj1536ELj1ELj4ELj1ELj16ENS_18Kernel_traits_baseILj1536EfS2_fS2_fjLj128EEEEELb0ELb0ELb0ELb1EEEvNS_9FwdParamsE)
        /*0464*/ 	.word	0x00000000


	//----- nvinfo : EIATTR_REGCOUNT
	.align		4
.L_196:
        /*0468*/ 	.byte	0x04, 0x2f
        /*046a*/ 	.short	(.L_198 - .L_197)
	.align		4
.L_197:
        /*046c*/ 	.word	index@(_ZN10layer_norm13ln_fwd_kernelINS_13Kernel_traitsIf6__halffS2_fjLj1536ELj1ELj4ELj1ELj16ENS_18Kernel_traits_baseILj1536EfS2_fS2_fjLj128EEEEELb0ELb0ELb0ELb0EEEvNS_9FwdParamsE)
        /*0470*/ 	.word	0x000000a8


	//----- nvinfo : EIATTR_FRAME_SIZE
	.align		4
.L_198:
        /*0474*/ 	.byte	0x04, 0x11
        /*0476*/ 	.short	(.L_200 - .L_199)
	.align		4
.L_199:
        /*0478*/ 	.word	index@(_ZN10layer_norm13ln_fwd_kernelINS_13Kernel_traitsIf6__halffS2_fjLj1536ELj1ELj4ELj1ELj16ENS_18Kernel_traits_baseILj1536EfS2_fS2_fjLj128EEEEELb0ELb0ELb0ELb0EEEvNS_9FwdParamsE)
        /*047c*/ 	.word	0x00000000


	//----- nvinfo : EIATTR_REGCOUNT
	.align		4
.L_200:
        /*0480*/ 	.byte	0x04, 0x2f
        /*0482*/ 	.short	(.L_202 - .L_201)
	.align		4
.L_201:
        /*0484*/ 	.word	index@(_ZN10layer_norm13ln_fwd_kernelINS_13Kernel_traitsI6__halfS2_fS2_fjLj1536ELj1ELj4ELj1ELj16ENS_18Kernel_traits_baseILj1536ES2_S2_fS2_fjLj128EEEEELb1ELb1ELb1ELb1EEEvNS_9FwdParamsE)
        /*0488*/ 	.word	0x000000ff


	//----- nvinfo : EIATTR_FRAME_SIZE
	.align		4
.L_202:
        /*048c*/ 	.byte	0x04, 0x11
        /*048e*/ 	.short	(.L_204 - .L_203)
	.align		4
.L_203:
        /*0490*/ 	.word	index@(_ZN10layer_norm13ln_fwd_kernelINS_13Kernel_traitsI6__halfS2_fS2_fjLj1536ELj1ELj4ELj1ELj16ENS_18Kernel_traits_baseILj1536ES2_S2_fS2_fjLj128EEEEELb1ELb1ELb1ELb1EEEvNS_9FwdParamsE)
        /*0494*/ 	.word	0x00000000


	//----- nvinfo : EIATTR_REGCOUNT
	.align		4
.L_204:
        /*0498*/ 	.byte	0x04, 0x2f
        /*049a*/ 	.short	(.L_206 - .L_205)
	.align		4
.L_205:
        /*049c*/ 	.word	index@(_ZN10layer_norm13ln_fwd_kernelINS_13Kernel_traitsI6__halfS2_fS2_fjLj1536ELj1ELj4ELj1ELj16ENS_18Kernel_traits_baseILj1536ES2_S2_fS2_fjLj128EEEEELb1ELb1ELb1ELb0EEEvNS_9FwdParamsE)
        /*04a0*/ 	.word	0x000000f9


	//----- nvinfo : EIATTR_FRAME_SIZE
	.align		4
.L_206:
        /*04a4*/ 	.byte	0x04, 0x11
        /*04a6*/ 	.short	(.L_208 - .L_207)
	.align		4
.L_207:
        /*04a8*/ 	.word	index@(_ZN10layer_norm13ln_fwd_kernelINS_13Kernel_traitsI6__halfS2_fS2_fjLj1536ELj1ELj4ELj1ELj16ENS_18Kernel_traits_baseILj1536ES2_S2_fS2_fjLj128EEEEELb1ELb1ELb1ELb0EEEvNS_9FwdParamsE)
        /*04ac*/ 	.word	0x00000000


	//----- nvinfo : EIATTR_REGCOUNT
	.align		4
.L_208:
        /*04b0*/ 	.byte	0x04, 0x2f
        /*04b2*/ 	.short	(.L_210 - .L_209)
	.align		4
.L_209:
        /*04b4*/ 	.word	index@(_ZN10layer_norm13ln_fwd_kernelINS_13Kernel_traitsI6__halfS2_fS2_fjLj1536ELj1ELj4ELj1ELj16ENS_18Kernel_traits_baseILj1536ES2_S2_fS2_fjLj128EEEEELb1ELb1ELb0ELb1EEEvNS_9FwdParamsE)
        /*04b8*/ 	.word	0x000000f5


	//----- nvinfo : EIATTR_FRAME_SIZE
	.align		4
.L_210:
        /*04bc*/ 	.byte	0x04, 0x11
        /*04be*/ 	.short	(.L_212 - .L_211)
	.align		4
.L_211:
        /*04c0*/ 	.word	index@(_ZN10layer_norm13ln_fwd_kernelINS_13Kernel_traitsI6__halfS2_fS2_fjLj1536ELj1ELj4ELj1ELj16ENS_18Kernel_traits_baseILj1536ES2_S2_fS2_fjLj128EEEEELb1ELb1ELb0ELb1EEEvNS_9FwdParamsE)
        /*04c4*/ 	.word	0x00000000


	//----- nvinfo : EIATTR_REGCOUNT
	.align		4
.L_212:
        /*04c8*/ 	.byte	0x04, 0x2f
        /*04ca*/ 	.short	(.L_214 - .L_213)
	.align		4
.L_213:
        /*04cc*/ 	.word	index@(_ZN10layer_norm13ln_fwd_kernelINS_13Kernel_traitsI6__halfS2_fS2_fjLj1536ELj1ELj4ELj1ELj16ENS_18Kernel_traits_baseILj1536ES2_S2_fS2_fjLj128EEEEELb1ELb1ELb0ELb0EEEvNS_9FwdParamsE)
        /*04d0*/ 	.word	0x000000eb


	//----- nvinfo : EIATTR_FRAME_SIZE
	.align		4
.L_214:
        /*04d4*/ 	.byte	0x04, 0x11
        /*04d6*/ 	.short	(.L_216 - .L_215)
	.align		4
.L_215:
        /*04d8*/ 	.word	index@(_ZN10layer_norm13ln_fwd_kernelINS_13Kernel_traitsI6__halfS2_fS2_fjLj1536ELj1ELj4ELj1ELj16ENS_18Kernel_traits_baseILj1536ES2_S2_fS2_fjLj128EEEEELb1ELb1ELb0ELb0EEEvNS_9FwdParamsE)
        /*04dc*/ 	.word	0x00000000


	//----- nvinfo : EIATTR_REGCOUNT
	.align		4
.L_216:
        /*04e0*/ 	.byte	0x04, 0x2f
        /*04e2*/ 	.short	(.L_218 - .L_217)
	.align		4
.L_217:
        /*04e4*/ 	.word	index@(_ZN10layer_norm13ln_fwd_kernelINS_13Kernel_traitsI6__halfS2_fS2_fjLj1536ELj1ELj4ELj1ELj16ENS_18Kernel_traits_baseILj1536ES2_S2_fS2_fjLj128EEEEELb1ELb0ELb1ELb1EEEvNS_9FwdParamsE)
        /*04e8*/ 	.word	0x000000a8


	//----- nvinfo : EIATTR_FRAME_SIZE
	.align		4
.L_218:
        /*04ec*/ 	.byte	0x04, 0x11
        /*04ee*/ 	.short	(.L_220 - .L_219)
	.align		4
.L_219:
        /*04f0*/ 	.word	index@(_ZN10layer_norm13ln_fwd_kernelINS_13Kernel_traitsI6__halfS2_fS2_fjLj1536ELj1ELj4ELj1ELj16ENS_18Kernel_traits_baseILj1536ES2_S2_fS2_fjLj128EEEEELb1ELb0ELb1ELb1EEEvNS_9FwdParamsE)
        /*04f4*/ 	.word	0x00000000


	//----- nvinfo : EIATTR_REGCOUNT
	.align		4
.L_220:
        /*04f8*/ 	.byte	0x04, 0x2f
        /*04fa*/ 	.short	(.L_222 - .L_221)
	.align		4
.L_221:
        /*04fc*/ 	.word	index@(_ZN10layer_norm13ln_fwd_kernelINS_13Kernel_traitsI6__halfS2_fS2_fjLj1536ELj1ELj4ELj1ELj16ENS_18Kernel_traits_baseILj1536ES2_S2_fS2_fjLj128EEEEELb1ELb0ELb1ELb0EEEvNS_9FwdParamsE)
        /*0500*/ 	.word	0x000000dd


	//----- nvinfo : EIATTR_FRAME_SIZE
	.align		4
.L_222:
        /*0504*/ 	.byte	0x04, 0x11
        /*0506*/ 	.short	(.L_224 - .L_223)
	.align		4
.L_223:
        /*0508*/ 	.word	index@(_ZN10layer_norm13ln_fwd_kernelINS_13Kernel_traitsI6__halfS2_fS2_fjLj1536ELj1ELj4ELj1ELj16ENS_18Kernel_traits_baseILj1536ES2_S2_fS2_fjLj128EEEEELb1ELb0ELb1ELb0EEEvNS_9FwdParamsE)
        /*050c*/ 	.word	0x00000000


	//----- nvinfo : EIATTR_REGCOUNT
	.align		4
.L_224:
        /*0510*/ 	.byte	0x04, 0x2f
        /*0512*/ 	.short	(.L_226 - .L_225)
	.align		4
.L_225:
        /*0514*/ 	.word	index@(_ZN10layer_norm13ln_fwd_kernelINS_13Kernel_traitsI6__halfS2_fS2_fjLj1536ELj1ELj4ELj1ELj16ENS_18Kernel_traits_baseILj1536ES2_S2_fS2_fjLj128EEEEELb1ELb0ELb0ELb1EEEvNS_9FwdParamsE)
        /*0518*/ 	.word	0x000000a8


	//----- nvinfo : EIATTR_FRAME_SIZE
	.align		4
.L_226:
        /*051c*/ 	.byte	0x04, 0x11
        /*051e*/ 	.short	(.L_228 - .L_227)
	.align		4
.L_227:
        /*0520*/ 	.word	index@(_ZN10layer_norm13ln_fwd_kernelINS_13Kernel_traitsI6__halfS2_fS2_fjLj1536ELj1ELj4ELj1ELj16ENS_18Kernel_traits_baseILj1536ES2_S2_fS2_fjLj128EEEEELb1ELb0ELb0ELb1EEEvNS_9FwdParamsE)
        /*0524*/ 	.word	0x00000000


	//----- nvinfo : EIATTR_REGCOUNT
	.align		4
.L_228:
        /*0528*/ 	.byte	0x04, 0x2f
        /*052a*/ 	.short	(.L_230 - .L_229)
	.align		4
.L_229:
        /*052c*/ 	.word	index@(_ZN10layer_norm13ln_fwd_kernelINS_13Kernel_traitsI6__halfS2_fS2_fjLj1536ELj1ELj4ELj1ELj16ENS_18Kernel_traits_baseILj1536ES2_S2_fS2_fjLj128EEEEELb1ELb0ELb0ELb0EEEvNS_9FwdParamsE)
        /*0530*/ 	.word	0x000000d2


	//----- nvinfo : EIATTR_FRAME_SIZE
	.align		4
.L_230:
        /*0534*/ 	.byte	0x04, 0x11
        /*0536*/ 	.short	(.L_232 - .L_231)
	.align		4
.L_231:
        /*0538*/ 	.word	index@(_ZN10layer_norm13ln_fwd_kernelINS_13Kernel_traitsI6__halfS2_fS2_fjLj1536ELj1ELj4ELj1ELj16ENS_18Kernel_traits_baseILj1536ES2_S2_fS2_fjLj128EEEEELb1ELb0ELb0ELb0EEEvNS_9FwdParamsE)
        /*053c*/ 	.word	0x00000000


	//----- nvinfo : EIATTR_REGCOUNT
	.align		4
.L_232:
        /*0540*/ 	.byte	0x04, 0x2f
        /*0542*/ 	.short	(.L_234 - .L_233)
	.align		4
.L_233:
        /*0544*/ 	.word	index@(_ZN10layer_norm13ln_fwd_kernelINS_13Kernel_traitsI6__halfS2_fS2_fjLj1536ELj1ELj4ELj1ELj16ENS_18Kernel_traits_baseILj1536ES2_S2_fS2_fjLj128EEEEELb0ELb1ELb1ELb1EEEvNS_9FwdParamsE)
        /*0548*/ 	.word	0x000000f7


	//----- nvinfo : EIATTR_FRAME_SIZE
	.align		4
.L_234:
        /*054c*/ 	.byte	0x04, 0x11
        /*054e*/ 	.short	(.L_236 - .L_235)
	.align		4
.L_235:
        /*0550*/ 	.word	index@(_ZN10layer_norm13ln_fwd_kernelINS_13Kernel_traitsI6__halfS2_fS2_fjLj1536ELj1ELj4ELj1ELj16ENS_18Kernel_traits_baseILj1536ES2_S2_fS2_fjLj128EEEEELb0ELb1ELb1ELb1EEEvNS_9FwdParamsE)
        /*0554*/ 	.word	0x00000000


	//----- nvinfo : EIATTR_REGCOUNT
	.align		4
.L_236:
        /*0558*/ 	.byte	0x04, 0x2f
        /*055a*/ 	.short	(.L_238 - .L_237)
	.align		4
.L_237:
        /*055c*/ 	.word	index@(_ZN10layer_norm13ln_fwd_kernelINS_13Kernel_traitsI6__halfS2_fS2_fjLj1536ELj1ELj4ELj1ELj16ENS_18Kernel_traits_baseILj1536ES2_S2_fS2_fjLj128EEEEELb0ELb1ELb1ELb0EEEvNS_9FwdParamsE)
        /*0560*/ 	.word	0x000000e7


	//----- nvinfo : EIATTR_FRAME_SIZE
	.align		4
.L_238:
        /*0564*/ 	.byte	0x04, 0x11
        /*0566*/ 	.short	(.L_240 - .L_239)
	.align		4
.L_239:
        /*0568*/ 	.word	index@(_ZN10layer_norm13ln_fwd_kernelINS_13Kernel_traitsI6__halfS2_fS2_fjLj1536ELj1ELj4ELj1ELj16ENS_18Kernel_traits_baseILj1536ES2_S2_fS2_fjLj128EEEEELb0ELb1ELb1ELb0EEEvNS_9FwdParamsE)
        /*056c*/ 	.word	0x00000000


	//----- nvinfo : EIATTR_REGCOUNT
	.align		4
.L_240:
        /*0570*/ 	.byte	0x04, 0x2f
        /*0572*/ 	.short	(.L_242 - .L_241)
	.align		4
.L_241:
        /*0574*/ 	.word	index@(_ZN10layer_norm13ln_fwd_kernelINS_13Kernel_traitsI6__halfS2_fS2_fjLj1536ELj1ELj4ELj1ELj16ENS_18Kernel_traits_baseILj1536ES2_S2_fS2_fjLj128EEEEELb0ELb1ELb0ELb1EEEvNS_9FwdParamsE)
        /*0578*/ 	.word	0x000000cf


	//----- nvinfo : EIATTR_FRAME_SIZE
	.align		4
.L_242:
        /*057c*/ 	.byte	0x04, 0x11
        /*057e*/ 	.short	(.L_244 - .L_243)
	.align		4
.L_243:
        /*0580*/ 	.word	index@(_ZN10layer_norm13ln_fwd_kernelINS_13Kernel_traitsI6__halfS2_fS2_fjLj1536ELj1ELj4ELj1ELj16ENS_18Kernel_traits_baseILj1536ES2_S2_fS2_fjLj128EEEEELb0ELb1ELb0ELb1EEEvNS_9FwdParamsE)
        /*0584*/ 	.word	0x00000000


	//----- nvinfo : EIATTR_REGCOUNT
	.align		4
.L_244:
        /*0588*/ 	.byte	0x04, 0x2f
        /*058a*/ 	.short	(.L_246 - .L_245)
	.align		4
.L_245:
        /*058c*/ 	.word	index@(_ZN10layer_norm13ln_fwd_kernelINS_13Kernel_traitsI6__halfS2_fS2_fjLj1536ELj1ELj4ELj1ELj16ENS_18Kernel_traits_baseILj1536ES2_S2_fS2_fjLj128EEEEELb0ELb1ELb0ELb0EEEvNS_9FwdParamsE)
        /*0590*/ 	.word	0x000000e2


	//----- nvinfo : EIATTR_FRAME_SIZE
	.align		4
.L_246:
        /*0594*/ 	.byte	0x04, 0x11
        /*0596*/ 	.short	(.L_248 - .L_247)
	.align		4
.L_247:
        /*0598*/ 	.word	index@(_ZN10layer_norm13ln_fwd_kernelINS_13Kernel_traitsI6__halfS2_fS2_fjLj1536ELj1ELj4ELj1ELj16ENS_18Kernel_traits_baseILj1536ES2_S2_fS2_fjLj128EEEEELb0ELb1ELb0ELb0EEEvNS_9FwdParamsE)
        /*059c*/ 	.word	0x00000000


	//----- nvinfo : EIATTR_REGCOUNT
	.align		4
.L_248:
        /*05a0*/ 	.byte	0x04, 0x2f
        /*05a2*/ 	.short	(.L_250 - .L_249)
	.align		4
.L_249:
        /*05a4*/ 	.word	index@(_ZN10layer_norm13ln_fwd_kernelINS_13Kernel_traitsI6__halfS2_fS2_fjLj1536ELj1ELj4ELj1ELj16ENS_18Kernel_traits_baseILj1536ES2_S2_fS2_fjLj128EEEEELb0ELb0ELb1ELb1EEEvNS_9FwdParamsE)
        /*05a8*/ 	.word	0x000000c3


	//----- nvinfo : EIATTR_FRAME_SIZE
	.align		4
.L_250:
        /*05ac*/ 	.byte	0x04, 0x11
        /*05ae*/ 	.short	(.L_252 - .L_251)
	.align		4
.L_251:
        /*05b0*/ 	.word	index@(_ZN10layer_norm13ln_fwd_kernelINS_13Kernel_traitsI6__halfS2_fS2_fjLj1536ELj1ELj4ELj1ELj16ENS_18Kernel_traits_baseILj1536ES2_S2_fS2_fjLj128EEEEELb0ELb0ELb1ELb1EEEvNS_9FwdParamsE)
        /*05b4*/ 	.word	0x00000000


	//----- nvinfo : EIATTR_REGCOUNT
	.align		4
.L_252:
        /*05b8*/ 	.byte	0x04, 0x2f
        /*05ba*/ 	.short	(.L_254 - .L_253)
	.align		4
.L_253:
        /*05bc*/ 	.word	index@(_ZN10layer_norm13ln_fwd_kernelINS_13Kernel_traitsI6__halfS2_fS2_fjLj1536ELj1ELj4ELj1ELj16ENS_18Kernel_traits_baseILj1536ES2_S2_fS2_fjLj128EEEEELb0ELb0ELb1ELb0EEEvNS_9FwdParamsE)
        /*05c0*/ 	.word	0x000000bb


	//----- nvinfo : EIATTR_FRAME_SIZE
	.align		4
.L_254:
        /*05c4*/ 	.byte	0x04, 0x11
        /*05c6*/ 	.short	(.L_256 - .L_255)
	.align		4
.L_255:
        /*05c8*/ 	.word	index@(_ZN10layer_norm13ln_fwd_kernelINS_13Kernel_traitsI6__halfS2_fS2_fjLj1536ELj1ELj4ELj1ELj16ENS_18Kernel_traits_baseILj1536ES2_S2_fS2_fjLj128EEEEELb0ELb0ELb1ELb0EEEvNS_9FwdParamsE)
        /*05cc*/ 	.word	0x00000000


	//----- nvinfo : EIATTR_REGCOUNT
	.align		4
.L_256:
        /*05d0*/ 	.byte	0x04, 0x2f
        /*05d2*/ 	.short	(.L_258 - .L_257)
	.align		4
.L_257:
        /*05d4*/ 	.word	index@(_ZN10layer_norm13ln_fwd_kernelINS_13Kernel_traitsI6__halfS2_fS2_fjLj1536ELj1ELj4ELj1ELj16ENS_18Kernel_traits_baseILj1536ES2_S2_fS2_fjLj128EEEEELb0ELb0ELb0ELb1EEEvNS_9FwdParamsE)
        /*05d8*/ 	.word	0x000000a1


	//----- nvinfo : EIATTR_FRAME_SIZE
	.align		4
.L_258:
        /*05dc*/ 	.byte	0x04, 0x11
        /*05de*/ 	.short	(.L_260 - .L_259)
	.align		4
.L_259:
        /*05e0*/ 	.word	index@(_ZN10layer_norm13ln_fwd_kernelINS_13Kernel_traitsI6__halfS2_fS2_fjLj1536ELj1ELj4ELj1ELj16ENS_18Kernel_traits_baseILj1536ES2_S2_fS2_fjLj128EEEEELb0ELb0ELb0ELb1EEEvNS_9FwdParamsE)
        /*05e4*/ 	.word	0x00000000


	//----- nvinfo : EIATTR_REGCOUNT
	.align		4
.L_260:
        /*05e8*/ 	.byte	0x04, 0x2f
        /*05ea*/ 	.short	(.L_262 - .L_261)
	.align		4
.L_261:
        /*05ec*/ 	.word	index@(_ZN10layer_norm13ln_fwd_kernelINS_13Kernel_traitsI6__halfS2_fS2_fjLj1536ELj1ELj4ELj1ELj16ENS_18Kernel_traits_baseILj1536ES2_S2_fS2_fjLj128EEEEELb0ELb0ELb0ELb0EEEvNS_9FwdParamsE)
        /*05f0*/ 	.word	0x000000a8


	//----- nvinfo : EIATTR_FRAME_SIZE
	.align		4
.L_262:
        /*05f4*/ 	.byte	0x04, 0x11
        /*05f6*/ 	.short	(.L_264 - .L_263)
	.align		4
.L_263:
        /*05f8*/ 	.word	index@(_ZN10layer_norm13ln_fwd_kernelINS_13Kernel_traitsI6__halfS2_fS2_fjLj1536ELj1ELj4ELj1ELj16ENS_18Kernel_traits_baseILj1536ES2_S2_fS2_fjLj128EEEEELb0ELb0ELb0ELb0EEEvNS_9FwdParamsE)
        /*05fc*/ 	.word	0x00000000


	//----- nvinfo : EIATTR_REGCOUNT
	.align		4
.L_264:
        /*0600*/ 	.byte	0x04, 0x2f
        /*0602*/ 	.short	(.L_266 - .L_265)
	.align		4
.L_265:
        /*0604*/ 	.word	index@(_ZN10layer_norm13ln_fwd_kernelINS_13Kernel_traitsIf6__halfS2_S2_fjLj1536ELj1ELj4ELj1ELj16ENS_18Kernel_traits_baseILj1536EfS2_S2_S2_fjLj128EEEEELb1ELb1ELb1ELb1EEEvNS_9FwdParamsE)
        /*0608*/ 	.word	0x000000ff


	//----- nvinfo : EIATTR_FRAME_SIZE
	.align		4
.L_266:
        /*060c*/ 	.byte	0x04, 0x11
        /*060e*/ 	.short	(.L_268 - .L_267)
	.align		4
.L_267:
        /*0610*/ 	.word	index@(_ZN10layer_norm13ln_fwd_kernelINS_13Kernel_traitsIf6__halfS2_S2_fjLj1536ELj1ELj4ELj1ELj16ENS_18Kernel_traits_baseILj1536EfS2_S2_S2_fjLj128EEEEELb1ELb1ELb1ELb1EEEvNS_9FwdParamsE)
        /*0614*/ 	.word	0x00000000


	//----- nvinfo : EIATTR_REGCOUNT
	.align		4
.L_268:
        /*0618*/ 	.byte	0x04, 0x2f
        /*061a*/ 	.short	(.L_270 - .L_269)
	.align		4
.L_269:
        /*061c*/ 	.word	index@(_ZN10layer_norm13ln_fwd_kernelINS_13Kernel_traitsIf6__halfS2_S2_fjLj1536ELj1ELj4ELj1ELj16ENS_18Kernel_traits_baseILj1536EfS2_S2_S2_fjLj128EEEEELb1ELb1ELb1ELb0EEEvNS_9FwdParamsE)
        /*0620*/ 	.word	0x000000f4


	//----- nvinfo : EIATTR_FRAME_SIZE
	.align		4
.L_270:
        /*0624*/ 	.byte	0x04, 0x11
        /*0626*/ 	.short	(.L_272 - .L_271)
	.align		4
.L_271:
        /*0628*/ 	.word	index@(_ZN10layer_norm13ln_fwd_kernelINS_13Kernel_traitsIf6__halfS2_S2_fjLj1536ELj1ELj4ELj1ELj16ENS_18Kernel_traits_baseILj1536EfS2_S2_S2_fjLj128EEEEELb1ELb1ELb1ELb0EEEvNS_9FwdParamsE)
        /*062c*/ 	.word	0x00000000


	//----- nvinfo : EIATTR_REGCOUNT
	.align		4
.L_272:
        /*0630*/ 	.byte	0x04, 0x2f
        /*0632*/ 	.short	(.L_274 - .L_273)
	.align		4
.L_273:
        /*0634*/ 	.word	index@(_ZN10layer_norm13ln_fwd_kernelINS_13Kernel_traitsIf6__halfS2_S2_fjLj1536ELj1ELj4ELj1ELj16ENS_18Kernel_traits_baseILj1536EfS2_S2_S2_fjLj128EEEEELb1ELb1ELb0ELb1EEEvNS_9FwdParamsE)
        /*0638*/ 	.word	0x000000f1


	//----- nvinfo : EIATTR_FRAME_SIZE
	.align		4
.L_274:
        /*063c*/ 	.byte	0x04, 0x11
        /*063e*/ 	.short	(.L_276 - .L_275)
	.align		4
.L_275:
        /*0640*/ 	.word	index@(_ZN10layer_norm13ln_fwd_kernelINS_13Kernel_traitsIf6__halfS2_S2_fjLj1536ELj1ELj4ELj1ELj16ENS_18Kernel_traits_baseILj1536EfS2_S2_S2_fjLj128EEEEELb1ELb1ELb0ELb1EEEvNS_9FwdParamsE)
        /*0644*/ 	.word	0x00000000


	//----- nvinfo : EIATTR_REGCOUNT
	.align		4
.L_276:
        /*0648*/ 	.byte	0x04, 0x2f
        /*064a*/ 	.short	(.L_278 - .L_277)
	.align		4
.L_277:
        /*064c*/ 	.word	index@(_ZN10layer_norm13ln_fwd_kernelINS_13Kernel_traitsIf6__halfS2_S2_fjLj1536ELj1ELj4ELj1ELj16ENS_18Kernel_traits_baseILj1536EfS2_S2_S2_fjLj128EEEEELb1ELb1ELb0ELb0EEEvNS_9FwdParamsE)
        /*0650*/ 	.word	0x000000e7


	//----- nvinfo : EIATTR_FRAME_SIZE
	.align		4
.L_278:
        /*0654*/ 	.byte	0x04, 0x11
        /*0656*/ 	.short	(.L_280 - .L_279)
	.align		4
.L_279:
        /*0658*/ 	.word	index@(_ZN10layer_norm13ln_fwd_kernelINS_13Kernel_traitsIf6__halfS2_S2_fjLj1536ELj1ELj4ELj1ELj16ENS_18Kernel_traits_baseILj1536EfS2_S2_S2_fjLj128EEEEELb1ELb1ELb0ELb0EEEvNS_9FwdParamsE)
        /*065c*/ 	.word	0x00000000


	//----- nvinfo : EIATTR_REGCOUNT
	.align		4
.L_280:
        /*0660*/ 	.byte	0x04, 0x2f
        /*0662*/ 	.short	(.L_282 - .L_281)
	.align		4
.L_281:
        /*0664*/ 	.word	index@(_ZN10layer_norm13ln_fwd_kernelINS_13Kernel_traitsIf6__halfS2_S2_fjLj1536ELj1ELj4ELj1ELj16ENS_18Kernel_traits_baseILj1536EfS2_S2_S2_fjLj128EEEEELb1ELb0ELb1ELb1EEEvNS_9FwdParamsE)
        /*0668*/ 	.word	0x000000f5


	//----- nvinfo : EIATTR_FRAME_SIZE
	.align		4
.L_282:
        /*066c*/ 	.byte	0x04, 0x11
        /*066e*/ 	.short	(.L_284 - .L_283)
	.align		4
.L_283:
        /*0670*/ 	.word	index@(_ZN10layer_norm13ln_fwd_kernelINS_13Kernel_traitsIf6__halfS2_S2_fjLj1536ELj1ELj4ELj1ELj16ENS_18Kernel_traits_baseILj1536EfS2_S2_S2_fjLj128EEEEELb1ELb0ELb1ELb1EEEvNS_9FwdParamsE)
        /*0674*/ 	.word	0x00000000


	//----- nvinfo : EIATTR_REGCOUNT
	.align		4
.L_284:
        /*0678*/ 	.byte	0x04, 0x2f
        /*067a*/ 	.short	(.L_286 - .L_285)
	.align		4
.L_285:
        /*067c*/ 	.word	index@(_ZN10layer_norm13ln_fwd_kernelINS_13Kernel_traitsIf6__halfS2_S2_fjLj1536ELj1ELj4ELj1ELj16ENS_18Kernel_traits_baseILj1536EfS2_S2_S2_fjLj128EEEEELb1ELb0ELb1ELb0EEEvNS_9FwdParamsE)
        /*0680*/ 	.word	0x000000dd


	//----- nvinfo : EIATTR_FRAME_SIZE
	.align		4
.L_286:
        /*0684*/ 	.byte	0x04, 0x11
        /*0686*/ 	.short	(.L_288 - .L_287)
	.align		4
.L_287:
        /*0688*/ 	.word	index@(_ZN10layer_norm13ln_fwd_kernelINS_13Kernel_traitsIf6__halfS2_S2_fjLj1536ELj1ELj4ELj1ELj16ENS_18Kernel_traits_baseILj1536EfS2_S2_S2_fjLj128EEEEELb1ELb0ELb1ELb0EEEvNS_9FwdParamsE)
        /*068c*/ 	.word	0x00000000


	//----- nvinfo : EIATTR_REGCOUNT
	.align		4
.L_288:
        /*0690*/ 	.byte	0x04, 0x2f
        /*0692*/ 	.short	(.L_290 - .L_289)
	.align		4
.L_289:
        /*0694*/ 	.word	index@(_ZN10layer_norm13ln_fwd_kernelINS_13Kernel_traitsIf6__halfS2_S2_fjLj1536ELj1ELj4ELj1ELj16ENS_18Kernel_traits_baseILj1536EfS2_S2_S2_fjLj128EEEEELb1ELb0ELb0ELb1EEEvNS_9FwdParamsE)
        /*0698*/ 	.word	0x000000fb


	//----- nvinfo : EIATTR_FRAME_SIZE
	.align		4
.L_290:
        /*069c*/ 	.byte	0x04, 0x11
        /*069e*/ 	.short	(.L_292 - .L_291)
	.align		4
.L_291:
        /*06a0*/ 	.word	index@(_ZN10layer_norm13ln_fwd_kernelINS_13Kernel_traitsIf6__halfS2_S2_fjLj1536ELj1ELj4ELj1ELj16ENS_18Kernel_traits_baseILj1536EfS2_S2_S2_fjLj128EEEEELb1ELb0ELb0ELb1EEEvNS_9FwdParamsE)
        /*06a4*/ 	.word	0x00000000


	//----- nvinfo : EIATTR_REGCOUNT
	.align		4
.L_292:
        /*06a8*/ 	.byte	0x04, 0x2f
        /*06aa*/ 	.short	(.L_294 - .L_293)
	.align		4
.L_293:
        /*06ac*/ 	.word	index@(_ZN10layer_norm13ln_fwd_kernelINS_13Kernel_traitsIf6__halfS2_S2_fjLj1536ELj1ELj4ELj1ELj16ENS_18Kernel_traits_baseILj1536EfS2_S2_S2_fjLj128EEEEELb1ELb0ELb0ELb0EEEvNS_9FwdParamsE)
        /*06b0*/ 	.word	0x000000cc


	//----- nvinfo : EIATTR_FRAME_SIZE
	.align		4
.L_294:
        /*06b4*/ 	.byte	0x04, 0x11
        /*06b6*/ 	.short	(.L_296 - .L_295)
	.align		4
.L_295:
        /*06b8*/ 	.word	index@(_ZN10layer_norm13ln_fwd_kernelINS_13Kernel_traitsIf6__halfS2_S2_fjLj1536ELj1ELj4ELj1ELj16ENS_18Kernel_traits_baseILj1536EfS2_S2_S2_fjLj128EEEEELb1ELb0ELb0ELb0EEEvNS_9FwdParamsE)
        /*06bc*/ 	.word	0x00000000


	//----- nvinfo : EIATTR_REGCOUNT
	.align		4
.L_296:
        /*06c0*/ 	.byte	0x04, 0x2f
        /*06c2*/ 	.short	(.L_298 - .L_297)
	.align		4
.L_297:
        /*06c4*/ 	.word	index@(_ZN10layer_norm13ln_fwd_kernelINS_13Kernel_traitsIf6__halfS2_S2_fjLj1536ELj1ELj4ELj1ELj16ENS_18Kernel_traits_baseILj1536EfS2_S2_S2_fjLj128EEEEELb0ELb1ELb1ELb1EEEvNS_9FwdParamsE)
        /*06c8*/ 	.word	0x000000fd


	//----- nvinfo : EIATTR_FRAME_SIZE
	.align		4
.L_298:
        /*06cc*/ 	.byte	0x04, 0x11
        /*06ce*/ 	.short	(.L_300 - .L_299)
	.align		4
.L_299:
        /*06d0*/ 	.word	index@(_ZN10layer_norm13ln_fwd_kernelINS_13Kernel_traitsIf6__halfS2_S2_fjLj1536ELj1ELj4ELj1ELj16ENS_18Kernel_traits_baseILj1536EfS2_S2_S2_fjLj128EEEEELb0ELb1ELb1ELb1EEEvNS_9FwdParamsE)
        /*06d4*/ 	.word	0x00000000


	//----- nvinfo : EIATTR_REGCOUNT
	.align		4
.L_300:
        /*06d8*/ 	.byte	0x04, 0x2f
        /*06da*/ 	.short	(.L_302 - .L_301)
	.align		4
.L_301:
        /*06dc*/ 	.word	index@(_ZN10layer_norm13ln_fwd_kernelINS_13Kernel_traitsIf6__halfS2_S2_fjLj1536ELj1ELj4ELj1ELj16ENS_18Kernel_traits_baseILj1536EfS2_S2_S2_fjLj128EEEEELb0ELb1ELb1ELb0EEEvNS_9FwdParamsE)
        /*06e0*/ 	.word	0x000000e3


	//----- nvinfo : EIATTR_FRAME_SIZE
	.align		4
.L_302:
        /*06e4*/ 	.byte	0x04, 0x11
        /*06e6*/ 	.short	(.L_304 - .L_303)
	.align		4
.L_303:
        /*06e8*/ 	.word	index@(_ZN10layer_norm13ln_fwd_kernelINS_13Kernel_traitsIf6__halfS2_S2_fjLj1536ELj1ELj4ELj1ELj16ENS_18Kernel_traits_baseILj1536EfS2_S2_S2_fjLj128EEEEELb0ELb1ELb1ELb0EEEvNS_9FwdParamsE)
        /*06ec*/ 	.word	0x00000000


	//----- nvinfo : EIATTR_REGCOUNT
	.align		4
.L_304:
        /*06f0*/ 	.byte	0x04, 0x2f
        /*06f2*/ 	.short	(.L_306 - .L_305)
	.align		4
.L_305:
        /*06f4*/ 	.word	index@(_ZN10layer_norm13ln_fwd_kernelINS_13Kernel_traitsIf6__halfS2_S2_fjLj1536ELj1ELj4ELj1ELj16ENS_18Kernel_traits_baseILj1536EfS2_S2_S2_fjLj128EEEEELb0ELb1ELb0ELb1EEEvNS_9FwdParamsE)
        /*06f8*/ 	.word	0x000000eb


	//----- nvinfo : EIATTR_FRAME_SIZE
	.align		4
.L_306:
        /*06fc*/ 	.byte	0x04, 0x11
        /*06fe*/ 	.short	(.L_308 - .L_307)
	.align		4
.L_307:
        /*0700*/ 	.word	index@(_ZN10layer_norm13ln_fwd_kernelINS_13Kernel_traitsIf6__halfS2_S2_fjLj1536ELj1ELj4ELj1ELj16ENS_18Kernel_traits_baseILj1536EfS2_S2_S2_fjLj128EEEEELb0ELb1ELb0ELb1EEEvNS_9FwdParamsE)
        /*0704*/ 	.word	0x00000000


	//----- nvinfo : EIATTR_REGCOUNT
	.align		4
.L_308:
        /*0708*/ 	.byte	0x04, 0x2f
        /*070a*/ 	.short	(.L_310 - .L_309)
	.align		4
.L_309:
        /*070c*/ 	.word	index@(_ZN10layer_norm13ln_fwd_kernelINS_13Kernel_traitsIf6__halfS2_S2_fjLj1536ELj1ELj4ELj1ELj16ENS_18Kernel_traits_baseILj1536EfS2_S2_S2_fjLj128EEEEELb0ELb1ELb0ELb0EEEvNS_9FwdParamsE)
        /*0710*/ 	.word	0x000000df


	//----- nvinfo : EIATTR_FRAME_SIZE
	.align		4
.L_310:
        /*0714*/ 	.byte	0x04, 0x11
        /*0716*/ 	.short	(.L_312 - .L_311)
	.align		4
.L_311:
        /*0718*/ 	.word	index@(_ZN10layer_norm13ln_fwd_kernelINS_13Kernel_traitsIf6__halfS2_S2_fjLj1536ELj1ELj4ELj1ELj16ENS_18Kernel_traits_baseILj1536EfS2_S2_S2_fjLj128EEEEELb0ELb1ELb0ELb0EEEvNS_9FwdParamsE)
        /*071c*/ 	.word	0x00000000


	//----- nvinfo : EIATTR_REGCOUNT
	.align		4
.L_312:
        /*0720*/ 	.byte	0x04, 0x2f
        /*0722*/ 	.short	(.L_314 - .L_313)
	.align		4
.L_313:
        /*0724*/ 	.word	index@(_ZN10layer_norm13ln_fwd_kernelINS_13Kernel_traitsIf6__halfS2_S2_fjLj1536ELj1ELj4ELj1ELj16ENS_18Kernel_traits_baseILj1536EfS2_S2_S2_fjLj128EEEEELb0ELb0ELb1ELb1EEEvNS_9FwdParamsE)
        /*0728*/ 	.word	0x000000a8


	//----- nvinfo : EIATTR_FRAME_SIZE
	.align		4
.L_314:
        /*072c*/ 	.byte	0x04, 0x11
        /*072e*/ 	.short	(.L_316 - .L_315)
	.align		4
.L_315:
        /*0730*/ 	.word	index@(_ZN10layer_norm13ln_fwd_kernelINS_13Kernel_traitsIf6__halfS2_S2_fjLj1536ELj1ELj4ELj1ELj16ENS_18Kernel_traits_baseILj1536EfS2_S2_S2_fjLj128EEEEELb0ELb0ELb1ELb1EEEvNS_9FwdParamsE)
        /*0734*/ 	.word	0x00000000


	//----- nvinfo : EIATTR_REGCOUNT
	.align		4
.L_316:
        /*0738*/ 	.byte	0x04, 0x2f
        /*073a*/ 	.short	(.L_318 - .L_317)
	.align		4
.L_317:
        /*073c*/ 	.word	index@(_ZN10layer_norm13ln_fwd_kernelINS_13Kernel_traitsIf6__halfS2_S2_fjLj1536ELj1ELj4ELj1ELj16ENS_18Kernel_traits_baseILj1536EfS2_S2_S2_fjLj128EEEEELb0ELb0ELb1ELb0EEEvNS_9FwdParamsE)
        /*0740*/ 	.word	0x000000ba


	//----- nvinfo : EIATTR_FRAME_SIZE
	.align		4
.L_318:
        /*0744*/ 	.byte	0x04, 0x11
        /*0746*/ 	.short	(.L_320 - .L_319)
	.align		4
.L_319:
        /*0748*/ 	.word	index@(_ZN10layer_norm13ln_fwd_kernelINS_13Kernel_traitsIf6__halfS2_S2_fjLj1536ELj1ELj4ELj1ELj16ENS_18Kernel_traits_baseILj1536EfS2_S2_S2_fjLj128EEEEELb0ELb0ELb1ELb0EEEvNS_9FwdParamsE)
        /*074c*/ 	.word	0x00000000


	//----- nvinfo : EIATTR_REGCOUNT
	.align		4
.L_320:
        /*0750*/ 	.byte	0x04, 0x2f
        /*0752*/ 	.short	(.L_322 - .L_321)
	.align		4
.L_321:
        /*0754*/ 	.word	index@(_ZN10layer_norm13ln_fwd_kernelINS_13Kernel_traitsIf6__halfS2_S2_fjLj1536ELj1ELj4ELj1ELj16ENS_18Kernel_traits_baseILj1536EfS2_S2_S2_fjLj128EEEEELb0ELb0ELb0ELb1EEEvNS_9FwdParamsE)
        /*0758*/ 	.word	0x000000a8


	//----- nvinfo : EIATTR_FRAME_SIZE
	.align		4
.L_322:
        /*075c*/ 	.byte	0x04, 0x11
        /*075e*/ 	.short	(.L_324 - .L_323)
	.align		4
.L_323:
        /*0760*/ 	.word	index@(_ZN10layer_norm13ln_fwd_kernelINS_13Kernel_traitsIf6__halfS2_S2_fjLj1536ELj1ELj4ELj1ELj16ENS_18Kernel_traits_baseILj1536EfS2_S2_S2_fjLj128EEEEELb0ELb0ELb0ELb1EEEvNS_9FwdParamsE)
        /*0764*/ 	.word	0x00000000


	//----- nvinfo : EIATTR_REGCOUNT
	.align		4
.L_324:
        /*0768*/ 	.byte	0x04, 0x2f
        /*076a*/ 	.short	(.L_326 - .L_325)
	.align		4
.L_325:
        /*076c*/ 	.word	index@(_ZN10layer_norm13ln_fwd_kernelINS_13Kernel_traitsIf6__halfS2_S2_fjLj1536ELj1ELj4ELj1ELj16ENS_18Kernel_traits_baseILj1536EfS2_S2_S2_fjLj128EEEEELb0ELb0ELb0ELb0EEEvNS_9FwdParamsE)
        /*0770*/ 	.word	0x000000a8


	//----- nvinfo : EIATTR_FRAME_SIZE
	.align		4
.L_326:
        /*0774*/ 	.byte	0x04, 0x11
        /*0776*/ 	.short	(.L_328 - .L_327)
	.align		4
.L_327:
        /*0778*/ 	.word	index@(_ZN10layer_norm13ln_fwd_kernelINS_13Kernel_traitsIf6__halfS2_S2_fjLj1536ELj1ELj4ELj1ELj16ENS_18Kernel_traits_baseILj1536EfS2_S2_S2_fjLj128EEEEELb0ELb0ELb0ELb0EEEvNS_9FwdParamsE)
        /*077c*/ 	.word	0x00000000


	//----- nvinfo : EIATTR_REGCOUNT
	.align		4
.L_328:
        /*0780*/ 	.byte	0x04, 0x2f
        /*0782*/ 	.short	(.L_330 - .L_329)
	.align		4
.L_329:
        /*0784*/ 	.word	index@(_ZN10layer_norm13ln_fwd_kernelINS_13Kernel_traitsIf13__nv_bfloat16fS2_fjLj1536ELj1ELj4ELj1ELj16ENS_18Kernel_traits_baseILj1536EfS2_fS2_fjLj128EEEEELb1ELb1ELb1ELb1EEEvNS_9FwdParamsE)
        /*0788*/ 	.word	0x000000ff


	//----- nvinfo : EIATTR_FRAME_SIZE
	.align		4
.L_330:
        /*078c*/ 	.byte	0x04, 0x11
        /*078e*/ 	.short	(.L_332 - .L_331)
	.align		4
.L_331:
        /*0790*/ 	.word	index@(_ZN10layer_norm13ln_fwd_kernelINS_13Kernel_traitsIf13__nv_bfloat16fS2_fjLj1536ELj1ELj4ELj1ELj16ENS_18Kernel_traits_baseILj1536EfS2_fS2_fjLj128EEEEELb1ELb1ELb1ELb1EEEvNS_9FwdParamsE)
        /*0794*/ 	.word	0x00000000


	//----- nvinfo : EIATTR_REGCOUNT
	.align		4
.L_332:
        /*0798*/ 	.byte	0x04, 0x2f
        /*079a*/ 	.short	(.L_334 - .L_333)
	.align		4
.L_333:
        /*079c*/ 	.word	index@(_ZN10layer_norm13ln_fwd_kernelINS_13Kernel_traitsIf13__nv_bfloat16fS2_fjLj1536ELj1ELj4ELj1ELj16ENS_18Kernel_traits_baseILj1536EfS2_fS2_fjLj128EEEEELb1ELb1ELb1ELb0EEEvNS_9FwdParamsE)
        /*07a0*/ 	.word	0x000000fa


	//----- nvinfo : EIATTR_FRAME_SIZE
	.align		4
.L_334:
        /*07a4*/ 	.byte	0x04, 0x11
        /*07a6*/ 	.short	(.L_336 - .L_335)
	.align		4
.L_335:
        /*07a8*/ 	.word	index@(_ZN10layer_norm13ln_fwd_kernelINS_13Kernel_traitsIf13__nv_bfloat16fS2_fjLj1536ELj1ELj4ELj1ELj16ENS_18Kernel_traits_baseILj1536EfS2_fS2_fjLj128EEEEELb1ELb1ELb1ELb0EEEvNS_9FwdParamsE)
        /*07ac*/ 	.word	0x00000000


	//----- nvinfo : EIATTR_REGCOUNT
	.align		4
.L_336:
        /*07b0*/ 	.byte	0x04, 0x2f
        /*07b2*/ 	.short	(.L_338 - .L_337)
	.align		4
.L_337:
        /*07b4*/ 	.word	index@(_ZN10layer_norm13ln_fwd_kernelINS_13Kernel_traitsIf13__nv_bfloat16fS2_fjLj1536ELj1ELj4ELj1ELj16ENS_18Kernel_traits_baseILj1536EfS2_fS2_fjLj128EEEEELb1ELb1ELb0ELb1EEEvNS_9FwdParamsE)
        /*07b8*/ 	.word	0x000000f1


	//----- nvinfo : EIATTR_FRAME_SIZE
	.align		4
.L_338:
        /*07bc*/ 	.byte	0x04, 0x11
        /*07be*/ 	.short	(.L_340 - .L_339)
	.align		4
.L_339:
        /*07c0*/ 	.word	index@(_ZN10layer_norm13ln_fwd_kernelINS_13Kernel_traitsIf13__nv_bfloat16fS2_fjLj1536ELj1ELj4ELj1ELj16ENS_18Kernel_traits_baseILj1536EfS2_fS2_fjLj128EEEEELb1ELb1ELb0ELb1EEEvNS_9FwdParamsE)
        /*07c4*/ 	.word	0x00000000


	//----- nvinfo : EIATTR_REGCOUNT
	.align		4
.L_340:
        /*07c8*/ 	.byte	0x04, 0x2f
        /*07ca*/ 	.short	(.L_342 - .L_341)
	.align		4
.L_341:
        /*07cc*/ 	.word	index@(_ZN10layer_norm13ln_fwd_kernelINS_13Kernel_traitsIf13__nv_bfloat16fS2_fjLj1536ELj1ELj4ELj1ELj16ENS_18Kernel_traits_baseILj1536EfS2_fS2_fjLj128EEEEELb1ELb1ELb0ELb0EEEvNS_9FwdParamsE)
        /*07d0*/ 	.word	0x000000eb


	//----- nvinfo : EIATTR_FRAME_SIZE
	.align		4
.L_342:
        /*07d4*/ 	.byte	0x04, 0x11
        /*07d6*/ 	.short	(.L_344 - .L_343)
	.align		4
.L_343:
        /*07d8*/ 	.word	index@(_ZN10layer_norm13ln_fwd_kernelINS_13Kernel_traitsIf13__nv_bfloat16fS2_fjLj1536ELj1ELj4ELj1ELj16ENS_18Kernel_traits_baseILj1536EfS2_fS2_fjLj128EEEEELb1ELb1ELb0ELb0EEEvNS_9FwdParamsE)
        /*07dc*/ 	.word	0x00000000


	//----- nvinfo : EIATTR_REGCOUNT
	.align		4
.L_344:
        /*07e0*/ 	.byte	0x04, 0x2f
        /*07e2*/ 	.short	(.L_346 - .L_345)
	.align		4
.L_345:
        /*07e4*/ 	.word	index@(_ZN10layer_norm13ln_fwd_kernelINS_13Kernel_traitsIf13__nv_bfloat16fS2_fjLj1536ELj1ELj4ELj1ELj16ENS_18Kernel_traits_baseILj1536EfS2_fS2_fjLj128EEEEELb1ELb0ELb1ELb1EEEvNS_9FwdParamsE)
        /*07e8*/ 	.word	0x000000f5


	//----- nvinfo : EIATTR_FRAME_SIZE
	.align		4
.L_346:
        /*07ec*/ 	.byte	0x04, 0x11
        /*07ee*/ 	.short	(.L_348 - .L_347)
	.align		4
.L_347:
        /*07f0*/ 	.word	index@(_ZN10layer_norm13ln_fwd_kernelINS_13Kernel_traitsIf13__nv_bfloat16fS2_fjLj1536ELj1ELj4ELj1ELj16ENS_18Kernel_traits_baseILj1536EfS2_fS2_fjLj128EEEEELb1ELb0ELb1ELb1EEEvNS_9FwdParamsE)
        /*07f4*/ 	.word	0x00000000


	//----- nvinfo : EIATTR_REGCOUNT
	.align		4
.L_348:
        /*07f8*/ 	.byte	0x04, 0x2f
        /*07fa*/ 	.short	(.L_350 - .L_349)
	.align		4
.L_349:
        /*07fc*/ 	.word	index@(_ZN10layer_norm13ln_fwd_kernelINS_13Kernel_traitsIf13__nv_bfloat16fS2_fjLj1536ELj1ELj4ELj1ELj16ENS_18Kernel_traits_baseILj1536EfS2_fS2_fjLj128EEEEELb1ELb0ELb1ELb0EEEvNS_9FwdParamsE)
        /*0800*/ 	.word	0x000000db


	//----- nvinfo : EIATTR_FRAME_SIZE
	.align		4
.L_350:
        /*0804*/ 	.byte	0x04, 0x11
        /*0806*/ 	.short	(.L_352 - .L_351)
	.align		4
.L_351:
        /*0808*/ 	.word	index@(_ZN10layer_norm13ln_fwd_kernelINS_13Kernel_traitsIf13__nv_bfloat16fS2_fjLj1536ELj1ELj4ELj1ELj16ENS_18Kernel_traits_baseILj1536EfS2_fS2_fjLj128EEEEELb1ELb0ELb1ELb0EEEvNS_9FwdParamsE)
        /*080c*/ 	.word	0x00000000


	//----- nvinfo : EIATTR_REGCOUNT
	.align		4
.L_352:
        /*0810*/ 	.byte	0x04, 0x2f
        /*0812*/ 	.short	(.L_354 - .L_353)
	.align		4
.L_353:
        /*0814*/ 	.word	index@(_ZN10layer_norm13ln_fwd_kernelINS_13Kernel_traitsIf13__nv_bfloat16fS2_fjLj1536ELj1ELj4ELj1ELj16ENS_18Kernel_traits_baseILj1536EfS2_fS2_fjLj128EEEEELb1ELb0ELb0ELb1EEEvNS_9FwdParamsE)
        /*0818*/ 	.word	0x000000ff


	//----- nvinfo : EIATTR_FRAME_SIZE
	.align		4
.L_354:
        /*081c*/ 	.byte	0x04, 0x11
        /*081e*/ 	.short	(.L_356 - .L_355)
	.align		4
.L_355:
        /*0820*/ 	.word	index@(_ZN10layer_norm13ln_fwd_kernelINS_13Kernel_traitsIf13__nv_bfloat16fS2_fjLj1536ELj1ELj4ELj1ELj16ENS_18Kernel_traits_baseILj1536EfS2_fS2_fjLj128EEEEELb1ELb0ELb0ELb1EEEvNS_9FwdParamsE)
        /*0824*/ 	.word	0x00000000


	//----- nvinfo : EIATTR_REGCOUNT
	.align		4
.L_356:
        /*0828*/ 	.byte	0x04, 0x2f
        /*082a*/ 	.short	(.L_358 - .L_357)
	.align		4
.L_357:
        /*082c*/ 	.word	index@(_ZN10layer_norm13ln_fwd_kernelINS_13Kernel_traitsIf13__nv_bfloat16fS2_fjLj1536ELj1ELj4ELj1ELj16ENS_18Kernel_traits_baseILj1536EfS2_fS2_fjLj128EEEEELb1ELb0ELb0ELb0EEEvNS_9FwdParamsE)
        /*0830*/ 	.word	0x000000d0


	//----- nvinfo : EIATTR_FRAME_SIZE
	.align		4
.L_358:
        /*0834*/ 	.byte	0x04, 0x11
        /*0836*/ 	.short	(.L_360 - .L_359)
	.align		4
.L_359:
        /*0838*/ 	.word	index@(_ZN10layer_norm13ln_fwd_kernelINS_13Kernel_traitsIf13__nv_bfloat16fS2_fjLj1536ELj1ELj4ELj1ELj16ENS_18Kernel_traits_baseILj1536EfS2_fS2_fjLj128EEEEELb1ELb0ELb0ELb0EEEvNS_9FwdParamsE)
        /*083c*/ 	.word	0x00000000


	//----- nvinfo : EIATTR_REGCOUNT
	.align		4
.L_360:
        /*0840*/ 	.byte	0x04, 0x2f
        /*0842*/ 	.short	(.L_362 - .L_361)
	.align		4
.L_361:
        /*0844*/ 	.word	index@(_ZN10layer_norm13ln_fwd_kernelINS_13Kernel_traitsIf13__nv_bfloat16fS2_fjLj1536ELj1ELj4ELj1ELj16ENS_18Kernel_traits_baseILj1536EfS2_fS2_fjLj128EEEEELb0ELb1ELb1ELb1EEEvNS_9FwdParamsE)
        /*0848*/ 	.word	0x000000fe


	//----- nvinfo : EIATTR_FRAME_SIZE
	.align		4
.L_362:
        /*084c*/ 	.byte	0x04, 0x11
        /*084e*/ 	.short	(.L_364 - .L_363)
	.align		4
.L_363:
        /*0850*/ 	.word	index@(_ZN10layer_norm13ln_fwd_kernelINS_13Kernel_traitsIf13__nv_bfloat16fS2_fjLj1536ELj1ELj4ELj1ELj16ENS_18Kernel_traits_baseILj1536EfS2_fS2_fjLj128EEEEELb0ELb1ELb1ELb1EEEvNS_9FwdParamsE)
        /*0854*/ 	.word	0x00000000


	//----- nvinfo : EIATTR_REGCOUNT
	.align		4
.L_364:
        /*0858*/ 	.byte	0x04, 0x2f
        /*085a*/ 	.short	(.L_366 - .L_365)
	.align		4
.L_365:
        /*085c*/ 	.word	index@(_ZN10layer_norm13ln_fwd_kernelINS_13Kernel_traitsIf13__nv_bfloat16fS2_fjLj1536ELj1ELj4ELj1ELj16ENS_18Kernel_traits_baseILj1536EfS2_fS2_fjLj128EEEEELb0ELb1ELb1ELb0EEEvNS_9FwdParamsE)
        /*0860*/ 	.word	0x000000e8


	//----- nvinfo : EIATTR_FRAME_SIZE
	.align		4
.L_366:
        /*0864*/ 	.byte	0x04, 0x11
        /*0866*/ 	.short	(.L_368 - .L_367)
	.align		4
.L_367:
        /*0868*/ 	.word	index@(_ZN10layer_norm13ln_fwd_kernelINS_13Kernel_traitsIf13__nv_bfloat16fS2_fjLj1536ELj1ELj4ELj1ELj16ENS_18Kernel_traits_baseILj1536EfS2_fS2_fjLj128EEEEELb0ELb1ELb1ELb0EEEvNS_9FwdParamsE)
        /*086c*/ 	.word	0x00000000


	//----- nvinfo : EIATTR_REGCOUNT
	.align		4
.L_368:
        /*0870*/ 	.byte	0x04, 0x2f
        /*0872*/ 	.short	(.L_370 - .L_369)
	.align		4
.L_369:
        /*0874*/ 	.word	index@(_ZN10layer_norm13ln_fwd_kernelINS_13Kernel_traitsIf13__nv_bfloat16fS2_fjLj1536ELj1ELj4ELj1ELj16ENS_18Kernel_traits_baseILj1536EfS2_fS2_fjLj128EEEEELb0ELb1ELb0ELb1EEEvNS_9FwdParamsE)
        /*0878*/ 	.word	0x000000e9


	//----- nvinfo : EIATTR_FRAME_SIZE
	.align		4
.L_370:
        /*087c*/ 	.byte	0x04, 0x11
        /*087e*/ 	.short	(.L_372 - .L_371)
	.align		4
.L_371:
        /*0880*/ 	.word	index@(_ZN10layer_norm13ln_fwd_kernelINS_13Kernel_traitsIf13__nv_bfloat16fS2_fjLj1536ELj1ELj4ELj1ELj16ENS_18Kernel_traits_baseILj1536EfS2_fS2_fjLj128EEEEELb0ELb1ELb0ELb1EEEvNS_9FwdParamsE)
        /*0884*/ 	.word	0x00000000


	//----- nvinfo : EIATTR_REGCOUNT
	.align		4
.L_372:
        /*0888*/ 	.byte	0x04, 0x2f
        /*088a*/ 	.short	(.L_374 - .L_373)
	.align		4
.L_373:
        /*088c*/ 	.word	index@(_ZN10layer_norm13ln_fwd_kernelINS_13Kernel_traitsIf13__nv_bfloat16fS2_fjLj1536ELj1ELj4ELj1ELj16ENS_18Kernel_traits_baseILj1536EfS2_fS2_fjLj128EEEEELb0ELb1ELb0ELb0EEEvNS_9FwdParamsE)
        /*0890*/ 	.word	0x000000e2


	//----- nvinfo : EIATTR_FRAME_SIZE
	.align		4
.L_374:
        /*0894*/ 	.byte	0x04, 0x11
        /*0896*/ 	.short	(.L_376 - .L_375)
	.align		4
.L_375:
        /*0898*/ 	.word	index@(_ZN10layer_norm13ln_fwd_kernelINS_13Kernel_traitsIf13__nv_bfloat16fS2_fjLj1536ELj1ELj4ELj1ELj16ENS_18Kernel_traits_baseILj1536EfS2_fS2_fjLj128EEEEELb0ELb1ELb0ELb0EEEvNS_9FwdParamsE)
        /*089c*/ 	.word	0x00000000


	//----- nvinfo : EIATTR_REGCOUNT
	.align		4
.L_376:
        /*08a0*/ 	.byte	0x04, 0x2f
        /*08a2*/ 	.short	(.L_378 - .L_377)
	.align		4
.L_377:
        /*08a4*/ 	.word	index@(_ZN10layer_norm13ln_fwd_kernelINS_13Kernel_traitsIf13__nv_bfloat16fS2_fjLj1536ELj1ELj4ELj1ELj16ENS_18Kernel_traits_baseILj1536EfS2_fS2_fjLj128EEEEELb0ELb0ELb1ELb1EEEvNS_9FwdParamsE)
        /*08a8*/ 	.word	0x000000ca


	//----- nvinfo : EIATTR_FRAME_SIZE
	.align		4
.L_378:
        /*08ac*/ 	.byte	0x04, 0x11
        /*08ae*/ 	.short	(.L_380 - .L_379)
	.align		4
.L_379:
        /*08b0*/ 	.word	index@(_ZN10layer_norm13ln_fwd_kernelINS_13Kernel_traitsIf13__nv_bfloat16fS2_fjLj1536ELj1ELj4ELj1ELj16ENS_18Kernel_traits_baseILj1536EfS2_fS2_fjLj128EEEEELb0ELb0ELb1ELb1EEEvNS_9FwdParamsE)
        /*08b4*/ 	.word	0x00000000


	//----- nvinfo : EIATTR_REGCOUNT
	.align		4
.L_380:
        /*08b8*/ 	.byte	0x04, 0x2f
        /*08ba*/ 	.short	(.L_382 - .L_381)
	.align		4
.L_381:
        /*08bc*/ 	.word	index@(_ZN10layer_norm13ln_fwd_kernelINS_13Kernel_traitsIf13__nv_bfloat16fS2_fjLj1536ELj1ELj4ELj1ELj16ENS_18Kernel_traits_baseILj1536EfS2_fS2_fjLj128EEEEELb0ELb0ELb1ELb0EEEvNS_9FwdParamsE)
        /*08c0*/ 	.word	0x000000c2


	//----- nvinfo : EIATTR_FRAME_SIZE
	.align		4
.L_382:
        /*08c4*/ 	.byte	0x04, 0x11
        /*08c6*/ 	.short	(.L_384 - .L_383)
	.align		4
.L_383:
        /*08c8*/ 	.word	index@(_ZN10layer_norm13ln_fwd_kernelINS_13Kernel_traitsIf13__nv_bfloat16fS2_fjLj1536ELj1ELj4ELj1ELj16ENS_18Kernel_traits_baseILj1536EfS2_fS2_fjLj128EEEEELb0ELb0ELb1ELb0EEEvNS_9FwdParamsE)
        /*08cc*/ 	.word	0x00000000


	//----- nvinfo : EIATTR_REGCOUNT
	.align		4
.L_384:
        /*08d0*/ 	.byte	0x04, 0x2f
        /*08d2*/ 	.short	(.L_386 - .L_385)
	.align		4
.L_385:
        /*08d4*/ 	.word	index@(_ZN10layer_norm13ln_fwd_kernelINS_13Kernel_traitsIf13__nv_bfloat16fS2_fjLj1536ELj1ELj4ELj1ELj16ENS_18Kernel_traits_baseILj1536EfS2_fS2_fjLj128EEEEELb0ELb0ELb0ELb1EEEvNS_9FwdParamsE)
        /*08d8*/ 	.word	0x000000c2


	//----- nvinfo : EIATTR_FRAME_SIZE
	.align		4
.L_386:
        /*08dc*/ 	.byte	0x04, 0x11
        /*08de*/ 	.short	(.L_388 - .L_387)
	.align		4
.L_387:
        /*08e0*/ 	.word	index@(_ZN10layer_norm13ln_fwd_kernelINS_13Kernel_traitsIf13__nv_bfloat16fS2_fjLj1536ELj1ELj4ELj1ELj16ENS_18Kernel_traits_baseILj1536EfS2_fS2_fjLj128EEEEELb0ELb0ELb0ELb1EEEvNS_9FwdParamsE)
        /*08e4*/ 	.word	0x00000000


	//----- nvinfo : EIATTR_REGCOUNT
	.align		4
.L_388:
        /*08e8*/ 	.byte	0x04, 0x2f
        /*08ea*/ 	.short	(.L_390 - .L_389)
	.align		4
.L_389:
        /*08ec*/ 	.word	index@(_ZN10layer_norm13ln_fwd_kernelINS_13Kernel_traitsIf13__nv_bfloat16fS2_fjLj1536ELj1ELj4ELj1ELj16ENS_18Kernel_traits_baseILj1536EfS2_fS2_fjLj128EEEEELb0ELb0ELb0ELb0EEEvNS_9FwdParamsE)
        /*08f0*/ 	.word	0x000000a8


	//----- nvinfo : EIATTR_FRAME_SIZE
	.align		4
.L_390:
        /*08f4*/ 	.byte	0x04, 0x11
        /*08f6*/ 	.short	(.L_392 - .L_391)
	.align		4
.L_391:
        /*08f8*/ 	.word	index@(_ZN10layer_norm13ln_fwd_kernelINS_13Kernel_traitsIf13__nv_bfloat16fS2_fjLj1536ELj1ELj4ELj1ELj16ENS_18Kernel_traits_baseILj1536EfS2_fS2_fjLj128EEEEELb0ELb0ELb0ELb0EEEvNS_9FwdParamsE)
        /*08fc*/ 	.word	0x00000000


	//----- nvinfo : EIATTR_REGCOUNT
	.align		4
.L_392:
        /*0900*/ 	.byte	0x04, 0x2f
        /*0902*/ 	.short	(.L_394 - .L_393)
	.align		4
.L_393:
        /*0904*/ 	.word	index@(_ZN10layer_norm13ln_fwd_kernelINS_13Kernel_traitsI13__nv_bfloat16S2_fS2_fjLj1536ELj1ELj4ELj1ELj16ENS_18Kernel_traits_baseILj1536ES2_S2_fS2_fjLj128EEEEELb1ELb1ELb1ELb1EEEvNS_9FwdParamsE)
        /*0908*/ 	.word	0x000000ff


	//----- nvinfo : EIATTR_FRAME_SIZE
	.align		4
.L_394:
        /*090c*/ 	.byte	0x04, 0x11
        /*090e*/ 	.short	(.L_396 - .L_395)
	.align		4
.L_395:
        /*0910*/ 	.word	index@(_ZN10layer_norm13ln_fwd_kernelINS_13Kernel_traitsI13__nv_bfloat16S2_fS2_fjLj1536ELj1ELj4ELj1ELj16ENS_18Kernel_traits_baseILj1536ES2_S2_fS2_fjLj128EEEEELb1ELb1ELb1ELb1EEEvNS_9FwdParamsE)
        /*0914*/ 	.word	0x00000000


	//----- nvinfo : EIATTR_REGCOUNT
	.align		4
.L_396:
        /*0918*/ 	.byte	0x04, 0x2f
        /*091a*/ 	.short	(.L_398 - .L_397)
	.align		4
.L_397:
        /*091c*/ 	.word	index@(_ZN10layer_norm13ln_fwd_kernelINS_13Kernel_traitsI13__nv_bfloat16S2_fS2_fjLj1536ELj1ELj4ELj1ELj16ENS_18Kernel_traits_baseILj1536ES2_S2_fS2_fjLj128EEEEELb1ELb1ELb1ELb0EEEvNS_9FwdParamsE)
        /*0920*/ 	.word	0x000000f9


	//----- nvinfo : EIATTR_FRAME_SIZE
	.align		4
.L_398:
        /*0924*/ 	.byte	0x04, 0x11
        /*0926*/ 	.short	(.L_400 - .L_399)
	.align		4
.L_399:
        /*0928*/ 	.word	index@(_ZN10layer_norm13ln_fwd_kernelINS_13Kernel_traitsI13__nv_bfloat16S2_fS2_fjLj1536ELj1ELj4ELj1ELj16ENS_18Kernel_traits_baseILj1536ES2_S2_fS2_fjLj128EEEEELb1ELb1ELb1ELb0EEEvNS_9FwdParamsE)
        /*092c*/ 	.word	0x00000000


	//----- nvinfo : EIATTR_REGCOUNT
	.align		4
.L_400:
        /*0930*/ 	.byte	0x04, 0x2f
        /*0932*/ 	.short	(.L_402 - .L_401)
	.align		4
.L_401:
        /*0934*/ 	.word	index@(_ZN10layer_norm13ln_fwd_kernelINS_13Kernel_traitsI13__nv_bfloat16S2_fS2_fjLj1536ELj1ELj4ELj1ELj16ENS_18Kernel_traits_baseILj1536ES2_S2_fS2_fjLj128EEEEELb1ELb1ELb0ELb1EEEvNS_9FwdParamsE)
        /*0938*/ 	.word	0x000000f5


	//----- nvinfo : EIATTR_FRAME_SIZE
	.align		4
.L_402:
        /*093c*/ 	.byte	0x04, 0x11
        /*093e*/ 	.short	(.L_404 - .L_403)
	.align		4
.L_403:
        /*0940*/ 	.word	index@(_ZN10layer_norm13ln_fwd_kernelINS_13Kernel_traitsI13__nv_bfloat16S2_fS2_fjLj1536ELj1ELj4ELj1ELj16ENS_18Kernel_traits_baseILj1536ES2_S2_fS2_fjLj128EEEEELb1ELb1ELb0ELb1EEEvNS_9FwdParamsE)
        /*0944*/ 	.word	0x00000000


	//----- nvinfo : EIATTR_REGCOUNT
	.align		4
.L_404:
        /*0948*/ 	.byte	0x04, 0x2f
        /*094a*/ 	.short	(.L_406 - .L_405)
	.align		4
.L_405:
        /*094c*/ 	.word	index@(_ZN10layer_norm13ln_fwd_kernelINS_13Kernel_traitsI13__nv_bfloat16S2_fS2_fjLj1536ELj1ELj4ELj1ELj16ENS_18Kernel_traits_baseILj1536ES2_S2_fS2_fjLj128EEEEELb1ELb1ELb0ELb0EEEvNS_9FwdParamsE)
        /*0950*/ 	.word	0x000000eb


	//----- nvinfo : EIATTR_FRAME_SIZE
	.align		4
.L_406:
        /*0954*/ 	.byte	0x04, 0x11
        /*0956*/ 	.short	(.L_408 - .L_407)
	.align		4
.L_407:
        /*0958*/ 	.word	index@(_ZN10layer_norm13ln_fwd_kernelINS_13Kernel_traitsI13__nv_bfloat16S2_fS2_fjLj1536ELj1ELj4ELj1ELj16ENS_18Kernel_traits_baseILj1536ES2_S2_fS2_fjLj128EEEEELb1ELb1ELb0ELb0EEEvNS_9FwdParamsE)
        /*095c*/ 	.word	0x00000000


	//----- nvinfo : EIATTR_REGCOUNT
	.align		4
.L_408:
        /*0960*/ 	.byte	0x04, 0x2f
        /*0962*/ 	.short	(.L_410 - .L_409)
	.align		4
.L_409:
        /*0964*/ 	.word	index@(_ZN10layer_norm13ln_fwd_kernelINS_13Kernel_traitsI13__nv_bfloat16S2_fS2_fjLj1536ELj1ELj4ELj1ELj16ENS_18Kernel_traits_baseILj1536ES2_S2_fS2_fjLj128EEEEELb1ELb0ELb1ELb1EEEvNS_9FwdParamsE)
        /*0968*/ 	.word	0x000000a8


	//----- nvinfo : EIATTR_FRAME_SIZE
	.align		4
.L_410:
        /*096c*/ 	.byte	0x04, 0x11
        /*096e*/ 	.short	(.L_412 - .L_411)
	.align		4
.L_411:
        /*0970*/ 	.word	index@(_ZN10layer_norm13ln_fwd_kernelINS_13Kernel_traitsI13__nv_bfloat16S2_fS2_fjLj1536ELj1ELj4ELj1ELj16ENS_18Kernel_traits_baseILj1536ES2_S2_fS2_fjLj128EEEEELb1ELb0ELb1ELb1EEEvNS_9FwdParamsE)
        /*0974*/ 	.word	0x00000000


	//----- nvinfo : EIATTR_REGCOUNT
	.align		4
.L_412:
        /*0978*/ 	.byte	0x04, 0x2f
        /*097a*/ 	.short	(.L_414 - .L_413)
	.align		4
.L_413:
        /*097c*/ 	.word	index@(_ZN10layer_norm13ln_fwd_kernelINS_13Kernel_traitsI13__nv_bfloat16S2_fS2_fjLj1536ELj1ELj4ELj1ELj16ENS_18Kernel_traits_baseILj1536ES2_S2_fS2_fjLj128EEEEELb1ELb0ELb1ELb0EEEvNS_9FwdParamsE)
        /*0980*/ 	.word	0x000000dd


	//----- nvinfo : EIATTR_FRAME_SIZE
	.align		4
.L_414:
        /*0984*/ 	.byte	0x04, 0x11
        /*0986*/ 	.short	(.L_416 - .L_415)
	.align		4
.L_415:
        /*0988*/ 	.word	index@(_ZN10layer_norm13ln_fwd_kernelINS_13Kernel_traitsI13__nv_bfloat16S2_fS2_fjLj1536ELj1ELj4ELj1ELj16ENS_18Kernel_traits_baseILj1536ES2_S2_fS2_fjLj128EEEEELb1ELb0ELb1ELb0EEEvNS_9FwdParamsE)
        /*098c*/ 	.word	0x00000000


	//----- nvinfo : EIATTR_REGCOUNT
	.align		4
.L_416:
        /*0990*/ 	.byte	0x04, 0x2f
        /*0992*/ 	.short	(.L_418 - .L_417)
	.align		4
.L_417:
        /*0994*/ 	.word	index@(_ZN10layer_norm13ln_fwd_kernelINS_13Kernel_traitsI13__nv_bfloat16S2_fS2_fjLj1536ELj1ELj4ELj1ELj16ENS_18Kernel_traits_baseILj1536ES2_S2_fS2_fjLj128EEEEELb1ELb0ELb0ELb1EEEvNS_9FwdParamsE)
        /*0998*/ 	.word	0x000000fb


	//----- nvinfo : EIATTR_FRAME_SIZE
	.align		4
.L_418:
        /*099c*/ 	.byte	0x04, 0x11
        /*099e*/ 	.short	(.L_420 - .L_419)
	.align		4
.L_419:
        /*09a0*/ 	.word	index@(_ZN10layer_norm13ln_fwd_kernelINS_13Kernel_traitsI13__nv_bfloat16S2_fS2_fjLj1536ELj1ELj4ELj1ELj16ENS_18Kernel_traits_baseILj1536ES2_S2_fS2_fjLj128EEEEELb1ELb0ELb0ELb1EEEvNS_9FwdParamsE)
        /*09a4*/ 	.word	0x00000000


	//----- nvinfo : EIATTR_REGCOUNT
	.align		4
.L_420:
        /*09a8*/ 	.byte	0x04, 0x2f
        /*09aa*/ 	.short	(.L_422 - .L_421)
	.align		4
.L_421:
        /*09ac*/ 	.word	index@(_ZN10layer_norm13ln_fwd_kernelINS_13Kernel_traitsI13__nv_bfloat16S2_fS2_fjLj1536ELj1ELj4ELj1ELj16ENS_18Kernel_traits_baseILj1536ES2_S2_fS2_fjLj128EEEEELb1ELb0ELb0ELb0EEEvNS_9FwdParamsE)
        /*09b0*/ 	.word	0x000000d2


	//----- nvinfo : EIATTR_FRAME_SIZE
	.align		4
.L_422:
        /*09b4*/ 	.byte	0x04, 0x11
        /*09b6*/ 	.short	(.L_424 - .L_423)
	.align		4
.L_423:
        /*09b8*/ 	.word	index@(_ZN10layer_norm13ln_fwd_kernelINS_13Kernel_traitsI13__nv_bfloat16S2_fS2_fjLj1536ELj1ELj4ELj1ELj16ENS_18Kernel_traits_baseILj1536ES2_S2_fS2_fjLj128EEEEELb1ELb0ELb0ELb0EEEvNS_9FwdParamsE)
        /*09bc*/ 	.word	0x00000000


	//----- nvinfo : EIATTR_REGCOUNT
	.align		4
.L_424:
        /*09c0*/ 	.byte	0x04, 0x2f
        /*09c2*/ 	.short	(.L_426 - .L_425)
	.align		4
.L_425:
        /*09c4*/ 	.word	index@(_ZN10layer_norm13ln_fwd_kernelINS_13Kernel_traitsI13__nv_bfloat16S2_fS2_fjLj1536ELj1ELj4ELj1ELj16ENS_18Kernel_traits_baseILj1536ES2_S2_fS2_fjLj128EEEEELb0ELb1ELb1ELb1EEEvNS_9FwdParamsE)
        /*09c8*/ 	.word	0x000000fd


	//----- nvinfo : EIATTR_FRAME_SIZE
	.align		4
.L_426:
        /*09cc*/ 	.byte	0x04, 0x11
        /*09ce*/ 	.short	(.L_428 - .L_427)
	.align		4
.L_427:
        /*09d0*/ 	.word	index@(_ZN10layer_norm13ln_fwd_kernelINS_13Kernel_traitsI13__nv_bfloat16S2_fS2_fjLj1536ELj1ELj4ELj1ELj16ENS_18Kernel_traits_baseILj1536ES2_S2_fS2_fjLj128EEEEELb0ELb1ELb1ELb1EEEvNS_9FwdParamsE)
        /*09d4*/ 	.word	0x00000000


	//----- nvinfo : EIATTR_REGCOUNT
	.align		4
.L_428:
        /*09d8*/ 	.byte	0x04, 0x2f
        /*09da*/ 	.short	(.L_430 - .L_429)
	.align		4
.L_429:
        /*09dc*/ 	.word	index@(_ZN10layer_norm13ln_fwd_kernelINS_13Kernel_traitsI13__nv_bfloat16S2_fS2_fjLj1536ELj1ELj4ELj1ELj16ENS_18Kernel_traits_baseILj1536ES2_S2_fS2_fjLj128EEEEELb0ELb1ELb1ELb0EEEvNS_9FwdParamsE)
        /*09e0*/ 	.word	0x000000e7


	//----- nvinfo : EIATTR_FRAME_SIZE
	.align		4
.L_430:
        /*09e4*/ 	.byte	0x04, 0x11
        /*09e6*/ 	.short	(.L_432 - .L_431)
	.align		4
.L_431:
        /*09e8*/ 	.word	index@(_ZN10layer_norm13ln_fwd_kernelINS_13Kernel_traitsI13__nv_bfloat16S2_fS2_fjLj1536ELj1ELj4ELj1ELj16ENS_18Kernel_traits_baseILj1536ES2_S2_fS2_fjLj128EEEEELb0ELb1ELb1ELb0EEEvNS_9FwdParamsE)
        /*09ec*/ 	.word	0x00000000


	//----- nvinfo : EIATTR_REGCOUNT
	.align		4
.L_432:
        /*09f0*/ 	.byte	0x04, 0x2f
        /*09f2*/ 	.short	(.L_434 - .L_433)
	.align		4
.L_433:
        /*09f4*/ 	.word	index@(_ZN10layer_norm13ln_fwd_kernelINS_13Kernel_traitsI13__nv_bfloat16S2_fS2_fjLj1536ELj1ELj4ELj1ELj16ENS_18Kernel_traits_baseILj1536ES2_S2_fS2_fjLj128EEEEELb0ELb1ELb0ELb1EEEvNS_9FwdParamsE)
        /*09f8*/ 	.word	0x000000ff


	//----- nvinfo : EIATTR_FRAME_SIZE
	.align		4
.L_434:
        /*09fc*/ 	.byte	0x04, 0x11
        /*09fe*/ 	.short	(.L_436 - .L_435)
	.align		4
.L_435:
        /*0a00*/ 	.word	index@(_ZN10layer_norm13ln_fwd_kernelINS_13Kernel_traitsI13__nv_bfloat16S2_fS2_fjLj1536ELj1ELj4ELj1ELj16ENS_18Kernel_traits_baseILj1536ES2_S2_fS2_fjLj128EEEEELb0ELb1ELb0ELb1EEEvNS_9FwdParamsE)
        /*0a04*/ 	.word	0x00000000


	//----- nvinfo : EIATTR_REGCOUNT
	.align		4
.L_436:
        /*0a08*/ 	.byte	0x04, 0x2f
        /*0a0a*/ 	.short	(.L_438 - .L_437)
	.align		4
.L_437:
        /*0a0c*/ 	.word	index@(_ZN10layer_norm13ln_fwd_kernelINS_13Kernel_traitsI13__nv_bfloat16S2_fS2_fjLj1536ELj1ELj4ELj1ELj16ENS_18Kernel_traits_baseILj1536ES2_S2_fS2_fjLj128EEEEELb0ELb1ELb0ELb0EEEvNS_9FwdParamsE)
        /*0a10*/ 	.word	0x000000e2


	//----- nvinfo : EIATTR_FRAME_SIZE
	.align		4
.L_438:
        /*0a14*/ 	.byte	0x04, 0x11
        /*0a16*/ 	.short	(.L_440 - .L_439)
	.align		4
.L_439:
        /*0a18*/ 	.word	index@(_ZN10layer_norm13ln_fwd_kernelINS_13Kernel_traitsI13__nv_bfloat16S2_fS2_fjLj1536ELj1ELj4ELj1ELj16ENS_18Kernel_traits_baseILj1536ES2_S2_fS2_fjLj128EEEEELb0ELb1ELb0ELb0EEEvNS_9FwdParamsE)
        /*0a1c*/ 	.word	0x00000000


	//----- nvinfo : EIATTR_REGCOUNT
	.align		4
.L_440:
        /*0a20*/ 	.byte	0x04, 0x2f
        /*0a22*/ 	.short	(.L_442 - .L_441)
	.align		4
.L_441:
        /*0a24*/ 	.word	index@(_ZN10layer_norm13ln_fwd_kernelINS_13Kernel_traitsI13__nv_bfloat16S2_fS2_fjLj1536ELj1ELj4ELj1ELj16ENS_18Kernel_traits_baseILj1536ES2_S2_fS2_fjLj128EEEEELb0ELb0ELb1ELb1EEEvNS_9FwdParamsE)
        /*0a28*/ 	.word	0x000000a8


	//----- nvinfo : EIATTR_FRAME_SIZE
	.align		4
.L_442:
        /*0a2c*/ 	.byte	0x04, 0x11
        /*0a2e*/ 	.short	(.L_444 - .L_443)
	.align		4
.L_443:
        /*0a30*/ 	.word	index@(_ZN10layer_norm13ln_fwd_kernelINS_13Kernel_traitsI13__nv_bfloat16S2_fS2_fjLj1536ELj1ELj4ELj1ELj16ENS_18Kernel_traits_baseILj1536ES2_S2_fS2_fjLj128EEEEELb0ELb0ELb1ELb1EEEvNS_9FwdParamsE)
        /*0a34*/ 	.word	0x00000000


	//----- nvinfo : EIATTR_REGCOUNT
	.align		4
.L_444:
        /*0a38*/ 	.byte	0x04, 0x2f
        /*0a3a*/ 	.short	(.L_446 - .L_445)
	.align		4
.L_445:
        /*0a3c*/ 	.word	index@(_ZN10layer_norm13ln_fwd_kernelINS_13Kernel_traitsI13__nv_bfloat16S2_fS2_fjLj1536ELj1ELj4ELj1ELj16ENS_18Kernel_traits_baseILj1536ES2_S2_fS2_fjLj128EEEEELb0ELb0ELb1ELb0EEEvNS_9FwdParamsE)
        /*0a40*/ 	.word	0x000000bb


	//----- nvinfo : EIATTR_FRAME_SIZE
	.align		4
.L_446:
        /*0a44*/ 	.byte	0x04, 0x11
        /*0a46*/ 	.short	(.L_448 - .L_447)
	.align		4
.L_447:
        /*0a48*/ 	.word	index@(_ZN10layer_norm13ln_fwd_kernelINS_13Kernel_traitsI13__nv_bfloat16S2_fS2_fjLj1536ELj1ELj4ELj1ELj16ENS_18Kernel_traits_baseILj1536ES2_S2_fS2_fjLj128EEEEELb0ELb0ELb1ELb0EEEvNS_9FwdParamsE)
        /*0a4c*/ 	.word	0x00000000


	//----- nvinfo : EIATTR_REGCOUNT
	.align		4
.L_448:
        /*0a50*/ 	.byte	0x04, 0x2f
        /*0a52*/ 	.short	(.L_450 - .L_449)
	.align		4
.L_449:
        /*0a54*/ 	.word	index@(_ZN10layer_norm13ln_fwd_kernelINS_13Kernel_traitsI13__nv_bfloat16S2_fS2_fjLj1536ELj1ELj4ELj1ELj16ENS_18Kernel_traits_baseILj1536ES2_S2_fS2_fjLj128EEEEELb0ELb0ELb0ELb1EEEvNS_9FwdParamsE)
        /*0a58*/ 	.word	0x000000ba


	//----- nvinfo : EIATTR_FRAME_SIZE
	.align		4
.L_450:
        /*0a5c*/ 	.byte	0x04, 0x11
        /*0a5e*/ 	.short	(.L_452 - .L_451)
	.align		4
.L_451:
        /*0a60*/ 	.word	index@(_ZN10layer_norm13ln_fwd_kernelINS_13Kernel_traitsI13__nv_bfloat16S2_fS2_fjLj1536ELj1ELj4ELj1ELj16ENS_18Kernel_traits_baseILj1536ES2_S2_fS2_fjLj128EEEEELb0ELb0ELb0ELb1EEEvNS_9FwdParamsE)
        /*0a64*/ 	.word	0x00000000


	//----- nvinfo : EIATTR_REGCOUNT
	.align		4
.L_452:
        /*0a68*/ 	.byte	0x04, 0x2f
        /*0a6a*/ 	.short	(.L_454 - .L_453)
	.align		4
.L_453:
        /*0a6c*/ 	.word	index@(_ZN10layer_norm13ln_fwd_kernelINS_13Kernel_traitsI13__nv_bfloat16S2_fS2_fjLj1536ELj1ELj4ELj1ELj16ENS_18Kernel_traits_baseILj1536ES2_S2_fS2_fjLj128EEEEELb0ELb0ELb0ELb0EEEvNS_9FwdParamsE)
        /*0a70*/ 	.word	0x000000a8


	//----- nvinfo : EIATTR_FRAME_SIZE
	.align		4
.L_454:
        /*0a74*/ 	.byte	0x04, 0x11
        /*0a76*/ 	.short	(.L_456 - .L_455)
	.align		4
.L_455:
        /*0a78*/ 	.word	index@(_ZN10layer_norm13ln_fwd_kernelINS_13Kernel_traitsI13__nv_bfloat16S2_fS2_fjLj1536ELj1ELj4ELj1ELj16ENS_18Kernel_traits_baseILj1536ES2_S2_fS2_fjLj128EEEEELb0ELb0ELb0ELb0EEEvNS_9FwdParamsE)
        /*0a7c*/ 	.word	0x00000000


	//----- nvinfo : EIATTR_REGCOUNT
	.align		4
.L_456:
        /*0a80*/ 	.byte	0x04, 0x2f
        /*0a82*/ 	.short	(.L_458 - .L_457)
	.align		4
.L_457:
        /*0a84*/ 	.word	index@(_ZN10layer_norm13ln_fwd_kernelINS_13Kernel_traitsIf13__nv_bfloat16S2_S2_fjLj1536ELj1ELj4ELj1ELj16ENS_18Kernel_traits_baseILj1536EfS2_S2_S2_fjLj128EEEEELb1ELb1ELb1ELb1EEEvNS_9FwdParamsE)
        /*0a88*/ 	.word	0x000000ff


	//----- nvinfo : EIATTR_FRAME_SIZE
	.align		4
.L_458:
        /*0a8c*/ 	.byte	0x04, 0x11
        /*0a8e*/ 	.short	(.L_460 - .L_459)
	.align		4
.L_459:
        /*0a90*/ 	.word	index@(_ZN10layer_norm13ln_fwd_kernelINS_13Kernel_traitsIf13__nv_bfloat16S2_S2_fjLj1536ELj1ELj4ELj1ELj16ENS_18Kernel_traits_baseILj1536EfS2_S2_S2_fjLj128EEEEELb1ELb1ELb1ELb1EEEvNS_9FwdParamsE)
        /*0a94*/ 	.word	0x00000000


	//----- nvinfo : EIATTR_REGCOUNT
	.align		4
.L_460:
        /*0a98*/ 	.byte	0x04, 0x2f
        /*0a9a*/ 	.short	(.L_462 - .L_461)
	.align		4
.L_461:
        /*0a9c*/ 	.word	index@(_ZN10layer_norm13ln_fwd_kernelINS_13Kernel_traitsIf13__nv_bfloat16S2_S2_fjLj1536ELj1ELj4ELj1ELj16ENS_18Kernel_traits_baseILj1536EfS2_S2_S2_fjLj128EEEEELb1ELb1ELb1ELb0EEEvNS_9FwdParamsE)
        /*0aa0*/ 	.word	0x000000f4


	//----- nvinfo : EIATTR_FRAME_SIZE
	.align		4
.L_462:
        /*0aa4*/ 	.byte	0x04, 0x11
        /*0aa6*/ 	.short	(.L_464 - .L_463)
	.align		4
.L_463:
        /*0aa8*/ 	.word	index@(_ZN10layer_norm13ln_fwd_kernelINS_13Kernel_traitsIf13__nv_bfloat16S2_S2_fjLj1536ELj1ELj4ELj1ELj16ENS_18Kernel_traits_baseILj1536EfS2_S2_S2_fjLj128EEEEELb1ELb1ELb1ELb0EEEvNS_9FwdParamsE)
        /*0aac*/ 	.word	0x00000000


	//----- nvinfo : EIATTR_REGCOUNT
	.align		4
.L_464:
        /*0ab0*/ 	.byte	0x04, 0x2f
        /*0ab2*/ 	.short	(.L_466 - .L_465)
	.align		4
.L_465:
        /*0ab4*/ 	.word	index@(_ZN10layer_norm13ln_fwd_kernelINS_13Kernel_traitsIf13__nv_bfloat16S2_S2_fjLj1536ELj1ELj4ELj1ELj16ENS_18Kernel_traits_baseILj1536EfS2_S2_S2_fjLj128EEEEELb1ELb1ELb0ELb1EEEvNS_9FwdParamsE)
        /*0ab8*/ 	.word	0x000000f1


	//----- nvinfo : EIATTR_FRAME_SIZE
	.align		4
.L_466:
        /*0abc*/ 	.byte	0x04, 0x11
        /*0abe*/ 	.short	(.L_468 - .L_467)
	.align		4
.L_467:
        /*0ac0*/ 	.word	index@(_ZN10layer_norm13ln_fwd_kernelINS_13Kernel_traitsIf13__nv_bfloat16S2_S2_fjLj1536ELj1ELj4ELj1ELj16ENS_18Kernel_traits_baseILj1536EfS2_S2_S2_fjLj128EEEEELb1ELb1ELb0ELb1EEEvNS_9FwdParamsE)
        /*0ac4*/ 	.word	0x00000000


	//----- nvinfo : EIATTR_REGCOUNT
	.align		4
.L_468:
        /*0ac8*/ 	.byte	0x04, 0x2f
        /*0aca*/ 	.short	(.L_470 - .L_469)
	.align		4
.L_469:
        /*0acc*/ 	.word	index@(_ZN10layer_norm13ln_fwd_kernelINS_13Kernel_traitsIf13__nv_bfloat16S2_S2_fjLj1536ELj1ELj4ELj1ELj16ENS_18Kernel_traits_baseILj1536EfS2_S2_S2_fjLj128EEEEELb1ELb1ELb0ELb0EEEvNS_9FwdParamsE)
        /*0ad0*/ 	.word	0x000000e7


	//----- nvinfo : EIATTR_FRAME_SIZE
	.align		4
.L_470:
        /*0ad4*/ 	.byte	0x04, 0x11
        /*0ad6*/ 	.short	(.L_472 - .L_471)
	.align		4
.L_471:
        /*0ad8*/ 	.word	index@(_ZN10layer_norm13ln_fwd_kernelINS_13Kernel_traitsIf13__nv_bfloat16S2_S2_fjLj1536ELj1ELj4ELj1ELj16ENS_18Kernel_traits_baseILj1536EfS2_S2_S2_fjLj128EEEEELb1ELb1ELb0ELb0EEEvNS_9FwdParamsE)
        /*0adc*/ 	.word	0x00000000


	//----- nvinfo : EIATTR_REGCOUNT
	.align		4
.L_472:
        /*0ae0*/ 	.byte	0x04, 0x2f
        /*0ae2*/ 	.short	(.L_474 - .L_473)
	.align		4
.L_473:
        /*0ae4*/ 	.word	index@(_ZN10layer_norm13ln_fwd_kernelINS_13Kernel_traitsIf13__nv_bfloat16S2_S2_fjLj1536ELj1ELj4ELj1ELj16ENS_18Kernel_traits_baseILj1536EfS2_S2_S2_fjLj128EEEEELb1ELb0ELb1ELb1EEEvNS_9FwdParamsE)
        /*0ae8*/ 	.word	0x000000f5


	//----- nvinfo : EIATTR_FRAME_SIZE
	.align		4
.L_474:
        /*0aec*/ 	.byte	0x04, 0x11
        /*0aee*/ 	.short	(.L_476 - .L_475)
	.align		4
.L_475:
        /*0af0*/ 	.word	index@(_ZN10layer_norm13ln_fwd_kernelINS_13Kernel_traitsIf13__nv_bfloat16S2_S2_fjLj1536ELj1ELj4ELj1ELj16ENS_18Kernel_traits_baseILj1536EfS2_S2_S2_fjLj128EEEEELb1ELb0ELb1ELb1EEEvNS_9FwdParamsE)
        /*0af4*/ 	.word	0x00000000


	//----- nvinfo : EIATTR_REGCOUNT
	.align		4
.L_476:
        /*0af8*/ 	.byte	0x04, 0x2f
        /*0afa*/ 	.short	(.L_478 - .L_477)
	.align		4
.L_477:
        /*0afc*/ 	.word	index@(_ZN10layer_norm13ln_fwd_kernelINS_13Kernel_traitsIf13__nv_bfloat16S2_S2_fjLj1536ELj1ELj4ELj1ELj16ENS_18Kernel_traits_baseILj1536EfS2_S2_S2_fjLj128EEEEELb1ELb0ELb1ELb0EEEvNS_9FwdParamsE)
        /*0b00*/ 	.word	0x000000dd


	//----- nvinfo : EIATTR_FRAME_SIZE
	.align		4
.L_478:
        /*0b04*/ 	.byte	0x04, 0x11
        /*0b06*/ 	.short	(.L_480 - .L_479)
	.align		4
.L_479:
        /*0b08*/ 	.word	index@(_ZN10layer_norm13ln_fwd_kernelINS_13Kernel_traitsIf13__nv_bfloat16S2_S2_fjLj1536ELj1ELj4ELj1ELj16ENS_18Kernel_traits_baseILj1536EfS2_S2_S2_fjLj128EEEEELb1ELb0ELb1ELb0EEEvNS_9FwdParamsE)
        /*0b0c*/ 	.word	0x00000000


	//----- nvinfo : EIATTR_REGCOUNT
	.align		4
.L_480:
        /*0b10*/ 	.byte	0x04, 0x2f
        /*0b12*/ 	.short	(.L_482 - .L_481)
	.align		4
.L_481:
        /*0b14*/ 	.word	index@(_ZN10layer_norm13ln_fwd_kernelINS_13Kernel_traitsIf13__nv_bfloat16S2_S2_fjLj1536ELj1ELj4ELj1ELj16ENS_18Kernel_traits_baseILj1536EfS2_S2_S2_fjLj128EEEEELb1ELb0ELb0ELb1EEEvNS_9FwdParamsE)
        /*0b18*/ 	.word	0x000000ff


	//----- nvinfo : EIATTR_FRAME_SIZE
	.align		4
.L_482:
        /*0b1c*/ 	.byte	0x04, 0x11
        /*0b1e*/ 	.short	(.L_484 - .L_483)
	.align		4
.L_483:
        /*0b20*/ 	.word	index@(_ZN10layer_norm13ln_fwd_kernelINS_13Kernel_traitsIf13__nv_bfloat16S2_S2_fjLj1536ELj1ELj4ELj1ELj16ENS_18Kernel_traits_baseILj1536EfS2_S2_S2_fjLj128EEEEELb1ELb0ELb0ELb1EEEvNS_9FwdParamsE)
        /*0b24*/ 	.word	0x00000000


	//----- nvinfo : EIATTR_REGCOUNT
	.align		4
.L_484:
        /*0b28*/ 	.byte	0x04, 0x2f
        /*0b2a*/ 	.short	(.L_486 - .L_485)
	.align		4
.L_485:
        /*0b2c*/ 	.word	index@(_ZN10layer_norm13ln_fwd_kernelINS_13Kernel_traitsIf13__nv_bfloat16S2_S2_fjLj1536ELj1ELj4ELj1ELj16ENS_18Kernel_traits_baseILj1536EfS2_S2_S2_fjLj128EEEEELb1ELb0ELb0ELb0EEEvNS_9FwdParamsE)
        /*0b30*/ 	.word	0x000000cc


	//----- nvinfo : EIATTR_FRAME_SIZE
	.align		4
.L_486:
        /*0b34*/ 	.byte	0x04, 0x11
        /*0b36*/ 	.short	(.L_488 - .L_487)
	.align		4
.L_487:
        /*0b38*/ 	.word	index@(_ZN10layer_norm13ln_fwd_kernelINS_13Kernel_traitsIf13__nv_bfloat16S2_S2_fjLj1536ELj1ELj4ELj1ELj16ENS_18Kernel_traits_baseILj1536EfS2_S2_S2_fjLj128EEEEELb1ELb0ELb0ELb0EEEvNS_9FwdParamsE)
        /*0b3c*/ 	.word	0x00000000


	//----- nvinfo : EIATTR_REGCOUNT
	.align		4
.L_488:
        /*0b40*/ 	.byte	0x04, 0x2f
        /*0b42*/ 	.short	(.L_490 - .L_489)
	.align		4
.L_489:
        /*0b44*/ 	.word	index@(_ZN10layer_norm13ln_fwd_kernelINS_13Kernel_traitsIf13__nv_bfloat16S2_S2_fjLj1536ELj1ELj4ELj1ELj16ENS_18Kernel_traits_baseILj1536EfS2_S2_S2_fjLj128EEEEELb0ELb1ELb1ELb1EEEvNS_9FwdParamsE)
        /*0b48*/ 	.word	0x000000fd


	//----- nvinfo : EIATTR_FRAME_SIZE
	.align		4
.L_490:
        /*0b4c*/ 	.byte	0x04, 0x11
        /*0b4e*/ 	.short	(.L_492 - .L_491)
	.align		4
.L_491:
        /*0b50*/ 	.word	index@(_ZN10layer_norm13ln_fwd_kernelINS_13Kernel_traitsIf13__nv_bfloat16S2_S2_fjLj1536ELj1ELj4ELj1ELj16ENS_18Kernel_traits_baseILj1536EfS2_S2_S2_fjLj128EEEEELb0ELb1ELb1ELb1EEEvNS_9FwdParamsE)
        /*0b54*/ 	.word	0x00000000


	//----- nvinfo : EIATTR_REGCOUNT
	.align		4
.L_492:
        /*0b58*/ 	.byte	0x04, 0x2f
        /*0b5a*/ 	.short	(.L_494 - .L_493)
	.align		4
.L_493:
        /*0b5c*/ 	.word	index@(_ZN10layer_norm13ln_fwd_kernelINS_13Kernel_traitsIf13__nv_bfloat16S2_S2_fjLj1536ELj1ELj4ELj1ELj16ENS_18Kernel_traits_baseILj1536EfS2_S2_S2_fjLj128EEEEELb0ELb1ELb1ELb0EEEvNS_9FwdParamsE)
        /*0b60*/ 	.word	0x000000e3


	//----- nvinfo : EIATTR_FRAME_SIZE
	.align		4
.L_494:
        /*0b64*/ 	.byte	0x04, 0x11
        /*0b66*/ 	.short	(.L_496 - .L_495)
	.align		4
.L_495:
        /*0b68*/ 	.word	index@(_ZN10layer_norm13ln_fwd_kernelINS_13Kernel_traitsIf13__nv_bfloat16S2_S2_fjLj1536ELj1ELj4ELj1ELj16ENS_18Kernel_traits_baseILj1536EfS2_S2_S2_fjLj128EEEEELb0ELb1ELb1ELb0EEEvNS_9FwdParamsE)
        /*0b6c*/ 	.word	0x00000000


	//----- nvinfo : EIATTR_REGCOUNT
	.align		4
.L_496:
        /*0b70*/ 	.byte	0x04, 0x2f
        /*0b72*/ 	.short	(.L_498 - .L_497)
	.align		4
.L_497:
        /*0b74*/ 	.word	index@(_ZN10layer_norm13ln_fwd_kernelINS_13Kernel_traitsIf13__nv_bfloat16S2_S2_fjLj1536ELj1ELj4ELj1ELj16ENS_18Kernel_traits_baseILj1536EfS2_S2_S2_fjLj128EEEEELb0ELb1ELb0ELb1EEEvNS_9FwdParamsE)
        /*0b78*/ 	.word	0x000000e9


	//----- nvinfo : EIATTR_FRAME_SIZE
	.align		4
.L_498:
        /*0b7c*/ 	.byte	0x04, 0x11
        /*0b7e*/ 	.short	(.L_500 - .L_499)
	.align		4
.L_499:
        /*0b80*/ 	.word	index@(_ZN10layer_norm13ln_fwd_kernelINS_13Kernel_traitsIf13__nv_bfloat16S2_S2_fjLj1536ELj1ELj4ELj1ELj16ENS_18Kernel_traits_baseILj1536EfS2_S2_S2_fjLj128EEEEELb0ELb1ELb0ELb1EEEvNS_9FwdParamsE)
        /*0b84*/ 	.word	0x00000000


	//----- nvinfo : EIATTR_REGCOUNT
	.align		4
.L_500:
        /*0b88*/ 	.byte	0x04, 0x2f
        /*0b8a*/ 	.short	(.L_502 - .L_501)
	.align		4
.L_501:
        /*0b8c*/ 	.word	index@(_ZN10layer_norm13ln_fwd_kernelINS_13Kernel_traitsIf13__nv_bfloat16S2_S2_fjLj1536ELj1ELj4ELj1ELj16ENS_18Kernel_traits_baseILj1536EfS2_S2_S2_fjLj128EEEEELb0ELb1ELb0ELb0EEEvNS_9FwdParamsE)
        /*0b90*/ 	.word	0x000000df


	//----- nvinfo : EIATTR_FRAME_SIZE
	.align		4
.L_502:
        /*0b94*/ 	.byte	0x04, 0x11
        /*0b96*/ 	.short	(.L_504 - .L_503)
	.align		4
.L_503:
        /*0b98*/ 	.word	index@(_ZN10layer_norm13ln_fwd_kernelINS_13Kernel_traitsIf13__nv_bfloat16S2_S2_fjLj1536ELj1ELj4ELj1ELj16ENS_18Kernel_traits_baseILj1536EfS2_S2_S2_fjLj128EEEEELb0ELb1ELb0ELb0EEEvNS_9FwdParamsE)
        /*0b9c*/ 	.word	0x00000000


	//----- nvinfo : EIATTR_REGCOUNT
	.align		4
.L_504:
        /*0ba0*/ 	.byte	0x04, 0x2f
        /*0ba2*/ 	.short	(.L_506 - .L_505)
	.align		4
.L_505:
        /*0ba4*/ 	.word	index@(_ZN10layer_norm13ln_fwd_kernelINS_13Kernel_traitsIf13__nv_bfloat16S2_S2_fjLj1536ELj1ELj4ELj1ELj16ENS_18Kernel_traits_baseILj1536EfS2_S2_S2_fjLj128EEEEELb0ELb0ELb1ELb1EEEvNS_9FwdParamsE)
        /*0ba8*/ 	.word	0x000000a8


	//----- nvinfo : EIATTR_FRAME_SIZE
	.align		4
.L_506:
        /*0bac*/ 	.byte	0x04, 0x11
        /*0bae*/ 	.short	(.L_508 - .L_507)
	.align		4
.L_507:
        /*0bb0*/ 	.word	index@(_ZN10layer_norm13ln_fwd_kernelINS_13Kernel_traitsIf13__nv_bfloat16S2_S2_fjLj1536ELj1ELj4ELj1ELj16ENS_18Kernel_traits_baseILj1536EfS2_S2_S2_fjLj128EEEEELb0ELb0ELb1ELb1EEEvNS_9FwdParamsE)
        /*0bb4*/ 	.word	0x00000000


	//----- nvinfo : EIATTR_REGCOUNT
	.align		4
.L_508:
        /*0bb8*/ 	.byte	0x04, 0x2f
        /*0bba*/ 	.short	(.L_510 - .L_509)
	.align		4
.L_509:
        /*0bbc*/ 	.word	index@(_ZN10layer_norm13ln_fwd_kernelINS_13Kernel_traitsIf13__nv_bfloat16S2_S2_fjLj1536ELj1ELj4ELj1ELj16ENS_18Kernel_traits_baseILj1536EfS2_S2_S2_fjLj128EEEEELb0ELb0ELb1ELb0EEEvNS_9FwdParamsE)
        /*0bc0*/ 	.word	0x000000ba


	//----- nvinfo : EIATTR_FRAME_SIZE
	.align		4
.L_510:
        /*0bc4*/ 	.byte	0x04, 0x11
        /*0bc6*/ 	.short	(.L_512 - .L_511)
	.align		4
.L_511:
        /*0bc8*/ 	.word	index@(_ZN10layer_norm13ln_fwd_kernelINS_13Kernel_traitsIf13__nv_bfloat16S2_S2_fjLj1536ELj1ELj4ELj1ELj16ENS_18Kernel_traits_baseILj1536EfS2_S2_S2_fjLj128EEEEELb0ELb0ELb1ELb0EEEvNS_9FwdParamsE)
        /*0bcc*/ 	.word	0x00000000


	//----- nvinfo : EIATTR_REGCOUNT
	.align		4
.L_512:
        /*0bd0*/ 	.byte	0x04, 0x2f
        /*0bd2*/ 	.short	(.L_514 - .L_513)
	.align		4
.L_513:
        /*0bd4*/ 	.word	index@(_ZN10layer_norm13ln_fwd_kernelINS_13Kernel_traitsIf13__nv_bfloat16S2_S2_fjLj1536ELj1ELj4ELj1ELj16ENS_18Kernel_traits_baseILj1536EfS2_S2_S2_fjLj128EEEEELb0ELb0ELb0ELb1EEEvNS_9FwdParamsE)
        /*0bd8*/ 	.word	0x000000a8


	//----- nvinfo : EIATTR_FRAME_SIZE
	.align		4
.L_514:
        /*0bdc*/ 	.byte	0x04, 0x11
        /*0bde*/ 	.short	(.L_516 - .L_515)
	.align		4
.L_515:
        /*0be0*/ 	.word	index@(_ZN10layer_norm13ln_fwd_kernelINS_13Kernel_traitsIf13__nv_bfloat16S2_S2_fjLj1536ELj1ELj4ELj1ELj16ENS_18Kernel_traits_baseILj1536EfS2_S2_S2_fjLj128EEEEELb0ELb0ELb0ELb1EEEvNS_9FwdParamsE)
        /*0be4*/ 	.word	0x00000000


	//----- nvinfo : EIATTR_REGCOUNT
	.align		4
.L_516:
        /*0be8*/ 	.byte	0x04, 0x2f
        /*0bea*/ 	.short	(.L_518 - .L_517)
	.align		4
.L_517:
        /*0bec*/ 	.word	index@(_ZN10layer_norm13ln_fwd_kernelINS_13Kernel_traitsIf13__nv_bfloat16S2_S2_fjLj1536ELj1ELj4ELj1ELj16ENS_18Kernel_traits_baseILj1536EfS2_S2_S2_fjLj128EEEEELb0ELb0ELb0ELb0EEEvNS_9FwdParamsE)
        /*0bf0*/ 	.word	0x000000a8


	//----- nvinfo : EIATTR_FRAME_SIZE
	.align		4
.L_518:
        /*0bf4*/ 	.byte	0x04, 0x11
        /*0bf6*/ 	.short	(.L_520 - .L_519)
	.align		4
.L_519:
        /*0bf8*/ 	.word	index@(_ZN10layer_norm13ln_fwd_kernelINS_13Kernel_traitsIf13__nv_bfloat16S2_S2_fjLj1536ELj1ELj4ELj1ELj16ENS_18Kernel_traits_baseILj1536EfS2_S2_S2_fjLj128EEEEELb0ELb0ELb0ELb0EEEvNS_9FwdParamsE)
        /*0bfc*/ 	.word	0x00000000


	//----- nvinfo : EIATTR_REGCOUNT
	.align		4
.L_520:
        /*0c00*/ 	.byte	0x04, 0x2f
        /*0c02*/ 	.short	(.L_522 - .L_521)
	.align		4
.L_521:
        /*0c04*/ 	.word	index@(_ZN10layer_norm13ln_fwd_kernelINS_13Kernel_traitsI6__halfS2_S2_S2_fjLj1536ELj1ELj4ELj1ELj16ENS_18Kernel_traits_baseILj1536ES2_S2_S2_S2_fjLj128EEEEELb1ELb1ELb1ELb1EEEvNS_9FwdParamsE)
        /*0c08*/ 	.word	0x000000ff


	//----- nvinfo : EIATTR_FRAME_SIZE
	.align		4
.L_522:
        /*0c0c*/ 	.byte	0x04, 0x11
        /*0c0e*/ 	.short	(.L_524 - .L_523)
	.align		4
.L_523:
        /*0c10*/ 	.word	index@(_ZN10layer_norm13ln_fwd_kernelINS_13Kernel_traitsI6__halfS2_S2_S2_fjLj1536ELj1ELj4ELj1ELj16ENS_18Kernel_traits_baseILj1536ES2_S2_S2_S2_fjLj128EEEEELb1ELb1ELb1ELb1EEEvNS_9FwdParamsE)
        /*0c14*/ 	.word	0x00000000


	//----- nvinfo : EIATTR_REGCOUNT
	.align		4
.L_524:
        /*0c18*/ 	.byte	0x04, 0x2f
        /*0c1a*/ 	.short	(.L_526 - .L_525)
	.align		4
.L_525:
        /*0c1c*/ 	.word	index@(_ZN10layer_norm13ln_fwd_kernelINS_13Kernel_traitsI6__halfS2_S2_S2_fjLj1536ELj1ELj4ELj1ELj16ENS_18Kernel_traits_baseILj1536ES2_S2_S2_S2_fjLj128EEEEELb1ELb1ELb1ELb0EEEvNS_9FwdParamsE)
        /*0c20*/ 	.word	0x000000f5


	//----- nvinfo : EIATTR_FRAME_SIZE
	.align		4
.L_526:
        /*0c24*/ 	.byte	0x04, 0x11
        /*0c26*/ 	.short	(.L_528 - .L_527)
	.align		4
.L_527:
        /*0c28*/ 	.word	index@(_ZN10layer_norm13ln_fwd_kernelINS_13Kernel_traitsI6__halfS2_S2_S2_fjLj1536ELj1ELj4ELj1ELj16ENS_18Kernel_traits_baseILj1536ES2_S2_S2_S2_fjLj128EEEEELb1ELb1ELb1ELb0EEEvNS_9FwdParamsE)
        /*0c2c*/ 	.word	0x00000000


	//----- nvinfo : EIATTR_REGCOUNT
	.align		4
.L_528:
        /*0c30*/ 	.byte	0x04, 0x2f
        /*0c32*/ 	.short	(.L_530 - .L_529)
	.align		4
.L_529:
        /*0c34*/ 	.word	index@(_ZN10layer_norm13ln_fwd_kernelINS_13Kernel_traitsI6__halfS2_S2_S2_fjLj1536ELj1ELj4ELj1ELj16ENS_18Kernel_traits_baseILj1536ES2_S2_S2_S2_fjLj128EEEEELb1ELb1ELb0ELb1EEEvNS_9FwdParamsE)
        /*0c38*/ 	.word	0x000000f1


	//----- nvinfo : EIATTR_FRAME_SIZE
	.align		4
.L_530:
        /*0c3c*/ 	.byte	0x04, 0x11
        /*0c3e*/ 	.short	(.L_532 - .L_531)
	.align		4
.L_531:
        /*0c40*/ 	.word	index@(_ZN10layer_norm13ln_fwd_kernelINS_13Kernel_traitsI6__halfS2_S2_S2_fjLj1536ELj1ELj4ELj1ELj16ENS_18Kernel_traits_baseILj1536ES2_S2_S2_S2_fjLj128EEEEELb1ELb1ELb0ELb1EEEvNS_9FwdParamsE)
        /*0c44*/ 	.word	0x00000000


	//----- nvinfo : EIATTR_REGCOUNT
	.align		4
.L_532:
        /*0c48*/ 	.byte	0x04, 0x2f
        /*0c4a*/ 	.short	(.L_534 - .L_533)
	.align		4
.L_533:
        /*0c4c*/ 	.word	index@(_ZN10layer_norm13ln_fwd_kernelINS_13Kernel_traitsI6__halfS2_S2_S2_fjLj1536ELj1ELj4ELj1ELj16ENS_18Kernel_traits_baseILj1536ES2_S2_S2_S2_fjLj128EEEEELb1ELb1ELb0ELb0EEEvNS_9FwdParamsE)
        /*0c50*/ 	.word	0x000000e8


	//----- nvinfo : EIATTR_FRAME_SIZE
	.align		4
.L_534:
        /*0c54*/ 	.byte	0x04, 0x11
        /*0c56*/ 	.short	(.L_536 - .L_535)
	.align		4
.L_535:
        /*0c58*/ 	.word	index@(_ZN10layer_norm13ln_fwd_kernelINS_13Kernel_traitsI6__halfS2_S2_S2_fjLj1536ELj1ELj4ELj1ELj16ENS_18Kernel_traits_baseILj1536ES2_S2_S2_S2_fjLj128EEEEELb1ELb1ELb0ELb0EEEvNS_9FwdParamsE)
        /*0c5c*/ 	.word	0x00000000


	//----- nvinfo : EIATTR_REGCOUNT
	.align		4
.L_536:
        /*0c60*/ 	.byte	0x04, 0x2f
        /*0c62*/ 	.short	(.L_538 - .L_537)
	.align		4
.L_537:
        /*0c64*/ 	.word	index@(_ZN10layer_norm13ln_fwd_kernelINS_13Kernel_traitsI6__halfS2_S2_S2_fjLj1536ELj1ELj4ELj1ELj16ENS_18Kernel_traits_baseILj1536ES2_S2_S2_S2_fjLj128EEEEELb1ELb0ELb1ELb1EEEvNS_9FwdParamsE)
        /*0c68*/ 	.word	0x000000a8


	//----- nvinfo : EIATTR_FRAME_SIZE
	.align		4
.L_538:
        /*0c6c*/ 	.byte	0x04, 0x11
        /*0c6e*/ 	.short	(.L_540 - .L_539)
	.align		4
.L_539:
        /*0c70*/ 	.word	index@(_ZN10layer_norm13ln_fwd_kernelINS_13Kernel_traitsI6__halfS2_S2_S2_fjLj1536ELj1ELj4ELj1ELj16ENS_18Kernel_traits_baseILj1536ES2_S2_S2_S2_fjLj128EEEEELb1ELb0ELb1ELb1EEEvNS_9FwdParamsE)
        /*0c74*/ 	.word	0x00000000


	//----- nvinfo : EIATTR_REGCOUNT
	.align		4
.L_540:
        /*0c78*/ 	.byte	0x04, 0x2f
        /*0c7a*/ 	.short	(.L_542 - .L_541)
	.align		4
.L_541:
        /*0c7c*/ 	.word	index@(_ZN10layer_norm13ln_fwd_kernelINS_13Kernel_traitsI6__halfS2_S2_S2_fjLj1536ELj1ELj4ELj1ELj16ENS_18Kernel_traits_baseILj1536ES2_S2_S2_S2_fjLj128EEEEELb1ELb0ELb1ELb0EEEvNS_9FwdParamsE)
        /*0c80*/ 	.word	0x000000dd


	//----- nvinfo : EIATTR_FRAME_SIZE
	.align		4
.L_542:
        /*0c84*/ 	.byte	0x04, 0x11
        /*0c86*/ 	.short	(.L_544 - .L_543)
	.align		4
.L_543:
        /*0c88*/ 	.word	index@(_ZN10layer_norm13ln_fwd_kernelINS_13Kernel_traitsI6__halfS2_S2_S2_fjLj1536ELj1ELj4ELj1ELj16ENS_18Kernel_traits_baseILj1536ES2_S2_S2_S2_fjLj128EEEEELb1ELb0ELb1ELb0EEEvNS_9FwdParamsE)
        /*0c8c*/ 	.word	0x00000000


	//----- nvinfo : EIATTR_REGCOUNT
	.align		4
.L_544:
        /*0c90*/ 	.byte	0x04, 0x2f
        /*0c92*/ 	.short	(.L_546 - .L_545)
	.align		4
.L_545:
        /*0c94*/ 	.word	index@(_ZN10layer_norm13ln_fwd_kernelINS_13Kernel_traitsI6__halfS2_S2_S2_fjLj1536ELj1ELj4ELj1ELj16ENS_18Kernel_traits_baseILj1536ES2_S2_S2_S2_fjLj128EEEEELb1ELb0ELb0ELb1EEEvNS_9FwdParamsE)
        /*0c98*/ 	.word	0x000000a4


	//----- nvinfo : EIATTR_FRAME_SIZE
	.align		4
.L_546:
        /*0c9c*/ 	.byte	0x04, 0x11
        /*0c9e*/ 	.short	(.L_548 - .L_547)
	.align		4
.L_547:
        /*0ca0*/ 	.word	index@(_ZN10layer_norm13ln_fwd_kernelINS_13Kernel_traitsI6__halfS2_S2_S2_fjLj1536ELj1ELj4ELj1ELj16ENS_18Kernel_traits_baseILj1536ES2_S2_S2_S2_fjLj128EEEEELb1ELb0ELb0ELb1EEEvNS_9FwdParamsE)
        /*0ca4*/ 	.word	0x00000000


	//----- nvinfo : EIATTR_REGCOUNT
	.align		4
.L_548:
        /*0ca8*/ 	.byte	0x04, 0x2f
        /*0caa*/ 	.short	(.L_550 - .L_549)
	.align		4
.L_549:
        /*0cac*/ 	.word	index@(_ZN10layer_norm13ln_fwd_kernelINS_13Kernel_traitsI6__halfS2_S2_S2_fjLj1536ELj1ELj4ELj1ELj16ENS_18Kernel_traits_baseILj1536ES2_S2_S2_S2_fjLj128EEEEELb1ELb0ELb0ELb0EEEvNS_9FwdParamsE)
        /*0cb0*/ 	.word	0x000000cc


	//----- nvinfo : EIATTR_FRAME_SIZE
	.align		4
.L_550:
        /*0cb4*/ 	.byte	0x04, 0x11
        /*0cb6*/ 	.short	(.L_552 - .L_551)
	.align		4
.L_551:
        /*0cb8*/ 	.word	index@(_ZN10layer_norm13ln_fwd_kernelINS_13Kernel_traitsI6__halfS2_S2_S2_fjLj1536ELj1ELj4ELj1ELj16ENS_18Kernel_traits_baseILj1536ES2_S2_S2_S2_fjLj128EEEEELb1ELb0ELb0ELb0EEEvNS_9FwdParamsE)
        /*0cbc*/ 	.word	0x00000000


	//----- nvinfo : EIATTR_REGCOUNT
	.align		4
.L_552:
        /*0cc0*/ 	.byte	0x04, 0x2f
        /*0cc2*/ 	.short	(.L_554 - .L_553)
	.align		4
.L_553:
        /*0cc4*/ 	.word	index@(_ZN10layer_norm13ln_fwd_kernelINS_13Kernel_traitsI6__halfS2_S2_S2_fjLj1536ELj1ELj4ELj1ELj16ENS_18Kernel_traits_baseILj1536ES2_S2_S2_S2_fjLj128EEEEELb0ELb1ELb1ELb1EEEvNS_9FwdParamsE)
        /*0cc8*/ 	.word	0x000000ed


	//----- nvinfo : EIATTR_FRAME_SIZE
	.align		4
.L_554:
        /*0ccc*/ 	.byte	0x04, 0x11
        /*0cce*/ 	.short	(.L_556 - .L_555)
	.align		4
.L_555:
        /*0cd0*/ 	.word	index@(_ZN10layer_norm13ln_fwd_kernelINS_13Kernel_traitsI6__halfS2_S2_S2_fjLj1536ELj1ELj4ELj1ELj16ENS_18Kernel_traits_baseILj1536ES2_S2_S2_S2_fjLj128EEEEELb0ELb1ELb1ELb1EEEvNS_9FwdParamsE)
        /*0cd4*/ 	.word	0x00000000


	//----- nvinfo : EIATTR_REGCOUNT
	.align		4
.L_556:
        /*0cd8*/ 	.byte	0x04, 0x2f
        /*0cda*/ 	.short	(.L_558 - .L_557)
	.align		4
.L_557:
        /*0cdc*/ 	.word	index@(_ZN10layer_norm13ln_fwd_kernelINS_13Kernel_traitsI6__halfS2_S2_S2_fjLj1536ELj1ELj4ELj1ELj16ENS_18Kernel_traits_baseILj1536ES2_S2_S2_S2_fjLj128EEEEELb0ELb1ELb1ELb0EEEvNS_9FwdParamsE)
        /*0ce0*/ 	.word	0x000000e3


	//----- nvinfo : EIATTR_FRAME_SIZE
	.align		4
.L_558:
        /*0ce4*/ 	.byte	0x04, 0x11
        /*0ce6*/ 	.short	(.L_560 - .L_559)
	.align		4
.L_559:
        /*0ce8*/ 	.word	index@(_ZN10layer_norm13ln_fwd_kernelINS_13Kernel_traitsI6__halfS2_S2_S2_fjLj1536ELj1ELj4ELj1ELj16ENS_18Kernel_traits_baseILj1536ES2_S2_S2_S2_fjLj128EEEEELb0ELb1ELb1ELb0EEEvNS_9FwdParamsE)
        /*0cec*/ 	.word	0x00000000


	//----- nvinfo : EIATTR_REGCOUNT
	.align		4
.L_560:
        /*0cf0*/ 	.byte	0x04, 0x2f
        /*0cf2*/ 	.short	(.L_562 - .L_561)
	.align		4
.L_561:
        /*0cf4*/ 	.word	index@(_ZN10layer_norm13ln_fwd_kernelINS_13Kernel_traitsI6__halfS2_S2_S2_fjLj1536ELj1ELj4ELj1ELj16ENS_18Kernel_traits_baseILj1536ES2_S2_S2_S2_fjLj128EEEEELb0ELb1ELb0ELb1EEEvNS_9FwdParamsE)
        /*0cf8*/ 	.word	0x000000df


	//----- nvinfo : EIATTR_FRAME_SIZE
	.align		4
.L_562:
        /*0cfc*/ 	.byte	0x04, 0x11
        /*0cfe*/ 	.short	(.L_564 - .L_563)
	.align		4
.L_563:
        /*0d00*/ 	.word	index@(_ZN10layer_norm13ln_fwd_kernelINS_13Kernel_traitsI6__halfS2_S2_S2_fjLj1536ELj1ELj4ELj1ELj16ENS_18Kernel_traits_baseILj1536ES2_S2_S2_S2_fjLj128EEEEELb0ELb1ELb0ELb1EEEvNS_9FwdParamsE)
        /*0d04*/ 	.word	0x00000000


	//----- nvinfo : EIATTR_REGCOUNT
	.align		4
.L_564:
        /*0d08*/ 	.byte	0x04, 0x2f
        /*0d0a*/ 	.short	(.L_566 - .L_565)
	.align		4
.L_565:
        /*0d0c*/ 	.word	index@(_ZN10layer_norm13ln_fwd_kernelINS_13Kernel_traitsI6__halfS2_S2_S2_fjLj1536ELj1ELj4ELj1ELj16ENS_18Kernel_traits_baseILj1536ES2_S2_S2_S2_fjLj128EEEEELb0ELb1ELb0ELb0EEEvNS_9FwdParamsE)
        /*0d10*/ 	.word	0x000000df


	//----- nvinfo : EIATTR_FRAME_SIZE
	.align		4
.L_566:
        /*0d14*/ 	.byte	0x04, 0x11
        /*0d16*/ 	.short	(.L_568 - .L_567)
	.align		4
.L_567:
        /*0d18*/ 	.word	index@(_ZN10layer_norm13ln_fwd_kernelINS_13Kernel_traitsI6__halfS2_S2_S2_fjLj1536ELj1ELj4ELj1ELj16ENS_18Kernel_traits_baseILj1536ES2_S2_S2_S2_fjLj128EEEEELb0ELb1ELb0ELb0EEEvNS_9FwdParamsE)
        /*0d1c*/ 	.word	0x00000000


	//----- nvinfo : EIATTR_REGCOUNT
	.align		4
.L_568:
        /*0d20*/ 	.byte	0x04, 0x2f
        /*0d22*/ 	.short	(.L_570 - .L_569)
	.align		4
.L_569:
        /*0d24*/ 	.word	index@(_ZN10layer_norm13ln_fwd_kernelINS_13Kernel_traitsI6__halfS2_S2_S2_fjLj1536ELj1ELj4ELj1ELj16ENS_18Kernel_traits_baseILj1536ES2_S2_S2_S2_fjLj128EEEEELb0ELb0ELb1ELb1EEEvNS_9FwdParamsE)
        /*0d28*/ 	.word	0x000000a8


	//----- nvinfo : EIATTR_FRAME_SIZE
	.align		4
.L_570:
        /*0d2c*/ 	.byte	0x04, 0x11
        /*0d2e*/ 	.short	(.L_572 - .L_571)
	.align		4
.L_571:
        /*0d30*/ 	.word	index@(_ZN10layer_norm13ln_fwd_kernelINS_13Kernel_traitsI6__halfS2_S2_S2_fjLj1536ELj1ELj4ELj1ELj16ENS_18Kernel_traits_baseILj1536ES2_S2_S2_S2_fjLj128EEEEELb0ELb0ELb1ELb1EEEvNS_9FwdParamsE)
        /*0d34*/ 	.word	0x00000000


	//----- nvinfo : EIATTR_REGCOUNT
	.align		4
.L_572:
        /*0d38*/ 	.byte	0x04, 0x2f
        /*0d3a*/ 	.short	(.L_574 - .L_573)
	.align		4
.L_573:
        /*0d3c*/ 	.word	index@(_ZN10layer_norm13ln_fwd_kernelINS_13Kernel_traitsI6__halfS2_S2_S2_fjLj1536ELj1ELj4ELj1ELj16ENS_18Kernel_traits_baseILj1536ES2_S2_S2_S2_fjLj128EEEEELb0ELb0ELb1ELb0EEEvNS_9FwdParamsE)
        /*0d40*/ 	.word	0x000000b7


	//----- nvinfo : EIATTR_FRAME_SIZE
	.align		4
.L_574:
        /*0d44*/ 	.byte	0x04, 0x11
        /*0d46*/ 	.short	(.L_576 - .L_575)
	.align		4
.L_575:
        /*0d48*/ 	.word	index@(_ZN10layer_norm13ln_fwd_kernelINS_13Kernel_traitsI6__halfS2_S2_S2_fjLj1536ELj1ELj4ELj1ELj16ENS_18Kernel_traits_baseILj1536ES2_S2_S2_S2_fjLj128EEEEELb0ELb0ELb1ELb0EEEvNS_9FwdParamsE)
        /*0d4c*/ 	.word	0x00000000


	//----- nvinfo : EIATTR_REGCOUNT
	.align		4
.L_576:
        /*0d50*/ 	.byte	0x04, 0x2f
        /*0d52*/ 	.short	(.L_578 - .L_577)
	.align		4
.L_577:
        /*0d54*/ 	.word	index@(_ZN10layer_norm13ln_fwd_kernelINS_13Kernel_traitsI6__halfS2_S2_S2_fjLj1536ELj1ELj4ELj1ELj16ENS_18Kernel_traits_baseILj1536ES2_S2_S2_S2_fjLj128EEEEELb0ELb0ELb0ELb1EEEvNS_9FwdParamsE)
        /*0d58*/ 	.word	0x000000a7


	//----- nvinfo : EIATTR_FRAME_SIZE
	.align		4
.L_578:
        /*0d5c*/ 	.byte	0x04, 0x11
        /*0d5e*/ 	.short	(.L_580 - .L_579)
	.align		4
.L_579:
        /*0d60*/ 	.word	index@(_ZN10layer_norm13ln_fwd_kernelINS_13Kernel_traitsI6__halfS2_S2_S2_fjLj1536ELj1ELj4ELj1ELj16ENS_18Kernel_traits_baseILj1536ES2_S2_S2_S2_fjLj128EEEEELb0ELb0ELb0ELb1EEEvNS_9FwdParamsE)
        /*0d64*/ 	.word	0x00000000


	//----- nvinfo : EIATTR_REGCOUNT
	.align		4
.L_580:
        /*0d68*/ 	.byte	0x04, 0x2f
        /*0d6a*/ 	.short	(.L_582 - .L_581)
	.align		4
.L_581:
        /*0d6c*/ 	.word	index@(_ZN10layer_norm13ln_fwd_kernelINS_13Kernel_traitsI6__halfS2_S2_S2_fjLj1536ELj1ELj4ELj1ELj16ENS_18Kernel_traits_baseILj1536ES2_S2_S2_S2_fjLj128EEEEELb0ELb0ELb0ELb0EEEvNS_9FwdParamsE)
        /*0d70*/ 	.word	0x000000a8


	//----- nvinfo : EIATTR_FRAME_SIZE
	.align		4
.L_582:
        /*0d74*/ 	.byte	0x04, 0x11
        /*0d76*/ 	.short	(.L_584 - .L_583)
	.align		4
.L_583:
        /*0d78*/ 	.word	index@(_ZN10layer_norm13ln_fwd_kernelINS_13Kernel_traitsI6__halfS2_S2_S2_fjLj1536ELj1ELj4ELj1ELj16ENS_18Kernel_traits_baseILj1536ES2_S2_S2_S2_fjLj128EEEEELb0ELb0ELb0ELb0EEEvNS_9FwdParamsE)
        /*0d7c*/ 	.word	0x00000000


	//----- nvinfo : EIATTR_REGCOUNT
	.align		4
.L_584:
        /*0d80*/ 	.byte	0x04, 0x2f
        /*0d82*/ 	.short	(.L_586 - .L_585)
	.align		4
.L_585:
        /*0d84*/ 	.word	index@(_ZN10layer_norm13ln_fwd_kernelINS_13Kernel_traitsI13__nv_bfloat16S2_S2_S2_fjLj1536ELj1ELj4ELj1ELj16ENS_18Kernel_traits_baseILj1536ES2_S2_S2_S2_fjLj128EEEEELb1ELb1ELb1ELb1EEEvNS_9FwdParamsE)
        /*0d88*/ 	.word	0x000000ff


	//----- nvinfo : EIATTR_FRAME_SIZE
	.align		4
.L_586:
        /*0d8c*/ 	.byte	0x04, 0x11
        /*0d8e*/ 	.short	(.L_588 - .L_587)
	.align		4
.L_587:
        /*0d90*/ 	.word	index@(_ZN10layer_norm13ln_fwd_kernelINS_13Kernel_traitsI13__nv_bfloat16S2_S2_S2_fjLj1536ELj1ELj4ELj1ELj16ENS_18Kernel_traits_baseILj1536ES2_S2_S2_S2_fjLj128EEEEELb1ELb1ELb1ELb1EEEvNS_9FwdParamsE)
        /*0d94*/ 	.word	0x00000000


	//----- nvinfo : EIATTR_REGCOUNT
	.align		4
.L_588:
        /*0d98*/ 	.byte	0x04, 0x2f
        /*0d9a*/ 	.short	(.L_590 - .L_589)
	.align		4
.L_589:
        /*0d9c*/ 	.word	index@(_ZN10layer_norm13ln_fwd_kernelINS_13Kernel_traitsI13__nv_bfloat16S2_S2_S2_fjLj1536ELj1ELj4ELj1ELj16ENS_18Kernel_traits_baseILj1536ES2_S2_S2_S2_fjLj128EEEEELb1ELb1ELb1ELb0EEEvNS_9FwdParamsE)
        /*0da0*/ 	.word	0x000000f5


	//----- nvinfo : EIATTR_FRAME_SIZE
	.align		4
.L_590:
        /*0da4*/ 	.byte	0x04, 0x11
        /*0da6*/ 	.short	(.L_592 - .L_591)
	.align		4
.L_591:
        /*0da8*/ 	.word	index@(_ZN10layer_norm13ln_fwd_kernelINS_13Kernel_traitsI13__nv_bfloat16S2_S2_S2_fjLj1536ELj1ELj4ELj1ELj16ENS_18Kernel_traits_baseILj1536ES2_S2_S2_S2_fjLj128EEEEELb1ELb1ELb1ELb0EEEvNS_9FwdParamsE)
        /*0dac*/ 	.word	0x00000000


	//----- nvinfo : EIATTR_REGCOUNT
	.align		4
.L_592:
        /*0db0*/ 	.byte	0x04, 0x2f
        /*0db2*/ 	.short	(.L_594 - .L_593)
	.align		4
.L_593:
        /*0db4*/ 	.word	index@(_ZN10layer_norm13ln_fwd_kernelINS_13Kernel_traitsI13__nv_bfloat16S2_S2_S2_fjLj1536ELj1ELj4ELj1ELj16ENS_18Kernel_traits_baseILj1536ES2_S2_S2_S2_fjLj128EEEEELb1ELb1ELb0ELb1EEEvNS_9FwdParamsE)
        /*0db8*/ 	.word	0x000000ee


	//----- nvinfo : EIATTR_FRAME_SIZE
	.align		4
.L_594:
        /*0dbc*/ 	.byte	0x04, 0x11
        /*0dbe*/ 	.short	(.L_596 - .L_595)
	.align		4
.L_595:
        /*0dc0*/ 	.word	index@(_ZN10layer_norm13ln_fwd_kernelINS_13Kernel_traitsI13__nv_bfloat16S2_S2_S2_fjLj1536ELj1ELj4ELj1ELj16ENS_18Kernel_traits_baseILj1536ES2_S2_S2_S2_fjLj128EEEEELb1ELb1ELb0ELb1EEEvNS_9FwdParamsE)
        /*0dc4*/ 	.word	0x00000000


	//----- nvinfo : EIATTR_REGCOUNT
	.align		4
.L_596:
        /*0dc8*/ 	.byte	0x04, 0x2f
        /*0dca*/ 	.short	(.L_598 - .L_597)
	.align		4
.L_597:
        /*0dcc*/ 	.word	index@(_ZN10layer_norm13ln_fwd_kernelINS_13Kernel_traitsI13__nv_bfloat16S2_S2_S2_fjLj1536ELj1ELj4ELj1ELj16ENS_18Kernel_traits_baseILj1536ES2_S2_S2_S2_fjLj128EEEEELb1ELb1ELb0ELb0EEEvNS_9FwdParamsE)
        /*0dd0*/ 	.word	0x000000e8


	//----- nvinfo : EIATTR_FRAME_SIZE
	.align		4
.L_598:
        /*0dd4*/ 	.byte	0x04, 0x11
        /*0dd6*/ 	.short	(.L_600 - .L_599)
	.align		4
.L_599:
        /*0dd8*/ 	.word	index@(_ZN10layer_norm13ln_fwd_kernelINS_13Kernel_traitsI13__nv_bfloat16S2_S2_S2_fjLj1536ELj1ELj4ELj1ELj16ENS_18Kernel_traits_baseILj1536ES2_S2_S2_S2_fjLj128EEEEELb1ELb1ELb0ELb0EEEvNS_9FwdParamsE)
        /*0ddc*/ 	.word	0x00000000


	//----- nvinfo : EIATTR_REGCOUNT
	.align		4
.L_600:
        /*0de0*/ 	.byte	0x04, 0x2f
        /*0de2*/ 	.short	(.L_602 - .L_601)
	.align		4
.L_601:
        /*0de4*/ 	.word	index@(_ZN10layer_norm13ln_fwd_kernelINS_13Kernel_traitsI13__nv_bfloat16S2_S2_S2_fjLj1536ELj1ELj4ELj1ELj16ENS_18Kernel_traits_baseILj1536ES2_S2_S2_S2_fjLj128EEEEELb1ELb0ELb1ELb1EEEvNS_9FwdParamsE)
        /*0de8*/ 	.word	0x000000a8


	//----- nvinfo : EIATTR_FRAME_SIZE
	.align		4
.L_602:
        /*0dec*/ 	.byte	0x04, 0x11
        /*0dee*/ 	.short	(.L_604 - .L_603)
	.align		4
.L_603:
        /*0df0*/ 	.word	index@(_ZN10layer_norm13ln_fwd_kernelINS_13Kernel_traitsI13__nv_bfloat16S2_S2_S2_fjLj1536ELj1ELj4ELj1ELj16ENS_18Kernel_traits_baseILj1536ES2_S2_S2_S2_fjLj128EEEEELb1ELb0ELb1ELb1EEEvNS_9FwdParamsE)
        /*0df4*/ 	.word	0x00000000


	//----- nvinfo : EIATTR_REGCOUNT
	.align		4
.L_604:
        /*0df8*/ 	.byte	0x04, 0x2f
        /*0dfa*/ 	.short	(.L_606 - .L_605)
	.align		4
.L_605:
        /*0dfc*/ 	.word	index@(_ZN10layer_norm13ln_fwd_kernelINS_13Kernel_traitsI13__nv_bfloat16S2_S2_S2_fjLj1536ELj1ELj4ELj1ELj16ENS_18Kernel_traits_baseILj1536ES2_S2_S2_S2_fjLj128EEEEELb1ELb0ELb1ELb0EEEvNS_9FwdParamsE)
        /*0e00*/ 	.word	0x000000dd


	//----- nvinfo : EIATTR_FRAME_SIZE
	.align		4
.L_606:
        /*0e04*/ 	.byte	0x04, 0x11
        /*0e06*/ 	.short	(.L_608 - .L_607)
	.align		4
.L_607:
        /*0e08*/ 	.word	index@(_ZN10layer_norm13ln_fwd_kernelINS_13Kernel_traitsI13__nv_bfloat16S2_S2_S2_fjLj1536ELj1ELj4ELj1ELj16ENS_18Kernel_traits_baseILj1536ES2_S2_S2_S2_fjLj128EEEEELb1ELb0ELb1ELb0EEEvNS_9FwdParamsE)
        /*0e0c*/ 	.word	0x00000000


	//----- nvinfo : EIATTR_REGCOUNT
	.align		4
.L_608:
        /*0e10*/ 	.byte	0x04, 0x2f
        /*0e12*/ 	.short	(.L_610 - .L_609)
	.align		4
.L_609:
        /*0e14*/ 	.word	index@(_ZN10layer_norm13ln_fwd_kernelINS_13Kernel_traitsI13__nv_bfloat16S2_S2_S2_fjLj1536ELj1ELj4ELj1ELj16ENS_18Kernel_traits_baseILj1536ES2_S2_S2_S2_fjLj128EEEEELb1ELb0ELb0ELb1EEEvNS_9FwdParamsE)
        /*0e18*/ 	.word	0x000000f9


	//----- nvinfo : EIATTR_FRAME_SIZE
	.align		4
.L_610:
        /*0e1c*/ 	.byte	0x04, 0x11
        /*0e1e*/ 	.short	(.L_612 - .L_611)
	.align		4
.L_611:
        /*0e20*/ 	.word	index@(_ZN10layer_norm13ln_fwd_kernelINS_13Kernel_traitsI13__nv_bfloat16S2_S2_S2_fjLj1536ELj1ELj4ELj1ELj16ENS_18Kernel_traits_baseILj1536ES2_S2_S2_S2_fjLj128EEEEELb1ELb0ELb0ELb1EEEvNS_9FwdParamsE)
        /*0e24*/ 	.word	0x00000000


	//----- nvinfo : EIATTR_REGCOUNT
	.align		4
.L_612:
        /*0e28*/ 	.byte	0x04, 0x2f
        /*0e2a*/ 	.short	(.L_614 - .L_613)
	.align		4
.L_613:
        /*0e2c*/ 	.word	index@(_ZN10layer_norm13ln_fwd_kernelINS_13Kernel_traitsI13__nv_bfloat16S2_S2_S2_fjLj1536ELj1ELj4ELj1ELj16ENS_18Kernel_traits_baseILj1536ES2_S2_S2_S2_fjLj128EEEEELb1ELb0ELb0ELb0EEEvNS_9FwdParamsE)
        /*0e30*/ 	.word	0x000000cc


	//----- nvinfo : EIATTR_FRAME_SIZE
	.align		4
.L_614:
        /*0e34*/ 	.byte	0x04, 0x11
        /*0e36*/ 	.short	(.L_616 - .L_615)
	.align		4
.L_615:
        /*0e38*/ 	.word	index@(_ZN10layer_norm13ln_fwd_kernelINS_13Kernel_traitsI13__nv_bfloat16S2_S2_S2_fjLj1536ELj1ELj4ELj1ELj16ENS_18Kernel_traits_baseILj1536ES2_S2_S2_S2_fjLj128EEEEELb1ELb0ELb0ELb0EEEvNS_9FwdParamsE)
        /*0e3c*/ 	.word	0x00000000


	//----- nvinfo : EIATTR_REGCOUNT
	.align		4
.L_616:
        /*0e40*/ 	.byte	0x04, 0x2f
        /*0e42*/ 	.short	(.L_618 - .L_617)
	.align		4
.L_617:
        /*0e44*/ 	.word	index@(_ZN10layer_norm13ln_fwd_kernelINS_13Kernel_traitsI13__nv_bfloat16S2_S2_S2_fjLj1536ELj1ELj4ELj1ELj16ENS_18Kernel_traits_baseILj1536ES2_S2_S2_S2_fjLj128EEEEELb0ELb1ELb1ELb1EEEvNS_9FwdParamsE)
        /*0e48*/ 	.word	0x000000ed


	//----- nvinfo : EIATTR_FRAME_SIZE
	.align		4
.L_618:
        /*0e4c*/ 	.byte	0x04, 0x11
        /*0e4e*/ 	.short	(.L_620 - .L_619)
	.align		4
.L_619:
        /*0e50*/ 	.word	index@(_ZN10layer_norm13ln_fwd_kernelINS_13Kernel_traitsI13__nv_bfloat16S2_S2_S2_fjLj1536ELj1ELj4ELj1ELj16ENS_18Kernel_traits_baseILj1536ES2_S2_S2_S2_fjLj128EEEEELb0ELb1ELb1ELb1EEEvNS_9FwdParamsE)
        /*0e54*/ 	.word	0x00000000


	//----- nvinfo : EIATTR_REGCOUNT
	.align		4
.L_620:
        /*0e58*/ 	.byte	0x04, 0x2f
        /*0e5a*/ 	.short	(.L_622 - .L_621)
	.align		4
.L_621:
        /*0e5c*/ 	.word	index@(_ZN10layer_norm13ln_fwd_kernelINS_13Kernel_traitsI13__nv_bfloat16S2_S2_S2_fjLj1536ELj1ELj4ELj1ELj16ENS_18Kernel_traits_baseILj1536ES2_S2_S2_S2_fjLj128EEEEELb0ELb1ELb1ELb0EEEvNS_9FwdParamsE)
        /*0e60*/ 	.word	0x000000e3


	//----- nvinfo : EIATTR_FRAME_SIZE
	.align		4
.L_622:
        /*0e64*/ 	.byte	0x04, 0x11
        /*0e66*/ 	.short	(.L_624 - .L_623)
	.align		4
.L_623:
        /*0e68*/ 	.word	index@(_ZN10layer_norm13ln_fwd_kernelINS_13Kernel_traitsI13__nv_bfloat16S2_S2_S2_fjLj1536ELj1ELj4ELj1ELj16ENS_18Kernel_traits_baseILj1536ES2_S2_S2_S2_fjLj128EEEEELb0ELb1ELb1ELb0EEEvNS_9FwdParamsE)
        /*0e6c*/ 	.word	0x00000000


	//----- nvinfo : EIATTR_REGCOUNT
	.align		4
.L_624:
        /*0e70*/ 	.byte	0x04, 0x2f
        /*0e72*/ 	.short	(.L_626 - .L_625)
	.align		4
.L_625:
        /*0e74*/ 	.word	index@(_ZN10layer_norm13ln_fwd_kernelINS_13Kernel_traitsI13__nv_bfloat16S2_S2_S2_fjLj1536ELj1ELj4ELj1ELj16ENS_18Kernel_traits_baseILj1536ES2_S2_S2_S2_fjLj128EEEEELb0ELb1ELb0ELb1EEEvNS_9FwdParamsE)
        /*0e78*/ 	.word	0x000000ff


	//----- nvinfo : EIATTR_FRAME_SIZE
	.align		4
.L_626:
        /*0e7c*/ 	.byte	0x04, 0x11
        /*0e7e*/ 	.short	(.L_628 - .L_627)
	.align		4
.L_627:
        /*0e80*/ 	.word	index@(_ZN10layer_norm13ln_fwd_kernelINS_13Kernel_traitsI13__nv_bfloat16S2_S2_S2_fjLj1536ELj1ELj4ELj1ELj16ENS_18Kernel_traits_baseILj1536ES2_S2_S2_S2_fjLj128EEEEELb0ELb1ELb0ELb1EEEvNS_9FwdParamsE)
        /*0e84*/ 	.word	0x00000000


	//----- nvinfo : EIATTR_REGCOUNT
	.align		4
.L_628:
        /*0e88*/ 	.byte	0x04, 0x2f
        /*0e8a*/ 	.short	(.L_630 - .L_629)
	.align		4
.L_629:
        /*0e8c*/ 	.word	index@(_ZN10layer_norm13ln_fwd_kernelINS_13Kernel_traitsI13__nv_bfloat16S2_S2_S2_fjLj1536ELj1ELj4ELj1ELj16ENS_18Kernel_traits_baseILj1536ES2_S2_S2_S2_fjLj128EEEEELb0ELb1ELb0ELb0EEEvNS_9FwdParamsE)
        /*0e90*/ 	.word	0x000000df


	//----- nvinfo : EIATTR_FRAME_SIZE
	.align		4
.L_630:
        /*0e94*/ 	.byte	0x04, 0x11
        /*0e96*/ 	.short	(.L_632 - .L_631)
	.align		4
.L_631:
        /*0e98*/ 	.word	index@(_ZN10layer_norm13ln_fwd_kernelINS_13Kernel_traitsI13__nv_bfloat16S2_S2_S2_fjLj1536ELj1ELj4ELj1ELj16ENS_18Kernel_traits_baseILj1536ES2_S2_S2_S2_fjLj128EEEEELb0ELb1ELb0ELb0EEEvNS_9FwdParamsE)
        /*0e9c*/ 	.word	0x00000000


	//----- nvinfo : EIATTR_REGCOUNT
	.align		4
.L_632:
        /*0ea0*/ 	.byte	0x04, 0x2f
        /*0ea2*/ 	.short	(.L_634 - .L_633)
	.align		4
.L_633:
        /*0ea4*/ 	.word	index@(_ZN10layer_norm13ln_fwd_kernelINS_13Kernel_traitsI13__nv_bfloat16S2_S2_S2_fjLj1536ELj1ELj4ELj1ELj16ENS_18Kernel_traits_baseILj1536ES2_S2_S2_S2_fjLj128EEEEELb0ELb0ELb1ELb1EEEvNS_9FwdParamsE)
        /*0ea8*/ 	.word	0x000000a8


	//----- nvinfo : EIATTR_FRAME_SIZE
	.align		4
.L_634:
        /*0eac*/ 	.byte	0x04, 0x11
        /*0eae*/ 	.short	(.L_636 - .L_635)
	.align		4
.L_635:
        /*0eb0*/ 	.word	index@(_ZN10layer_norm13ln_fwd_kernelINS_13Kernel_traitsI13__nv_bfloat16S2_S2_S2_fjLj1536ELj1ELj4ELj1ELj16ENS_18Kernel_traits_baseILj1536ES2_S2_S2_S2_fjLj128EEEEELb0ELb0ELb1ELb1EEEvNS_9FwdParamsE)
        /*0eb4*/ 	.word	0x00000000


	//----- nvinfo : EIATTR_REGCOUNT
	.align		4
.L_636:
        /*0eb8*/ 	.byte	0x04, 0x2f
        /*0eba*/ 	.short	(.L_638 - .L_637)
	.align		4
.L_637:
        /*0ebc*/ 	.word	index@(_ZN10layer_norm13ln_fwd_kernelINS_13Kernel_traitsI13__nv_bfloat16S2_S2_S2_fjLj1536ELj1ELj4ELj1ELj16ENS_18Kernel_traits_baseILj1536ES2_S2_S2_S2_fjLj128EEEEELb0ELb0ELb1ELb0EEEvNS_9FwdParamsE)
        /*0ec0*/ 	.word	0x000000b7


	//----- nvinfo : EIATTR_FRAME_SIZE
	.align		4
.L_638:
        /*0ec4*/ 	.byte	0x04, 0x11
        /*0ec6*/ 	.short	(.L_640 - .L_639)
	.align		4
.L_639:
        /*0ec8*/ 	.word	index@(_ZN10layer_norm13ln_fwd_kernelINS_13Kernel_traitsI13__nv_bfloat16S2_S2_S2_fjLj1536ELj1ELj4ELj1ELj16ENS_18Kernel_traits_baseILj1536ES2_S2_S2_S2_fjLj128EEEEELb0ELb0ELb1ELb0EEEvNS_9FwdParamsE)
        /*0ecc*/ 	.word	0x00000000


	//----- nvinfo : EIATTR_REGCOUNT
	.align		4
.L_640:
        /*0ed0*/ 	.byte	0x04, 0x2f
        /*0ed2*/ 	.short	(.L_642 - .L_641)
	.align		4
.L_641:
        /*0ed4*/ 	.word	index@(_ZN10layer_norm13ln_fwd_kernelINS_13Kernel_traitsI13__nv_bfloat16S2_S2_S2_fjLj1536ELj1ELj4ELj1ELj16ENS_18Kernel_traits_baseILj1536ES2_S2_S2_S2_fjLj128EEEEELb0ELb0ELb0ELb1EEEvNS_9FwdParamsE)
        /*0ed8*/ 	.word	0x000000a8


	//----- nvinfo : EIATTR_FRAME_SIZE
	.align		4
.L_642:
        /*0edc*/ 	.byte	0x04, 0x11
        /*0ede*/ 	.short	(.L_644 - .L_643)
	.align		4
.L_643:
        /*0ee0*/ 	.word	index@(_ZN10layer_norm13ln_fwd_kernelINS_13Kernel_traitsI13__nv_bfloat16S2_S2_S2_fjLj1536ELj1ELj4ELj1ELj16ENS_18Kernel_traits_baseILj1536ES2_S2_S2_S2_fjLj128EEEEELb0ELb0ELb0ELb1EEEvNS_9FwdParamsE)
        /*0ee4*/ 	.word	0x00000008


	//----- nvinfo : EIATTR_REGCOUNT
	.align		4
.L_644:
        /*0ee8*/ 	.byte	0x04, 0x2f
        /*0eea*/ 	.short	(.L_646 - .L_645)
	.align		4
.L_645:
        /*0eec*/ 	.word	index@(_ZN10layer_norm13ln_fwd_kernelINS_13Kernel_traitsI13__nv_bfloat16S2_S2_S2_fjLj1536ELj1ELj4ELj1ELj16ENS_18Kernel_traits_baseILj1536ES2_S2_S2_S2_fjLj128EEEEELb0ELb0ELb0ELb0EEEvNS_9FwdParamsE)
        /*0ef0*/ 	.word	0x000000a8


	//----- nvinfo : EIATTR_FRAME_SIZE
	.align		4
.L_646:
        /*0ef4*/ 	.byte	0x04, 0x11
        /*0ef6*/ 	.short	(.L_648 - .L_647)
	.align		4
.L_647:
        /*0ef8*/ 	.word	index@(_ZN10layer_norm13ln_fwd_kernelINS_13Kernel_traitsI13__nv_bfloat16S2_S2_S2_fjLj1536ELj1ELj4ELj1ELj16ENS_18Kernel_traits_baseILj1536ES2_S2_S2_S2_fjLj128EEEEELb0ELb0ELb0ELb0EEEvNS_9FwdParamsE)
        /*0efc*/ 	.word	0x00000000


	//----- nvinfo : EIATTR_MIN_STACK_SIZE
	.align		4
.L_648:
        /*0f00*/ 	.byte	0x04, 0x12
        /*0f02*/ 	.short	(.L_650 - .L_649)
	.align		4
.L_649:
        /*0f04*/ 	.word	index@(_ZN10layer_norm13ln_fwd_kernelINS_13Kernel_traitsI13__nv_bfloat16S2_S2_S2_fjLj1536ELj1ELj4ELj1ELj16ENS_18Kernel_traits_baseILj1536ES2_S2_S2_S2_fjLj128EEEEELb0ELb0ELb0ELb0EEEvNS_9FwdParamsE)
        /*0f08*/ 	.word	0x00000000


	//----- nvinfo : EIATTR_MIN_STACK_SIZE
	.align		4
.L_650:
        /*0f0c*/ 	.byte	0x04, 0x12
        /*0f0e*/ 	.short	(.L_652 - .L_651)
	.align		4
.L_651:
        /*0f10*/ 	.word	index@(_ZN10layer_norm13ln_fwd_kernelINS_13Kernel_traitsI13__nv_bfloat16S2_S2_S2_fjLj1536ELj1ELj4ELj1ELj16ENS_18Kernel_traits_baseILj1536ES2_S2_S2_S2_fjLj128EEEEELb0ELb0ELb0ELb1EEEvNS_9FwdParamsE)
        /*0f14*/ 	.word	0x00000008


	//----- nvinfo : EIATTR_MIN_STACK_SIZE
	.align		4
.L_652:
        /*0f18*/ 	.byte	0x04, 0x12
        /*0f1a*/ 	.short	(.L_654 - .L_653)
	.align		4
.L_653:
        /*0f1c*/ 	.word	index@(_ZN10layer_norm13ln_fwd_kernelINS_13Kernel_traitsI13__nv_bfloat16S2_S2_S2_fjLj1536ELj1ELj4ELj1ELj16ENS_18Kernel_traits_baseILj1536ES2_S2_S2_S2_fjLj128EEEEELb0ELb0ELb1ELb0EEEvNS_9FwdParamsE)
        /*0f20*/ 	.word	0x00000000


	//----- nvinfo : EIATTR_MIN_STACK_SIZE
	.align		4
.L_654:
        /*0f24*/ 	.byte	0x04, 0x12
        /*0f26*/ 	.short	(.L_656 - .L_655)
	.align		4
.L_655:
        /*0f28*/ 	.word	index@(_ZN10layer_norm13ln_fwd_kernelINS_13Kernel_traitsI13__nv_bfloat16S2_S2_S2_fjLj1536ELj1ELj4ELj1ELj16ENS_18Kernel_traits_baseILj1536ES2_S2_S2_S2_fjLj128EEEEELb0ELb0ELb1ELb1EEEvNS_9FwdParamsE)
        /*0f2c*/ 	.word	0x00000000


	//----- nvinfo : EIATTR_MIN_STACK_SIZE
	.align		4
.L_656:
        /*0f30*/ 	.byte	0x04, 0x12
        /*0f32*/ 	.short	(.L_658 - .L_657)
	.align		4
.L_657:
        /*0f34*/ 	.word	index@(_ZN10layer_norm13ln_fwd_kernelINS_13Kernel_traitsI13__nv_bfloat16S2_S2_S2_fjLj1536ELj1ELj4ELj1ELj16ENS_18Kernel_traits_baseILj1536ES2_S2_S2_S2_fjLj128EEEEELb0ELb1ELb0ELb0EEEvNS_9FwdParamsE)
        /*0f38*/ 	.word	0x00000000


	//----- nvinfo : EIATTR_MIN_STACK_SIZE
	.align		4
.L_658:
        /*0f3c*/ 	.byte	0x04, 0x12
        /*0f3e*/ 	.short	(.L_660 - .L_659)
	.align		4
.L_659:
        /*0f40*/ 	.word	index@(_ZN10layer_norm13ln_fwd_kernelINS_13Kernel_traitsI13__nv_bfloat16S2_S2_S2_fjLj1536ELj1ELj4ELj1ELj16ENS_18Kernel_traits_baseILj1536ES2_S2_S2_S2_fjLj128EEEEELb0ELb1ELb0ELb1EEEvNS_9FwdParamsE)
        /*0f44*/ 	.word	0x00000000


	//----- nvinfo : EIATTR_MIN_STACK_SIZE
	.align		4
.L_660:
        /*0f48*/ 	.byte	0x04, 0x12
        /*0f4a*/ 	.short	(.L_662 - .L_661)
	.align		4
.L_661:
        /*0f4c*/ 	.word	index@(_ZN10layer_norm13ln_fwd_kernelINS_13Kernel_traitsI13__nv_bfloat16S2_S2_S2_fjLj1536ELj1ELj4ELj1ELj16ENS_18Kernel_traits_baseILj1536ES2_S2_S2_S2_fjLj128EEEEELb0ELb1ELb1ELb0EEEvNS_9FwdParamsE)
        /*0f50*/ 	.word	0x00000000


	//----- nvinfo : EIATTR_MIN_STACK_SIZE
	.align		4
.L_662:
        /*0f54*/ 	.byte	0x04, 0x12
        /*0f56*/ 	.short	(.L_664 - .L_663)
	.align		4
.L_663:
        /*0f58*/ 	.word	index@(_ZN10layer_norm13ln_fwd_kernelINS_13Kernel_traitsI13__nv_bfloat16S2_S2_S2_fjLj1536ELj1ELj4ELj1ELj16ENS_18Kernel_traits_baseILj1536ES2_S2_S2_S2_fjLj128EEEEELb0ELb1ELb1ELb1EEEvNS_9FwdParamsE)
        /*0f5c*/ 	.word	0x00000000


	//----- nvinfo : EIATTR_MIN_STACK_SIZE
	.align		4
.L_664:
        /*0f60*/ 	.byte	0x04, 0x12
        /*0f62*/ 	.short	(.L_666 - .L_665)
	.align		4
.L_665:
        /*0f64*/ 	.word	index@(_ZN10layer_norm13ln_fwd_kernelINS_13Kernel_traitsI13__nv_bfloat16S2_S2_S2_fjLj1536ELj1ELj4ELj1ELj16ENS_18Kernel_traits_baseILj1536ES2_S2_S2_S2_fjLj128EEEEELb1ELb0ELb0ELb0EEEvNS_9FwdParamsE)
        /*0f68*/ 	.word	0x00000000


	//----- nvinfo : EIATTR_MIN_STACK_SIZE
	.align		4
.L_666:
        /*0f6c*/ 	.byte	0x04, 0x12
        /*0f6e*/ 	.short	(.L_668 - .L_667)
	.align		4
.L_667:
        /*0f70*/ 	.word	index@(_ZN10layer_norm13ln_fwd_kernelINS_13Kernel_traitsI13__nv_bfloat16S2_S2_S2_fjLj1536ELj1ELj4ELj1ELj16ENS_18Kernel_traits_baseILj1536ES2_S2_S2_S2_fjLj128EEEEELb1ELb0ELb0ELb1EEEvNS_9FwdParamsE)
        /*0f74*/ 	.word	0x00000000


	//----- nvinfo : EIATTR_MIN_STACK_SIZE
	.align		4
.L_668:
        /*0f78*/ 	.byte	0x04, 0x12
        /*0f7a*/ 	.short	(.L_670 - .L_669)
	.align		4
.L_669:
        /*0f7c*/ 	.word	index@(_ZN10layer_norm13ln_fwd_kernelINS_13Kernel_traitsI13__nv_bfloat16S2_S2_S2_fjLj1536ELj1ELj4ELj1ELj16ENS_18Kernel_traits_baseILj1536ES2_S2_S2_S2_fjLj128EEEEELb1ELb0ELb1ELb0EEEvNS_9FwdParamsE)
        /*0f80*/ 	.word	0x00000000


	//----- nvinfo : EIATTR_MIN_STACK_SIZE
	.align		4
.L_670:
        /*0f84*/ 	.byte	0x04, 0x12
        /*0f86*/ 	.short	(.L_672 - .L_671)
	.align		4
.L_671:
        /*0f88*/ 	.word	index@(_ZN10layer_norm13ln_fwd_kernelINS_13Kernel_traitsI13__nv_bfloat16S2_S2_S2_fjLj1536ELj1ELj4ELj1ELj16ENS_18Kernel_traits_baseILj1536ES2_S2_S2_S2_fjLj128EEEEELb1ELb0ELb1ELb1EEEvNS_9FwdParamsE)
        /*0f8c*/ 	.word	0x00000000


	//----- nvinfo : EIATTR_MIN_STACK_SIZE
	.align		4
.L_672:
        /*0f90*/ 	.byte	0x04, 0x12
        /*0f92*/ 	.short	(.L_674 - .L_673)
	.align		4
.L_673:
        /*0f94*/ 	.word	index@(_ZN10layer_norm13ln_fwd_kernelINS_13Kernel_traitsI13__nv_bfloat16S2_S2_S2_fjLj1536ELj1ELj4ELj1ELj16ENS_18Kernel_traits_baseILj1536ES2_S2_S2_S2_fjLj128EEEEELb1ELb1ELb0ELb0EEEvNS_9FwdParamsE)
        /*0f98*/ 	.word	0x00000000


	//----- nvinfo : EIATTR_MIN_STACK_SIZE
	.align		4
.L_674:
        /*0f9c*/ 	.byte	0x04, 0x12
        /*0f9e*/ 	.short	(.L_676 - .L_675)
	.align		4
.L_675:
        /*0fa0*/ 	.word	index@(_ZN10layer_norm13ln_fwd_kernelINS_13Kernel_traitsI13__nv_bfloat16S2_S2_S2_fjLj1536ELj1ELj4ELj1ELj16ENS_18Kernel_traits_baseILj1536ES2_S2_S2_S2_fjLj128EEEEELb1ELb1ELb0ELb1EEEvNS_9FwdParamsE)
        /*0fa4*/ 	.word	0x00000000


	//----- nvinfo : EIATTR_MIN_STACK_SIZE
	.align		4
.L_676:
        /*0fa8*/ 	.byte	0x04, 0x12
        /*0faa*/ 	.short	(.L_678 - .L_677)
	.align		4
.L_677:
        /*0fac*/ 	.word	index@(_ZN10layer_norm13ln_fwd_kernelINS_13Kernel_traitsI13__nv_bfloat16S2_S2_S2_fjLj1536ELj1ELj4ELj1ELj16ENS_18Kernel_traits_baseILj1536ES2_S2_S2_S2_fjLj128EEEEELb1ELb1ELb1ELb0EEEvNS_9FwdParamsE)
        /*0fb0*/ 	.word	0x00000000


	//----- nvinfo : EIATTR_MIN_STACK_SIZE
	.align		4
.L_678:
        /*0fb4*/ 	.byte	0x04, 0x12
        /*0fb6*/ 	.short	(.L_680 - .L_679)
	.align		4
.L_679:
        /*0fb8*/ 	.word	index@(_ZN10layer_norm13ln_fwd_kernelINS_13Kernel_traitsI13__nv_bfloat16S2_S2_S2_fjLj1536ELj1ELj4ELj1ELj16ENS_18Kernel_traits_baseILj1536ES2_S2_S2_S2_fjLj128EEEEELb1ELb1ELb1ELb1EEEvNS_9FwdParamsE)
        /*0fbc*/ 	.word	0x00000000


	//----- nvinfo : EIATTR_MIN_STACK_SIZE
	.align		4
.L_680:
        /*0fc0*/ 	.byte	0x04, 0x12
        /*0fc2*/ 	.short	(.L_682 - .L_681)
	.align		4
.L_681:
        /*0fc4*/ 	.word	index@(_ZN10layer_norm13ln_fwd_kernelINS_13Kernel_traitsI6__halfS2_S2_S2_fjLj1536ELj1ELj4ELj1ELj16ENS_18Kernel_traits_baseILj1536ES2_S2_S2_S2_fjLj128EEEEELb0ELb0ELb0ELb0EEEvNS_9FwdParamsE)
        /*0fc8*/ 	.word	0x00000000


	//----- nvinfo : EIATTR_MIN_STACK_SIZE
	.align		4
.L_682:
        /*0fcc*/ 	.byte	0x04, 0x12
        /*0fce*/ 	.short	(.L_684 - .L_683)
	.align		4
.L_683:
        /*0fd0*/ 	.word	index@(_ZN10layer_norm13ln_fwd_kernelINS_13Kernel_traitsI6__halfS2_S2_S2_fjLj1536ELj1ELj4ELj1ELj16ENS_18Kernel_traits_baseILj1536ES2_S2_S2_S2_fjLj128EEEEELb0ELb0ELb0ELb1EEEvNS_9FwdParamsE)
        /*0fd4*/ 	.word	0x00000000


	//----- nvinfo : EIATTR_MIN_STACK_SIZE
	.align		4
.L_684:
        /*0fd8*/ 	.byte	0x04, 0x12
        /*0fda*/ 	.short	(.L_686 - .L_685)
	.align		4
.L_685:
        /*0fdc*/ 	.word	index@(_ZN10layer_norm13ln_fwd_kernelINS_13Kernel_traitsI6__halfS2_S2_S2_fjLj1536ELj1ELj4ELj1ELj16ENS_18Kernel_traits_baseILj1536ES2_S2_S2_S2_fjLj128EEEEELb0ELb0ELb1ELb0EEEvNS_9FwdParamsE)
        /*0fe0*/ 	.word	0x00000000


	//----- nvinfo : EIATTR_MIN_STACK_SIZE
	.align		4
.L_686:
        /*0fe4*/ 	.byte	0x04, 0x12
        /*0fe6*/ 	.short	(.L_688 - .L_687)
	.align		4
.L_687:
        /*0fe8*/ 	.word	index@(_ZN10layer_norm13ln_fwd_kernelINS_13Kernel_traitsI6__halfS2_S2_S2_fjLj1536ELj1ELj4ELj1ELj16ENS_18Kernel_traits_baseILj1536ES2_S2_S2_S2_fjLj128EEEEELb0ELb0ELb1ELb1EEEvNS_9FwdParamsE)
        /*0fec*/ 	.word	0x00000000


	//----- nvinfo : EIATTR_MIN_STACK_SIZE
	.align		4
.L_688:
        /*0ff0*/ 	.byte	0x04, 0x12
        /*0ff2*/ 	.short	(.L_690 - .L_689)
	.align		4
.L_689:
        /*0ff4*/ 	.word	index@(_ZN10layer_norm13ln_fwd_kernelINS_13Kernel_traitsI6__halfS2_S2_S2_fjLj1536ELj1ELj4ELj1ELj16ENS_18Kernel_traits_baseILj1536ES2_S2_S2_S2_fjLj128EEEEELb0ELb1ELb0ELb0EEEvNS_9FwdParamsE)
        /*0ff8*/ 	.word	0x00000000


	//----- nvinfo : EIATTR_MIN_STACK_SIZE
	.align		4
.L_690:
        /*0ffc*/ 	.byte	0x04, 0x12
        /*0ffe*/ 	.short	(.L_692 - .L_691)
	.align		4
.L_691:
        /*1000*/ 	.word	index@(_ZN10layer_norm13ln_fwd_kernelINS_13Kernel_traitsI6__halfS2_S2_S2_fjLj1536ELj1ELj4ELj1ELj16ENS_18Kernel_traits_baseILj1536ES2_S2_S2_S2_fjLj128EEEEELb0ELb1ELb0ELb1EEEvNS_9FwdParamsE)
        /*1004*/ 	.word	0x00000000


	//----- nvinfo : EIATTR_MIN_STACK_SIZE
	.align		4
.L_692:
        /*1008*/ 	.byte	0x04, 0x12
        /*100a*/ 	.short	(.L_694 - .L_693)
	.align		4
.L_693:
        /*100c*/ 	.word	index@(_ZN10layer_norm13ln_fwd_kernelINS_13Kernel_traitsI6__halfS2_S2_S2_fjLj1536ELj1ELj4ELj1ELj16ENS_18Kernel_traits_baseILj1536ES2_S2_S2_S2_fjLj128EEEEELb0ELb1ELb1ELb0EEEvNS_9FwdParamsE)
        /*1010*/ 	.word	0x00000000


	//----- nvinfo : EIATTR_MIN_STACK_SIZE
	.align		4
.L_694:
        /*1014*/ 	.byte	0x04, 0x12
        /*1016*/ 	.short	(.L_696 - .L_695)
	.align		4
.L_695:
        /*1018*/ 	.word	index@(_ZN10layer_norm13ln_fwd_kernelINS_13Kernel_traitsI6__halfS2_S2_S2_fjLj1536ELj1ELj4ELj1ELj16ENS_18Kernel_traits_baseILj1536ES2_S2_S2_S2_fjLj128EEEEELb0ELb1ELb1ELb1EEEvNS_9FwdParamsE)
        /*101c*/ 	.word	0x00000000


	//----- nvinfo : EIATTR_MIN_STACK_SIZE
	.align		4
.L_696:
        /*1020*/ 	.byte	0x04, 0x12
        /*1022*/ 	.short	(.L_698 - .L_697)
	.align		4
.L_697:
        /*1024*/ 	.word	index@(_ZN10layer_norm13ln_fwd_kernelINS_13Kernel_traitsI6__halfS2_S2_S2_fjLj1536ELj1ELj4ELj1ELj16ENS_18Kernel_traits_baseILj1536ES2_S2_S2_S2_fjLj128EEEEELb1ELb0ELb0ELb0EEEvNS_9FwdParamsE)
        /*1028*/ 	.word	0x00000000


	//----- nvinfo : EIATTR_MIN_STACK_SIZE
	.align		4
.L_698:
        /*102c*/ 	.byte	0x04, 0x12
        /*102e*/ 	.short	(.L_700 - .L_699)
	.align		4
.L_699:
        /*1030*/ 	.word	index@(_ZN10layer_norm13ln_fwd_kernelINS_13Kernel_traitsI6__halfS2_S2_S2_fjLj1536ELj1ELj4ELj1ELj16ENS_18Kernel_traits_baseILj1536ES2_S2_S2_S2_fjLj128EEEEELb1ELb0ELb0ELb1EEEvNS_9FwdParamsE)
        /*1034*/ 	.word	0x00000000


	//----- nvinfo : EIATTR_MIN_STACK_SIZE
	.align		4
.L_700:
        /*1038*/ 	.byte	0x04, 0x12
        /*103a*/ 	.short	(.L_702 - .L_701)
	.align		4
.L_701:
        /*103c*/ 	.word	index@(_ZN10layer_norm13ln_fwd_kernelINS_13Kernel_traitsI6__halfS2_S2_S2_fjLj1536ELj1ELj4ELj1ELj16ENS_18Kernel_traits_baseILj1536ES2_S2_S2_S2_fjLj128EEEEELb1ELb0ELb1ELb0EEEvNS_9FwdParamsE)
        /*1040*/ 	.word	0x00000000


	//----- nvinfo : EIATTR_MIN_STACK_SIZE
	.align		4
.L_702:
        /*1044*/ 	.byte	0x04, 0x12
        /*1046*/ 	.short	(.L_704 - .L_703)
	.align		4
.L_703:
        /*1048*/ 	.word	index@(_ZN10layer_norm13ln_fwd_kernelINS_13Kernel_traitsI6__halfS2_S2_S2_fjLj1536ELj1ELj4ELj1ELj16ENS_18Kernel_traits_baseILj1536ES2_S2_S2_S2_fjLj128EEEEELb1ELb0ELb1ELb1EEEvNS_9FwdParamsE)
        /*104c*/ 	.word	0x00000000


	//----- nvinfo : EIATTR_MIN_STACK_SIZE
	.align		4
.L_704:
        /*1050*/ 	.byte	0x04, 0x12
        /*1052*/ 	.short	(.L_706 - .L_705)
	.align		4
.L_705:
        /*1054*/ 	.word	index@(_ZN10layer_norm13ln_fwd_kernelINS_13Kernel_traitsI6__halfS2_S2_S2_fjLj1536ELj1ELj4ELj1ELj16ENS_18Kernel_traits_baseILj1536ES2_S2_S2_S2_fjLj128EEEEELb1ELb1ELb0ELb0EEEvNS_9FwdParamsE)
        /*1058*/ 	.word	0x00000000


	//----- nvinfo : EIATTR_MIN_STACK_SIZE
	.align		4
.L_706:
        /*105c*/ 	.byte	0x04, 0x12
        /*105e*/ 	.short	(.L_708 - .L_707)
	.align		4
.L_707:
        /*1060*/ 	.word	index@(_ZN10layer_norm13ln_fwd_kernelINS_13Kernel_traitsI6__halfS2_S2_S2_fjLj1536ELj1ELj4ELj1ELj16ENS_18Kernel_traits_baseILj1536ES2_S2_S2_S2_fjLj128EEEEELb1ELb1ELb0ELb1EEEvNS_9FwdParamsE)
        /*1064*/ 	.word	0x00000000


	//----- nvinfo : EIATTR_MIN_STACK_SIZE
	.align		4
.L_708:
        /*1068*/ 	.byte	0x04, 0x12
        /*106a*/ 	.short	(.L_710 - .L_709)
	.align		4
.L_709:
        /*106c*/ 	.word	index@(_ZN10layer_norm13ln_fwd_kernelINS_13Kernel_traitsI6__halfS2_S2_S2_fjLj1536ELj1ELj4ELj1ELj16ENS_18Kernel_traits_baseILj1536ES2_S2_S2_S2_fjLj128EEEEELb1ELb1ELb1ELb0EEEvNS_9FwdParamsE)
        /*1070*/ 	.word	0x00000000


	//----- nvinfo : EIATTR_MIN_STACK_SIZE
	.align		4
.L_710:
        /*1074*/ 	.byte	0x04, 0x12
        /*1076*/ 	.short	(.L_712 - .L_711)
	.align		4
.L_711:
        /*1078*/ 	.word	index@(_ZN10layer_norm13ln_fwd_kernelINS_13Kernel_traitsI6__halfS2_S2_S2_fjLj1536ELj1ELj4ELj1ELj16ENS_18Kernel_traits_baseILj1536ES2_S2_S2_S2_fjLj128EEEEELb1ELb1ELb1ELb1EEEvNS_9FwdParamsE)
        /*107c*/ 	.word	0x00000000


	//----- nvinfo : EIATTR_MIN_STACK_SIZE
	.align		4
.L_712:
        /*1080*/ 	.byte	0x04, 0x12
        /*1082*/ 	.short	(.L_714 - .L_713)
	.align		4
.L_713:
        /*1084*/ 	.word	index@(_ZN10layer_norm13ln_fwd_kernelINS_13Kernel_traitsIf13__nv_bfloat16S2_S2_fjLj1536ELj1ELj4ELj1ELj16ENS_18Kernel_traits_baseILj1536EfS2_S2_S2_fjLj128EEEEELb0ELb0ELb0ELb0EEEvNS_9FwdParamsE)
        /*1088*/ 	.word	0x00000000


	//----- nvinfo : EIATTR_MIN_STACK_SIZE
	.align		4
.L_714:
        /*108c*/ 	.byte	0x04, 0x12
        /*108e*/ 	.short	(.L_716 - .L_715)
	.align		4
.L_715:
        /*1090*/ 	.word	index@(_ZN10layer_norm13ln_fwd_kernelINS_13Kernel_traitsIf13__nv_bfloat16S2_S2_fjLj1536ELj1ELj4ELj1ELj16ENS_18Kernel_traits_baseILj1536EfS2_S2_S2_fjLj128EEEEELb0ELb0ELb0ELb1EEEvNS_9FwdParamsE)
        /*1094*/ 	.word	0x00000000


	//----- nvinfo : EIATTR_MIN_STACK_SIZE
	.align		4
.L_716:
        /*1098*/ 	.byte	0x04, 0x12
        /*109a*/ 	.short	(.L_718 - .L_717)
	.align		4
.L_717:
        /*109c*/ 	.word	index@(_ZN10layer_norm13ln_fwd_kernelINS_13Kernel_traitsIf13__nv_bfloat16S2_S2_fjLj1536ELj1ELj4ELj1ELj16ENS_18Kernel_traits_baseILj1536EfS2_S2_S2_fjLj128EEEEELb0ELb0ELb1ELb0EEEvNS_9FwdParamsE)
        /*10a0*/ 	.word	0x00000000


	//----- nvinfo : EIATTR_MIN_STACK_SIZE
	.align		4
.L_718:
        /*10a4*/ 	.byte	0x04, 0x12
        /*10a6*/ 	.short	(.L_720 - .L_719)
	.align		4
.L_719:
        /*10a8*/ 	.word	index@(_ZN10layer_norm13ln_fwd_kernelINS_13Kernel_traitsIf13__nv_bfloat16S2_S2_fjLj1536ELj1ELj4ELj1ELj16ENS_18Kernel_traits_baseILj1536EfS2_S2_S2_fjLj128EEEEELb0ELb0ELb1ELb1EEEvNS_9FwdParamsE)
        /*10ac*/ 	.word	0x00000000


	//----- nvinfo : EIATTR_MIN_STACK_SIZE
	.align		4
.L_720:
        /*10b0*/ 	.byte	0x04, 0x12
        /*10b2*/ 	.short	(.L_722 - .L_721)
	.align		4
.L_721:
        /*10b4*/ 	.word	index@(_ZN10layer_norm13ln_fwd_kernelINS_13Kernel_traitsIf13__nv_bfloat16S2_S2_fjLj1536ELj1ELj4ELj1ELj16ENS_18Kernel_traits_baseILj1536EfS2_S2_S2_fjLj128EEEEELb0ELb1ELb0ELb0EEEvNS_9FwdParamsE)
        /*10b8*/ 	.word	0x00000000


	//----- nvinfo : EIATTR_MIN_STACK_SIZE
	.align		4
.L_722:
        /*10bc*/ 	.byte	0x04, 0x12
        /*10be*/ 	.short	(.L_724 - .L_723)
	.align		4
.L_723:
        /*10c0*/ 	.word	index@(_ZN10layer_norm13ln_fwd_kernelINS_13Kernel_traitsIf13__nv_bfloat16S2_S2_fjLj1536ELj1ELj4ELj1ELj16ENS_18Kernel_traits_baseILj1536EfS2_S2_S2_fjLj128EEEEELb0ELb1ELb0ELb1EEEvNS_9FwdParamsE)
        /*10c4*/ 	.word	0x00000000


	//----- nvinfo : EIATTR_MIN_STACK_SIZE
	.align		4
.L_724:
        /*10c8*/ 	.byte	0x04, 0x12
        /*10ca*/ 	.short	(.L_726 - .L_725)
	.align		4
.L_725:
        /*10cc*/ 	.word	index@(_ZN10layer_norm13ln_fwd_kernelINS_13Kernel_traitsIf13__nv_bfloat16S2_S2_fjLj1536ELj1ELj4ELj1ELj16ENS_18Kernel_traits_baseILj1536EfS2_S2_S2_fjLj128EEEEELb0ELb1ELb1ELb0EEEvNS_9FwdParamsE)
        /*10d0*/ 	.word	0x00000000


	//----- nvinfo : EIATTR_MIN_STACK_SIZE
	.align		4
.L_726:
        /*10d4*/ 	.byte	0x04, 0x12
        /*10d6*/ 	.short	(.L_728 - .L_727)
	.align		4
.L_727:
        /*10d8*/ 	.word	index@(_ZN10layer_norm13ln_fwd_kernelINS_13Kernel_traitsIf13__nv_bfloat16S2_S2_fjLj1536ELj1ELj4ELj1ELj16ENS_18Kernel_traits_baseILj1536EfS2_S2_S2_fjLj128EEEEELb0ELb1ELb1ELb1EEEvNS_9FwdParamsE)
        /*10dc*/ 	.word	0x00000000


	//----- nvinfo : EIATTR_MIN_STACK_SIZE
	.align		4
.L_728:
        /*10e0*/ 	.byte	0x04, 0x12
        /*10e2*/ 	.short	(.L_730 - .L_729)
	.align		4
.L_729:
        /*10e4*/ 	.word	index@(_ZN10layer_norm13ln_fwd_kernelINS_13Kernel_traitsIf13__nv_bfloat16S2_S2_fjLj1536ELj1ELj4ELj1ELj16ENS_18Kernel_traits_baseILj1536EfS2_S2_S2_fjLj128EEEEELb1ELb0ELb0ELb0EEEvNS_9FwdParamsE)
        /*10e8*/ 	.word	0x00000000


	//----- nvinfo : EIATTR_MIN_STACK_SIZE
	.align		4
.L_730:
        /*10ec*/ 	.byte	0x04, 0x12
        /*10ee*/ 	.short	(.L_732 - .L_731)
	.align		4
.L_731:
        /*10f0*/ 	.word	index@(_ZN10layer_norm13ln_fwd_kernelINS_13Kernel_traitsIf13__nv_bfloat16S2_S2_fjLj1536ELj1ELj4ELj1ELj16ENS_18Kernel_traits_baseILj1536EfS2_S2_S2_fjLj128EEEEELb1ELb0ELb0ELb1EEEvNS_9FwdParamsE)
        /*10f4*/ 	.word	0x00000000


	//----- nvinfo : EIATTR_MIN_STACK_SIZE
	.align		4
.L_732:
        /*10f8*/ 	.byte	0x04, 0x12
        /*10fa*/ 	.short	(.L_734 - .L_733)
	.align		4
.L_733:
        /*10fc*/ 	.word	index@(_ZN10layer_norm13ln_fwd_kernelINS_13Kernel_traitsIf13__nv_bfloat16S2_S2_fjLj1536ELj1ELj4ELj1ELj16ENS_18Kernel_traits_baseILj1536EfS2_S2_S2_fjLj128EEEEELb1ELb0ELb1ELb0EEEvNS_9FwdParamsE)
        /*1100*/ 	.word	0x00000000


	//----- nvinfo : EIATTR_MIN_STACK_SIZE
	.align		4
.L_734:
        /*1104*/ 	.byte	0x04, 0x12
        /*1106*/ 	.short	(.L_736 - .L_735)
	.align		4
.L_735:
        /*1108*/ 	.word	index@(_ZN10layer_norm13ln_fwd_kernelINS_13Kernel_traitsIf13__nv_bfloat16S2_S2_fjLj1536ELj1ELj4ELj1ELj16ENS_18Kernel_traits_baseILj1536EfS2_S2_S2_fjLj128EEEEELb1ELb0ELb1ELb1EEEvNS_9FwdParamsE)
        /*110c*/ 	.word	0x00000000


	//----- nvinfo : EIATTR_MIN_STACK_SIZE
	.align		4
.L_736:
        /*1110*/ 	.byte	0x04, 0x12
        /*1112*/ 	.short	(.L_738 - .L_737)
	.align		4
.L_737:
        /*1114*/ 	.word	index@(_ZN10layer_norm13ln_fwd_kernelINS_13Kernel_traitsIf13__nv_bfloat16S2_S2_fjLj1536ELj1ELj4ELj1ELj16ENS_18Kernel_traits_baseILj1536EfS2_S2_S2_fjLj128EEEEELb1ELb1ELb0ELb0EEEvNS_9FwdParamsE)
        /*1118*/ 	.word	0x00000000


	//----- nvinfo : EIATTR_MIN_STACK_SIZE
	.align		4
.L_738:
        /*111c*/ 	.byte	0x04, 0x12
        /*111e*/ 	.short	(.L_740 - .L_739)
	.align		4
.L_739:
        /*1120*/ 	.word	index@(_ZN10layer_norm13ln_fwd_kernelINS_13Kernel_traitsIf13__nv_bfloat16S2_S2_fjLj1536ELj1ELj4ELj1ELj16ENS_18Kernel_traits_baseILj1536EfS2_S2_S2_fjLj128EEEEELb1ELb1ELb0ELb1EEEvNS_9FwdParamsE)
        /*1124*/ 	.word	0x00000000


	//----- nvinfo : EIATTR_MIN_STACK_SIZE
	.align		4
.L_740:
        /*1128*/ 	.byte	0x04, 0x12
        /*112a*/ 	.short	(.L_742 - .L_741)
	.align		4
.L_741:
        /*112c*/ 	.word	index@(_ZN10layer_norm13ln_fwd_kernelINS_13Kernel_traitsIf13__nv_bfloat16S2_S2_fjLj1536ELj1ELj4ELj1ELj16ENS_18Kernel_traits_baseILj1536EfS2_S2_S2_fjLj128EEEEELb1ELb1ELb1ELb0EEEvNS_9FwdParamsE)
        /*1130*/ 	.word	0x00000000


	//----- nvinfo : EIATTR_MIN_STACK_SIZE
	.align		4
.L_742:
        /*1134*/ 	.byte	0x04, 0x12
        /*1136*/ 	.short	(.L_744 - .L_743)
	.align		4
.L_743:
        /*1138*/ 	.word	index@(_ZN10layer_norm13ln_fwd_kernelINS_13Kernel_traitsIf13__nv_bfloat16S2_S2_fjLj1536ELj1ELj4ELj1ELj16ENS_18Kernel_traits_baseILj1536EfS2_S2_S2_fjLj128EEEEELb1ELb1ELb1ELb1EEEvNS_9FwdParamsE)
        /*113c*/ 	.word	0x00000000


	//----- nvinfo : EIATTR_MIN_STACK_SIZE
	.align		4
.L_744:
        /*1140*/ 	.byte	0x04, 0x12
        /*1142*/ 	.short	(.L_746 - .L_745)
	.align		4
.L_745:
        /*1144*/ 	.word	index@(_ZN10layer_norm13ln_fwd_kernelINS_13Kernel_traitsI13__nv_bfloat16S2_fS2_fjLj1536ELj1ELj4ELj1ELj16ENS_18Kernel_traits_baseILj1536ES2_S2_fS2_fjLj128EEEEELb0ELb0ELb0ELb0EEEvNS_9FwdParamsE)
        /*1148*/ 	.word	0x00000000


	//----- nvinfo : EIATTR_MIN_STACK_SIZE
	.align		4
.L_746:
        /*114c*/ 	.byte	0x04, 0x12
        /*114e*/ 	.short	(.L_748 - .L_747)
	.align		4
.L_747:
        /*1150*/ 	.word	index@(_ZN10layer_norm13ln_fwd_kernelINS_13Kernel_traitsI13__nv_bfloat16S2_fS2_fjLj1536ELj1ELj4ELj1ELj16ENS_18Kernel_traits_baseILj1536ES2_S2_fS2_fjLj128EEEEELb0ELb0ELb0ELb1EEEvNS_9FwdParamsE)
        /*1154*/ 	.word	0x00000000


	//----- nvinfo : EIATTR_MIN_STACK_SIZE
	.align		4
.L_748:
        /*1158*/ 	.byte	0x04, 0x12
        /*115a*/ 	.short	(.L_750 - .L_749)
	.align		4
.L_749:
        /*115c*/ 	.word	index@(_ZN10layer_norm13ln_fwd_kernelINS_13Kernel_traitsI13__nv_bfloat16S2_fS2_fjLj1536ELj1ELj4ELj1ELj16ENS_18Kernel_traits_baseILj1536ES2_S2_fS2_fjLj128EEEEELb0ELb0ELb1ELb0EEEvNS_9FwdParamsE)
        /*1160*/ 	.word	0x00000000


	//----- nvinfo : EIATTR_MIN_STACK_SIZE
	.align		4
.L_750:
        /*1164*/ 	.byte	0x04, 0x12
        /*1166*/ 	.short	(.L_752 - .L_751)
	.align		4
.L_751:
        /*1168*/ 	.word	index@(_ZN10layer_norm13ln_fwd_kernelINS_13Kernel_traitsI13__nv_bfloat16S2_fS2_fjLj1536ELj1ELj4ELj1ELj16ENS_18Kernel_traits_baseILj1536ES2_S2_fS2_fjLj128EEEEELb0ELb0ELb1ELb1EEEvNS_9FwdParamsE)
        /*116c*/ 	.word	0x00000000


	//----- nvinfo : EIATTR_MIN_STACK_SIZE
	.align		4
.L_752:
        /*1170*/ 	.byte	0x04, 0x12
        /*1172*/ 	.short	(.L_754 - .L_753)
	.align		4
.L_753:
        /*1174*/ 	.word	index@(_ZN10layer_norm13ln_fwd_kernelINS_13Kernel_traitsI13__nv_bfloat16S2_fS2_fjLj1536ELj1ELj4ELj1ELj16ENS_18Kernel_traits_baseILj1536ES2_S2_fS2_fjLj128EEEEELb0ELb1ELb0ELb0EEEvNS_9FwdParamsE)
        /*1178*/ 	.word	0x00000000


	//----- nvinfo : EIATTR_MIN_STACK_SIZE
	.align		4
.L_754:
        /*117c*/ 	.byte	0x04, 0x12
        /*117e*/ 	.short	(.L_756 - .L_755)
	.align		4
.L_755:
        /*1180*/ 	.word	index@(_ZN10layer_norm13ln_fwd_kernelINS_13Kernel_traitsI13__nv_bfloat16S2_fS2_fjLj1536ELj1ELj4ELj1ELj16ENS_18Kernel_traits_baseILj1536ES2_S2_fS2_fjLj128EEEEELb0ELb1ELb0ELb1EEEvNS_9FwdParamsE)
        /*1184*/ 	.word	0x00000000


	//----- nvinfo : EIATTR_MIN_STACK_SIZE
	.align		4
.L_756:
        /*1188*/ 	.byte	0x04, 0x12
        /*118a*/ 	.short	(.L_758 - .L_757)
	.align		4
.L_757:
        /*118c*/ 	.word	index@(_ZN10layer_norm13ln_fwd_kernelINS_13Kernel_traitsI13__nv_bfloat16S2_fS2_fjLj1536ELj1ELj4ELj1ELj16ENS_18Kernel_traits_baseILj1536ES2_S2_fS2_fjLj128EEEEELb0ELb1ELb1ELb0EEEvNS_9FwdParamsE)
        /*1190*/ 	.word	0x00000000


	//----- nvinfo : EIATTR_MIN_STACK_SIZE
	.align		4
.L_758:
        /*1194*/ 	.byte	0x04, 0x12
        /*1196*/ 	.short	(.L_760 - .L_759)
	.align		4
.L_759:
        /*1198*/ 	.word	index@(_ZN10layer_norm13ln_fwd_kernelINS_13Kernel_traitsI13__nv_bfloat16S2_fS2_fjLj1536ELj1ELj4ELj1ELj16ENS_18Kernel_traits_baseILj1536ES2_S2_fS2_fjLj128EEEEELb0ELb1ELb1ELb1EEEvNS_9FwdParamsE)
        /*119c*/ 	.word	0x00000000


	//----- nvinfo : EIATTR_MIN_STACK_SIZE
	.align		4
.L_760:
        /*11a0*/ 	.byte	0x04, 0x12
        /*11a2*/ 	.short	(.L_762 - .L_761)
	.align		4
.L_761:
        /*11a4*/ 	.word	index@(_ZN10layer_norm13ln_fwd_kernelINS_13Kernel_traitsI13__nv_bfloat16S2_fS2_fjLj1536ELj1ELj4ELj1ELj16ENS_18Kernel_traits_baseILj1536ES2_S2_fS2_fjLj128EEEEELb1ELb0ELb0ELb0EEEvNS_9FwdParamsE)
        /*11a8*/ 	.word	0x00000000


	//----- nvinfo : EIATTR_MIN_STACK_SIZE
	.align		4
.L_762:
        /*11ac*/ 	.byte	0x04, 0x12
        /*11ae*/ 	.short	(.L_764 - .L_763)
	.align		4
.L_763:
        /*11b0*/ 	.word	index@(_ZN10layer_norm13ln_fwd_kernelINS_13Kernel_traitsI13__nv_bfloat16S2_fS2_fjLj1536ELj1ELj4ELj1ELj16ENS_18Kernel_traits_baseILj1536ES2_S2_fS2_fjLj128EEEEELb1ELb0ELb0ELb1EEEvNS_9FwdParamsE)
        /*11b4*/ 	.word	0x00000000


	//----- nvinfo : EIATTR_MIN_STACK_SIZE
	.align		4
.L_764:
        /*11b8*/ 	.byte	0x04, 0x12
        /*11ba*/ 	.short	(.L_766 - .L_765)
	.align		4
.L_765:
        /*11bc*/ 	.word	index@(_ZN10layer_norm13ln_fwd_kernelINS_13Kernel_traitsI13__nv_bfloat16S2_fS2_fjLj1536ELj1ELj4ELj1ELj16ENS_18Kernel_traits_baseILj1536ES2_S2_fS2_fjLj128EEEEELb1ELb0ELb1ELb0EEEvNS_9FwdParamsE)
        /*11c0*/ 	.word	0x00000000


	//----- nvinfo : EIATTR_MIN_STACK_SIZE
	.align		4
.L_766:
        /*11c4*/ 	.byte	0x04, 0x12
        /*11c6*/ 	.short	(.L_768 - .L_767)
	.align		4
.L_767:
        /*11c8*/ 	.word	index@(_ZN10layer_norm13ln_fwd_kernelINS_13Kernel_traitsI13__nv_bfloat16S2_fS2_fjLj1536ELj1ELj4ELj1ELj16ENS_18Kernel_traits_baseILj1536ES2_S2_fS2_fjLj128EEEEELb1ELb0ELb1ELb1EEEvNS_9FwdParamsE)
        /*11cc*/ 	.word	0x00000000


	//----- nvinfo : EIATTR_MIN_STACK_SIZE
	.align		4
.L_768:
        /*11d0*/ 	.byte	0x04, 0x12
        /*11d2*/ 	.short	(.L_770 - .L_769)
	.align		4
.L_769:
        /*11d4*/ 	.word	index@(_ZN10layer_norm13ln_fwd_kernelINS_13Kernel_traitsI13__nv_bfloat16S2_fS2_fjLj1536ELj1ELj4ELj1ELj16ENS_18Kernel_traits_baseILj1536ES2_S2_fS2_fjLj128EEEEELb1ELb1ELb0ELb0EEEvNS_9FwdParamsE)
        /*11d8*/ 	.word	0x00000000


	//----- nvinfo : EIATTR_MIN_STACK_SIZE
	.align		4
.L_770:
        /*11dc*/ 	.byte	0x04, 0x12
        /*11de*/ 	.short	(.L_772 - .L_771)
	.align		4
.L_771:
        /*11e0*/ 	.word	index@(_ZN10layer_norm13ln_fwd_kernelINS_13Kernel_traitsI13__nv_bfloat16S2_fS2_fjLj1536ELj1ELj4ELj1ELj16ENS_18Kernel_traits_baseILj1536ES2_S2_fS2_fjLj128EEEEELb1ELb1ELb0ELb1EEEvNS_9FwdParamsE)
        /*11e4*/ 	.word	0x00000000


	//----- nvinfo : EIATTR_MIN_STACK_SIZE
	.align		4
.L_772:
        /*11e8*/ 	.byte	0x04, 0x12
        /*11ea*/ 	.short	(.L_774 - .L_773)
	.align		4
.L_773:
        /*11ec*/ 	.word	index@(_ZN10layer_norm13ln_fwd_kernelINS_13Kernel_traitsI13__nv_bfloat16S2_fS2_fjLj1536ELj1ELj4ELj1ELj16ENS_18Kernel_traits_baseILj1536ES2_S2_fS2_fjLj128EEEEELb1ELb1ELb1ELb0EEEvNS_9FwdParamsE)
        /*11f0*/ 	.word	0x00000000


	//----- nvinfo : EIATTR_MIN_STACK_SIZE
	.align		4
.L_774:
        /*11f4*/ 	.byte	0x04, 0x12
        /*11f6*/ 	.short	(.L_776 - .L_775)
	.align		4
.L_775:
        /*11f8*/ 	.word	index@(_ZN10layer_norm13ln_fwd_kernelINS_13Kernel_traitsI13__nv_bfloat16S2_fS2_fjLj1536ELj1ELj4ELj1ELj16ENS_18Kernel_traits_baseILj1536ES2_S2_fS2_fjLj128EEEEELb1ELb1ELb1ELb1EEEvNS_9FwdParamsE)
        /*11fc*/ 	.word	0x00000000


	//----- nvinfo : EIATTR_MIN_STACK_SIZE
	.align		4
.L_776:
        /*1200*/ 	.byte	0x04, 0x12
        /*1202*/ 	.short	(.L_778 - .L_777)
	.align		4
.L_777:
        /*1204*/ 	.word	index@(_ZN10layer_norm13ln_fwd_kernelINS_13Kernel_traitsIf13__nv_bfloat16fS2_fjLj1536ELj1ELj4ELj1ELj16ENS_18Kernel_traits_baseILj1536EfS2_fS2_fjLj128EEEEELb0ELb0ELb0ELb0EEEvNS_9FwdParamsE)
        /*1208*/ 	.word	0x00000000


	//----- nvinfo : EIATTR_MIN_STACK_SIZE
	.align		4
.L_778:
        /*120c*/ 	.byte	0x04, 0x12
        /*120e*/ 	.short	(.L_780 - .L_779)
	.align		4
.L_779:
        /*1210*/ 	.word	index@(_ZN10layer_norm13ln_fwd_kernelINS_13Kernel_traitsIf13__nv_bfloat16fS2_fjLj1536ELj1ELj4ELj1ELj16ENS_18Kernel_traits_baseILj1536EfS2_fS2_fjLj128EEEEELb0ELb0ELb0ELb1EEEvNS_9FwdParamsE)
        /*1214*/ 	.word	0x00000000


	//----- nvinfo : EIATTR_MIN_STACK_SIZE
	.align		4
.L_780:
        /*1218*/ 	.byte	0x04, 0x12
        /*121a*/ 	.short	(.L_782 - .L_781)
	.align		4
.L_781:
        /*121c*/ 	.word	index@(_ZN10layer_norm13ln_fwd_kernelINS_13Kernel_traitsIf13__nv_bfloat16fS2_fjLj1536ELj1ELj4ELj1ELj16ENS_18Kernel_traits_baseILj1536EfS2_fS2_fjLj128EEEEELb0ELb0ELb1ELb0EEEvNS_9FwdParamsE)
        /*1220*/ 	.word	0x00000000


	//----- nvinfo : EIATTR_MIN_STACK_SIZE
	.align		4
.L_782:
        /*1224*/ 	.byte	0x04, 0x12
        /*1226*/ 	.short	(.L_784 - .L_783)
	.align		4
.L_783:
        /*1228*/ 	.word	index@(_ZN10layer_norm13ln_fwd_kernelINS_13Kernel_traitsIf13__nv_bfloat16fS2_fjLj1536ELj1ELj4ELj1ELj16ENS_18Kernel_traits_baseILj1536EfS2_fS2_fjLj128EEEEELb0ELb0ELb1ELb1EEEvNS_9FwdParamsE)
        /*122c*/ 	.word	0x00000000


	//----- nvinfo : EIATTR_MIN_STACK_SIZE
	.align		4
.L_784:
        /*1230*/ 	.byte	0x04, 0x12
        /*1232*/ 	.short	(.L_786 - .L_785)
	.align		4
.L_785:
        /*1234*/ 	.word	index@(_ZN10layer_norm13ln_fwd_kernelINS_13Kernel_traitsIf13__nv_bfloat16fS2_fjLj1536ELj1ELj4ELj1ELj16ENS_18Kernel_traits_baseILj1536EfS2_fS2_fjLj128EEEEELb0ELb1ELb0ELb0EEEvNS_9FwdParamsE)
        /*1238*/ 	.word	0x00000000


	//----- nvinfo : EIATTR_MIN_STACK_SIZE
	.align		4
.L_786:
        /*123c*/ 	.byte	0x04, 0x12
        /*123e*/ 	.short	(.L_788 - .L_787)
	.align		4
.L_787:
        /*1240*/ 	.word	index@(_ZN10layer_norm13ln_fwd_kernelINS_13Kernel_traitsIf13__nv_bfloat16fS2_fjLj1536ELj1ELj4ELj1ELj16ENS_18Kernel_traits_baseILj1536EfS2_fS2_fjLj128EEEEELb0ELb1ELb0ELb1EEEvNS_9FwdParamsE)
        /*1244*/ 	.word	0x00000000


	//----- nvinfo : EIATTR_MIN_STACK_SIZE
	.align		4
.L_788:
        /*1248*/ 	.byte	0x04, 0x12
        /*124a*/ 	.short	(.L_790 - .L_789)
	.align		4
.L_789:
        /*124c*/ 	.word	index@(_ZN10layer_norm13ln_fwd_kernelINS_13Kernel_traitsIf13__nv_bfloat16fS2_fjLj1536ELj1ELj4ELj1ELj16ENS_18Kernel_traits_baseILj1536EfS2_fS2_fjLj128EEEEELb0ELb1ELb1ELb0EEEvNS_9FwdParamsE)
        /*1250*/ 	.word	0x00000000


	//----- nvinfo : EIATTR_MIN_STACK_SIZE
	.align		4
.L_790:
        /*1254*/ 	.byte	0x04, 0x12
        /*1256*/ 	.short	(.L_792 - .L_791)
	.align		4
.L_791:
        /*1258*/ 	.word	index@(_ZN10layer_norm13ln_fwd_kernelINS_13Kernel_traitsIf13__nv_bfloat16fS2_fjLj1536ELj1ELj4ELj1ELj16ENS_18Kernel_traits_baseILj1536EfS2_fS2_fjLj128EEEEELb0ELb1ELb1ELb1EEEvNS_9FwdParamsE)
        /*125c*/ 	.word	0x00000000


	//----- nvinfo : EIATTR_MIN_STACK_SIZE
	.align		4
.L_792:
        /*1260*/ 	.byte	0x04, 0x12
        /*1262*/ 	.short	(.L_794 - .L_793)
	.align		4
.L_793:
        /*1264*/ 	.word	index@(_ZN10layer_norm13ln_fwd_kernelINS_13Kernel_traitsIf13__nv_bfloat16fS2_fjLj1536ELj1ELj4ELj1ELj16ENS_18Kernel_traits_baseILj1536EfS2_fS2_fjLj128EEEEELb1ELb0ELb0ELb0EEEvNS_9FwdParamsE)
        /*1268*/ 	.word	0x00000000


	//----- nvinfo : EIATTR_MIN_STACK_SIZE
	.align		4
.L_794:
        /*126c*/ 	.byte	0x04, 0x12
        /*126e*/ 	.short	(.L_796 - .L_795)
	.align		4
.L_795:
        /*1270*/ 	.word	index@(_ZN10layer_norm13ln_fwd_kernelINS_13Kernel_traitsIf13__nv_bfloat16fS2_fjLj1536ELj1ELj4ELj1ELj16ENS_18Kernel_traits_baseILj1536EfS2_fS2_fjLj128EEEEELb1ELb0ELb0ELb1EEEvNS_9FwdParamsE)
        /*1274*/ 	.word	0x00000000


	//----- nvinfo : EIATTR_MIN_STACK_SIZE
	.align		4
.L_796:
        /*1278*/ 	.byte	0x04, 0x12
        /*127a*/ 	.short	(.L_798 - .L_797)
	.align		4
.L_797:
        /*127c*/ 	.word	index@(_ZN10layer_norm13ln_fwd_kernelINS_13Kernel_traitsIf13__nv_bfloat16fS2_fjLj1536ELj1ELj4ELj1ELj16ENS_18Kernel_traits_baseILj1536EfS2_fS2_fjLj128EEEEELb1ELb0ELb1ELb0EEEvNS_9FwdParamsE)
        /*1280*/ 	.word	0x00000000


	//----- nvinfo : EIATTR_MIN_STACK_SIZE
	.align		4
.L_798:
        /*1284*/ 	.byte	0x04, 0x12
        /*1286*/ 	.short	(.L_800 - .L_799)
	.align		4
.L_799:
        /*1288*/ 	.word	index@(_ZN10layer_norm13ln_fwd_kernelINS_13Kernel_traitsIf13__nv_bfloat16fS2_fjLj1536ELj1ELj4ELj1ELj16ENS_18Kernel_traits_baseILj1536EfS2_fS2_fjLj128EEEEELb1ELb0ELb1ELb1EEEvNS_9FwdParamsE)
        /*128c*/ 	.word	0x00000000


	//----- nvinfo : EIATTR_MIN_STACK_SIZE
	.align		4
.L_800:
        /*1290*/ 	.byte	0x04, 0x12
        /*1292*/ 	.short	(.L_802 - .L_801)
	.align		4
.L_801:
        /*1294*/ 	.word	index@(_ZN10layer_norm13ln_fwd_kernelINS_13Kernel_traitsIf13__nv_bfloat16fS2_fjLj1536ELj1ELj4ELj1ELj16ENS_18Kernel_traits_baseILj1536EfS2_fS2_fjLj128EEEEELb1ELb1ELb0ELb0EEEvNS_9FwdParamsE)
        /*1298*/ 	.word	0x00000000


	//----- nvinfo : EIATTR_MIN_STACK_SIZE
	.align		4
.L_802:
        /*129c*/ 	.byte	0x04, 0x12
        /*129e*/ 	.short	(.L_804 - .L_803)
	.align		4
.L_803:
        /*12a0*/ 	.word	index@(_ZN10layer_norm13ln_fwd_kernelINS_13Kernel_traitsIf13__nv_bfloat16fS2_fjLj1536ELj1ELj4ELj1ELj16ENS_18Kernel_traits_baseILj1536EfS2_fS2_fjLj128EEEEELb1ELb1ELb0ELb1EEEvNS_9FwdParamsE)
        /*12a4*/ 	.word	0x00000000


	//----- nvinfo : EIATTR_MIN_STACK_SIZE
	.align		4
.L_804:
        /*12a8*/ 	.byte	0x04, 0x12
        /*12aa*/ 	.short	(.L_806 - .L_805)
	.align		4
.L_805:
        /*12ac*/ 	.word	index@(_ZN10layer_norm13ln_fwd_kernelINS_13Kernel_traitsIf13__nv_bfloat16fS2_fjLj1536ELj1ELj4ELj1ELj16ENS_18Kernel_traits_baseILj1536EfS2_fS2_fjLj128EEEEELb1ELb1ELb1ELb0EEEvNS_9FwdParamsE)
        /*12b0*/ 	.word	0x00000000


	//----- nvinfo : EIATTR_MIN_STACK_SIZE
	.align		4
.L_806:
        /*12b4*/ 	.byte	0x04, 0x12
        /*12b6*/ 	.short	(.L_808 - .L_807)
	.align		4
.L_807:
        /*12b8*/ 	.word	index@(_ZN10layer_norm13ln_fwd_kernelINS_13Kernel_traitsIf13__nv_bfloat16fS2_fjLj1536ELj1ELj4ELj1ELj16ENS_18Kernel_traits_baseILj1536EfS2_fS2_fjLj128EEEEELb1ELb1ELb1ELb1EEEvNS_9FwdParamsE)
        /*12bc*/ 	.word	0x00000000


	//----- nvinfo : EIATTR_MIN_STACK_SIZE
	.align		4
.L_808:
        /*12c0*/ 	.byte	0x04, 0x12
        /*12c2*/ 	.short	(.L_810 - .L_809)
	.align		4
.L_809:
        /*12c4*/ 	.word	index@(_ZN10layer_norm13ln_fwd_kernelINS_13Kernel_traitsIf6__halfS2_S2_fjLj1536ELj1ELj4ELj1ELj16ENS_18Kernel_traits_baseILj1536EfS2_S2_S2_fjLj128EEEEELb0ELb0ELb0ELb0EEEvNS_9FwdParamsE)
        /*12c8*/ 	.word	0x00000000


	//----- nvinfo : EIATTR_MIN_STACK_SIZE
	.align		4
.L_810:
        /*12cc*/ 	.byte	0x04, 0x12
        /*12ce*/ 	.short	(.L_812 - .L_811)
	.align		4
.L_811:
        /*12d0*/ 	.word	index@(_ZN10layer_norm13ln_fwd_kernelINS_13Kernel_traitsIf6__halfS2_S2_fjLj1536ELj1ELj4ELj1ELj16ENS_18Kernel_traits_baseILj1536EfS2_S2_S2_fjLj128EEEEELb0ELb0ELb0ELb1EEEvNS_9FwdParamsE)
        /*12d4*/ 	.word	0x00000000


	//----- nvinfo : EIATTR_MIN_STACK_SIZE
	.align		4
.L_812:
        /*12d8*/ 	.byte	0x04, 0x12
        /*12da*/ 	.short	(.L_814 - .L_813)
	.align		4
.L_813:
        /*12dc*/ 	.word	index@(_ZN10layer_norm13ln_fwd_kernelINS_13Kernel_traitsIf6__halfS2_S2_fjLj1536ELj1ELj4ELj1ELj16ENS_18Kernel_traits_baseILj1536EfS2_S2_S2_fjLj128EEEEELb0ELb0ELb1ELb0EEEvNS_9FwdParamsE)
        /*12e0*/ 	.word	0x00000000


	//----- nvinfo : EIATTR_MIN_STACK_SIZE
	.align		4
.L_814:
        /*12e4*/ 	.byte	0x04, 0x12
        /*12e6*/ 	.short	(.L_816 - .L_815)
	.align		4
.L_815:
        /*12e8*/ 	.word	index@(_ZN10layer_norm13ln_fwd_kernelINS_13Kernel_traitsIf6__halfS2_S2_fjLj1536ELj1ELj4ELj1ELj16ENS_18Kernel_traits_baseILj1536EfS2_S2_S2_fjLj128EEEEELb0ELb0ELb1ELb1EEEvNS_9FwdParamsE)
        /*12ec*/ 	.word	0x00000000


	//----- nvinfo : EIATTR_MIN_STACK_SIZE
	.align		4
.L_816:
        /*12f0*/ 	.byte	0x04, 0x12
        /*12f2*/ 	.short	(.L_818 - .L_817)
	.align		4
.L_817:
        /*12f4*/ 	.word	index@(_ZN10layer_norm13ln_fwd_kernelINS_13Kernel_traitsIf6__halfS2_S2_fjLj1536ELj1ELj4ELj1ELj16ENS_18Kernel_traits_baseILj1536EfS2_S2_S2_fjLj128EEEEELb0ELb1ELb0ELb0EEEvNS_9FwdParamsE)
        /*12f8*/ 	.word	0x00000000


	//----- nvinfo : EIATTR_MIN_STACK_SIZE
	.align		4
.L_818:
        /*12fc*/ 	.byte	0x04, 0x12
        /*12fe*/ 	.short	(.L_820 - .L_819)
	.align		4
.L_819:
        /*1300*/ 	.word	index@(_ZN10layer_norm13ln_fwd_kernelINS_13Kernel_traitsIf6__halfS2_S2_fjLj1536ELj1ELj4ELj1ELj16ENS_18Kernel_traits_baseILj1536EfS2_S2_S2_fjLj128EEEEELb0ELb1ELb0ELb1EEEvNS_9FwdParamsE)
        /*1304*/ 	.word	0x00000000


	//----- nvinfo : EIATTR_MIN_STACK_SIZE
	.align		4
.L_820:
        /*1308*/ 	.byte	0x04, 0x12
        /*130a*/ 	.short	(.L_822 - .L_821)
	.align		4
.L_821:
        /*130c*/ 	.word	index@(_ZN10layer_norm13ln_fwd_kernelINS_13Kernel_traitsIf6__halfS2_S2_fjLj1536ELj1ELj4ELj1ELj16ENS_18Kernel_traits_baseILj1536EfS2_S2_S2_fjLj128EEEEELb0ELb1ELb1ELb0EEEvNS_9FwdParamsE)
        /*1310*/ 	.word	0x00000000


	//----- nvinfo : EIATTR_MIN_STACK_SIZE
	.align		4
.L_822:
        /*1314*/ 	.byte	0x04, 0x12
        /*1316*/ 	.short	(.L_824 - .L_823)
	.align		4
.L_823:
        /*1318*/ 	.word	index@(_ZN10layer_norm13ln_fwd_kernelINS_13Kernel_traitsIf6__halfS2_S2_fjLj1536ELj1ELj4ELj1ELj16ENS_18Kernel_traits_baseILj1536EfS2_S2_S2_fjLj128EEEEELb0ELb1ELb1ELb1EEEvNS_9FwdParamsE)
        /*131c*/ 	.word	0x00000000


	//----- nvinfo : EIATTR_MIN_STACK_SIZE
	.align		4
.L_824:
        /*1320*/ 	.byte	0x04, 0x12
        /*1322*/ 	.short	(.L_826 - .L_825)
	.align		4
.L_825:
        /*1324*/ 	.word	index@(_ZN10layer_norm13ln_fwd_kernelINS_13Kernel_traitsIf6__halfS2_S2_fjLj1536ELj1ELj4ELj1ELj16ENS_18Kernel_traits_baseILj1536EfS2_S2_S2_fjLj128EEEEELb1ELb0ELb0ELb0EEEvNS_9FwdParamsE)
        /*1328*/ 	.word	0x00000000


	//----- nvinfo : EIATTR_MIN_STACK_SIZE
	.align		4
.L_826:
        /*132c*/ 	.byte	0x04, 0x12
        /*132e*/ 	.short	(.L_828 - .L_827)
	.align		4
.L_827:
        /*1330*/ 	.word	index@(_ZN10layer_norm13ln_fwd_kernelINS_13Kernel_traitsIf6__halfS2_S2_fjLj1536ELj1ELj4ELj1ELj16ENS_18Kernel_traits_baseILj1536EfS2_S2_S2_fjLj128EEEEELb1ELb0ELb0ELb1EEEvNS_9FwdParamsE)
        /*1334*/ 	.word	0x00000000


	//----- nvinfo : EIATTR_MIN_STACK_SIZE
	.align		4
.L_828:
        /*1338*/ 	.byte	0x04, 0x12
        /*133a*/ 	.short	(.L_830 - .L_829)
	.align		4
.L_829:
        /*133c*/ 	.word	index@(_ZN10layer_norm13ln_fwd_kernelINS_13Kernel_traitsIf6__halfS2_S2_fjLj1536ELj1ELj4ELj1ELj16ENS_18Kernel_traits_baseILj1536EfS2_S2_S2_fjLj128EEEEELb1ELb0ELb1ELb0EEEvNS_9FwdParamsE)
        /*1340*/ 	.word	0x00000000


	//----- nvinfo : EIATTR_MIN_STACK_SIZE
	.align		4
.L_830:
        /*1344*/ 	.byte	0x04, 0x12
        /*1346*/ 	.short	(.L_832 - .L_831)
	.align		4
.L_831:
        /*1348*/ 	.word	index@(_ZN10layer_norm13ln_fwd_kernelINS_13Kernel_traitsIf6__halfS2_S2_fjLj1536ELj1ELj4ELj1ELj16ENS_18Kernel_traits_baseILj1536EfS2_S2_S2_fjLj128EEEEELb1ELb0ELb1ELb1EEEvNS_9FwdParamsE)
        /*134c*/ 	.word	0x00000000


	//----- nvinfo : EIATTR_MIN_STACK_SIZE
	.align		4
.L_832:
        /*1350*/ 	.byte	0x04, 0x12
        /*1352*/ 	.short	(.L_834 - .L_833)
	.align		4
.L_833:
        /*1354*/ 	.word	index@(_ZN10layer_norm13ln_fwd_kernelINS_13Kernel_traitsIf6__halfS2_S2_fjLj1536ELj1ELj4ELj1ELj16ENS_18Kernel_traits_baseILj1536EfS2_S2_S2_fjLj128EEEEELb1ELb1ELb0ELb0EEEvNS_9FwdParamsE)
        /*1358*/ 	.word	0x00000000


	//----- nvinfo : EIATTR_MIN_STACK_SIZE
	.align		4
.L_834:
        /*135c*/ 	.byte	0x04, 0x12
        /*135e*/ 	.short	(.L_836 - .L_835)
	.align		4
.L_835:
        /*1360*/ 	.word	index@(_ZN10layer_norm13ln_fwd_kernelINS_13Kernel_traitsIf6__halfS2_S2_fjLj1536ELj1ELj4ELj1ELj16ENS_18Kernel_traits_baseILj1536EfS2_S2_S2_fjLj128EEEEELb1ELb1ELb0ELb1EEEvNS_9FwdParamsE)
        /*1364*/ 	.word	0x00000000


	//----- nvinfo : EIATTR_MIN_STACK_SIZE
	.align		4
.L_836:
        /*1368*/ 	.byte	0x04, 0x12
        /*136a*/ 	.short	(.L_838 - .L_837)
	.align		4
.L_837:
        /*136c*/ 	.word	index@(_ZN10layer_norm13ln_fwd_kernelINS_13Kernel_traitsIf6__halfS2_S2_fjLj1536ELj1ELj4ELj1ELj16ENS_18Kernel_traits_baseILj1536EfS2_S2_S2_fjLj128EEEEELb1ELb1ELb1ELb0EEEvNS_9FwdParamsE)
        /*1370*/ 	.word	0x00000000


	//----- nvinfo : EIATTR_MIN_STACK_SIZE
	.align		4
.L_838:
        /*1374*/ 	.byte	0x04, 0x12
        /*1376*/ 	.short	(.L_840 - .L_839)
	.align		4
.L_839:
        /*1378*/ 	.word	index@(_ZN10layer_norm13ln_fwd_kernelINS_13Kernel_traitsIf6__halfS2_S2_fjLj1536ELj1ELj4ELj1ELj16ENS_18Kernel_traits_baseILj1536EfS2_S2_S2_fjLj128EEEEELb1ELb1ELb1ELb1EEEvNS_9FwdParamsE)
        /*137c*/ 	.word	0x00000000


	//----- nvinfo : EIATTR_MIN_STACK_SIZE
	.align		4
.L_840:
        /*1380*/ 	.byte	0x04, 0x12
        /*1382*/ 	.short	(.L_842 - .L_841)
	.align		4
.L_841:
        /*1384*/ 	.word	index@(_ZN10layer_norm13ln_fwd_kernelINS_13Kernel_traitsI6__halfS2_fS2_fjLj1536ELj1ELj4ELj1ELj16ENS_18Kernel_traits_baseILj1536ES2_S2_fS2_fjLj128EEEEELb0ELb0ELb0ELb0EEEvNS_9FwdParamsE)
        /*1388*/ 	.word	0x00000000


	//----- nvinfo : EIATTR_MIN_STACK_SIZE
	.align		4
.L_842:
        /*138c*/ 	.byte	0x04, 0x12
        /*138e*/ 	.short	(.L_844 - .L_843)
	.align		4
.L_843:
        /*1390*/ 	.word	index@(_ZN10layer_norm13ln_fwd_kernelINS_13Kernel_traitsI6__halfS2_fS2_fjLj1536ELj1ELj4ELj1ELj16ENS_18Kernel_traits_baseILj1536ES2_S2_fS2_fjLj128EEEEELb0ELb0ELb0ELb1EEEvNS_9FwdParamsE)
        /*1394*/ 	.word	0x00000000


	//----- nvinfo : EIATTR_MIN_STACK_SIZE
	.align		4
.L_844:
        /*1398*/ 	.byte	0x04, 0x12
        /*139a*/ 	.short	(.L_846 - .L_845)
	.align		4
.L_845:
        /*139c*/ 	.word	index@(_ZN10layer_norm13ln_fwd_kernelINS_13Kernel_traitsI6__halfS2_fS2_fjLj1536ELj1ELj4ELj1ELj16ENS_18Kernel_traits_baseILj1536ES2_S2_fS2_fjLj128EEEEELb0ELb0ELb1ELb0EEEvNS_9FwdParamsE)
        /*13a0*/ 	.word	0x00000000


	//----- nvinfo : EIATTR_MIN_STACK_SIZE
	.align		4
.L_846:
        /*13a4*/ 	.byte	0x04, 0x12
        /*13a6*/ 	.short	(.L_848 - .L_847)
	.align		4
.L_847:
        /*13a8*/ 	.word	index@(_ZN10layer_norm13ln_fwd_kernelINS_13Kernel_traitsI6__halfS2_fS2_fjLj1536ELj1ELj4ELj1ELj16ENS_18Kernel_traits_baseILj1536ES2_S2_fS2_fjLj128EEEEELb0ELb0ELb1ELb1EEEvNS_9FwdParamsE)
        /*13ac*/ 	.word	0x00000000


	//----- nvinfo : EIATTR_MIN_STACK_SIZE
	.align		4
.L_848:
        /*13b0*/ 	.byte	0x04, 0x12
        /*13b2*/ 	.short	(.L_850 - .L_849)
	.align		4
.L_849:
        /*13b4*/ 	.word	index@(_ZN10layer_norm13ln_fwd_kernelINS_13Kernel_traitsI6__halfS2_fS2_fjLj1536ELj1ELj4ELj1ELj16ENS_18Kernel_traits_baseILj1536ES2_S2_fS2_fjLj128EEEEELb0ELb1ELb0ELb0EEEvNS_9FwdParamsE)
        /*13b8*/ 	.word	0x00000000


	//----- nvinfo : EIATTR_MIN_STACK_SIZE
	.align		4
.L_850:
        /*13bc*/ 	.byte	0x04, 0x12
        /*13be*/ 	.short	(.L_852 - .L_851)
	.align		4
.L_851:
        /*13c0*/ 	.word	index@(_ZN10layer_norm13ln_fwd_kernelINS_13Kernel_traitsI6__halfS2_fS2_fjLj1536ELj1ELj4ELj1ELj16ENS_18Kernel_traits_baseILj1536ES2_S2_fS2_fjLj128EEEEELb0ELb1ELb0ELb1EEEvNS_9FwdParamsE)
        /*13c4*/ 	.word	0x00000000


	//----- nvinfo : EIATTR_MIN_STACK_SIZE
	.align		4
.L_852:
        /*13c8*/ 	.byte	0x04, 0x12
        /*13ca*/ 	.short	(.L_854 - .L_853)
	.align		4
.L_853:
        /*13cc*/ 	.word	index@(_ZN10layer_norm13ln_fwd_kernelINS_13Kernel_traitsI6__halfS2_fS2_fjLj1536ELj1ELj4ELj1ELj16ENS_18Kernel_traits_baseILj1536ES2_S2_fS2_fjLj128EEEEELb0ELb1ELb1ELb0EEEvNS_9FwdParamsE)
        /*13d0*/ 	.word	0x00000000


	//----- nvinfo : EIATTR_MIN_STACK_SIZE
	.align		4
.L_854:
        /*13d4*/ 	.byte	0x04, 0x12
        /*13d6*/ 	.short	(.L_856 - .L_855)
	.align		4
.L_855:
        /*13d8*/ 	.word	index@(_ZN10layer_norm13ln_fwd_kernelINS_13Kernel_traitsI6__halfS2_fS2_fjLj1536ELj1ELj4ELj1ELj16ENS_18Kernel_traits_baseILj1536ES2_S2_fS2_fjLj128EEEEELb0ELb1ELb1ELb1EEEvNS_9FwdParamsE)
        /*13dc*/ 	.word	0x00000000


	//----- nvinfo : EIATTR_MIN_STACK_SIZE
	.align		4
.L_856:
        /*13e0*/ 	.byte	0x04, 0x12
        /*13e2*/ 	.short	(.L_858 - .L_857)
	.align		4
.L_857:
        /*13e4*/ 	.word	index@(_ZN10layer_norm13ln_fwd_kernelINS_13Kernel_traitsI6__halfS2_fS2_fjLj1536ELj1ELj4ELj1ELj16ENS_18Kernel_traits_baseILj1536ES2_S2_fS2_fjLj128EEEEELb1ELb0ELb0ELb0EEEvNS_9FwdParamsE)
        /*13e8*/ 	.word	0x00000000


	//----- nvinfo : EIATTR_MIN_STACK_SIZE
	.align		4
.L_858:
        /*13ec*/ 	.byte	0x04, 0x12
        /*13ee*/ 	.short	(.L_860 - .L_859)
	.align		4
.L_859:
        /*13f0*/ 	.word	index@(_ZN10layer_norm13ln_fwd_kernelINS_13Kernel_traitsI6__halfS2_fS2_fjLj1536ELj1ELj4ELj1ELj16ENS_18Kernel_traits_baseILj1536ES2_S2_fS2_fjLj128EEEEELb1ELb0ELb0ELb1EEEvNS_9FwdParamsE)
        /*13f4*/ 	.word	0x00000000


	//----- nvinfo : EIATTR_MIN_STACK_SIZE
	.align		4
.L_860:
        /*13f8*/ 	.byte	0x04, 0x12
        /*13fa*/ 	.short	(.L_862 - .L_861)
	.align		4
.L_861:
        /*13fc*/ 	.word	index@(_ZN10layer_norm13ln_fwd_kernelINS_13Kernel_traitsI6__halfS2_fS2_fjLj1536ELj1ELj4ELj1ELj16ENS_18Kernel_traits_baseILj1536ES2_S2_fS2_fjLj128EEEEELb1ELb0ELb1ELb0EEEvNS_9FwdParamsE)
        /*1400*/ 	.word	0x00000000


	//----- nvinfo : EIATTR_MIN_STACK_SIZE
	.align		4
.L_862:
        /*1404*/ 	.byte	0x04, 0x12
        /*1406*/ 	.short	(.L_864 - .L_863)
	.align		4
.L_863:
        /*1408*/ 	.word	index@(_ZN10layer_norm13ln_fwd_kernelINS_13Kernel_traitsI6__halfS2_fS2_fjLj1536ELj1ELj4ELj1ELj16ENS_18Kernel_traits_baseILj1536ES2_S2_fS2_fjLj128EEEEELb1ELb0ELb1ELb1EEEvNS_9FwdParamsE)
        /*140c*/ 	.word	0x00000000


	//----- nvinfo : EIATTR_MIN_STACK_SIZE
	.align		4
.L_864:
        /*1410*/ 	.byte	0x04, 0x12
        /*1412*/ 	.short	(.L_866 - .L_865)
	.align		4
.L_865:
        /*1414*/ 	.word	index@(_ZN10layer_norm13ln_fwd_kernelINS_13Kernel_traitsI6__halfS2_fS2_fjLj1536ELj1ELj4ELj1ELj16ENS_18Kernel_traits_baseILj1536ES2_S2_fS2_fjLj128EEEEELb1ELb1ELb0ELb0EEEvNS_9FwdParamsE)
        /*1418*/ 	.word	0x00000000


	//----- nvinfo : EIATTR_MIN_STACK_SIZE
	.align		4
.L_866:
        /*141c*/ 	.byte	0x04, 0x12
        /*141e*/ 	.short	(.L_868 - .L_867)
	.align		4
.L_867:
        /*1420*/ 	.word	index@(_ZN10layer_norm13ln_fwd_kernelINS_13Kernel_traitsI6__halfS2_fS2_fjLj1536ELj1ELj4ELj1ELj16ENS_18Kernel_traits_baseILj1536ES2_S2_fS2_fjLj128EEEEELb1ELb1ELb0ELb1EEEvNS_9FwdParamsE)
        /*1424*/ 	.word	0x00000000


	//----- nvinfo : EIATTR_MIN_STACK_SIZE
	.align		4
.L_868:
        /*1428*/ 	.byte	0x04, 0x12
        /*142a*/ 	.short	(.L_870 - .L_869)
	.align		4
.L_869:
        /*142c*/ 	.word	index@(_ZN10layer_norm13ln_fwd_kernelINS_13Kernel_traitsI6__halfS2_fS2_fjLj1536ELj1ELj4ELj1ELj16ENS_18Kernel_traits_baseILj1536ES2_S2_fS2_fjLj128EEEEELb1ELb1ELb1ELb0EEEvNS_9FwdParamsE)
        /*1430*/ 	.word	0x00000000


	//----- nvinfo : EIATTR_MIN_STACK_SIZE
	.align		4
.L_870:
        /*1434*/ 	.byte	0x04, 0x12
        /*1436*/ 	.short	(.L_872 - .L_871)
	.align		4
.L_871:
        /*1438*/ 	.word	index@(_ZN10layer_norm13ln_fwd_kernelINS_13Kernel_traitsI6__halfS2_fS2_fjLj1536ELj1ELj4ELj1ELj16ENS_18Kernel_traits_baseILj1536ES2_S2_fS2_fjLj128EEEEELb1ELb1ELb1ELb1EEEvNS_9FwdParamsE)
        /*143c*/ 	.word	0x00000000


	//----- nvinfo : EIATTR_MIN_STACK_SIZE
	.align		4
.L_872:
        /*1440*/ 	.byte	0x04, 0x12
        /*1442*/ 	.short	(.L_874 - .L_873)
	.align		4
.L_873:
        /*1444*/ 	.word	index@(_ZN10layer_norm13ln_fwd_kernelINS_13Kernel_traitsIf6__halffS2_fjLj1536ELj1ELj4ELj1ELj16ENS_18Kernel_traits_baseILj1536EfS2_fS2_fjLj128EEEEELb0ELb0ELb0ELb0EEEvNS_9FwdParamsE)
        /*1448*/ 	.word	0x00000000


	//----- nvinfo : EIATTR_MIN_STACK_SIZE
	.align		4
.L_874:
        /*144c*/ 	.byte	0x04, 0x12
        /*144e*/ 	.short	(.L_876 - .L_875)
	.align		4
.L_875:
        /*1450*/ 	.word	index@(_ZN10layer_norm13ln_fwd_kernelINS_13Kernel_traitsIf6__halffS2_fjLj1536ELj1ELj4ELj1ELj16ENS_18Kernel_traits_baseILj1536EfS2_fS2_fjLj128EEEEELb0ELb0ELb0ELb1EEEvNS_9FwdParamsE)
        /*1454*/ 	.word	0x00000000


	//----- nvinfo : EIATTR_MIN_STACK_SIZE
	.align		4
.L_876:
        /*1458*/ 	.byte	0x04, 0x12
        /*145a*/ 	.short	(.L_878 - .L_877)
	.align		4
.L_877:
        /*145c*/ 	.word	index@(_ZN10layer_norm13ln_fwd_kernelINS_13Kernel_traitsIf6__halffS2_fjLj1536ELj1ELj4ELj1ELj16ENS_18Kernel_traits_baseILj1536EfS2_fS2_fjLj128EEEEELb0ELb0ELb1ELb0EEEvNS_9FwdParamsE)
        /*1460*/ 	.word	0x00000000


	//----- nvinfo : EIATTR_MIN_STACK_SIZE
	.align		4
.L_878:
        /*1464*/ 	.byte	0x04, 0x12
        /*1466*/ 	.short	(.L_880 - .L_879)
	.align		4
.L_879:
        /*1468*/ 	.word	index@(_ZN10layer_norm13ln_fwd_kernelINS_13Kernel_traitsIf6__halffS2_fjLj1536ELj1ELj4ELj1ELj16ENS_18Kernel_traits_baseILj1536EfS2_fS2_fjLj128EEEEELb0ELb0ELb1ELb1EEEvNS_9FwdParamsE)
        /*146c*/ 	.word	0x00000000


	//----- nvinfo : EIATTR_MIN_STACK_SIZE
	.align		4
.L_880:
        /*1470*/ 	.byte	0x04, 0x12
        /*1472*/ 	.short	(.L_882 - .L_881)
	.align		4
.L_881:
        /*1474*/ 	.word	index@(_ZN10layer_norm13ln_fwd_kernelINS_13Kernel_traitsIf6__halffS2_fjLj1536ELj1ELj4ELj1ELj16ENS_18Kernel_traits_baseILj1536EfS2_fS2_fjLj128EEEEELb0ELb1ELb0ELb0EEEvNS_9FwdParamsE)
        /*1478*/ 	.word	0x00000000


	//----- nvinfo : EIATTR_MIN_STACK_SIZE
	.align		4
.L_882:
        /*147c*/ 	.byte	0x04, 0x12
        /*147e*/ 	.short	(.L_884 - .L_883)
	.align		4
.L_883:
        /*1480*/ 	.word	index@(_ZN10layer_norm13ln_fwd_kernelINS_13Kernel_traitsIf6__halffS2_fjLj1536ELj1ELj4ELj1ELj16ENS_18Kernel_traits_baseILj1536EfS2_fS2_fjLj128EEEEELb0ELb1ELb0ELb1EEEvNS_9FwdParamsE)
        /*1484*/ 	.word	0x00000000


	//----- nvinfo : EIATTR_MIN_STACK_SIZE
	.align		4
.L_884:
        /*1488*/ 	.byte	0x04, 0x12
        /*148a*/ 	.short	(.L_886 - .L_885)
	.align		4
.L_885:
        /*148c*/ 	.word	index@(_ZN10layer_norm13ln_fwd_kernelINS_13Kernel_traitsIf6__halffS2_fjLj1536ELj1ELj4ELj1ELj16ENS_18Kernel_traits_baseILj1536EfS2_fS2_fjLj128EEEEELb0ELb1ELb1ELb0EEEvNS_9FwdParamsE)
        /*1490*/ 	.word	0x00000000


	//----- nvinfo : EIATTR_MIN_STACK_SIZE
	.align		4
.L_886:
        /*1494*/ 	.byte	0x04, 0x12
        /*1496*/ 	.short	(.L_888 - .L_887)
	.align		4
.L_887:
        /*1498*/ 	.word	index@(_ZN10layer_norm13ln_fwd_kernelINS_13Kernel_traitsIf6__halffS2_fjLj1536ELj1ELj4ELj1ELj16ENS_18Kernel_traits_baseILj1536EfS2_fS2_fjLj128EEEEELb0ELb1ELb1ELb1EEEvNS_9FwdParamsE)
        /*149c*/ 	.word	0x00000000


	//----- nvinfo : EIATTR_MIN_STACK_SIZE
	.align		4
.L_888:
        /*14a0*/ 	.byte	0x04, 0x12
        /*14a2*/ 	.short	(.L_890 - .L_889)
	.align		4
.L_889:
        /*14a4*/ 	.word	index@(_ZN10layer_norm13ln_fwd_kernelINS_13Kernel_traitsIf6__halffS2_fjLj1536ELj1ELj4ELj1ELj16ENS_18Kernel_traits_baseILj1536EfS2_fS2_fjLj128EEEEELb1ELb0ELb0ELb0EEEvNS_9FwdParamsE)
        /*14a8*/ 	.word	0x00000000


	//----- nvinfo : EIATTR_MIN_STACK_SIZE
	.align		4
.L_890:
        /*14ac*/ 	.byte	0x04, 0x12
        /*14ae*/ 	.short	(.L_892 - .L_891)
	.align		4
.L_891:
        /*14b0*/ 	.word	index@(_ZN10layer_norm13ln_fwd_kernelINS_13Kernel_traitsIf6__halffS2_fjLj1536ELj1ELj4ELj1ELj16ENS_18Kernel_traits_baseILj1536EfS2_fS2_fjLj128EEEEELb1ELb0ELb0ELb1EEEvNS_9FwdParamsE)
        /*14b4*/ 	.word	0x00000000


	//----- nvinfo : EIATTR_MIN_STACK_SIZE
	.align		4
.L_892:
        /*14b8*/ 	.byte	0x04, 0x12
        /*14ba*/ 	.short	(.L_894 - .L_893)
	.align		4
.L_893:
        /*14bc*/ 	.word	index@(_ZN10layer_norm13ln_fwd_kernelINS_13Kernel_traitsIf6__halffS2_fjLj1536ELj1ELj4ELj1ELj16ENS_18Kernel_traits_baseILj1536EfS2_fS2_fjLj128EEEEELb1ELb0ELb1ELb0EEEvNS_9FwdParamsE)
        /*14c0*/ 	.word	0x00000000


	//----- nvinfo : EIATTR_MIN_STACK_SIZE
	.align		4
.L_894:
        /*14c4*/ 	.byte	0x04, 0x12
        /*14c6*/ 	.short	(.L_896 - .L_895)
	.align		4
.L_895:
        /*14c8*/ 	.word	index@(_ZN10layer_norm13ln_fwd_kernelINS_13Kernel_traitsIf6__halffS2_fjLj1536ELj1ELj4ELj1ELj16ENS_18Kernel_traits_baseILj1536EfS2_fS2_fjLj128EEEEELb1ELb0ELb1ELb1EEEvNS_9FwdParamsE)
        /*14cc*/ 	.word	0x00000000


	//----- nvinfo : EIATTR_MIN_STACK_SIZE
	.align		4
.L_896:
        /*14d0*/ 	.byte	0x04, 0x12
        /*14d2*/ 	.short	(.L_898 - .L_897)
	.align		4
.L_897:
        /*14d4*/ 	.word	index@(_ZN10layer_norm13ln_fwd_kernelINS_13Kernel_traitsIf6__halffS2_fjLj1536ELj1ELj4ELj1ELj16ENS_18Kernel_traits_baseILj1536EfS2_fS2_fjLj128EEEEELb1ELb1ELb0ELb0EEEvNS_9FwdParamsE)
        /*14d8*/ 	.word	0x00000000


	//----- nvinfo : EIATTR_MIN_STACK_SIZE
	.align		4
.L_898:
        /*14dc*/ 	.byte	0x04, 0x12
        /*14de*/ 	.short	(.L_900 - .L_899)
	.align		4
.L_899:
        /*14e0*/ 	.word	index@(_ZN10layer_norm13ln_fwd_kernelINS_13Kernel_traitsIf6__halffS2_fjLj1536ELj1ELj4ELj1ELj16ENS_18Kernel_traits_baseILj1536EfS2_fS2_fjLj128EEEEELb1ELb1ELb0ELb1EEEvNS_9FwdParamsE)
        /*14e4*/ 	.word	0x00000000


	//----- nvinfo : EIATTR_MIN_STACK_SIZE
	.align		4
.L_900:
        /*14e8*/ 	.byte	0x04, 0x12
        /*14ea*/ 	.short	(.L_902 - .L_901)
	.align		4
.L_901:
        /*14ec*/ 	.word	index@(_ZN10layer_norm13ln_fwd_kernelINS_13Kernel_traitsIf6__halffS2_fjLj1536ELj1ELj4ELj1ELj16ENS_18Kernel_traits_baseILj1536EfS2_fS2_fjLj128EEEEELb1ELb1ELb1ELb0EEEvNS_9FwdParamsE)
        /*14f0*/ 	.word	0x00000000


	//----- nvinfo : EIATTR_MIN_STACK_SIZE
	.align		4
.L_902:
        /*14f4*/ 	.byte	0x04, 0x12
        /*14f6*/ 	.short	(.L_904 - .L_903)
	.align		4
.L_903:
        /*14f8*/ 	.word	index@(_ZN10layer_norm13ln_fwd_kernelINS_13Kernel_traitsIf6__halffS2_fjLj1536ELj1ELj4ELj1ELj16ENS_18Kernel_traits_baseILj1536EfS2_fS2_fjLj128EEEEELb1ELb1ELb1ELb1EEEvNS_9FwdParamsE)
        /*14fc*/ 	.word	0x00000000


	//----- nvinfo : EIATTR_MIN_STACK_SIZE
	.align		4
.L_904:
        /*1500*/ 	.byte	0x04, 0x12
        /*1502*/ 	.short	(.L_906 - .L_905)
	.align		4
.L_905:
        /*1504*/ 	.word	index@(_ZN10layer_norm13ln_fwd_kernelINS_13Kernel_traitsI6__halfffffjLj1536ELj1ELj4ELj1ELj16ENS_18Kernel_traits_baseILj1536ES2_ffffjLj128EEEEELb0ELb0ELb0ELb0EEEvNS_9FwdParamsE)
        /*1508*/ 	.word	0x00000000


	//----- nvinfo : EIATTR_MIN_STACK_SIZE
	.align		4
.L_906:
        /*150c*/ 	.byte	0x04, 0x12
        /*150e*/ 	.short	(.L_908 - .L_907)
	.align		4
.L_907:
        /*1510*/ 	.word	index@(_ZN10layer_norm13ln_fwd_kernelINS_13Kernel_traitsI6__halfffffjLj1536ELj1ELj4ELj1ELj16ENS_18Kernel_traits_baseILj1536ES2_ffffjLj128EEEEELb0ELb0ELb0ELb1EEEvNS_9FwdParamsE)
        /*1514*/ 	.word	0x00000000


	//----- nvinfo : EIATTR_MIN_STACK_SIZE
	.align		4
.L_908:
        /*1518*/ 	.byte	0x04, 0x12
        /*151a*/ 	.short	(.L_910 - .L_909)
	.align		4
.L_909:
        /*151c*/ 	.word	index@(_ZN10layer_norm13ln_fwd_kernelINS_13Kernel_traitsI6__halfffffjLj1536ELj1ELj4ELj1ELj16ENS_18Kernel_traits_baseILj1536ES2_ffffjLj128EEEEELb0ELb0ELb1ELb0EEEvNS_9FwdParamsE)
        /*1520*/ 	.word	0x00000008


	//----- nvinfo : EIATTR_MIN_STACK_SIZE
	.align		4
.L_910:
        /*1524*/ 	.byte	0x04, 0x12
        /*1526*/ 	.short	(.L_912 - .L_911)
	.align		4
.L_911:
        /*1528*/ 	.word	index@(_ZN10layer_norm13ln_fwd_kernelINS_13Kernel_traitsI6__halfffffjLj1536ELj1ELj4ELj1ELj16ENS_18Kernel_traits_baseILj1536ES2_ffffjLj128EEEEELb0ELb0ELb1ELb1EEEvNS_9FwdParamsE)
        /*152c*/ 	.word	0x00000000


	//----- nvinfo : EIATTR_MIN_STACK_SIZE
	.align		4
.L_912:
        /*1530*/ 	.byte	0x04, 0x12
        /*1532*/ 	.short	(.L_914 - .L_913)
	.align		4
.L_913:
        /*1534*/ 	.word	index@(_ZN10layer_norm13ln_fwd_kernelINS_13Kernel_traitsI6__halfffffjLj1536ELj1ELj4ELj1ELj16ENS_18Kernel_traits_baseILj1536ES2_ffffjLj128EEEEELb0ELb1ELb0ELb0EEEvNS_9FwdParamsE)
        /*1538*/ 	.word	0x00000000


	//----- nvinfo : EIATTR_MIN_STACK_SIZE
	.align		4
.L_914:
        /*153c*/ 	.byte	0x04, 0x12
        /*153e*/ 	.short	(.L_916 - .L_915)
	.align		4
.L_915:
        /*1540*/ 	.word	index@(_ZN10layer_norm13ln_fwd_kernelINS_13Kernel_traitsI6__halfffffjLj1536ELj1ELj4ELj1ELj16ENS_18Kernel_traits_baseILj1536ES2_ffffjLj128EEEEELb0ELb1ELb0ELb1EEEvNS_9FwdParamsE)
        /*1544*/ 	.word	0x00000000


	//----- nvinfo : EIATTR_MIN_STACK_SIZE
	.align		4
.L_916:
        /*1548*/ 	.byte	0x04, 0x12
        /*154a*/ 	.short	(.L_918 - .L_917)
	.align		4
.L_917:
        /*154c*/ 	.word	index@(_ZN10layer_norm13ln_fwd_kernelINS_13Kernel_traitsI6__halfffffjLj1536ELj1ELj4ELj1ELj16ENS_18Kernel_traits_baseILj1536ES2_ffffjLj128EEEEELb0ELb1ELb1ELb0EEEvNS_9FwdParamsE)
        /*1550*/ 	.word	0x00000000


	//----- nvinfo : EIATTR_MIN_STACK_SIZE
	.align		4
.L_918:
        /*1554*/ 	.byte	0x04, 0x12
        /*1556*/ 	.short	(.L_920 - .L_919)
	.align		4
.L_919:
        /*1558*/ 	.word	index@(_ZN10layer_norm13ln_fwd_kernelINS_13Kernel_traitsI6__halfffffjLj1536ELj1ELj4ELj1ELj16ENS_18Kernel_traits_baseILj1536ES2_ffffjLj128EEEEELb0ELb1ELb1ELb1EEEvNS_9FwdParamsE)
        /*155c*/ 	.word	0x00000000


	//----- nvinfo : EIATTR_MIN_STACK_SIZE
	.align		4
.L_920:
        /*1560*/ 	.byte	0x04, 0x12
        /*1562*/ 	.short	(.L_922 - .L_921)
	.align		4
.L_921:
        /*1564*/ 	.word	index@(_ZN10layer_norm13ln_fwd_kernelINS_13Kernel_traitsI6__halfffffjLj1536ELj1ELj4ELj1ELj16ENS_18Kernel_traits_baseILj1536ES2_ffffjLj128EEEEELb1ELb0ELb0ELb0EEEvNS_9FwdParamsE)
        /*1568*/ 	.word	0x00000000


	//----- nvinfo : EIATTR_MIN_STACK_SIZE
	.align		4
.L_922:
        /*156c*/ 	.byte	0x04, 0x12
        /*156e*/ 	.short	(.L_924 - .L_923)
	.align		4
.L_923:
        /*1570*/ 	.word	index@(_ZN10layer_norm13ln_fwd_kernelINS_13Kernel_traitsI6__halfffffjLj1536ELj1ELj4ELj1ELj16ENS_18Kernel_traits_baseILj1536ES2_ffffjLj128EEEEELb1ELb0ELb0ELb1EEEvNS_9FwdParamsE)
        /*1574*/ 	.word	0x00000000


	//----- nvinfo : EIATTR_MIN_STACK_SIZE
	.align		4
.L_924:
        /*1578*/ 	.byte	0x04, 0x12
        /*157a*/ 	.short	(.L_926 - .L_925)
	.align		4
.L_925:
        /*157c*/ 	.word	index@(_ZN10layer_norm13ln_fwd_kernelINS_13Kernel_traitsI6__halfffffjLj1536ELj1ELj4ELj1ELj16ENS_18Kernel_traits_baseILj1536ES2_ffffjLj128EEEEELb1ELb0ELb1ELb0EEEvNS_9FwdParamsE)
        /*1580*/ 	.word	0x00000000


	//----- nvinfo : EIATTR_MIN_STACK_SIZE
	.align		4
.L_926:
        /*1584*/ 	.byte	0x04, 0x12
        /*1586*/ 	.short	(.L_928 - .L_927)
	.align		4
.L_927:
        /*1588*/ 	.word	index@(_ZN10layer_norm13ln_fwd_kernelINS_13Kernel_traitsI6__halfffffjLj1536ELj1ELj4ELj1ELj16ENS_18Kernel_traits_baseILj1536ES2_ffffjLj128EEEEELb1ELb0ELb1ELb1EEEvNS_9FwdParamsE)
        /*158c*/ 	.word	0x00000000


	//----- nvinfo : EIATTR_MIN_STACK_SIZE
	.align		4
.L_928:
        /*1590*/ 	.byte	0x04, 0x12
        /*1592*/ 	.short	(.L_930 - .L_929)
	.align		4
.L_929:
        /*1594*/ 	.word	index@(_ZN10layer_norm13ln_fwd_kernelINS_13Kernel_traitsI6__halfffffjLj1536ELj1ELj4ELj1ELj16ENS_18Kernel_traits_baseILj1536ES2_ffffjLj128EEEEELb1ELb1ELb0ELb0EEEvNS_9FwdParamsE)
        /*1598*/ 	.word	0x00000000


	//----- nvinfo : EIATTR_MIN_STACK_SIZE
	.align		4
.L_930:
        /*159c*/ 	.byte	0x04, 0x12
        /*159e*/ 	.short	(.L_932 - .L_931)
	.align		4
.L_931:
        /*15a0*/ 	.word	index@(_ZN10layer_norm13ln_fwd_kernelINS_13Kernel_traitsI6__halfffffjLj1536ELj1ELj4ELj1ELj16ENS_18Kernel_traits_baseILj1536ES2_ffffjLj128EEEEELb1ELb1ELb0ELb1EEEvNS_9FwdParamsE)
        /*15a4*/ 	.word	0x00000000


	//----- nvinfo : EIATTR_MIN_STACK_SIZE
	.align		4
.L_932:
        /*15a8*/ 	.byte	0x04, 0x12
        /*15aa*/ 	.short	(.L_934 - .L_933)
	.align		4
.L_933:
        /*15ac*/ 	.word	index@(_ZN10layer_norm13ln_fwd_kernelINS_13Kernel_traitsI6__halfffffjLj1536ELj1ELj4ELj1ELj16ENS_18Kernel_traits_baseILj1536ES2_ffffjLj128EEEEELb1ELb1ELb1ELb0EEEvNS_9FwdParamsE)
        /*15b0*/ 	.word	0x00000000


	//----- nvinfo : EIATTR_MIN_STACK_SIZE
	.align		4
.L_934:
        /*15b4*/ 	.byte	0x04, 0x12
        /*15b6*/ 	.short	(.L_936 - .L_935)
	.align		4
.L_935:
        /*15b8*/ 	.word	index@(_ZN10layer_norm13ln_fwd_kernelINS_13Kernel_traitsI6__halfffffjLj1536ELj1ELj4ELj1ELj16ENS_18Kernel_traits_baseILj1536ES2_ffffjLj128EEEEELb1ELb1ELb1ELb1EEEvNS_9FwdParamsE)
        /*15bc*/ 	.word	0x00000000


	//----- nvinfo : EIATTR_MIN_STACK_SIZE
	.align		4
.L_936:
        /*15c0*/ 	.byte	0x04, 0x12
        /*15c2*/ 	.short	(.L_938 - .L_937)
	.align		4
.L_937:
        /*15c4*/ 	.word	index@(_ZN10layer_norm13ln_fwd_kernelINS_13Kernel_traitsIfffffjLj1536ELj1ELj4ELj1ELj16ENS_18Kernel_traits_baseILj1536EfffffjLj128EEEEELb0ELb0ELb0ELb0EEEvNS_9FwdParamsE)
        /*15c8*/ 	.word	0x00000000


	//----- nvinfo : EIATTR_MIN_STACK_SIZE
	.align		4
.L_938:
        /*15cc*/ 	.byte	0x04, 0x12
        /*15ce*/ 	.short	(.L_940 - .L_939)
	.align		4
.L_939:
        /*15d0*/ 	.word	index@(_ZN10layer_norm13ln_fwd_kernelINS_13Kernel_traitsIfffffjLj1536ELj1ELj4ELj1ELj16ENS_18Kernel_traits_baseILj1536EfffffjLj128EEEEELb0ELb0ELb0ELb1EEEvNS_9FwdParamsE)
        /*15d4*/ 	.word	0x00000000


	//----- nvinfo : EIATTR_MIN_STACK_SIZE
	.align		4
.L_940:
        /*15d8*/ 	.byte	0x04, 0x12
        /*15da*/ 	.short	(.L_942 - .L_941)
	.align		4
.L_941:
        /*15dc*/ 	.word	index@(_ZN10layer_norm13ln_fwd_kernelINS_13Kernel_traitsIfffffjLj1536ELj1ELj4ELj1ELj16ENS_18Kernel_traits_baseILj1536EfffffjLj128EEEEELb0ELb0ELb1ELb0EEEvNS_9FwdParamsE)
        /*15e0*/ 	.word	0x00000000


	//----- nvinfo : EIATTR_MIN_STACK_SIZE
	.align		4
.L_942:
        /*15e4*/ 	.byte	0x04, 0x12
        /*15e6*/ 	.short	(.L_944 - .L_943)
	.align		4
.L_943:
        /*15e8*/ 	.word	index@(_ZN10layer_norm13ln_fwd_kernelINS_13Kernel_traitsIfffffjLj1536ELj1ELj4ELj1ELj16ENS_18Kernel_traits_baseILj1536EfffffjLj128EEEEELb0ELb0ELb1ELb1EEEvNS_9FwdParamsE)
        /*15ec*/ 	.word	0x00000000


	//----- nvinfo : EIATTR_MIN_STACK_SIZE
	.align		4
.L_944:
        /*15f0*/ 	.byte	0x04, 0x12
        /*15f2*/ 	.short	(.L_946 - .L_945)
	.align		4
.L_945:
        /*15f4*/ 	.word	index@(_ZN10layer_norm13ln_fwd_kernelINS_13Kernel_traitsIfffffjLj1536ELj1ELj4ELj1ELj16ENS_18Kernel_traits_baseILj1536EfffffjLj128EEEEELb0ELb1ELb0ELb0EEEvNS_9FwdParamsE)
        /*15f8*/ 	.word	0x00000000


	//----- nvinfo : EIATTR_MIN_STACK_SIZE
	.align		4
.L_946:
        /*15fc*/ 	.byte	0x04, 0x12
        /*15fe*/ 	.short	(.L_948 - .L_947)
	.align		4
.L_947:
        /*1600*/ 	.word	index@(_ZN10layer_norm13ln_fwd_kernelINS_13Kernel_traitsIfffffjLj1536ELj1ELj4ELj1ELj16ENS_18Kernel_traits_baseILj1536EfffffjLj128EEEEELb0ELb1ELb0ELb1EEEvNS_9FwdParamsE)
        /*1604*/ 	.word	0x00000000


	//----- nvinfo : EIATTR_MIN_STACK_SIZE
	.align		4
.L_948:
        /*1608*/ 	.byte	0x04, 0x12
        /*160a*/ 	.short	(.L_950 - .L_949)
	.align		4
.L_949:
        /*160c*/ 	.word	index@(_ZN10layer_norm13ln_fwd_kernelINS_13Kernel_traitsIfffffjLj1536ELj1ELj4ELj1ELj16ENS_18Kernel_traits_baseILj1536EfffffjLj128EEEEELb0ELb1ELb1ELb0EEEvNS_9FwdParamsE)
        /*1610*/ 	.word	0x00000000


	//----- nvinfo : EIATTR_MIN_STACK_SIZE
	.align		4
.L_950:
        /*1614*/ 	.byte	0x04, 0x12
        /*1616*/ 	.short	(.L_952 - .L_951)
	.align		4
.L_951:
        /*1618*/ 	.word	index@(_ZN10layer_norm13ln_fwd_kernelINS_13Kernel_traitsIfffffjLj1536ELj1ELj4ELj1ELj16ENS_18Kernel_traits_baseILj1536EfffffjLj128EEEEELb0ELb1ELb1ELb1EEEvNS_9FwdParamsE)
        /*161c*/ 	.word	0x00000000


	//----- nvinfo : EIATTR_MIN_STACK_SIZE
	.align		4
.L_952:
        /*1620*/ 	.byte	0x04, 0x12
        /*1622*/ 	.short	(.L_954 - .L_953)
	.align		4
.L_953:
        /*1624*/ 	.word	index@(_ZN10layer_norm13ln_fwd_kernelINS_13Kernel_traitsIfffffjLj1536ELj1ELj4ELj1ELj16ENS_18Kernel_traits_baseILj1536EfffffjLj128EEEEELb1ELb0ELb0ELb0EEEvNS_9FwdParamsE)
        /*1628*/ 	.word	0x00000000


	//----- nvinfo : EIATTR_MIN_STACK_SIZE
	.align		4
.L_954:
        /*162c*/ 	.byte	0x04, 0x12
        /*162e*/ 	.short	(.L_956 - .L_955)
	.align		4
.L_955:
        /*1630*/ 	.word	index@(_ZN10layer_norm13ln_fwd_kernelINS_13Kernel_traitsIfffffjLj1536ELj1ELj4ELj1ELj16ENS_18Kernel_traits_baseILj1536EfffffjLj128EEEEELb1ELb0ELb0ELb1EEEvNS_9FwdParamsE)
        /*1634*/ 	.word	0x00000000


	//----- nvinfo : EIATTR_MIN_STACK_SIZE
	.align		4
.L_956:
        /*1638*/ 	.byte	0x04, 0x12
        /*163a*/ 	.short	(.L_958 - .L_957)
	.align		4
.L_957:
        /*163c*/ 	.word	index@(_ZN10layer_norm13ln_fwd_kernelINS_13Kernel_traitsIfffffjLj1536ELj1ELj4ELj1ELj16ENS_18Kernel_traits_baseILj1536EfffffjLj128EEEEELb1ELb0ELb1ELb0EEEvNS_9FwdParamsE)
        /*1640*/ 	.word	0x00000000


	//----- nvinfo : EIATTR_MIN_STACK_SIZE
	.align		4
.L_958:
        /*1644*/ 	.byte	0x04, 0x12
        /*1646*/ 	.short	(.L_960 - .L_959)
	.align		4
.L_959:
        /*1648*/ 	.word	index@(_ZN10layer_norm13ln_fwd_kernelINS_13Kernel_traitsIfffffjLj1536ELj1ELj4ELj1ELj16ENS_18Kernel_traits_baseILj1536EfffffjLj128EEEEELb1ELb0ELb1ELb1EEEvNS_9FwdParamsE)
        /*164c*/ 	.word	0x00000000


	//----- nvinfo : EIATTR_MIN_STACK_SIZE
	.align		4
.L_960:
        /*1650*/ 	.byte	0x04, 0x12
        /*1652*/ 	.short	(.L_962 - .L_961)
	.align		4
.L_961:
        /*1654*/ 	.word	index@(_ZN10layer_norm13ln_fwd_kernelINS_13Kernel_traitsIfffffjLj1536ELj1ELj4ELj1ELj16ENS_18Kernel_traits_baseILj1536EfffffjLj128EEEEELb1ELb1ELb0ELb0EEEvNS_9FwdParamsE)
        /*1658*/ 	.word	0x00000000


	//----- nvinfo : EIATTR_MIN_STACK_SIZE
	.align		4
.L_962:
        /*165c*/ 	.byte	0x04, 0x12
        /*165e*/ 	.short	(.L_964 - .L_963)
	.align		4
.L_963:
        /*1660*/ 	.word	index@(_ZN10layer_norm13ln_fwd_kernelINS_13Kernel_traitsIfffffjLj1536ELj1ELj4ELj1ELj16ENS_18Kernel_traits_baseILj1536EfffffjLj128EEEEELb1ELb1ELb0ELb1EEEvNS_9FwdParamsE)
        /*1664*/ 	.word	0x00000000


	//----- nvinfo : EIATTR_MIN_STACK_SIZE
	.align		4
.L_964:
        /*1668*/ 	.byte	0x04, 0x12
        /*166a*/ 	.short	(.L_966 - .L_965)
	.align		4
.L_965:
        /*166c*/ 	.word	index@(_ZN10layer_norm13ln_fwd_kernelINS_13Kernel_traitsIfffffjLj1536ELj1ELj4ELj1ELj16ENS_18Kernel_traits_baseILj1536EfffffjLj128EEEEELb1ELb1ELb1ELb0EEEvNS_9FwdParamsE)
        /*1670*/ 	.word	0x00000000


	//----- nvinfo : EIATTR_MIN_STACK_SIZE
	.align		4
.L_966:
        /*1674*/ 	.byte	0x04, 0x12
        /*1676*/ 	.short	(.L_968 - .L_967)
	.align		4
.L_967:
        /*1678*/ 	.word	index@(_ZN10layer_norm13ln_fwd_kernelINS_13Kernel_traitsIfffffjLj1536ELj1ELj4ELj1ELj16ENS_18Kernel_traits_baseILj1536EfffffjLj128EEEEELb1ELb1ELb1ELb1EEEvNS_9FwdParamsE)
        /*167c*/ 	.word	0x00000000
.L_968:


//--------------------- .nv.compat                --------------------------
	.section	.nv.compat,"",@"SHT_CUDA_COMPAT_INFO"
	.align	4
        /*0000*/ 	.byte	0x02, 0x09, 0x01, 0x00, 0x02, 0x02, 0x01, 0x00, 0x02, 0x05, 0x05, 0x00, 0x03, 0x07, 0x01, 0x01
        /*0010*/ 	.byte	0x02, 0x03, 0x00, 0x00, 0x02, 0x06, 0x01, 0x00, 0x04, 0x0b, 0x08, 0x00, 0x00, 0x00, 0x00, 0x00
        /*0020*/ 	.byte	0x00, 0x00, 0x00, 0x00


//--------------------- .nv.info._ZN10layer_norm13ln_fwd_kernelINS_13Kernel_traitsI13__nv_bfloat16S2_S2_S2_fjLj1536ELj1ELj4ELj1ELj16ENS_18Kernel_traits_baseILj1536ES2_S2_S2_S2_fjLj128EEEEELb0ELb0ELb0ELb0EEEvNS_9FwdParamsE --------------------------
	.section	.nv.info._ZN10layer_norm13ln_fwd_kernelINS_13Kernel_traitsI13__nv_bfloat16S2_S2_S2_fjLj1536ELj1ELj4ELj1ELj16ENS_18Kernel_traits_baseILj1536ES2_S2_S2_S2_fjLj128EEEEELb0ELb0ELb0ELb0EEEvNS_9FwdParamsE,"",@"SHT_CUDA_INFO"
	.sectionflags	@""
	.align	4


	//----- nvinfo : EIATTR_CUDA_API_VERSION
	.align		4
        /*0000*/ 	.byte	0x04, 0x37
        /*0002*/ 	.short	(.L_970 - .L_969)
.L_969:
        /*0004*/ 	.word	0x00000082


	//----- nvinfo : EIATTR_KPARAM_INFO
	.align		4
.L_970:
        /*0008*/ 	.byte	0x04, 0x17
        /*000a*/ 	.short	(.L_972 - .L_971)
.L_971:
        /*000c*/ 	.word	0x00000000
        /*0010*/ 	.short	0x0000
        /*0012*/ 	.short	0x0000
        /*0014*/ 	.byte	0x00, 0xf0, 0xa1, 0x03


	//----- nvinfo : EIATTR_SPARSE_MMA_MASK
	.align		4
.L_972:
        /*0018*/ 	.byte	0x03, 0x50
        /*001a*/ 	.short	0x0000


	//----- nvinfo : EIATTR_MAXREG_COUNT
	.align		4
        /*001c*/ 	.byte	0x03, 0x1b
        /*001e*/ 	.short	0x00ff


	//----- nvinfo : EIATTR_MERCURY_ISA_VERSION
	.align		4
        /*0020*/ 	.byte	0x03, 0x5f
        /*0022*/ 	.short	0x0101


	//----- nvinfo : EIATTR_COOP_GROUP_MASK_REGIDS
	.align		4
        /*0024*/ 	.byte	0x04, 0x29
        /*0026*/ 	.short	(.L_974 - .L_973)


	//   ....[0]....
.L_973:
        /*0028*/ 	.word	0xffffffff


	//   ....[1]....
        /*002c*/ 	.word	0xffffffff


	//   ....[2]....
        /*0030*/ 	.word	0xffffffff


	//   ....[3]....
        /*0034*/ 	.word	0xffffffff


	//   ....[4]....
        /*0038*/ 	.word	0xffffffff


	//   ....[5]....
        /*003c*/ 	.word	0xffffffff


	//   ....[6]....
        /*0040*/ 	.word	0xffffffff


	//   ....[7]....
        /*0044*/ 	.word	0xffffffff


	//   ....[8]....
        /*0048*/ 	.word	0xffffffff


	//   ....[9]....
        /*004c*/ 	.word	0xffffffff


	//   ....[10]....
        /*0050*/ 	.word	0x05000031


	//   ....[11]....
        /*0054*/ 	.word	0x05000031


	//   ....[12]....
        /*0058*/ 	.word	0x05000031


	//   ....[13]....
        /*005c*/ 	.word	0x05000031


	//   ....[14]....
        /*0060*/ 	.word	0x05000031


	//   ....[15]....
        /*0064*/ 	.word	0x05000031


	//   ....[16]....
        /*0068*/ 	.word	0x05000031


	//   ....[17]....
        /*006c*/ 	.word	0x05000031


	//   ....[18]....
        /*0070*/ 	.word	0x05000031


	//   ....[19]....
        /*0074*/ 	.word	0x05000031


	//----- nvinfo : EIATTR_COOP_GROUP_INSTR_OFFSETS
	.align		4
.L_974:
        /*0078*/ 	.byte	0x04, 0x28
        /*007a*/ 	.short	(.L_976 - .L_975)


	//   ....[0]....
.L_975:
        /*007c*/ 	.word	0x00003a60


	//   ....[1]....
        /*0080*/ 	.word	0x00003aa0


	//   ....[2]....
        /*0084*/ 	.word	0x00003ac0


	//   ....[3]....
        /*0088*/ 	.word	0x00003ae0


	//   ....[4]....
        /*008c*/ 	.word	0x00003b00


	//   ....[5]....
        /*0090*/ 	.word	0x00004160


	//   ....[6]....
        /*0094*/ 	.word	0x00004180


	//   ....[7]....
        /*0098*/ 	.word	0x000041a0


	//   ....[8]....
        /*009c*/ 	.word	0x000041c0


	//   ....[9]....
        /*00a0*/ 	.word	0x000041e0


	//   ....[10]....
        /*00a4*/ 	.word	0x000050f0


	//   ....[11]....
        /*00a8*/ 	.word	0x00005190


	//   ....[12]....
        /*00ac*/ 	.word	0x000051e0


	//   ....[13]....
        /*00b0*/ 	.word	0x00005240


	//   ....[14]....
        /*00b4*/ 	.word	0x000052a0


	//   ....[15]....
        /*00b8*/ 	.word	0x00005970


	//   ....[16]....
        /*00bc*/ 	.word	0x000059c0


	//   ....[17]....
        /*00c0*/ 	.word	0x00005a20


	//   ....[18]....
        /*00c4*/ 	.word	0x00005a80


	//   ....[19]....
        /*00c8*/ 	.word	0x00005ae0


	//----- nvinfo : EIATTR_EXIT_INSTR_OFFSETS
	.align		4
.L_976:
        /*00cc*/ 	.byte	0x04, 0x1c
        /*00ce*/ 	.short	(.L_978 - .L_977)


	//   ....[0]....
.L_977:
        /*00d0*/ 	.word	0x000008a0


	//   ....[1]....
        /*00d4*/ 	.word	0x00005080


	//----- nvinfo : EIATTR_MAX_THREADS
	.align		4
.L_978:
        /*00d8*/ 	.byte	0x04, 0x05
        /*00da*/ 	.short	(.L_980 - .L_979)
.L_979:
        /*00dc*/ 	.word	0x00000080
        /*00e0*/ 	.word	0x00000001
        /*00e4*/ 	.word	0x00000001


	//----- nvinfo : EIATTR_CRS_STACK_SIZE
	.align		4
.L_980:
        /*00e8*/ 	.byte	0x04, 0x1e
        /*00ea*/ 	.short	(.L_982 - .L_981)
.L_981:
        /*00ec*/ 	.word	0x00000000


	//----- nvinfo : EIATTR_CBANK_PARAM_SIZE
	.align		4
.L_982:
        /*00f0*/ 	.byte	0x03, 0x19
        /*00f2*/ 	.short	0x00e8


	//----- nvinfo : EIATTR_PARAM_CBANK
	.align		4
        /*00f4*/ 	.byte	0x04, 0x0a
        /*00f6*/ 	.short	(.L_984 - .L_983)
	.align		4
.L_983:
        /*00f8*/ 	.word	index@(.nv.constant0._ZN10layer_norm13ln_fwd_kernelINS_13Kernel_traitsI13__nv_bfloat16S2_S2_S2_fjLj1536ELj1ELj4ELj1ELj16ENS_18Kernel_traits_baseILj1536ES2_S2_S2_S2_fjLj128EEEEELb0ELb0ELb0ELb0EEEvNS_9FwdParamsE)
        /*00fc*/ 	.short	0x0210
        /*00fe*/ 	.short	0x00e8


	//----- nvinfo : EIATTR_SW_WAR
	.align		4
.L_984:
        /*0100*/ 	.byte	0x04, 0x36
        /*0102*/ 	.short	(.L_986 - .L_985)
.L_985:
        /*0104*/ 	.word	0x00000008
.L_986:


//--------------------- .nv.info._ZN10layer_norm13ln_fwd_kernelINS_13Kernel_traitsI13__nv_bfloat16S2_S2_S2_fjLj1536ELj1ELj4ELj1ELj16ENS_18Kernel_traits_baseILj1536ES2_S2_S2_S2_fjLj128EEEEELb0ELb0ELb0ELb1EEEvNS_9FwdParamsE --------------------------
	.section	.nv.info._ZN10layer_norm13ln_fwd_kernelINS_13Kernel_traitsI13__nv_bfloat16S2_S2_S2_fjLj1536ELj1ELj4ELj1ELj16ENS_18Kernel_traits_baseILj1536ES2_S2_S2_S2_fjLj128EEEEELb0ELb0ELb0ELb1EEEvNS_9FwdParamsE,"",@"SHT_CUDA_INFO"
	.sectionflags	@""
	.align	4


	//----- nvinfo : EIATTR_CUDA_API_VERSION
	.align		4
        /*0000*/ 	.byte	0x04, 0x37
        /*0002*/ 	.short	(.L_988 - .L_987)
.L_987:
        /*0004*/ 	.word	0x00000082


	//----- nvinfo : EIATTR_KPARAM_INFO
	.align		4
.L_988:
        /*0008*/ 	.byte	0x04, 0x17
        /*000a*/ 	.short	(.L_990 - .L_989)
.L_989:
        /*000c*/ 	.word	0x00000000
        /*0010*/ 	.short	0x0000
        /*0012*/ 	.short	0x0000
        /*0014*/ 	.byte	0x00, 0xf0, 0xa1, 0x03


	//----- nvinfo : EIATTR_SPARSE_MMA_MASK
	.align		4
.L_990:
        /*0018*/ 	.byte	0x03, 0x50
        /*001a*/ 	.short	0x0000


	//----- nvinfo : EIATTR_MAXREG_COUNT
	.align		4
        /*001c*/ 	.byte	0x03, 0x1b
        /*001e*/ 	.short	0x00ff


	//----- nvinfo : EIATTR_ANNOTATIONS
	.align		4
        /*0020*/ 	.byte	0x04, 0x55
        /*0022*/ 	.short	(.L_992 - .L_991)


	//   ....[0]....
.L_991:
        /*0024*/ 	.word	0x00000001
        /*0028*/ 	.byte	0x30, 0x08, 0x00, 0x00, 0x01, 0x00, 0x00, 0x00, 0x40, 0x3a, 0x00, 0x00


	//----- nvinfo : EIATTR_MERCURY_ISA_VERSION
	.align		4
.L_992:
        /*0034*/ 	.byte	0x03, 0x5f
        /*0036*/ 	.short	0x0101


	//----- nvinfo : EIATTR_COOP_GROUP_MASK_REGIDS
	.align		4
        /*0038*/ 	.byte	0x04, 0x29
        /*003a*/ 	.short	(.L_994 - .L_993)


	//   ....[0]....
.L_993:
        /*003c*/ 	.word	0xffffffff


	//   ....[1]....
        /*0040*/ 	.word	0xffffffff


	//   ....[2]....
        /*0044*/ 	.word	0xffffffff


	//   ....[3]....
        /*0048*/ 	.word	0xffffffff


	//   ....[4]....
        /*004c*/ 	.word	0xffffffff


	//   ....[5]....
        /*0050*/ 	.word	0xffffffff


	//   ....[6]....
        /*0054*/ 	.word	0xffffffff


	//   ....[7]....
        /*0058*/ 	.word	0xffffffff


	//   ....[8]....
        /*005c*/ 	.word	0xffffffff


	//   ....[9]....
        /*0060*/ 	.word	0xffffffff


	//   ....[10]....
        /*0064*/ 	.word	0x0500002c


	//   ....[11]....
        /*0068*/ 	.word	0x0500002c


	//   ....[12]....
        /*006c*/ 	.word	0x0500002c


	//   ....[13]....
        /*0070*/ 	.word	0x0500002c


	//   ....[14]....
        /*0074*/ 	.word	0x0500002c


	//   ....[15]....
        /*0078*/ 	.word	0x0500002c


	//   ....[16]....
        /*007c*/ 	.word	0x0500002c


	//   ....[17]....
        /*0080*/ 	.word	0x0500002c


	//   ....[18]....
        /*0084*/ 	.word	0x0500002c


	//   ....[19]....
        /*0088*/ 	.word	0x0500002c


	//----- nvinfo : EIATTR_COOP_GROUP_INSTR_OFFSETS
	.align		4
.L_994:
        /*008c*/ 	.byte	0x04, 0x28
        /*008e*/ 	.short	(.L_996 - .L_995)


	//   ....[0]....
.L_995:
        /*0090*/ 	.word	0x00003270


	//   ....[1]....
        /*0094*/ 	.word	0x00003290


	//   ....[2]....
        /*0098*/ 	.word	0x000032b0


	//   ....[3]....
        /*009c*/ 	.word	0x000032d0


	//   ....[4]....
        /*00a0*/ 	.word	0x00003300


	//   ....[5]....
        /*00a4*/ 	.word	0x00003930


	//   ....[6]....
        /*00a8*/ 	.word	0x00003950


	//   ....[7]....
        /*00ac*/ 	.word	0x00003970


	//   ....[8]....
        /*00b0*/ 	.word	0x00003990


	//   ....[9]....
        /*00b4*/ 	.word	0x000039b0


	//   ....[10]....
        /*00b8*/ 	.word	0x000046e0


	//   ....[11]....
        /*00bc*/ 	.word	0x00004770


	//   ....[12]....
        /*00c0*/ 	.word	0x000047e0


	//   ....[13]....
        /*00c4*/ 	.word	0x00004860


	//   ....[14]....
        /*00c8*/ 	.word	0x000048f0


	//   ....[15]....
        /*00cc*/ 	.word	0x00004f70


	//   ....[16]....
        /*00d0*/ 	.word	0x00004fd0


	//   ....[17]....
        /*00d4*/ 	.word	0x00005040


	//   ....[18]....
        /*00d8*/ 	.word	0x000050b0


	//   ....[19]....
        /*00dc*/ 	.word	0x00005120


	//----- nvinfo : EIATTR_EXIT_INSTR_OFFSETS
	.align		4
.L_996:
        /*00e0*/ 	.byte	0x04, 0x1c
        /*00e2*/ 	.short	(.L_998 - .L_997)


	//   ....[0]....
.L_997:
        /*00e4*/ 	.word	0x000001d0


	//   ....[1]....
        /*00e8*/ 	.word	0x00004680


	//----- nvinfo : EIATTR_MAX_THREADS
	.align		4
.L_998:
        /*00ec*/ 	.byte	0x04, 0x05
        /*00ee*/ 	.short	(.L_1000 - .L_999)
.L_999:
        /*00f0*/ 	.word	0x00000080
        /*00f4*/ 	.word	0x00000001
        /*00f8*/ 	.word	0x00000001


	//----- nvinfo : EIATTR_CRS_STACK_SIZE
	.align		4
.L_1000:
        /*00fc*/ 	.byte	0x04, 0x1e
        /*00fe*/ 	.short	(.L_1002 - .L_1001)
.L_1001:
        /*0100*/ 	.word	0x00000000


	//----- nvinfo : EIATTR_CBANK_PARAM_SIZE
	.align		4
.L_1002:
        /*0104*/ 	.byte	0x03, 0x19
        /*0106*/ 	.short	0x00e8


	//----- nvinfo : EIATTR_PARAM_CBANK
	.align		4
        /*0108*/ 	.byte	0x04, 0x0a
        /*010a*/ 	.short	(.L_1004 - .L_1003)
	.align		4
.L_1003:
        /*010c*/ 	.word	index@(.nv.constant0._ZN10layer_norm13ln_fwd_kernelINS_13Kernel_traitsI13__nv_bfloat16S2_S2_S2_fjLj1536ELj1ELj4ELj1ELj16ENS_18Kernel_traits_baseILj1536ES2_S2_S2_S2_fjLj128EEEEELb0ELb0ELb0ELb1EEEvNS_9FwdParamsE)
        /*0110*/ 	.short	0x0210
        /*0112*/ 	.short	0x00e8


	//----- nvinfo : EIATTR_SW_WAR
	.align		4
.L_1004:
        /*0114*/ 	.byte	0x04, 0x36
        /*0116*/ 	.short	(.L_1006 - .L_1005)
.L_1005:
        /*0118*/ 	.word	0x00000008
.L_1006:


//--------------------- .nv.info._ZN10layer_norm13ln_fwd_kernelINS_13Kernel_traitsI13__nv_bfloat16S2_S2_S2_fjLj1536ELj1ELj4ELj1ELj16ENS_18Kernel_traits_baseILj1536ES2_S2_S2_S2_fjLj128EEEEELb0ELb0ELb1ELb0EEEvNS_9FwdParamsE --------------------------
	.section	.nv.info._ZN10layer_norm13ln_fwd_kernelINS_13Kernel_traitsI13__nv_bfloat16S2_S2_S2_fjLj1536ELj1ELj4ELj1ELj16ENS_18Kernel_traits_baseILj1536ES2_S2_S2_S2_fjLj128EEEEELb0ELb0ELb1ELb0EEEvNS_9FwdParamsE,"",@"SHT_CUDA_INFO"
	.sectionflags	@""
	.align	4


	//----- nvinfo : EIATTR_CUDA_API_VERSION
	.align		4
        /*0000*/ 	.byte	0x04, 0x37
        /*0002*/ 	.short	(.L_1008 - .L_1007)
.L_1007:
        /*0004*/ 	.word	0x00000082


	//----- nvinfo : EIATTR_KPARAM_INFO
	.align		4
.L_1008:
        /*0008*/ 	.byte	0x04, 0x17
        /*000a*/ 	.short	(.L_1010 - .L_1009)
.L_1009:
        /*000c*/ 	.word	0x00000000
        /*0010*/ 	.short	0x0000
        /*0012*/ 	.short	0x0000
        /*0014*/ 	.byte	0x00, 0xf0, 0xa1, 0x03


	//----- nvinfo : EIATTR_SPARSE_MMA_MASK
	.align		4
.L_1010:
        /*0018*/ 	.byte	0x03, 0x50
        /*001a*/ 	.short	0x0000


	//----- nvinfo : EIATTR_MAXREG_COUNT
	.align		4
        /*001c*/ 	.byte	0x03, 0x1b
        /*001e*/ 	.short	0x00ff


	//----- nvinfo : EIATTR_MERCURY_ISA_VERSION
	.align		4
        /*0020*/ 	.byte	0x03, 0x5f
        /*0022*/ 	.short	0x0101


	//----- nvinfo : EIATTR_COOP_GROUP_MASK_REGIDS
	.align		4
        /*0024*/ 	.byte	0x04, 0x29
        /*0026*/ 	.short	(.L_1012 - .L_1011)


	//   ....[0]....
.L_1011:
        /*0028*/ 	.word	0xffffffff


	//   ....[1]....
        /*002c*/ 	.word	0xffffffff


	//   ....[2]....
        /*0030*/ 	.word	0xffffffff


	//   ....[3]....
        /*0034*/ 	.word	0xffffffff


	//   ....[4]....
        /*0038*/ 	.word	0xffffffff


	//   ....[5]....
        /*003c*/ 	.word	0xffffffff


	//   ....[6]....
        /*0040*/ 	.word	0xffffffff


	//   ....[7]....
        /*0044*/ 	.word	0xffffffff


	//   ....[8]....
        /*0048*/ 	.word	0xffffffff


	//   ....[9]....
        /*004c*/ 	.word	0xffffffff


	//   ....[10]....
        /*0050*/ 	.word	0x050000ad


	//   ....[11]....
        /*0054*/ 	.word	0x050000ad


	//   ....[12]....
        /*0058*/ 	.word	0x050000ad


	//   ....[13]....
        /*005c*/ 	.word	0x050000ad


	//   ....[14]....
        /*0060*/ 	.word	0x050000ad


	//   ....[15]....
        /*0064*/ 	.word	0x050000ad


	//   ....[16]....
        /*0068*/ 	.word	0x050000ad


	//   ....[17]....
        /*006c*/ 	.word	0x050000ad


	//   ....[18]....
        /*0070*/ 	.word	0x050000ad


	//   ....[19]....
        /*0074*/ 	.word	0x050000ad


	//----- nvinfo : EIATTR_COOP_GROUP_INSTR_OFFSETS
	.align		4
.L_1012:
        /*0078*/ 	.byte	0x04, 0x28
        /*007a*/ 	.short	(.L_1014 - .L_1013)


	//   ....[0]....
.L_1013:
        /*007c*/ 	.word	0x00004310


	//   ....[1]....
        /*0080*/ 	.word	0x00004340


	//   ....[2]....
        /*0084*/ 	.word	0x00004360


	//   ....[3]....
        /*0088*/ 	.word	0x00004380


	//   ....[4]....
        /*008c*/ 	.word	0x000043a0


	//   ....[5]....
        /*0090*/ 	.word	0x000049e0


	//   ....[6]....
        /*0094*/ 	.word	0x00004a00


	//   ....[7]....
        /*0098*/ 	.word	0x00004a20


	//   ....[8]....
        /*009c*/ 	.word	0x00004a40


	//   ....[9]....
        /*00a0*/ 	.word	0x00004a60


	//   ....[10]....
        /*00a4*/ 	.word	0x00005a20


	//   ....[11]....
        /*00a8*/ 	.word	0x00005ad0


	//   ....[12]....
        /*00ac*/ 	.word	0x00005b40


	//   ....[13]....
        /*00b0*/ 	.word	0x00005bb0


	//   ....[14]....
        /*00b4*/ 	.word	0x00005c20


	//   ....[15]....
        /*00b8*/ 	.word	0x000062b0


	//   ....[16]....
        /*00bc*/ 	.word	0x00006320


	//   ....[17]....
        /*00c0*/ 	.word	0x00006390


	//   ....[18]....
        /*00c4*/ 	.word	0x00006400


	//   ....[19]....
        /*00c8*/ 	.word	0x00006470


	//----- nvinfo : EIATTR_EXIT_INSTR_OFFSETS
	.align		4
.L_1014:
        /*00cc*/ 	.byte	0x04, 0x1c
        /*00ce*/ 	.short	(.L_1016 - .L_1015)


	//   ....[0]....
.L_1015:
        /*00d0*/ 	.word	0x00000870


	//   ....[1]....
        /*00d4*/ 	.word	0x000059b0


	//----- nvinfo : EIATTR_MAX_THREADS
	.align		4
.L_1016:
        /*00d8*/ 	.byte	0x04, 0x05
        /*00da*/ 	.short	(.L_1018 - .L_1017)
.L_1017:
        /*00dc*/ 	.word	0x00000080
        /*00e0*/ 	.word	0x00000001
        /*00e4*/ 	.word	0x00000001


	//----- nvinfo : EIATTR_CRS_STACK_SIZE
	.align		4
.L_1018:
        /*00e8*/ 	.byte	0x04, 0x1e
        /*00ea*/ 	.short	(.L_1020 - .L_1019)
.L_1019:
        /*00ec*/ 	.word	0x00000000


	//----- nvinfo : EIATTR_CBANK_PARAM_SIZE
	.align		4
.L_1020:
        /*00f0*/ 	.byte	0x03, 0x19
        /*00f2*/ 	.short	0x00e8


	//----- nvinfo : EIATTR_PARAM_CBANK
	.align		4
        /*00f4*/ 	.byte	0x04, 0x0a
        /*00f6*/ 	.short	(.L_1022 - .L_1021)
	.align		4
.L_1021:
        /*00f8*/ 	.word	index@(.nv.constant0._ZN10layer_norm13ln_fwd_kernelINS_13Kernel_traitsI13__nv_bfloat16S2_S2_S2_fjLj1536ELj1ELj4ELj1ELj16ENS_18Kernel_traits_baseILj1536ES2_S2_S2_S2_fjLj128EEEEELb0ELb0ELb1ELb0EEEvNS_9FwdParamsE)
        /*00fc*/ 	.short	0x0210
        /*00fe*/ 	.short	0x00e8


	//----- nvinfo : EIATTR_SW_WAR
	.align		4
.L_1022:
        /*0100*/ 	.byte	0x04, 0x36
        /*0102*/ 	.short	(.L_1024 - .L_1023)
.L_1023:
        /*0104*/ 	.word	0x00000008
.L_1024:


//--------------------- .nv.info._ZN10layer_norm13ln_fwd_kernelINS_13Kernel_traitsI13__nv_bfloat16S2_S2_S2_fjLj1536ELj1ELj4ELj1ELj16ENS_18Kernel_traits_baseILj1536ES2_S2_S2_S2_fjLj128EEEEELb0ELb0ELb1ELb1EEEvNS_9FwdParamsE --------------------------
	.section	.nv.info._ZN10layer_norm13ln_fwd_kernelINS_13Kernel_traitsI13__nv_bfloat16S2_S2_S2_fjLj1536ELj1ELj4ELj1ELj16ENS_18Kernel_traits_baseILj1536ES2_S2_S2_S2_fjLj128EEEEELb0ELb0ELb1ELb1EEEvNS_9FwdParamsE,"",@"SHT_CUDA_INFO"
	.sectionflags	@""
	.align	4


	//----- nvinfo : EIATTR_CUDA_API_VERSION
	.align		4
        /*0000*/ 	.byte	0x04, 0x37
        /*0002*/ 	.short	(.L_1026 - .L_1025)
.L_1025:
        /*0004*/ 	.word	0x00000082


	//----- nvinfo : EIATTR_KPARAM_INFO
	.align		4
.L_1026:
        /*0008*/ 	.byte	0x04, 0x17
        /*000a*/ 	.short	(.L_1028 - .L_1027)
.L_1027:
        /*000c*/ 	.word	0x00000000
        /*0010*/ 	.short	0x0000
        /*0012*/ 	.short	0x0000
        /*0014*/ 	.byte	0x00, 0xf0, 0xa1, 0x03


	//----- nvinfo : EIATTR_SPARSE_MMA_MASK
	.align		4
.L_1028:
        /*0018*/ 	.byte	0x03, 0x50
        /*001a*/ 	.short	0x0000


	//----- nvinfo : EIATTR_MAXREG_COUNT
	.align		4
        /*001c*/ 	.byte	0x03, 0x1b
        /*001e*/ 	.short	0x00ff


	//----- nvinfo : EIATTR_MERCURY_ISA_VERSION
	.align		4
        /*0020*/ 	.byte	0x03, 0x5f
        /*0022*/ 	.short	0x0101


	//----- nvinfo : EIATTR_COOP_GROUP_MASK_REGIDS
	.align		4
        /*0024*/ 	.byte	0x04, 0x29
        /*0026*/ 	.short	(.L_1030 - .L_1029)


	//   ....[0]....
.L_1029:
        /*0028*/ 	.word	0xffffffff


	//   ....[1]....
        /*002c*/ 	.word	0xffffffff


	//   ....[2]....
        /*0030*/ 	.word	0xffffffff


	//   ....[3]....
        /*0034*/ 	.word	0xffffffff


	//   ....[4]....
        /*0038*/ 	.word	0xffffffff


	//   ....[5]....
        /*003c*/ 	.word	0xffffffff


	//   ....[6]....
        /*0040*/ 	.word	0xffffffff


	//   ....[7]....
        /*0044*/ 	.word	0xffffffff


	//   ....[8]....
        /*0048*/ 	.word	0xffffffff


	//   ....[9]....
        /*004c*/ 	.word	0xffffffff


	//   ....[10]....
        /*0050*/ 	.word	0x0500002d


	//   ....[11]....
        /*0054*/ 	.word	0x0500002d


	//   ....[12]....
        /*0058*/ 	.word	0x0500002d


	//   ....[13]....
        /*005c*/ 	.word	0x0500002d


	//   ....[14]....
        /*0060*/ 	.word	0x0500002d


	//   ....[15]....
        /*0064*/ 	.word	0x0500002d


	//   ....[16]....
        /*0068*/ 	.word	0x0500002d


	//   ....[17]....
        /*006c*/ 	.word	0x0500002d


	//   ....[18]....
        /*0070*/ 	.word	0x0500002d


	//   ....[19]....
        /*0074*/ 	.word	0x0500002d


	//----- nvinfo : EIATTR_COOP_GROUP_INSTR_OFFSETS
	.align		4
.L_1030:
        /*0078*/ 	.byte	0x04, 0x28
        /*007a*/ 	.short	(.L_1032 - .L_1031)


	//   ....[0]....
.L_1031:
        /*007c*/ 	.word	0x00003b60


	//   ....[1]....
        /*0080*/ 	.word	0x00003b90


	//   ....[2]....
        /*0084*/ 	.word	0x00003bb0


	//   ....[3]....
        /*0088*/ 	.word	0x00003bd0


	//   ....[4]....
        /*008c*/ 	.word	0x00003bf0


	//   ....[5]....
        /*0090*/ 	.word	0x00004220


	//   ....[6]....
        /*0094*/ 	.word	0x00004240


	//   ....[7]....
        /*0098*/ 	.word	0x00004260


	//   ....[8]....
        /*009c*/ 	.word	0x00004280


	//   ....[9]....
        /*00a0*/ 	.word	0x000042a0


	//   ....[10]....
        /*00a4*/ 	.word	0x00005080


	//   ....[11]....
        /*00a8*/ 	.word	0x00005120


	//   ....[12]....
        /*00ac*/ 	.word	0x00005170


	//   ....[13]....
        /*00b0*/ 	.word	0x000051c0


	//   ....[14]....
        /*00b4*/ 	.word	0x00005220


	//   ....[15]....
        /*00b8*/ 	.word	0x000058a0


	//   ....[16]....
        /*00bc*/ 	.word	0x000058f0


	//   ....[17]....
        /*00c0*/ 	.word	0x00005940


	//   ....[18]....
        /*00c4*/ 	.word	0x000059a0


	//   ....[19]....
        /*00c8*/ 	.word	0x00005a00


	//----- nvinfo : EIATTR_EXIT_INSTR_OFFSETS
	.align		4
.L_1032:
        /*00cc*/ 	.byte	0x04, 0x1c
        /*00ce*/ 	.short	(.L_1034 - .L_1033)


	//   ....[0]....
.L_1033:
        /*00d0*/ 	.word	0x00000180


	//   ....[1]....
        /*00d4*/ 	.word	0x00005010


	//----- nvinfo : EIATTR_MAX_THREADS
	.align		4
.L_1034:
        /*00d8*/ 	.byte	0x04, 0x05
        /*00da*/ 	.short	(.L_1036 - .L_1035)
.L_1035:
        /*00dc*/ 	.word	0x00000080
        /*00e0*/ 	.word	0x00000001
        /*00e4*/ 	.word	0x00000001


	//----- nvinfo : EIATTR_CRS_STACK_SIZE
	.align		4
.L_1036:
        /*00e8*/ 	.byte	0x04, 0x1e
        /*00ea*/ 	.short	(.L_1038 - .L_1037)
.L_1037:
        /*00ec*/ 	.word	0x00000000


	//----- nvinfo : EIATTR_CBANK_PARAM_SIZE
	.align		4
.L_1038:
        /*00f0*/ 	.byte	0x03, 0x19
        /*00f2*/ 	.short	0x00e8


	//----- nvinfo : EIATTR_PARAM_CBANK
	.align		4
        /*00f4*/ 	.byte	0x04, 0x0a
        /*00f6*/ 	.short	(.L_1040 - .L_1039)
	.align		4
.L_1039:
        /*00f8*/ 	.word	index@(.nv.constant0._ZN10layer_norm13ln_fwd_kernelINS_13Kernel_traitsI13__nv_bfloat16S2_S2_S2_fjLj1536ELj1ELj4ELj1ELj16ENS_18Kernel_traits_baseILj1536ES2_S2_S2_S2_fjLj128EEEEELb0ELb0ELb1ELb1EEEvNS_9FwdParamsE)
        /*00fc*/ 	.short	0x0210
        /*00fe*/ 	.short	0x00e8


	//----- nvinfo : EIATTR_SW_WAR
	.align		4
.L_1040:
        /*0100*/ 	.byte	0x04, 0x36
        /*0102*/ 	.short	(.L_1042 - .L_1041)
.L_1041:
        /*0104*/ 	.word	0x00000008
.L_1042:


//--------------------- .nv.info._ZN10layer_norm13ln_fwd_kernelINS_13Kernel_traitsI13__nv_bfloat16S2_S2_S2_fjLj1536ELj1ELj4ELj1ELj16ENS_18Kernel_traits_baseILj1536ES2_S2_S2_S2_fjLj128EEEEELb0ELb1ELb0ELb0EEEvNS_9FwdParamsE --------------------------
	.section	.nv.info._ZN10layer_norm13ln_fwd_kernelINS_13Kernel_traitsI13__nv_bfloat16S2_S2_S2_fjLj1536ELj1ELj4ELj1ELj16ENS_18Kernel_traits_baseILj1536ES2_S2_S2_S2_fjLj128EEEEELb0ELb1ELb0ELb0EEEvNS_9FwdParamsE,"",@"SHT_CUDA_INFO"
	.sectionflags	@""
	.align	4


	//----- nvinfo : EIATTR_CUDA_API_VERSION
	.align		4
        /*0000*/ 	.byte	0x04, 0x37
        /*0002*/ 	.short	(.L_1044 - .L_1043)
.L_1043:
        /*0004*/ 	.word	0x00000082


	//----- nvinfo : EIATTR_KPARAM_INFO
	.align		4
.L_1044:
        /*0008*/ 	.byte	0x04, 0x17
        /*000a*/ 	.short	(.L_1046 - .L_1045)
.L_1045:
        /*000c*/ 	.word	0x00000000
        /*0010*/ 	.short	0x0000
        /*0012*/ 	.short	0x0000
        /*0014*/ 	.byte	0x00, 0xf0, 0xa1, 0x03


	//----- nvinfo : EIATTR_SPARSE_MMA_MASK
	.align		4
.L_1046:
        /*0018*/ 	.byte	0x03, 0x50
        /*001a*/ 	.short	0x0000


	//----- nvinfo : EIATTR_MAXREG_COUNT
	.align		4
        /*001c*/ 	.byte	0x03, 0x1b
        /*001e*/ 	.short	0x00ff


	//----- nvinfo : EIATTR_MERCURY_ISA_VERSION
	.align		4
        /*0020*/ 	.byte	0x03, 0x5f
        /*0022*/ 	.short	0x0101


	//----- nvinfo : EIATTR_COOP_GROUP_MASK_REGIDS
	.align		4
        /*0024*/ 	.byte	0x04, 0x29
        /*0026*/ 	.short	(.L_1048 - .L_1047)


	//   ....[0]....
.L_1047:
        /*0028*/ 	.word	0xffffffff


	//   ....[1]....
        /*002c*/ 	.word	0xffffffff


	//   ....[2]....
        /*0030*/ 	.word	0xffffffff


	//   ....[3]....
        /*0034*/ 	.word	0xffffffff


	//   ....[4]....
        /*0038*/ 	.word	0xffffffff


	//   ....[5]....
        /*003c*/ 	.word	0xffffffff


	//   ....[6]....
        /*0040*/ 	.word	0xffffffff


	//   ....[7]....
        /*0044*/ 	.word	0xffffffff


	//   ....[8]....
        /*0048*/ 	.word	0xffffffff


	//   ....[9]....
        /*004c*/ 	.word	0xffffffff


	//   ....[10]....
        /*0050*/ 	.word	0x050000d0


	//   ....[11]....
        /*0054*/ 	.word	0x050000d0


	//   ....[12]....
        /*0058*/ 	.word	0x050000d0


	//   ....[13]....
        /*005c*/ 	.word	0x050000d0


	//   ....[14]....
        /*0060*/ 	.word	0x050000d0


	//   ....[15]....
        /*0064*/ 	.word	0x050000d0


	//   ....[16]....
        /*0068*/ 	.word	0x050000d0


	//   ....[17]....
        /*006c*/ 	.word	0x050000d0


	//   ....[18]....
        /*0070*/ 	.word	0x050000d0


	//   ....[19]....
        /*0074*/ 	.word	0x050000d0


	//----- nvinfo : EIATTR_COOP_GROUP_INSTR_OFFSETS
	.align		4
.L_1048:
        /*0078*/ 	.byte	0x04, 0x28
        /*007a*/ 	.short	(.L_1050 - .L_1049)


	//   ....[0]....
.L_1049:
        /*007c*/ 	.word	0x00003520


	//   ....[1]....
        /*0080*/ 	.word	0x00003560


	//   ....[2]....
        /*0084*/ 	.word	0x00003580


	//   ....[3]....
        /*0088*/ 	.word	0x000035a0


	//   ....[4]....
        /*008c*/ 	.word	0x000035c0


	//   ....[5]....
        /*0090*/ 	.word	0x00003c10


	//   ....[6]....
        /*0094*/ 	.word	0x00003c30


	//   ....[7]....
        /*0098*/ 	.word	0x00003c50


	//   ....[8]....
        /*009c*/ 	.word	0x00003c70


	//   ....[9]....
        /*00a0*/ 	.word	0x00003c90


	//   ....[10]....
        /*00a4*/ 	.word	0x00004b90


	//   ....[11]....
        /*00a8*/ 	.word	0x00004c40


	//   ....[12]....
        /*00ac*/ 	.word	0x00004cb0


	//   ....[13]....
        /*00b0*/ 	.word	0x00004d20


	//   ....[14]....
        /*00b4*/ 	.word	0x00004d90


	//   ....[15]....
        /*00b8*/ 	.word	0x00005440


	//   ....[16]....
        /*00bc*/ 	.word	0x000054b0


	//   ....[17]....
        /*00c0*/ 	.word	0x00005520


	//   ....[18]....
        /*00c4*/ 	.word	0x00005590


	//   ....[19]....
        /*00c8*/ 	.word	0x00005600


	//----- nvinfo : EIATTR_EXIT_INSTR_OFFSETS
	.align		4
.L_1050:
        /*00cc*/ 	.byte	0x04, 0x1c
        /*00ce*/ 	.short	(.L_1052 - .L_1051)


	//   ....[0]....
.L_1051:
        /*00d0*/ 	.word	0x00000bf0


	//   ....[1]....
        /*00d4*/ 	.word	0x00004b20


	//----- nvinfo : EIATTR_MAX_THREADS
	.align		4
.L_1052:
        /*00d8*/ 	.byte	0x04, 0x05
        /*00da*/ 	.short	(.L_1054 - .L_1053)
.L_1053:
        /*00dc*/ 	.word	0x00000080
        /*00e0*/ 	.word	0x00000001
        /*00e4*/ 	.word	0x00000001


	//----- nvinfo : EIATTR_CRS_STACK_SIZE
	.align		4
.L_1054:
        /*00e8*/ 	.byte	0x04, 0x1e
        /*00ea*/ 	.short	(.L_1056 - .L_1055)
.L_1055:
        /*00ec*/ 	.word	0x00000000


	//----- nvinfo : EIATTR_CBANK_PARAM_SIZE
	.align		4
.L_1056:
        /*00f0*/ 	.byte	0x03, 0x19
        /*00f2*/ 	.short	0x00e8


	//----- nvinfo : EIATTR_PARAM_CBANK
	.align		4
        /*00f4*/ 	.byte	0x04, 0x0a
        /*00f6*/ 	.short	(.L_1058 - .L_1057)
	.align		4
.L_1057:
        /*00f8*/ 	.word	index@(.nv.constant0._ZN10layer_norm13ln_fwd_kernelINS_13Kernel_traitsI13__nv_bfloat16S2_S2_S2_fjLj1536ELj1ELj4ELj1ELj16ENS_18Kernel_traits_baseILj1536ES2_S2_S2_S2_fjLj128EEEEELb0ELb1ELb0ELb0EEEvNS_9FwdParamsE)
        /*00fc*/ 	.short	0x0210
        /*00fe*/ 	.short	0x00e8


	//----- nvinfo : EIATTR_SW_WAR
	.align		4
.L_1058:
        /*0100*/ 	.byte	0x04, 0x36
        /*0102*/ 	.short	(.L_1060 - .L_1059)
.L_1059:
        /*0104*/ 	.word	0x00000008
.L_1060:


//--------------------- .nv.info._ZN10layer_norm13ln_fwd_kernelINS_13Kernel_traitsI13__nv_bfloat16S2_S2_S2_fjLj1536ELj1ELj4ELj1ELj16ENS_18Kernel_traits_baseILj1536ES2_S2_S2_S2_fjLj128EEEEELb0ELb1ELb0ELb1EEEvNS_9FwdParamsE --------------------------
	.section	.nv.info._ZN10layer_norm13ln_fwd_kernelINS_13Kernel_traitsI13__nv_bfloat16S2_S2_S2_fjLj1536ELj1ELj4ELj1ELj16ENS_18Kernel_traits_baseILj1536ES2_S2_S2_S2_fjLj128EEEEELb0ELb1ELb0ELb1EEEvNS_9FwdParamsE,"",@"SHT_CUDA_INFO"
	.sectionflags	@""
	.align	4


	//----- nvinfo : EIATTR_CUDA_API_VERSION
	.align		4
        /*0000*/ 	.byte	0x04, 0x37
        /*0002*/ 	.short	(.L_1062 - .L_1061)
.L_1061:
        /*0004*/ 	.word	0x00000082


	//----- nvinfo : EIATTR_KPARAM_INFO
	.align		4
.L_1062:
        /*0008*/ 	.byte	0x04, 0x17
        /*000a*/ 	.short	(.L_1064 - .L_1063)
.L_1063:
        /*000c*/ 	.word	0x00000000
        /*0010*/ 	.short	0x0000
        /*0012*/ 	.short	0x0000
        /*0014*/ 	.byte	0x00, 0xf0, 0xa1, 0x03


	//----- nvinfo : EIATTR_SPARSE_MMA_MASK
	.align		4
.L_1064:
        /*0018*/ 	.byte	0x03, 0x50
        /*001a*/ 	.short	0x0000


	//----- nvinfo : EIATTR_MAXREG_COUNT
	.align		4
        /*001c*/ 	.byte	0x03, 0x1b
        /*001e*/ 	.short	0x00ff


	//----- nvinfo : EIATTR_MERCURY_ISA_VERSION
	.align		4
        /*0020*/ 	.byte	0x03, 0x5f
        /*0022*/ 	.short	0x0101


	//----- nvinfo : EIATTR_COOP_GROUP_MASK_REGIDS
	.align		4
        /*0024*/ 	.byte	0x04, 0x29
        /*0026*/ 	.short	(.L_1066 - .L_1065)


	//   ....[0]....
.L_1065:
        /*0028*/ 	.word	0xffffffff


	//   ....[1]....
        /*002c*/ 	.word	0xffffffff


	//   ....[2]....
        /*0030*/ 	.word	0xffffffff


	//   ....[3]....
        /*0034*/ 	.word	0xffffffff


	//   ....[4]....
        /*0038*/ 	.word	0xffffffff


	//   ....[5]....
        /*003c*/ 	.word	0xffffffff


	//   ....[6]....
        /*0040*/ 	.word	0xffffffff


	//   ....[7]....
        /*0044*/ 	.word	0xffffffff


	//   ....[8]....
        /*0048*/ 	.word	0xffffffff


	//   ....[9]....
        /*004c*/ 	.word	0xffffffff


	//   ....[10]....
        /*0050*/ 	.word	0x050000d0


	//   ....[11]....
        /*0054*/ 	.word	0x050000d0


	//   ....[12]....
        /*0058*/ 	.word	0x050000d0


	//   ....[13]....
        /*005c*/ 	.word	0x050000d0


	//   ....[14]....
        /*0060*/ 	.word	0x050000d0


	//   ....[15]....
        /*0064*/ 	.word	0x050000d0


	//   ....[16]....
        /*0068*/ 	.word	0x050000d0


	//   ....[17]....
        /*006c*/ 	.word	0x050000d0


	//   ....[18]....
        /*0070*/ 	.word	0x050000d0


	//   ....[19]....
        /*0074*/ 	.word	0x050000d0


	//----- nvinfo : EIATTR_COOP_GROUP_INSTR_OFFSETS
	.align		4
.L_1066:
        /*0078*/ 	.byte	0x04, 0x28
        /*007a*/ 	.short	(.L_1068 - .L_1067)


	//   ....[0]....
.L_1067:
        /*007c*/ 	.word	0x00002cf0


	//   ....[1]....
        /*0080*/ 	.word	0x00002d10


	//   ....[2]....
        /*0084*/ 	.word	0x00002d30


	//   ....[3]....
        /*0088*/ 	.word	0x00002d50


	//   ....[4]....
        /*008c*/ 	.word	0x00002d80


	//   ....[5]....
        /*0090*/ 	.word	0x000033b0


	//   ....[6]....
        /*0094*/ 	.word	0x000033d0


	//   ....[7]....
        /*0098*/ 	.word	0x000033f0


	//   ....[8]....
        /*009c*/ 	.word	0x00003410


	//   ....[9]....
        /*00a0*/ 	.word	0x00003430


	//   ....[10]....
        /*00a4*/ 	.word	0x00004160


	//   ....[11]....
        /*00a8*/ 	.word	0x00004200


	//   ....[12]....
        /*00ac*/ 	.word	0x00004270


	//   ....[13]....
        /*00b0*/ 	.word	0x000042e0


	//   ....[14]....
        /*00b4*/ 	.word	0x00004360


	//   ....[15]....
        /*00b8*/ 	.word	0x000049e0


	//   ....[16]....
        /*00bc*/ 	.word	0x00004a50


	//   ....[17]....
        /*00c0*/ 	.word	0x00004ac0


	//   ....[18]....
        /*00c4*/ 	.word	0x00004b30


	//   ....[19]....
        /*00c8*/ 	.word	0x00004ba0


	//----- nvinfo : EIATTR_EXIT_INSTR_OFFSETS
	.align		4
.L_1068:
        /*00cc*/ 	.byte	0x04, 0x1c
        /*00ce*/ 	.short	(.L_1070 - .L_1069)


	//   ....[0]....
.L_1069:
        /*00d0*/ 	.word	0x000001c0


	//   ....[1]....
        /*00d4*/ 	.word	0x000040f0


	//----- nvinfo : EIATTR_MAX_THREADS
	.align		4
.L_1070:
        /*00d8*/ 	.byte	0x04, 0x05
        /*00da*/ 	.short	(.L_1072 - .L_1071)
.L_1071:
        /*00dc*/ 	.word	0x00000080
        /*00e0*/ 	.word	0x00000001
        /*00e4*/ 	.word	0x00000001


	//----- nvinfo : EIATTR_CRS_STACK_SIZE
	.align		4
.L_1072:
        /*00e8*/ 	.byte	0x04, 0x1e
        /*00ea*/ 	.short	(.L_1074 - .L_1073)
.L_1073:
        /*00ec*/ 	.word	0x00000000


	//----- nvinfo : EIATTR_CBANK_PARAM_SIZE
	.align		4
.L_1074:
        /*00f0*/ 	.byte	0x03, 0x19
        /*00f2*/ 	.short	0x00e8


	//----- nvinfo : EIATTR_PARAM_CBANK
	.align		4
        /*00f4*/ 	.byte	0x04, 0x0a
        /*00f6*/ 	.short	(.L_1076 - .L_1075)
	.align		4
.L_1075:
        /*00f8*/ 	.word	index@(.nv.constant0._ZN10layer_norm13ln_fwd_kernelINS_13Kernel_traitsI13__nv_bfloat16S2_S2_S2_fjLj1536ELj1ELj4ELj1ELj16ENS_18Kernel_traits_baseILj1536ES2_S2_S2_S2_fjLj128EEEEELb0ELb1ELb0ELb1EEEvNS_9FwdParamsE)
        /*00fc*/ 	.short	0x0210
        /*00fe*/ 	.short	0x00e8


	//----- nvinfo : EIATTR_SW_WAR
	.align		4
.L_1076:
        /*0100*/ 	.byte	0x04, 0x36
        /*0102*/ 	.short	(.L_1078 - .L_1077)
.L_1077:
        /*0104*/ 	.word	0x00000008
.L_1078:


//--------------------- .nv.info._ZN10layer_norm13ln_fwd_kernelINS_13Kernel_traitsI13__nv_bfloat16S2_S2_S2_fjLj1536ELj1ELj4ELj1ELj16ENS_18Kernel_traits_baseILj1536ES2_S2_S2_S2_fjLj128EEEEELb0ELb1ELb1ELb0EEEvNS_9FwdParamsE --------------------------
	.section	.nv.info._ZN10layer_norm13ln_fwd_kernelINS_13Kernel_traitsI13__nv_bfloat16S2_S2_S2_fjLj1536ELj1ELj4ELj1ELj16ENS_18Kernel_traits_baseILj1536ES2_S2_S2_S2_fjLj128EEEEELb0ELb1ELb1ELb0EEEvNS_9FwdParamsE,"",@"SHT_CUDA_INFO"
	.sectionflags	@""
	.align	4


	//----- nvinfo : EIATTR_CUDA_API_VERSION
	.align		4
        /*0000*/ 	.byte	0x04, 0x37
        /*0002*/ 	.short	(.L_1080 - .L_1079)
.L_1079:
        /*0004*/ 	.word	0x00000082


	//----- nvinfo : EIATTR_KPARAM_INFO
	.align		4
.L_1080:
        /*0008*/ 	.byte	0x04, 0x17
        /*000a*/ 	.short	(.L_1082 - .L_1081)
.L_1081:
        /*000c*/ 	.word	0x00000000
        /*0010*/ 	.short	0x0000
        /*0012*/ 	.short	0x0000
        /*0014*/ 	.byte	0x00, 0xf0, 0xa1, 0x03


	//----- nvinfo : EIATTR_SPARSE_MMA_MASK
	.align		4
.L_1082:
        /*0018*/ 	.byte	0x03, 0x50
        /*001a*/ 	.short	0x0000


	//----- nvinfo : EIATTR_MAXREG_COUNT
	.align		4
        /*001c*/ 	.byte	0x03, 0x1b
        /*001e*/ 	.short	0x00ff


	//----- nvinfo : EIATTR_MERCURY_ISA_VERSION
	.align		4
        /*0020*/ 	.byte	0x03, 0x5f
        /*0022*/ 	.short	0x0101


	//----- nvinfo : EIATTR_COOP_GROUP_MASK_REGIDS
	.align		4
        /*0024*/ 	.byte	0x04, 0x29
        /*0026*/ 	.short	(.L_1084 - .L_1083)


	//   ....[0]....
.L_1083:
        /*0028*/ 	.word	0xffffffff


	//   ....[1]....
        /*002c*/ 	.word	0xffffffff


	//   ....[2]....
        /*0030*/ 	.word	0xffffffff


	//   ....[3]....
        /*0034*/ 	.word	0xffffffff


	//   ....[4]....
        /*0038*/ 	.word	0xffffffff


	//   ....[5]....
        /*003c*/ 	.word	0xffffffff


	//   ....[6]....
        /*0040*/ 	.word	0xffffffff


	//   ....[7]....
        /*0044*/ 	.word	0xffffffff


	//   ....[8]....
        /*0048*/ 	.word	0xffffffff


	//   ....[9]....
        /*004c*/ 	.word	0xffffffff


	//   ....[10]....
        /*0050*/ 	.word	0x050000d7


	//   ....[11]....
        /*0054*/ 	.word	0x050000d7


	//   ....[12]....
        /*0058*/ 	.word	0x050000d7


	//   ....[13]....
        /*005c*/ 	.word	0x050000d7


	//   ....[14]....
        /*0060*/ 	.word	0x050000d7


	//   ....[15]....
        /*0064*/ 	.word	0x050000d7


	//   ....[16]....
        /*0068*/ 	.word	0x050000d7


	//   ....[17]....
        /*006c*/ 	.word	0x050000d7


	//   ....[18]....
        /*0070*/ 	.word	0x050000d7


	//   ....[19]....
        /*0074*/ 	.word	0x050000d7


	//----- nvinfo : EIATTR_COOP_GROUP_INSTR_OFFSETS
	.align		4
.L_1084:
        /*0078*/ 	.byte	0x04, 0x28
        /*007a*/ 	.short	(.L_1086 - .L_1085)


	//   ....[0]....
.L_1085:
        /*007c*/ 	.word	0x00004c80


	//   ....[1]....
        /*0080*/ 	.word	0x00004ca0


	//   ....[2]....
        /*0084*/ 	.word	0x00004cc0


	//   ....[3]....
        /*0088*/ 	.word	0x00004ce0


	//   ....[4]....
        /*008c*/ 	.word	0x00004d10


	//   ....[5]....
        /*0090*/ 	.word	0x00005350


	//   ....[6]....
        /*0094*/ 	.word	0x00005370


	//   ....[7]....
        /*0098*/ 	.word	0x00005390


	//   ....[8]....
        /*009c*/ 	.word	0x000053b0


	//   ....[9]....
        /*00a0*/ 	.word	0x000053d0


	//   ....[10]....
        /*00a4*/ 	.word	0x00006380


	//   ....[11]....
        /*00a8*/ 	.word	0x00006420


	//   ....[12]....
        /*00ac*/ 	.word	0x00006490


	//   ....[13]....
        /*00b0*/ 	.word	0x00006500


	//   ....[14]....
        /*00b4*/ 	.word	0x00006580


	//   ....[15]....
        /*00b8*/ 	.word	0x00006c10


	//   ....[16]....
        /*00bc*/ 	.word	0x00006c80


	//   ....[17]....
        /*00c0*/ 	.word	0x00006cf0


	//   ....[18]....
        /*00c4*/ 	.word	0x00006d60


	//   ....[19]....
        /*00c8*/ 	.word	0x00006dd0


	//----- nvinfo : EIATTR_EXIT_INSTR_OFFSETS
	.align		4
.L_1086:
        /*00cc*/ 	.byte	0x04, 0x1c
        /*00ce*/ 	.short	(.L_1088 - .L_1087)


	//   ....[0]....
.L_1087:
        /*00d0*/ 	.word	0x00000c00


	//   ....[1]....
        /*00d4*/ 	.word	0x00006310


	//----- nvinfo : EIATTR_MAX_THREADS
	.align		4
.L_1088:
        /*00d8*/ 	.byte	0x04, 0x05
        /*00da*/ 	.short	(.L_1090 - .L_1089)
.L_1089:
        /*00dc*/ 	.word	0x00000080
        /*00e0*/ 	.word	0x00000001
        /*00e4*/ 	.word	0x00000001


	//----- nvinfo : EIATTR_CRS_STACK_SIZE
	.align		4
.L_1090:
        /*00e8*/ 	.byte	0x04, 0x1e
        /*00ea*/ 	.short	(.L_1092 - .L_1091)
.L_1091:
        /*00ec*/ 	.word	0x00000000


	//----- nvinfo : EIATTR_CBANK_PARAM_SIZE
	.align		4
.L_1092:
        /*00f0*/ 	.byte	0x03, 0x19
        /*00f2*/ 	.short	0x00e8


	//----- nvinfo : EIATTR_PARAM_CBANK
	.align		4
        /*00f4*/ 	.byte	0x04, 0x0a
        /*00f6*/ 	.short	(.L_1094 - .L_1093)
	.align		4
.L_1093:
        /*00f8*/ 	.word	index@(.nv.constant0._ZN10layer_norm13ln_fwd_kernelINS_13Kernel_traitsI13__nv_bfloat16S2_S2_S2_fjLj1536ELj1ELj4ELj1ELj16ENS_18Kernel_traits_baseILj1536ES2_S2_S2_S2_fjLj128EEEEELb0ELb1ELb1ELb0EEEvNS_9FwdParamsE)
        /*00fc*/ 	.short	0x0210
        /*00fe*/ 	.short	0x00e8


	//----- nvinfo : EIATTR_SW_WAR
	.align		4
.L_1094:
        /*0100*/ 	.byte	0x04, 0x36
        /*0102*/ 	.short	(.L_1096 - .L_1095)
.L_1095:
        /*0104*/ 	.word	0x00000008
.L_1096:


//--------------------- .nv.info._ZN10layer_norm13ln_fwd_kernelINS_13Kernel_traitsI13__nv_bfloat16S2_S2_S2_fjLj1536ELj1ELj4ELj1ELj16ENS_18Kernel_traits_baseILj1536ES2_S2_S2_S2_fjLj128EEEEELb0ELb1ELb1ELb1EEEvNS_9FwdParamsE --------------------------
	.section	.nv.info._ZN10layer_norm13ln_fwd_kernelINS_13Kernel_traitsI13__nv_bfloat16S2_S2_S2_fjLj1536ELj1ELj4ELj1ELj16ENS_18Kernel_traits_baseILj1536ES2_S2_S2_S2_fjLj128EEEEELb0ELb1ELb1ELb1EEEvNS_9FwdParamsE,"",@"SHT_CUDA_INFO"
	.sectionflags	@""
	.align	4


	//----- nvinfo : EIATTR_CUDA_API_VERSION
	.align		4
        /*0000*/ 	.byte	0x04, 0x37
        /*0002*/ 	.short	(.L_1098 - .L_1097)
.L_1097:
        /*0004*/ 	.word	0x00000082


	//----- nvinfo : EIATTR_KPARAM_INFO
	.align		4
.L_1098:
        /*0008*/ 	.byte	0x04, 0x17
        /*000a*/ 	.short	(.L_1100 - .L_1099)
.L_1099:
        /*000c*/ 	.word	0x00000000
        /*0010*/ 	.short	0x0000
        /*0012*/ 	.short	0x0000
        /*0014*/ 	.byte	0x00, 0xf0, 0xa1, 0x03


	//----- nvinfo : EIATTR_SPARSE_MMA_MASK
	.align		4
.L_1100:
        /*0018*/ 	.byte	0x03, 0x50
        /*001a*/ 	.short	0x0000


	//----- nvinfo : EIATTR_MAXREG_COUNT
	.align		4
        /*001c*/ 	.byte	0x03, 0x1b
        /*001e*/ 	.short	0x00ff


	//----- nvinfo : EIATTR_MERCURY_ISA_VERSION
	.align		4
        /*0020*/ 	.byte	0x03, 0x5f
        /*0022*/ 	.short	0x0101


	//----- nvinfo : EIATTR_COOP_GROUP_MASK_REGIDS
	.align		4
        /*0024*/ 	.byte	0x04, 0x29
        /*0026*/ 	.short	(.L_1102 - .L_1101)


	//   ....[0]....
.L_1101:
        /*0028*/ 	.word	0xffffffff


	//   ....[1]....
        /*002c*/ 	.word	0xffffffff


	//   ....[2]....
        /*0030*/ 	.word	0xffffffff


	//   ....[3]....
        /*0034*/ 	.word	0xffffffff


	//   ....[4]....
        /*0038*/ 	.word	0xffffffff


	//   ....[5]....
        /*003c*/ 	.word	0xffffffff


	//   ....[6]....
        /*0040*/ 	.word	0xffffffff


	//   ....[7]....
        /*0044*/ 	.word	0xffffffff


	//   ....[8]....
        /*0048*/ 	.word	0xffffffff


	//   ....[9]....
        /*004c*/ 	.word	0xffffffff


	//   ....[10]....
        /*0050*/ 	.word	0x050000af


	//   ....[11]....
        /*0054*/ 	.word	0x050000af


	//   ....[12]....
        /*0058*/ 	.word	0x050000af


	//   ....[13]....
        /*005c*/ 	.word	0x050000af


	//   ....[14]....
        /*0060*/ 	.word	0x050000af


	//   ....[15]....
        /*0064*/ 	.word	0x050000af


	//   ....[16]....
        /*0068*/ 	.word	0x050000af


	//   ....[17]....
        /*006c*/ 	.word	0x050000af


	//   ....[18]....
        /*0070*/ 	.word	0x050000af


	//   ....[19]....
        /*0074*/ 	.word	0x050000af


	//----- nvinfo : EIATTR_COOP_GROUP_INSTR_OFFSETS
	.align		4
.L_1102:
        /*0078*/ 	.byte	0x04, 0x28
        /*007a*/ 	.short	(.L_1104 - .L_1103)


	//   ....[0]....
.L_1103:
        /*007c*/ 	.word	0x000041e0


	//   ....[1]....
        /*0080*/ 	.word	0x00004210


	//   ....[2]....
        /*0084*/ 	.word	0x00004230


	//   ....[3]....
        /*0088*/ 	.word	0x00004250


	//   ....[4]....
        /*008c*/ 	.word	0x00004270


	//   ....[5]....
        /*0090*/ 	.word	0x000048a0


	//   ....[6]....
        /*0094*/ 	.word	0x000048c0


	//   ....[7]....
        /*0098*/ 	.word	0x000048e0


	//   ....[8]....
        /*009c*/ 	.word	0x00004900


	//   ....[9]....
        /*00a0*/ 	.word	0x00004920


	//   ....[10]....
        /*00a4*/ 	.word	0x00005890


	//   ....[11]....
        /*00a8*/ 	.word	0x00005940


	//   ....[12]....
        /*00ac*/ 	.word	0x000059b0


	//   ....[13]....
        /*00b0*/ 	.word	0x00005a20


	//   ....[14]....
        /*00b4*/ 	.word	0x00005a90


	//   ....[15]....
        /*00b8*/ 	.word	0x00006110


	//   ....[16]....
        /*00bc*/ 	.word	0x00006180


	//   ....[17]....
        /*00c0*/ 	.word	0x000061f0


	//   ....[18]....
        /*00c4*/ 	.word	0x00006260


	//   ....[19]....
        /*00c8*/ 	.word	0x000062d0


	//----- nvinfo : EIATTR_EXIT_INSTR_OFFSETS
	.align		4
.L_1104:
        /*00cc*/ 	.byte	0x04, 0x1c
        /*00ce*/ 	.short	(.L_1106 - .L_1105)


	//   ....[0]....
.L_1105:
        /*00d0*/ 	.word	0x000001c0


	//   ....[1]....
        /*00d4*/ 	.word	0x00005820


	//----- nvinfo : EIATTR_MAX_THREADS
	.align		4
.L_1106:
        /*00d8*/ 	.byte	0x04, 0x05
        /*00da*/ 	.short	(.L_1108 - .L_1107)
.L_1107:
        /*00dc*/ 	.word	0x00000080
        /*00e0*/ 	.word	0x00000001
        /*00e4*/ 	.word	0x00000001


	//----- nvinfo : EIATTR_CRS_STACK_SIZE
	.align		4
.L_1108:
        /*00e8*/ 	.byte	0x04, 0x1e
        /*00ea*/ 	.short	(.L_1110 - .L_1109)
.L_1109:
        /*00ec*/ 	.word	0x00000000


	//----- nvinfo : EIATTR_CBANK_PARAM_SIZE
	.align		4
.L_1110:
        /*00f0*/ 	.byte	0x03, 0x19
        /*00f2*/ 	.short	0x00e8


	//----- nvinfo : EIATTR_PARAM_CBANK
	.align		4
        /*00f4*/ 	.byte	0x04, 0x0a
        /*00f6*/ 	.short	(.L_1112 - .L_1111)
	.align		4
.L_1111:
        /*00f8*/ 	.word	index@(.nv.constant0._ZN10layer_norm13ln_fwd_kernelINS_13Kernel_traitsI13__nv_bfloat16S2_S2_S2_fjLj1536ELj1ELj4ELj1ELj16ENS_18Kernel_traits_baseILj1536ES2_S2_S2_S2_fjLj128EEEEELb0ELb1ELb1ELb1EEEvNS_9FwdParamsE)
        /*00fc*/ 	.short	0x0210
        /*00fe*/ 	.short	0x00e8


	//----- nvinfo : EIATTR_SW_WAR
	.align		4
.L_1112:
        /*0100*/ 	.byte	0x04, 0x36
        /*0102*/ 	.short	(.L_1114 - .L_1113)
.L_1113:
        /*0104*/ 	.word	0x00000008
.L_1114:


//--------------------- .nv.info._ZN10layer_norm13ln_fwd_kernelINS_13Kernel_traitsI13__nv_bfloat16S2_S2_S2_fjLj1536ELj1ELj4ELj1ELj16ENS_18Kernel_traits_baseILj1536ES2_S2_S2_S2_fjLj128EEEEELb1ELb0ELb0ELb0EEEvNS_9FwdParamsE --------------------------
	.section	.nv.info._ZN10layer_norm13ln_fwd_kernelINS_13Kernel_traitsI13__nv_bfloat16S2_S2_S2_fjLj1536ELj1ELj4ELj1ELj16ENS_18Kernel_traits_baseILj1536ES2_S2_S2_S2_fjLj128EEEEELb1ELb0ELb0ELb0EEEvNS_9FwdParamsE,"",@"SHT_CUDA_INFO"
	.sectionflags	@""
	.align	4


	//----- nvinfo : EIATTR_CUDA_API_VERSION
	.align		4
        /*0000*/ 	.byte	0x04, 0x37
        /*0002*/ 	.short	(.L_1116 - .L_1115)
.L_1115:
        /*0004*/ 	.word	0x00000082


	//----- nvinfo : EIATTR_KPARAM_INFO
	.align		4
.L_1116:
        /*0008*/ 	.byte	0x04, 0x17
        /*000a*/ 	.short	(.L_1118 - .L_1117)
.L_1117:
        /*000c*/ 	.word	0x00000000
        /*0010*/ 	.short	0x0000
        /*0012*/ 	.short	0x0000
        /*0014*/ 	.byte	0x00, 0xf0, 0xa1, 0x03


	//----- nvinfo : EIATTR_SPARSE_MMA_MASK
	.align		4
.L_1118:
        /*0018*/ 	.byte	0x03, 0x50
        /*001a*/ 	.short	0x0000


	//----- nvinfo : EIATTR_MAXREG_COUNT
	.align		4
        /*001c*/ 	.byte	0x03, 0x1b
        /*001e*/ 	.short	0x00ff


	//----- nvinfo : EIATTR_MERCURY_ISA_VERSION
	.align		4
        /*0020*/ 	.byte	0x03, 0x5f
        /*0022*/ 	.short	0x0101


	//----- nvinfo : EIATTR_COOP_GROUP_MASK_REGIDS
	.align		4
        /*0024*/ 	.byte	0x04, 0x29
        /*0026*/ 	.short	(.L_1120 - .L_1119)


	//   ....[0]....
.L_1119:
        /*0028*/ 	.word	0xffffffff


	//   ....[1]....
        /*002c*/ 	.word	0xffffffff


	//   ....[2]....
        /*0030*/ 	.word	0xffffffff


	//   ....[3]....
        /*0034*/ 	.word	0xffffffff


	//   ....[4]....
        /*0038*/ 	.word	0xffffffff


	//   ....[5]....
        /*003c*/ 	.word	0xffffffff


	//   ....[6]....
        /*0040*/ 	.word	0xffffffff


	//   ....[7]....
        /*0044*/ 	.word	0xffffffff


	//   ....[8]....
        /*0048*/ 	.word	0xffffffff


	//   ....[9]....
        /*004c*/ 	.word	0xffffffff


	//   ....[10]....
        /*0050*/ 	.word	0x050000be


	//   ....[11]....
        /*0054*/ 	.word	0x050000be


	//   ....[12]....
        /*0058*/ 	.word	0x050000be


	//   ....[13]....
        /*005c*/ 	.word	0x050000be


	//   ....[14]....
        /*0060*/ 	.word	0x050000be


	//   ....[15]....
        /*0064*/ 	.word	0x050000be


	//   ....[16]....
        /*0068*/ 	.word	0x050000be


	//   ....[17]....
        /*006c*/ 	.word	0x050000be


	//   ....[18]....
        /*0070*/ 	.word	0x050000be


	//   ....[19]....
        /*0074*/ 	.word	0x050000be


	//----- nvinfo : EIATTR_COOP_GROUP_INSTR_OFFSETS
	.align		4
.L_1120:
        /*0078*/ 	.byte	0x04, 0x28
        /*007a*/ 	.short	(.L_1122 - .L_1121)


	//   ....[0]....
.L_1121:
        /*007c*/ 	.word	0x00012fc0


	//   ....[1]....
        /*0080*/ 	.word	0x00012ff0


	//   ....[2]....
        /*0084*/ 	.word	0x00013010


	//   ....[3]....
        /*0088*/ 	.word	0x00013030


	//   ....[4]....
        /*008c*/ 	.word	0x00013060


	//   ....[5]....
        /*0090*/ 	.word	0x000136a0


	//   ....[6]....
        /*0094*/ 	.word	0x000136c0


	//   ....[7]....
        /*0098*/ 	.word	0x000136e0


	//   ....[8]....
        /*009c*/ 	.word	0x00013700


	//   ....[9]....
        /*00a0*/ 	.word	0x00013720


	//   ....[10]....
        /*00a4*/ 	.word	0x00014630


	//   ....[11]....
        /*00a8*/ 	.word	0x000146d0


	//   ....[12]....
        /*00ac*/ 	.word	0x00014740


	//   ....[13]....
        /*00b0*/ 	.word	0x000147b0


	//   ....[14]....
        /*00b4*/ 	.word	0x00014830


	//   ....[15]....
        /*00b8*/ 	.word	0x00014ed0


	//   ....[16]....
        /*00bc*/ 	.word	0x00014f40


	//   ....[17]....
        /*00c0*/ 	.word	0x00014fb0


	//   ....[18]....
        /*00c4*/ 	.word	0x00015020


	//   ....[19]....
        /*00c8*/ 	.word	0x00015090


	//----- nvinfo : EIATTR_EXIT_INSTR_OFFSETS
	.align		4
.L_1122:
        /*00cc*/ 	.byte	0x04, 0x1c
        /*00ce*/ 	.short	(.L_1124 - .L_1123)


	//   ....[0]....
.L_1123:
        /*00d0*/ 	.word	0x00000d20


	//   ....[1]....
        /*00d4*/ 	.word	0x000145c0


	//----- nvinfo : EIATTR_MAX_THREADS
	.align		4
.L_1124:
        /*00d8*/ 	.byte	0x04, 0x05
        /*00da*/ 	.short	(.L_1126 - .L_1125)
.L_1125:
        /*00dc*/ 	.word	0x00000080
        /*00e0*/ 	.word	0x00000001
        /*00e4*/ 	.word	0x00000001


	//----- nvinfo : EIATTR_CRS_STACK_SIZE
	.align		4
.L_1126:
        /*00e8*/ 	.byte	0x04, 0x1e
        /*00ea*/ 	.short	(.L_1128 - .L_1127)
.L_1127:
        /*00ec*/ 	.word	0x00000000


	//----- nvinfo : EIATTR_CBANK_PARAM_SIZE
	.align		4
.L_1128:
        /*00f0*/ 	.byte	0x03, 0x19
        /*00f2*/ 	.short	0x00e8


	//----- nvinfo : EIATTR_PARAM_CBANK
	.align		4
        /*00f4*/ 	.byte	0x04, 0x0a
        /*00f6*/ 	.short	(.L_1130 - .L_1129)
	.align		4
.L_1129:
        /*00f8*/ 	.word	index@(.nv.constant0._ZN10layer_norm13ln_fwd_kernelINS_13Kernel_traitsI13__nv_bfloat16S2_S2_S2_fjLj1536ELj1ELj4ELj1ELj16ENS_18Kernel_traits_baseILj1536ES2_S2_S2_S2_fjLj128EEEEELb1ELb0ELb0ELb0EEEvNS_9FwdParamsE)
        /*00fc*/ 	.short	0x0210
        /*00fe*/ 	.short	0x00e8


	//----- nvinfo : EIATTR_SW_WAR
	.align		4
.L_1130:
        /*0100*/ 	.byte	0x04, 0x36
        /*0102*/ 	.short	(.L_1132 - .L_1131)
.L_1131:
        /*0104*/ 	.word	0x00000008
.L_1132:


//--------------------- .nv.info._ZN10layer_norm13ln_fwd_kernelINS_13Kernel_traitsI13__nv_bfloat16S2_S2_S2_fjLj1536ELj1ELj4ELj1ELj16ENS_18Kernel_traits_baseILj1536ES2_S2_S2_S2_fjLj128EEEEELb1ELb0ELb0ELb1EEEvNS_9FwdParamsE --------------------------
	.section	.nv.info._ZN10layer_norm13ln_fwd_kernelINS_13Kernel_traitsI13__nv_bfloat16S2_S2_S2_fjLj1536ELj1ELj4ELj1ELj16ENS_18Kernel_traits_baseILj1536ES2_S2_S2_S2_fjLj128EEEEELb1ELb0ELb0ELb1EEEvNS_9FwdParamsE,"",@"SHT_CUDA_INFO"
	.sectionflags	@""
	.align	4


	//----- nvinfo : EIATTR_CUDA_API_VERSION
	.align		4
        /*0000*/ 	.byte	0x04, 0x37
        /*0002*/ 	.short	(.L_1134 - .L_1133)
.L_1133:
        /*0004*/ 	.word	0x00000082


	//----- nvinfo : EIATTR_KPARAM_INFO
	.align		4
.L_1134:
        /*0008*/ 	.byte	0x04, 0x17
        /*000a*/ 	.short	(.L_1136 - .L_1135)
.L_1135:
        /*000c*/ 	.word	0x00000000
        /*0010*/ 	.short	0x0000
        /*0012*/ 	.short	0x0000
        /*0014*/ 	.byte	0x00, 0xf0, 0xa1, 0x03


	//----- nvinfo : EIATTR_SPARSE_MMA_MASK
	.align		4
.L_1136:
        /*0018*/ 	.byte	0x03, 0x50
        /*001a*/ 	.short	0x0000


	//----- nvinfo : EIATTR_MAXREG_COUNT
	.align		4
        /*001c*/ 	.byte	0x03, 0x1b
        /*001e*/ 	.short	0x00ff


	//----- nvinfo : EIATTR_MERCURY_ISA_VERSION
	.align		4
        /*0020*/ 	.byte	0x03, 0x5f
        /*0022*/ 	.short	0x0101


	//----- nvinfo : EIATTR_COOP_GROUP_MASK_REGIDS
	.align		4
        /*0024*/ 	.byte	0x04, 0x29
        /*0026*/ 	.short	(.L_1138 - .L_1137)


	//   ....[0]....
.L_1137:
        /*0028*/ 	.word	0xffffffff


	//   ....[1]....
        /*002c*/ 	.word	0xffffffff


	//   ....[2]....
        /*0030*/ 	.word	0xffffffff


	//   ....[3]....
        /*0034*/ 	.word	0xffffffff


	//   ....[4]....
        /*0038*/ 	.word	0xffffffff


	//   ....[5]....
        /*003c*/ 	.word	0xffffffff


	//   ....[6]....
        /*0040*/ 	.word	0xffffffff


	//   ....[7]....
        /*0044*/ 	.word	0xffffffff


	//   ....[8]....
        /*0048*/ 	.word	0xffffffff


	//   ....[9]....
        /*004c*/ 	.word	0xffffffff


	//   ....[10]....
        /*0050*/ 	.word	0x05000048


	//   ....[11]....
        /*0054*/ 	.word	0x05000048


	//   ....[12]....
        /*0058*/ 	.word	0x05000048


	//   ....[13]....
        /*005c*/ 	.word	0x05000048


	//   ....[14]....
        /*0060*/ 	.word	0x05000048


	//   ....[15]....
        /*0064*/ 	.word	0x05000048


	//   ....[16]....
        /*0068*/ 	.word	0x05000048


	//   ....[17]....
        /*006c*/ 	.word	0x05000048


	//   ....[18]....
        /*0070*/ 	.word	0x05000048


	//   ....[19]....
        /*0074*/ 	.word	0x05000048


	//----- nvinfo : EIATTR_COOP_GROUP_INSTR_OFFSETS
	.align		4
.L_1138:
        /*0078*/ 	.byte	0x04, 0x28
        /*007a*/ 	.short	(.L_1140 - .L_1139)


	//   ....[0]....
.L_1139:
        /*007c*/ 	.word	0x00012310


	//   ....[1]....
        /*0080*/ 	.word	0x00012330


	//   ....[2]....
        /*0084*/ 	.word	0x00012350


	//   ....[3]....
        /*0088*/ 	.word	0x00012370


	//   ....[4]....
        /*008c*/ 	.word	0x000123a0


	//   ....[5]....
        /*0090*/ 	.word	0x000129d0


	//   ....[6]....
        /*0094*/ 	.word	0x000129f0


	//   ....[7]....
        /*0098*/ 	.word	0x00012a10


	//   ....[8]....
        /*009c*/ 	.word	0x00012a30


	//   ....[9]....
        /*00a0*/ 	.word	0x00012a50


	//   ....[10]....
        /*00a4*/ 	.word	0x00013760


	//   ....[11]....
        /*00a8*/ 	.word	0x00013800


	//   ....[12]....
        /*00ac*/ 	.word	0x00013870


	//   ....[13]....
        /*00b0*/ 	.word	0x000138e0


	//   ....[14]....
        /*00b4*/ 	.word	0x00013960


	//   ....[15]....
        /*00b8*/ 	.word	0x00013fe0


	//   ....[16]....
        /*00bc*/ 	.word	0x00014050


	//   ....[17]....
        /*00c0*/ 	.word	0x000140c0


	//   ....[18]....
        /*00c4*/ 	.word	0x00014130


	//   ....[19]....
        /*00c8*/ 	.word	0x000141a0


	//----- nvinfo : EIATTR_EXIT_INSTR_OFFSETS
	.align		4
.L_1140:
        /*00cc*/ 	.byte	0x04, 0x1c
        /*00ce*/ 	.short	(.L_1142 - .L_1141)


	//   ....[0]....
.L_1141:
        /*00d0*/ 	.word	0x00000250


	//   ....[1]....
        /*00d4*/ 	.word	0x000136f0


	//----- nvinfo : EIATTR_MAX_THREADS
	.align		4
.L_1142:
        /*00d8*/ 	.byte	0x04, 0x05
        /*00da*/ 	.short	(.L_1144 - .L_1143)
.L_1143:
        /*00dc*/ 	.word	0x00000080
        /*00e0*/ 	.word	0x00000001
        /*00e4*/ 	.word	0x00000001


	//----- nvinfo : EIATTR_CRS_STACK_SIZE
	.align		4
.L_1144:
        /*00e8*/ 	.byte	0x04, 0x1e
        /*00ea*/ 	.short	(.L_1146 - .L_1145)
.L_1145:
        /*00ec*/ 	.word	0x00000000


	//----- nvinfo : EIATTR_CBANK_PARAM_SIZE
	.align		4
.L_1146:
        /*00f0*/ 	.byte	0x03, 0x19
        /*00f2*/ 	.short	0x00e8


	//----- nvinfo : EIATTR_PARAM_CBANK
	.align		4
        /*00f4*/ 	.byte	0x04, 0x0a
        /*00f6*/ 	.short	(.L_1148 - .L_1147)
	.align		4
.L_1147:
        /*00f8*/ 	.word	index@(.nv.constant0._ZN10layer_norm13ln_fwd_kernelINS_13Kernel_traitsI13__nv_bfloat16S2_S2_S2_fjLj1536ELj1ELj4ELj1ELj16ENS_18Kernel_traits_baseILj1536ES2_S2_S2_S2_fjLj128EEEEELb1ELb0ELb0ELb1EEEvNS_9FwdParamsE)
        /*00fc*/ 	.short	0x0210
        /*00fe*/ 	.short	0x00e8


	//----- nvinfo : EIATTR_SW_WAR
	.align		4
.L_1148:
        /*0100*/ 	.byte	0x04, 0x36
        /*0102*/ 	.short	(.L_1150 - .L_1149)
.L_1149:
        /*0104*/ 	.word	0x00000008
.L_1150:


//--------------------- .nv.info._ZN10layer_norm13ln_fwd_kernelINS_13Kernel_traitsI13__nv_bfloat16S2_S2_S2_fjLj1536ELj1ELj4ELj1ELj16ENS_18Kernel_traits_baseILj1536ES2_S2_S2_S2_fjLj128EEEEELb1ELb0ELb1ELb0EEEvNS_9FwdParamsE --------------------------
	.section	.nv.info._ZN10layer_norm13ln_fwd_kernelINS_13Kernel_traitsI13__nv_bfloat16S2_S2_S2_fjLj1536ELj1ELj4ELj1ELj16ENS_18Kernel_traits_baseILj1536ES2_S2_S2_S2_fjLj128EEEEELb1ELb0ELb1ELb0EEEvNS_9FwdParamsE,"",@"SHT_CUDA_INFO"
	.sectionflags	@""
	.align	4


	//----- nvinfo : EIATTR_CUDA_API_VERSION
	.align		4
        /*0000*/ 	.byte	0x04, 0x37
        /*0002*/ 	.short	(.L_1152 - .L_1151)
.L_1151:
        /*0004*/ 	.word	0x00000082


	//----- nvinfo : EIATTR_KPARAM_INFO
	.align		4
.L_1152:
        /*0008*/ 	.byte	0x04, 0x17
        /*000a*/ 	.short	(.L_1154 - .L_1153)
.L_1153:
        /*000c*/ 	.word	0x00000000
        /*0010*/ 	.short	0x0000
        /*0012*/ 	.short	0x0000
        /*0014*/ 	.byte	0x00, 0xf0, 0xa1, 0x03


	//----- nvinfo : EIATTR_SPARSE_MMA_MASK
	.align		4
.L_1154:
        /*0018*/ 	.byte	0x03, 0x50
        /*001a*/ 	.short	0x0000


	//----- nvinfo : EIATTR_MAXREG_COUNT
	.align		4
        /*001c*/ 	.byte	0x03, 0x1b
        /*001e*/ 	.short	0x00ff


	//----- nvinfo : EIATTR_MERCURY_ISA_VERSION
	.align		4
        /*0020*/ 	.byte	0x03, 0x5f
        /*0022*/ 	.short	0x0101


	//----- nvinfo : EIATTR_COOP_GROUP_MASK_REGIDS
	.align		4
        /*0024*/ 	.byte	0x04, 0x29
        /*0026*/ 	.short	(.L_1156 - .L_1155)


	//   ....[0]....
.L_1155:
        /*0028*/ 	.word	0xffffffff


	//   ....[1]....
        /*002c*/ 	.word	0xffffffff


	//   ....[2]....
        /*0030*/ 	.word	0xffffffff


	//   ....[3]....
        /*0034*/ 	.word	0xffffffff


	//   ....[4]....
        /*0038*/ 	.word	0xffffffff


	//   ....[5]....
        /*003c*/ 	.word	0xffffffff


	//   ....[6]....
        /*0040*/ 	.word	0xffffffff


	//   ....[7]....
        /*0044*/ 	.word	0xffffffff


	//   ....[8]....
        /*0048*/ 	.word	0xffffffff


	//   ....[9]....
        /*004c*/ 	.word	0xffffffff


	//   ....[10]....
        /*0050*/ 	.word	0x050000d1


	//   ....[11]....
        /*0054*/ 	.word	0x050000d1


	//   ....[12]....
        /*0058*/ 	.word	0x050000d1


	//   ....[13]....
        /*005c*/ 	.word	0x050000d1


	//   ....[14]....
        /*0060*/ 	.word	0x050000d1


	//   ....[15]....
        /*0064*/ 	.word	0x050000d1


	//   ....[16]....
        /*0068*/ 	.word	0x050000d1


	//   ....[17]....
        /*006c*/ 	.word	0x050000d1


	//   ....[18]....
        /*0070*/ 	.word	0x050000d1


	//   ....[19]....
        /*0074*/ 	.word	0x050000d1


	//----- nvinfo : EIATTR_COOP_GROUP_INSTR_OFFSETS
	.align		4
.L_1156:
        /*0078*/ 	.byte	0x04, 0x28
        /*007a*/ 	.short	(.L_1158 - .L_1157)


	//   ....[0]....
.L_1157:
        /*007c*/ 	.word	0x00014fc0


	//   ....[1]....
        /*0080*/ 	.word	0x00014fe0


	//   ....[2]....
        /*0084*/ 	.word	0x00015000


	//   ....[3]....
        /*0088*/ 	.word	0x00015020


	//   ....[4]....
        /*008c*/ 	.word	0x00015050


	//   ....[5]....
        /*0090*/ 	.word	0x00015690


	//   ....[6]....
        /*0094*/ 	.word	0x000156b0


	//   ....[7]....
        /*0098*/ 	.word	0x000156d0


	//   ....[8]....
        /*009c*/ 	.word	0x000156f0


	//   ....[9]....
        /*00a0*/ 	.word	0x00015710


	//   ....[10]....
        /*00a4*/ 	.word	0x000166c0


	//   ....[11]....
        /*00a8*/ 	.word	0x00016760


	//   ....[12]....
        /*00ac*/ 	.word	0x000167d0


	//   ....[13]....
        /*00b0*/ 	.word	0x00016840


	//   ....[14]....
        /*00b4*/ 	.word	0x000168c0


	//   ....[15]....
        /*00b8*/ 	.word	0x00016f50


	//   ....[16]....
        /*00bc*/ 	.word	0x00016fc0


	//   ....[17]....
        /*00c0*/ 	.word	0x00017030


	//   ....[18]....
        /*00c4*/ 	.word	0x000170a0


	//   ....[19]....
        /*00c8*/ 	.word	0x00017110


	//----- nvinfo : EIATTR_EXIT_INSTR_OFFSETS
	.align		4
.L_1158:
        /*00cc*/ 	.byte	0x04, 0x1c
        /*00ce*/ 	.short	(.L_1160 - .L_1159)


	//   ....[0]....
.L_1159:
        /*00d0*/ 	.word	0x00000cc0


	//   ....[1]....
        /*00d4*/ 	.word	0x00016650


	//----- nvinfo : EIATTR_MAX_THREADS
	.align		4
.L_1160:
        /*00d8*/ 	.byte	0x04, 0x05
        /*00da*/ 	.short	(.L_1162 - .L_1161)
.L_1161:
        /*00dc*/ 	.word	0x00000080
        /*00e0*/ 	.word	0x00000001
        /*00e4*/ 	.word	0x00000001


	//----- nvinfo : EIATTR_CRS_STACK_SIZE
	.align		4
.L_1162:
        /*00e8*/ 	.byte	0x04, 0x1e
        /*00ea*/ 	.short	(.L_1164 - .L_1163)
.L_1163:
        /*00ec*/ 	.word	0x00000000


	//----- nvinfo : EIATTR_CBANK_PARAM_SIZE
	.align		4
.L_1164:
        /*00f0*/ 	.byte	0x03, 0x19
        /*00f2*/ 	.short	0x00e8


	//----- nvinfo : EIATTR_PARAM_CBANK
	.align		4
        /*00f4*/ 	.byte	0x04, 0x0a
        /*00f6*/ 	.short	(.L_1166 - .L_1165)
	.align		4
.L_1165:
        /*00f8*/ 	.word	index@(.nv.constant0._ZN10layer_norm13ln_fwd_kernelINS_13Kernel_traitsI13__nv_bfloat16S2_S2_S2_fjLj1536ELj1ELj4ELj1ELj16ENS_18Kernel_traits_baseILj1536ES2_S2_S2_S2_fjLj128EEEEELb1ELb0ELb1ELb0EEEvNS_9FwdParamsE)
        /*00fc*/ 	.short	0x0210
        /*00fe*/ 	.short	0x00e8


	//----- nvinfo : EIATTR_SW_WAR
	.align		4
.L_1166:
        /*0100*/ 	.byte	0x04, 0x36
        /*0102*/ 	.short	(.L_1168 - .L_1167)
.L_1167:
        /*0104*/ 	.word	0x00000008
.L_1168:


//--------------------- .nv.info._ZN10layer_norm13ln_fwd_kernelINS_13Kernel_traitsI13__nv_bfloat16S2_S2_S2_fjLj1536ELj1ELj4ELj1ELj16ENS_18Kernel_traits_baseILj1536ES2_S2_S2_S2_fjLj128EEEEELb1ELb0ELb1ELb1EEEvNS_9FwdParamsE --------------------------
	.section	.nv.info._ZN10layer_norm13ln_fwd_kernelINS_13Kernel_traitsI13__nv_bfloat16S2_S2_S2_fjLj1536ELj1ELj4ELj1ELj16ENS_18Kernel_traits_baseILj1536ES2_S2_S2_S2_fjLj128EEEEELb1ELb0ELb1ELb1EEEvNS_9FwdParamsE,"",@"SHT_CUDA_INFO"
	.sectionflags	@""
	.align	4


	//----- nvinfo : EIATTR_CUDA_API_VERSION
	.align		4
        /*0000*/ 	.byte	0x04, 0x37
        /*0002*/ 	.short	(.L_1170 - .L_1169)
.L_1169:
        /*0004*/ 	.word	0x00000082


	//----- nvinfo : EIATTR_KPARAM_INFO
	.align		4
.L_1170:
        /*0008*/ 	.byte	0x04, 0x17
        /*000a*/ 	.short	(.L_1172 - .L_1171)
.L_1171:
        /*000c*/ 	.word	0x00000000
        /*0010*/ 	.short	0x0000
        /*0012*/ 	.short	0x0000
        /*0014*/ 	.byte	0x00, 0xf0, 0xa1, 0x03


	//----- nvinfo : EIATTR_SPARSE_MMA_MASK
	.align		4
.L_1172:
        /*0018*/ 	.byte	0x03, 0x50
        /*001a*/ 	.short	0x0000


	//----- nvinfo : EIATTR_MAXREG_COUNT
	.align		4
        /*001c*/ 	.byte	0x03, 0x1b
        /*001e*/ 	.short	0x00ff


	//----- nvinfo : EIATTR_MERCURY_ISA_VERSION
	.align		4
        /*0020*/ 	.byte	0x03, 0x5f
        /*0022*/ 	.short	0x0101


	//----- nvinfo : EIATTR_COOP_GROUP_MASK_REGIDS
	.align		4
        /*0024*/ 	.byte	0x04, 0x29
        /*0026*/ 	.short	(.L_1174 - .L_1173)


	//   ....[0]....
.L_1173:
        /*0028*/ 	.word	0xffffffff


	//   ....[1]....
        /*002c*/ 	.word	0xffffffff


	//   ....[2]....
        /*0030*/ 	.word	0xffffffff


	//   ....[3]....
        /*0034*/ 	.word	0xffffffff


	//   ....[4]....
        /*0038*/ 	.word	0xffffffff


	//   ....[5]....
        /*003c*/ 	.word	0xffffffff


	//   ....[6]....
        /*0040*/ 	.word	0xffffffff


	//   ....[7]....
        /*0044*/ 	.word	0xffffffff


	//   ....[8]....
        /*0048*/ 	.word	0xffffffff


	//   ....[9]....
        /*004c*/ 	.word	0xffffffff


	//   ....[10]....
        /*0050*/ 	.word	0x0500003e


	//   ....[11]....
        /*0054*/ 	.word	0x0500003e


	//   ....[12]....
        /*0058*/ 	.word	0x0500003e


	//   ....[13]....
        /*005c*/ 	.word	0x0500003e


	//   ....[14]....
        /*0060*/ 	.word	0x0500003e


	//   ....[15]....
        /*0064*/ 	.word	0x0500003e


	//   ....[16]....
        /*0068*/ 	.word	0x0500003e


	//   ....[17]....
        /*006c*/ 	.word	0x0500003e


	//   ....[18]....
        /*0070*/ 	.word	0x0500003e


	//   ....[19]....
        /*0074*/ 	.word	0x0500003e


	//----- nvinfo : EIATTR_COOP_GROUP_INSTR_OFFSETS
	.align		4
.L_1174:
        /*0078*/ 	.byte	0x04, 0x28
        /*007a*/ 	.short	(.L_1176 - .L_1175)


	//   ....[0]....
.L_1175:
        /*007c*/ 	.word	0x000143c0


	//   ....[1]....
        /*0080*/ 	.word	0x000143e0


	//   ....[2]....
        /*0084*/ 	.word	0x00014400


	//   ....[3]....
        /*0088*/ 	.word	0x00014420


	//   ....[4]....
        /*008c*/ 	.word	0x00014450


	//   ....[5]....
        /*0090*/ 	.word	0x00014a80


	//   ....[6]....
        /*0094*/ 	.word	0x00014aa0


	//   ....[7]....
        /*0098*/ 	.word	0x00014ac0


	//   ....[8]....
        /*009c*/ 	.word	0x00014ae0


	//   ....[9]....
        /*00a0*/ 	.word	0x00014b00


	//   ....[10]....
        /*00a4*/ 	.word	0x00015d80


	//   ....[11]....
        /*00a8*/ 	.word	0x00015e20


	//   ....[12]....
        /*00ac*/ 	.word	0x00015e90


	//   ....[13]....
        /*00b0*/ 	.word	0x00015f00


	//   ....[14]....
        /*00b4*/ 	.word	0x00015f80


	//   ....[15]....
        /*00b8*/ 	.word	0x00016610


	//   ....[16]....
        /*00bc*/ 	.word	0x00016680


	//   ....[17]....
        /*00c0*/ 	.word	0x000166f0


	//   ....[18]....
        /*00c4*/ 	.word	0x00016760


	//   ....[19]....
        /*00c8*/ 	.word	0x000167d0


	//----- nvinfo : EIATTR_EXIT_INSTR_OFFSETS
	.align		4
.L_1176:
        /*00cc*/ 	.byte	0x04, 0x1c
        /*00ce*/ 	.short	(.L_1178 - .L_1177)


	//   ....[0]....
.L_1177:
        /*00d0*/ 	.word	0x000005e0


	//   ....[1]....
        /*00d4*/ 	.word	0x00015d10


	//----- nvinfo : EIATTR_MAX_THREADS
	.align		4
.L_1178:
        /*00d8*/ 	.byte	0x04, 0x05
        /*00da*/ 	.short	(.L_1180 - .L_1179)
.L_1179:
        /*00dc*/ 	.word	0x00000080
        /*00e0*/ 	.word	0x00000001
        /*00e4*/ 	.word	0x00000001


	//----- nvinfo : EIATTR_CRS_STACK_SIZE
	.align		4
.L_1180:
        /*00e8*/ 	.byte	0x04, 0x1e
        /*00ea*/ 	.short	(.L_1182 - .L_1181)
.L_1181:
        /*00ec*/ 	.word	0x00000000


	//----- nvinfo : EIATTR_CBANK_PARAM_SIZE
	.align		4
.L_1182:
        /*00f0*/ 	.byte	0x03, 0x19
        /*00f2*/ 	.short	0x00e8


	//----- nvinfo : EIATTR_PARAM_CBANK
	.align		4
        /*00f4*/ 	.byte	0x04, 0x0a
        /*00f6*/ 	.short	(.L_1184 - .L_1183)
	.align		4
.L_1183:
        /*00f8*/ 	.word	index@(.nv.constant0._ZN10layer_norm13ln_fwd_kernelINS_13Kernel_traitsI13__nv_bfloat16S2_S2_S2_fjLj1536ELj1ELj4ELj1ELj16ENS_18Kernel_traits_baseILj1536ES2_S2_S2_S2_fjLj128EEEEELb1ELb0ELb1ELb1EEEvNS_9FwdParamsE)
        /*00fc*/ 	.short	0x0210
        /*00fe*/ 	.short	0x00e8


	//----- nvinfo : EIATTR_SW_WAR
	.align		4
.L_1184:
        /*0100*/ 	.byte	0x04, 0x36
        /*0102*/ 	.short	(.L_1186 - .L_1185)
.L_1185:
        /*0104*/ 	.word	0x00000008
.L_1186:


//--------------------- .nv.info._ZN10layer_norm13ln_fwd_kernelINS_13Kernel_traitsI13__nv_bfloat16S2_S2_S2_fjLj1536ELj1ELj4ELj1ELj16ENS_18Kernel_traits_baseILj1536ES2_S2_S2_S2_fjLj128EEEEELb1ELb1ELb0ELb0EEEvNS_9FwdParamsE --------------------------
	.section	.nv.info._ZN10layer_norm13ln_fwd_kernelINS_13Kernel_traitsI13__nv_bfloat16S2_S2_S2_fjLj1536ELj1ELj4ELj1ELj16ENS_18Kernel_traits_baseILj1536ES2_S2_S2_S2_fjLj128EEEEELb1ELb1ELb0ELb0EEEvNS_9FwdParamsE,"",@"SHT_CUDA_INFO"
	.sectionflags	@""
	.align	4


	//----- nvinfo : EIATTR_CUDA_API_VERSION
	.align		4
        /*0000*/ 	.byte	0x04, 0x37
        /*0002*/ 	.short	(.L_1188 - .L_1187)
.L_1187:
        /*0004*/ 	.word	0x00000082


	//----- nvinfo : EIATTR_KPARAM_INFO
	.align		4
.L_1188:
        /*0008*/ 	.byte	0x04, 0x17
        /*000a*/ 	.short	(.L_1190 - .L_1189)
.L_1189:
        /*000c*/ 	.word	0x00000000
        /*0010*/ 	.short	0x0000
        /*0012*/ 	.short	0x0000
        /*0014*/ 	.byte	0x00, 0xf0, 0xa1, 0x03


	//----- nvinfo : EIATTR_SPARSE_MMA_MASK
	.align		4
.L_1190:
        /*0018*/ 	.byte	0x03, 0x50
        /*001a*/ 	.short	0x0000


	//----- nvinfo : EIATTR_MAXREG_COUNT
	.align		4
        /*001c*/ 	.byte	0x03, 0x1b
        /*001e*/ 	.short	0x00ff


	//----- nvinfo : EIATTR_MERCURY_ISA_VERSION
	.align		4
        /*0020*/ 	.byte	0x03, 0x5f
        /*0022*/ 	.short	0x0101


	//----- nvinfo : EIATTR_COOP_GROUP_MASK_REGIDS
	.align		4
        /*0024*/ 	.byte	0x04, 0x29
        /*0026*/ 	.short	(.L_1192 - .L_1191)


	//   ....[0]....
.L_1191:
        /*0028*/ 	.word	0xffffffff


	//   ....[1]....
        /*002c*/ 	.word	0xffffffff


	//   ....[2]....
        /*0030*/ 	.word	0xffffffff


	//   ....[3]....
        /*0034*/ 	.word	0xffffffff


	//   ....[4]....
        /*0038*/ 	.word	0xffffffff


	//   ....[5]....
        /*003c*/ 	.word	0xffffffff


	//   ....[6]....
        /*0040*/ 	.word	0xffffffff


	//   ....[7]....
        /*0044*/ 	.word	0xffffffff


	//   ....[8]....
        /*0048*/ 	.word	0xffffffff


	//   ....[9]....
        /*004c*/ 	.word	0xffffffff


	//   ....[10]....
        /*0050*/ 	.word	0x050000da


	//   ....[11]....
        /*0054*/ 	.word	0x050000da


	//   ....[12]....
        /*0058*/ 	.word	0x050000da


	//   ....[13]....
        /*005c*/ 	.word	0x050000da


	//   ....[14]....
        /*0060*/ 	.word	0x050000da


	//   ....[15]....
        /*0064*/ 	.word	0x050000da


	//   ....[16]....
        /*0068*/ 	.word	0x050000da


	//   ....[17]....
        /*006c*/ 	.word	0x050000da


	//   ....[18]....
        /*0070*/ 	.word	0x050000da


	//   ....[19]....
        /*0074*/ 	.word	0x050000da


	//----- nvinfo : EIATTR_COOP_GROUP_INSTR_OFFSETS
	.align		4
.L_1192:
        /*0078*/ 	.byte	0x04, 0x28
        /*007a*/ 	.short	(.L_1194 - .L_1193)


	//   ....[0]....
.L_1193:
        /*007c*/ 	.word	0x000138e0


	//   ....[1]....
        /*0080*/ 	.word	0x00013920


	//   ....[2]....
        /*0084*/ 	.word	0x00013940


	//   ....[3]....
        /*0088*/ 	.word	0x00013960


	//   ....[4]....
        /*008c*/ 	.word	0x00013980


	//   ....[5]....
        /*0090*/ 	.word	0x00013fc0


	//   ....[6]....
        /*0094*/ 	.word	0x00013fe0


	//   ....[7]....
        /*0098*/ 	.word	0x00014000


	//   ....[8]....
        /*009c*/ 	.word	0x00014020


	//   ....[9]....
        /*00a0*/ 	.word	0x00014040


	//   ....[10]....
        /*00a4*/ 	.word	0x00014f70


	//   ....[11]....
        /*00a8*/ 	.word	0x00015020


	//   ....[12]....
        /*00ac*/ 	.word	0x00015090


	//   ....[13]....
        /*00b0*/ 	.word	0x00015100


	//   ....[14]....
        /*00b4*/ 	.word	0x00015170


	//   ....[15]....
        /*00b8*/ 	.word	0x00015810


	//   ....[16]....
        /*00bc*/ 	.word	0x00015880


	//   ....[17]....
        /*00c0*/ 	.word	0x000158f0


	//   ....[18]....
        /*00c4*/ 	.word	0x00015960


	//   ....[19]....
        /*00c8*/ 	.word	0x000159d0


	//----- nvinfo : EIATTR_EXIT_INSTR_OFFSETS
	.align		4
.L_1194:
        /*00cc*/ 	.byte	0x04, 0x1c
        /*00ce*/ 	.short	(.L_1196 - .L_1195)


	//   ....[0]....
.L_1195:
        /*00d0*/ 	.word	0x000010b0


	//   ....[1]....
        /*00d4*/ 	.word	0x00014f00


	//----- nvinfo : EIATTR_MAX_THREADS
	.align		4
.L_1196:
        /*00d8*/ 	.byte	0x04, 0x05
        /*00da*/ 	.short	(.L_1198 - .L_1197)
.L_1197:
        /*00dc*/ 	.word	0x00000080
        /*00e0*/ 	.word	0x00000001
        /*00e4*/ 	.word	0x00000001


	//----- nvinfo : EIATTR_CRS_STACK_SIZE
	.align		4
.L_1198:
        /*00e8*/ 	.byte	0x04, 0x1e
        /*00ea*/ 	.short	(.L_1200 - .L_1199)
.L_1199:
        /*00ec*/ 	.word	0x00000000


	//----- nvinfo : EIATTR_CBANK_PARAM_SIZE
	.align		4
.L_1200:
        /*00f0*/ 	.byte	0x03, 0x19
        /*00f2*/ 	.short	0x00e8


	//----- nvinfo : EIATTR_PARAM_CBANK
	.align		4
        /*00f4*/ 	.byte	0x04, 0x0a
        /*00f6*/ 	.short	(.L_1202 - .L_1201)
	.align		4
.L_1201:
        /*00f8*/ 	.word	index@(.nv.constant0._ZN10layer_norm13ln_fwd_kernelINS_13Kernel_traitsI13__nv_bfloat16S2_S2_S2_fjLj1536ELj1ELj4ELj1ELj16ENS_18Kernel_traits_baseILj1536ES2_S2_S2_S2_fjLj128EEEEELb1ELb1ELb0ELb0EEEvNS_9FwdParamsE)
        /*00fc*/ 	.short	0x0210
        /*00fe*/ 	.short	0x00e8


	//----- nvinfo : EIATTR_SW_WAR
	.align		4
.L_1202:
        /*0100*/ 	.byte	0x04, 0x36
        /*0102*/ 	.short	(.L_1204 - .L_1203)
.L_1203:
        /*0104*/ 	.word	0x00000008
.L_1204:


//--------------------- .nv.info._ZN10layer_norm13ln_fwd_kernelINS_13Kernel_traitsI13__nv_bfloat16S2_S2_S2_fjLj1536ELj1ELj4ELj1ELj16ENS_18Kernel_traits_baseILj1536ES2_S2_S2_S2_fjLj128EEEEELb1ELb1ELb0ELb1EEEvNS_9FwdParamsE --------------------------
	.section	.nv.info._ZN10layer_norm13ln_fwd_kernelINS_13Kernel_traitsI13__nv_bfloat16S2_S2_S2_fjLj1536ELj1ELj4ELj1ELj16ENS_18Kernel_traits_baseILj1536ES2_S2_S2_S2_fjLj128EEEEELb1ELb1ELb0ELb1EEEvNS_9FwdParamsE,"",@"SHT_CUDA_INFO"
	.sectionflags	@""
	.align	4


	//----- nvinfo : EIATTR_CUDA_API_VERSION
	.align		4
        /*0000*/ 	.byte	0x04, 0x37
        /*0002*/ 	.short	(.L_1206 - .L_1205)
.L_1205:
        /*0004*/ 	.word	0x00000082


	//----- nvinfo : EIATTR_KPARAM_INFO
	.align		4
.L_1206:
        /*0008*/ 	.byte	0x04, 0x17
        /*000a*/ 	.short	(.L_1208 - .L_1207)
.L_1207:
        /*000c*/ 	.word	0x00000000
        /*0010*/ 	.short	0x0000
        /*0012*/ 	.short	0x0000
        /*0014*/ 	.byte	0x00, 0xf0, 0xa1, 0x03


	//----- nvinfo : EIATTR_SPARSE_MMA_MASK
	.align		4
.L_1208:
        /*0018*/ 	.byte	0x03, 0x50
        /*001a*/ 	.short	0x0000


	//----- nvinfo : EIATTR_MAXREG_COUNT
	.align		4
        /*001c*/ 	.byte	0x03, 0x1b
        /*001e*/ 	.short	0x00ff


	//----- nvinfo : EIATTR_MERCURY_ISA_VERSION
	.align		4
        /*0020*/ 	.byte	0x03, 0x5f
        /*0022*/ 	.short	0x0101


	//----- nvinfo : EIATTR_COOP_GROUP_MASK_REGIDS
	.align		4
        /*0024*/ 	.byte	0x04, 0x29
        /*0026*/ 	.short	(.L_1210 - .L_1209)


	//   ....[0]....
.L_1209:
        /*0028*/ 	.word	0xffffffff


	//   ....[1]....
        /*002c*/ 	.word	0xffffffff


	//   ....[2]....
        /*0030*/ 	.word	0xffffffff


	//   ....[3]....
        /*0034*/ 	.word	0xffffffff


	//   ....[4]....
        /*0038*/ 	.word	0xffffffff


	//   ....[5]....
        /*003c*/ 	.word	0xffffffff


	//   ....[6]....
        /*0040*/ 	.word	0xffffffff


	//   ....[7]....
        /*0044*/ 	.word	0xffffffff


	//   ....[8]....
        /*0048*/ 	.word	0xffffffff


	//   ....[9]....
        /*004c*/ 	.word	0xffffffff


	//   ....[10]....
        /*0050*/ 	.word	0x0500005c


	//   ....[11]....
        /*0054*/ 	.word	0x0500005c


	//   ....[12]....
        /*0058*/ 	.word	0x0500005c


	//   ....[13]....
        /*005c*/ 	.word	0x0500005c


	//   ....[14]....
        /*0060*/ 	.word	0x0500005c


	//   ....[15]....
        /*0064*/ 	.word	0x0500005c


	//   ....[16]....
        /*0068*/ 	.word	0x0500005c


	//   ....[17]....
        /*006c*/ 	.word	0x0500005c


	//   ....[18]....
        /*0070*/ 	.word	0x0500005c


	//   ....[19]....
        /*0074*/ 	.word	0x0500005c


	//----- nvinfo : EIATTR_COOP_GROUP_INSTR_OFFSETS
	.align		4
.L_1210:
        /*0078*/ 	.byte	0x04, 0x28
        /*007a*/ 	.short	(.L_1212 - .L_1211)


	//   ....[0]....
.L_1211:
        /*007c*/ 	.word	0x00012d60


	//   ....[1]....
        /*0080*/ 	.word	0x00012d80


	//   ....[2]....
        /*0084*/ 	.word	0x00012da0


	//   ....[3]....
        /*0088*/ 	.word	0x00012dc0


	//   ....[4]....
        /*008c*/ 	.word	0x00012df0


	//   ....[5]....
        /*0090*/ 	.word	0x00013420


	//   ....[6]....
        /*0094*/ 	.word	0x00013440


	//   ....[7]....
        /*0098*/ 	.word	0x00013460


	//   ....[8]....
        /*009c*/ 	.word	0x00013480


	//   ....[9]....
        /*00a0*/ 	.word	0x000134a0


	//   ....[10]....
        /*00a4*/ 	.word	0x000141b0


	//   ....[11]....
        /*00a8*/ 	.word	0x00014250


	//   ....[12]....
        /*00ac*/ 	.word	0x000142c0


	//   ....[13]....
        /*00b0*/ 	.word	0x00014330


	//   ....[14]....
        /*00b4*/ 	.word	0x000143b0


	//   ....[15]....
        /*00b8*/ 	.word	0x00014a30


	//   ....[16]....
        /*00bc*/ 	.word	0x00014aa0


	//   ....[17]....
        /*00c0*/ 	.word	0x00014b10


	//   ....[18]....
        /*00c4*/ 	.word	0x00014b80


	//   ....[19]....
        /*00c8*/ 	.word	0x00014bf0


	//----- nvinfo : EIATTR_EXIT_INSTR_OFFSETS
	.align		4
.L_1212:
        /*00cc*/ 	.byte	0x04, 0x1c
        /*00ce*/ 	.short	(.L_1214 - .L_1213)


	//   ....[0]....
.L_1213:
        /*00d0*/ 	.word	0x00000220


	//   ....[1]....
        /*00d4*/ 	.word	0x00014140


	//----- nvinfo : EIATTR_MAX_THREADS
	.align		4
.L_1214:
        /*00d8*/ 	.byte	0x04, 0x05
        /*00da*/ 	.short	(.L_1216 - .L_1215)
.L_1215:
        /*00dc*/ 	.word	0x00000080
        /*00e0*/ 	.word	0x00000001
        /*00e4*/ 	.word	0x00000001


	//----- nvinfo : EIATTR_CRS_STACK_SIZE
	.align		4
.L_1216:
        /*00e8*/ 	.byte	0x04, 0x1e
        /*00ea*/ 	.short	(.L_1218 - .L_1217)
.L_1217:
        /*00ec*/ 	.word	0x00000000


	//----- nvinfo : EIATTR_CBANK_PARAM_SIZE
	.align		4
.L_1218:
        /*00f0*/ 	.byte	0x03, 0x19
        /*00f2*/ 	.short	0x00e8


	//----- nvinfo : EIATTR_PARAM_CBANK
	.align		4
        /*00f4*/ 	.byte	0x04, 0x0a
        /*00f6*/ 	.short	(.L_1220 - .L_1219)
	.align		4
.L_1219:
        /*00f8*/ 	.word	index@(.nv.constant0._ZN10layer_norm13ln_fwd_kernelINS_13Kernel_traitsI13__nv_bfloat16S2_S2_S2_fjLj1536ELj1ELj4ELj1ELj16ENS_18Kernel_traits_baseILj1536ES2_S2_S2_S2_fjLj128EEEEELb1ELb1ELb0ELb1EEEvNS_9FwdParamsE)
        /*00fc*/ 	.short	0x0210
        /*00fe*/ 	.short	0x00e8


	//----- nvinfo : EIATTR_SW_WAR
	.align		4
.L_1220:
        /*0100*/ 	.byte	0x04, 0x36
        /*0102*/ 	.short	(.L_1222 - .L_1221)
.L_1221:
        /*0104*/ 	.word	0x00000008
.L_1222:


//--------------------- .nv.info._ZN10layer_norm13ln_fwd_kernelINS_13Kernel_traitsI13__nv_bfloat16S2_S2_S2_fjLj1536ELj1ELj4ELj1ELj16ENS_18Kernel_traits_baseILj1536ES2_S2_S2_S2_fjLj128EEEEELb1ELb1ELb1ELb0EEEvNS_9FwdParamsE --------------------------
	.section	.nv.info._ZN10layer_norm13ln_fwd_kernelINS_13Kernel_traitsI13__nv_bfloat16S2_S2_S2_fjLj1536ELj1ELj4ELj1ELj16ENS_18Kernel_traits_baseILj1536ES2_S2_S2_S2_fjLj128EEEEELb1ELb1ELb1ELb0EEEvNS_9FwdParamsE,"",@"SHT_CUDA_INFO"
	.sectionflags	@""
	.align	4


	//----- nvinfo : EIATTR_CUDA_API_VERSION
	.align		4
        /*0000*/ 	.byte	0x04, 0x37
        /*0002*/ 	.short	(.L_1224 - .L_1223)
.L_1223:
        /*0004*/ 	.word	0x00000082


	//----- nvinfo : EIATTR_KPARAM_INFO
	.align		4
.L_1224:
        /*0008*/ 	.byte	0x04, 0x17
        /*000a*/ 	.short	(.L_1226 - .L_1225)
.L_1225:
        /*000c*/ 	.word	0x00000000
        /*0010*/ 	.short	0x0000
        /*0012*/ 	.short	0x0000
        /*0014*/ 	.byte	0x00, 0xf0, 0xa1, 0x03


	//----- nvinfo : EIATTR_SPARSE_MMA_MASK
	.align		4
.L_1226:
        /*0018*/ 	.byte	0x03, 0x50
        /*001a*/ 	.short	0x0000


	//----- nvinfo : EIATTR_MAXREG_COUNT
	.align		4
        /*001c*/ 	.byte	0x03, 0x1b
        /*001e*/ 	.short	0x00ff


	//----- nvinfo : EIATTR_MERCURY_ISA_VERSION
	.align		4
        /*0020*/ 	.byte	0x03, 0x5f
        /*0022*/ 	.short	0x0101


	//----- nvinfo : EIATTR_COOP_GROUP_MASK_REGIDS
	.align		4
        /*0024*/ 	.byte	0x04, 0x29
        /*0026*/ 	.short	(.L_1228 - .L_1227)


	//   ....[0]....
.L_1227:
        /*0028*/ 	.word	0xffffffff


	//   ....[1]....
        /*002c*/ 	.word	0xffffffff


	//   ....[2]....
        /*0030*/ 	.word	0xffffffff


	//   ....[3]....
        /*0034*/ 	.word	0xffffffff


	//   ....[4]....
        /*0038*/ 	.word	0xffffffff


	//   ....[5]....
        /*003c*/ 	.word	0xffffffff


	//   ....[6]....
        /*0040*/ 	.word	0xffffffff


	//   ....[7]....
        /*0044*/ 	.word	0xffffffff


	//   ....[8]....
        /*0048*/ 	.word	0xffffffff


	//   ....[9]....
        /*004c*/ 	.word	0xffffffff


	//   ....[10]....
        /*0050*/ 	.word	0x050000ea


	//   ....[11]....
        /*0054*/ 	.word	0x050000ea


	//   ....[12]....
        /*0058*/ 	.word	0x050000ea


	//   ....[13]....
        /*005c*/ 	.word	0x050000ea


	//   ....[14]....
        /*0060*/ 	.word	0x050000ea


	//   ....[15]....
        /*0064*/ 	.word	0x050000ea


	//   ....[16]....
        /*0068*/ 	.word	0x050000ea


	//   ....[17]....
        /*006c*/ 	.word	0x050000ea


	//   ....[18]....
        /*0070*/ 	.word	0x050000ea


	//   ....[19]....
        /*0074*/ 	.word	0x050000ea


	//----- nvinfo : EIATTR_COOP_GROUP_INSTR_OFFSETS
	.align		4
.L_1228:
        /*0078*/ 	.byte	0x04, 0x28
        /*007a*/ 	.short	(.L_1230 - .L_1229)


	//   ....[0]....
.L_1229:
        /*007c*/ 	.word	0x00015940


	//   ....[1]....
        /*0080*/ 	.word	0x00015960


	//   ....[2]....
        /*0084*/ 	.word	0x00015980


	//   ....[3]....
        /*0088*/ 	.word	0x000159a0


	//   ....[4]....
        /*008c*/ 	.word	0x000159d0


	//   ....[5]....
        /*0090*/ 	.word	0x00016010


	//   ....[6]....
        /*0094*/ 	.word	0x00016030


	//   ....[7]....
        /*0098*/ 	.word	0x00016050


	//   ....[8]....
        /*009c*/ 	.word	0x00016070


	//   ....[9]....
        /*00a0*/ 	.word	0x00016090


	//   ....[10]....
        /*00a4*/ 	.word	0x00017060


	//   ....[11]....
        /*00a8*/ 	.word	0x00017100


	//   ....[12]....
        /*00ac*/ 	.word	0x00017170


	//   ....[13]....
        /*00b0*/ 	.word	0x000171e0


	//   ....[14]....
        /*00b4*/ 	.word	0x00017260


	//   ....[15]....
        /*00b8*/ 	.word	0x000178f0


	//   ....[16]....
        /*00bc*/ 	.word	0x00017960


	//   ....[17]....
        /*00c0*/ 	.word	0x000179d0


	//   ....[18]....
        /*00c4*/ 	.word	0x00017a40


	//   ....[19]....
        /*00c8*/ 	.word	0x00017ab0


	//----- nvinfo : EIATTR_EXIT_INSTR_OFFSETS
	.align		4
.L_1230:
        /*00cc*/ 	.byte	0x04, 0x1c
        /*00ce*/ 	.short	(.L_1232 - .L_1231)


	//   ....[0]....
.L_1231:
        /*00d0*/ 	.word	0x000010a0


	//   ....[1]....
        /*00d4*/ 	.word	0x00016ff0


	//----- nvinfo : EIATTR_MAX_THREADS
	.align		4
.L_1232:
        /*00d8*/ 	.byte	0x04, 0x05
        /*00da*/ 	.short	(.L_1234 - .L_1233)
.L_1233:
        /*00dc*/ 	.word	0x00000080
        /*00e0*/ 	.word	0x00000001
        /*00e4*/ 	.word	0x00000001


	//----- nvinfo : EIATTR_CRS_STACK_SIZE
	.align		4
.L_1234:
        /*00e8*/ 	.byte	0x04, 0x1e
        /*00ea*/ 	.short	(.L_1236 - .L_1235)
.L_1235:
        /*00ec*/ 	.word	0x00000000


	//----- nvinfo : EIATTR_CBANK_PARAM_SIZE
	.align		4
.L_1236:
        /*00f0*/ 	.byte	0x03, 0x19
        /*00f2*/ 	.short	0x00e8


	//----- nvinfo : EIATTR_PARAM_CBANK
	.align		4
        /*00f4*/ 	.byte	0x04, 0x0a
        /*00f6*/ 	.short	(.L_1238 - .L_1237)
	.align		4
.L_1237:
        /*00f8*/ 	.word	index@(.nv.constant0._ZN10layer_norm13ln_fwd_kernelINS_13Kernel_traitsI13__nv_bfloat16S2_S2_S2_fjLj1536ELj1ELj4ELj1ELj16ENS_18Kernel_traits_baseILj1536ES2_S2_S2_S2_fjLj128EEEEELb1ELb1ELb1ELb0EEEvNS_9FwdParamsE)
        /*00fc*/ 	.short	0x0210
        /*00fe*/ 	.short	0x00e8


	//----- nvinfo : EIATTR_SW_WAR
	.align		4
.L_1238:
        /*0100*/ 	.byte	0x04, 0x36
        /*0102*/ 	.short	(.L_1240 - .L_1239)
.L_1239:
        /*0104*/ 	.word	0x00000008
.L_1240:


//--------------------- .nv.info._ZN10layer_norm13ln_fwd_kernelINS_13Kernel_traitsI13__nv_bfloat16S2_S2_S2_fjLj1536ELj1ELj4ELj1ELj16ENS_18Kernel_traits_baseILj1536ES2_S2_S2_S2_fjLj128EEEEELb1ELb1ELb1ELb1EEEvNS_9FwdParamsE --------------------------
	.section	.nv.info._ZN10layer_norm13ln_fwd_kernelINS_13Kernel_traitsI13__nv_bfloat16S2_S2_S2_fjLj1536ELj1ELj4ELj1ELj16ENS_18Kernel_traits_baseILj1536ES2_S2_S2_S2_fjLj128EEEEELb1ELb1ELb1ELb1EEEvNS_9FwdParamsE,"",@"SHT_CUDA_INFO"
	.sectionflags	@""
	.align	4


	//----- nvinfo : EIATTR_CUDA_API_VERSION
	.align		4
        /*0000*/ 	.byte	0x04, 0x37
        /*0002*/ 	.short	(.L_1242 - .L_1241)
.L_1241:
        /*0004*/ 	.word	0x00000082


	//----- nvinfo : EIATTR_KPARAM_INFO
	.align		4
.L_1242:
        /*0008*/ 	.byte	0x04, 0x17
        /*000a*/ 	.short	(.L_1244 - .L_1243)
.L_1243:
        /*000c*/ 	.word	0x00000000
        /*0010*/ 	.short	0x0000
        /*0012*/ 	.short	0x0000
        /*0014*/ 	.byte	0x00, 0xf0, 0xa1, 0x03


	//----- nvinfo : EIATTR_SPARSE_MMA_MASK
	.align		4
.L_1244:
        /*0018*/ 	.byte	0x03, 0x50
        /*001a*/ 	.short	0x0000


	//----- nvinfo : EIATTR_MAXREG_COUNT
	.align		4
        /*001c*/ 	.byte	0x03, 0x1b
        /*001e*/ 	.short	0x00ff


	//----- nvinfo : EIATTR_MERCURY_ISA_VERSION
	.align		4
        /*0020*/ 	.byte	0x03, 0x5f
        /*0022*/ 	.short	0x0101


	//----- nvinfo : EIATTR_COOP_GROUP_MASK_REGIDS
	.align		4
        /*0024*/ 	.byte	0x04, 0x29
        /*0026*/ 	.short	(.L_1246 - .L_1245)


	//   ....[0]....
.L_1245:
        /*0028*/ 	.word	0xffffffff


	//   ....[1]....
        /*002c*/ 	.word	0xffffffff


	//   ....[2]....
        /*0030*/ 	.word	0xffffffff


	//   ....[3]....
        /*0034*/ 	.word	0xffffffff


	//   ....[4]....
        /*0038*/ 	.word	0xffffffff


	//   ....[5]....
        /*003c*/ 	.word	0xffffffff


	//   ....[6]....
        /*0040*/ 	.word	0xffffffff


	//   ....[7]....
        /*0044*/ 	.word	0xffffffff


	//   ....[8]....
        /*0048*/ 	.word	0xffffffff


	//   ....[9]....
        /*004c*/ 	.word	0xffffffff


	//   ....[10]....
        /*0050*/ 	.word	0x050000c9


	//   ....[11]....
        /*0054*/ 	.word	0x050000c9


	//   ....[12]....
        /*0058*/ 	.word	0x050000c9


	//   ....[13]....
        /*005c*/ 	.word	0x050000c9


	//   ....[14]....
        /*0060*/ 	.word	0x050000c9


	//   ....[15]....
        /*0064*/ 	.word	0x050000c9


	//   ....[16]....
        /*0068*/ 	.word	0x050000c9


	//   ....[17]....
        /*006c*/ 	.word	0x050000c9


	//   ....[18]....
        /*0070*/ 	.word	0x050000c9


	//   ....[19]....
        /*0074*/ 	.word	0x050000c9


	//----- nvinfo : EIATTR_COOP_GROUP_INSTR_OFFSETS
	.align		4
.L_1246:
        /*0078*/ 	.byte	0x04, 0x28
        /*007a*/ 	.short	(.L_1248 - .L_1247)


	//   ....[0]....
.L_1247:
        /*007c*/ 	.word	0x00014850


	//   ....[1]....
        /*0080*/ 	.word	0x00014880


	//   ....[2]....
        /*0084*/ 	.word	0x000148a0


	//   ....[3]....
        /*0088*/ 	.word	0x000148c0


	//   ....[4]....
        /*008c*/ 	.word	0x000148e0


	//   ....[5]....
        /*0090*/ 	.word	0x00014f10


	//   ....[6]....
        /*0094*/ 	.word	0x00014f30


	//   ....[7]....
        /*0098*/ 	.word	0x00014f50


	//   ....[8]....
        /*009c*/ 	.word	0x00014f70


	//   ....[9]....
        /*00a0*/ 	.word	0x00014f90


	//   ....[10]....
        /*00a4*/ 	.word	0x00016200


	//   ....[11]....
        /*00a8*/ 	.word	0x000162b0


	//   ....[12]....
        /*00ac*/ 	.word	0x00016320


	//   ....[13]....
        /*00b0*/ 	.word	0x00016390


	//   ....[14]....
        /*00b4*/ 	.word	0x00016400


	//   ....[15]....
        /*00b8*/ 	.word	0x00016a80


	//   ....[16]....
        /*00bc*/ 	.word	0x00016af0


	//   ....[17]....
        /*00c0*/ 	.word	0x00016b60


	//   ....[18]....
        /*00c4*/ 	.word	0x00016bd0


	//   ....[19]....
        /*00c8*/ 	.word	0x00016c40


	//----- nvinfo : EIATTR_EXIT_INSTR_OFFSETS
	.align		4
.L_1248:
        /*00cc*/ 	.byte	0x04, 0x1c
        /*00ce*/ 	.short	(.L_1250 - .L_1249)


	//   ....[0]....
.L_1249:
        /*00d0*/ 	.word	0x00000240


	//   ....[1]....
        /*00d4*/ 	.word	0x00016190


	//----- nvinfo : EIATTR_MAX_THREADS
	.align		4
.L_1250:
        /*00d8*/ 	.byte	0x04, 0x05
        /*00da*/ 	.short	(.L_1252 - .L_1251)
.L_1251:
        /*00dc*/ 	.word	0x00000080
        /*00e0*/ 	.word	0x00000001
        /*00e4*/ 	.word	0x00000001


	//----- nvinfo : EIATTR_CRS_STACK_SIZE
	.align		4
.L_1252:
        /*00e8*/ 	.byte	0x04, 0x1e
        /*00ea*/ 	.short	(.L_1254 - .L_1253)
.L_1253:
        /*00ec*/ 	.word	0x00000000


	//----- nvinfo : EIATTR_CBANK_PARAM_SIZE
	.align		4
.L_1254:
        /*00f0*/ 	.byte	0x03, 0x19
        /*00f2*/ 	.short	0x00e8


	//----- nvinfo : EIATTR_PARAM_CBANK
	.align		4
        /*00f4*/ 	.byte	0x04, 0x0a
        /*00f6*/ 	.short	(.L_1256 - .L_1255)
	.align		4
.L_1255:
        /*00f8*/ 	.word	index@(.nv.constant0._ZN10layer_norm13ln_fwd_kernelINS_13Kernel_traitsI13__nv_bfloat16S2_S2_S2_fjLj1536ELj1ELj4ELj1ELj16ENS_18Kernel_traits_baseILj1536ES2_S2_S2_S2_fjLj128EEEEELb1ELb1ELb1ELb1EEEvNS_9FwdParamsE)
        /*00fc*/ 	.short	0x0210
        /*00fe*/ 	.short	0x00e8


	//----- nvinfo : EIATTR_SW_WAR
	.align		4
.L_1256:
        /*0100*/ 	.byte	0x04, 0x36
        /*0102*/ 	.short	(.L_1258 - .L_1257)
.L_1257:
        /*0104*/ 	.word	0x00000008
.L_1258:


//--------------------- .nv.info._ZN10layer_norm13ln_fwd_kernelINS_13Kernel_traitsI6__halfS2_S2_S2_fjLj1536ELj1ELj4ELj1ELj16ENS_18Kernel_traits_baseILj1536ES2_S2_S2_S2_fjLj128EEEEELb0ELb0ELb0ELb0EEEvNS_9FwdParamsE --------------------------
	.section	.nv.info._ZN10layer_norm13ln_fwd_kernelINS_13Kernel_traitsI6__halfS2_S2_S2_fjLj1536ELj1ELj4ELj1ELj16ENS_18Kernel_traits_baseILj1536ES2_S2_S2_S2_fjLj128EEEEELb0ELb0ELb0ELb0EEEvNS_9FwdParamsE,"",@"SHT_CUDA_INFO"
	.sectionflags	@""
	.align	4


	//----- nvinfo : EIATTR_CUDA_API_VERSION
	.align		4
        /*0000*/ 	.byte	0x04, 0x37
        /*0002*/ 	.short	(.L_1260 - .L_1259)
.L_1259:
        /*0004*/ 	.word	0x00000082


	//----- nvinfo : EIATTR_KPARAM_INFO
	.align		4
.L_1260:
        /*0008*/ 	.byte	0x04, 0x17
        /*000a*/ 	.short	(.L_1262 - .L_1261)
.L_1261:
        /*000c*/ 	.word	0x00000000
        /*0010*/ 	.short	0x0000
        /*0012*/ 	.short	0x0000
        /*0014*/ 	.byte	0x00, 0xf0, 0xa1, 0x03


	//----- nvinfo : EIATTR_SPARSE_MMA_MASK
	.align		4
.L_1262:
        /*0018*/ 	.byte	0x03, 0x50
        /*001a*/ 	.short	0x0000


	//----- nvinfo : EIATTR_MAXREG_COUNT
	.align		4
        /*001c*/ 	.byte	0x03, 0x1b
        /*001e*/ 	.short	0x00ff


	//----- nvinfo : EIATTR_MERCURY_ISA_VERSION
	.align		4
        /*0020*/ 	.byte	0x03, 0x5f
        /*0022*/ 	.short	0x0101


	//----- nvinfo : EIATTR_COOP_GROUP_MASK_REGIDS
	.align		4
        /*0024*/ 	.byte	0x04, 0x29
        /*0026*/ 	.short	(.L_1264 - .L_1263)


	//   ....[0]....
.L_1263:
        /*0028*/ 	.word	0xffffffff


	//   ....[1]....
        /*002c*/ 	.word	0xffffffff


	//   ....[2]....
        /*0030*/ 	.word	0xffffffff


	//   ....[3]....
        /*0034*/ 	.word	0xffffffff


	//   ....[4]....
        /*0038*/ 	.word	0xffffffff


	//   ....[5]....
        /*003c*/ 	.word	0xffffffff


	//   ....[6]....
        /*0040*/ 	.word	0xffffffff


	//   ....[7]....
        /*0044*/ 	.word	0xffffffff


	//   ....[8]....
        /*0048*/ 	.word	0xffffffff


	//   ....[9]....
        /*004c*/ 	.word	0xffffffff


	//   ....[10]....
        /*0050*/ 	.word	0x0500002d


	//   ....[11]....
        /*0054*/ 	.word	0x0500002d


	//   ....[12]....
        /*0058*/ 	.word	0x0500002d


	//   ....[13]....
        /*005c*/ 	.word	0x0500002d


	//   ....[14]....
        /*0060*/ 	.word	0x0500002d


	//   ....[15]....
        /*0064*/ 	.word	0x0500002d


	//   ....[16]....
        /*0068*/ 	.word	0x0500002d


	//   ....[17]....
        /*006c*/ 	.word	0x0500002d


	//   ....[18]....
        /*0070*/ 	.word	0x0500002d


	//   ....[19]....
        /*0074*/ 	.word	0x0500002d


	//----- nvinfo : EIATTR_COOP_GROUP_INSTR_OFFSETS
	.align		4
.L_1264:
        /*0078*/ 	.byte	0x04, 0x28
        /*007a*/ 	.short	(.L_1266 - .L_1265)


	//   ....[0]....
.L_1265:
        /*007c*/ 	.word	0x00003460


	//   ....[1]....
        /*0080*/ 	.word	0x000034a0


	//   ....[2]....
        /*0084*/ 	.word	0x000034c0


	//   ....[3]....
        /*0088*/ 	.word	0x000034e0


	//   ....[4]....
        /*008c*/ 	.word	0x00003500


	//   ....[5]....
        /*0090*/ 	.word	0x00003b60


	//   ....[6]....
        /*0094*/ 	.word	0x00003b80


	//   ....[7]....
        /*0098*/ 	.word	0x00003ba0


	//   ....[8]....
        /*009c*/ 	.word	0x00003bc0


	//   ....[9]....
        /*00a0*/ 	.word	0x00003be0


	//   ....[10]....
        /*00a4*/ 	.word	0x00004af0


	//   ....[11]....
        /*00a8*/ 	.word	0x00004b90


	//   ....[12]....
        /*00ac*/ 	.word	0x00004be0


	//   ....[13]....
        /*00b0*/ 	.word	0x00004c40


	//   ....[14]....
        /*00b4*/ 	.word	0x00004ca0


	//   ....[15]....
        /*00b8*/ 	.word	0x00005370


	//   ....[16]....
        /*00bc*/ 	.word	0x000053c0


	//   ....[17]....
        /*00c0*/ 	.word	0x00005420


	//   ....[18]....
        /*00c4*/ 	.word	0x00005480


	//   ....[19]....
        /*00c8*/ 	.word	0x000054e0


	//----- nvinfo : EIATTR_EXIT_INSTR_OFFSETS
	.align		4
.L_1266:
        /*00cc*/ 	.byte	0x04, 0x1c
        /*00ce*/ 	.short	(.L_1268 - .L_1267)


	//   ....[0]....
.L_1267:
        /*00d0*/ 	.word	0x00000760


	//   ....[1]....
        /*00d4*/ 	.word	0x00004a80


	//----- nvinfo : EIATTR_MAX_THREADS
	.align		4
.L_1268:
        /*00d8*/ 	.byte	0x04, 0x05
        /*00da*/ 	.short	(.L_1270 - .L_1269)
.L_1269:
        /*00dc*/ 	.word	0x00000080
        /*00e0*/ 	.word	0x00000001
        /*00e4*/ 	.word	0x00000001


	//----- nvinfo : EIATTR_CRS_STACK_SIZE
	.align		4
.L_1270:
        /*00e8*/ 	.byte	0x04, 0x1e
        /*00ea*/ 	.short	(.L_1272 - .L_1271)
.L_1271:
        /*00ec*/ 	.word	0x00000000


	//----- nvinfo : EIATTR_CBANK_PARAM_SIZE
	.align		4
.L_1272:
        /*00f0*/ 	.byte	0x03, 0x19
        /*00f2*/ 	.short	0x00e8


	//----- nvinfo : EIATTR_PARAM_CBANK
	.align		4
        /*00f4*/ 	.byte	0x04, 0x0a
        /*00f6*/ 	.short	(.L_1274 - .L_1273)
	.align		4
.L_1273:
        /*00f8*/ 	.word	index@(.nv.constant0._ZN10layer_norm13ln_fwd_kernelINS_13Kernel_traitsI6__halfS2_S2_S2_fjLj1536ELj1ELj4ELj1ELj16ENS_18Kernel_traits_baseILj1536ES2_S2_S2_S2_fjLj128EEEEELb0ELb0ELb0ELb0EEEvNS_9FwdParamsE)
        /*00fc*/ 	.short	0x0210
        /*00fe*/ 	.short	0x00e8


	//----- nvinfo : EIATTR_SW_WAR
	.align		4
.L_1274:
        /*0100*/ 	.byte	0x04, 0x36
        /*0102*/ 	.short	(.L_1276 - .L_1275)
.L_1275:
        /*0104*/ 	.word	0x00000008
.L_1276:


//--------------------- .nv.info._ZN10layer_norm13ln_fwd_kernelINS_13Kernel_traitsI6__halfS2_S2_S2_fjLj1536ELj1ELj4ELj1ELj16ENS_18Kernel_traits_baseILj1536ES2_S2_S2_S2_fjLj128EEEEELb0ELb0ELb0ELb1EEEvNS_9FwdParamsE --------------------------
	.section	.nv.info._ZN10layer_norm13ln_fwd_kernelINS_13Kernel_traitsI6__halfS2_S2_S2_fjLj1536ELj1ELj4ELj1ELj16ENS_18Kernel_traits_baseILj1536ES2_S2_S2_S2_fjLj128EEEEELb0ELb0ELb0ELb1EEEvNS_9FwdParamsE,"",@"SHT_CUDA_INFO"
	.sectionflags	@""
	.align	4


	//----- nvinfo : EIATTR_CUDA_API_VERSION
	.align		4
        /*0000*/ 	.byte	0x04, 0x37
        /*0002*/ 	.short	(.L_1278 - .L_1277)
.L_1277:
        /*0004*/ 	.word	0x00000082


	//----- nvinfo : EIATTR_KPARAM_INFO
	.align		4
.L_1278:
        /*0008*/ 	.byte	0x04, 0x17
        /*000a*/ 	.short	(.L_1280 - .L_1279)
.L_1279:
        /*000c*/ 	.word	0x00000000
        /*0010*/ 	.short	0x0000
        /*0012*/ 	.short	0x0000
        /*0014*/ 	.byte	0x00, 0xf0, 0xa1, 0x03


	//----- nvinfo : EIATTR_SPARSE_MMA_MASK
	.align		4
.L_1280:
        /*0018*/ 	.byte	0x03, 0x50
        /*001a*/ 	.short	0x0000


	//----- nvinfo : EIATTR_MAXREG_COUNT
	.align		4
        /*001c*/ 	.byte	0x03, 0x1b
        /*001e*/ 	.short	0x00ff


	//----- nvinfo : EIATTR_MERCURY_ISA_VERSION
	.align		4
        /*0020*/ 	.byte	0x03, 0x5f
        /*0022*/ 	.short	0x0101


	//----- nvinfo : EIATTR_COOP_GROUP_MASK_REGIDS
	.align		4
        /*0024*/ 	.byte	0x04, 0x29
        /*0026*/ 	.short	(.L_1282 - .L_1281)


	//   ....[0]....
.L_1281:
        /*0028*/ 	.word	0xffffffff


	//   ....[1]....
        /*002c*/ 	.word	0xffffffff


	//   ....[2]....
        /*0030*/ 	.word	0xffffffff


	//   ....[3]....
        /*0034*/ 	.word	0xffffffff


	//   ....[4]....
        /*0038*/ 	.word	0xffffffff


	//   ....[5]....
        /*003c*/ 	.word	0xffffffff


	//   ....[6]....
        /*0040*/ 	.word	0xffffffff


	//   ....[7]....
        /*0044*/ 	.word	0xffffffff


	//   ....[8]....
        /*0048*/ 	.word	0xffffffff


	//   ....[9]....
        /*004c*/ 	.word	0xffffffff


	//   ....[10]....
        /*0050*/ 	.word	0x05000090


	//   ....[11]....
        /*0054*/ 	.word	0x05000090


	//   ....[12]....
        /*0058*/ 	.word	0x05000090


	//   ....[13]....
        /*005c*/ 	.word	0x05000090


	//   ....[14]....
        /*0060*/ 	.word	0x05000090


	//   ....[15]....
        /*0064*/ 	.word	0x05000090


	//   ....[16]....
        /*0068*/ 	.word	0x05000090


	//   ....[17]....
        /*006c*/ 	.word	0x05000090


	//   ....[18]....
        /*0070*/ 	.word	0x05000090


	//   ....[19]....
        /*0074*/ 	.word	0x05000090


	//----- nvinfo : EIATTR_COOP_GROUP_INSTR_OFFSETS
	.align		4
.L_1282:
        /*0078*/ 	.byte	0x04, 0x28
        /*007a*/ 	.short	(.L_1284 - .L_1283)


	//   ....[0]....
.L_1283:
        /*007c*/ 	.word	0x00002950


	//   ....[1]....
        /*0080*/ 	.word	0x00002970


	//   ....[2]....
        /*0084*/ 	.word	0x00002990


	//   ....[3]....
        /*0088*/ 	.word	0x000029b0


	//   ....[4]....
        /*008c*/ 	.word	0x000029e0


	//   ....[5]....
        /*0090*/ 	.word	0x00003010


	//   ....[6]....
        /*0094*/ 	.word	0x00003030


	//   ....[7]....
        /*0098*/ 	.word	0x00003050


	//   ....[8]....
        /*009c*/ 	.word	0x00003070


	//   ....[9]....
        /*00a0*/ 	.word	0x00003090


	//   ....[10]....
        /*00a4*/ 	.word	0x000040c0


	//   ....[11]....
        /*00a8*/ 	.word	0x00004160


	//   ....[12]....
        /*00ac*/ 	.word	0x000041d0


	//   ....[13]....
        /*00b0*/ 	.word	0x00004240


	//   ....[14]....
        /*00b4*/ 	.word	0x000042c0


	//   ....[15]....
        /*00b8*/ 	.word	0x00004940


	//   ....[16]....
        /*00bc*/ 	.word	0x000049b0


	//   ....[17]....
        /*00c0*/ 	.word	0x00004a20


	//   ....[18]....
        /*00c4*/ 	.word	0x00004a90


	//   ....[19]....
        /*00c8*/ 	.word	0x00004b00


	//----- nvinfo : EIATTR_EXIT_INSTR_OFFSETS
	.align		4
.L_1284:
        /*00cc*/ 	.byte	0x04, 0x1c
        /*00ce*/ 	.short	(.L_1286 - .L_1285)


	//   ....[0]....
.L_1285:
        /*00d0*/ 	.word	0x000001c0


	//   ....[1]....
        /*00d4*/ 	.word	0x00004050


	//----- nvinfo : EIATTR_MAX_THREADS
	.align		4
.L_1286:
        /*00d8*/ 	.byte	0x04, 0x05
        /*00da*/ 	.short	(.L_1288 - .L_1287)
.L_1287:
        /*00dc*/ 	.word	0x00000080
        /*00e0*/ 	.word	0x00000001
        /*00e4*/ 	.word	0x00000001


	//----- nvinfo : EIATTR_CRS_STACK_SIZE
	.align		4
.L_1288:
        /*00e8*/ 	.byte	0x04, 0x1e
        /*00ea*/ 	.short	(.L_1290 - .L_1289)
.L_1289:
        /*00ec*/ 	.word	0x00000000


	//----- nvinfo : EIATTR_CBANK_PARAM_SIZE
	.align		4
.L_1290:
        /*00f0*/ 	.byte	0x03, 0x19
        /*00f2*/ 	.short	0x00e8


	//----- nvinfo : EIATTR_PARAM_CBANK
	.align		4
        /*00f4*/ 	.byte	0x04, 0x0a
        /*00f6*/ 	.short	(.L_1292 - .L_1291)
	.align		4
.L_1291:
        /*00f8*/ 	.word	index@(.nv.constant0._ZN10layer_norm13ln_fwd_kernelINS_13Kernel_traitsI6__halfS2_S2_S2_fjLj1536ELj1ELj4ELj1ELj16ENS_18Kernel_traits_baseILj1536ES2_S2_S2_S2_fjLj128EEEEELb0ELb0ELb0ELb1EEEvNS_9FwdParamsE)
        /*00fc*/ 	.short	0x0210
        /*00fe*/ 	.short	0x00e8


	//----- nvinfo : EIATTR_SW_WAR
	.align		4
.L_1292:
        /*0100*/ 	.byte	0x04, 0x36
        /*0102*/ 	.short	(.L_1294 - .L_1293)
.L_1293:
        /*0104*/ 	.word	0x00000008
.L_1294:


//--------------------- .nv.info._ZN10layer_norm13ln_fwd_kernelINS_13Kernel_traitsI6__halfS2_S2_S2_fjLj1536ELj1ELj4ELj1ELj16ENS_18Kernel_traits_baseILj1536ES2_S2_S2_S2_fjLj128EEEEELb0ELb0ELb1ELb0EEEvNS_9FwdParamsE --------------------------
	.section	.nv.info._ZN10layer_norm13ln_fwd_kernelINS_13Kernel_traitsI6__halfS2_S2_S2_fjLj1536ELj1ELj4ELj1ELj16ENS_18Kernel_traits_baseILj1536ES2_S2_S2_S2_fjLj128EEEEELb0ELb0ELb1ELb0EEEvNS_9FwdParamsE,"",@"SHT_CUDA_INFO"
	.sectionflags	@""
	.align	4


	//----- nvinfo : EIATTR_CUDA_API_VERSION
	.align		4
        /*0000*/ 	.byte	0x04, 0x37
        /*0002*/ 	.short	(.L_1296 - .L_1295)
.L_1295:
        /*0004*/ 	.word	0x00000082


	//----- nvinfo : EIATTR_KPARAM_INFO
	.align		4
.L_1296:
        /*0008*/ 	.byte	0x04, 0x17
        /*000a*/ 	.short	(.L_1298 - .L_1297)
.L_1297:
        /*000c*/ 	.word	0x00000000
        /*0010*/ 	.short	0x0000
        /*0012*/ 	.short	0x0000
        /*0014*/ 	.byte	0x00, 0xf0, 0xa1, 0x03


	//----- nvinfo : EIATTR_SPARSE_MMA_MASK
	.align		4
.L_1298:
        /*0018*/ 	.byte	0x03, 0x50
        /*001a*/ 	.short	0x0000


	//----- nvinfo : EIATTR_MAXREG_COUNT
	.align		4
        /*001c*/ 	.byte	0x03, 0x1b
        /*001e*/ 	.short	0x00ff


	//----- nvinfo : EIATTR_MERCURY_ISA_VERSION
	.align		4
        /*0020*/ 	.byte	0x03, 0x5f
        /*0022*/ 	.short	0x0101


	//----- nvinfo : EIATTR_COOP_GROUP_MASK_REGIDS
	.align		4
        /*0024*/ 	.byte	0x04, 0x29
        /*0026*/ 	.short	(.L_1300 - .L_1299)


	//   ....[0]....
.L_1299:
        /*0028*/ 	.word	0xffffffff


	//   ....[1]....
        /*002c*/ 	.word	0xffffffff


	//   ....[2]....
        /*0030*/ 	.word	0xffffffff


	//   ....[3]....
        /*0034*/ 	.word	0xffffffff


	//   ....[4]....
        /*0038*/ 	.word	0xffffffff


	//   ....[5]....
        /*003c*/ 	.word	0xffffffff


	//   ....[6]....
        /*0040*/ 	.word	0xffffffff


	//   ....[7]....
        /*0044*/ 	.word	0xffffffff


	//   ....[8]....
        /*0048*/ 	.word	0xffffffff


	//   ....[9]....
        /*004c*/ 	.word	0xffffffff


	//   ....[10]....
        /*0050*/ 	.word	0x050000ad


	//   ....[11]....
        /*0054*/ 	.word	0x050000ad


	//   ....[12]....
        /*0058*/ 	.word	0x050000ad


	//   ....[13]....
        /*005c*/ 	.word	0x050000ad


	//   ....[14]....
        /*0060*/ 	.word	0x050000ad


	//   ....[15]....
        /*0064*/ 	.word	0x050000ad


	//   ....[16]....
        /*0068*/ 	.word	0x050000ad


	//   ....[17]....
        /*006c*/ 	.word	0x050000ad


	//   ....[18]....
        /*0070*/ 	.word	0x050000ad


	//   ....[19]....
        /*0074*/ 	.word	0x050000ad


	//----- nvinfo : EIATTR_COOP_GROUP_INSTR_OFFSETS
	.align		4
.L_1300:
        /*0078*/ 	.byte	0x04, 0x28
        /*007a*/ 	.short	(.L_1302 - .L_1301)


	//   ....[0]....
.L_1301:
        /*007c*/ 	.word	0x00003b80


	//   ....[1]....
        /*0080*/ 	.word	0x00003bb0


	//   ....[2]....
        /*0084*/ 	.word	0x00003bd0


	//   ....[3]....
        /*0088*/ 	.word	0x00003bf0


	//   ....[4]....
        /*008c*/ 	.word	0x00003c10


	//   ....[5]....
        /*0090*/ 	.word	0x00004250


	//   ....[6]....
        /*0094*/ 	.word	0x00004270


	//   ....[7]....
        /*0098*/ 	.word	0x00004290


	//   ....[8]....
        /*009c*/ 	.word	0x000042b0


	//   ....[9]....
        /*00a0*/ 	.word	0x000042d0


	//   ....[10]....
        /*00a4*/ 	.word	0x00005290


	//   ....[11]....
        /*00a8*/ 	.word	0x00005340


	//   ....[12]....
        /*00ac*/ 	.word	0x000053b0


	//   ....[13]....
        /*00b0*/ 	.word	0x00005420


	//   ....[14]....
        /*00b4*/ 	.word	0x00005490


	//   ....[15]....
        /*00b8*/ 	.word	0x00005b20


	//   ....[16]....
        /*00bc*/ 	.word	0x00005b90


	//   ....[17]....
        /*00c0*/ 	.word	0x00005c00


	//   ....[18]....
        /*00c4*/ 	.word	0x00005c70


	//   ....[19]....
        /*00c8*/ 	.word	0x00005ce0


	//----- nvinfo : EIATTR_EXIT_INSTR_OFFSETS
	.align		4
.L_1302:
        /*00cc*/ 	.byte	0x04, 0x1c
        /*00ce*/ 	.short	(.L_1304 - .L_1303)


	//   ....[0]....
.L_1303:
        /*00d0*/ 	.word	0x00000730


	//   ....[1]....
        /*00d4*/ 	.word	0x00005220


	//----- nvinfo : EIATTR_MAX_THREADS
	.align		4
.L_1304:
        /*00d8*/ 	.byte	0x04, 0x05
        /*00da*/ 	.short	(.L_1306 - .L_1305)
.L_1305:
        /*00dc*/ 	.word	0x00000080
        /*00e0*/ 	.word	0x00000001
        /*00e4*/ 	.word	0x00000001


	//----- nvinfo : EIATTR_CRS_STACK_SIZE
	.align		4
.L_1306:
        /*00e8*/ 	.byte	0x04, 0x1e
        /*00ea*/ 	.short	(.L_1308 - .L_1307)
.L_1307:
        /*00ec*/ 	.word	0x00000000


	//----- nvinfo : EIATTR_CBANK_PARAM_SIZE
	.align		4
.L_1308:
        /*00f0*/ 	.byte	0x03, 0x19
        /*00f2*/ 	.short	0x00e8


	//----- nvinfo : EIATTR_PARAM_CBANK
	.align		4
        /*00f4*/ 	.byte	0x04, 0x0a
        /*00f6*/ 	.short	(.L_1310 - .L_1309)
	.align		4
.L_1309:
        /*00f8*/ 	.word	index@(.nv.constant0._ZN10layer_norm13ln_fwd_kernelINS_13Kernel_traitsI6__halfS2_S2_S2_fjLj1536ELj1ELj4ELj1ELj16ENS_18Kernel_traits_baseILj1536ES2_S2_S2_S2_fjLj128EEEEELb0ELb0ELb1ELb0EEEvNS_9FwdParamsE)
        /*00fc*/ 	.short	0x0210
        /*00fe*/ 	.short	0x00e8


	//----- nvinfo : EIATTR_SW_WAR
	.align		4
.L_1310:
        /*0100*/ 	.byte	0x04, 0x36
        /*0102*/ 	.short	(.L_1312 - .L_1311)
.L_1311:
        /*0104*/ 	.word	0x00000008
.L_1312:


//--------------------- .nv.info._ZN10layer_norm13ln_fwd_kernelINS_13Kernel_traitsI6__halfS2_S2_S2_fjLj1536ELj1ELj4ELj1ELj16ENS_18Kernel_traits_baseILj1536ES2_S2_S2_S2_fjLj128EEEEELb0ELb0ELb1ELb1EEEvNS_9FwdParamsE --------------------------
	.section	.nv.info._ZN10layer_norm13ln_fwd_kernelINS_13Kernel_traitsI6__halfS2_S2_S2_fjLj1536ELj1ELj4ELj1ELj16ENS_18Kernel_traits_baseILj1536ES2_S2_S2_S2_fjLj128EEEEELb0ELb0ELb1ELb1EEEvNS_9FwdParamsE,"",@"SHT_CUDA_INFO"
	.sectionflags	@""
	.align	4


	//----- nvinfo : EIATTR_CUDA_API_VERSION
	.align		4
        /*0000*/ 	.byte	0x04, 0x37
        /*0002*/ 	.short	(.L_1314 - .L_1313)
.L_1313:
        /*0004*/ 	.word	0x00000082


	//----- nvinfo : EIATTR_KPARAM_INFO
	.align		4
.L_1314:
        /*0008*/ 	.byte	0x04, 0x17
        /*000a*/ 	.short	(.L_1316 - .L_1315)
.L_1315:
        /*000c*/ 	.word	0x00000000
        /*0010*/ 	.short	0x0000
        /*0012*/ 	.short	0x0000
        /*0014*/ 	.byte	0x00, 0xf0, 0xa1, 0x03


	//----- nvinfo : EIATTR_SPARSE_MMA_MASK
	.align		4
.L_1316:
        /*0018*/ 	.byte	0x03, 0x50
        /*001a*/ 	.short	0x0000


	//----- nvinfo : EIATTR_MAXREG_COUNT
	.align		4
        /*001c*/ 	.byte	0x03, 0x1b
        /*001e*/ 	.short	0x00ff


	//----- nvinfo : EIATTR_MERCURY_ISA_VERSION
	.align		4
        /*0020*/ 	.byte	0x03, 0x5f
        /*0022*/ 	.short	0x0101


	//----- nvinfo : EIATTR_COOP_GROUP_MASK_REGIDS
	.align		4
        /*0024*/ 	.byte	0x04, 0x29
        /*0026*/ 	.short	(.L_1318 - .L_1317)


	//   ....[0]....
.L_1317:
        /*0028*/ 	.word	0xffffffff


	//   ....[1]....
        /*002c*/ 	.word	0xffffffff


	//   ....[2]....
        /*0030*/ 	.word	0xffffffff


	//   ....[3]....
        /*0034*/ 	.word	0xffffffff


	//   ....[4]....
        /*0038*/ 	.word	0xffffffff


	//   ....[5]....
        /*003c*/ 	.word	0xffffffff


	//   ....[6]....
        /*0040*/ 	.word	0xffffffff


	//   ....[7]....
        /*0044*/ 	.word	0xffffffff


	//   ....[8]....
        /*0048*/ 	.word	0xffffffff


	//   ....[9]....
        /*004c*/ 	.word	0xffffffff


	//   ....[10]....
        /*0050*/ 	.word	0x0500002d


	//   ....[11]....
        /*0054*/ 	.word	0x0500002d


	//   ....[12]....
        /*0058*/ 	.word	0x0500002d


	//   ....[13]....
        /*005c*/ 	.word	0x0500002d


	//   ....[14]....
        /*0060*/ 	.word	0x0500002d


	//   ....[15]....
        /*0064*/ 	.word	0x0500002d


	//   ....[16]....
        /*0068*/ 	.word	0x0500002d


	//   ....[17]....
        /*006c*/ 	.word	0x0500002d


	//   ....[18]....
        /*0070*/ 	.word	0x0500002d


	//   ....[19]....
        /*0074*/ 	.word	0x0500002d


	//----- nvinfo : EIATTR_COOP_GROUP_INSTR_OFFSETS
	.align		4
.L_1318:
        /*0078*/ 	.byte	0x04, 0x28
        /*007a*/ 	.short	(.L_1320 - .L_1319)


	//   ....[0]....
.L_1319:
        /*007c*/ 	.word	0x000033d0


	//   ....[1]....
        /*0080*/ 	.word	0x00003400


	//   ....[2]....
        /*0084*/ 	.word	0x00003420


	//   ....[3]....
        /*0088*/ 	.word	0x00003440


	//   ....[4]....
        /*008c*/ 	.word	0x00003460


	//   ....[5]....
        /*0090*/ 	.word	0x00003a90


	//   ....[6]....
        /*0094*/ 	.word	0x00003ab0


	//   ....[7]....
        /*0098*/ 	.word	0x00003ad0


	//   ....[8]....
        /*009c*/ 	.word	0x00003af0


	//   ....[9]....
        /*00a0*/ 	.word	0x00003b10


	//   ....[10]....
        /*00a4*/ 	.word	0x000048f0


	//   ....[11]....
        /*00a8*/ 	.word	0x00004990


	//   ....[12]....
        /*00ac*/ 	.word	0x000049e0


	//   ....[13]....
        /*00b0*/ 	.word	0x00004a30


	//   ....[14]....
        /*00b4*/ 	.word	0x00004a90


	//   ....[15]....
        /*00b8*/ 	.word	0x00005110


	//   ....[16]....
        /*00bc*/ 	.word	0x00005160


	//   ....[17]....
        /*00c0*/ 	.word	0x000051b0


	//   ....[18]....
        /*00c4*/ 	.word	0x00005210


	//   ....[19]....
        /*00c8*/ 	.word	0x00005270


	//----- nvinfo : EIATTR_EXIT_INSTR_OFFSETS
	.align		4
.L_1320:
        /*00cc*/ 	.byte	0x04, 0x1c
        /*00ce*/ 	.short	(.L_1322 - .L_1321)


	//   ....[0]....
.L_1321:
        /*00d0*/ 	.word	0x00000180


	//   ....[1]....
        /*00d4*/ 	.word	0x00004880


	//----- nvinfo : EIATTR_MAX_THREADS
	.align		4
.L_1322:
        /*00d8*/ 	.byte	0x04, 0x05
        /*00da*/ 	.short	(.L_1324 - .L_1323)
.L_1323:
        /*00dc*/ 	.word	0x00000080
        /*00e0*/ 	.word	0x00000001
        /*00e4*/ 	.word	0x00000001


	//----- nvinfo : EIATTR_CRS_STACK_SIZE
	.align		4
.L_1324:
        /*00e8*/ 	.byte	0x04, 0x1e
        /*00ea*/ 	.short	(.L_1326 - .L_1325)
.L_1325:
        /*00ec*/ 	.word	0x00000000


	//----- nvinfo : EIATTR_CBANK_PARAM_SIZE
	.align		4
.L_1326:
        /*00f0*/ 	.byte	0x03, 0x19
        /*00f2*/ 	.short	0x00e8


	//----- nvinfo : EIATTR_PARAM_CBANK
	.align		4
        /*00f4*/ 	.byte	0x04, 0x0a
        /*00f6*/ 	.short	(.L_1328 - .L_1327)
	.align		4
.L_1327:
        /*00f8*/ 	.word	index@(.nv.constant0._ZN10layer_norm13ln_fwd_kernelINS_13Kernel_traitsI6__halfS2_S2_S2_fjLj1536ELj1ELj4ELj1ELj16ENS_18Kernel_traits_baseILj1536ES2_S2_S2_S2_fjLj128EEEEELb0ELb0ELb1ELb1EEEvNS_9FwdParamsE)
        /*00fc*/ 	.short	0x0210
        /*00fe*/ 	.short	0x00e8


	//----- nvinfo : EIATTR_SW_WAR
	.align		4
.L_1328:
        /*0100*/ 	.byte	0x04, 0x36
        /*0102*/ 	.short	(.L_1330 - .L_1329)
.L_1329:
        /*0104*/ 	.word	0x00000008
.L_1330:


//--------------------- .nv.info._ZN10layer_norm13ln_fwd_kernelINS_13Kernel_traitsI6__halfS2_S2_S2_fjLj1536ELj1ELj4ELj1ELj16ENS_18Kernel_traits_baseILj1536ES2_S2_S2_S2_fjLj128EEEEELb0ELb1ELb0ELb0EEEvNS_9FwdParamsE --------------------------
	.section	.nv.info._ZN10layer_norm13ln_fwd_kernelINS_13Kernel_traitsI6__halfS2_S2_S2_fjLj1536ELj1ELj4ELj1ELj16ENS_18Kernel_traits_baseILj1536ES2_S2_S2_S2_fjLj128EEEEELb0ELb1ELb0ELb0EEEvNS_9FwdParamsE,"",@"SHT_CUDA_INFO"
	.sectionflags	@""
	.align	4


	//----- nvinfo : EIATTR_CUDA_API_VERSION
	.align		4
        /*0000*/ 	.byte	0x04, 0x37
        /*0002*/ 	.short	(.L_1332 - .L_1331)
.L_1331:
        /*0004*/ 	.word	0x00000082


	//----- nvinfo : EIATTR_KPARAM_INFO
	.align		4
.L_1332:
        /*0008*/ 	.byte	0x04, 0x17
        /*000a*/ 	.short	(.L_1334 - .L_1333)
.L_1333:
        /*000c*/ 	.word	0x00000000
        /*0010*/ 	.short	0x0000
        /*0012*/ 	.short	0x0000
        /*0014*/ 	.byte	0x00, 0xf0, 0xa1, 0x03


	//----- nvinfo : EIATTR_SPARSE_MMA_MASK
	.align		4
.L_1334:
        /*0018*/ 	.byte	0x03, 0x50
        /*001a*/ 	.short	0x0000


	//----- nvinfo : EIATTR_MAXREG_COUNT
	.align		4
        /*001c*/ 	.byte	0x03, 0x1b
        /*001e*/ 	.short	0x00ff


	//----- nvinfo : EIATTR_MERCURY_ISA_VERSION
	.align		4
        /*0020*/ 	.byte	0x03, 0x5f
        /*0022*/ 	.short	0x0101


	//----- nvinfo : EIATTR_COOP_GROUP_MASK_REGIDS
	.align		4
        /*0024*/ 	.byte	0x04, 0x29
        /*0026*/ 	.short	(.L_1336 - .L_1335)


	//   ....[0]....
.L_1335:
        /*0028*/ 	.word	0xffffffff


	//   ....[1]....
        /*002c*/ 	.word	0xffffffff


	//   ....[2]....
        /*0030*/ 	.word	0xffffffff


	//   ....[3]....
        /*0034*/ 	.word	0xffffffff


	//   ....[4]....
        /*0038*/ 	.word	0xffffffff


	//   ....[5]....
        /*003c*/ 	.word	0xffffffff


	//   ....[6]....
        /*0040*/ 	.word	0xffffffff


	//   ....[7]....
        /*0044*/ 	.word	0xffffffff


	//   ....[8]....
        /*0048*/ 	.word	0xffffffff


	//   ....[9]....
        /*004c*/ 	.word	0xffffffff


	//   ....[10]....
        /*0050*/ 	.word	0x050000d0


	//   ....[11]....
        /*0054*/ 	.word	0x050000d0


	//   ....[12]....
        /*0058*/ 	.word	0x050000d0


	//   ....[13]....
        /*005c*/ 	.word	0x050000d0


	//   ....[14]....
        /*0060*/ 	.word	0x050000d0


	//   ....[15]....
        /*0064*/ 	.word	0x050000d0


	//   ....[16]....
        /*0068*/ 	.word	0x050000d0


	//   ....[17]....
        /*006c*/ 	.word	0x050000d0


	//   ....[18]....
        /*0070*/ 	.word	0x050000d0


	//   ....[19]....
        /*0074*/ 	.word	0x050000d0


	//----- nvinfo : EIATTR_COOP_GROUP_INSTR_OFFSETS
	.align		4
.L_1336:
        /*0078*/ 	.byte	0x04, 0x28
        /*007a*/ 	.short	(.L_1338 - .L_1337)


	//   ....[0]....
.L_1337:
        /*007c*/ 	.word	0x00002db0


	//   ....[1]....
        /*0080*/ 	.word	0x00002df0


	//   ....[2]....
        /*0084*/ 	.word	0x00002e10


	//   ....[3]....
        /*0088*/ 	.word	0x00002e30


	//   ....[4]....
        /*008c*/ 	.word	0x00002e50


	//   ....[5]....
        /*0090*/ 	.word	0x000034a0


	//   ....[6]....
        /*0094*/ 	.word	0x000034c0


	//   ....[7]....
        /*0098*/ 	.word	0x000034e0


	//   ....[8]....
        /*009c*/ 	.word	0x00003500


	//   ....[9]....
        /*00a0*/ 	.word	0x00003520


	//   ....[10]....
        /*00a4*/ 	.word	0x00004420


	//   ....[11]....
        /*00a8*/ 	.word	0x000044d0


	//   ....[12]....
        /*00ac*/ 	.word	0x00004540


	//   ....[13]....
        /*00b0*/ 	.word	0x000045b0


	//   ....[14]....
        /*00b4*/ 	.word	0x00004620


	//   ....[15]....
        /*00b8*/ 	.word	0x00004cd0


	//   ....[16]....
        /*00bc*/ 	.word	0x00004d40


	//   ....[17]....
        /*00c0*/ 	.word	0x00004db0


	//   ....[18]....
        /*00c4*/ 	.word	0x00004e20


	//   ....[19]....
        /*00c8*/ 	.word	0x00004e90


	//----- nvinfo : EIATTR_EXIT_INSTR_OFFSETS
	.align		4
.L_1338:
        /*00cc*/ 	.byte	0x04, 0x1c
        /*00ce*/ 	.short	(.L_1340 - .L_1339)


	//   ....[0]....
.L_1339:
        /*00d0*/ 	.word	0x000008f0


	//   ....[1]....
        /*00d4*/ 	.word	0x000043b0


	//----- nvinfo : EIATTR_MAX_THREADS
	.align		4
.L_1340:
        /*00d8*/ 	.byte	0x04, 0x05
        /*00da*/ 	.short	(.L_1342 - .L_1341)
.L_1341:
        /*00dc*/ 	.word	0x00000080
        /*00e0*/ 	.word	0x00000001
        /*00e4*/ 	.word	0x00000001


	//----- nvinfo : EIATTR_CRS_STACK_SIZE
	.align		4
.L_1342:
        /*00e8*/ 	.byte	0x04, 0x1e
        /*00ea*/ 	.short	(.L_1344 - .L_1343)
.L_1343:
        /*00ec*/ 	.word	0x00000000


	//----- nvinfo : EIATTR_CBANK_PARAM_SIZE
	.align		4
.L_1344:
        /*00f0*/ 	.byte	0x03, 0x19
        /*00f2*/ 	.short	0x00e8


	//----- nvinfo : EIATTR_PARAM_CBANK
	.align		4
        /*00f4*/ 	.byte	0x04, 0x0a
        /*00f6*/ 	.short	(.L_1346 - .L_1345)
	.align		4
.L_1345:
        /*00f8*/ 	.word	index@(.nv.constant0._ZN10layer_norm13ln_fwd_kernelINS_13Kernel_traitsI6__halfS2_S2_S2_fjLj1536ELj1ELj4ELj1ELj16ENS_18Kernel_traits_baseILj1536ES2_S2_S2_S2_fjLj128EEEEELb0ELb1ELb0ELb0EEEvNS_9FwdParamsE)
        /*00fc*/ 	.short	0x0210
        /*00fe*/ 	.short	0x00e8


	//----- nvinfo : EIATTR_SW_WAR
	.align		4
.L_1346:
        /*0100*/ 	.byte	0x04, 0x36
        /*0102*/ 	.short	(.L_1348 - .L_1347)
.L_1347:
        /*0104*/ 	.word	0x00000008
.L_1348:


//--------------------- .nv.info._ZN10layer_norm13ln_fwd_kernelINS_13Kernel_traitsI6__halfS2_S2_S2_fjLj1536ELj1ELj4ELj1ELj16ENS_18Kernel_traits_baseILj1536ES2_S2_S2_S2_fjLj128EEEEELb0ELb1ELb0ELb1EEEvNS_9FwdParamsE --------------------------
	.section	.nv.info._ZN10layer_norm13ln_fwd_kernelINS_13Kernel_traitsI6__halfS2_S2_S2_fjLj1536ELj1ELj4ELj1ELj16ENS_18Kernel_traits_baseILj1536ES2_S2_S2_S2_fjLj128EEEEELb0ELb1ELb0ELb1EEEvNS_9FwdParamsE,"",@"SHT_CUDA_INFO"
	.sectionflags	@""
	.align	4


	//----- nvinfo : EIATTR_CUDA_API_VERSION
	.align		4
        /*0000*/ 	.byte	0x04, 0x37
        /*0002*/ 	.short	(.L_1350 - .L_1349)
.L_1349:
        /*0004*/ 	.word	0x00000082


	//----- nvinfo : EIATTR_KPARAM_INFO
	.align		4
.L_1350:
        /*0008*/ 	.byte	0x04, 0x17
        /*000a*/ 	.short	(.L_1352 - .L_1351)
.L_1351:
        /*000c*/ 	.word	0x00000000
        /*0010*/ 	.short	0x0000
        /*0012*/ 	.short	0x0000
        /*0014*/ 	.byte	0x00, 0xf0, 0xa1, 0x03


	//----- nvinfo : EIATTR_SPARSE_MMA_MASK
	.align		4
.L_1352:
        /*0018*/ 	.byte	0x03, 0x50
        /*001a*/ 	.short	0x0000


	//----- nvinfo : EIATTR_MAXREG_COUNT
	.align		4
        /*001c*/ 	.byte	0x03, 0x1b
        /*001e*/ 	.short	0x00ff


	//----- nvinfo : EIATTR_MERCURY_ISA_VERSION
	.align		4
        /*0020*/ 	.byte	0x03, 0x5f
        /*0022*/ 	.short	0x0101


	//----- nvinfo : EIATTR_COOP_GROUP_MASK_REGIDS
	.align		4
        /*0024*/ 	.byte	0x04, 0x29
        /*0026*/ 	.short	(.L_1354 - .L_1353)


	//   ....[0]....
.L_1353:
        /*0028*/ 	.word	0xffffffff


	//   ....[1]....
        /*002c*/ 	.word	0xffffffff


	//   ....[2]....
        /*0030*/ 	.word	0xffffffff


	//   ....[3]....
        /*0034*/ 	.word	0xffffffff


	//   ....[4]....
        /*0038*/ 	.word	0xffffffff


	//   ....[5]....
        /*003c*/ 	.word	0xffffffff


	//   ....[6]....
        /*0040*/ 	.word	0xffffffff


	//   ....[7]....
        /*0044*/ 	.word	0xffffffff


	//   ....[8]....
        /*0048*/ 	.word	0xffffffff


	//   ....[9]....
        /*004c*/ 	.word	0xffffffff


	//   ....[10]....
        /*0050*/ 	.word	0x050000c6


	//   ....[11]....
        /*0054*/ 	.word	0x050000c6


	//   ....[12]....
        /*0058*/ 	.word	0x050000c6


	//   ....[13]....
        /*005c*/ 	.word	0x050000c6


	//   ....[14]....
        /*0060*/ 	.word	0x050000c6


	//   ....[15]....
        /*0064*/ 	.word	0x050000c6


	//   ....[16]....
        /*0068*/ 	.word	0x050000c6


	//   ....[17]....
        /*006c*/ 	.word	0x050000c6


	//   ....[18]....
        /*0070*/ 	.word	0x050000c6


	//   ....[19]....
        /*0074*/ 	.word	0x050000c6


	//----- nvinfo : EIATTR_COOP_GROUP_INSTR_OFFSETS
	.align		4
.L_1354:
        /*0078*/ 	.byte	0x04, 0x28
        /*007a*/ 	.short	(.L_1356 - .L_1355)


	//   ....[0]....
.L_1355:
        /*007c*/ 	.word	0x00002440


	//   ....[1]....
        /*0080*/ 	.word	0x00002470


	//   ....[2]....
        /*0084*/ 	.word	0x00002490


	//   ....[3]....
        /*0088*/ 	.word	0x000024b0


	//   ....[4]....
        /*008c*/ 	.word	0x000024d0


	//   ....[5]....
        /*0090*/ 	.word	0x00002b00


	//   ....[6]....
        /*0094*/ 	.word	0x00002b20


	//   ....[7]....
        /*0098*/ 	.word	0x00002b40


	//   ....[8]....
        /*009c*/ 	.word	0x00002b60


	//   ....[9]....
        /*00a0*/ 	.word	0x00002b80


	//   ....[10]....
        /*00a4*/ 	.word	0x000039e0


	//   ....[11]....
        /*00a8*/ 	.word	0x00003a90


	//   ....[12]....
        /*00ac*/ 	.word	0x00003b00


	//   ....[13]....
        /*00b0*/ 	.word	0x00003b70


	//   ....[14]....
        /*00b4*/ 	.word	0x00003be0


	//   ....[15]....
        /*00b8*/ 	.word	0x00004250


	//   ....[16]....
        /*00bc*/ 	.word	0x000042c0


	//   ....[17]....
        /*00c0*/ 	.word	0x00004330


	//   ....[18]....
        /*00c4*/ 	.word	0x000043a0


	//   ....[19]....
        /*00c8*/ 	.word	0x00004410


	//----- nvinfo : EIATTR_EXIT_INSTR_OFFSETS
	.align		4
.L_1356:
        /*00cc*/ 	.byte	0x04, 0x1c
        /*00ce*/ 	.short	(.L_1358 - .L_1357)


	//   ....[0]....
.L_1357:
        /*00d0*/ 	.word	0x000001c0


	//   ....[1]....
        /*00d4*/ 	.word	0x00003970


	//----- nvinfo : EIATTR_MAX_THREADS
	.align		4
.L_1358:
        /*00d8*/ 	.byte	0x04, 0x05
        /*00da*/ 	.short	(.L_1360 - .L_1359)
.L_1359:
        /*00dc*/ 	.word	0x00000080
        /*00e0*/ 	.word	0x00000001
        /*00e4*/ 	.word	0x00000001


	//----- nvinfo : EIATTR_CRS_STACK_SIZE
	.align		4
.L_1360:
        /*00e8*/ 	.byte	0x04, 0x1e
        /*00ea*/ 	.short	(.L_1362 - .L_1361)
.L_1361:
        /*00ec*/ 	.word	0x00000000


	//----- nvinfo : EIATTR_CBANK_PARAM_SIZE
	.align		4
.L_1362:
        /*00f0*/ 	.byte	0x03, 0x19
        /*00f2*/ 	.short	0x00e8


	//----- nvinfo : EIATTR_PARAM_CBANK
	.align		4
        /*00f4*/ 	.byte	0x04, 0x0a
        /*00f6*/ 	.short	(.L_1364 - .L_1363)
	.align		4
.L_1363:
        /*00f8*/ 	.word	index@(.nv.constant0._ZN10layer_norm13ln_fwd_kernelINS_13Kernel_traitsI6__halfS2_S2_S2_fjLj1536ELj1ELj4ELj1ELj16ENS_18Kernel_traits_baseILj1536ES2_S2_S2_S2_fjLj128EEEEELb0ELb1ELb0ELb1EEEvNS_9FwdParamsE)
        /*00fc*/ 	.short	0x0210
        /*00fe*/ 	.short	0x00e8


	//----- nvinfo : EIATTR_SW_WAR
	.align		4
.L_1364:
        /*0100*/ 	.byte	0x04, 0x36
        /*0102*/ 	.short	(.L_1366 - .L_1365)
.L_1365:
        /*0104*/ 	.word	0x00000008
.L_1366:


//--------------------- .nv.info._ZN10layer_norm13ln_fwd_kernelINS_13Kernel_traitsI6__halfS2_S2_S2_fjLj1536ELj1ELj4ELj1ELj16ENS_18Kernel_traits_baseILj1536ES2_S2_S2_S2_fjLj128EEEEELb0ELb1ELb1ELb0EEEvNS_9FwdParamsE --------------------------
	.section	.nv.info._ZN10layer_norm13ln_fwd_kernelINS_13Kernel_traitsI6__halfS2_S2_S2_fjLj1536ELj1ELj4ELj1ELj16ENS_18Kernel_traits_baseILj1536ES2_S2_S2_S2_fjLj128EEEEELb0ELb1ELb1ELb0EEEvNS_9FwdParamsE,"",@"SHT_CUDA_INFO"
	.sectionflags	@""
	.align	4


	//----- nvinfo : EIATTR_CUDA_API_VERSION
	.align		4
        /*0000*/ 	.byte	0x04, 0x37
        /*0002*/ 	.short	(.L_1368 - .L_1367)
.L_1367:
        /*0004*/ 	.word	0x00000082


	//----- nvinfo : EIATTR_KPARAM_INFO
	.align		4
.L_1368:
        /*0008*/ 	.byte	0x04, 0x17
        /*000a*/ 	.short	(.L_1370 - .L_1369)
.L_1369:
        /*000c*/ 	.word	0x00000000
        /*0010*/ 	.short	0x0000
        /*0012*/ 	.short	0x0000
        /*0014*/ 	.byte	0x00, 0xf0, 0xa1, 0x03


	//----- nvinfo : EIATTR_SPARSE_MMA_MASK
	.align		4
.L_1370:
        /*0018*/ 	.byte	0x03, 0x50
        /*001a*/ 	.short	0x0000


	//----- nvinfo : EIATTR_MAXREG_COUNT
	.align		4
        /*001c*/ 	.byte	0x03, 0x1b
        /*001e*/ 	.short	0x00ff


	//----- nvinfo : EIATTR_MERCURY_ISA_VERSION
	.align		4
        /*0020*/ 	.byte	0x03, 0x5f
        /*0022*/ 	.short	0x0101


	//----- nvinfo : EIATTR_COOP_GROUP_MASK_REGIDS
	.align		4
        /*0024*/ 	.byte	0x04, 0x29
        /*0026*/ 	.short	(.L_1372 - .L_1371)


	//   ....[0]....
.L_1371:
        /*0028*/ 	.word	0xffffffff


	//   ....[1]....
        /*002c*/ 	.word	0xffffffff


	//   ....[2]....
        /*0030*/ 	.word	0xffffffff


	//   ....[3]....
        /*0034*/ 	.word	0xffffffff


	//   ....[4]....
        /*0038*/ 	.word	0xffffffff


	//   ....[5]....
        /*003c*/ 	.word	0xffffffff


	//   ....[6]....
        /*0040*/ 	.word	0xffffffff


	//   ....[7]....
        /*0044*/ 	.word	0xffffffff


	//   ....[8]....
        /*0048*/ 	.word	0xffffffff


	//   ....[9]....
        /*004c*/ 	.word	0xffffffff


	//   ....[10]....
        /*0050*/ 	.word	0x050000d7


	//   ....[11]....
        /*0054*/ 	.word	0x050000d7


	//   ....[12]....
        /*0058*/ 	.word	0x050000d7


	//   ....[13]....
        /*005c*/ 	.word	0x050000d7


	//   ....[14]....
        /*0060*/ 	.word	0x050000d7


	//   ....[15]....
        /*0064*/ 	.word	0x050000d7


	//   ....[16]....
        /*0068*/ 	.word	0x050000d7


	//   ....[17]....
        /*006c*/ 	.word	0x050000d7


	//   ....[18]....
        /*0070*/ 	.word	0x050000d7


	//   ....[19]....
        /*0074*/ 	.word	0x050000d7


	//----- nvinfo : EIATTR_COOP_GROUP_INSTR_OFFSETS
	.align		4
.L_1372:
        /*0078*/ 	.byte	0x04, 0x28
        /*007a*/ 	.short	(.L_1374 - .L_1373)


	//   ....[0]....
.L_1373:
        /*007c*/ 	.word	0x00004380


	//   ....[1]....
        /*0080*/ 	.word	0x000043a0


	//   ....[2]....
        /*0084*/ 	.word	0x000043c0


	//   ....[3]....
        /*0088*/ 	.word	0x000043e0


	//   ....[4]....
        /*008c*/ 	.word	0x00004410


	//   ....[5]....
        /*0090*/ 	.word	0x00004a50


	//   ....[6]....
        /*0094*/ 	.word	0x00004a70


	//   ....[7]....
        /*0098*/ 	.word	0x00004a90


	//   ....[8]....
        /*009c*/ 	.word	0x00004ab0


	//   ....[9]....
        /*00a0*/ 	.word	0x00004ad0


	//   ....[10]....
        /*00a4*/ 	.word	0x00005a80


	//   ....[11]....
        /*00a8*/ 	.word	0x00005b20


	//   ....[12]....
        /*00ac*/ 	.word	0x00005b90


	//   ....[13]....
        /*00b0*/ 	.word	0x00005c00


	//   ....[14]....
        /*00b4*/ 	.word	0x00005c80


	//   ....[15]....
        /*00b8*/ 	.word	0x00006310


	//   ....[16]....
        /*00bc*/ 	.word	0x00006380


	//   ....[17]....
        /*00c0*/ 	.word	0x000063f0


	//   ....[18]....
        /*00c4*/ 	.word	0x00006460


	//   ....[19]....
        /*00c8*/ 	.word	0x000064d0


	//----- nvinfo : EIATTR_EXIT_INSTR_OFFSETS
	.align		4
.L_1374:
        /*00cc*/ 	.byte	0x04, 0x1c
        /*00ce*/ 	.short	(.L_1376 - .L_1375)


	//   ....[0]....
.L_1375:
        /*00d0*/ 	.word	0x00000900


	//   ....[1]....
        /*00d4*/ 	.word	0x00005a10


	//----- nvinfo : EIATTR_MAX_THREADS
	.align		4
.L_1376:
        /*00d8*/ 	.byte	0x04, 0x05
        /*00da*/ 	.short	(.L_1378 - .L_1377)
.L_1377:
        /*00dc*/ 	.word	0x00000080
        /*00e0*/ 	.word	0x00000001
        /*00e4*/ 	.word	0x00000001


	//----- nvinfo : EIATTR_CRS_STACK_SIZE
	.align		4
.L_1378:
        /*00e8*/ 	.byte	0x04, 0x1e
        /*00ea*/ 	.short	(.L_1380 - .L_1379)
.L_1379:
        /*00ec*/ 	.word	0x00000000


	//----- nvinfo : EIATTR_CBANK_PARAM_SIZE
	.align		4
.L_1380:
        /*00f0*/ 	.byte	0x03, 0x19
        /*00f2*/ 	.short	0x00e8


	//----- nvinfo : EIATTR_PARAM_CBANK
	.align		4
        /*00f4*/ 	.byte	0x04, 0x0a
        /*00f6*/ 	.short	(.L_1382 - .L_1381)
	.align		4
.L_1381:
        /*00f8*/ 	.word	index@(.nv.constant0._ZN10layer_norm13ln_fwd_kernelINS_13Kernel_traitsI6__halfS2_S2_S2_fjLj1536ELj1ELj4ELj1ELj16ENS_18Kernel_traits_baseILj1536ES2_S2_S2_S2_fjLj128EEEEELb0ELb1ELb1ELb0EEEvNS_9FwdParamsE)
        /*00fc*/ 	.short	0x0210
        /*00fe*/ 	.short	0x00e8


	//----- nvinfo : EIATTR_SW_WAR
	.align		4
.L_1382:
        /*0100*/ 	.byte	0x04, 0x36
        /*0102*/ 	.short	(.L_1384 - .L_1383)
.L_1383:
        /*0104*/ 	.word	0x00000008
.L_1384:


//--------------------- .nv.info._ZN10layer_norm13ln_fwd_kernelINS_13Kernel_traitsI6__halfS2_S2_S2_fjLj1536ELj1ELj4ELj1ELj16ENS_18Kernel_traits_baseILj1536ES2_S2_S2_S2_fjLj128EEEEELb0ELb1ELb1ELb1EEEvNS_9FwdParamsE --------------------------
	.section	.nv.info._ZN10layer_norm13ln_fwd_kernelINS_13Kernel_traitsI6__halfS2_S2_S2_fjLj1536ELj1ELj4ELj1ELj16ENS_18Kernel_traits_baseILj1536ES2_S2_S2_S2_fjLj128EEEEELb0ELb1ELb1ELb1EEEvNS_9FwdParamsE,"",@"SHT_CUDA_INFO"
	.sectionflags	@""
	.align	4


	//----- nvinfo : EIATTR_CUDA_API_VERSION
	.align		4
        /*0000*/ 	.byte	0x04, 0x37
        /*0002*/ 	.short	(.L_1386 - .L_1385)
.L_1385:
        /*0004*/ 	.word	0x00000082


	//----- nvinfo : EIATTR_KPARAM_INFO
	.align		4
.L_1386:
        /*0008*/ 	.byte	0x04, 0x17
        /*000a*/ 	.short	(.L_1388 - .L_1387)
.L_1387:
        /*000c*/ 	.word	0x00000000
        /*0010*/ 	.short	0x0000
        /*0012*/ 	.short	0x0000
        /*0014*/ 	.byte	0x00, 0xf0, 0xa1, 0x03


	//----- nvinfo : EIATTR_SPARSE_MMA_MASK
	.align		4
.L_1388:
        /*0018*/ 	.byte	0x03, 0x50
        /*001a*/ 	.short	0x0000


	//----- nvinfo : EIATTR_MAXREG_COUNT
	.align		4
        /*001c*/ 	.byte	0x03, 0x1b
        /*001e*/ 	.short	0x00ff


	//----- nvinfo : EIATTR_MERCURY_ISA_VERSION
	.align		4
        /*0020*/ 	.byte	0x03, 0x5f
        /*0022*/ 	.short	0x0101


	//----- nvinfo : EIATTR_COOP_GROUP_MASK_REGIDS
	.align		4
        /*0024*/ 	.byte	0x04, 0x29
        /*0026*/ 	.short	(.L_1390 - .L_1389)


	//   ....[0]....
.L_1389:
        /*0028*/ 	.word	0xffffffff


	//   ....[1]....
        /*002c*/ 	.word	0xffffffff


	//   ....[2]....
        /*0030*/ 	.word	0xffffffff


	//   ....[3]....
        /*0034*/ 	.word	0xffffffff


	//   ....[4]....
        /*0038*/ 	.word	0xffffffff


	//   ....[5]....
        /*003c*/ 	.word	0xffffffff


	//   ....[6]....
        /*0040*/ 	.word	0xffffffff


	//   ....[7]....
        /*0044*/ 	.word	0xffffffff


	//   ....[8]....
        /*0048*/ 	.word	0xffffffff


	//   ....[9]....
        /*004c*/ 	.word	0xffffffff


	//   ....[10]....
        /*0050*/ 	.word	0x050000bc


	//   ....[11]....
        /*0054*/ 	.word	0x050000bc


	//   ....[12]....
        /*0058*/ 	.word	0x050000bc


	//   ....[13]....
        /*005c*/ 	.word	0x050000bc


	//   ....[14]....
        /*0060*/ 	.word	0x050000bc


	//   ....[15]....
        /*0064*/ 	.word	0x050000bc


	//   ....[16]....
        /*0068*/ 	.word	0x050000bc


	//   ....[17]....
        /*006c*/ 	.word	0x050000bc


	//   ....[18]....
        /*0070*/ 	.word	0x050000bc


	//   ....[19]....
        /*0074*/ 	.word	0x050000bc


	//----- nvinfo : EIATTR_COOP_GROUP_INSTR_OFFSETS
	.align		4
.L_1390:
        /*0078*/ 	.byte	0x04, 0x28
        /*007a*/ 	.short	(.L_1392 - .L_1391)


	//   ....[0]....
.L_1391:
        /*007c*/ 	.word	0x00003950


	//   ....[1]....
        /*0080*/ 	.word	0x00003980


	//   ....[2]....
        /*0084*/ 	.word	0x000039a0


	//   ....[3]....
        /*0088*/ 	.word	0x000039c0


	//   ....[4]....
        /*008c*/ 	.word	0x000039e0


	//   ....[5]....
        /*0090*/ 	.word	0x00004010


	//   ....[6]....
        /*0094*/ 	.word	0x00004030


	//   ....[7]....
        /*0098*/ 	.word	0x00004050


	//   ....[8]....
        /*009c*/ 	.word	0x00004070


	//   ....[9]....
        /*00a0*/ 	.word	0x00004090


	//   ....[10]....
        /*00a4*/ 	.word	0x00004f80


	//   ....[11]....
        /*00a8*/ 	.word	0x00005030


	//   ....[12]....
        /*00ac*/ 	.word	0x000050a0


	//   ....[13]....
        /*00b0*/ 	.word	0x00005110


	//   ....[14]....
        /*00b4*/ 	.word	0x00005180


	//   ....[15]....
        /*00b8*/ 	.word	0x00005800


	//   ....[16]....
        /*00bc*/ 	.word	0x00005870


	//   ....[17]....
        /*00c0*/ 	.word	0x000058e0


	//   ....[18]....
        /*00c4*/ 	.word	0x00005950


	//   ....[19]....
        /*00c8*/ 	.word	0x000059c0


	//----- nvinfo : EIATTR_EXIT_INSTR_OFFSETS
	.align		4
.L_1392:
        /*00cc*/ 	.byte	0x04, 0x1c
        /*00ce*/ 	.short	(.L_1394 - .L_1393)


	//   ....[0]....
.L_1393:
        /*00d0*/ 	.word	0x000001c0


	//   ....[1]....
        /*00d4*/ 	.word	0x00004f10


	//----- nvinfo : EIATTR_MAX_THREADS
	.align		4
.L_1394:
        /*00d8*/ 	.byte	0x04, 0x05
        /*00da*/ 	.short	(.L_1396 - .L_1395)
.L_1395:
        /*00dc*/ 	.word	0x00000080
        /*00e0*/ 	.word	0x00000001
        /*00e4*/ 	.word	0x00000001


	//----- nvinfo : EIATTR_CRS_STACK_SIZE
	.align		4
.L_1396:
        /*00e8*/ 	.byte	0x04, 0x1e
        /*00ea*/ 	.short	(.L_1398 - .L_1397)
.L_1397:
        /*00ec*/ 	.word	0x00000000


	//----- nvinfo : EIATTR_CBANK_PARAM_SIZE
	.align		4
.L_1398:
        /*00f0*/ 	.byte	0x03, 0x19
        /*00f2*/ 	.short	0x00e8


	//----- nvinfo : EIATTR_PARAM_CBANK
	.align		4
        /*00f4*/ 	.byte	0x04, 0x0a
        /*00f6*/ 	.short	(.L_1400 - .L_1399)
	.align		4
.L_1399:
        /*00f8*/ 	.word	index@(.nv.constant0._ZN10layer_norm13ln_fwd_kernelINS_13Kernel_traitsI6__halfS2_S2_S2_fjLj1536ELj1ELj4ELj1ELj16ENS_18Kernel_traits_baseILj1536ES2_S2_S2_S2_fjLj128EEEEELb0ELb1ELb1ELb1EEEvNS_9FwdParamsE)
        /*00fc*/ 	.short	0x0210
        /*00fe*/ 	.short	0x00e8


	//----- nvinfo : EIATTR_SW_WAR
	.align		4
.L_1400:
        /*0100*/ 	.byte	0x04, 0x36
        /*0102*/ 	.short	(.L_1402 - .L_1401)
.L_1401:
        /*0104*/ 	.word	0x00000008
.L_1402:


//--------------------- .nv.info._ZN10layer_norm13ln_fwd_kernelINS_13Kernel_traitsI6__halfS2_S2_S2_fjLj1536ELj1ELj4ELj1ELj16ENS_18Kernel_traits_baseILj1536ES2_S2_S2_S2_fjLj128EEEEELb1ELb0ELb0ELb0EEEvNS_9FwdParamsE --------------------------
	.section	.nv.info._ZN10layer_norm13ln_fwd_kernelINS_13Kernel_traitsI6__halfS2_S2_S2_fjLj1536ELj1ELj4ELj1ELj16ENS_18Kernel_traits_baseILj1536ES2_S2_S2_S2_fjLj128EEEEELb1ELb0ELb0ELb0EEEvNS_9FwdParamsE,"",@"SHT_CUDA_INFO"
	.sectionflags	@""
	.align	4


	//----- nvinfo : EIATTR_CUDA_API_VERSION
	.align		4
        /*0000*/ 	.byte	0x04, 0x37
        /*0002*/ 	.short	(.L_1404 - .L_1403)
.L_1403:
        /*0004*/ 	.word	0x00000082


	//----- nvinfo : EIATTR_KPARAM_INFO
	.align		4
.L_1404:
        /*0008*/ 	.byte	0x04, 0x17
        /*000a*/ 	.short	(.L_1406 - .L_1405)
.L_1405:
        /*000c*/ 	.word	0x00000000
        /*0010*/ 	.short	0x0000
        /*0012*/ 	.short	0x0000
        /*0014*/ 	.byte	0x00, 0xf0, 0xa1, 0x03


	//----- nvinfo : EIATTR_SPARSE_MMA_MASK
	.align		4
.L_1406:
        /*0018*/ 	.byte	0x03, 0x50
        /*001a*/ 	.short	0x0000


	//----- nvinfo : EIATTR_MAXREG_COUNT
	.align		4
        /*001c*/ 	.byte	0x03, 0x1b
        /*001e*/ 	.short	0x00ff


	//----- nvinfo : EIATTR_MERCURY_ISA_VERSION
	.align		4
        /*0020*/ 	.byte	0x03, 0x5f
        /*0022*/ 	.short	0x0101


	//----- nvinfo : EIATTR_COOP_GROUP_MASK_REGIDS
	.align		4
        /*0024*/ 	.byte	0x04, 0x29
        /*0026*/ 	.short	(.L_1408 - .L_1407)


	//   ....[0]....
.L_1407:
        /*0028*/ 	.word	0xffffffff


	//   ....[1]....
        /*002c*/ 	.word	0xffffffff


	//   ....[2]....
        /*0030*/ 	.word	0xffffffff


	//   ....[3]....
        /*0034*/ 	.word	0xffffffff


	//   ....[4]....
        /*0038*/ 	.word	0xffffffff


	//   ....[5]....
        /*003c*/ 	.word	0xffffffff


	//   ....[6]....
        /*0040*/ 	.word	0xffffffff


	//   ....[7]....
        /*0044*/ 	.word	0xffffffff


	//   ....[8]....
        /*0048*/ 	.word	0xffffffff


	//   ....[9]....
        /*004c*/ 	.word	0xffffffff


	//   ....[10]....
        /*0050*/ 	.word	0x050000be


	//   ....[11]....
        /*0054*/ 	.word	0x050000be


	//   ....[12]....
        /*0058*/ 	.word	0x050000be


	//   ....[13]....
        /*005c*/ 	.word	0x050000be


	//   ....[14]....
        /*0060*/ 	.word	0x050000be


	//   ....[15]....
        /*0064*/ 	.word	0x050000be


	//   ....[16]....
        /*0068*/ 	.word	0x050000be


	//   ....[17]....
        /*006c*/ 	.word	0x050000be


	//   ....[18]....
        /*0070*/ 	.word	0x050000be


	//   ....[19]....
        /*0074*/ 	.word	0x050000be


	//----- nvinfo : EIATTR_COOP_GROUP_INSTR_OFFSETS
	.align		4
.L_1408:
        /*0078*/ 	.byte	0x04, 0x28
        /*007a*/ 	.short	(.L_1410 - .L_1409)


	//   ....[0]....
.L_1409:
        /*007c*/ 	.word	0x000126c0


	//   ....[1]....
        /*0080*/ 	.word	0x000126f0


	//   ....[2]....
        /*0084*/ 	.word	0x00012710


	//   ....[3]....
        /*0088*/ 	.word	0x00012730


	//   ....[4]....
        /*008c*/ 	.word	0x00012760


	//   ....[5]....
        /*0090*/ 	.word	0x00012da0


	//   ....[6]....
        /*0094*/ 	.word	0x00012dc0


	//   ....[7]....
        /*0098*/ 	.word	0x00012de0


	//   ....[8]....
        /*009c*/ 	.word	0x00012e00


	//   ....[9]....
        /*00a0*/ 	.word	0x00012e20


	//   ....[10]....
        /*00a4*/ 	.word	0x00013d30


	//   ....[11]....
        /*00a8*/ 	.word	0x00013dd0


	//   ....[12]....
        /*00ac*/ 	.word	0x00013e40


	//   ....[13]....
        /*00b0*/ 	.word	0x00013eb0


	//   ....[14]....
        /*00b4*/ 	.word	0x00013f30


	//   ....[15]....
        /*00b8*/ 	.word	0x000145d0


	//   ....[16]....
        /*00bc*/ 	.word	0x00014640


	//   ....[17]....
        /*00c0*/ 	.word	0x000146b0


	//   ....[18]....
        /*00c4*/ 	.word	0x00014720


	//   ....[19]....
        /*00c8*/ 	.word	0x00014790


	//----- nvinfo : EIATTR_EXIT_INSTR_OFFSETS
	.align		4
.L_1410:
        /*00cc*/ 	.byte	0x04, 0x1c
        /*00ce*/ 	.short	(.L_1412 - .L_1411)


	//   ....[0]....
.L_1411:
        /*00d0*/ 	.word	0x00000be0


	//   ....[1]....
        /*00d4*/ 	.word	0x00013cc0


	//----- nvinfo : EIATTR_MAX_THREADS
	.align		4
.L_1412:
        /*00d8*/ 	.byte	0x04, 0x05
        /*00da*/ 	.short	(.L_1414 - .L_1413)
.L_1413:
        /*00dc*/ 	.word	0x00000080
        /*00e0*/ 	.word	0x00000001
        /*00e4*/ 	.word	0x00000001


	//----- nvinfo : EIATTR_CRS_STACK_SIZE
	.align		4
.L_1414:
        /*00e8*/ 	.byte	0x04, 0x1e
        /*00ea*/ 	.short	(.L_1416 - .L_1415)
.L_1415:
        /*00ec*/ 	.word	0x00000000


	//----- nvinfo : EIATTR_CBANK_PARAM_SIZE
	.align		4
.L_1416:
        /*00f0*/ 	.byte	0x03, 0x19
        /*00f2*/ 	.short	0x00e8


	//----- nvinfo : EIATTR_PARAM_CBANK
	.align		4
        /*00f4*/ 	.byte	0x04, 0x0a
        /*00f6*/ 	.short	(.L_1418 - .L_1417)
	.align		4
.L_1417:
        /*00f8*/ 	.word	index@(.nv.constant0._ZN10layer_norm13ln_fwd_kernelINS_13Kernel_traitsI6__halfS2_S2_S2_fjLj1536ELj1ELj4ELj1ELj16ENS_18Kernel_traits_baseILj1536ES2_S2_S2_S2_fjLj128EEEEELb1ELb0ELb0ELb0EEEvNS_9FwdParamsE)
        /*00fc*/ 	.short	0x0210
        /*00fe*/ 	.short	0x00e8


	//----- nvinfo : EIATTR_SW_WAR
	.align		4
.L_1418:
        /*0100*/ 	.byte	0x04, 0x36
        /*0102*/ 	.short	(.L_1420 - .L_1419)
.L_1419:
        /*0104*/ 	.word	0x00000008
.L_1420:


//--------------------- .nv.info._ZN10layer_norm13ln_fwd_kernelINS_13Kernel_traitsI6__halfS2_S2_S2_fjLj1536ELj1ELj4ELj1ELj16ENS_18Kernel_traits_baseILj1536ES2_S2_S2_S2_fjLj128EEEEELb1ELb0ELb0ELb1EEEvNS_9FwdParamsE --------------------------
	.section	.nv.info._ZN10layer_norm13ln_fwd_kernelINS_13Kernel_traitsI6__halfS2_S2_S2_fjLj1536ELj1ELj4ELj1ELj16ENS_18Kernel_traits_baseILj1536ES2_S2_S2_S2_fjLj128EEEEELb1ELb0ELb0ELb1EEEvNS_9FwdParamsE,"",@"SHT_CUDA_INFO"
	.sectionflags	@""
	.align	4


	//----- nvinfo : EIATTR_CUDA_API_VERSION
	.align		4
        /*0000*/ 	.byte	0x04, 0x37
        /*0002*/ 	.short	(.L_1422 - .L_1421)
.L_1421:
        /*0004*/ 	.word	0x00000082


	//----- nvinfo : EIATTR_KPARAM_INFO
	.align		4
.L_1422:
        /*0008*/ 	.byte	0x04, 0x17
        /*000a*/ 	.short	(.L_1424 - .L_1423)
.L_1423:
        /*000c*/ 	.word	0x00000000
        /*0010*/ 	.short	0x0000
        /*0012*/ 	.short	0x0000
        /*0014*/ 	.byte	0x00, 0xf0, 0xa1, 0x03


	//----- nvinfo : EIATTR_SPARSE_MMA_MASK
	.align		4
.L_1424:
        /*0018*/ 	.byte	0x03, 0x50
        /*001a*/ 	.short	0x0000


	//----- nvinfo : EIATTR_MAXREG_COUNT
	.align		4
        /*001c*/ 	.byte	0x03, 0x1b
        /*001e*/ 	.short	0x00ff


	//----- nvinfo : EIATTR_MERCURY_ISA_VERSION
	.align		4
        /*0020*/ 	.byte	0x03, 0x5f
        /*0022*/ 	.short	0x0101


	//----- nvinfo : EIATTR_COOP_GROUP_MASK_REGIDS
	.align		4
        /*0024*/ 	.byte	0x04, 0x29
        /*0026*/ 	.short	(.L_1426 - .L_1425)


	//   ....[0]....
.L_1425:
        /*0028*/ 	.word	0xffffffff


	//   ....[1]....
        /*002c*/ 	.word	0xffffffff


	//   ....[2]....
        /*0030*/ 	.word	0xffffffff


	//   ....[3]....
        /*0034*/ 	.word	0xffffffff


	//   ....[4]....
        /*0038*/ 	.word	0xffffffff


	//   ....[5]....
        /*003c*/ 	.word	0xffffffff


	//   ....[6]....
        /*0040*/ 	.word	0xffffffff


	//   ....[7]....
        /*0044*/ 	.word	0xffffffff


	//   ....[8]....
        /*0048*/ 	.word	0xffffffff


	//   ....[9]....
        /*004c*/ 	.word	0xffffffff


	//   ....[10]....
        /*0050*/ 	.word	0x05000095


	//   ....[11]....
        /*0054*/ 	.word	0x05000095


	//   ....[12]....
        /*0058*/ 	.word	0x05000095


	//   ....[13]....
        /*005c*/ 	.word	0x05000095


	//   ....[14]....
        /*0060*/ 	.word	0x05000095


	//   ....[15]....
        /*0064*/ 	.word	0x05000095


	//   ....[16]....
        /*0068*/ 	.word	0x05000095


	//   ....[17]....
        /*006c*/ 	.word	0x05000095


	//   ....[18]....
        /*0070*/ 	.word	0x05000095


	//   ....[19]....
        /*0074*/ 	.word	0x05000095


	//----- nvinfo : EIATTR_COOP_GROUP_INSTR_OFFSETS
	.align		4
.L_1426:
        /*0078*/ 	.byte	0x04, 0x28
        /*007a*/ 	.short	(.L_1428 - .L_1427)


	//   ....[0]....
.L_1427:
        /*007c*/ 	.word	0x00011cb0


	//   ....[1]....
        /*0080*/ 	.word	0x00011ce0


	//   ....[2]....
        /*0084*/ 	.word	0x00011d00


	//   ....[3]....
        /*0088*/ 	.word	0x00011d20


	//   ....[4]....
        /*008c*/ 	.word	0x00011d40


	//   ....[5]....
        /*0090*/ 	.word	0x00012370


	//   ....[6]....
        /*0094*/ 	.word	0x00012390


	//   ....[7]....
        /*0098*/ 	.word	0x000123b0


	//   ....[8]....
        /*009c*/ 	.word	0x000123d0


	//   ....[9]....
        /*00a0*/ 	.word	0x000123f0


	//   ....[10]....
        /*00a4*/ 	.word	0x00013420


	//   ....[11]....
        /*00a8*/ 	.word	0x000134d0


	//   ....[12]....
        /*00ac*/ 	.word	0x00013540


	//   ....[13]....
        /*00b0*/ 	.word	0x000135b0


	//   ....[14]....
        /*00b4*/ 	.word	0x00013620


	//   ....[15]....
        /*00b8*/ 	.word	0x00013ca0


	//   ....[16]....
        /*00bc*/ 	.word	0x00013d10


	//   ....[17]....
        /*00c0*/ 	.word	0x00013d80


	//   ....[18]....
        /*00c4*/ 	.word	0x00013df0


	//   ....[19]....
        /*00c8*/ 	.word	0x00013e60


	//----- nvinfo : EIATTR_EXIT_INSTR_OFFSETS
	.align		4
.L_1428:
        /*00cc*/ 	.byte	0x04, 0x1c
        /*00ce*/ 	.short	(.L_1430 - .L_1429)


	//   ....[0]....
.L_1429:
        /*00d0*/ 	.word	0x00000600


	//   ....[1]....
        /*00d4*/ 	.word	0x000133b0


	//----- nvinfo : EIATTR_MAX_THREADS
	.align		4
.L_1430:
        /*00d8*/ 	.byte	0x04, 0x05
        /*00da*/ 	.short	(.L_1432 - .L_1431)
.L_1431:
        /*00dc*/ 	.word	0x00000080
        /*00e0*/ 	.word	0x00000001
        /*00e4*/ 	.word	0x00000001


	//----- nvinfo : EIATTR_CRS_STACK_SIZE
	.align		4
.L_1432:
        /*00e8*/ 	.byte	0x04, 0x1e
        /*00ea*/ 	.short	(.L_1434 - .L_1433)
.L_1433:
        /*00ec*/ 	.word	0x00000000


	//----- nvinfo : EIATTR_CBANK_PARAM_SIZE
	.align		4
.L_1434:
        /*00f0*/ 	.byte	0x03, 0x19
        /*00f2*/ 	.short	0x00e8


	//----- nvinfo : EIATTR_PARAM_CBANK
	.align		4
        /*00f4*/ 	.byte	0x04, 0x0a
        /*00f6*/ 	.short	(.L_1436 - .L_1435)
	.align		4
.L_1435:
        /*00f8*/ 	.word	index@(.nv.constant0._ZN10layer_norm13ln_fwd_kernelINS_13Kernel_traitsI6__halfS2_S2_S2_fjLj1536ELj1ELj4ELj1ELj16ENS_18Kernel_traits_baseILj1536ES2_S2_S2_S2_fjLj128EEEEELb1ELb0ELb0ELb1EEEvNS_9FwdParamsE)
        /*00fc*/ 	.short	0x0210
        /*00fe*/ 	.short	0x00e8


	//----- nvinfo : EIATTR_SW_WAR
	.align		4
.L_1436:
        /*0100*/ 	.byte	0x04, 0x36
        /*0102*/ 	.short	(.L_1438 - .L_1437)
.L_1437:
        /*0104*/ 	.word	0x00000008
.L_1438:


//--------------------- .nv.info._ZN10layer_norm13ln_fwd_kernelINS_13Kernel_traitsI6__halfS2_S2_S2_fjLj1536ELj1ELj4ELj1ELj16ENS_18Kernel_traits_baseILj1536ES2_S2_S2_S2_fjLj128EEEEELb1ELb0ELb1ELb0EEEvNS_9FwdParamsE --------------------------
	.section	.nv.info._ZN10layer_norm13ln_fwd_kernelINS_13Kernel_traitsI6__halfS2_S2_S2_fjLj1536ELj1ELj4ELj1ELj16ENS_18Kernel_traits_baseILj1536ES2_S2_S2_S2_fjLj128EEEEELb1ELb0ELb1ELb0EEEvNS_9FwdParamsE,"",@"SHT_CUDA_INFO"
	.sectionflags	@""
	.align	4


	//----- nvinfo : EIATTR_CUDA_API_VERSION
	.align		4
        /*0000*/ 	.byte	0x04, 0x37
        /*0002*/ 	.short	(.L_1440 - .L_1439)
.L_1439:
        /*0004*/ 	.word	0x00000082


	//----- nvinfo : EIATTR_KPARAM_INFO
	.align		4
.L_1440:
        /*0008*/ 	.byte	0x04, 0x17
        /*000a*/ 	.short	(.L_1442 - .L_1441)
.L_1441:
        /*000c*/ 	.word	0x00000000
        /*0010*/ 	.short	0x0000
        /*0012*/ 	.short	0x0000
        /*0014*/ 	.byte	0x00, 0xf0, 0xa1, 0x03


	//----- nvinfo : EIATTR_SPARSE_MMA_MASK
	.align		4
.L_1442:
        /*0018*/ 	.byte	0x03, 0x50
        /*001a*/ 	.short	0x0000


	//----- nvinfo : EIATTR_MAXREG_COUNT
	.align		4
        /*001c*/ 	.byte	0x03, 0x1b
        /*001e*/ 	.short	0x00ff


	//----- nvinfo : EIATTR_MERCURY_ISA_VERSION
	.align		4
        /*0020*/ 	.byte	0x03, 0x5f
        /*0022*/ 	.short	0x0101


	//----- nvinfo : EIATTR_COOP_GROUP_MASK_REGIDS
	.align		4
        /*0024*/ 	.byte	0x04, 0x29
        /*0026*/ 	.short	(.L_1444 - .L_1443)


	//   ....[0]....
.L_1443:
        /*0028*/ 	.word	0xffffffff


	//   ....[1]....
        /*002c*/ 	.word	0xffffffff


	//   ....[2]....
        /*0030*/ 	.word	0xffffffff


	//   ....[3]....
        /*0034*/ 	.word	0xffffffff


	//   ....[4]....
        /*0038*/ 	.word	0xffffffff


	//   ....[5]....
        /*003c*/ 	.word	0xffffffff


	//   ....[6]....
        /*0040*/ 	.word	0xffffffff


	//   ....[7]....
        /*0044*/ 	.word	0xffffffff


	//   ....[8]....
        /*0048*/ 	.word	0xffffffff


	//   ....[9]....
        /*004c*/ 	.word	0xffffffff


	//   ....[10]....
        /*0050*/ 	.word	0x050000d3


	//   ....[11]....
        /*0054*/ 	.word	0x050000d3


	//   ....[12]....
        /*0058*/ 	.word	0x050000d3


	//   ....[13]....
        /*005c*/ 	.word	0x050000d3


	//   ....[14]....
        /*0060*/ 	.word	0x050000d3


	//   ....[15]....
        /*0064*/ 	.word	0x050000d3


	//   ....[16]....
        /*0068*/ 	.word	0x050000d3


	//   ....[17]....
        /*006c*/ 	.word	0x050000d3


	//   ....[18]....
        /*0070*/ 	.word	0x050000d3


	//   ....[19]....
        /*0074*/ 	.word	0x050000d3


	//----- nvinfo : EIATTR_COOP_GROUP_INSTR_OFFSETS
	.align		4
.L_1444:
        /*0078*/ 	.byte	0x04, 0x28
        /*007a*/ 	.short	(.L_1446 - .L_1445)


	//   ....[0]....
.L_1445:
        /*007c*/ 	.word	0x00014830


	//   ....[1]....
        /*0080*/ 	.word	0x00014850


	//   ....[2]....
        /*0084*/ 	.word	0x00014870


	//   ....[3]....
        /*0088*/ 	.word	0x00014890


	//   ....[4]....
        /*008c*/ 	.word	0x000148c0


	//   ....[5]....
        /*0090*/ 	.word	0x00014f00


	//   ....[6]....
        /*0094*/ 	.word	0x00014f20


	//   ....[7]....
        /*0098*/ 	.word	0x00014f40


	//   ....[8]....
        /*009c*/ 	.word	0x00014f60


	//   ....[9]....
        /*00a0*/ 	.word	0x00014f80


	//   ....[10]....
        /*00a4*/ 	.word	0x00015f30


	//   ....[11]....
        /*00a8*/ 	.word	0x00015fd0


	//   ....[12]....
        /*00ac*/ 	.word	0x00016040


	//   ....[13]....
        /*00b0*/ 	.word	0x000160b0


	//   ....[14]....
        /*00b4*/ 	.word	0x00016130


	//   ....[15]....
        /*00b8*/ 	.word	0x000167c0


	//   ....[16]....
        /*00bc*/ 	.word	0x00016830


	//   ....[17]....
        /*00c0*/ 	.word	0x000168a0


	//   ....[18]....
        /*00c4*/ 	.word	0x00016910


	//   ....[19]....
        /*00c8*/ 	.word	0x00016980


	//----- nvinfo : EIATTR_EXIT_INSTR_OFFSETS
	.align		4
.L_1446:
        /*00cc*/ 	.byte	0x04, 0x1c
        /*00ce*/ 	.short	(.L_1448 - .L_1447)


	//   ....[0]....
.L_1447:
        /*00d0*/ 	.word	0x00000b80


	//   ....[1]....
        /*00d4*/ 	.word	0x00015ec0


	//----- nvinfo : EIATTR_MAX_THREADS
	.align		4
.L_1448:
        /*00d8*/ 	.byte	0x04, 0x05
        /*00da*/ 	.short	(.L_1450 - .L_1449)
.L_1449:
        /*00dc*/ 	.word	0x00000080
        /*00e0*/ 	.word	0x00000001
        /*00e4*/ 	.word	0x00000001


	//----- nvinfo : EIATTR_CRS_STACK_SIZE
	.align		4
.L_1450:
        /*00e8*/ 	.byte	0x04, 0x1e
        /*00ea*/ 	.short	(.L_1452 - .L_1451)
.L_1451:
        /*00ec*/ 	.word	0x00000000


	//----- nvinfo : EIATTR_CBANK_PARAM_SIZE
	.align		4
.L_1452:
        /*00f0*/ 	.byte	0x03, 0x19
        /*00f2*/ 	.short	0x00e8


	//----- nvinfo : EIATTR_PARAM_CBANK
	.align		4
        /*00f4*/ 	.byte	0x04, 0x0a
        /*00f6*/ 	.short	(.L_1454 - .L_1453)
	.align		4
.L_1453:
        /*00f8*/ 	.word	index@(.nv.constant0._ZN10layer_norm13ln_fwd_kernelINS_13Kernel_traitsI6__halfS2_S2_S2_fjLj1536ELj1ELj4ELj1ELj16ENS_18Kernel_traits_baseILj1536ES2_S2_S2_S2_fjLj128EEEEELb1ELb0ELb1ELb0EEEvNS_9FwdParamsE)
        /*00fc*/ 	.short	0x0210
        /*00fe*/ 	.short	0x00e8


	//----- nvinfo : EIATTR_SW_WAR
	.align		4
.L_1454:
        /*0100*/ 	.byte	0x04, 0x36
        /*0102*/ 	.short	(.L_1456 - .L_1455)
.L_1455:
        /*0104*/ 	.word	0x00000008
.L_1456:


//--------------------- .nv.info._ZN10layer_norm13ln_fwd_kernelINS_13Kernel_traitsI6__halfS2_S2_S2_fjLj1536ELj1ELj4ELj1ELj16ENS_18Kernel_traits_baseILj1536ES2_S2_S2_S2_fjLj128EEEEELb1ELb0ELb1ELb1EEEvNS_9FwdParamsE --------------------------
	.section	.nv.info._ZN10layer_norm13ln_fwd_kernelINS_13Kernel_traitsI6__halfS2_S2_S2_fjLj1536ELj1ELj4ELj1ELj16ENS_18Kernel_traits_baseILj1536ES2_S2_S2_S2_fjLj128EEEEELb1ELb0ELb1ELb1EEEvNS_9FwdParamsE,"",@"SHT_CUDA_INFO"
	.sectionflags	@""
	.align	4


	//----- nvinfo : EIATTR_CUDA_API_VERSION
	.align		4
        /*0000*/ 	.byte	0x04, 0x37
        /*0002*/ 	.short	(.L_1458 - .L_1457)
.L_1457:
        /*0004*/ 	.word	0x00000082


	//----- nvinfo : EIATTR_KPARAM_INFO
	.align		4
.L_1458:
        /*0008*/ 	.byte	0x04, 0x17
        /*000a*/ 	.short	(.L_1460 - .L_1459)
.L_1459:
        /*000c*/ 	.word	0x00000000
        /*0010*/ 	.short	0x0000
        /*0012*/ 	.short	0x0000
        /*0014*/ 	.byte	0x00, 0xf0, 0xa1, 0x03


	//----- nvinfo : EIATTR_SPARSE_MMA_MASK
	.align		4
.L_1460:
        /*0018*/ 	.byte	0x03, 0x50
        /*001a*/ 	.short	0x0000


	//----- nvinfo : EIATTR_MAXREG_COUNT
	.align		4
        /*001c*/ 	.byte	0x03, 0x1b
        /*001e*/ 	.short	0x00ff


	//----- nvinfo : EIATTR_MERCURY_ISA_VERSION
	.align		4
        /*0020*/ 	.byte	0x03, 0x5f
        /*0022*/ 	.short	0x0101


	//----- nvinfo : EIATTR_COOP_GROUP_MASK_REGIDS
	.align		4
        /*0024*/ 	.byte	0x04, 0x29
        /*0026*/ 	.short	(.L_1462 - .L_1461)


	//   ....[0]....
.L_1461:
        /*0028*/ 	.word	0xffffffff


	//   ....[1]....
        /*002c*/ 	.word	0xffffffff


	//   ....[2]....
        /*0030*/ 	.word	0xffffffff


	//   ....[3]....
        /*0034*/ 	.word	0xffffffff


	//   ....[4]....
        /*0038*/ 	.word	0xffffffff


	//   ....[5]....
        /*003c*/ 	.word	0xffffffff


	//   ....[6]....
        /*0040*/ 	.word	0xffffffff


	//   ....[7]....
        /*0044*/ 	.word	0xffffffff


	//   ....[8]....
        /*0048*/ 	.word	0xffffffff


	//   ....[9]....
        /*004c*/ 	.word	0xffffffff


	//   ....[10]....
        /*0050*/ 	.word	0x0500003e


	//   ....[11]....
        /*0054*/ 	.word	0x0500003e


	//   ....[12]....
        /*0058*/ 	.word	0x0500003e


	//   ....[13]....
        /*005c*/ 	.word	0x0500003e


	//   ....[14]....
        /*0060*/ 	.word	0x0500003e


	//   ....[15]....
        /*0064*/ 	.word	0x0500003e


	//   ....[16]....
        /*0068*/ 	.word	0x0500003e


	//   ....[17]....
        /*006c*/ 	.word	0x0500003e


	//   ....[18]....
        /*0070*/ 	.word	0x0500003e


	//   ....[19]....
        /*0074*/ 	.word	0x0500003e


	//----- nvinfo : EIATTR_COOP_GROUP_INSTR_OFFSETS
	.align		4
.L_1462:
        /*0078*/ 	.byte	0x04, 0x28
        /*007a*/ 	.short	(.L_1464 - .L_1463)


	//   ....[0]....
.L_1463:
        /*007c*/ 	.word	0x00013de0


	//   ....[1]....
        /*0080*/ 	.word	0x00013e00


	//   ....[2]....
        /*0084*/ 	.word	0x00013e20


	//   ....[3]....
        /*0088*/ 	.word	0x00013e40


	//   ....[4]....
        /*008c*/ 	.word	0x00013e70


	//   ....[5]....
        /*0090*/ 	.word	0x000144a0


	//   ....[6]....
        /*0094*/ 	.word	0x000144c0


	//   ....[7]....
        /*0098*/ 	.word	0x000144e0


	//   ....[8]....
        /*009c*/ 	.word	0x00014500


	//   ....[9]....
        /*00a0*/ 	.word	0x00014520


	//   ....[10]....
        /*00a4*/ 	.word	0x00015620


	//   ....[11]....
        /*00a8*/ 	.word	0x000156c0


	//   ....[12]....
        /*00ac*/ 	.word	0x00015730


	//   ....[13]....
        /*00b0*/ 	.word	0x000157a0


	//   ....[14]....
        /*00b4*/ 	.word	0x00015820


	//   ....[15]....
        /*00b8*/ 	.word	0x00015ea0


	//   ....[16]....
        /*00bc*/ 	.word	0x00015f10


	//   ....[17]....
        /*00c0*/ 	.word	0x00015f80


	//   ....[18]....
        /*00c4*/ 	.word	0x00015ff0


	//   ....[19]....
        /*00c8*/ 	.word	0x00016060


	//----- nvinfo : EIATTR_EXIT_INSTR_OFFSETS
	.align		4
.L_1464:
        /*00cc*/ 	.byte	0x04, 0x1c
        /*00ce*/ 	.short	(.L_1466 - .L_1465)


	//   ....[0]....
.L_1465:
        /*00d0*/ 	.word	0x00000600


	//   ....[1]....
        /*00d4*/ 	.word	0x000155b0


	//----- nvinfo : EIATTR_MAX_THREADS
	.align		4
.L_1466:
        /*00d8*/ 	.byte	0x04, 0x05
        /*00da*/ 	.short	(.L_1468 - .L_1467)
.L_1467:
        /*00dc*/ 	.word	0x00000080
        /*00e0*/ 	.word	0x00000001
        /*00e4*/ 	.word	0x00000001


	//----- nvinfo : EIATTR_CRS_STACK_SIZE
	.align		4
.L_1468:
        /*00e8*/ 	.byte	0x04, 0x1e
        /*00ea*/ 	.short	(.L_1470 - .L_1469)
.L_1469:
        /*00ec*/ 	.word	0x00000000


	//----- nvinfo : EIATTR_CBANK_PARAM_SIZE
	.align		4
.L_1470:
        /*00f0*/ 	.byte	0x03, 0x19
        /*00f2*/ 	.short	0x00e8


	//----- nvinfo : EIATTR_PARAM_CBANK
	.align		4
        /*00f4*/ 	.byte	0x04, 0x0a
        /*00f6*/ 	.short	(.L_1472 - .L_1471)
	.align		4
.L_1471:
        /*00f8*/ 	.word	index@(.nv.constant0._ZN10layer_norm13ln_fwd_kernelINS_13Kernel_traitsI6__halfS2_S2_S2_fjLj1536ELj1ELj4ELj1ELj16ENS_18Kernel_traits_baseILj1536ES2_S2_S2_S2_fjLj128EEEEELb1ELb0ELb1ELb1EEEvNS_9FwdParamsE)
        /*00fc*/ 	.short	0x0210
        /*00fe*/ 	.short	0x00e8


	//----- nvinfo : EIATTR_SW_WAR
	.align		4
.L_1472:
        /*0100*/ 	.byte	0x04, 0x36
        /*0102*/ 	.short	(.L_1474 - .L_1473)
.L_1473:
        /*0104*/ 	.word	0x00000008
.L_1474:


//--------------------- .nv.info._ZN10layer_norm13ln_fwd_kernelINS_13Kernel_traitsI6__halfS2_S2_S2_fjLj1536ELj1ELj4ELj1ELj16ENS_18Kernel_traits_baseILj1536ES2_S2_S2_S2_fjLj128EEEEELb1ELb1ELb0ELb0EEEvNS_9FwdParamsE --------------------------
	.section	.nv.info._ZN10layer_norm13ln_fwd_kernelINS_13Kernel_traitsI6__halfS2_S2_S2_fjLj1536ELj1ELj4ELj1ELj16ENS_18Kernel_traits_baseILj1536ES2_S2_S2_S2_fjLj128EEEEELb1ELb1ELb0ELb0EEEvNS_9FwdParamsE,"",@"SHT_CUDA_INFO"
	.sectionflags	@""
	.align	4


	//----- nvinfo : EIATTR_CUDA_API_VERSION
	.align		4
        /*0000*/ 	.byte	0x04, 0x37
        /*0002*/ 	.short	(.L_1476 - .L_1475)
.L_1475:
        /*0004*/ 	.word	0x00000082


	//----- nvinfo : EIATTR_KPARAM_INFO
	.align		4
.L_1476:
        /*0008*/ 	.byte	0x04, 0x17
        /*000a*/ 	.short	(.L_1478 - .L_1477)
.L_1477:
        /*000c*/ 	.word	0x00000000
        /*0010*/ 	.short	0x0000
        /*0012*/ 	.short	0x0000
        /*0014*/ 	.byte	0x00, 0xf0, 0xa1, 0x03


	//----- nvinfo : EIATTR_SPARSE_MMA_MASK
	.align		4
.L_1478:
        /*0018*/ 	.byte	0x03, 0x50
        /*001a*/ 	.short	0x0000


	//----- nvinfo : EIATTR_MAXREG_COUNT
	.align		4
        /*001c*/ 	.byte	0x03, 0x1b
        /*001e*/ 	.short	0x00ff


	//----- nvinfo : EIATTR_MERCURY_ISA_VERSION
	.align		4
        /*0020*/ 	.byte	0x03, 0x5f
        /*0022*/ 	.short	0x0101


	//----- nvinfo : EIATTR_COOP_GROUP_MASK_REGIDS
	.align		4
        /*0024*/ 	.byte	0x04, 0x29
        /*0026*/ 	.short	(.L_1480 - .L_1479)


	//   ....[0]....
.L_1479:
        /*0028*/ 	.word	0xffffffff


	//   ....[1]....
        /*002c*/ 	.word	0xffffffff


	//   ....[2]....
        /*0030*/ 	.word	0xffffffff


	//   ....[3]....
        /*0034*/ 	.word	0xffffffff


	//   ....[4]....
        /*0038*/ 	.word	0xffffffff


	//   ....[5]....
        /*003c*/ 	.word	0xffffffff


	//   ....[6]....
        /*0040*/ 	.word	0xffffffff


	//   ....[7]....
        /*0044*/ 	.word	0xffffffff


	//   ....[8]....
        /*0048*/ 	.word	0xffffffff


	//   ....[9]....
        /*004c*/ 	.word	0xffffffff


	//   ....[10]....
        /*0050*/ 	.word	0x050000da


	//   ....[11]....
        /*0054*/ 	.word	0x050000da


	//   ....[12]....
        /*0058*/ 	.word	0x050000da


	//   ....[13]....
        /*005c*/ 	.word	0x050000da


	//   ....[14]....
        /*0060*/ 	.word	0x050000da


	//   ....[15]....
        /*0064*/ 	.word	0x050000da


	//   ....[16]....
        /*0068*/ 	.word	0x050000da


	//   ....[17]....
        /*006c*/ 	.word	0x050000da


	//   ....[18]....
        /*0070*/ 	.word	0x050000da


	//   ....[19]....
        /*0074*/ 	.word	0x050000da


	//----- nvinfo : EIATTR_COOP_GROUP_INSTR_OFFSETS
	.align		4
.L_1480:
        /*0078*/ 	.byte	0x04, 0x28
        /*007a*/ 	.short	(.L_1482 - .L_1481)


	//   ....[0]....
.L_1481:
        /*007c*/ 	.word	0x00012b60


	//   ....[1]....
        /*0080*/ 	.word	0x00012ba0


	//   ....[2]....
        /*0084*/ 	.word	0x00012bc0


	//   ....[3]....
        /*0088*/ 	.word	0x00012be0


	//   ....[4]....
        /*008c*/ 	.word	0x00012c00


	//   ....[5]....
        /*0090*/ 	.word	0x00013240


	//   ....[6]....
        /*0094*/ 	.word	0x00013260


	//   ....[7]....
        /*0098*/ 	.word	0x00013280


	//   ....[8]....
        /*009c*/ 	.word	0x000132a0


	//   ....[9]....
        /*00a0*/ 	.word	0x000132c0


	//   ....[10]....
        /*00a4*/ 	.word	0x000141f0


	//   ....[11]....
        /*00a8*/ 	.word	0x000142a0


	//   ....[12]....
        /*00ac*/ 	.word	0x00014310


	//   ....[13]....
        /*00b0*/ 	.word	0x00014380


	//   ....[14]....
        /*00b4*/ 	.word	0x000143f0


	//   ....[15]....
        /*00b8*/ 	.word	0x00014a90


	//   ....[16]....
        /*00bc*/ 	.word	0x00014b00


	//   ....[17]....
        /*00c0*/ 	.word	0x00014b70


	//   ....[18]....
        /*00c4*/ 	.word	0x00014be0


	//   ....[19]....
        /*00c8*/ 	.word	0x00014c50


	//----- nvinfo : EIATTR_EXIT_INSTR_OFFSETS
	.align		4
.L_1482:
        /*00cc*/ 	.byte	0x04, 0x1c
        /*00ce*/ 	.short	(.L_1484 - .L_1483)


	//   ....[0]....
.L_1483:
        /*00d0*/ 	.word	0x00000db0


	//   ....[1]....
        /*00d4*/ 	.word	0x00014180


	//----- nvinfo : EIATTR_MAX_THREADS
	.align		4
.L_1484:
        /*00d8*/ 	.byte	0x04, 0x05
        /*00da*/ 	.short	(.L_1486 - .L_1485)
.L_1485:
        /*00dc*/ 	.word	0x00000080
        /*00e0*/ 	.word	0x00000001
        /*00e4*/ 	.word	0x00000001


	//----- nvinfo : EIATTR_CRS_STACK_SIZE
	.align		4
.L_1486:
        /*00e8*/ 	.byte	0x04, 0x1e
        /*00ea*/ 	.short	(.L_1488 - .L_1487)
.L_1487:
        /*00ec*/ 	.word	0x00000000


	//----- nvinfo : EIATTR_CBANK_PARAM_SIZE
	.align		4
.L_1488:
        /*00f0*/ 	.byte	0x03, 0x19
        /*00f2*/ 	.short	0x00e8


	//----- nvinfo : EIATTR_PARAM_CBANK
	.align		4
        /*00f4*/ 	.byte	0x04, 0x0a
        /*00f6*/ 	.short	(.L_1490 - .L_1489)
	.align		4
.L_1489:
        /*00f8*/ 	.word	index@(.nv.constant0._ZN10layer_norm13ln_fwd_kernelINS_13Kernel_traitsI6__halfS2_S2_S2_fjLj1536ELj1ELj4ELj1ELj16ENS_18Kernel_traits_baseILj1536ES2_S2_S2_S2_fjLj128EEEEELb1ELb1ELb0ELb0EEEvNS_9FwdParamsE)
        /*00fc*/ 	.short	0x0210
        /*00fe*/ 	.short	0x00e8


	//----- nvinfo : EIATTR_SW_WAR
	.align		4
.L_1490:
        /*0100*/ 	.byte	0x04, 0x36
        /*0102*/ 	.short	(.L_1492 - .L_1491)
.L_1491:
        /*0104*/ 	.word	0x00000008
.L_1492:


//--------------------- .nv.info._ZN10layer_norm13ln_fwd_kernelINS_13Kernel_traitsI6__halfS2_S2_S2_fjLj1536ELj1ELj4ELj1ELj16ENS_18Kernel_traits_baseILj1536ES2_S2_S2_S2_fjLj128EEEEELb1ELb1ELb0ELb1EEEvNS_9FwdParamsE --------------------------
	.section	.nv.info._ZN10layer_norm13ln_fwd_kernelINS_13Kernel_traitsI6__halfS2_S2_S2_fjLj1536ELj1ELj4ELj1ELj16ENS_18Kernel_traits_baseILj1536ES2_S2_S2_S2_fjLj128EEEEELb1ELb1ELb0ELb1EEEvNS_9FwdParamsE,"",@"SHT_CUDA_INFO"
	.sectionflags	@""
	.align	4


	//----- nvinfo : EIATTR_CUDA_API_VERSION
	.align		4
        /*0000*/ 	.byte	0x04, 0x37
        /*0002*/ 	.short	(.L_1494 - .L_1493)
.L_1493:
        /*0004*/ 	.word	0x00000082


	//----- nvinfo : EIATTR_KPARAM_INFO
	.align		4
.L_1494:
        /*0008*/ 	.byte	0x04, 0x17
        /*000a*/ 	.short	(.L_1496 - .L_1495)
.L_1495:
        /*000c*/ 	.word	0x00000000
        /*0010*/ 	.short	0x0000
        /*0012*/ 	.short	0x0000
        /*0014*/ 	.byte	0x00, 0xf0, 0xa1, 0x03


	//----- nvinfo : EIATTR_SPARSE_MMA_MASK
	.align		4
.L_1496:
        /*0018*/ 	.byte	0x03, 0x50
        /*001a*/ 	.short	0x0000


	//----- nvinfo : EIATTR_MAXREG_COUNT
	.align		4
        /*001c*/ 	.byte	0x03, 0x1b
        /*001e*/ 	.short	0x00ff


	//----- nvinfo : EIATTR_MERCURY_ISA_VERSION
	.align		4
        /*0020*/ 	.byte	0x03, 0x5f
        /*0022*/ 	.short	0x0101


	//----- nvinfo : EIATTR_COOP_GROUP_MASK_REGIDS
	.align		4
        /*0024*/ 	.byte	0x04, 0x29
        /*0026*/ 	.short	(.L_1498 - .L_1497)


	//   ....[0]....
.L_1497:
        /*0028*/ 	.word	0xffffffff


	//   ....[1]....
        /*002c*/ 	.word	0xffffffff


	//   ....[2]....
        /*0030*/ 	.word	0xffffffff


	//   ....[3]....
        /*0034*/ 	.word	0xffffffff


	//   ....[4]....
        /*0038*/ 	.word	0xffffffff


	//   ....[5]....
        /*003c*/ 	.word	0xffffffff


	//   ....[6]....
        /*0040*/ 	.word	0xffffffff


	//   ....[7]....
        /*0044*/ 	.word	0xffffffff


	//   ....[8]....
        /*0048*/ 	.word	0xffffffff


	//   ....[9]....
        /*004c*/ 	.word	0xffffffff


	//   ....[10]....
        /*0050*/ 	.word	0x05000068


	//   ....[11]....
        /*0054*/ 	.word	0x05000068


	//   ....[12]....
        /*0058*/ 	.word	0x05000068


	//   ....[13]....
        /*005c*/ 	.word	0x05000068


	//   ....[14]....
        /*0060*/ 	.word	0x05000068


	//   ....[15]....
        /*0064*/ 	.word	0x05000068


	//   ....[16]....
        /*0068*/ 	.word	0x05000068


	//   ....[17]....
        /*006c*/ 	.word	0x05000068


	//   ....[18]....
        /*0070*/ 	.word	0x05000068


	//   ....[19]....
        /*0074*/ 	.word	0x05000068


	//----- nvinfo : EIATTR_COOP_GROUP_INSTR_OFFSETS
	.align		4
.L_1498:
        /*0078*/ 	.byte	0x04, 0x28
        /*007a*/ 	.short	(.L_1500 - .L_1499)


	//   ....[0]....
.L_1499:
        /*007c*/ 	.word	0x00011f70


	//   ....[1]....
        /*0080*/ 	.word	0x00011f90


	//   ....[2]....
        /*0084*/ 	.word	0x00011fb0


	//   ....[3]....
        /*0088*/ 	.word	0x00011fd0


	//   ....[4]....
        /*008c*/ 	.word	0x00012000


	//   ....[5]....
        /*0090*/ 	.word	0x00012630


	//   ....[6]....
        /*0094*/ 	.word	0x00012650


	//   ....[7]....
        /*0098*/ 	.word	0x00012670


	//   ....[8]....
        /*009c*/ 	.word	0x00012690


	//   ....[9]....
        /*00a0*/ 	.word	0x000126b0


	//   ....[10]....
        /*00a4*/ 	.word	0x000136c0


	//   ....[11]....
        /*00a8*/ 	.word	0x00013760


	//   ....[12]....
        /*00ac*/ 	.word	0x000137d0


	//   ....[13]....
        /*00b0*/ 	.word	0x00013840


	//   ....[14]....
        /*00b4*/ 	.word	0x000138c0


	//   ....[15]....
        /*00b8*/ 	.word	0x00013f40


	//   ....[16]....
        /*00bc*/ 	.word	0x00013fb0


	//   ....[17]....
        /*00c0*/ 	.word	0x00014020


	//   ....[18]....
        /*00c4*/ 	.word	0x00014090


	//   ....[19]....
        /*00c8*/ 	.word	0x00014100


	//----- nvinfo : EIATTR_EXIT_INSTR_OFFSETS
	.align		4
.L_1500:
        /*00cc*/ 	.byte	0x04, 0x1c
        /*00ce*/ 	.short	(.L_1502 - .L_1501)


	//   ....[0]....
.L_1501:
        /*00d0*/ 	.word	0x00000240


	//   ....[1]....
        /*00d4*/ 	.word	0x00013650


	//----- nvinfo : EIATTR_MAX_THREADS
	.align		4
.L_1502:
        /*00d8*/ 	.byte	0x04, 0x05
        /*00da*/ 	.short	(.L_1504 - .L_1503)
.L_1503:
        /*00dc*/ 	.word	0x00000080
        /*00e0*/ 	.word	0x00000001
        /*00e4*/ 	.word	0x00000001


	//----- nvinfo : EIATTR_CRS_STACK_SIZE
	.align		4
.L_1504:
        /*00e8*/ 	.byte	0x04, 0x1e
        /*00ea*/ 	.short	(.L_1506 - .L_1505)
.L_1505:
        /*00ec*/ 	.word	0x00000000


	//----- nvinfo : EIATTR_CBANK_PARAM_SIZE
	.align		4
.L_1506:
        /*00f0*/ 	.byte	0x03, 0x19
        /*00f2*/ 	.short	0x00e8


	//----- nvinfo : EIATTR_PARAM_CBANK
	.align		4
        /*00f4*/ 	.byte	0x04, 0x0a
        /*00f6*/ 	.short	(.L_1508 - .L_1507)
	.align		4
.L_1507:
        /*00f8*/ 	.word	index@(.nv.constant0._ZN10layer_norm13ln_fwd_kernelINS_13Kernel_traitsI6__halfS2_S2_S2_fjLj1536ELj1ELj4ELj1ELj16ENS_18Kernel_traits_baseILj1536ES2_S2_S2_S2_fjLj128EEEEELb1ELb1ELb0ELb1EEEvNS_9FwdParamsE)
        /*00fc*/ 	.short	0x0210
        /*00fe*/ 	.short	0x00e8


	//----- nvinfo : EIATTR_SW_WAR
	.align		4
.L_1508:
        /*0100*/ 	.byte	0x04, 0x36
        /*0102*/ 	.short	(.L_1510 - .L_1509)
.L_1509:
        /*0104*/ 	.word	0x00000008
.L_1510:


//--------------------- .nv.info._ZN10layer_norm13ln_fwd_kernelINS_13Kernel_traitsI6__halfS2_S2_S2_fjLj1536ELj1ELj4ELj1ELj16ENS_18Kernel_traits_baseILj1536ES2_S2_S2_S2_fjLj128EEEEELb1ELb1ELb1ELb0EEEvNS_9FwdParamsE --------------------------
	.section	.nv.info._ZN10layer_norm13ln_fwd_kernelINS_13Kernel_traitsI6__halfS2_S2_S2_fjLj1536ELj1ELj4ELj1ELj16ENS_18Kernel_traits_baseILj1536ES2_S2_S2_S2_fjLj128EEEEELb1ELb1ELb1ELb0EEEvNS_9FwdParamsE,"",@"SHT_CUDA_INFO"
	.sectionflags	@""
	.align	4


	//----- nvinfo : EIATTR_CUDA_API_VERSION
	.align		4
        /*0000*/ 	.byte	0x04, 0x37
        /*0002*/ 	.short	(.L_1512 - .L_1511)
.L_1511:
        /*0004*/ 	.word	0x00000082


	//----- nvinfo : EIATTR_KPARAM_INFO
	.align		4
.L_1512:
        /*0008*/ 	.byte	0x04, 0x17
        /*000a*/ 	.short	(.L_1514 - .L_1513)
.L_1513:
        /*000c*/ 	.word	0x00000000
        /*0010*/ 	.short	0x0000
        /*0012*/ 	.short	0x0000
        /*0014*/ 	.byte	0x00, 0xf0, 0xa1, 0x03


	//----- nvinfo : EIATTR_SPARSE_MMA_MASK
	.align		4
.L_1514:
        /*0018*/ 	.byte	0x03, 0x50
        /*001a*/ 	.short	0x0000


	//----- nvinfo : EIATTR_MAXREG_COUNT
	.align		4
        /*001c*/ 	.byte	0x03, 0x1b
        /*001e*/ 	.short	0x00ff


	//----- nvinfo : EIATTR_MERCURY_ISA_VERSION
	.align		4
        /*0020*/ 	.byte	0x03, 0x5f
        /*0022*/ 	.short	0x0101


	//----- nvinfo : EIATTR_COOP_GROUP_MASK_REGIDS
	.align		4
        /*0024*/ 	.byte	0x04, 0x29
        /*0026*/ 	.short	(.L_1516 - .L_1515)


	//   ....[0]....
.L_1515:
        /*0028*/ 	.word	0xffffffff


	//   ....[1]....
        /*002c*/ 	.word	0xffffffff


	//   ....[2]....
        /*0030*/ 	.word	0xffffffff


	//   ....[3]....
        /*0034*/ 	.word	0xffffffff


	//   ....[4]....
        /*0038*/ 	.word	0xffffffff


	//   ....[5]....
        /*003c*/ 	.word	0xffffffff


	//   ....[6]....
        /*0040*/ 	.word	0xffffffff


	//   ....[7]....
        /*0044*/ 	.word	0xffffffff


	//   ....[8]....
        /*0048*/ 	.word	0xffffffff


	//   ....[9]....
        /*004c*/ 	.word	0xffffffff


	//   ....[10]....
        /*0050*/ 	.word	0x050000e9


	//   ....[11]....
        /*0054*/ 	.word	0x050000e9


	//   ....[12]....
        /*0058*/ 	.word	0x050000e9


	//   ....[13]....
        /*005c*/ 	.word	0x050000e9


	//   ....[14]....
        /*0060*/ 	.word	0x050000e9


	//   ....[15]....
        /*0064*/ 	.word	0x050000e9


	//   ....[16]....
        /*0068*/ 	.word	0x050000e9


	//   ....[17]....
        /*006c*/ 	.word	0x050000e9


	//   ....[18]....
        /*0070*/ 	.word	0x050000e9


	//   ....[19]....
        /*0074*/ 	.word	0x050000e9


	//----- nvinfo : EIATTR_COOP_GROUP_INSTR_OFFSETS
	.align		4
.L_1516:
        /*0078*/ 	.byte	0x04, 0x28
        /*007a*/ 	.short	(.L_1518 - .L_1517)


	//   ....[0]....
.L_1517:
        /*007c*/ 	.word	0x00015040


	//   ....[1]....
        /*0080*/ 	.word	0x00015070


	//   ....[2]....
        /*0084*/ 	.word	0x00015090


	//   ....[3]....
        /*0088*/ 	.word	0x000150b0


	//   ....[4]....
        /*008c*/ 	.word	0x000150d0


	//   ....[5]....
        /*0090*/ 	.word	0x00015710


	//   ....[6]....
        /*0094*/ 	.word	0x00015730


	//   ....[7]....
        /*0098*/ 	.word	0x00015750


	//   ....[8]....
        /*009c*/ 	.word	0x00015770


	//   ....[9]....
        /*00a0*/ 	.word	0x00015790


	//   ....[10]....
        /*00a4*/ 	.word	0x00016760


	//   ....[11]....
        /*00a8*/ 	.word	0x00016810


	//   ....[12]....
        /*00ac*/ 	.word	0x00016880


	//   ....[13]....
        /*00b0*/ 	.word	0x000168f0


	//   ....[14]....
        /*00b4*/ 	.word	0x00016960


	//   ....[15]....
        /*00b8*/ 	.word	0x00016ff0


	//   ....[16]....
        /*00bc*/ 	.word	0x00017060


	//   ....[17]....
        /*00c0*/ 	.word	0x000170d0


	//   ....[18]....
        /*00c4*/ 	.word	0x00017140


	//   ....[19]....
        /*00c8*/ 	.word	0x000171b0


	//----- nvinfo : EIATTR_EXIT_INSTR_OFFSETS
	.align		4
.L_1518:
        /*00cc*/ 	.byte	0x04, 0x1c
        /*00ce*/ 	.short	(.L_1520 - .L_1519)


	//   ....[0]....
.L_1519:
        /*00d0*/ 	.word	0x00000da0


	//   ....[1]....
        /*00d4*/ 	.word	0x000166f0


	//----- nvinfo : EIATTR_MAX_THREADS
	.align		4
.L_1520:
        /*00d8*/ 	.byte	0x04, 0x05
        /*00da*/ 	.short	(.L_1522 - .L_1521)
.L_1521:
        /*00dc*/ 	.word	0x00000080
        /*00e0*/ 	.word	0x00000001
        /*00e4*/ 	.word	0x00000001


	//----- nvinfo : EIATTR_CRS_STACK_SIZE
	.align		4
.L_1522:
        /*00e8*/ 	.byte	0x04, 0x1e
        /*00ea*/ 	.short	(.L_1524 - .L_1523)
.L_1523:
        /*00ec*/ 	.word	0x00000000


	//----- nvinfo : EIATTR_CBANK_PARAM_SIZE
	.align		4
.L_1524:
        /*00f0*/ 	.byte	0x03, 0x19
        /*00f2*/ 	.short	0x00e8


	//----- nvinfo : EIATTR_PARAM_CBANK
	.align		4
        /*00f4*/ 	.byte	0x04, 0x0a
        /*00f6*/ 	.short	(.L_1526 - .L_1525)
	.align		4
.L_1525:
        /*00f8*/ 	.word	index@(.nv.constant0._ZN10layer_norm13ln_fwd_kernelINS_13Kernel_traitsI6__halfS2_S2_S2_fjLj1536ELj1ELj4ELj1ELj16ENS_18Kernel_traits_baseILj1536ES2_S2_S2_S2_fjLj128EEEEELb1ELb1ELb1ELb0EEEvNS_9FwdParamsE)
        /*00fc*/ 	.short	0x0210
        /*00fe*/ 	.short	0x00e8


	//----- nvinfo : EIATTR_SW_WAR
	.align		4
.L_1526:
        /*0100*/ 	.byte	0x04, 0x36
        /*0102*/ 	.short	(.L_1528 - .L_1527)
.L_1527:
        /*0104*/ 	.word	0x00000008
.L_1528:


//--------------------- .nv.info._ZN10layer_norm13ln_fwd_kernelINS_13Kernel_traitsI6__halfS2_S2_S2_fjLj1536ELj1ELj4ELj1ELj16ENS_18Kernel_traits_baseILj1536ES2_S2_S2_S2_fjLj128EEEEELb1ELb1ELb1ELb1EEEvNS_9FwdParamsE --------------------------
	.section	.nv.info._ZN10layer_norm13ln_fwd_kernelINS_13Kernel_traitsI6__halfS2_S2_S2_fjLj1536ELj1ELj4ELj1ELj16ENS_18Kernel_traits_baseILj1536ES2_S2_S2_S2_fjLj128EEEEELb1ELb1ELb1ELb1EEEvNS_9FwdParamsE,"",@"SHT_CUDA_INFO"
	.sectionflags	@""
	.align	4


	//----- nvinfo : EIATTR_CUDA_API_VERSION
	.align		4
        /*0000*/ 	.byte	0x04, 0x37
        /*0002*/ 	.short	(.L_1530 - .L_1529)
.L_1529:
        /*0004*/ 	.word	0x00000082


	//----- nvinfo : EIATTR_KPARAM_INFO
	.align		4
.L_1530:
        /*0008*/ 	.byte	0x04, 0x17
        /*000a*/ 	.short	(.L_1532 - .L_1531)
.L_1531:
        /*000c*/ 	.word	0x00000000
        /*0010*/ 	.short	0x0000
        /*0012*/ 	.short	0x0000
        /*0014*/ 	.byte	0x00, 0xf0, 0xa1, 0x03


	//----- nvinfo : EIATTR_SPARSE_MMA_MASK
	.align		4
.L_1532:
        /*0018*/ 	.byte	0x03, 0x50
        /*001a*/ 	.short	0x0000


	//----- nvinfo : EIATTR_MAXREG_COUNT
	.align		4
        /*001c*/ 	.byte	0x03, 0x1b
        /*001e*/ 	.short	0x00ff


	//----- nvinfo : EIATTR_MERCURY_ISA_VERSION
	.align		4
        /*0020*/ 	.byte	0x03, 0x5f
        /*0022*/ 	.short	0x0101


	//----- nvinfo : EIATTR_COOP_GROUP_MASK_REGIDS
	.align		4
        /*0024*/ 	.byte	0x04, 0x29
        /*0026*/ 	.short	(.L_1534 - .L_1533)


	//   ....[0]....
.L_1533:
        /*0028*/ 	.word	0xffffffff


	//   ....[1]....
        /*002c*/ 	.word	0xffffffff


	//   ....[2]....
        /*0030*/ 	.word	0xffffffff


	//   ....[3]....
        /*0034*/ 	.word	0xffffffff


	//   ....[4]....
        /*0038*/ 	.word	0xffffffff


	//   ....[5]....
        /*003c*/ 	.word	0xffffffff


	//   ....[6]....
        /*0040*/ 	.word	0xffffffff


	//   ....[7]....
        /*0044*/ 	.word	0xffffffff


	//   ....[8]....
        /*0048*/ 	.word	0xffffffff


	//   ....[9]....
        /*004c*/ 	.word	0xffffffff


	//   ....[10]....
        /*0050*/ 	.word	0x050000c9


	//   ....[11]....
        /*0054*/ 	.word	0x050000c9


	//   ....[12]....
        /*0058*/ 	.word	0x050000c9


	//   ....[13]....
        /*005c*/ 	.word	0x050000c9


	//   ....[14]....
        /*0060*/ 	.word	0x050000c9


	//   ....[15]....
        /*0064*/ 	.word	0x050000c9


	//   ....[16]....
        /*0068*/ 	.word	0x050000c9


	//   ....[17]....
        /*006c*/ 	.word	0x050000c9


	//   ....[18]....
        /*0070*/ 	.word	0x050000c9


	//   ....[19]....
        /*0074*/ 	.word	0x050000c9


	//----- nvinfo : EIATTR_COOP_GROUP_INSTR_OFFSETS
	.align		4
.L_1534:
        /*0078*/ 	.byte	0x04, 0x28
        /*007a*/ 	.short	(.L_1536 - .L_1535)


	//   ....[0]....
.L_1535:
        /*007c*/ 	.word	0x000141a0


	//   ....[1]....
        /*0080*/ 	.word	0x000141d0


	//   ....[2]....
        /*0084*/ 	.word	0x000141f0


	//   ....[3]....
        /*0088*/ 	.word	0x00014210


	//   ....[4]....
        /*008c*/ 	.word	0x00014230


	//   ....[5]....
        /*0090*/ 	.word	0x00014860


	//   ....[6]....
        /*0094*/ 	.word	0x00014880


	//   ....[7]....
        /*0098*/ 	.word	0x000148a0


	//   ....[8]....
        /*009c*/ 	.word	0x000148c0


	//   ....[9]....
        /*00a0*/ 	.word	0x000148e0


	//   ....[10]....
        /*00a4*/ 	.word	0x000159d0


	//   ....[11]....
        /*00a8*/ 	.word	0x00015a80


	//   ....[12]....
        /*00ac*/ 	.word	0x00015af0


	//   ....[13]....
        /*00b0*/ 	.word	0x00015b60


	//   ....[14]....
        /*00b4*/ 	.word	0x00015bd0


	//   ....[15]....
        /*00b8*/ 	.word	0x00016250


	//   ....[16]....
        /*00bc*/ 	.word	0x000162c0


	//   ....[17]....
        /*00c0*/ 	.word	0x00016330


	//   ....[18]....
        /*00c4*/ 	.word	0x000163a0


	//   ....[19]....
        /*00c8*/ 	.word	0x00016410


	//----- nvinfo : EIATTR_EXIT_INSTR_OFFSETS
	.align		4
.L_1536:
        /*00cc*/ 	.byte	0x04, 0x1c
        /*00ce*/ 	.short	(.L_1538 - .L_1537)


	//   ....[0]....
.L_1537:
        /*00d0*/ 	.word	0x00000240


	//   ....[1]....
        /*00d4*/ 	.word	0x00015960


	//----- nvinfo : EIATTR_MAX_THREADS
	.align		4
.L_1538:
        /*00d8*/ 	.byte	0x04, 0x05
        /*00da*/ 	.short	(.L_1540 - .L_1539)
.L_1539:
        /*00dc*/ 	.word	0x00000080
        /*00e0*/ 	.word	0x00000001
        /*00e4*/ 	.word	0x00000001


	//----- nvinfo : EIATTR_CRS_STACK_SIZE
	.align		4
.L_1540:
        /*00e8*/ 	.byte	0x04, 0x1e
        /*00ea*/ 	.short	(.L_1542 - .L_1541)
.L_1541:
        /*00ec*/ 	.word	0x00000000


	//----- nvinfo : EIATTR_CBANK_PARAM_SIZE
	.align		4
.L_1542:
        /*00f0*/ 	.byte	0x03, 0x19
        /*00f2*/ 	.short	0x00e8


	//----- nvinfo : EIATTR_PARAM_CBANK
	.align		4
        /*00f4*/ 	.byte	0x04, 0x0a
        /*00f6*/ 	.short	(.L_1544 - .L_1543)
	.align		4
.L_1543:
        /*00f8*/ 	.word	index@(.nv.constant0._ZN10layer_norm13ln_fwd_kernelINS_13Kernel_traitsI6__halfS2_S2_S2_fjLj1536ELj1ELj4ELj1ELj16ENS_18Kernel_traits_baseILj1536ES2_S2_S2_S2_fjLj128EEEEELb1ELb1ELb1ELb1EEEvNS_9FwdParamsE)
        /*00fc*/ 	.short	0x0210
        /*00fe*/ 	.short	0x00e8


	//----- nvinfo : EIATTR_SW_WAR
	.align		4
.L_1544:
        /*0100*/ 	.byte	0x04, 0x36
        /*0102*/ 	.short	(.L_1546 - .L_1545)
.L_1545:
        /*0104*/ 	.word	0x00000008
.L_1546:


//--------------------- .nv.info._ZN10layer_norm13ln_fwd_kernelINS_13Kernel_traitsIf13__nv_bfloat16S2_S2_fjLj1536ELj1ELj4ELj1ELj16ENS_18Kernel_traits_baseILj1536EfS2_S2_S2_fjLj128EEEEELb0ELb0ELb0ELb0EEEvNS_9FwdParamsE --------------------------
	.section	.nv.info._ZN10layer_norm13ln_fwd_kernelINS_13Kernel_traitsIf13__nv_bfloat16S2_S2_fjLj1536ELj1ELj4ELj1ELj16ENS_18Kernel_traits_baseILj1536EfS2_S2_S2_fjLj128EEEEELb0ELb0ELb0ELb0EEEvNS_9FwdParamsE,"",@"SHT_CUDA_INFO"
	.sectionflags	@""
	.align	4


	//----- nvinfo : EIATTR_CUDA_API_VERSION
	.align		4
        /*0000*/ 	.byte	0x04, 0x37
        /*0002*/ 	.short	(.L_1548 - .L_1547)
.L_1547:
        /*0004*/ 	.word	0x00000082


	//----- nvinfo : EIATTR_KPARAM_INFO
	.align		4
.L_1548:
        /*0008*/ 	.byte	0x04, 0x17
        /*000a*/ 	.short	(.L_1550 - .L_1549)
.L_1549:
        /*000c*/ 	.word	0x00000000
        /*0010*/ 	.short	0x0000
        /*0012*/ 	.short	0x0000
        /*0014*/ 	.byte	0x00, 0xf0, 0xa1, 0x03


	//----- nvinfo : EIATTR_SPARSE_MMA_MASK
	.align		4
.L_1550:
        /*0018*/ 	.byte	0x03, 0x50
        /*001a*/ 	.short	0x0000


	//----- nvinfo : EIATTR_MAXREG_COUNT
	.align		4
        /*001c*/ 	.byte	0x03, 0x1b
        /*001e*/ 	.short	0x00ff


	//----- nvinfo : EIATTR_MERCURY_ISA_VERSION
	.align		4
        /*0020*/ 	.byte	0x03, 0x5f
        /*0022*/ 	.short	0x0101


	//----- nvinfo : EIATTR_COOP_GROUP_MASK_REGIDS
	.align		4
        /*0024*/ 	.byte	0x04, 0x29
        /*0026*/ 	.short	(.L_1552 - .L_1551)


	//   ....[0]....
.L_1551:
        /*0028*/ 	.word	0xffffffff


	//   ....[1]....
        /*002c*/ 	.word	0xffffffff


	//   ....[2]....
        /*0030*/ 	.word	0xffffffff


	//   ....[3]....
        /*0034*/ 	.word	0xffffffff


	//   ....[4]....
        /*0038*/ 	.word	0xffffffff


	//   ....[5]....
        /*003c*/ 	.word	0xffffffff


	//   ....[6]....
        /*0040*/ 	.word	0xffffffff


	//   ....[7]....
        /*0044*/ 	.word	0xffffffff


	//   ....[8]....
        /*0048*/ 	.word	0xffffffff


	//   ....[9]....
        /*004c*/ 	.word	0xffffffff


	//   ....[10]....
        /*0050*/ 	.word	0x0500007a


	//   ....[11]....
        /*0054*/ 	.word	0x0500007a


	//   ....[12]....
        /*0058*/ 	.word	0x0500007a


	//   ....[13]....
        /*005c*/ 	.word	0x0500007a


	//   ....[14]....
        /*0060*/ 	.word	0x0500007a


	//   ....[15]....
        /*0064*/ 	.word	0x0500007a


	//   ....[16]....
        /*0068*/ 	.word	0x0500007a


	//   ....[17]....
        /*006c*/ 	.word	0x0500007a


	//   ....[18]....
        /*0070*/ 	.word	0x0500007a


	//   ....[19]....
        /*0074*/ 	.word	0x0500007a


	//----- nvinfo : EIATTR_COOP_GROUP_INSTR_OFFSETS
	.align		4
.L_1552:
        /*0078*/ 	.byte	0x04, 0x28
        /*007a*/ 	.short	(.L_1554 - .L_1553)


	//   ....[0]....
.L_1553:
        /*007c*/ 	.word	0x000032e0


	//   ....[1]....
        /*0080*/ 	.word	0x00003320


	//   ....[2]....
        /*0084*/ 	.word	0x00003340


	//   ....[3]....
        /*0088*/ 	.word	0x00003360


	//   ....[4]....
        /*008c*/ 	.word	0x00003380


	//   ....[5]....
        /*0090*/ 	.word	0x000039e0


	//   ....[6]....
        /*0094*/ 	.word	0x00003a00


	//   ....[7]....
        /*0098*/ 	.word	0x00003a20


	//   ....[8]....
        /*009c*/ 	.word	0x00003a40


	//   ....[9]....
        /*00a0*/ 	.word	0x00003a60


	//   ....[10]....
        /*00a4*/ 	.word	0x00004960


	//   ....[11]....
        /*00a8*/ 	.word	0x00004a00


	//   ....[12]....
        /*00ac*/ 	.word	0x00004a60


	//   ....[13]....
        /*00b0*/ 	.word	0x00004ac0


	//   ....[14]....
        /*00b4*/ 	.word	0x00004b20


	//   ....[15]....
        /*00b8*/ 	.word	0x000051e0


	//   ....[16]....
        /*00bc*/ 	.word	0x00005230


	//   ....[17]....
        /*00c0*/ 	.word	0x00005290


	//   ....[18]....
        /*00c4*/ 	.word	0x000052f0


	//   ....[19]....
        /*00c8*/ 	.word	0x00005350


	//----- nvinfo : EIATTR_EXIT_INSTR_OFFSETS
	.align		4
.L_1554:
        /*00cc*/ 	.byte	0x04, 0x1c
        /*00ce*/ 	.short	(.L_1556 - .L_1555)


	//   ....[0]....
.L_1555:
        /*00d0*/ 	.word	0x000008e0


	//   ....[1]....
        /*00d4*/ 	.word	0x00004900


	//----- nvinfo : EIATTR_MAX_THREADS
	.align		4
.L_1556:
        /*00d8*/ 	.byte	0x04, 0x05
        /*00da*/ 	.short	(.L_1558 - .L_1557)
.L_1557:
        /*00dc*/ 	.word	0x00000080
        /*00e0*/ 	.word	0x00000001
        /*00e4*/ 	.word	0x00000001


	//----- nvinfo : EIATTR_CRS_STACK_SIZE
	.align		4
.L_1558:
        /*00e8*/ 	.byte	0x04, 0x1e
        /*00ea*/ 	.short	(.L_1560 - .L_1559)
.L_1559:
        /*00ec*/ 	.word	0x00000000


	//----- nvinfo : EIATTR_CBANK_PARAM_SIZE
	.align		4
.L_1560:
        /*00f0*/ 	.byte	0x03, 0x19
        /*00f2*/ 	.short	0x00e8


	//----- nvinfo : EIATTR_PARAM_CBANK
	.align		4
        /*00f4*/ 	.byte	0x04, 0x0a
        /*00f6*/ 	.short	(.L_1562 - .L_1561)
	.align		4
.L_1561:
        /*00f8*/ 	.word	index@(.nv.constant0._ZN10layer_norm13ln_fwd_kernelINS_13Kernel_traitsIf13__nv_bfloat16S2_S2_fjLj1536ELj1ELj4ELj1ELj16ENS_18Kernel_traits_baseILj1536EfS2_S2_S2_fjLj128EEEEELb0ELb0ELb0ELb0EEEvNS_9FwdParamsE)
        /*00fc*/ 	.short	0x0210
        /*00fe*/ 	.short	0x00e8


	//----- nvinfo : EIATTR_SW_WAR
	.align		4
.L_1562:
        /*0100*/ 	.byte	0x04, 0x36
        /*0102*/ 	.short	(.L_1564 - .L_1563)
.L_1563:
        /*0104*/ 	.word	0x00000008
.L_1564:


//--------------------- .nv.info._ZN10layer_norm13ln_fwd_kernelINS_13Kernel_traitsIf13__nv_bfloat16S2_S2_fjLj1536ELj1ELj4ELj1ELj16ENS_18Kernel_traits_baseILj1536EfS2_S2_S2_fjLj128EEEEELb0ELb0ELb0ELb1EEEvNS_9FwdParamsE --------------------------
	.section	.nv.info._ZN10layer_norm13ln_fwd_kernelINS_13Kernel_traitsIf13__nv_bfloat16S2_S2_fjLj1536ELj1ELj4ELj1ELj16ENS_18Kernel_traits_baseILj1536EfS2_S2_S2_fjLj128EEEEELb0ELb0ELb0ELb1EEEvNS_9FwdParamsE,"",@"SHT_CUDA_INFO"
	.sectionflags	@""
	.align	4


	//----- nvinfo : EIATTR_CUDA_API_VERSION
	.align		4
        /*0000*/ 	.byte	0x04, 0x37
        /*0002*/ 	.short	(.L_1566 - .L_1565)
.L_1565:
        /*0004*/ 	.word	0x00000082


	//----- nvinfo : EIATTR_KPARAM_INFO
	.align		4
.L_1566:
        /*0008*/ 	.byte	0x04, 0x17
        /*000a*/ 	.short	(.L_1568 - .L_1567)
.L_1567:
        /*000c*/ 	.word	0x00000000
        /*0010*/ 	.short	0x0000
        /*0012*/ 	.short	0x0000
        /*0014*/ 	.byte	0x00, 0xf0, 0xa1, 0x03


	//----- nvinfo : EIATTR_SPARSE_MMA_MASK
	.align		4
.L_1568:
        /*0018*/ 	.byte	0x03, 0x50
        /*001a*/ 	.short	0x0000


	//----- nvinfo : EIATTR_MAXREG_COUNT
	.align		4
        /*001c*/ 	.byte	0x03, 0x1b
        /*001e*/ 	.short	0x00ff


	//----- nvinfo : EIATTR_MERCURY_ISA_VERSION
	.align		4
        /*0020*/ 	.byte	0x03, 0x5f
        /*0022*/ 	.short	0x0101


	//----- nvinfo : EIATTR_COOP_GROUP_MASK_REGIDS
	.align		4
        /*0024*/ 	.byte	0x04, 0x29
        /*0026*/ 	.short	(.L_1570 - .L_1569)


	//   ....[0]....
.L_1569:
        /*0028*/ 	.word	0xffffffff


	//   ....[1]....
        /*002c*/ 	.word	0xffffffff


	//   ....[2]....
        /*0030*/ 	.word	0xffffffff


	//   ....[3]....
        /*0034*/ 	.word	0xffffffff


	//   ....[4]....
        /*0038*/ 	.word	0xffffffff


	//   ....[5]....
        /*003c*/ 	.word	0xffffffff


	//   ....[6]....
        /*0040*/ 	.word	0xffffffff


	//   ....[7]....
        /*0044*/ 	.word	0xffffffff


	//   ....[8]....
        /*0048*/ 	.word	0xffffffff


	//   ....[9]....
        /*004c*/ 	.word	0xffffffff


	//   ....[10]....
        /*0050*/ 	.word	0x0500007b


	//   ....[11]....
        /*0054*/ 	.word	0x0500007b


	//   ....[12]....
        /*0058*/ 	.word	0x0500007b


	//   ....[13]....
        /*005c*/ 	.word	0x0500007b


	//   ....[14]....
        /*0060*/ 	.word	0x0500007b


	//   ....[15]....
        /*0064*/ 	.word	0x0500007b


	//   ....[16]....
        /*0068*/ 	.word	0x0500007b


	//   ....[17]....
        /*006c*/ 	.word	0x0500007b


	//   ....[18]....
        /*0070*/ 	.word	0x0500007b


	//   ....[19]....
        /*0074*/ 	.word	0x0500007b


	//----- nvinfo : EIATTR_COOP_GROUP_INSTR_OFFSETS
	.align		4
.L_1570:
        /*0078*/ 	.byte	0x04, 0x28
        /*007a*/ 	.short	(.L_1572 - .L_1571)


	//   ....[0]....
.L_1571:
        /*007c*/ 	.word	0x00002ab0


	//   ....[1]....
        /*0080*/ 	.word	0x00002ad0


	//   ....[2]....
        /*0084*/ 	.word	0x00002af0


	//   ....[3]....
        /*0088*/ 	.word	0x00002b10


	//   ....[4]....
        /*008c*/ 	.word	0x00002b30


	//   ....[5]....
        /*0090*/ 	.word	0x00003170


	//   ....[6]....
        /*0094*/ 	.word	0x00003190


	//   ....[7]....
        /*0098*/ 	.word	0x000031b0


	//   ....[8]....
        /*009c*/ 	.word	0x000031d0


	//   ....[9]....
        /*00a0*/ 	.word	0x000031f0


	//   ....[10]....
        /*00a4*/ 	.word	0x00003ee0


	//   ....[11]....
        /*00a8*/ 	.word	0x00003f60


	//   ....[12]....
        /*00ac*/ 	.word	0x00003fb0


	//   ....[13]....
        /*00b0*/ 	.word	0x00004010


	//   ....[14]....
        /*00b4*/ 	.word	0x00004070


	//   ....[15]....
        /*00b8*/ 	.word	0x000046f0


	//   ....[16]....
        /*00bc*/ 	.word	0x00004740


	//   ....[17]....
        /*00c0*/ 	.word	0x00004790


	//   ....[18]....
        /*00c4*/ 	.word	0x000047e0


	//   ....[19]....
        /*00c8*/ 	.word	0x00004830


	//----- nvinfo : EIATTR_EXIT_INSTR_OFFSETS
	.align		4
.L_1572:
        /*00cc*/ 	.byte	0x04, 0x1c
        /*00ce*/ 	.short	(.L_1574 - .L_1573)


	//   ....[0]....
.L_1573:
        /*00d0*/ 	.word	0x000003a0


	//   ....[1]....
        /*00d4*/ 	.word	0x00003e70


	//----- nvinfo : EIATTR_MAX_THREADS
	.align		4
.L_1574:
        /*00d8*/ 	.byte	0x04, 0x05
        /*00da*/ 	.short	(.L_1576 - .L_1575)
.L_1575:
        /*00dc*/ 	.word	0x00000080
        /*00e0*/ 	.word	0x00000001
        /*00e4*/ 	.word	0x00000001


	//----- nvinfo : EIATTR_CRS_STACK_SIZE
	.align		4
.L_1576:
        /*00e8*/ 	.byte	0x04, 0x1e
        /*00ea*/ 	.short	(.L_1578 - .L_1577)
.L_1577:
        /*00ec*/ 	.word	0x00000000


	//----- nvinfo : EIATTR_CBANK_PARAM_SIZE
	.align		4
.L_1578:
        /*00f0*/ 	.byte	0x03, 0x19
        /*00f2*/ 	.short	0x00e8


	//----- nvinfo : EIATTR_PARAM_CBANK
	.align		4
        /*00f4*/ 	.byte	0x04, 0x0a
        /*00f6*/ 	.short	(.L_1580 - .L_1579)
	.align		4
.L_1579:
        /*00f8*/ 	.word	index@(.nv.constant0._ZN10layer_norm13ln_fwd_kernelINS_13Kernel_traitsIf13__nv_bfloat16S2_S2_fjLj1536ELj1ELj4ELj1ELj16ENS_18Kernel_traits_baseILj1536EfS2_S2_S2_fjLj128EEEEELb0ELb0ELb0ELb1EEEvNS_9FwdParamsE)
        /*00fc*/ 	.short	0x0210
        /*00fe*/ 	.short	0x00e8


	//----- nvinfo : EIATTR_SW_WAR
	.align		4
.L_1580:
        /*0100*/ 	.byte	0x04, 0x36
        /*0102*/ 	.short	(.L_1582 - .L_1581)
.L_1581:
        /*0104*/ 	.word	0x00000008
.L_1582:


//--------------------- .nv.info._ZN10layer_norm13ln_fwd_kernelINS_13Kernel_traitsIf13__nv_bfloat16S2_S2_fjLj1536ELj1ELj4ELj1ELj16ENS_18Kernel_traits_baseILj1536EfS2_S2_S2_fjLj128EEEEELb0ELb0ELb1ELb0EEEvNS_9FwdParamsE --------------------------
	.section	.nv.info._ZN10layer_norm13ln_fwd_kernelINS_13Kernel_traitsIf13__nv_bfloat16S2_S2_fjLj1536ELj1ELj4ELj1ELj16ENS_18Kernel_traits_baseILj1536EfS2_S2_S2_fjLj128EEEEELb0ELb0ELb1ELb0EEEvNS_9FwdParamsE,"",@"SHT_CUDA_INFO"
	.sectionflags	@""
	.align	4


	//----- nvinfo : EIATTR_CUDA_API_VERSION
	.align		4
        /*0000*/ 	.byte	0x04, 0x37
        /*0002*/ 	.short	(.L_1584 - .L_1583)
.L_1583:
        /*0004*/ 	.word	0x00000082


	//----- nvinfo : EIATTR_KPARAM_INFO
	.align		4
.L_1584:
        /*0008*/ 	.byte	0x04, 0x17
        /*000a*/ 	.short	(.L_1586 - .L_1585)
.L_1585:
        /*000c*/ 	.word	0x00000000
        /*0010*/ 	.short	0x0000
        /*0012*/ 	.short	0x0000
        /*0014*/ 	.byte	0x00, 0xf0, 0xa1, 0x03


	//----- nvinfo : EIATTR_SPARSE_MMA_MASK
	.align		4
.L_1586:
        /*0018*/ 	.byte	0x03, 0x50
        /*001a*/ 	.short	0x0000


	//----- nvinfo : EIATTR_MAXREG_COUNT
	.align		4
        /*001c*/ 	.byte	0x03, 0x1b
        /*001e*/ 	.short	0x00ff


	//----- nvinfo : EIATTR_MERCURY_ISA_VERSION
	.align		4
        /*0020*/ 	.byte	0x03, 0x5f
        /*0022*/ 	.short	0x0101


	//----- nvinfo : EIATTR_COOP_GROUP_MASK_REGIDS
	.align		4
        /*0024*/ 	.byte	0x04, 0x29
        /*0026*/ 	.short	(.L_1588 - .L_1587)


	//   ....[0]....
.L_1587:
        /*0028*/ 	.word	0xffffffff


	//   ....[1]....
        /*002c*/ 	.word	0xffffffff


	//   ....[2]....
        /*0030*/ 	.word	0xffffffff


	//   ....[3]....
        /*0034*/ 	.word	0xffffffff


	//   ....[4]....
        /*0038*/ 	.word	0xffffffff


	//   ....[5]....
        /*003c*/ 	.word	0xffffffff


	//   ....[6]....
        /*0040*/ 	.word	0xffffffff


	//   ....[7]....
        /*0044*/ 	.word	0xffffffff


	//   ....[8]....
        /*0048*/ 	.word	0xffffffff


	//   ....[9]....
        /*004c*/ 	.word	0xffffffff


	//   ....[10]....
        /*0050*/ 	.word	0x050000ae


	//   ....[11]....
        /*0054*/ 	.word	0x050000ae


	//   ....[12]....
        /*0058*/ 	.word	0x050000ae


	//   ....[13]....
        /*005c*/ 	.word	0x050000ae


	//   ....[14]....
        /*0060*/ 	.word	0x050000ae


	//   ....[15]....
        /*0064*/ 	.word	0x050000ae


	//   ....[16]....
        /*0068*/ 	.word	0x050000ae


	//   ....[17]....
        /*006c*/ 	.word	0x050000ae


	//   ....[18]....
        /*0070*/ 	.word	0x050000ae


	//   ....[19]....
        /*0074*/ 	.word	0x050000ae


	//----- nvinfo : EIATTR_COOP_GROUP_INSTR_OFFSETS
	.align		4
.L_1588:
        /*0078*/ 	.byte	0x04, 0x28
        /*007a*/ 	.short	(.L_1590 - .L_1589)


	//   ....[0]....
.L_1589:
        /*007c*/ 	.word	0x00003b80


	//   ....[1]....
        /*0080*/ 	.word	0x00003ba0


	//   ....[2]....
        /*0084*/ 	.word	0x00003bc0


	//   ....[3]....
        /*0088*/ 	.word	0x00003bf0


	//   ....[4]....
        /*008c*/ 	.word	0x00003c10


	//   ....[5]....
        /*0090*/ 	.word	0x00004250


	//   ....[6]....
        /*0094*/ 	.word	0x00004270


	//   ....[7]....
        /*0098*/ 	.word	0x00004290


	//   ....[8]....
        /*009c*/ 	.word	0x000042b0


	//   ....[9]....
        /*00a0*/ 	.word	0x000042d0


	//   ....[10]....
        /*00a4*/ 	.word	0x00005290


	//   ....[11]....
        /*00a8*/ 	.word	0x00005330


	//   ....[12]....
        /*00ac*/ 	.word	0x000053a0


	//   ....[13]....
        /*00b0*/ 	.word	0x00005420


	//   ....[14]....
        /*00b4*/ 	.word	0x00005490


	//   ....[15]....
        /*00b8*/ 	.word	0x00005b20


	//   ....[16]....
        /*00bc*/ 	.word	0x00005b90


	//   ....[17]....
        /*00c0*/ 	.word	0x00005c00


	//   ....[18]....
        /*00c4*/ 	.word	0x00005c70


	//   ....[19]....
        /*00c8*/ 	.word	0x00005ce0


	//----- nvinfo : EIATTR_EXIT_INSTR_OFFSETS
	.align		4
.L_1590:
        /*00cc*/ 	.byte	0x04, 0x1c
        /*00ce*/ 	.short	(.L_1592 - .L_1591)


	//   ....[0]....
.L_1591:
        /*00d0*/ 	.word	0x000008b0


	//   ....[1]....
        /*00d4*/ 	.word	0x00005220


	//----- nvinfo : EIATTR_MAX_THREADS
	.align		4
.L_1592:
        /*00d8*/ 	.byte	0x04, 0x05
        /*00da*/ 	.short	(.L_1594 - .L_1593)
.L_1593:
        /*00dc*/ 	.word	0x00000080
        /*00e0*/ 	.word	0x00000001
        /*00e4*/ 	.word	0x00000001


	//----- nvinfo : EIATTR_CRS_STACK_SIZE
	.align		4
.L_1594:
        /*00e8*/ 	.byte	0x04, 0x1e
        /*00ea*/ 	.short	(.L_1596 - .L_1595)
.L_1595:
        /*00ec*/ 	.word	0x00000000


	//----- nvinfo : EIATTR_CBANK_PARAM_SIZE
	.align		4
.L_1596:
        /*00f0*/ 	.byte	0x03, 0x19
        /*00f2*/ 	.short	0x00e8


	//----- nvinfo : EIATTR_PARAM_CBANK
	.align		4
        /*00f4*/ 	.byte	0x04, 0x0a
        /*00f6*/ 	.short	(.L_1598 - .L_1597)
	.align		4
.L_1597:
        /*00f8*/ 	.word	index@(.nv.constant0._ZN10layer_norm13ln_fwd_kernelINS_13Kernel_traitsIf13__nv_bfloat16S2_S2_fjLj1536ELj1ELj4ELj1ELj16ENS_18Kernel_traits_baseILj1536EfS2_S2_S2_fjLj128EEEEELb0ELb0ELb1ELb0EEEvNS_9FwdParamsE)
        /*00fc*/ 	.short	0x0210
        /*00fe*/ 	.short	0x00e8


	//----- nvinfo : EIATTR_SW_WAR
	.align		4
.L_1598:
        /*0100*/ 	.byte	0x04, 0x36
        /*0102*/ 	.short	(.L_1600 - .L_1599)
.L_1599:
        /*0104*/ 	.word	0x00000008
.L_1600:


//--------------------- .nv.info._ZN10layer_norm13ln_fwd_kernelINS_13Kernel_traitsIf13__nv_bfloat16S2_S2_fjLj1536ELj1ELj4ELj1ELj16ENS_18Kernel_traits_baseILj1536EfS2_S2_S2_fjLj128EEEEELb0ELb0ELb1ELb1EEEvNS_9FwdParamsE --------------------------
	.section	.nv.info._ZN10layer_norm13ln_fwd_kernelINS_13Kernel_traitsIf13__nv_bfloat16S2_S2_fjLj1536ELj1ELj4ELj1ELj16ENS_18Kernel_traits_baseILj1536EfS2_S2_S2_fjLj128EEEEELb0ELb0ELb1ELb1EEEvNS_9FwdParamsE,"",@"SHT_CUDA_INFO"
	.sectionflags	@""
	.align	4


	//----- nvinfo : EIATTR_CUDA_API_VERSION
	.align		4
        /*0000*/ 	.byte	0x04, 0x37
        /*0002*/ 	.short	(.L_1602 - .L_1601)
.L_1601:
        /*0004*/ 	.word	0x00000082


	//----- nvinfo : EIATTR_KPARAM_INFO
	.align		4
.L_1602:
        /*0008*/ 	.byte	0x04, 0x17
        /*000a*/ 	.short	(.L_1604 - .L_1603)
.L_1603:
        /*000c*/ 	.word	0x00000000
        /*0010*/ 	.short	0x0000
        /*0012*/ 	.short	0x0000
        /*0014*/ 	.byte	0x00, 0xf0, 0xa1, 0x03


	//----- nvinfo : EIATTR_SPARSE_MMA_MASK
	.align		4
.L_1604:
        /*0018*/ 	.byte	0x03, 0x50
        /*001a*/ 	.short	0x0000


	//----- nvinfo : EIATTR_MAXREG_COUNT
	.align		4
        /*001c*/ 	.byte	0x03, 0x1b
        /*001e*/ 	.short	0x00ff


	//----- nvinfo : EIATTR_MERCURY_ISA_VERSION
	.align		4
        /*0020*/ 	.byte	0x03, 0x5f
        /*0022*/ 	.short	0x0101


	//----- nvinfo : EIATTR_COOP_GROUP_MASK_REGIDS
	.align		4
        /*0024*/ 	.byte	0x04, 0x29
        /*0026*/ 	.short	(.L_1606 - .L_1605)


	//   ....[0]....
.L_1605:
        /*0028*/ 	.word	0xffffffff


	//   ....[1]....
        /*002c*/ 	.word	0xffffffff


	//   ....[2]....
        /*0030*/ 	.word	0xffffffff


	//   ....[3]....
        /*0034*/ 	.word	0xffffffff


	//   ....[4]....
        /*0038*/ 	.word	0xffffffff


	//   ....[5]....
        /*003c*/ 	.word	0xffffffff


	//   ....[6]....
        /*0040*/ 	.word	0xffffffff


	//   ....[7]....
        /*0044*/ 	.word	0xffffffff


	//   ....[8]....
        /*0048*/ 	.word	0xffffffff


	//   ....[9]....
        /*004c*/ 	.word	0xffffffff


	//   ....[10]....
        /*0050*/ 	.word	0x05000079


	//   ....[11]....
        /*0054*/ 	.word	0x05000079


	//   ....[12]....
        /*0058*/ 	.word	0x05000079


	//   ....[13]....
        /*005c*/ 	.word	0x05000079


	//   ....[14]....
        /*0060*/ 	.word	0x05000079


	//   ....[15]....
        /*0064*/ 	.word	0x05000079


	//   ....[16]....
        /*0068*/ 	.word	0x05000079


	//   ....[17]....
        /*006c*/ 	.word	0x05000079


	//   ....[18]....
        /*0070*/ 	.word	0x05000079


	//   ....[19]....
        /*0074*/ 	.word	0x05000079


	//----- nvinfo : EIATTR_COOP_GROUP_INSTR_OFFSETS
	.align		4
.L_1606:
        /*0078*/ 	.byte	0x04, 0x28
        /*007a*/ 	.short	(.L_1608 - .L_1607)


	//   ....[0]....
.L_1607:
        /*007c*/ 	.word	0x000033d0


	//   ....[1]....
        /*0080*/ 	.word	0x00003400


	//   ....[2]....
        /*0084*/ 	.word	0x00003420


	//   ....[3]....
        /*0088*/ 	.word	0x00003440


	//   ....[4]....
        /*008c*/ 	.word	0x00003460


	//   ....[5]....
        /*0090*/ 	.word	0x00003a90


	//   ....[6]....
        /*0094*/ 	.word	0x00003ab0


	//   ....[7]....
        /*0098*/ 	.word	0x00003ad0


	//   ....[8]....
        /*009c*/ 	.word	0x00003af0


	//   ....[9]....
        /*00a0*/ 	.word	0x00003b10


	//   ....[10]....
        /*00a4*/ 	.word	0x000048f0


	//   ....[11]....
        /*00a8*/ 	.word	0x00004980


	//   ....[12]....
        /*00ac*/ 	.word	0x000049e0


	//   ....[13]....
        /*00b0*/ 	.word	0x00004a40


	//   ....[14]....
        /*00b4*/ 	.word	0x00004a90


	//   ....[15]....
        /*00b8*/ 	.word	0x00005100


	//   ....[16]....
        /*00bc*/ 	.word	0x00005160


	//   ....[17]....
        /*00c0*/ 	.word	0x000051c0


	//   ....[18]....
        /*00c4*/ 	.word	0x00005210


	//   ....[19]....
        /*00c8*/ 	.word	0x00005260


	//----- nvinfo : EIATTR_EXIT_INSTR_OFFSETS
	.align		4
.L_1608:
        /*00cc*/ 	.byte	0x04, 0x1c
        /*00ce*/ 	.short	(.L_1610 - .L_1609)


	//   ....[0]....
.L_1609:
        /*00d0*/ 	.word	0x00000360


	//   ....[1]....
        /*00d4*/ 	.word	0x00004880


	//----- nvinfo : EIATTR_MAX_THREADS
	.align		4
.L_1610:
        /*00d8*/ 	.byte	0x04, 0x05
        /*00da*/ 	.short	(.L_1612 - .L_1611)
.L_1611:
        /*00dc*/ 	.word	0x00000080
        /*00e0*/ 	.word	0x00000001
        /*00e4*/ 	.word	0x00000001


	//----- nvinfo : EIATTR_CRS_STACK_SIZE
	.align		4
.L_1612:
        /*00e8*/ 	.byte	0x04, 0x1e
        /*00ea*/ 	.short	(.L_1614 - .L_1613)
.L_1613:
        /*00ec*/ 	.word	0x00000000


	//----- nvinfo : EIATTR_CBANK_PARAM_SIZE
	.align		4
.L_1614:
        /*00f0*/ 	.byte	0x03, 0x19
        /*00f2*/ 	.short	0x00e8


	//----- nvinfo : EIATTR_PARAM_CBANK
	.align		4
        /*00f4*/ 	.byte	0x04, 0x0a
        /*00f6*/ 	.short	(.L_1616 - .L_1615)
	.align		4
.L_1615:
        /*00f8*/ 	.word	index@(.nv.constant0._ZN10layer_norm13ln_fwd_kernelINS_13Kernel_traitsIf13__nv_bfloat16S2_S2_fjLj1536ELj1ELj4ELj1ELj16ENS_18Kernel_traits_baseILj1536EfS2_S2_S2_fjLj128EEEEELb0ELb0ELb1ELb1EEEvNS_9FwdParamsE)
        /*00fc*/ 	.short	0x0210
        /*00fe*/ 	.short	0x00e8


	//----- nvinfo : EIATTR_SW_WAR
	.align		4
.L_1616:
        /*0100*/ 	.byte	0x04, 0x36
        /*0102*/ 	.short	(.L_1618 - .L_1617)
.L_1617:
        /*0104*/ 	.word	0x00000008
.L_1618:


//--------------------- .nv.info._ZN10layer_norm13ln_fwd_kernelINS_13Kernel_traitsIf13__nv_bfloat16S2_S2_fjLj1536ELj1ELj4ELj1ELj16ENS_18Kernel_traits_baseILj1536EfS2_S2_S2_fjLj128EEEEELb0ELb1ELb0ELb0EEEvNS_9FwdParamsE --------------------------
	.section	.nv.info._ZN10layer_norm13ln_fwd_kernelINS_13Kernel_traitsIf13__nv_bfloat16S2_S2_fjLj1536ELj1ELj4ELj1ELj16ENS_18Kernel_traits_baseILj1536EfS2_S2_S2_fjLj128EEEEELb0ELb1ELb0ELb0EEEvNS_9FwdParamsE,"",@"SHT_CUDA_INFO"
	.sectionflags	@""
	.align	4


	//----- nvinfo : EIATTR_CUDA_API_VERSION
	.align		4
        /*0000*/ 	.byte	0x04, 0x37
        /*0002*/ 	.short	(.L_1620 - .L_1619)
.L_1619:
        /*0004*/ 	.word	0x00000082


	//----- nvinfo : EIATTR_KPARAM_INFO
	.align		4
.L_1620:
        /*0008*/ 	.byte	0x04, 0x17
        /*000a*/ 	.short	(.L_1622 - .L_1621)
.L_1621:
        /*000c*/ 	.word	0x00000000
        /*0010*/ 	.short	0x0000
        /*0012*/ 	.short	0x0000
        /*0014*/ 	.byte	0x00, 0xf0, 0xa1, 0x03


	//----- nvinfo : EIATTR_SPARSE_MMA_MASK
	.align		4
.L_1622:
        /*0018*/ 	.byte	0x03, 0x50
        /*001a*/ 	.short	0x0000


	//----- nvinfo : EIATTR_MAXREG_COUNT
	.align		4
        /*001c*/ 	.byte	0x03, 0x1b
        /*001e*/ 	.short	0x00ff


	//----- nvinfo : EIATTR_MERCURY_ISA_VERSION
	.align		4
        /*0020*/ 	.byte	0x03, 0x5f
        /*0022*/ 	.short	0x0101


	//----- nvinfo : EIATTR_COOP_GROUP_MASK_REGIDS
	.align		4
        /*0024*/ 	.byte	0x04, 0x29
        /*0026*/ 	.short	(.L_1624 - .L_1623)


	//   ....[0]....
.L_1623:
        /*0028*/ 	.word	0xffffffff


	//   ....[1]....
        /*002c*/ 	.word	0xffffffff


	//   ....[2]....
        /*0030*/ 	.word	0xffffffff


	//   ....[3]....
        /*0034*/ 	.word	0xffffffff


	//   ....[4]....
        /*0038*/ 	.word	0xffffffff


	//   ....[5]....
        /*003c*/ 	.word	0xffffffff


	//   ....[6]....
        /*0040*/ 	.word	0xffffffff


	//   ....[7]....
        /*0044*/ 	.word	0xffffffff


	//   ....[8]....
        /*0048*/ 	.word	0xffffffff


	//   ....[9]....
        /*004c*/ 	.word	0xffffffff


	//   ....[10]....
        /*0050*/ 	.word	0x050000d2


	//   ....[11]....
        /*0054*/ 	.word	0x050000d2


	//   ....[12]....
        /*0058*/ 	.word	0x050000d2


	//   ....[13]....
        /*005c*/ 	.word	0x050000d2


	//   ....[14]....
        /*0060*/ 	.word	0x050000d2


	//   ....[15]....
        /*0064*/ 	.word	0x050000d2


	//   ....[16]....
        /*0068*/ 	.word	0x050000d2


	//   ....[17]....
        /*006c*/ 	.word	0x050000d2


	//   ....[18]....
        /*0070*/ 	.word	0x050000d2


	//   ....[19]....
        /*0074*/ 	.word	0x050000d2


	//----- nvinfo : EIATTR_COOP_GROUP_INSTR_OFFSETS
	.align		4
.L_1624:
        /*0078*/ 	.byte	0x04, 0x28
        /*007a*/ 	.short	(.L_1626 - .L_1625)


	//   ....[0]....
.L_1625:
        /*007c*/ 	.word	0x00002980


	//   ....[1]....
        /*0080*/ 	.word	0x000029b0


	//   ....[2]....
        /*0084*/ 	.word	0x000029d0


	//   ....[3]....
        /*0088*/ 	.word	0x000029f0


	//   ....[4]....
        /*008c*/ 	.word	0x00002a20


	//   ....[5]....
        /*0090*/ 	.word	0x00003070


	//   ....[6]....
        /*0094*/ 	.word	0x00003090


	//   ....[7]....
        /*0098*/ 	.word	0x000030b0


	//   ....[8]....
        /*009c*/ 	.word	0x000030d0


	//   ....[9]....
        /*00a0*/ 	.word	0x000030f0


	//   ....[10]....
        /*00a4*/ 	.word	0x00003ff0


	//   ....[11]....
        /*00a8*/ 	.word	0x00004090


	//   ....[12]....
        /*00ac*/ 	.word	0x00004100


	//   ....[13]....
        /*00b0*/ 	.word	0x00004170


	//   ....[14]....
        /*00b4*/ 	.word	0x000041f0


	//   ....[15]....
        /*00b8*/ 	.word	0x000048a0


	//   ....[16]....
        /*00bc*/ 	.word	0x00004910


	//   ....[17]....
        /*00c0*/ 	.word	0x00004980


	//   ....[18]....
        /*00c4*/ 	.word	0x000049f0


	//   ....[19]....
        /*00c8*/ 	.word	0x00004a60


	//----- nvinfo : EIATTR_EXIT_INSTR_OFFSETS
	.align		4
.L_1626:
        /*00cc*/ 	.byte	0x04, 0x1c
        /*00ce*/ 	.short	(.L_1628 - .L_1627)


	//   ....[0]....
.L_1627:
        /*00d0*/ 	.word	0x00000ad0


	//   ....[1]....
        /*00d4*/ 	.word	0x00003f80


	//----- nvinfo : EIATTR_MAX_THREADS
	.align		4
.L_1628:
        /*00d8*/ 	.byte	0x04, 0x05
        /*00da*/ 	.short	(.L_1630 - .L_1629)
.L_1629:
        /*00dc*/ 	.word	0x00000080
        /*00e0*/ 	.word	0x00000001
        /*00e4*/ 	.word	0x00000001


	//----- nvinfo : EIATTR_CRS_STACK_SIZE
	.align		4
.L_1630:
        /*00e8*/ 	.byte	0x04, 0x1e
        /*00ea*/ 	.short	(.L_1632 - .L_1631)
.L_1631:
        /*00ec*/ 	.word	0x00000000


	//----- nvinfo : EIATTR_CBANK_PARAM_SIZE
	.align		4
.L_1632:
        /*00f0*/ 	.byte	0x03, 0x19
        /*00f2*/ 	.short	0x00e8


	//----- nvinfo : EIATTR_PARAM_CBANK
	.align		4
        /*00f4*/ 	.byte	0x04, 0x0a
        /*00f6*/ 	.short	(.L_1634 - .L_1633)
	.align		4
.L_1633:
        /*00f8*/ 	.word	index@(.nv.constant0._ZN10layer_norm13ln_fwd_kernelINS_13Kernel_traitsIf13__nv_bfloat16S2_S2_fjLj1536ELj1ELj4ELj1ELj16ENS_18Kernel_traits_baseILj1536EfS2_S2_S2_fjLj128EEEEELb0ELb1ELb0ELb0EEEvNS_9FwdParamsE)
        /*00fc*/ 	.short	0x0210
        /*00fe*/ 	.short	0x00e8


	//----- nvinfo : EIATTR_SW_WAR
	.align		4
.L_1634:
        /*0100*/ 	.byte	0x04, 0x36
        /*0102*/ 	.short	(.L_1636 - .L_1635)
.L_1635:
        /*0104*/ 	.word	0x00000008
.L_1636:


//--------------------- .nv.info._ZN10layer_norm13ln_fwd_kernelINS_13Kernel_traitsIf13__nv_bfloat16S2_S2_fjLj1536ELj1ELj4ELj1ELj16ENS_18Kernel_traits_baseILj1536EfS2_S2_S2_fjLj128EEEEELb0ELb1ELb0ELb1EEEvNS_9FwdParamsE --------------------------
	.section	.nv.info._ZN10layer_norm13ln_fwd_kernelINS_13Kernel_traitsIf13__nv_bfloat16S2_S2_fjLj1536ELj1ELj4ELj1ELj16ENS_18Kernel_traits_baseILj1536EfS2_S2_S2_fjLj128EEEEELb0ELb1ELb0ELb1EEEvNS_9FwdParamsE,"",@"SHT_CUDA_INFO"
	.sectionflags	@""
	.align	4


	//----- nvinfo : EIATTR_CUDA_API_VERSION
	.align		4
        /*0000*/ 	.byte	0x04, 0x37
        /*0002*/ 	.short	(.L_1638 - .L_1637)
.L_1637:
        /*0004*/ 	.word	0x00000082


	//----- nvinfo : EIATTR_KPARAM_INFO
	.align		4
.L_1638:
        /*0008*/ 	.byte	0x04, 0x17
        /*000a*/ 	.short	(.L_1640 - .L_1639)
.L_1639:
        /*000c*/ 	.word	0x00000000
        /*0010*/ 	.short	0x0000
        /*0012*/ 	.short	0x0000
        /*0014*/ 	.byte	0x00, 0xf0, 0xa1, 0x03


	//----- nvinfo : EIATTR_SPARSE_MMA_MASK
	.align		4
.L_1640:
        /*0018*/ 	.byte	0x03, 0x50
        /*001a*/ 	.short	0x0000


	//----- nvinfo : EIATTR_MAXREG_COUNT
	.align		4
        /*001c*/ 	.byte	0x03, 0x1b
        /*001e*/ 	.short	0x00ff


	//----- nvinfo : EIATTR_MERCURY_ISA_VERSION
	.align		4
        /*0020*/ 	.byte	0x03, 0x5f
        /*0022*/ 	.short	0x0101


	//----- nvinfo : EIATTR_COOP_GROUP_MASK_REGIDS
	.align		4
        /*0024*/ 	.byte	0x04, 0x29
        /*0026*/ 	.short	(.L_1642 - .L_1641)


	//   ....[0]....
.L_1641:
        /*0028*/ 	.word	0xffffffff


	//   ....[1]....
        /*002c*/ 	.word	0xffffffff


	//   ....[2]....
        /*0030*/ 	.word	0xffffffff


	//   ....[3]....
        /*0034*/ 	.word	0xffffffff


	//   ....[4]....
        /*0038*/ 	.word	0xffffffff


	//   ....[5]....
        /*003c*/ 	.word	0xffffffff


	//   ....[6]....
        /*0040*/ 	.word	0xffffffff


	//   ....[7]....
        /*0044*/ 	.word	0xffffffff


	//   ....[8]....
        /*0048*/ 	.word	0xffffffff


	//   ....[9]....
        /*004c*/ 	.word	0xffffffff


	//   ....[10]....
        /*0050*/ 	.word	0x050000da


	//   ....[11]....
        /*0054*/ 	.word	0x050000da


	//   ....[12]....
        /*0058*/ 	.word	0x050000da


	//   ....[13]....
        /*005c*/ 	.word	0x050000da


	//   ....[14]....
        /*0060*/ 	.word	0x050000da


	//   ....[15]....
        /*0064*/ 	.word	0x050000da


	//   ....[16]....
        /*0068*/ 	.word	0x050000da


	//   ....[17]....
        /*006c*/ 	.word	0x050000da


	//   ....[18]....
        /*0070*/ 	.word	0x050000da


	//   ....[19]....
        /*0074*/ 	.word	0x050000da


	//----- nvinfo : EIATTR_COOP_GROUP_INSTR_OFFSETS
	.align		4
.L_1642:
        /*0078*/ 	.byte	0x04, 0x28
        /*007a*/ 	.short	(.L_1644 - .L_1643)


	//   ....[0]....
.L_1643:
        /*007c*/ 	.word	0x00002150


	//   ....[1]....
        /*0080*/ 	.word	0x00002170


	//   ....[2]....
        /*0084*/ 	.word	0x00002190


	//   ....[3]....
        /*0088*/ 	.word	0x000021b0


	//   ....[4]....
        /*008c*/ 	.word	0x000021e0


	//   ....[5]....
        /*0090*/ 	.word	0x00002810


	//   ....[6]....
        /*0094*/ 	.word	0x00002830


	//   ....[7]....
        /*0098*/ 	.word	0x00002850


	//   ....[8]....
        /*009c*/ 	.word	0x00002870


	//   ....[9]....
        /*00a0*/ 	.word	0x00002890


	//   ....[10]....
        /*00a4*/ 	.word	0x000035c0


	//   ....[11]....
        /*00a8*/ 	.word	0x00003660


	//   ....[12]....
        /*00ac*/ 	.word	0x000036d0


	//   ....[13]....
        /*00b0*/ 	.word	0x00003740


	//   ....[14]....
        /*00b4*/ 	.word	0x000037c0


	//   ....[15]....
        /*00b8*/ 	.word	0x00003e40


	//   ....[16]....
        /*00bc*/ 	.word	0x00003eb0


	//   ....[17]....
        /*00c0*/ 	.word	0x00003f20


	//   ....[18]....
        /*00c4*/ 	.word	0x00003f90


	//   ....[19]....
        /*00c8*/ 	.word	0x00004000


	//----- nvinfo : EIATTR_EXIT_INSTR_OFFSETS
	.align		4
.L_1644:
        /*00cc*/ 	.byte	0x04, 0x1c
        /*00ce*/ 	.short	(.L_1646 - .L_1645)


	//   ....[0]....
.L_1645:
        /*00d0*/ 	.word	0x000003a0


	//   ....[1]....
        /*00d4*/ 	.word	0x00003550


	//----- nvinfo : EIATTR_MAX_THREADS
	.align		4
.L_1646:
        /*00d8*/ 	.byte	0x04, 0x05
        /*00da*/ 	.short	(.L_1648 - .L_1647)
.L_1647:
        /*00dc*/ 	.word	0x00000080
        /*00e0*/ 	.word	0x00000001
        /*00e4*/ 	.word	0x00000001


	//----- nvinfo : EIATTR_CRS_STACK_SIZE
	.align		4
.L_1648:
        /*00e8*/ 	.byte	0x04, 0x1e
        /*00ea*/ 	.short	(.L_1650 - .L_1649)
.L_1649:
        /*00ec*/ 	.word	0x00000000


	//----- nvinfo : EIATTR_CBANK_PARAM_SIZE
	.align		4
.L_1650:
        /*00f0*/ 	.byte	0x03, 0x19
        /*00f2*/ 	.short	0x00e8


	//----- nvinfo : EIATTR_PARAM_CBANK
	.align		4
        /*00f4*/ 	.byte	0x04, 0x0a
        /*00f6*/ 	.short	(.L_1652 - .L_1651)
	.align		4
.L_1651:
        /*00f8*/ 	.word	index@(.nv.constant0._ZN10layer_norm13ln_fwd_kernelINS_13Kernel_traitsIf13__nv_bfloat16S2_S2_fjLj1536ELj1ELj4ELj1ELj16ENS_18Kernel_traits_baseILj1536EfS2_S2_S2_fjLj128EEEEELb0ELb1ELb0ELb1EEEvNS_9FwdParamsE)
        /*00fc*/ 	.short	0x0210
        /*00fe*/ 	.short	0x00e8


	//----- nvinfo : EIATTR_SW_WAR
	.align		4
.L_1652:
        /*0100*/ 	.byte	0x04, 0x36
        /*0102*/ 	.short	(.L_1654 - .L_1653)
.L_1653:
        /*0104*/ 	.word	0x00000008
.L_1654:


//--------------------- .nv.info._ZN10layer_norm13ln_fwd_kernelINS_13Kernel_traitsIf13__nv_bfloat16S2_S2_fjLj1536ELj1ELj4ELj1ELj16ENS_18Kernel_traits_baseILj1536EfS2_S2_S2_fjLj128EEEEELb0ELb1ELb1ELb0EEEvNS_9FwdParamsE --------------------------
	.section	.nv.info._ZN10layer_norm13ln_fwd_kernelINS_13Kernel_traitsIf13__nv_bfloat16S2_S2_fjLj1536ELj1ELj4ELj1ELj16ENS_18Kernel_traits_baseILj1536EfS2_S2_S2_fjLj128EEEEELb0ELb1ELb1ELb0EEEvNS_9FwdParamsE,"",@"SHT_CUDA_INFO"
	.sectionflags	@""
	.align	4


	//----- nvinfo : EIATTR_CUDA_API_VERSION
	.align		4
        /*0000*/ 	.byte	0x04, 0x37
        /*0002*/ 	.short	(.L_1656 - .L_1655)
.L_1655:
        /*0004*/ 	.word	0x00000082


	//----- nvinfo : EIATTR_KPARAM_INFO
	.align		4
.L_1656:
        /*0008*/ 	.byte	0x04, 0x17
        /*000a*/ 	.short	(.L_1658 - .L_1657)
.L_1657:
        /*000c*/ 	.word	0x00000000
        /*0010*/ 	.short	0x0000
        /*0012*/ 	.short	0x0000
        /*0014*/ 	.byte	0x00, 0xf0, 0xa1, 0x03


	//----- nvinfo : EIATTR_SPARSE_MMA_MASK
	.align		4
.L_1658:
        /*0018*/ 	.byte	0x03, 0x50
        /*001a*/ 	.short	0x0000


	//----- nvinfo : EIATTR_MAXREG_COUNT
	.align		4
        /*001c*/ 	.byte	0x03, 0x1b
        /*001e*/ 	.short	0x00ff


	//----- nvinfo : EIATTR_MERCURY_ISA_VERSION
	.align		4
        /*0020*/ 	.byte	0x03, 0x5f
        /*0022*/ 	.short	0x0101


	//----- nvinfo : EIATTR_COOP_GROUP_MASK_REGIDS
	.align		4
        /*0024*/ 	.byte	0x04, 0x29
        /*0026*/ 	.short	(.L_1660 - .L_1659)


	//   ....[0]....
.L_1659:
        /*0028*/ 	.word	0xffffffff


	//   ....[1]....
        /*002c*/ 	.word	0xffffffff


	//   ....[2]....
        /*0030*/ 	.word	0xffffffff


	//   ....[3]....
        /*0034*/ 	.word	0xffffffff


	//   ....[4]....
        /*0038*/ 	.word	0xffffffff


	//   ....[5]....
        /*003c*/ 	.word	0xffffffff


	//   ....[6]....
        /*0040*/ 	.word	0xffffffff


	//   ....[7]....
        /*0044*/ 	.word	0xffffffff


	//   ....[8]....
        /*0048*/ 	.word	0xffffffff


	//   ....[9]....
        /*004c*/ 	.word	0xffffffff


	//   ....[10]....
        /*0050*/ 	.word	0x050000d9


	//   ....[11]....
        /*0054*/ 	.word	0x050000d9


	//   ....[12]....
        /*0058*/ 	.word	0x050000d9


	//   ....[13]....
        /*005c*/ 	.word	0x050000d9


	//   ....[14]....
        /*0060*/ 	.word	0x050000d9


	//   ....[15]....
        /*0064*/ 	.word	0x050000d9


	//   ....[16]....
        /*0068*/ 	.word	0x050000d9


	//   ....[17]....
        /*006c*/ 	.word	0x050000d9


	//   ....[18]....
        /*0070*/ 	.word	0x050000d9


	//   ....[19]....
        /*0074*/ 	.word	0x050000d9


	//----- nvinfo : EIATTR_COOP_GROUP_INSTR_OFFSETS
	.align		4
.L_1660:
        /*0078*/ 	.byte	0x04, 0x28
        /*007a*/ 	.short	(.L_1662 - .L_1661)


	//   ....[0]....
.L_1661:
        /*007c*/ 	.word	0x000040e0


	//   ....[1]....
        /*0080*/ 	.word	0x00004110


	//   ....[2]....
        /*0084*/ 	.word	0x00004130


	//   ....[3]....
        /*0088*/ 	.word	0x00004150


	//   ....[4]....
        /*008c*/ 	.word	0x00004170


	//   ....[5]....
        /*0090*/ 	.word	0x000047b0


	//   ....[6]....
        /*0094*/ 	.word	0x000047d0


	//   ....[7]....
        /*0098*/ 	.word	0x000047f0


	//   ....[8]....
        /*009c*/ 	.word	0x00004810


	//   ....[9]....
        /*00a0*/ 	.word	0x00004830


	//   ....[10]....
        /*00a4*/ 	.word	0x000057e0


	//   ....[11]....
        /*00a8*/ 	.word	0x00005890


	//   ....[12]....
        /*00ac*/ 	.word	0x00005900


	//   ....[13]....
        /*00b0*/ 	.word	0x00005970


	//   ....[14]....
        /*00b4*/ 	.word	0x000059e0


	//   ....[15]....
        /*00b8*/ 	.word	0x00006070


	//   ....[16]....
        /*00bc*/ 	.word	0x000060e0


	//   ....[17]....
        /*00c0*/ 	.word	0x00006150


	//   ....[18]....
        /*00c4*/ 	.word	0x000061c0


	//   ....[19]....
        /*00c8*/ 	.word	0x00006230


	//----- nvinfo : EIATTR_EXIT_INSTR_OFFSETS
	.align		4
.L_1662:
        /*00cc*/ 	.byte	0x04, 0x1c
        /*00ce*/ 	.short	(.L_1664 - .L_1663)


	//   ....[0]....
.L_1663:
        /*00d0*/ 	.word	0x00000ae0


	//   ....[1]....
        /*00d4*/ 	.word	0x00005770


	//----- nvinfo : EIATTR_MAX_THREADS
	.align		4
.L_1664:
        /*00d8*/ 	.byte	0x04, 0x05
        /*00da*/ 	.short	(.L_1666 - .L_1665)
.L_1665:
        /*00dc*/ 	.word	0x00000080
        /*00e0*/ 	.word	0x00000001
        /*00e4*/ 	.word	0x00000001


	//----- nvinfo : EIATTR_CRS_STACK_SIZE
	.align		4
.L_1666:
        /*00e8*/ 	.byte	0x04, 0x1e
        /*00ea*/ 	.short	(.L_1668 - .L_1667)
.L_1667:
        /*00ec*/ 	.word	0x00000000


	//----- nvinfo : EIATTR_CBANK_PARAM_SIZE
	.align		4
.L_1668:
        /*00f0*/ 	.byte	0x03, 0x19
        /*00f2*/ 	.short	0x00e8


	//----- nvinfo : EIATTR_PARAM_CBANK
	.align		4
        /*00f4*/ 	.byte	0x04, 0x0a
        /*00f6*/ 	.short	(.L_1670 - .L_1669)
	.align		4
.L_1669:
        /*00f8*/ 	.word	index@(.nv.constant0._ZN10layer_norm13ln_fwd_kernelINS_13Kernel_traitsIf13__nv_bfloat16S2_S2_fjLj1536ELj1ELj4ELj1ELj16ENS_18Kernel_traits_baseILj1536EfS2_S2_S2_fjLj128EEEEELb0ELb1ELb1ELb0EEEvNS_9FwdParamsE)
        /*00fc*/ 	.short	0x0210
        /*00fe*/ 	.short	0x00e8


	//----- nvinfo : EIATTR_SW_WAR
	.align		4
.L_1670:
        /*0100*/ 	.byte	0x04, 0x36
        /*0102*/ 	.short	(.L_1672 - .L_1671)
.L_1671:
        /*0104*/ 	.word	0x00000008
.L_1672:


//--------------------- .nv.info._ZN10layer_norm13ln_fwd_kernelINS_13Kernel_traitsIf13__nv_bfloat16S2_S2_fjLj1536ELj1ELj4ELj1ELj16ENS_18Kernel_traits_baseILj1536EfS2_S2_S2_fjLj128EEEEELb0ELb1ELb1ELb1EEEvNS_9FwdParamsE --------------------------
	.section	.nv.info._ZN10layer_norm13ln_fwd_kernelINS_13Kernel_traitsIf13__nv_bfloat16S2_S2_fjLj1536ELj1ELj4ELj1ELj16ENS_18Kernel_traits_baseILj1536EfS2_S2_S2_fjLj128EEEEELb0ELb1ELb1ELb1EEEvNS_9FwdParamsE,"",@"SHT_CUDA_INFO"
	.sectionflags	@""
	.align	4


	//----- nvinfo : EIATTR_CUDA_API_VERSION
	.align		4
        /*0000*/ 	.byte	0x04, 0x37
        /*0002*/ 	.short	(.L_1674 - .L_1673)
.L_1673:
        /*0004*/ 	.word	0x00000082


	//----- nvinfo : EIATTR_KPARAM_INFO
	.align		4
.L_1674:
        /*0008*/ 	.byte	0x04, 0x17
        /*000a*/ 	.short	(.L_1676 - .L_1675)
.L_1675:
        /*000c*/ 	.word	0x00000000
        /*0010*/ 	.short	0x0000
        /*0012*/ 	.short	0x0000
        /*0014*/ 	.byte	0x00, 0xf0, 0xa1, 0x03


	//----- nvinfo : EIATTR_SPARSE_MMA_MASK
	.align		4
.L_1676:
        /*0018*/ 	.byte	0x03, 0x50
        /*001a*/ 	.short	0x0000


	//----- nvinfo : EIATTR_MAXREG_COUNT
	.align		4
        /*001c*/ 	.byte	0x03, 0x1b
        /*001e*/ 	.short	0x00ff


	//----- nvinfo : EIATTR_MERCURY_ISA_VERSION
	.align		4
        /*0020*/ 	.byte	0x03, 0x5f
        /*0022*/ 	.short	0x0101


	//----- nvinfo : EIATTR_COOP_GROUP_MASK_REGIDS
	.align		4
        /*0024*/ 	.byte	0x04, 0x29
        /*0026*/ 	.short	(.L_1678 - .L_1677)


	//   ....[0]....
.L_1677:
        /*0028*/ 	.word	0xffffffff


	//   ....[1]....
        /*002c*/ 	.word	0xffffffff


	//   ....[2]....
        /*0030*/ 	.word	0xffffffff


	//   ....[3]....
        /*0034*/ 	.word	0xffffffff


	//   ....[4]....
        /*0038*/ 	.word	0xffffffff


	//   ....[5]....
        /*003c*/ 	.word	0xffffffff


	//   ....[6]....
        /*0040*/ 	.word	0xffffffff


	//   ....[7]....
        /*0044*/ 	.word	0xffffffff


	//   ....[8]....
        /*0048*/ 	.word	0xffffffff


	//   ....[9]....
        /*004c*/ 	.word	0xffffffff


	//   ....[10]....
        /*0050*/ 	.word	0x050000d6


	//   ....[11]....
        /*0054*/ 	.word	0x050000d6


	//   ....[12]....
        /*0058*/ 	.word	0x050000d6


	//   ....[13]....
        /*005c*/ 	.word	0x050000d6


	//   ....[14]....
        /*0060*/ 	.word	0x050000d6


	//   ....[15]....
        /*0064*/ 	.word	0x050000d6


	//   ....[16]....
        /*0068*/ 	.word	0x050000d6


	//   ....[17]....
        /*006c*/ 	.word	0x050000d6


	//   ....[18]....
        /*0070*/ 	.word	0x050000d6


	//   ....[19]....
        /*0074*/ 	.word	0x050000d6


	//----- nvinfo : EIATTR_COOP_GROUP_INSTR_OFFSETS
	.align		4
.L_1678:
        /*0078*/ 	.byte	0x04, 0x28
        /*007a*/ 	.short	(.L_1680 - .L_1679)


	//   ....[0]....
.L_1679:
        /*007c*/ 	.word	0x000037c0


	//   ....[1]....
        /*0080*/ 	.word	0x000037f0


	//   ....[2]....
        /*0084*/ 	.word	0x00003810


	//   ....[3]....
        /*0088*/ 	.word	0x00003830


	//   ....[4]....
        /*008c*/ 	.word	0x00003850


	//   ....[5]....
        /*0090*/ 	.word	0x00003e80


	//   ....[6]....
        /*0094*/ 	.word	0x00003ea0


	//   ....[7]....
        /*0098*/ 	.word	0x00003ec0


	//   ....[8]....
        /*009c*/ 	.word	0x00003ee0


	//   ....[9]....
        /*00a0*/ 	.word	0x00003f00


	//   ....[10]....
        /*00a4*/ 	.word	0x00004ce0


	//   ....[11]....
        /*00a8*/ 	.word	0x00004d90


	//   ....[12]....
        /*00ac*/ 	.word	0x00004e00


	//   ....[13]....
        /*00b0*/ 	.word	0x00004e70


	//   ....[14]....
        /*00b4*/ 	.word	0x00004ee0


	//   ....[15]....
        /*00b8*/ 	.word	0x00005560


	//   ....[16]....
        /*00bc*/ 	.word	0x000055d0


	//   ....[17]....
        /*00c0*/ 	.word	0x00005640


	//   ....[18]....
        /*00c4*/ 	.word	0x000056b0


	//   ....[19]....
        /*00c8*/ 	.word	0x00005720


	//----- nvinfo : EIATTR_EXIT_INSTR_OFFSETS
	.align		4
.L_1680:
        /*00cc*/ 	.byte	0x04, 0x1c
        /*00ce*/ 	.short	(.L_1682 - .L_1681)


	//   ....[0]....
.L_1681:
        /*00d0*/ 	.word	0x000003a0


	//   ....[1]....
        /*00d4*/ 	.word	0x00004c70


	//----- nvinfo : EIATTR_MAX_THREADS
	.align		4
.L_1682:
        /*00d8*/ 	.byte	0x04, 0x05
        /*00da*/ 	.short	(.L_1684 - .L_1683)
.L_1683:
        /*00dc*/ 	.word	0x00000080
        /*00e0*/ 	.word	0x00000001
        /*00e4*/ 	.word	0x00000001


	//----- nvinfo : EIATTR_CRS_STACK_SIZE
	.align		4
.L_1684:
        /*00e8*/ 	.byte	0x04, 0x1e
        /*00ea*/ 	.short	(.L_1686 - .L_1685)
.L_1685:
        /*00ec*/ 	.word	0x00000000


	//----- nvinfo : EIATTR_CBANK_PARAM_SIZE
	.align		4
.L_1686:
        /*00f0*/ 	.byte	0x03, 0x19
        /*00f2*/ 	.short	0x00e8


	//----- nvinfo : EIATTR_PARAM_CBANK
	.align		4
        /*00f4*/ 	.byte	0x04, 0x0a
        /*00f6*/ 	.short	(.L_1688 - .L_1687)
	.align		4
.L_1687:
        /*00f8*/ 	.word	index@(.nv.constant0._ZN10layer_norm13ln_fwd_kernelINS_13Kernel_traitsIf13__nv_bfloat16S2_S2_fjLj1536ELj1ELj4ELj1ELj16ENS_18Kernel_traits_baseILj1536EfS2_S2_S2_fjLj128EEEEELb0ELb1ELb1ELb1EEEvNS_9FwdParamsE)
        /*00fc*/ 	.short	0x0210
        /*00fe*/ 	.short	0x00e8


	//----- nvinfo : EIATTR_SW_WAR
	.align		4
.L_1688:
        /*0100*/ 	.byte	0x04, 0x36
        /*0102*/ 	.short	(.L_1690 - .L_1689)
.L_1689:
        /*0104*/ 	.word	0x00000008
.L_1690:


//--------------------- .nv.info._ZN10layer_norm13ln_fwd_kernelINS_13Kernel_traitsIf13__nv_bfloat16S2_S2_fjLj1536ELj1ELj4ELj1ELj16ENS_18Kernel_traits_baseILj1536EfS2_S2_S2_fjLj128EEEEELb1ELb0ELb0ELb0EEEvNS_9FwdParamsE --------------------------
	.section	.nv.info._ZN10layer_norm13ln_fwd_kernelINS_13Kernel_traitsIf13__nv_bfloat16S2_S2_fjLj1536ELj1ELj4ELj1ELj16ENS_18Kernel_traits_baseILj1536EfS2_S2_S2_fjLj128EEEEELb1ELb0ELb0ELb0EEEvNS_9FwdParamsE,"",@"SHT_CUDA_INFO"
	.sectionflags	@""
	.align	4


	//----- nvinfo : EIATTR_CUDA_API_VERSION
	.align		4
        /*0000*/ 	.byte	0x04, 0x37
        /*0002*/ 	.short	(.L_1692 - .L_1691)
.L_1691:
        /*0004*/ 	.word	0x00000082


	//----- nvinfo : EIATTR_KPARAM_INFO
	.align		4
.L_1692:
        /*0008*/ 	.byte	0x04, 0x17
        /*000a*/ 	.short	(.L_1694 - .L_1693)
.L_1693:
        /*000c*/ 	.word	0x00000000
        /*0010*/ 	.short	0x0000
        /*0012*/ 	.short	0x0000
        /*0014*/ 	.byte	0x00, 0xf0, 0xa1, 0x03


	//----- nvinfo : EIATTR_SPARSE_MMA_MASK
	.align		4
.L_1694:
        /*0018*/ 	.byte	0x03, 0x50
        /*001a*/ 	.short	0x0000


	//----- nvinfo : EIATTR_MAXREG_COUNT
	.align		4
        /*001c*/ 	.byte	0x03, 0x1b
        /*001e*/ 	.short	0x00ff


	//----- nvinfo : EIATTR_MERCURY_ISA_VERSION
	.align		4
        /*0020*/ 	.byte	0x03, 0x5f
        /*0022*/ 	.short	0x0101


	//----- nvinfo : EIATTR_COOP_GROUP_MASK_REGIDS
	.align		4
        /*0024*/ 	.byte	0x04, 0x29
        /*0026*/ 	.short	(.L_1696 - .L_1695)


	//   ....[0]....
.L_1695:
        /*0028*/ 	.word	0xffffffff


	//   ....[1]....
        /*002c*/ 	.word	0xffffffff


	//   ....[2]....
        /*0030*/ 	.word	0xffffffff


	//   ....[3]....
        /*0034*/ 	.word	0xffffffff


	//   ....[4]....
        /*0038*/ 	.word	0xffffffff


	//   ....[5]....
        /*003c*/ 	.word	0xffffffff


	//   ....[6]....
        /*0040*/ 	.word	0xffffffff


	//   ....[7]....
        /*0044*/ 	.word	0xffffffff


	//   ....[8]....
        /*0048*/ 	.word	0xffffffff


	//   ....[9]....
        /*004c*/ 	.word	0xffffffff


	//   ....[10]....
        /*0050*/ 	.word	0x050000be


	//   ....[11]....
        /*0054*/ 	.word	0x050000be


	//   ....[12]....
        /*0058*/ 	.word	0x050000be


	//   ....[13]....
        /*005c*/ 	.word	0x050000be


	//   ....[14]....
        /*0060*/ 	.word	0x050000be


	//   ....[15]....
        /*0064*/ 	.word	0x050000be


	//   ....[16]....
        /*0068*/ 	.word	0x050000be


	//   ....[17]....
        /*006c*/ 	.word	0x050000be


	//   ....[18]....
        /*0070*/ 	.word	0x050000be


	//   ....[19]....
        /*0074*/ 	.word	0x050000be


	//----- nvinfo : EIATTR_COOP_GROUP_INSTR_OFFSETS
	.align		4
.L_1696:
        /*0078*/ 	.byte	0x04, 0x28
        /*007a*/ 	.short	(.L_1698 - .L_1697)


	//   ....[0]....
.L_1697:
        /*007c*/ 	.word	0x00012540


	//   ....[1]....
        /*0080*/ 	.word	0x00012580


	//   ....[2]....
        /*0084*/ 	.word	0x000125a0


	//   ....[3]....
        /*0088*/ 	.word	0x000125c0


	//   ....[4]....
        /*008c*/ 	.word	0x000125e0


	//   ....[5]....
        /*0090*/ 	.word	0x00012c20


	//   ....[6]....
        /*0094*/ 	.word	0x00012c40


	//   ....[7]....
        /*0098*/ 	.word	0x00012c60


	//   ....[8]....
        /*009c*/ 	.word	0x00012c80


	//   ....[9]....
        /*00a0*/ 	.word	0x00012ca0


	//   ....[10]....
        /*00a4*/ 	.word	0x00013bb0


	//   ....[11]....
        /*00a8*/ 	.word	0x00013c60


	//   ....[12]....
        /*00ac*/ 	.word	0x00013cd0


	//   ....[13]....
        /*00b0*/ 	.word	0x00013d40


	//   ....[14]....
        /*00b4*/ 	.word	0x00013db0


	//   ....[15]....
        /*00b8*/ 	.word	0x00014450


	//   ....[16]....
        /*00bc*/ 	.word	0x000144c0


	//   ....[17]....
        /*00c0*/ 	.word	0x00014530


	//   ....[18]....
        /*00c4*/ 	.word	0x000145a0


	//   ....[19]....
        /*00c8*/ 	.word	0x00014610


	//----- nvinfo : EIATTR_EXIT_INSTR_OFFSETS
	.align		4
.L_1698:
        /*00cc*/ 	.byte	0x04, 0x1c
        /*00ce*/ 	.short	(.L_1700 - .L_1699)


	//   ....[0]....
.L_1699:
        /*00d0*/ 	.word	0x00000d80


	//   ....[1]....
        /*00d4*/ 	.word	0x00013b40


	//----- nvinfo : EIATTR_MAX_THREADS
	.align		4
.L_1700:
        /*00d8*/ 	.byte	0x04, 0x05
        /*00da*/ 	.short	(.L_1702 - .L_1701)
.L_1701:
        /*00dc*/ 	.word	0x00000080
        /*00e0*/ 	.word	0x00000001
        /*00e4*/ 	.word	0x00000001


	//----- nvinfo : EIATTR_CRS_STACK_SIZE
	.align		4
.L_1702:
        /*00e8*/ 	.byte	0x04, 0x1e
        /*00ea*/ 	.short	(.L_1704 - .L_1703)
.L_1703:
        /*00ec*/ 	.word	0x00000000


	//----- nvinfo : EIATTR_CBANK_PARAM_SIZE
	.align		4
.L_1704:
        /*00f0*/ 	.byte	0x03, 0x19
        /*00f2*/ 	.short	0x00e8


	//----- nvinfo : EIATTR_PARAM_CBANK
	.align		4
        /*00f4*/ 	.byte	0x04, 0x0a
        /*00f6*/ 	.short	(.L_1706 - .L_1705)
	.align		4
.L_1705:
        /*00f8*/ 	.word	index@(.nv.constant0._ZN10layer_norm13ln_fwd_kernelINS_13Kernel_traitsIf13__nv_bfloat16S2_S2_fjLj1536ELj1ELj4ELj1ELj16ENS_18Kernel_traits_baseILj1536EfS2_S2_S2_fjLj128EEEEELb1ELb0ELb0ELb0EEEvNS_9FwdParamsE)
        /*00fc*/ 	.short	0x0210
        /*00fe*/ 	.short	0x00e8


	//----- nvinfo : EIATTR_SW_WAR
	.align		4
.L_1706:
        /*0100*/ 	.byte	0x04, 0x36
        /*0102*/ 	.short	(.L_1708 - .L_1707)
.L_1707:
        /*0104*/ 	.word	0x00000008
.L_1708:


//--------------------- .nv.info._ZN10layer_norm13ln_fwd_kernelINS_13Kernel_traitsIf13__nv_bfloat16S2_S2_fjLj1536ELj1ELj4ELj1ELj16ENS_18Kernel_traits_baseILj1536EfS2_S2_S2_fjLj128EEEEELb1ELb0ELb0ELb1EEEvNS_9FwdParamsE --------------------------
	.section	.nv.info._ZN10layer_norm13ln_fwd_kernelINS_13Kernel_traitsIf13__nv_bfloat16S2_S2_fjLj1536ELj1ELj4ELj1ELj16ENS_18Kernel_traits_baseILj1536EfS2_S2_S2_fjLj128EEEEELb1ELb0ELb0ELb1EEEvNS_9FwdParamsE,"",@"SHT_CUDA_INFO"
	.sectionflags	@""
	.align	4


	//----- nvinfo : EIATTR_CUDA_API_VERSION
	.align		4
        /*0000*/ 	.byte	0x04, 0x37
        /*0002*/ 	.short	(.L_1710 - .L_1709)
.L_1709:
        /*0004*/ 	.word	0x00000082


	//----- nvinfo : EIATTR_KPARAM_INFO
	.align		4
.L_1710:
        /*0008*/ 	.byte	0x04, 0x17
        /*000a*/ 	.short	(.L_1712 - .L_1711)
.L_1711:
        /*000c*/ 	.word	0x00000000
        /*0010*/ 	.short	0x0000
        /*0012*/ 	.short	0x0000
        /*0014*/ 	.byte	0x00, 0xf0, 0xa1, 0x03


	//----- nvinfo : EIATTR_SPARSE_MMA_MASK
	.align		4
.L_1712:
        /*0018*/ 	.byte	0x03, 0x50
        /*001a*/ 	.short	0x0000


	//----- nvinfo : EIATTR_MAXREG_COUNT
	.align		4
        /*001c*/ 	.byte	0x03, 0x1b
        /*001e*/ 	.short	0x00ff


	//----- nvinfo : EIATTR_MERCURY_ISA_VERSION
	.align		4
        /*0020*/ 	.byte	0x03, 0x5f
        /*0022*/ 	.short	0x0101


	//----- nvinfo : EIATTR_COOP_GROUP_MASK_REGIDS
	.align		4
        /*0024*/ 	.byte	0x04, 0x29
        /*0026*/ 	.short	(.L_1714 - .L_1713)


	//   ....[0]....
.L_1713:
        /*0028*/ 	.word	0xffffffff


	//   ....[1]....
        /*002c*/ 	.word	0xffffffff


	//   ....[2]....
        /*0030*/ 	.word	0xffffffff


	//   ....[3]....
        /*0034*/ 	.word	0xffffffff


	//   ....[4]....
        /*0038*/ 	.word	0xffffffff


	//   ....[5]....
        /*003c*/ 	.word	0xffffffff


	//   ....[6]....
        /*0040*/ 	.word	0xffffffff


	//   ....[7]....
        /*0044*/ 	.word	0xffffffff


	//   ....[8]....
        /*0048*/ 	.word	0xffffffff


	//   ....[9]....
        /*004c*/ 	.word	0xffffffff


	//   ....[10]....
        /*0050*/ 	.word	0x0500008f


	//   ....[11]....
        /*0054*/ 	.word	0x0500008f


	//   ....[12]....
        /*0058*/ 	.word	0x0500008f


	//   ....[13]....
        /*005c*/ 	.word	0x0500008f


	//   ....[14]....
        /*0060*/ 	.word	0x0500008f


	//   ....[15]....
        /*0064*/ 	.word	0x0500008f


	//   ....[16]....
        /*0068*/ 	.word	0x0500008f


	//   ....[17]....
        /*006c*/ 	.word	0x0500008f


	//   ....[18]....
        /*0070*/ 	.word	0x0500008f


	//   ....[19]....
        /*0074*/ 	.word	0x0500008f


	//----- nvinfo : EIATTR_COOP_GROUP_INSTR_OFFSETS
	.align		4
.L_1714:
        /*0078*/ 	.byte	0x04, 0x28
        /*007a*/ 	.short	(.L_1716 - .L_1715)


	//   ....[0]....
.L_1715:
        /*007c*/ 	.word	0x00011c20


	//   ....[1]....
        /*0080*/ 	.word	0x00011c40


	//   ....[2]....
        /*0084*/ 	.word	0x00011c60


	//   ....[3]....
        /*0088*/ 	.word	0x00011c80


	//   ....[4]....
        /*008c*/ 	.word	0x00011cb0


	//   ....[5]....
        /*0090*/ 	.word	0x000122e0


	//   ....[6]....
        /*0094*/ 	.word	0x00012300


	//   ....[7]....
        /*0098*/ 	.word	0x00012320


	//   ....[8]....
        /*009c*/ 	.word	0x00012340


	//   ....[9]....
        /*00a0*/ 	.word	0x00012360


	//   ....[10]....
        /*00a4*/ 	.word	0x00013070


	//   ....[11]....
        /*00a8*/ 	.word	0x00013110


	//   ....[12]....
        /*00ac*/ 	.word	0x00013180


	//   ....[13]....
        /*00b0*/ 	.word	0x000131f0


	//   ....[14]....
        /*00b4*/ 	.word	0x00013270


	//   ....[15]....
        /*00b8*/ 	.word	0x000138f0


	//   ....[16]....
        /*00bc*/ 	.word	0x00013960


	//   ....[17]....
        /*00c0*/ 	.word	0x000139d0


	//   ....[18]....
        /*00c4*/ 	.word	0x00013a40


	//   ....[19]....
        /*00c8*/ 	.word	0x00013ab0


	//----- nvinfo : EIATTR_EXIT_INSTR_OFFSETS
	.align		4
.L_1716:
        /*00cc*/ 	.byte	0x04, 0x1c
        /*00ce*/ 	.short	(.L_1718 - .L_1717)


	//   ....[0]....
.L_1717:
        /*00d0*/ 	.word	0x00000430


	//   ....[1]....
        /*00d4*/ 	.word	0x00013000


	//----- nvinfo : EIATTR_MAX_THREADS
	.align		4
.L_1718:
        /*00d8*/ 	.byte	0x04, 0x05
        /*00da*/ 	.short	(.L_1720 - .L_1719)
.L_1719:
        /*00dc*/ 	.word	0x00000080
        /*00e0*/ 	.word	0x00000001
        /*00e4*/ 	.word	0x00000001


	//----- nvinfo : EIATTR_CRS_STACK_SIZE
	.align		4
.L_1720:
        /*00e8*/ 	.byte	0x04, 0x1e
        /*00ea*/ 	.short	(.L_1722 - .L_1721)
.L_1721:
        /*00ec*/ 	.word	0x00000000


	//----- nvinfo : EIATTR_CBANK_PARAM_SIZE
	.align		4
.L_1722:
        /*00f0*/ 	.byte	0x03, 0x19
        /*00f2*/ 	.short	0x00e8


	//----- nvinfo : EIATTR_PARAM_CBANK
	.align		4
        /*00f4*/ 	.byte	0x04, 0x0a
        /*00f6*/ 	.short	(.L_1724 - .L_1723)
	.align		4
.L_1723:
        /*00f8*/ 	.word	index@(.nv.constant0._ZN10layer_norm13ln_fwd_kernelINS_13Kernel_traitsIf13__nv_bfloat16S2_S2_fjLj1536ELj1ELj4ELj1ELj16ENS_18Kernel_traits_baseILj1536EfS2_S2_S2_fjLj128EEEEELb1ELb0ELb0ELb1EEEvNS_9FwdParamsE)
        /*00fc*/ 	.short	0x0210
        /*00fe*/ 	.short	0x00e8


	//----- nvinfo : EIATTR_SW_WAR
	.align		4
.L_1724:
        /*0100*/ 	.byte	0x04, 0x36
        /*0102*/ 	.short	(.L_1726 - .L_1725)
.L_1725:
        /*0104*/ 	.word	0x00000008
.L_1726:


//--------------------- .nv.info._ZN10layer_norm13ln_fwd_kernelINS_13Kernel_traitsIf13__nv_bfloat16S2_S2_fjLj1536ELj1ELj4ELj1ELj16ENS_18Kernel_traits_baseILj1536EfS2_S2_S2_fjLj128EEEEELb1ELb0ELb1ELb0EEEvNS_9FwdParamsE --------------------------
	.section	.nv.info._ZN10layer_norm13ln_fwd_kernelINS_13Kernel_traitsIf13__nv_bfloat16S2_S2_fjLj1536ELj1ELj4ELj1ELj16ENS_18Kernel_traits_baseILj1536EfS2_S2_S2_fjLj128EEEEELb1ELb0ELb1ELb0EEEvNS_9FwdParamsE,"",@"SHT_CUDA_INFO"
	.sectionflags	@""
	.align	4


	//----- nvinfo : EIATTR_CUDA_API_VERSION
	.align		4
        /*0000*/ 	.byte	0x04, 0x37
        /*0002*/ 	.short	(.L_1728 - .L_1727)
.L_1727:
        /*0004*/ 	.word	0x00000082


	//----- nvinfo : EIATTR_KPARAM_INFO
	.align		4
.L_1728:
        /*0008*/ 	.byte	0x04, 0x17
        /*000a*/ 	.short	(.L_1730 - .L_1729)
.L_1729:
        /*000c*/ 	.word	0x00000000
        /*0010*/ 	.short	0x0000
        /*0012*/ 	.short	0x0000
        /*0014*/ 	.byte	0x00, 0xf0, 0xa1, 0x03


	//----- nvinfo : EIATTR_SPARSE_MMA_MASK
	.align		4
.L_1730:
        /*0018*/ 	.byte	0x03, 0x50
        /*001a*/ 	.short	0x0000


	//----- nvinfo : EIATTR_MAXREG_COUNT
	.align		4
        /*001c*/ 	.byte	0x03, 0x1b
        /*001e*/ 	.short	0x00ff


	//----- nvinfo : EIATTR_MERCURY_ISA_VERSION
	.align		4
        /*0020*/ 	.byte	0x03, 0x5f
        /*0022*/ 	.short	0x0101


	//----- nvinfo : EIATTR_COOP_GROUP_MASK_REGIDS
	.align		4
        /*0024*/ 	.byte	0x04, 0x29
        /*0026*/ 	.short	(.L_1732 - .L_1731)


	//   ....[0]....
.L_1731:
        /*0028*/ 	.word	0xffffffff


	//   ....[1]....
        /*002c*/ 	.word	0xffffffff


	//   ....[2]....
        /*0030*/ 	.word	0xffffffff


	//   ....[3]....
        /*0034*/ 	.word	0xffffffff


	//   ....[4]....
        /*0038*/ 	.word	0xffffffff


	//   ....[5]....
        /*003c*/ 	.word	0xffffffff


	//   ....[6]....
        /*0040*/ 	.word	0xffffffff


	//   ....[7]....
        /*0044*/ 	.word	0xffffffff


	//   ....[8]....
        /*0048*/ 	.word	0xffffffff


	//   ....[9]....
        /*004c*/ 	.word	0xffffffff


	//   ....[10]....
        /*0050*/ 	.word	0x050000d1


	//   ....[11]....
        /*0054*/ 	.word	0x050000d1


	//   ....[12]....
        /*0058*/ 	.word	0x050000d1


	//   ....[13]....
        /*005c*/ 	.word	0x050000d1


	//   ....[14]....
        /*0060*/ 	.word	0x050000d1


	//   ....[15]....
        /*0064*/ 	.word	0x050000d1


	//   ....[16]....
        /*0068*/ 	.word	0x050000d1


	//   ....[17]....
        /*006c*/ 	.word	0x050000d1


	//   ....[18]....
        /*0070*/ 	.word	0x050000d1


	//   ....[19]....
        /*0074*/ 	.word	0x050000d1


	//----- nvinfo : EIATTR_COOP_GROUP_INSTR_OFFSETS
	.align		4
.L_1732:
        /*0078*/ 	.byte	0x04, 0x28
        /*007a*/ 	.short	(.L_1734 - .L_1733)


	//   ....[0]....
.L_1733:
        /*007c*/ 	.word	0x000147d0


	//   ....[1]....
        /*0080*/ 	.word	0x000147f0


	//   ....[2]....
        /*0084*/ 	.word	0x00014810


	//   ....[3]....
        /*0088*/ 	.word	0x00014830


	//   ....[4]....
        /*008c*/ 	.word	0x00014860


	//   ....[5]....
        /*0090*/ 	.word	0x00014ea0


	//   ....[6]....
        /*0094*/ 	.word	0x00014ec0


	//   ....[7]....
        /*0098*/ 	.word	0x00014ee0


	//   ....[8]....
        /*009c*/ 	.word	0x00014f00


	//   ....[9]....
        /*00a0*/ 	.word	0x00014f20


	//   ....[10]....
        /*00a4*/ 	.word	0x00015ed0


	//   ....[11]....
        /*00a8*/ 	.word	0x00015f70


	//   ....[12]....
        /*00ac*/ 	.word	0x00015fe0


	//   ....[13]....
        /*00b0*/ 	.word	0x00016050


	//   ....[14]....
        /*00b4*/ 	.word	0x000160d0


	//   ....[15]....
        /*00b8*/ 	.word	0x00016760


	//   ....[16]....
        /*00bc*/ 	.word	0x000167d0


	//   ....[17]....
        /*00c0*/ 	.word	0x00016840


	//   ....[18]....
        /*00c4*/ 	.word	0x000168b0


	//   ....[19]....
        /*00c8*/ 	.word	0x00016920


	//----- nvinfo : EIATTR_EXIT_INSTR_OFFSETS
	.align		4
.L_1734:
        /*00cc*/ 	.byte	0x04, 0x1c
        /*00ce*/ 	.short	(.L_1736 - .L_1735)


	//   ....[0]....
.L_1735:
        /*00d0*/ 	.word	0x00000d20


	//   ....[1]....
        /*00d4*/ 	.word	0x00015e60


	//----- nvinfo : EIATTR_MAX_THREADS
	.align		4
.L_1736:
        /*00d8*/ 	.byte	0x04, 0x05
        /*00da*/ 	.short	(.L_1738 - .L_1737)
.L_1737:
        /*00dc*/ 	.word	0x00000080
        /*00e0*/ 	.word	0x00000001
        /*00e4*/ 	.word	0x00000001


	//----- nvinfo : EIATTR_CRS_STACK_SIZE
	.align		4
.L_1738:
        /*00e8*/ 	.byte	0x04, 0x1e
        /*00ea*/ 	.short	(.L_1740 - .L_1739)
.L_1739:
        /*00ec*/ 	.word	0x00000000


	//----- nvinfo : EIATTR_CBANK_PARAM_SIZE
	.align		4
.L_1740:
        /*00f0*/ 	.byte	0x03, 0x19
        /*00f2*/ 	.short	0x00e8


	//----- nvinfo : EIATTR_PARAM_CBANK
	.align		4
        /*00f4*/ 	.byte	0x04, 0x0a
        /*00f6*/ 	.short	(.L_1742 - .L_1741)
	.align		4
.L_1741:
        /*00f8*/ 	.word	index@(.nv.constant0._ZN10layer_norm13ln_fwd_kernelINS_13Kernel_traitsIf13__nv_bfloat16S2_S2_fjLj1536ELj1ELj4ELj1ELj16ENS_18Kernel_traits_baseILj1536EfS2_S2_S2_fjLj128EEEEELb1ELb0ELb1ELb0EEEvNS_9FwdParamsE)
        /*00fc*/ 	.short	0x0210
        /*00fe*/ 	.short	0x00e8


	//----- nvinfo : EIATTR_SW_WAR
	.align		4
.L_1742:
        /*0100*/ 	.byte	0x04, 0x36
        /*0102*/ 	.short	(.L_1744 - .L_1743)
.L_1743:
        /*0104*/ 	.word	0x00000008
.L_1744:


//--------------------- .nv.info._ZN10layer_norm13ln_fwd_kernelINS_13Kernel_traitsIf13__nv_bfloat16S2_S2_fjLj1536ELj1ELj4ELj1ELj16ENS_18Kernel_traits_baseILj1536EfS2_S2_S2_fjLj128EEEEELb1ELb0ELb1ELb1EEEvNS_9FwdParamsE --------------------------
	.section	.nv.info._ZN10layer_norm13ln_fwd_kernelINS_13Kernel_traitsIf13__nv_bfloat16S2_S2_fjLj1536ELj1ELj4ELj1ELj16ENS_18Kernel_traits_baseILj1536EfS2_S2_S2_fjLj128EEEEELb1ELb0ELb1ELb1EEEvNS_9FwdParamsE,"",@"SHT_CUDA_INFO"
	.sectionflags	@""
	.align	4


	//----- nvinfo : EIATTR_CUDA_API_VERSION
	.align		4
        /*0000*/ 	.byte	0x04, 0x37
        /*0002*/ 	.short	(.L_1746 - .L_1745)
.L_1745:
        /*0004*/ 	.word	0x00000082


	//----- nvinfo : EIATTR_KPARAM_INFO
	.align		4
.L_1746:
        /*0008*/ 	.byte	0x04, 0x17
        /*000a*/ 	.short	(.L_1748 - .L_1747)
.L_1747:
        /*000c*/ 	.word	0x00000000
        /*0010*/ 	.short	0x0000
        /*0012*/ 	.short	0x0000
        /*0014*/ 	.byte	0x00, 0xf0, 0xa1, 0x03


	//----- nvinfo : EIATTR_SPARSE_MMA_MASK
	.align		4
.L_1748:
        /*0018*/ 	.byte	0x03, 0x50
        /*001a*/ 	.short	0x0000


	//----- nvinfo : EIATTR_MAXREG_COUNT
	.align		4
        /*001c*/ 	.byte	0x03, 0x1b
        /*001e*/ 	.short	0x00ff


	//----- nvinfo : EIATTR_MERCURY_ISA_VERSION
	.align		4
        /*0020*/ 	.byte	0x03, 0x5f
        /*0022*/ 	.short	0x0101


	//----- nvinfo : EIATTR_COOP_GROUP_MASK_REGIDS
	.align		4
        /*0024*/ 	.byte	0x04, 0x29
        /*0026*/ 	.short	(.L_1750 - .L_1749)


	//   ....[0]....
.L_1749:
        /*0028*/ 	.word	0xffffffff


	//   ....[1]....
        /*002c*/ 	.word	0xffffffff


	//   ....[2]....
        /*0030*/ 	.word	0xffffffff


	//   ....[3]....
        /*0034*/ 	.word	0xffffffff


	//   ....[4]....
        /*0038*/ 	.word	0xffffffff


	//   ....[5]....
        /*003c*/ 	.word	0xffffffff


	//   ....[6]....
        /*0040*/ 	.word	0xffffffff


	//   ....[7]....
        /*0044*/ 	.word	0xffffffff


	//   ....[8]....
        /*0048*/ 	.word	0xffffffff


	//   ....[9]....
        /*004c*/ 	.word	0xffffffff


	//   ....[10]....
        /*0050*/ 	.word	0x050000cb


	//   ....[11]....
        /*0054*/ 	.word	0x050000cb


	//   ....[12]....
        /*0058*/ 	.word	0x050000cb


	//   ....[13]....
        /*005c*/ 	.word	0x050000cb


	//   ....[14]....
        /*0060*/ 	.word	0x050000cb


	//   ....[15]....
        /*0064*/ 	.word	0x050000cb


	//   ....[16]....
        /*0068*/ 	.word	0x050000cb


	//   ....[17]....
        /*006c*/ 	.word	0x050000cb


	//   ....[18]....
        /*0070*/ 	.word	0x050000cb


	//   ....[19]....
        /*0074*/ 	.word	0x050000cb


	//----- nvinfo : EIATTR_COOP_GROUP_INSTR_OFFSETS
	.align		4
.L_1750:
        /*0078*/ 	.byte	0x04, 0x28
        /*007a*/ 	.short	(.L_1752 - .L_1751)


	//   ....[0]....
.L_1751:
        /*007c*/ 	.word	0x00014030


	//   ....[1]....
        /*0080*/ 	.word	0x00014060


	//   ....[2]....
        /*0084*/ 	.word	0x00014080


	//   ....[3]....
        /*0088*/ 	.word	0x000140a0


	//   ....[4]....
        /*008c*/ 	.word	0x000140c0


	//   ....[5]....
        /*0090*/ 	.word	0x000146f0


	//   ....[6]....
        /*0094*/ 	.word	0x00014710


	//   ....[7]....
        /*0098*/ 	.word	0x00014730


	//   ....[8]....
        /*009c*/ 	.word	0x00014750


	//   ....[9]....
        /*00a0*/ 	.word	0x00014770


	//   ....[10]....
        /*00a4*/ 	.word	0x00015560


	//   ....[11]....
        /*00a8*/ 	.word	0x00015610


	//   ....[12]....
        /*00ac*/ 	.word	0x00015680


	//   ....[13]....
        /*00b0*/ 	.word	0x000156f0


	//   ....[14]....
        /*00b4*/ 	.word	0x00015760


	//   ....[15]....
        /*00b8*/ 	.word	0x00015de0


	//   ....[16]....
        /*00bc*/ 	.word	0x00015e50


	//   ....[17]....
        /*00c0*/ 	.word	0x00015ec0


	//   ....[18]....
        /*00c4*/ 	.word	0x00015f30


	//   ....[19]....
        /*00c8*/ 	.word	0x00015fa0


	//----- nvinfo : EIATTR_EXIT_INSTR_OFFSETS
	.align		4
.L_1752:
        /*00cc*/ 	.byte	0x04, 0x1c
        /*00ce*/ 	.short	(.L_1754 - .L_1753)


	//   ....[0]....
.L_1753:
        /*00d0*/ 	.word	0x00000420


	//   ....[1]....
        /*00d4*/ 	.word	0x000154f0


	//----- nvinfo : EIATTR_MAX_THREADS
	.align		4
.L_1754:
        /*00d8*/ 	.byte	0x04, 0x05
        /*00da*/ 	.short	(.L_1756 - .L_1755)
.L_1755:
        /*00dc*/ 	.word	0x00000080
        /*00e0*/ 	.word	0x00000001
        /*00e4*/ 	.word	0x00000001


	//----- nvinfo : EIATTR_CRS_STACK_SIZE
	.align		4
.L_1756:
        /*00e8*/ 	.byte	0x04, 0x1e
        /*00ea*/ 	.short	(.L_1758 - .L_1757)
.L_1757:
        /*00ec*/ 	.word	0x00000000


	//----- nvinfo : EIATTR_CBANK_PARAM_SIZE
	.align		4
.L_1758:
        /*00f0*/ 	.byte	0x03, 0x19
        /*00f2*/ 	.short	0x00e8


	//----- nvinfo : EIATTR_PARAM_CBANK
	.align		4
        /*00f4*/ 	.byte	0x04, 0x0a
        /*00f6*/ 	.short	(.L_1760 - .L_1759)
	.align		4
.L_1759:
        /*00f8*/ 	.word	index@(.nv.constant0._ZN10layer_norm13ln_fwd_kernelINS_13Kernel_traitsIf13__nv_bfloat16S2_S2_fjLj1536ELj1ELj4ELj1ELj16ENS_18Kernel_traits_baseILj1536EfS2_S2_S2_fjLj128EEEEELb1ELb0ELb1ELb1EEEvNS_9FwdParamsE)
        /*00fc*/ 	.short	0x0210
        /*00fe*/ 	.short	0x00e8


	//----- nvinfo : EIATTR_SW_WAR
	.align		4
.L_1760:
        /*0100*/ 	.byte	0x04, 0x36
        /*0102*/ 	.short	(.L_1762 - .L_1761)
.L_1761:
        /*0104*/ 	.word	0x00000008
.L_1762:


//--------------------- .nv.info._ZN10layer_norm13ln_fwd_kernelINS_13Kernel_traitsIf13__nv_bfloat16S2_S2_fjLj1536ELj1ELj4ELj1ELj16ENS_18Kernel_traits_baseILj1536EfS2_S2_S2_fjLj128EEEEELb1ELb1ELb0ELb0EEEvNS_9FwdParamsE --------------------------
	.section	.nv.info._ZN10layer_norm13ln_fwd_kernelINS_13Kernel_traitsIf13__nv_bfloat16S2_S2_fjLj1536ELj1ELj4ELj1ELj16ENS_18Kernel_traits_baseILj1536EfS2_S2_S2_fjLj128EEEEELb1ELb1ELb0ELb0EEEvNS_9FwdParamsE,"",@"SHT_CUDA_INFO"
	.sectionflags	@""
	.align	4


	//----- nvinfo : EIATTR_CUDA_API_VERSION
	.align		4
        /*0000*/ 	.byte	0x04, 0x37
        /*0002*/ 	.short	(.L_1764 - .L_1763)
.L_1763:
        /*0004*/ 	.word	0x00000082


	//----- nvinfo : EIATTR_KPARAM_INFO
	.align		4
.L_1764:
        /*0008*/ 	.byte	0x04, 0x17
        /*000a*/ 	.short	(.L_1766 - .L_1765)
.L_1765:
        /*000c*/ 	.word	0x00000000
        /*0010*/ 	.short	0x0000
        /*0012*/ 	.short	0x0000
        /*0014*/ 	.byte	0x00, 0xf0, 0xa1, 0x03


	//----- nvinfo : EIATTR_SPARSE_MMA_MASK
	.align		4
.L_1766:
        /*0018*/ 	.byte	0x03, 0x50
        /*001a*/ 	.short	0x0000


	//----- nvinfo : EIATTR_MAXREG_COUNT
	.align		4
        /*001c*/ 	.byte	0x03, 0x1b
        /*001e*/ 	.short	0x00ff


	//----- nvinfo : EIATTR_MERCURY_ISA_VERSION
	.align		4
        /*0020*/ 	.byte	0x03, 0x5f
        /*0022*/ 	.short	0x0101


	//----- nvinfo : EIATTR_COOP_GROUP_MASK_REGIDS
	.align		4
        /*0024*/ 	.byte	0x04, 0x29
        /*0026*/ 	.short	(.L_1768 - .L_1767)


	//   ....[0]....
.L_1767:
        /*0028*/ 	.word	0xffffffff


	//   ....[1]....
        /*002c*/ 	.word	0xffffffff


	//   ....[2]....
        /*0030*/ 	.word	0xffffffff


	//   ....[3]....
        /*0034*/ 	.word	0xffffffff


	//   ....[4]....
        /*0038*/ 	.word	0xffffffff


	//   ....[5]....
        /*003c*/ 	.word	0xffffffff


	//   ....[6]....
        /*0040*/ 	.word	0xffffffff


	//   ....[7]....
        /*0044*/ 	.word	0xffffffff


	//   ....[8]....
        /*0048*/ 	.word	0xffffffff


	//   ....[9]....
        /*004c*/ 	.word	0xffffffff


	//   ....[10]....
        /*0050*/ 	.word	0x050000db


	//   ....[11]....
        /*0054*/ 	.word	0x050000db


	//   ....[12]....
        /*0058*/ 	.word	0x050000db


	//   ....[13]....
        /*005c*/ 	.word	0x050000db


	//   ....[14]....
        /*0060*/ 	.word	0x050000db


	//   ....[15]....
        /*0064*/ 	.word	0x050000db


	//   ....[16]....
        /*0068*/ 	.word	0x050000db


	//   ....[17]....
        /*006c*/ 	.word	0x050000db


	//   ....[18]....
        /*0070*/ 	.word	0x050000db


	//   ....[19]....
        /*0074*/ 	.word	0x050000db


	//----- nvinfo : EIATTR_COOP_GROUP_INSTR_OFFSETS
	.align		4
.L_1768:
        /*0078*/ 	.byte	0x04, 0x28
        /*007a*/ 	.short	(.L_1770 - .L_1769)


	//   ....[0]....
.L_1769:
        /*007c*/ 	.word	0x00012740


	//   ....[1]....
        /*0080*/ 	.word	0x00012780


	//   ....[2]....
        /*0084*/ 	.word	0x000127a0


	//   ....[3]....
        /*0088*/ 	.word	0x000127c0


	//   ....[4]....
        /*008c*/ 	.word	0x000127e0


	//   ....[5]....
        /*0090*/ 	.word	0x00012e20


	//   ....[6]....
        /*0094*/ 	.word	0x00012e40


	//   ....[7]....
        /*0098*/ 	.word	0x00012e60


	//   ....[8]....
        /*009c*/ 	.word	0x00012e80


	//   ....[9]....
        /*00a0*/ 	.word	0x00012ea0


	//   ....[10]....
        /*00a4*/ 	.word	0x00013dd0


	//   ....[11]....
        /*00a8*/ 	.word	0x00013e80


	//   ....[12]....
        /*00ac*/ 	.word	0x00013ef0


	//   ....[13]....
        /*00b0*/ 	.word	0x00013f60


	//   ....[14]....
        /*00b4*/ 	.word	0x00013fd0


	//   ....[15]....
        /*00b8*/ 	.word	0x00014660


	//   ....[16]....
        /*00bc*/ 	.word	0x000146d0


	//   ....[17]....
        /*00c0*/ 	.word	0x00014740


	//   ....[18]....
        /*00c4*/ 	.word	0x000147b0


	//   ....[19]....
        /*00c8*/ 	.word	0x00014820


	//----- nvinfo : EIATTR_EXIT_INSTR_OFFSETS
	.align		4
.L_1770:
        /*00cc*/ 	.byte	0x04, 0x1c
        /*00ce*/ 	.short	(.L_1772 - .L_1771)


	//   ....[0]....
.L_1771:
        /*00d0*/ 	.word	0x00000f90


	//   ....[1]....
        /*00d4*/ 	.word	0x00013d60


	//----- nvinfo : EIATTR_MAX_THREADS
	.align		4
.L_1772:
        /*00d8*/ 	.byte	0x04, 0x05
        /*00da*/ 	.short	(.L_1774 - .L_1773)
.L_1773:
        /*00dc*/ 	.word	0x00000080
        /*00e0*/ 	.word	0x00000001
        /*00e4*/ 	.word	0x00000001


	//----- nvinfo : EIATTR_CRS_STACK_SIZE
	.align		4
.L_1774:
        /*00e8*/ 	.byte	0x04, 0x1e
        /*00ea*/ 	.short	(.L_1776 - .L_1775)
.L_1775:
        /*00ec*/ 	.word	0x00000000


	//----- nvinfo : EIATTR_CBANK_PARAM_SIZE
	.align		4
.L_1776:
        /*00f0*/ 	.byte	0x03, 0x19
        /*00f2*/ 	.short	0x00e8


	//----- nvinfo : EIATTR_PARAM_CBANK
	.align		4
        /*00f4*/ 	.byte	0x04, 0x0a
        /*00f6*/ 	.short	(.L_1778 - .L_1777)
	.align		4
.L_1777:
        /*00f8*/ 	.word	index@(.nv.constant0._ZN10layer_norm13ln_fwd_kernelINS_13Kernel_traitsIf13__nv_bfloat16S2_S2_fjLj1536ELj1ELj4ELj1ELj16ENS_18Kernel_traits_baseILj1536EfS2_S2_S2_fjLj128EEEEELb1ELb1ELb0ELb0EEEvNS_9FwdParamsE)
        /*00fc*/ 	.short	0x0210
        /*00fe*/ 	.short	0x00e8


	//----- nvinfo : EIATTR_SW_WAR
	.align		4
.L_1778:
        /*0100*/ 	.byte	0x04, 0x36
        /*0102*/ 	.short	(.L_1780 - .L_1779)
.L_1779:
        /*0104*/ 	.word	0x00000008
.L_1780:


//--------------------- .nv.info._ZN10layer_norm13ln_fwd_kernelINS_13Kernel_traitsIf13__nv_bfloat16S2_S2_fjLj1536ELj1ELj4ELj1ELj16ENS_18Kernel_traits_baseILj1536EfS2_S2_S2_fjLj128EEEEELb1ELb1ELb0ELb1EEEvNS_9FwdParamsE --------------------------
	.section	.nv.info._ZN10layer_norm13ln_fwd_kernelINS_13Kernel_traitsIf13__nv_bfloat16S2_S2_fjLj1536ELj1ELj4ELj1ELj16ENS_18Kernel_traits_baseILj1536EfS2_S2_S2_fjLj128EEEEELb1ELb1ELb0ELb1EEEvNS_9FwdParamsE,"",@"SHT_CUDA_INFO"
	.sectionflags	@""
	.align	4


	//----- nvinfo : EIATTR_CUDA_API_VERSION
	.align		4
        /*0000*/ 	.byte	0x04, 0x37
        /*0002*/ 	.short	(.L_1782 - .L_1781)
.L_1781:
        /*0004*/ 	.word	0x00000082


	//----- nvinfo : EIATTR_KPARAM_INFO
	.align		4
.L_1782:
        /*0008*/ 	.byte	0x04, 0x17
        /*000a*/ 	.short	(.L_1784 - .L_1783)
.L_1783:
        /*000c*/ 	.word	0x00000000
        /*0010*/ 	.short	0x0000
        /*0012*/ 	.short	0x0000
        /*0014*/ 	.byte	0x00, 0xf0, 0xa1, 0x03


	//----- nvinfo : EIATTR_SPARSE_MMA_MASK
	.align		4
.L_1784:
        /*0018*/ 	.byte	0x03, 0x50
        /*001a*/ 	.short	0x0000


	//----- nvinfo : EIATTR_MAXREG_COUNT
	.align		4
        /*001c*/ 	.byte	0x03, 0x1b
        /*001e*/ 	.short	0x00ff


	//----- nvinfo : EIATTR_MERCURY_ISA_VERSION
	.align		4
        /*0020*/ 	.byte	0x03, 0x5f
        /*0022*/ 	.short	0x0101


	//----- nvinfo : EIATTR_COOP_GROUP_MASK_REGIDS
	.align		4
        /*0024*/ 	.byte	0x04, 0x29
        /*0026*/ 	.short	(.L_1786 - .L_1785)


	//   ....[0]....
.L_1785:
        /*0028*/ 	.word	0xffffffff


	//   ....[1]....
        /*002c*/ 	.word	0xffffffff


	//   ....[2]....
        /*0030*/ 	.word	0xffffffff


	//   ....[3]....
        /*0034*/ 	.word	0xffffffff


	//   ....[4]....
        /*0038*/ 	.word	0xffffffff


	//   ....[5]....
        /*003c*/ 	.word	0xffffffff


	//   ....[6]....
        /*0040*/ 	.word	0xffffffff


	//   ....[7]....
        /*0044*/ 	.word	0xffffffff


	//   ....[8]....
        /*0048*/ 	.word	0xffffffff


	//   ....[9]....
        /*004c*/ 	.word	0xffffffff


	//   ....[10]....
        /*0050*/ 	.word	0x050000ba


	//   ....[11]....
        /*0054*/ 	.word	0x050000ba


	//   ....[12]....
        /*0058*/ 	.word	0x050000ba


	//   ....[13]....
        /*005c*/ 	.word	0x050000ba


	//   ....[14]....
        /*0060*/ 	.word	0x050000ba


	//   ....[15]....
        /*0064*/ 	.word	0x050000ba


	//   ....[16]....
        /*0068*/ 	.word	0x050000ba


	//   ....[17]....
        /*006c*/ 	.word	0x050000ba


	//   ....[18]....
        /*0070*/ 	.word	0x050000ba


	//   ....[19]....
        /*0074*/ 	.word	0x050000ba


	//----- nvinfo : EIATTR_COOP_GROUP_INSTR_OFFSETS
	.align		4
.L_1786:
        /*0078*/ 	.byte	0x04, 0x28
        /*007a*/ 	.short	(.L_1788 - .L_1787)


	//   ....[0]....
.L_1787:
        /*007c*/ 	.word	0x00011e70


	//   ....[1]....
        /*0080*/ 	.word	0x00011e90


	//   ....[2]....
        /*0084*/ 	.word	0x00011eb0


	//   ....[3]....
        /*0088*/ 	.word	0x00011ed0


	//   ....[4]....
        /*008c*/ 	.word	0x00011f00


	//   ....[5]....
        /*0090*/ 	.word	0x00012530


	//   ....[6]....
        /*0094*/ 	.word	0x00012550


	//   ....[7]....
        /*0098*/ 	.word	0x00012570


	//   ....[8]....
        /*009c*/ 	.word	0x00012590


	//   ....[9]....
        /*00a0*/ 	.word	0x000125b0


	//   ....[10]....
        /*00a4*/ 	.word	0x000132e0


	//   ....[11]....
        /*00a8*/ 	.word	0x00013380


	//   ....[12]....
        /*00ac*/ 	.word	0x000133f0


	//   ....[13]....
        /*00b0*/ 	.word	0x00013460


	//   ....[14]....
        /*00b4*/ 	.word	0x000134e0


	//   ....[15]....
        /*00b8*/ 	.word	0x00013b60


	//   ....[16]....
        /*00bc*/ 	.word	0x00013bd0


	//   ....[17]....
        /*00c0*/ 	.word	0x00013c40


	//   ....[18]....
        /*00c4*/ 	.word	0x00013cb0


	//   ....[19]....
        /*00c8*/ 	.word	0x00013d20


	//----- nvinfo : EIATTR_EXIT_INSTR_OFFSETS
	.align		4
.L_1788:
        /*00cc*/ 	.byte	0x04, 0x1c
        /*00ce*/ 	.short	(.L_1790 - .L_1789)


	//   ....[0]....
.L_1789:
        /*00d0*/ 	.word	0x00000820


	//   ....[1]....
        /*00d4*/ 	.word	0x00013270


	//----- nvinfo : EIATTR_MAX_THREADS
	.align		4
.L_1790:
        /*00d8*/ 	.byte	0x04, 0x05
        /*00da*/ 	.short	(.L_1792 - .L_1791)
.L_1791:
        /*00dc*/ 	.word	0x00000080
        /*00e0*/ 	.word	0x00000001
        /*00e4*/ 	.word	0x00000001


	//----- nvinfo : EIATTR_CRS_STACK_SIZE
	.align		4
.L_1792:
        /*00e8*/ 	.byte	0x04, 0x1e
        /*00ea*/ 	.short	(.L_1794 - .L_1793)
.L_1793:
        /*00ec*/ 	.word	0x00000000


	//----- nvinfo : EIATTR_CBANK_PARAM_SIZE
	.align		4
.L_1794:
        /*00f0*/ 	.byte	0x03, 0x19
        /*00f2*/ 	.short	0x00e8


	//----- nvinfo : EIATTR_PARAM_CBANK
	.align		4
        /*00f4*/ 	.byte	0x04, 0x0a
        /*00f6*/ 	.short	(.L_1796 - .L_1795)
	.align		4
.L_1795:
        /*00f8*/ 	.word	index@(.nv.constant0._ZN10layer_norm13ln_fwd_kernelINS_13Kernel_traitsIf13__nv_bfloat16S2_S2_fjLj1536ELj1ELj4ELj1ELj16ENS_18Kernel_traits_baseILj1536EfS2_S2_S2_fjLj128EEEEELb1ELb1ELb0ELb1EEEvNS_9FwdParamsE)
        /*00fc*/ 	.short	0x0210
        /*00fe*/ 	.short	0x00e8


	//----- nvinfo : EIATTR_SW_WAR
	.align		4
.L_1796:
        /*0100*/ 	.byte	0x04, 0x36
        /*0102*/ 	.short	(.L_1798 - .L_1797)
.L_1797:
        /*0104*/ 	.word	0x00000008
.L_1798:


//--------------------- .nv.info._ZN10layer_norm13ln_fwd_kernelINS_13Kernel_traitsIf13__nv_bfloat16S2_S2_fjLj1536ELj1ELj4ELj1ELj16ENS_18Kernel_traits_baseILj1536EfS2_S2_S2_fjLj128EEEEELb1ELb1ELb1ELb0EEEvNS_9FwdParamsE --------------------------
	.section	.nv.info._ZN10layer_norm13ln_fwd_kernelINS_13Kernel_traitsIf13__nv_bfloat16S2_S2_fjLj1536ELj1ELj4ELj1ELj16ENS_18Kernel_traits_baseILj1536EfS2_S2_S2_fjLj128EEEEELb1ELb1ELb1ELb0EEEvNS_9FwdParamsE,"",@"SHT_CUDA_INFO"
	.sectionflags	@""
	.align	4


	//----- nvinfo : EIATTR_CUDA_API_VERSION
	.align		4
        /*0000*/ 	.byte	0x04, 0x37
        /*0002*/ 	.short	(.L_1800 - .L_1799)
.L_1799:
        /*0004*/ 	.word	0x00000082


	//----- nvinfo : EIATTR_KPARAM_INFO
	.align		4
.L_1800:
        /*0008*/ 	.byte	0x04, 0x17
        /*000a*/ 	.short	(.L_1802 - .L_1801)
.L_1801:
        /*000c*/ 	.word	0x00000000
        /*0010*/ 	.short	0x0000
        /*0012*/ 	.short	0x0000
        /*0014*/ 	.byte	0x00, 0xf0, 0xa1, 0x03


	//----- nvinfo : EIATTR_SPARSE_MMA_MASK
	.align		4
.L_1802:
        /*0018*/ 	.byte	0x03, 0x50
        /*001a*/ 	.short	0x0000


	//----- nvinfo : EIATTR_MAXREG_COUNT
	.align		4
        /*001c*/ 	.byte	0x03, 0x1b
        /*001e*/ 	.short	0x00ff


	//----- nvinfo : EIATTR_MERCURY_ISA_VERSION
	.align		4
        /*0020*/ 	.byte	0x03, 0x5f
        /*0022*/ 	.short	0x0101


	//----- nvinfo : EIATTR_COOP_GROUP_MASK_REGIDS
	.align		4
        /*0024*/ 	.byte	0x04, 0x29
        /*0026*/ 	.short	(.L_1804 - .L_1803)


	//   ....[0]....
.L_1803:
        /*0028*/ 	.word	0xffffffff


	//   ....[1]....
        /*002c*/ 	.word	0xffffffff


	//   ....[2]....
        /*0030*/ 	.word	0xffffffff


	//   ....[3]....
        /*0034*/ 	.word	0xffffffff


	//   ....[4]....
        /*0038*/ 	.word	0xffffffff


	//   ....[5]....
        /*003c*/ 	.word	0xffffffff


	//   ....[6]....
        /*0040*/ 	.word	0xffffffff


	//   ....[7]....
        /*0044*/ 	.word	0xffffffff


	//   ....[8]....
        /*0048*/ 	.word	0xffffffff


	//   ....[9]....
        /*004c*/ 	.word	0xffffffff


	//   ....[10]....
        /*0050*/ 	.word	0x050000ea


	//   ....[11]....
        /*0054*/ 	.word	0x050000ea


	//   ....[12]....
        /*0058*/ 	.word	0x050000ea


	//   ....[13]....
        /*005c*/ 	.word	0x050000ea


	//   ....[14]....
        /*0060*/ 	.word	0x050000ea


	//   ....[15]....
        /*0064*/ 	.word	0x050000ea


	//   ....[16]....
        /*0068*/ 	.word	0x050000ea


	//   ....[17]....
        /*006c*/ 	.word	0x050000ea


	//   ....[18]....
        /*0070*/ 	.word	0x050000ea


	//   ....[19]....
        /*0074*/ 	.word	0x050000ea


	//----- nvinfo : EIATTR_COOP_GROUP_INSTR_OFFSETS
	.align		4
.L_1804:
        /*0078*/ 	.byte	0x04, 0x28
        /*007a*/ 	.short	(.L_1806 - .L_1805)


	//   ....[0]....
.L_1805:
        /*007c*/ 	.word	0x00014da0


	//   ....[1]....
        /*0080*/ 	.word	0x00014dd0


	//   ....[2]....
        /*0084*/ 	.word	0x00014df0


	//   ....[3]....
        /*0088*/ 	.word	0x00014e10


	//   ....[4]....
        /*008c*/ 	.word	0x00014e30


	//   ....[5]....
        /*0090*/ 	.word	0x00015470


	//   ....[6]....
        /*0094*/ 	.word	0x00015490


	//   ....[7]....
        /*0098*/ 	.word	0x000154b0


	//   ....[8]....
        /*009c*/ 	.word	0x000154d0


	//   ....[9]....
        /*00a0*/ 	.word	0x000154f0


	//   ....[10]....
        /*00a4*/ 	.word	0x000164c0


	//   ....[11]....
        /*00a8*/ 	.word	0x00016570


	//   ....[12]....
        /*00ac*/ 	.word	0x000165e0


	//   ....[13]....
        /*00b0*/ 	.word	0x00016650


	//   ....[14]....
        /*00b4*/ 	.word	0x000166c0


	//   ....[15]....
        /*00b8*/ 	.word	0x00016d50


	//   ....[16]....
        /*00bc*/ 	.word	0x00016dc0


	//   ....[17]....
        /*00c0*/ 	.word	0x00016e30


	//   ....[18]....
        /*00c4*/ 	.word	0x00016ea0


	//   ....[19]....
        /*00c8*/ 	.word	0x00016f10


	//----- nvinfo : EIATTR_EXIT_INSTR_OFFSETS
	.align		4
.L_1806:
        /*00cc*/ 	.byte	0x04, 0x1c
        /*00ce*/ 	.short	(.L_1808 - .L_1807)


	//   ....[0]....
.L_1807:
        /*00d0*/ 	.word	0x00000f80


	//   ....[1]....
        /*00d4*/ 	.word	0x00016450


	//----- nvinfo : EIATTR_MAX_THREADS
	.align		4
.L_1808:
        /*00d8*/ 	.byte	0x04, 0x05
        /*00da*/ 	.short	(.L_1810 - .L_1809)
.L_1809:
        /*00dc*/ 	.word	0x00000080
        /*00e0*/ 	.word	0x00000001
        /*00e4*/ 	.word	0x00000001


	//----- nvinfo : EIATTR_CRS_STACK_SIZE
	.align		4
.L_1810:
        /*00e8*/ 	.byte	0x04, 0x1e
        /*00ea*/ 	.short	(.L_1812 - .L_1811)
.L_1811:
        /*00ec*/ 	.word	0x00000000


	//----- nvinfo : EIATTR_CBANK_PARAM_SIZE
	.align		4
.L_1812:
        /*00f0*/ 	.byte	0x03, 0x19
        /*00f2*/ 	.short	0x00e8


	//----- nvinfo : EIATTR_PARAM_CBANK
	.align		4
        /*00f4*/ 	.byte	0x04, 0x0a
        /*00f6*/ 	.short	(.L_1814 - .L_1813)
	.align		4
.L_1813:
        /*00f8*/ 	.word	index@(.nv.constant0._ZN10layer_norm13ln_fwd_kernelINS_13Kernel_traitsIf13__nv_bfloat16S2_S2_fjLj1536ELj1ELj4ELj1ELj16ENS_18Kernel_traits_baseILj1536EfS2_S2_S2_fjLj128EEEEELb1ELb1ELb1ELb0EEEvNS_9FwdParamsE)
        /*00fc*/ 	.short	0x0210
        /*00fe*/ 	.short	0x00e8


	//----- nvinfo : EIATTR_SW_WAR
	.align		4
.L_1814:
        /*0100*/ 	.byte	0x04, 0x36
        /*0102*/ 	.short	(.L_1816 - .L_1815)
.L_1815:
        /*0104*/ 	.word	0x00000008
.L_1816:


//--------------------- .nv.info._ZN10layer_norm13ln_fwd_kernelINS_13Kernel_traitsIf13__nv_bfloat16S2_S2_fjLj1536ELj1ELj4ELj1ELj16ENS_18Kernel_traits_baseILj1536EfS2_S2_S2_fjLj128EEEEELb1ELb1ELb1ELb1EEEvNS_9FwdParamsE --------------------------
	.section	.nv.info._ZN10layer_norm13ln_fwd_kernelINS_13Kernel_traitsIf13__nv_bfloat16S2_S2_fjLj1536ELj1ELj4ELj1ELj16ENS_18Kernel_traits_baseILj1536EfS2_S2_S2_fjLj128EEEEELb1ELb1ELb1ELb1EEEvNS_9FwdParamsE,"",@"SHT_CUDA_INFO"
	.sectionflags	@""
	.align	4


	//----- nvinfo : EIATTR_CUDA_API_VERSION
	.align		4
        /*0000*/ 	.byte	0x04, 0x37
        /*0002*/ 	.short	(.L_1818 - .L_1817)
.L_1817:
        /*0004*/ 	.word	0x00000082


	//----- nvinfo : EIATTR_KPARAM_INFO
	.align		4
.L_1818:
        /*0008*/ 	.byte	0x04, 0x17
        /*000a*/ 	.short	(.L_1820 - .L_1819)
.L_1819:
        /*000c*/ 	.word	0x00000000
        /*0010*/ 	.short	0x0000
        /*0012*/ 	.short	0x0000
        /*0014*/ 	.byte	0x00, 0xf0, 0xa1, 0x03


	//----- nvinfo : EIATTR_SPARSE_MMA_MASK
	.align		4
.L_1820:
        /*0018*/ 	.byte	0x03, 0x50
        /*001a*/ 	.short	0x0000


	//----- nvinfo : EIATTR_MAXREG_COUNT
	.align		4
        /*001c*/ 	.byte	0x03, 0x1b
        /*001e*/ 	.short	0x00ff


	//----- nvinfo : EIATTR_MERCURY_ISA_VERSION
	.align		4
        /*0020*/ 	.byte	0x03, 0x5f
        /*0022*/ 	.short	0x0101


	//----- nvinfo : EIATTR_COOP_GROUP_MASK_REGIDS
	.align		4
        /*0024*/ 	.byte	0x04, 0x29
        /*0026*/ 	.short	(.L_1822 - .L_1821)


	//   ....[0]....
.L_1821:
        /*0028*/ 	.word	0xffffffff


	//   ....[1]....
        /*002c*/ 	.word	0xffffffff


	//   ....[2]....
        /*0030*/ 	.word	0xffffffff


	//   ....[3]....
        /*0034*/ 	.word	0xffffffff


	//   ....[4]....
        /*0038*/ 	.word	0xffffffff


	//   ....[5]....
        /*003c*/ 	.word	0xffffffff


	//   ....[6]....
        /*0040*/ 	.word	0xffffffff


	//   ....[7]....
        /*0044*/ 	.word	0xffffffff


	//   ....[8]....
        /*0048*/ 	.word	0xffffffff


	//   ....[9]....
        /*004c*/ 	.word	0xffffffff


	//   ....[10]....
        /*0050*/ 	.word	0x050000e5


	//   ....[11]....
        /*0054*/ 	.word	0x050000e5


	//   ....[12]....
        /*0058*/ 	.word	0x050000e5


	//   ....[13]....
        /*005c*/ 	.word	0x050000e5


	//   ....[14]....
        /*0060*/ 	.word	0x050000e5


	//   ....[15]....
        /*0064*/ 	.word	0x050000e5


	//   ....[16]....
        /*0068*/ 	.word	0x050000e5


	//   ....[17]....
        /*006c*/ 	.word	0x050000e5


	//   ....[18]....
        /*0070*/ 	.word	0x050000e5


	//   ....[19]....
        /*0074*/ 	.word	0x050000e5


	//----- nvinfo : EIATTR_COOP_GROUP_INSTR_OFFSETS
	.align		4
.L_1822:
        /*0078*/ 	.byte	0x04, 0x28
        /*007a*/ 	.short	(.L_1824 - .L_1823)


	//   ....[0]....
.L_1823:
        /*007c*/ 	.word	0x00014420


	//   ....[1]....
        /*0080*/ 	.word	0x00014450


	//   ....[2]....
        /*0084*/ 	.word	0x00014470


	//   ....[3]....
        /*0088*/ 	.word	0x00014490


	//   ....[4]....
        /*008c*/ 	.word	0x000144b0


	//   ....[5]....
        /*0090*/ 	.word	0x00014ae0


	//   ....[6]....
        /*0094*/ 	.word	0x00014b00


	//   ....[7]....
        /*0098*/ 	.word	0x00014b20


	//   ....[8]....
        /*009c*/ 	.word	0x00014b40


	//   ....[9]....
        /*00a0*/ 	.word	0x00014b60


	//   ....[10]....
        /*00a4*/ 	.word	0x00015950


	//   ....[11]....
        /*00a8*/ 	.word	0x00015a00


	//   ....[12]....
        /*00ac*/ 	.word	0x00015a70


	//   ....[13]....
        /*00b0*/ 	.word	0x00015ae0


	//   ....[14]....
        /*00b4*/ 	.word	0x00015b50


	//   ....[15]....
        /*00b8*/ 	.word	0x000161d0


	//   ....[16]....
        /*00bc*/ 	.word	0x00016240


	//   ....[17]....
        /*00c0*/ 	.word	0x000162b0


	//   ....[18]....
        /*00c4*/ 	.word	0x00016320


	//   ....[19]....
        /*00c8*/ 	.word	0x00016390


	//----- nvinfo : EIATTR_EXIT_INSTR_OFFSETS
	.align		4
.L_1824:
        /*00cc*/ 	.byte	0x04, 0x1c
        /*00ce*/ 	.short	(.L_1826 - .L_1825)


	//   ....[0]....
.L_1825:
        /*00d0*/ 	.word	0x00000820


	//   ....[1]....
        /*00d4*/ 	.word	0x000158e0


	//----- nvinfo : EIATTR_MAX_THREADS
	.align		4
.L_1826:
        /*00d8*/ 	.byte	0x04, 0x05
        /*00da*/ 	.short	(.L_1828 - .L_1827)
.L_1827:
        /*00dc*/ 	.word	0x00000080
        /*00e0*/ 	.word	0x00000001
        /*00e4*/ 	.word	0x00000001


	//----- nvinfo : EIATTR_CRS_STACK_SIZE
	.align		4
.L_1828:
        /*00e8*/ 	.byte	0x04, 0x1e
        /*00ea*/ 	.short	(.L_1830 - .L_1829)
.L_1829:
        /*00ec*/ 	.word	0x00000000


	//----- nvinfo : EIATTR_CBANK_PARAM_SIZE
	.align		4
.L_1830:
        /*00f0*/ 	.byte	0x03, 0x19
        /*00f2*/ 	.short	0x00e8


	//----- nvinfo : EIATTR_PARAM_CBANK
	.align		4
        /*00f4*/ 	.byte	0x04, 0x0a
        /*00f6*/ 	.short	(.L_1832 - .L_1831)
	.align		4
.L_1831:
        /*00f8*/ 	.word	index@(.nv.constant0._ZN10layer_norm13ln_fwd_kernelINS_13Kernel_traitsIf13__nv_bfloat16S2_S2_fjLj1536ELj1ELj4ELj1ELj16ENS_18Kernel_traits_baseILj1536EfS2_S2_S2_fjLj128EEEEELb1ELb1ELb1ELb1EEEvNS_9FwdParamsE)
        /*00fc*/ 	.short	0x0210
        /*00fe*/ 	.short	0x00e8


	//----- nvinfo : EIATTR_SW_WAR
	.align		4
.L_1832:
        /*0100*/ 	.byte	0x04, 0x36
        /*0102*/ 	.short	(.L_1834 - .L_1833)
.L_1833:
        /*0104*/ 	.word	0x00000008
.L_1834:


//--------------------- .nv.info._ZN10layer_norm13ln_fwd_kernelINS_13Kernel_traitsI13__nv_bfloat16S2_fS2_fjLj1536ELj1ELj4ELj1ELj16ENS_18Kernel_traits_baseILj1536ES2_S2_fS2_fjLj128EEEEELb0ELb0ELb0ELb0EEEvNS_9FwdParamsE --------------------------
	.section	.nv.info._ZN10layer_norm13ln_fwd_kernelINS_13Kernel_traitsI13__nv_bfloat16S2_fS2_fjLj1536ELj1ELj4ELj1ELj16ENS_18Kernel_traits_baseILj1536ES2_S2_fS2_fjLj128EEEEELb0ELb0ELb0ELb0EEEvNS_9FwdParamsE,"",@"SHT_CUDA_INFO"
	.sectionflags	@""
	.align	4


	//----- nvinfo : EIATTR_CUDA_API_VERSION
	.align		4
        /*0000*/ 	.byte	0x04, 0x37
        /*0002*/ 	.short	(.L_1836 - .L_1835)
.L_1835:
        /*0004*/ 	.word	0x00000082


	//----- nvinfo : EIATTR_KPARAM_INFO
	.align		4
.L_1836:
        /*0008*/ 	.byte	0x04, 0x17
        /*000a*/ 	.short	(.L_1838 - .L_1837)
.L_1837:
        /*000c*/ 	.word	0x00000000
        /*0010*/ 	.short	0x0000
        /*0012*/ 	.short	0x0000
        /*0014*/ 	.byte	0x00, 0xf0, 0xa1, 0x03


	//----- nvinfo : EIATTR_SPARSE_MMA_MASK
	.align		4
.L_1838:
        /*0018*/ 	.byte	0x03, 0x50
        /*001a*/ 	.short	0x0000


	//----- nvinfo : EIATTR_MAXREG_COUNT
	.align		4
        /*001c*/ 	.byte	0x03, 0x1b
        /*001e*/ 	.short	0x00ff


	//----- nvinfo : EIATTR_MERCURY_ISA_VERSION
	.align		4
        /*0020*/ 	.byte	0x03, 0x5f
        /*0022*/ 	.short	0x0101


	//----- nvinfo : EIATTR_COOP_GROUP_MASK_REGIDS
	.align		4
        /*0024*/ 	.byte	0x04, 0x29
        /*0026*/ 	.short	(.L_1840 - .L_1839)


	//   ....[0]....
.L_1839:
        /*0028*/ 	.word	0xffffffff


	//   ....[1]....
        /*002c*/ 	.word	0xffffffff


	//   ....[2]....
        /*0030*/ 	.word	0xffffffff


	//   ....[3]....
        /*0034*/ 	.word	0xffffffff


	//   ....[4]....
        /*0038*/ 	.word	0xffffffff


	//   ....[5]....
        /*003c*/ 	.word	0xffffffff


	//   ....[6]....
        /*0040*/ 	.word	0xffffffff


	//   ....[7]....
        /*0044*/ 	.word	0xffffffff


	//   ....[8]....
        /*0048*/ 	.word	0xffffffff


	//   ....[9]....
        /*004c*/ 	.word	0xffffffff


	//   ....[10]....
        /*0050*/ 	.word	0x05000056


	//   ....[11]....
        /*0054*/ 	.word	0x05000056


	//   ....[12]....
        /*0058*/ 	.word	0x05000056


	//   ....[13]....
        /*005c*/ 	.word	0x05000056


	//   ....[14]....
        /*0060*/ 	.word	0x05000056


	//   ....[15]....
        /*0064*/ 	.word	0x05000056


	//   ....[16]....
        /*0068*/ 	.word	0x05000056


	//   ....[17]....
        /*006c*/ 	.word	0x05000056


	//   ....[18]....
        /*0070*/ 	.word	0x05000056


	//   ....[19]....
        /*0074*/ 	.word	0x05000056


	//----- nvinfo : EIATTR_COOP_GROUP_INSTR_OFFSETS
	.align		4
.L_1840:
        /*0078*/ 	.byte	0x04, 0x28
        /*007a*/ 	.short	(.L_1842 - .L_1841)


	//   ....[0]....
.L_1841:
        /*007c*/ 	.word	0x00002740


	//   ....[1]....
        /*0080*/ 	.word	0x00002780


	//   ....[2]....
        /*0084*/ 	.word	0x000027a0


	//   ....[3]....
        /*0088*/ 	.word	0x000027c0


	//   ....[4]....
        /*008c*/ 	.word	0x000027e0


	//   ....[5]....
        /*0090*/ 	.word	0x00002e20


	//   ....[6]....
        /*0094*/ 	.word	0x00002e40


	//   ....[7]....
        /*0098*/ 	.word	0x00002e60


	//   ....[8]....
        /*009c*/ 	.word	0x00002e80


	//   ....[9]....
        /*00a0*/ 	.word	0x00002ea0


	//   ....[10]....
        /*00a4*/ 	.word	0x00003da0


	//   ....[11]....
        /*00a8*/ 	.word	0x00003e40


	//   ....[12]....
        /*00ac*/ 	.word	0x00003ea0


	//   ....[13]....
        /*00b0*/ 	.word	0x00003f00


	//   ....[14]....
        /*00b4*/ 	.word	0x00003f60


	//   ....[15]....
        /*00b8*/ 	.word	0x00004600


	//   ....[16]....
        /*00bc*/ 	.word	0x00004650


	//   ....[17]....
        /*00c0*/ 	.word	0x000046b0


	//   ....[18]....
        /*00c4*/ 	.word	0x00004710


	//   ....[19]....
        /*00c8*/ 	.word	0x00004770


	//----- nvinfo : EIATTR_EXIT_INSTR_OFFSETS
	.align		4
.L_1842:
        /*00cc*/ 	.byte	0x04, 0x1c
        /*00ce*/ 	.short	(.L_1844 - .L_1843)


	//   ....[0]....
.L_1843:
        /*00d0*/ 	.word	0x00000860


	//   ....[1]....
        /*00d4*/ 	.word	0x00003d40


	//----- nvinfo : EIATTR_MAX_THREADS
	.align		4
.L_1844:
        /*00d8*/ 	.byte	0x04, 0x05
        /*00da*/ 	.short	(.L_1846 - .L_1845)
.L_1845:
        /*00dc*/ 	.word	0x00000080
        /*00e0*/ 	.word	0x00000001
        /*00e4*/ 	.word	0x00000001


	//----- nvinfo : EIATTR_CRS_STACK_SIZE
	.align		4
.L_1846:
        /*00e8*/ 	.byte	0x04, 0x1e
        /*00ea*/ 	.short	(.L_1848 - .L_1847)
.L_1847:
        /*00ec*/ 	.word	0x00000000


	//----- nvinfo : EIATTR_CBANK_PARAM_SIZE
	.align		4
.L_1848:
        /*00f0*/ 	.byte	0x03, 0x19
        /*00f2*/ 	.short	0x00e8


	//----- nvinfo : EIATTR_PARAM_CBANK
	.align		4
        /*00f4*/ 	.byte	0x04, 0x0a
        /*00f6*/ 	.short	(.L_1850 - .L_1849)
	.align		4
.L_1849:
        /*00f8*/ 	.word	index@(.nv.constant0._ZN10layer_norm13ln_fwd_kernelINS_13Kernel_traitsI13__nv_bfloat16S2_fS2_fjLj1536ELj1ELj4ELj1ELj16ENS_18Kernel_traits_baseILj1536ES2_S2_fS2_fjLj128EEEEELb0ELb0ELb0ELb0EEEvNS_9FwdParamsE)
        /*00fc*/ 	.short	0x0210
        /*00fe*/ 	.short	0x00e8


	//----- nvinfo : EIATTR_SW_WAR
	.align		4
.L_1850:
        /*0100*/ 	.byte	0x04, 0x36
        /*0102*/ 	.short	(.L_1852 - .L_1851)
.L_1851:
        /*0104*/ 	.word	0x00000008
.L_1852:


//--------------------- .nv.info._ZN10layer_norm13ln_fwd_kernelINS_13Kernel_traitsI13__nv_bfloat16S2_fS2_fjLj1536ELj1ELj4ELj1ELj16ENS_18Kernel_traits_baseILj1536ES2_S2_fS2_fjLj128EEEEELb0ELb0ELb0ELb1EEEvNS_9FwdParamsE --------------------------
	.section	.nv.info._ZN10layer_norm13ln_fwd_kernelINS_13Kernel_traitsI13__nv_bfloat16S2_fS2_fjLj1536ELj1ELj4ELj1ELj16ENS_18Kernel_traits_baseILj1536ES2_S2_fS2_fjLj128EEEEELb0ELb0ELb0ELb1EEEvNS_9FwdParamsE,"",@"SHT_CUDA_INFO"
	.sectionflags	@""
	.align	4


	//----- nvinfo : EIATTR_CUDA_API_VERSION
	.align		4
        /*0000*/ 	.byte	0x04, 0x37
        /*0002*/ 	.short	(.L_1854 - .L_1853)
.L_1853:
        /*0004*/ 	.word	0x00000082


	//----- nvinfo : EIATTR_KPARAM_INFO
	.align		4
.L_1854:
        /*0008*/ 	.byte	0x04, 0x17
        /*000a*/ 	.short	(.L_1856 - .L_1855)
.L_1855:
        /*000c*/ 	.word	0x00000000
        /*0010*/ 	.short	0x0000
        /*0012*/ 	.short	0x0000
        /*0014*/ 	.byte	0x00, 0xf0, 0xa1, 0x03


	//----- nvinfo : EIATTR_SPARSE_MMA_MASK
	.align		4
.L_1856:
        /*0018*/ 	.byte	0x03, 0x50
        /*001a*/ 	.short	0x0000


	//----- nvinfo : EIATTR_MAXREG_COUNT
	.align		4
        /*001c*/ 	.byte	0x03, 0x1b
        /*001e*/ 	.short	0x00ff


	//----- nvinfo : EIATTR_MERCURY_ISA_VERSION
	.align		4
        /*0020*/ 	.byte	0x03, 0x5f
        /*0022*/ 	.short	0x0101


	//----- nvinfo : EIATTR_COOP_GROUP_MASK_REGIDS
	.align		4
        /*0024*/ 	.byte	0x04, 0x29
        /*0026*/ 	.short	(.L_1858 - .L_1857)


	//   ....[0]....
.L_1857:
        /*0028*/ 	.word	0xffffffff


	//   ....[1]....
        /*002c*/ 	.word	0xffffffff


	//   ....[2]....
        /*0030*/ 	.word	0xffffffff


	//   ....[3]....
        /*0034*/ 	.word	0xffffffff


	//   ....[4]....
        /*0038*/ 	.word	0xffffffff


	//   ....[5]....
        /*003c*/ 	.word	0xffffffff


	//   ....[6]....
        /*0040*/ 	.word	0xffffffff


	//   ....[7]....
        /*0044*/ 	.word	0xffffffff


	//   ....[8]....
        /*0048*/ 	.word	0xffffffff


	//   ....[9]....
        /*004c*/ 	.word	0xffffffff


	//   ....[10]....
        /*0050*/ 	.word	0x05000028


	//   ....[11]....
        /*0054*/ 	.word	0x05000028


	//   ....[12]....
        /*0058*/ 	.word	0x05000028


	//   ....[13]....
        /*005c*/ 	.word	0x05000028


	//   ....[14]....
        /*0060*/ 	.word	0x05000028


	//   ....[15]....
        /*0064*/ 	.word	0x05000028


	//   ....[16]....
        /*0068*/ 	.word	0x05000028


	//   ....[17]....
        /*006c*/ 	.word	0x05000028


	//   ....[18]....
        /*0070*/ 	.word	0x05000028


	//   ....[19]....
        /*0074*/ 	.word	0x05000028


	//----- nvinfo : EIATTR_COOP_GROUP_INSTR_OFFSETS
	.align		4
.L_1858:
        /*0078*/ 	.byte	0x04, 0x28
        /*007a*/ 	.short	(.L_1860 - .L_1859)


	//   ....[0]....
.L_1859:
        /*007c*/ 	.word	0x000021a0


	//   ....[1]....
        /*0080*/ 	.word	0x000021c0


	//   ....[2]....
        /*0084*/ 	.word	0x000021e0


	//   ....[3]....
        /*0088*/ 	.word	0x00002200


	//   ....[4]....
        /*008c*/ 	.word	0x00002230


	//   ....[5]....
        /*0090*/ 	.word	0x00002860


	//   ....[6]....
        /*0094*/ 	.word	0x00002880


	//   ....[7]....
        /*0098*/ 	.word	0x000028a0


	//   ....[8]....
        /*009c*/ 	.word	0x000028c0


	//   ....[9]....
        /*00a0*/ 	.word	0x000028e0


	//   ....[10]....
        /*00a4*/ 	.word	0x000035c0


	//   ....[11]....
        /*00a8*/ 	.word	0x00003660


	//   ....[12]....
        /*00ac*/ 	.word	0x000036d0


	//   ....[13]....
        /*00b0*/ 	.word	0x00003740


	//   ....[14]....
        /*00b4*/ 	.word	0x000037c0


	//   ....[15]....
        /*00b8*/ 	.word	0x00003e40


	//   ....[16]....
        /*00bc*/ 	.word	0x00003eb0


	//   ....[17]....
        /*00c0*/ 	.word	0x00003f20


	//   ....[18]....
        /*00c4*/ 	.word	0x00003f90


	//   ....[19]....
        /*00c8*/ 	.word	0x00004000


	//----- nvinfo : EIATTR_EXIT_INSTR_OFFSETS
	.align		4
.L_1860:
        /*00cc*/ 	.byte	0x04, 0x1c
        /*00ce*/ 	.short	(.L_1862 - .L_1861)


	//   ....[0]....
.L_1861:
        /*00d0*/ 	.word	0x00000180


	//   ....[1]....
        /*00d4*/ 	.word	0x00003550


	//----- nvinfo : EIATTR_MAX_THREADS
	.align		4
.L_1862:
        /*00d8*/ 	.byte	0x04, 0x05
        /*00da*/ 	.short	(.L_1864 - .L_1863)
.L_1863:
        /*00dc*/ 	.word	0x00000080
        /*00e0*/ 	.word	0x00000001
        /*00e4*/ 	.word	0x00000001


	//----- nvinfo : EIATTR_CRS_STACK_SIZE
	.align		4
.L_1864:
        /*00e8*/ 	.byte	0x04, 0x1e
        /*00ea*/ 	.short	(.L_1866 - .L_1865)
.L_1865:
        /*00ec*/ 	.word	0x00000000


	//----- nvinfo : EIATTR_CBANK_PARAM_SIZE
	.align		4
.L_1866:
        /*00f0*/ 	.byte	0x03, 0x19
        /*00f2*/ 	.short	0x00e8


	//----- nvinfo : EIATTR_PARAM_CBANK
	.align		4
        /*00f4*/ 	.byte	0x04, 0x0a
        /*00f6*/ 	.short	(.L_1868 - .L_1867)
	.align		4
.L_1867:
        /*00f8*/ 	.word	index@(.nv.constant0._ZN10layer_norm13ln_fwd_kernelINS_13Kernel_traitsI13__nv_bfloat16S2_fS2_fjLj1536ELj1ELj4ELj1ELj16ENS_18Kernel_traits_baseILj1536ES2_S2_fS2_fjLj128EEEEELb0ELb0ELb0ELb1EEEvNS_9FwdParamsE)
        /*00fc*/ 	.short	0x0210
        /*00fe*/ 	.short	0x00e8


	//----- nvinfo : EIATTR_SW_WAR
	.align		4
.L_1868:
        /*0100*/ 	.byte	0x04, 0x36
        /*0102*/ 	.short	(.L_1870 - .L_1869)
.L_1869:
        /*0104*/ 	.word	0x00000008
.L_1870:


//--------------------- .nv.info._ZN10layer_norm13ln_fwd_kernelINS_13Kernel_traitsI13__nv_bfloat16S2_fS2_fjLj1536ELj1ELj4ELj1ELj16ENS_18Kernel_traits_baseILj1536ES2_S2_fS2_fjLj128EEEEELb0ELb0ELb1ELb0EEEvNS_9FwdParamsE --------------------------
	.section	.nv.info._ZN10layer_norm13ln_fwd_kernelINS_13Kernel_traitsI13__nv_bfloat16S2_fS2_fjLj1536ELj1ELj4ELj1ELj16ENS_18Kernel_traits_baseILj1536ES2_S2_fS2_fjLj128EEEEELb0ELb0ELb1ELb0EEEvNS_9FwdParamsE,"",@"SHT_CUDA_INFO"
	.sectionflags	@""
	.align	4


	//----- nvinfo : EIATTR_CUDA_API_VERSION
	.align		4
        /*0000*/ 	.byte	0x04, 0x37
        /*0002*/ 	.short	(.L_1872 - .L_1871)
.L_1871:
        /*0004*/ 	.word	0x00000082


	//----- nvinfo : EIATTR_KPARAM_INFO
	.align		4
.L_1872:
        /*0008*/ 	.byte	0x04, 0x17
        /*000a*/ 	.short	(.L_1874 - .L_1873)
.L_1873:
        /*000c*/ 	.word	0x00000000
        /*0010*/ 	.short	0x0000
        /*0012*/ 	.short	0x0000
        /*0014*/ 	.byte	0x00, 0xf0, 0xa1, 0x03


	//----- nvinfo : EIATTR_SPARSE_MMA_MASK
	.align		4
.L_1874:
        /*0018*/ 	.byte	0x03, 0x50
        /*001a*/ 	.short	0x0000


	//----- nvinfo : EIATTR_MAXREG_COUNT
	.align		4
        /*001c*/ 	.byte	0x03, 0x1b
        /*001e*/ 	.short	0x00ff


	//----- nvinfo : EIATTR_MERCURY_ISA_VERSION
	.align		4
        /*0020*/ 	.byte	0x03, 0x5f
        /*0022*/ 	.short	0x0101


	//----- nvinfo : EIATTR_COOP_GROUP_MASK_REGIDS
	.align		4
        /*0024*/ 	.byte	0x04, 0x29
        /*0026*/ 	.short	(.L_1876 - .L_1875)


	//   ....[0]....
.L_1875:
        /*0028*/ 	.word	0xffffffff


	//   ....[1]....
        /*002c*/ 	.word	0xffffffff


	//   ....[2]....
        /*0030*/ 	.word	0xffffffff


	//   ....[3]....
        /*0034*/ 	.word	0xffffffff


	//   ....[4]....
        /*0038*/ 	.word	0xffffffff


	//   ....[5]....
        /*003c*/ 	.word	0xffffffff


	//   ....[6]....
        /*0040*/ 	.word	0xffffffff


	//   ....[7]....
        /*0044*/ 	.word	0xffffffff


	//   ....[8]....
        /*0048*/ 	.word	0xffffffff


	//   ....[9]....
        /*004c*/ 	.word	0xffffffff


	//   ....[10]....
        /*0050*/ 	.word	0x050000b2


	//   ....[11]....
        /*0054*/ 	.word	0x050000b2


	//   ....[12]....
        /*0058*/ 	.word	0x050000b2


	//   ....[13]....
        /*005c*/ 	.word	0x050000b2


	//   ....[14]....
        /*0060*/ 	.word	0x050000b2


	//   ....[15]....
        /*0064*/ 	.word	0x050000b2


	//   ....[16]....
        /*0068*/ 	.word	0x050000b2


	//   ....[17]....
        /*006c*/ 	.word	0x050000b2


	//   ....[18]....
        /*0070*/ 	.word	0x050000b2


	//   ....[19]....
        /*0074*/ 	.word	0x050000b2


	//----- nvinfo : EIATTR_COOP_GROUP_INSTR_OFFSETS
	.align		4
.L_1876:
        /*0078*/ 	.byte	0x04, 0x28
        /*007a*/ 	.short	(.L_1878 - .L_1877)


	//   ....[0]....
.L_1877:
        /*007c*/ 	.word	0x000039a0


	//   ....[1]....
        /*0080*/ 	.word	0x000039d0


	//   ....[2]....
        /*0084*/ 	.word	0x000039f0


	//   ....[3]....
        /*0088*/ 	.word	0x00003a10


	//   ....[4]....
        /*008c*/ 	.word	0x00003a30


	//   ....[5]....
        /*0090*/ 	.word	0x00004070


	//   ....[6]....
        /*0094*/ 	.word	0x00004090


	//   ....[7]....
        /*0098*/ 	.word	0x000040b0


	//   ....[8]....
        /*009c*/ 	.word	0x000040d0


	//   ....[9]....
        /*00a0*/ 	.word	0x000040f0


	//   ....[10]....
        /*00a4*/ 	.word	0x000050a0


	//   ....[11]....
        /*00a8*/ 	.word	0x00005150


	//   ....[12]....
        /*00ac*/ 	.word	0x000051c0


	//   ....[13]....
        /*00b0*/ 	.word	0x00005230


	//   ....[14]....
        /*00b4*/ 	.word	0x000052a0


	//   ....[15]....
        /*00b8*/ 	.word	0x00005930


	//   ....[16]....
        /*00bc*/ 	.word	0x000059a0


	//   ....[17]....
        /*00c0*/ 	.word	0x00005a10


	//   ....[18]....
        /*00c4*/ 	.word	0x00005a80


	//   ....[19]....
        /*00c8*/ 	.word	0x00005af0


	//----- nvinfo : EIATTR_EXIT_INSTR_OFFSETS
	.align		4
.L_1878:
        /*00cc*/ 	.byte	0x04, 0x1c
        /*00ce*/ 	.short	(.L_1880 - .L_1879)


	//   ....[0]....
.L_1879:
        /*00d0*/ 	.word	0x00000870


	//   ....[1]....
        /*00d4*/ 	.word	0x00005030


	//----- nvinfo : EIATTR_MAX_THREADS
	.align		4
.L_1880:
        /*00d8*/ 	.byte	0x04, 0x05
        /*00da*/ 	.short	(.L_1882 - .L_1881)
.L_1881:
        /*00dc*/ 	.word	0x00000080
        /*00e0*/ 	.word	0x00000001
        /*00e4*/ 	.word	0x00000001


	//----- nvinfo : EIATTR_CRS_STACK_SIZE
	.align		4
.L_1882:
        /*00e8*/ 	.byte	0x04, 0x1e
        /*00ea*/ 	.short	(.L_1884 - .L_1883)
.L_1883:
        /*00ec*/ 	.word	0x00000000


	//----- nvinfo : EIATTR_CBANK_PARAM_SIZE
	.align		4
.L_1884:
        /*00f0*/ 	.byte	0x03, 0x19
        /*00f2*/ 	.short	0x00e8


	//----- nvinfo : EIATTR_PARAM_CBANK
	.align		4
        /*00f4*/ 	.byte	0x04, 0x0a
        /*00f6*/ 	.short	(.L_1886 - .L_1885)
	.align		4
.L_1885:
        /*00f8*/ 	.word	index@(.nv.constant0._ZN10layer_norm13ln_fwd_kernelINS_13Kernel_traitsI13__nv_bfloat16S2_fS2_fjLj1536ELj1ELj4ELj1ELj16ENS_18Kernel_traits_baseILj1536ES2_S2_fS2_fjLj128EEEEELb0ELb0ELb1ELb0EEEvNS_9FwdParamsE)
        /*00fc*/ 	.short	0x0210
        /*00fe*/ 	.short	0x00e8


	//----- nvinfo : EIATTR_SW_WAR
	.align		4
.L_1886:
        /*0100*/ 	.byte	0x04, 0x36
        /*0102*/ 	.short	(.L_1888 - .L_1887)
.L_1887:
        /*0104*/ 	.word	0x00000008
.L_1888:


//--------------------- .nv.info._ZN10layer_norm13ln_fwd_kernelINS_13Kernel_traitsI13__nv_bfloat16S2_fS2_fjLj1536ELj1ELj4ELj1ELj16ENS_18Kernel_traits_baseILj1536ES2_S2_fS2_fjLj128EEEEELb0ELb0ELb1ELb1EEEvNS_9FwdParamsE --------------------------
	.section	.nv.info._ZN10layer_norm13ln_fwd_kernelINS_13Kernel_traitsI13__nv_bfloat16S2_fS2_fjLj1536ELj1ELj4ELj1ELj16ENS_18Kernel_traits_baseILj1536ES2_S2_fS2_fjLj128EEEEELb0ELb0ELb1ELb1EEEvNS_9FwdParamsE,"",@"SHT_CUDA_INFO"
	.sectionflags	@""
	.align	4


	//----- nvinfo : EIATTR_CUDA_API_VERSION
	.align		4
        /*0000*/ 	.byte	0x04, 0x37
        /*0002*/ 	.short	(.L_1890 - .L_1889)
.L_1889:
        /*0004*/ 	.word	0x00000082


	//----- nvinfo : EIATTR_KPARAM_INFO
	.align		4
.L_1890:
        /*0008*/ 	.byte	0x04, 0x17
        /*000a*/ 	.short	(.L_1892 - .L_1891)
.L_1891:
        /*000c*/ 	.word	0x00000000
        /*0010*/ 	.short	0x0000
        /*0012*/ 	.short	0x0000
        /*0014*/ 	.byte	0x00, 0xf0, 0xa1, 0x03


	//----- nvinfo : EIATTR_SPARSE_MMA_MASK
	.align		4
.L_1892:
        /*0018*/ 	.byte	0x03, 0x50
        /*001a*/ 	.short	0x0000


	//----- nvinfo : EIATTR_MAXREG_COUNT
	.align		4
        /*001c*/ 	.byte	0x03, 0x1b
        /*001e*/ 	.short	0x00ff


	//----- nvinfo : EIATTR_MERCURY_ISA_VERSION
	.align		4
        /*0020*/ 	.byte	0x03, 0x5f
        /*0022*/ 	.short	0x0101


	//----- nvinfo : EIATTR_COOP_GROUP_MASK_REGIDS
	.align		4
        /*0024*/ 	.byte	0x04, 0x29
        /*0026*/ 	.short	(.L_1894 - .L_1893)


	//   ....[0]....
.L_1893:
        /*0028*/ 	.word	0xffffffff


	//   ....[1]....
        /*002c*/ 	.word	0xffffffff


	//   ....[2]....
        /*0030*/ 	.word	0xffffffff


	//   ....[3]....
        /*0034*/ 	.word	0xffffffff


	//   ....[4]....
        /*0038*/ 	.word	0xffffffff


	//   ....[5]....
        /*003c*/ 	.word	0xffffffff


	//   ....[6]....
        /*0040*/ 	.word	0xffffffff


	//   ....[7]....
        /*0044*/ 	.word	0xffffffff


	//   ....[8]....
        /*0048*/ 	.word	0xffffffff


	//   ....[9]....
        /*004c*/ 	.word	0xffffffff


	//   ....[10]....
        /*0050*/ 	.word	0x05000070


	//   ....[11]....
        /*0054*/ 	.word	0x05000070


	//   ....[12]....
        /*0058*/ 	.word	0x05000070


	//   ....[13]....
        /*005c*/ 	.word	0x05000070


	//   ....[14]....
        /*0060*/ 	.word	0x05000070


	//   ....[15]....
        /*0064*/ 	.word	0x05000070


	//   ....[16]....
        /*0068*/ 	.word	0x05000070


	//   ....[17]....
        /*006c*/ 	.word	0x05000070


	//   ....[18]....
        /*0070*/ 	.word	0x05000070


	//   ....[19]....
        /*0074*/ 	.word	0x05000070


	//----- nvinfo : EIATTR_COOP_GROUP_INSTR_OFFSETS
	.align		4
.L_1894:
        /*0078*/ 	.byte	0x04, 0x28
        /*007a*/ 	.short	(.L_1896 - .L_1895)


	//   ....[0]....
.L_1895:
        /*007c*/ 	.word	0x00003190


	//   ....[1]....
        /*0080*/ 	.word	0x000031c0


	//   ....[2]....
        /*0084*/ 	.word	0x000031e0


	//   ....[3]....
        /*0088*/ 	.word	0x00003200


	//   ....[4]....
        /*008c*/ 	.word	0x00003220


	//   ....[5]....
        /*0090*/ 	.word	0x00003850


	//   ....[6]....
        /*0094*/ 	.word	0x00003870


	//   ....[7]....
        /*0098*/ 	.word	0x00003890


	//   ....[8]....
        /*009c*/ 	.word	0x000038b0


	//   ....[9]....
        /*00a0*/ 	.word	0x000038d0


	//   ....[10]....
        /*00a4*/ 	.word	0x000046e0


	//   ....[11]....
        /*00a8*/ 	.word	0x00004770


	//   ....[12]....
        /*00ac*/ 	.word	0x000047e0


	//   ....[13]....
        /*00b0*/ 	.word	0x00004850


	//   ....[14]....
        /*00b4*/ 	.word	0x000048c0


	//   ....[15]....
        /*00b8*/ 	.word	0x00004f50


	//   ....[16]....
        /*00bc*/ 	.word	0x00004fb0


	//   ....[17]....
        /*00c0*/ 	.word	0x00005010


	//   ....[18]....
        /*00c4*/ 	.word	0x00005070


	//   ....[19]....
        /*00c8*/ 	.word	0x000050d0


	//----- nvinfo : EIATTR_EXIT_INSTR_OFFSETS
	.align		4
.L_1896:
        /*00cc*/ 	.byte	0x04, 0x1c
        /*00ce*/ 	.short	(.L_1898 - .L_1897)


	//   ....[0]....
.L_1897:
        /*00d0*/ 	.word	0x00000180


	//   ....[1]....
        /*00d4*/ 	.word	0x00004670


	//----- nvinfo : EIATTR_MAX_THREADS
	.align		4
.L_1898:
        /*00d8*/ 	.byte	0x04, 0x05
        /*00da*/ 	.short	(.L_1900 - .L_1899)
.L_1899:
        /*00dc*/ 	.word	0x00000080
        /*00e0*/ 	.word	0x00000001
        /*00e4*/ 	.word	0x00000001


	//----- nvinfo : EIATTR_CRS_STACK_SIZE
	.align		4
.L_1900:
        /*00e8*/ 	.byte	0x04, 0x1e
        /*00ea*/ 	.short	(.L_1902 - .L_1901)
.L_1901:
        /*00ec*/ 	.word	0x00000000


	//----- nvinfo : EIATTR_CBANK_PARAM_SIZE
	.align		4
.L_1902:
        /*00f0*/ 	.byte	0x03, 0x19
        /*00f2*/ 	.short	0x00e8


	//----- nvinfo : EIATTR_PARAM_CBANK
	.align		4
        /*00f4*/ 	.byte	0x04, 0x0a
        /*00f6*/ 	.short	(.L_1904 - .L_1903)
	.align		4
.L_1903:
        /*00f8*/ 	.word	index@(.nv.constant0._ZN10layer_norm13ln_fwd_kernelINS_13Kernel_traitsI13__nv_bfloat16S2_fS2_fjLj1536ELj1ELj4ELj1ELj16ENS_18Kernel_traits_baseILj1536ES2_S2_fS2_fjLj128EEEEELb0ELb0ELb1ELb1EEEvNS_9FwdParamsE)
        /*00fc*/ 	.short	0x0210
        /*00fe*/ 	.short	0x00e8


	//----- nvinfo : EIATTR_SW_WAR
	.align		4
.L_1904:
        /*0100*/ 	.byte	0x04, 0x36
        /*0102*/ 	.short	(.L_1906 - .L_1905)
.L_1905:
        /*0104*/ 	.word	0x00000008
.L_1906:


//--------------------- .nv.info._ZN10layer_norm13ln_fwd_kernelINS_13Kernel_traitsI13__nv_bfloat16S2_fS2_fjLj1536ELj1ELj4ELj1ELj16ENS_18Kernel_traits_baseILj1536ES2_S2_fS2_fjLj128EEEEELb0ELb1ELb0ELb0EEEvNS_9FwdParamsE --------------------------
	.section	.nv.info._ZN10layer_norm13ln_fwd_kernelINS_13Kernel_traitsI13__nv_bfloat16S2_fS2_fjLj1536ELj1ELj4ELj1ELj16ENS_18Kernel_traits_baseILj1536ES2_S2_fS2_fjLj128EEEEELb0ELb1ELb0ELb0EEEvNS_9FwdParamsE,"",@"SHT_CUDA_INFO"
	.sectionflags	@""
	.align	4


	//----- nvinfo : EIATTR_CUDA_API_VERSION
	.align		4
        /*0000*/ 	.byte	0x04, 0x37
        /*0002*/ 	.short	(.L_1908 - .L_1907)
.L_1907:
        /*0004*/ 	.word	0x00000082


	//----- nvinfo : EIATTR_KPARAM_INFO
	.align		4
.L_1908:
        /*0008*/ 	.byte	0x04, 0x17
        /*000a*/ 	.short	(.L_1910 - .L_1909)
.L_1909:
        /*000c*/ 	.word	0x00000000
        /*0010*/ 	.short	0x0000
        /*0012*/ 	.short	0x0000
        /*0014*/ 	.byte	0x00, 0xf0, 0xa1, 0x03


	//----- nvinfo : EIATTR_SPARSE_MMA_MASK
	.align		4
.L_1910:
        /*0018*/ 	.byte	0x03, 0x50
        /*001a*/ 	.short	0x0000


	//----- nvinfo : EIATTR_MAXREG_COUNT
	.align		4
        /*001c*/ 	.byte	0x03, 0x1b
        /*001e*/ 	.short	0x00ff


	//----- nvinfo : EIATTR_MERCURY_ISA_VERSION
	.align		4
        /*0020*/ 	.byte	0x03, 0x5f
        /*0022*/ 	.short	0x0101


	//----- nvinfo : EIATTR_COOP_GROUP_MASK_REGIDS
	.align		4
        /*0024*/ 	.byte	0x04, 0x29
        /*0026*/ 	.short	(.L_1912 - .L_1911)


	//   ....[0]....
.L_1911:
        /*0028*/ 	.word	0xffffffff


	//   ....[1]....
        /*002c*/ 	.word	0xffffffff


	//   ....[2]....
        /*0030*/ 	.word	0xffffffff


	//   ....[3]....
        /*0034*/ 	.word	0xffffffff


	//   ....[4]....
        /*0038*/ 	.word	0xffffffff


	//   ....[5]....
        /*003c*/ 	.word	0xffffffff


	//   ....[6]....
        /*0040*/ 	.word	0xffffffff


	//   ....[7]....
        /*0044*/ 	.word	0xffffffff


	//   ....[8]....
        /*0048*/ 	.word	0xffffffff


	//   ....[9]....
        /*004c*/ 	.word	0xffffffff


	//   ....[10]....
        /*0050*/ 	.word	0x050000d6


	//   ....[11]....
        /*0054*/ 	.word	0x050000d6


	//   ....[12]....
        /*0058*/ 	.word	0x050000d6


	//   ....[13]....
        /*005c*/ 	.word	0x050000d6


	//   ....[14]....
        /*0060*/ 	.word	0x050000d6


	//   ....[15]....
        /*0064*/ 	.word	0x050000d6


	//   ....[16]....
        /*0068*/ 	.word	0x050000d6


	//   ....[17]....
        /*006c*/ 	.word	0x050000d6


	//   ....[18]....
        /*0070*/ 	.word	0x050000d6


	//   ....[19]....
        /*0074*/ 	.word	0x050000d6


	//----- nvinfo : EIATTR_COOP_GROUP_INSTR_OFFSETS
	.align		4
.L_1912:
        /*0078*/ 	.byte	0x04, 0x28
        /*007a*/ 	.short	(.L_1914 - .L_1913)


	//   ....[0]....
.L_1913:
        /*007c*/ 	.word	0x000030a0


	//   ....[1]....
        /*0080*/ 	.word	0x000030e0


	//   ....[2]....
        /*0084*/ 	.word	0x00003100


	//   ....[3]....
        /*0088*/ 	.word	0x00003120


	//   ....[4]....
        /*008c*/ 	.word	0x00003140


	//   ....[5]....
        /*0090*/ 	.word	0x00003790


	//   ....[6]....
        /*0094*/ 	.word	0x000037b0


	//   ....[7]....
        /*0098*/ 	.word	0x000037d0


	//   ....[8]....
        /*009c*/ 	.word	0x000037f0


	//   ....[9]....
        /*00a0*/ 	.word	0x00003810


	//   ....[10]....
        /*00a4*/ 	.word	0x00004710


	//   ....[11]....
        /*00a8*/ 	.word	0x000047c0


	//   ....[12]....
        /*00ac*/ 	.word	0x00004830


	//   ....[13]....
        /*00b0*/ 	.word	0x000048a0


	//   ....[14]....
        /*00b4*/ 	.word	0x00004910


	//   ....[15]....
        /*00b8*/ 	.word	0x00004fc0


	//   ....[16]....
        /*00bc*/ 	.word	0x00005030


	//   ....[17]....
        /*00c0*/ 	.word	0x000050a0


	//   ....[18]....
        /*00c4*/ 	.word	0x00005110


	//   ....[19]....
        /*00c8*/ 	.word	0x00005180


	//----- nvinfo : EIATTR_EXIT_INSTR_OFFSETS
	.align		4
.L_1914:
        /*00cc*/ 	.byte	0x04, 0x1c
        /*00ce*/ 	.short	(.L_1916 - .L_1915)


	//   ....[0]....
.L_1915:
        /*00d0*/ 	.word	0x00000bf0


	//   ....[1]....
        /*00d4*/ 	.word	0x000046a0


	//----- nvinfo : EIATTR_MAX_THREADS
	.align		4
.L_1916:
        /*00d8*/ 	.byte	0x04, 0x05
        /*00da*/ 	.short	(.L_1918 - .L_1917)
.L_1917:
        /*00dc*/ 	.word	0x00000080
        /*00e0*/ 	.word	0x00000001
        /*00e4*/ 	.word	0x00000001


	//----- nvinfo : EIATTR_CRS_STACK_SIZE
	.align		4
.L_1918:
        /*00e8*/ 	.byte	0x04, 0x1e
        /*00ea*/ 	.short	(.L_1920 - .L_1919)
.L_1919:
        /*00ec*/ 	.word	0x00000000


	//----- nvinfo : EIATTR_CBANK_PARAM_SIZE
	.align		4
.L_1920:
        /*00f0*/ 	.byte	0x03, 0x19
        /*00f2*/ 	.short	0x00e8


	//----- nvinfo : EIATTR_PARAM_CBANK
	.align		4
        /*00f4*/ 	.byte	0x04, 0x0a
        /*00f6*/ 	.short	(.L_1922 - .L_1921)
	.align		4
.L_1921:
        /*00f8*/ 	.word	index@(.nv.constant0._ZN10layer_norm13ln_fwd_kernelINS_13Kernel_traitsI13__nv_bfloat16S2_fS2_fjLj1536ELj1ELj4ELj1ELj16ENS_18Kernel_traits_baseILj1536ES2_S2_fS2_fjLj128EEEEELb0ELb1ELb0ELb0EEEvNS_9FwdParamsE)
        /*00fc*/ 	.short	0x0210
        /*00fe*/ 	.short	0x00e8


	//----- nvinfo : EIATTR_SW_WAR
	.align		4
.L_1922:
        /*0100*/ 	.byte	0x04, 0x36
        /*0102*/ 	.short	(.L_1924 - .L_1923)
.L_1923:
        /*0104*/ 	.word	0x00000008
.L_1924:


//--------------------- .nv.info._ZN10layer_norm13ln_fwd_kernelINS_13Kernel_traitsI13__nv_bfloat16S2_fS2_fjLj1536ELj1ELj4ELj1ELj16ENS_18Kernel_traits_baseILj1536ES2_S2_fS2_fjLj128EEEEELb0ELb1ELb0ELb1EEEvNS_9FwdParamsE --------------------------
	.section	.nv.info._ZN10layer_norm13ln_fwd_kernelINS_13Kernel_traitsI13__nv_bfloat16S2_fS2_fjLj1536ELj1ELj4ELj1ELj16ENS_18Kernel_traits_baseILj1536ES2_S2_fS2_fjLj128EEEEELb0ELb1ELb0ELb1EEEvNS_9FwdParamsE,"",@"SHT_CUDA_INFO"
	.sectionflags	@""
	.align	4


	//----- nvinfo : EIATTR_CUDA_API_VERSION
	.align		4
        /*0000*/ 	.byte	0x04, 0x37
        /*0002*/ 	.short	(.L_1926 - .L_1925)
.L_1925:
        /*0004*/ 	.word	0x00000082


	//----- nvinfo : EIATTR_KPARAM_INFO
	.align		4
.L_1926:
        /*0008*/ 	.byte	0x04, 0x17
        /*000a*/ 	.short	(.L_1928 - .L_1927)
.L_1927:
        /*000c*/ 	.word	0x00000000
        /*0010*/ 	.short	0x0000
        /*0012*/ 	.short	0x0000
        /*0014*/ 	.byte	0x00, 0xf0, 0xa1, 0x03


	//----- nvinfo : EIATTR_SPARSE_MMA_MASK
	.align		4
.L_1928:
        /*0018*/ 	.byte	0x03, 0x50
        /*001a*/ 	.short	0x0000


	//----- nvinfo : EIATTR_MAXREG_COUNT
	.align		4
        /*001c*/ 	.byte	0x03, 0x1b
        /*001e*/ 	.short	0x00ff


	//----- nvinfo : EIATTR_MERCURY_ISA_VERSION
	.align		4
        /*0020*/ 	.byte	0x03, 0x5f
        /*0022*/ 	.short	0x0101


	//----- nvinfo : EIATTR_COOP_GROUP_MASK_REGIDS
	.align		4
        /*0024*/ 	.byte	0x04, 0x29
        /*0026*/ 	.short	(.L_1930 - .L_1929)


	//   ....[0]....
.L_1929:
        /*0028*/ 	.word	0xffffffff


	//   ....[1]....
        /*002c*/ 	.word	0xffffffff


	//   ....[2]....
        /*0030*/ 	.word	0xffffffff


	//   ....[3]....
        /*0034*/ 	.word	0xffffffff


	//   ....[4]....
        /*0038*/ 	.word	0xffffffff


	//   ....[5]....
        /*003c*/ 	.word	0xffffffff


	//   ....[6]....
        /*0040*/ 	.word	0xffffffff


	//   ....[7]....
        /*0044*/ 	.word	0xffffffff


	//   ....[8]....
        /*0048*/ 	.word	0xffffffff


	//   ....[9]....
        /*004c*/ 	.word	0xffffffff


	//   ....[10]....
        /*0050*/ 	.word	0x0500009e


	//   ....[11]....
        /*0054*/ 	.word	0x0500009e


	//   ....[12]....
        /*0058*/ 	.word	0x0500009e


	//   ....[13]....
        /*005c*/ 	.word	0x0500009e


	//   ....[14]....
        /*0060*/ 	.word	0x0500009e


	//   ....[15]....
        /*0064*/ 	.word	0x0500009e


	//   ....[16]....
        /*0068*/ 	.word	0x0500009e


	//   ....[17]....
        /*006c*/ 	.word	0x0500009e


	//   ....[18]....
        /*0070*/ 	.word	0x0500009e


	//   ....[19]....
        /*0074*/ 	.word	0x0500009e


	//----- nvinfo : EIATTR_COOP_GROUP_INSTR_OFFSETS
	.align		4
.L_1930:
        /*0078*/ 	.byte	0x04, 0x28
        /*007a*/ 	.short	(.L_1932 - .L_1931)


	//   ....[0]....
.L_1931:
        /*007c*/ 	.word	0x000029c0


	//   ....[1]....
        /*0080*/ 	.word	0x000029e0


	//   ....[2]....
        /*0084*/ 	.word	0x00002a00


	//   ....[3]....
        /*0088*/ 	.word	0x00002a20


	//   ....[4]....
        /*008c*/ 	.word	0x00002a50


	//   ....[5]....
        /*0090*/ 	.word	0x00003080


	//   ....[6]....
        /*0094*/ 	.word	0x000030a0


	//   ....[7]....
        /*0098*/ 	.word	0x000030c0


	//   ....[8]....
        /*009c*/ 	.word	0x000030e0


	//   ....[9]....
        /*00a0*/ 	.word	0x00003100


	//   ....[10]....
        /*00a4*/ 	.word	0x00003de0


	//   ....[11]....
        /*00a8*/ 	.word	0x00003e80


	//   ....[12]....
        /*00ac*/ 	.word	0x00003ef0


	//   ....[13]....
        /*00b0*/ 	.word	0x00003f60


	//   ....[14]....
        /*00b4*/ 	.word	0x00003fe0


	//   ....[15]....
        /*00b8*/ 	.word	0x00004660


	//   ....[16]....
        /*00bc*/ 	.word	0x000046d0


	//   ....[17]....
        /*00c0*/ 	.word	0x00004740


	//   ....[18]....
        /*00c4*/ 	.word	0x000047b0


	//   ....[19]....
        /*00c8*/ 	.word	0x00004820


	//----- nvinfo : EIATTR_EXIT_INSTR_OFFSETS
	.align		4
.L_1932:
        /*00cc*/ 	.byte	0x04, 0x1c
        /*00ce*/ 	.short	(.L_1934 - .L_1933)


	//   ....[0]....
.L_1933:
        /*00d0*/ 	.word	0x000001e0


	//   ....[1]....
        /*00d4*/ 	.word	0x00003d70


	//----- nvinfo : EIATTR_MAX_THREADS
	.align		4
.L_1934:
        /*00d8*/ 	.byte	0x04, 0x05
        /*00da*/ 	.short	(.L_1936 - .L_1935)
.L_1935:
        /*00dc*/ 	.word	0x00000080
        /*00e0*/ 	.word	0x00000001
        /*00e4*/ 	.word	0x00000001


	//----- nvinfo : EIATTR_CRS_STACK_SIZE
	.align		4
.L_1936:
        /*00e8*/ 	.byte	0x04, 0x1e
        /*00ea*/ 	.short	(.L_1938 - .L_1937)
.L_1937:
        /*00ec*/ 	.word	0x00000000


	//----- nvinfo : EIATTR_CBANK_PARAM_SIZE
	.align		4
.L_1938:
        /*00f0*/ 	.byte	0x03, 0x19
        /*00f2*/ 	.short	0x00e8


	//----- nvinfo : EIATTR_PARAM_CBANK
	.align		4
        /*00f4*/ 	.byte	0x04, 0x0a
        /*00f6*/ 	.short	(.L_1940 - .L_1939)
	.align		4
.L_1939:
        /*00f8*/ 	.word	index@(.nv.constant0._ZN10layer_norm13ln_fwd_kernelINS_13Kernel_traitsI13__nv_bfloat16S2_fS2_fjLj1536ELj1ELj4ELj1ELj16ENS_18Kernel_traits_baseILj1536ES2_S2_fS2_fjLj128EEEEELb0ELb1ELb0ELb1EEEvNS_9FwdParamsE)
        /*00fc*/ 	.short	0x0210
        /*00fe*/ 	.short	0x00e8


	//----- nvinfo : EIATTR_SW_WAR
	.align		4
.L_1940:
        /*0100*/ 	.byte	0x04, 0x36
        /*0102*/ 	.short	(.L_1942 - .L_1941)
.L_1941:
        /*0104*/ 	.word	0x00000008
.L_1942:


//--------------------- .nv.info._ZN10layer_norm13ln_fwd_kernelINS_13Kernel_traitsI13__nv_bfloat16S2_fS2_fjLj1536ELj1ELj4ELj1ELj16ENS_18Kernel_traits_baseILj1536ES2_S2_fS2_fjLj128EEEEELb0ELb1ELb1ELb0EEEvNS_9FwdParamsE --------------------------
	.section	.nv.info._ZN10layer_norm13ln_fwd_kernelINS_13Kernel_traitsI13__nv_bfloat16S2_fS2_fjLj1536ELj1ELj4ELj1ELj16ENS_18Kernel_traits_baseILj1536ES2_S2_fS2_fjLj128EEEEELb0ELb1ELb1ELb0EEEvNS_9FwdParamsE,"",@"SHT_CUDA_INFO"
	.sectionflags	@""
	.align	4


	//----- nvinfo : EIATTR_CUDA_API_VERSION
	.align		4
        /*0000*/ 	.byte	0x04, 0x37
        /*0002*/ 	.short	(.L_1944 - .L_1943)
.L_1943:
        /*0004*/ 	.word	0x00000082


	//----- nvinfo : EIATTR_KPARAM_INFO
	.align		4
.L_1944:
        /*0008*/ 	.byte	0x04, 0x17
        /*000a*/ 	.short	(.L_1946 - .L_1945)
.L_1945:
        /*000c*/ 	.word	0x00000000
        /*0010*/ 	.short	0x0000
        /*0012*/ 	.short	0x0000
        /*0014*/ 	.byte	0x00, 0xf0, 0xa1, 0x03


	//----- nvinfo : EIATTR_SPARSE_MMA_MASK
	.align		4
.L_1946:
        /*0018*/ 	.byte	0x03, 0x50
        /*001a*/ 	.short	0x0000


	//----- nvinfo : EIATTR_MAXREG_COUNT
	.align		4
        /*001c*/ 	.byte	0x03, 0x1b
        /*001e*/ 	.short	0x00ff


	//----- nvinfo : EIATTR_MERCURY_ISA_VERSION
	.align		4
        /*0020*/ 	.byte	0x03, 0x5f
        /*0022*/ 	.short	0x0101


	//----- nvinfo : EIATTR_COOP_GROUP_MASK_REGIDS
	.align		4
        /*0024*/ 	.byte	0x04, 0x29
        /*0026*/ 	.short	(.L_1948 - .L_1947)


	//   ....[0]....
.L_1947:
        /*0028*/ 	.word	0xffffffff


	//   ....[1]....
        /*002c*/ 	.word	0xffffffff


	//   ....[2]....
        /*0030*/ 	.word	0xffffffff


	//   ....[3]....
        /*0034*/ 	.word	0xffffffff


	//   ....[4]....
        /*0038*/ 	.word	0xffffffff


	//   ....[5]....
        /*003c*/ 	.word	0xffffffff


	//   ....[6]....
        /*0040*/ 	.word	0xffffffff


	//   ....[7]....
        /*0044*/ 	.word	0xffffffff


	//   ....[8]....
        /*0048*/ 	.word	0xffffffff


	//   ....[9]....
        /*004c*/ 	.word	0xffffffff


	//   ....[10]....
        /*0050*/ 	.word	0x050000de


	//   ....[11]....
        /*0054*/ 	.word	0x050000de


	//   ....[12]....
        /*0058*/ 	.word	0x050000de


	//   ....[13]....
        /*005c*/ 	.word	0x050000de


	//   ....[14]....
        /*0060*/ 	.word	0x050000de


	//   ....[15]....
        /*0064*/ 	.word	0x050000de


	//   ....[16]....
        /*0068*/ 	.word	0x050000de


	//   ....[17]....
        /*006c*/ 	.word	0x050000de


	//   ....[18]....
        /*0070*/ 	.word	0x050000de


	//   ....[19]....
        /*0074*/ 	.word	0x050000de


	//----- nvinfo : EIATTR_COOP_GROUP_INSTR_OFFSETS
	.align		4
.L_1948:
        /*0078*/ 	.byte	0x04, 0x28
        /*007a*/ 	.short	(.L_1950 - .L_1949)


	//   ....[0]....
.L_1949:
        /*007c*/ 	.word	0x00004310


	//   ....[1]....
        /*0080*/ 	.word	0x00004330


	//   ....[2]....
        /*0084*/ 	.word	0x00004350


	//   ....[3]....
        /*0088*/ 	.word	0x00004380


	//   ....[4]....
        /*008c*/ 	.word	0x000043a0


	//   ....[5]....
        /*0090*/ 	.word	0x000049e0


	//   ....[6]....
        /*0094*/ 	.word	0x00004a00


	//   ....[7]....
        /*0098*/ 	.word	0x00004a20


	//   ....[8]....
        /*009c*/ 	.word	0x00004a40


	//   ....[9]....
        /*00a0*/ 	.word	0x00004a60


	//   ....[10]....
        /*00a4*/ 	.word	0x00005a10


	//   ....[11]....
        /*00a8*/ 	.word	0x00005ab0


	//   ....[12]....
        /*00ac*/ 	.word	0x00005b20


	//   ....[13]....
        /*00b0*/ 	.word	0x00005ba0


	//   ....[14]....
        /*00b4*/ 	.word	0x00005c10


	//   ....[15]....
        /*00b8*/ 	.word	0x000062a0


	//   ....[16]....
        /*00bc*/ 	.word	0x00006310


	//   ....[17]....
        /*00c0*/ 	.word	0x00006380


	//   ....[18]....
        /*00c4*/ 	.word	0x000063f0


	//   ....[19]....
        /*00c8*/ 	.word	0x00006460


	//----- nvinfo : EIATTR_EXIT_INSTR_OFFSETS
	.align		4
.L_1950:
        /*00cc*/ 	.byte	0x04, 0x1c
        /*00ce*/ 	.short	(.L_1952 - .L_1951)


	//   ....[0]....
.L_1951:
        /*00d0*/ 	.word	0x00000c00


	//   ....[1]....
        /*00d4*/ 	.word	0x000059a0


	//----- nvinfo : EIATTR_MAX_THREADS
	.align		4
.L_1952:
        /*00d8*/ 	.byte	0x04, 0x05
        /*00da*/ 	.short	(.L_1954 - .L_1953)
.L_1953:
        /*00dc*/ 	.word	0x00000080
        /*00e0*/ 	.word	0x00000001
        /*00e4*/ 	.word	0x00000001


	//----- nvinfo : EIATTR_CRS_STACK_SIZE
	.align		4
.L_1954:
        /*00e8*/ 	.byte	0x04, 0x1e
        /*00ea*/ 	.short	(.L_1956 - .L_1955)
.L_1955:
        /*00ec*/ 	.word	0x00000000


	//----- nvinfo : EIATTR_CBANK_PARAM_SIZE
	.align		4
.L_1956:
        /*00f0*/ 	.byte	0x03, 0x19
        /*00f2*/ 	.short	0x00e8


	//----- nvinfo : EIATTR_PARAM_CBANK
	.align		4
        /*00f4*/ 	.byte	0x04, 0x0a
        /*00f6*/ 	.short	(.L_1958 - .L_1957)
	.align		4
.L_1957:
        /*00f8*/ 	.word	index@(.nv.constant0._ZN10layer_norm13ln_fwd_kernelINS_13Kernel_traitsI13__nv_bfloat16S2_fS2_fjLj1536ELj1ELj4ELj1ELj16ENS_18Kernel_traits_baseILj1536ES2_S2_fS2_fjLj128EEEEELb0ELb1ELb1ELb0EEEvNS_9FwdParamsE)
        /*00fc*/ 	.short	0x0210
        /*00fe*/ 	.short	0x00e8


	//----- nvinfo : EIATTR_SW_WAR
	.align		4
.L_1958:
        /*0100*/ 	.byte	0x04, 0x36
        /*0102*/ 	.short	(.L_1960 - .L_1959)
.L_1959:
        /*0104*/ 	.word	0x00000008
.L_1960:


//--------------------- .nv.info._ZN10layer_norm13ln_fwd_kernelINS_13Kernel_traitsI13__nv_bfloat16S2_fS2_fjLj1536ELj1ELj4ELj1ELj16ENS_18Kernel_traits_baseILj1536ES2_S2_fS2_fjLj128EEEEELb0ELb1ELb1ELb1EEEvNS_9FwdParamsE --------------------------
	.section	.nv.info._ZN10layer_norm13ln_fwd_kernelINS_13Kernel_traitsI13__nv_bfloat16S2_fS2_fjLj1536ELj1ELj4ELj1ELj16ENS_18Kernel_traits_baseILj1536ES2_S2_fS2_fjLj128EEEEELb0ELb1ELb1ELb1EEEvNS_9FwdParamsE,"",@"SHT_CUDA_INFO"
	.sectionflags	@""
	.align	4


	//----- nvinfo : EIATTR_CUDA_API_VERSION
	.align		4
        /*0000*/ 	.byte	0x04, 0x37
        /*0002*/ 	.short	(.L_1962 - .L_1961)
.L_1961:
        /*0004*/ 	.word	0x00000082


	//----- nvinfo : EIATTR_KPARAM_INFO
	.align		4
.L_1962:
        /*0008*/ 	.byte	0x04, 0x17
        /*000a*/ 	.short	(.L_1964 - .L_1963)
.L_1963:
        /*000c*/ 	.word	0x00000000
        /*0010*/ 	.short	0x0000
        /*0012*/ 	.short	0x0000
        /*0014*/ 	.byte	0x00, 0xf0, 0xa1, 0x03


	//----- nvinfo : EIATTR_SPARSE_MMA_MASK
	.align		4
.L_1964:
        /*0018*/ 	.byte	0x03, 0x50
        /*001a*/ 	.short	0x0000


	//----- nvinfo : EIATTR_MAXREG_COUNT
	.align		4
        /*001c*/ 	.byte	0x03, 0x1b
        /*001e*/ 	.short	0x00ff


	//----- nvinfo : EIATTR_MERCURY_ISA_VERSION
	.align		4
        /*0020*/ 	.byte	0x03, 0x5f
        /*0022*/ 	.short	0x0101


	//----- nvinfo : EIATTR_COOP_GROUP_MASK_REGIDS
	.align		4
        /*0024*/ 	.byte	0x04, 0x29
        /*0026*/ 	.short	(.L_1966 - .L_1965)


	//   ....[0]....
.L_1965:
        /*0028*/ 	.word	0xffffffff


	//   ....[1]....
        /*002c*/ 	.word	0xffffffff


	//   ....[2]....
        /*0030*/ 	.word	0xffffffff


	//   ....[3]....
        /*0034*/ 	.word	0xffffffff


	//   ....[4]....
        /*0038*/ 	.word	0xffffffff


	//   ....[5]....
        /*003c*/ 	.word	0xffffffff


	//   ....[6]....
        /*0040*/ 	.word	0xffffffff


	//   ....[7]....
        /*0044*/ 	.word	0xffffffff


	//   ....[8]....
        /*0048*/ 	.word	0xffffffff


	//   ....[9]....
        /*004c*/ 	.word	0xffffffff


	//   ....[10]....
        /*0050*/ 	.word	0x050000c0


	//   ....[11]....
        /*0054*/ 	.word	0x050000c0


	//   ....[12]....
        /*0058*/ 	.word	0x050000c0


	//   ....[13]....
        /*005c*/ 	.word	0x050000c0


	//   ....[14]....
        /*0060*/ 	.word	0x050000c0


	//   ....[15]....
        /*0064*/ 	.word	0x050000c0


	//   ....[16]....
        /*0068*/ 	.word	0x050000c0


	//   ....[17]....
        /*006c*/ 	.word	0x050000c0


	//   ....[18]....
        /*0070*/ 	.word	0x050000c0


	//   ....[19]....
        /*0074*/ 	.word	0x050000c0


	//----- nvinfo : EIATTR_COOP_GROUP_INSTR_OFFSETS
	.align		4
.L_1966:
        /*0078*/ 	.byte	0x04, 0x28
        /*007a*/ 	.short	(.L_1968 - .L_1967)


	//   ....[0]....
.L_1967:
        /*007c*/ 	.word	0x00003790


	//   ....[1]....
        /*0080*/ 	.word	0x000037c0


	//   ....[2]....
        /*0084*/ 	.word	0x000037e0


	//   ....[3]....
        /*0088*/ 	.word	0x00003800


	//   ....[4]....
        /*008c*/ 	.word	0x00003820


	//   ....[5]....
        /*0090*/ 	.word	0x00003e50


	//   ....[6]....
        /*0094*/ 	.word	0x00003e70


	//   ....[7]....
        /*0098*/ 	.word	0x00003e90


	//   ....[8]....
        /*009c*/ 	.word	0x00003eb0


	//   ....[9]....
        /*00a0*/ 	.word	0x00003ed0


	//   ....[10]....
        /*00a4*/ 	.word	0x00004ec0


	//   ....[11]....
        /*00a8*/ 	.word	0x00004f70


	//   ....[12]....
        /*00ac*/ 	.word	0x00004fe0


	//   ....[13]....
        /*00b0*/ 	.word	0x00005050


	//   ....[14]....
        /*00b4*/ 	.word	0x000050c0


	//   ....[15]....
        /*00b8*/ 	.word	0x00005740


	//   ....[16]....
        /*00bc*/ 	.word	0x000057b0


	//   ....[17]....
        /*00c0*/ 	.word	0x00005820


	//   ....[18]....
        /*00c4*/ 	.word	0x00005890


	//   ....[19]....
        /*00c8*/ 	.word	0x00005900


	//----- nvinfo : EIATTR_EXIT_INSTR_OFFSETS
	.align		4
.L_1968:
        /*00cc*/ 	.byte	0x04, 0x1c
        /*00ce*/ 	.short	(.L_1970 - .L_1969)


	//   ....[0]....
.L_1969:
        /*00d0*/ 	.word	0x000001c0


	//   ....[1]....
        /*00d4*/ 	.word	0x00004e50


	//----- nvinfo : EIATTR_MAX_THREADS
	.align		4
.L_1970:
        /*00d8*/ 	.byte	0x04, 0x05
        /*00da*/ 	.short	(.L_1972 - .L_1971)
.L_1971:
        /*00dc*/ 	.word	0x00000080
        /*00e0*/ 	.word	0x00000001
        /*00e4*/ 	.word	0x00000001


	//----- nvinfo : EIATTR_CRS_STACK_SIZE
	.align		4
.L_1972:
        /*00e8*/ 	.byte	0x04, 0x1e
        /*00ea*/ 	.short	(.L_1974 - .L_1973)
.L_1973:
        /*00ec*/ 	.word	0x00000000


	//----- nvinfo : EIATTR_CBANK_PARAM_SIZE
	.align		4
.L_1974:
        /*00f0*/ 	.byte	0x03, 0x19
        /*00f2*/ 	.short	0x00e8


	//----- nvinfo : EIATTR_PARAM_CBANK
	.align		4
        /*00f4*/ 	.byte	0x04, 0x0a
        /*00f6*/ 	.short	(.L_1976 - .L_1975)
	.align		4
.L_1975:
        /*00f8*/ 	.word	index@(.nv.constant0._ZN10layer_norm13ln_fwd_kernelINS_13Kernel_traitsI13__nv_bfloat16S2_fS2_fjLj1536ELj1ELj4ELj1ELj16ENS_18Kernel_traits_baseILj1536ES2_S2_fS2_fjLj128EEEEELb0ELb1ELb1ELb1EEEvNS_9FwdParamsE)
        /*00fc*/ 	.short	0x0210
        /*00fe*/ 	.short	0x00e8


	//----- nvinfo : EIATTR_SW_WAR
	.align		4
.L_1976:
        /*0100*/ 	.byte	0x04, 0x36
        /*0102*/ 	.short	(.L_1978 - .L_1977)
.L_1977:
        /*0104*/ 	.word	0x00000008
.L_1978:


//--------------------- .nv.info._ZN10layer_norm13ln_fwd_kernelINS_13Kernel_traitsI13__nv_bfloat16S2_fS2_fjLj1536ELj1ELj4ELj1ELj16ENS_18Kernel_traits_baseILj1536ES2_S2_fS2_fjLj128EEEEELb1ELb0ELb0ELb0EEEvNS_9FwdParamsE --------------------------
	.section	.nv.info._ZN10layer_norm13ln_fwd_kernelINS_13Kernel_traitsI13__nv_bfloat16S2_fS2_fjLj1536ELj1ELj4ELj1ELj16ENS_18Kernel_traits_baseILj1536ES2_S2_fS2_fjLj128EEEEELb1ELb0ELb0ELb0EEEvNS_9FwdParamsE,"",@"SHT_CUDA_INFO"
	.sectionflags	@""
	.align	4


	//----- nvinfo : EIATTR_CUDA_API_VERSION
	.align		4
        /*0000*/ 	.byte	0x04, 0x37
        /*0002*/ 	.short	(.L_1980 - .L_1979)
.L_1979:
        /*0004*/ 	.word	0x00000082


	//----- nvinfo : EIATTR_KPARAM_INFO
	.align		4
.L_1980:
        /*0008*/ 	.byte	0x04, 0x17
        /*000a*/ 	.short	(.L_1982 - .L_1981)
.L_1981:
        /*000c*/ 	.word	0x00000000
        /*0010*/ 	.short	0x0000
        /*0012*/ 	.short	0x0000
        /*0014*/ 	.byte	0x00, 0xf0, 0xa1, 0x03


	//----- nvinfo : EIATTR_SPARSE_MMA_MASK
	.align		4
.L_1982:
        /*0018*/ 	.byte	0x03, 0x50
        /*001a*/ 	.short	0x0000


	//----- nvinfo : EIATTR_MAXREG_COUNT
	.align		4
        /*001c*/ 	.byte	0x03, 0x1b
        /*001e*/ 	.short	0x00ff


	//----- nvinfo : EIATTR_MERCURY_ISA_VERSION
	.align		4
        /*0020*/ 	.byte	0x03, 0x5f
        /*0022*/ 	.short	0x0101


	//----- nvinfo : EIATTR_COOP_GROUP_MASK_REGIDS
	.align		4
        /*0024*/ 	.byte	0x04, 0x29
        /*0026*/ 	.short	(.L_1984 - .L_1983)


	//   ....[0]....
.L_1983:
        /*0028*/ 	.word	0xffffffff


	//   ....[1]....
        /*002c*/ 	.word	0xffffffff


	//   ....[2]....
        /*0030*/ 	.word	0xffffffff


	//   ....[3]....
        /*0034*/ 	.word	0xffffffff


	//   ....[4]....
        /*0038*/ 	.word	0xffffffff


	//   ....[5]....
        /*003c*/ 	.word	0xffffffff


	//   ....[6]....
        /*0040*/ 	.word	0xffffffff


	//   ....[7]....
        /*0044*/ 	.word	0xffffffff


	//   ....[8]....
        /*0048*/ 	.word	0xffffffff


	//   ....[9]....
        /*004c*/ 	.word	0xffffffff


	//   ....[10]....
        /*0050*/ 	.word	0x050000c2


	//   ....[11]....
        /*0054*/ 	.word	0x050000c2


	//   ....[12]....
        /*0058*/ 	.word	0x050000c2


	//   ....[13]....
        /*005c*/ 	.word	0x050000c2


	//   ....[14]....
        /*0060*/ 	.word	0x050000c2


	//   ....[15]....
        /*0064*/ 	.word	0x050000c2


	//   ....[16]....
        /*0068*/ 	.word	0x050000c2


	//   ....[17]....
        /*006c*/ 	.word	0x050000c2


	//   ....[18]....
        /*0070*/ 	.word	0x050000c2


	//   ....[19]....
        /*0074*/ 	.word	0x050000c2


	//----- nvinfo : EIATTR_COOP_GROUP_INSTR_OFFSETS
	.align		4
.L_1984:
        /*0078*/ 	.byte	0x04, 0x28
        /*007a*/ 	.short	(.L_1986 - .L_1985)


	//   ....[0]....
.L_1985:
        /*007c*/ 	.word	0x00012b90


	//   ....[1]....
        /*0080*/ 	.word	0x00012bd0


	//   ....[2]....
        /*0084*/ 	.word	0x00012bf0


	//   ....[3]....
        /*0088*/ 	.word	0x00012c10


	//   ....[4]....
        /*008c*/ 	.word	0x00012c30


	//   ....[5]....
        /*0090*/ 	.word	0x00013270


	//   ....[6]....
        /*0094*/ 	.word	0x00013290


	//   ....[7]....
        /*0098*/ 	.word	0x000132b0


	//   ....[8]....
        /*009c*/ 	.word	0x000132d0


	//   ....[9]....
        /*00a0*/ 	.word	0x000132f0


	//   ....[10]....
        /*00a4*/ 	.word	0x00014200


	//   ....[11]....
        /*00a8*/ 	.word	0x000142b0


	//   ....[12]....
        /*00ac*/ 	.word	0x00014320


	//   ....[13]....
        /*00b0*/ 	.word	0x00014390


	//   ....[14]....
        /*00b4*/ 	.word	0x00014400


	//   ....[15]....
        /*00b8*/ 	.word	0x00014aa0


	//   ....[16]....
        /*00bc*/ 	.word	0x00014b10


	//   ....[17]....
        /*00c0*/ 	.word	0x00014b80


	//   ....[18]....
        /*00c4*/ 	.word	0x00014bf0


	//   ....[19]....
        /*00c8*/ 	.word	0x00014c60


	//----- nvinfo : EIATTR_EXIT_INSTR_OFFSETS
	.align		4
.L_1986:
        /*00cc*/ 	.byte	0x04, 0x1c
        /*00ce*/ 	.short	(.L_1988 - .L_1987)


	//   ....[0]....
.L_1987:
        /*00d0*/ 	.word	0x00000d20


	//   ....[1]....
        /*00d4*/ 	.word	0x00014190


	//----- nvinfo : EIATTR_MAX_THREADS
	.align		4
.L_1988:
        /*00d8*/ 	.byte	0x04, 0x05
        /*00da*/ 	.short	(.L_1990 - .L_1989)
.L_1989:
        /*00dc*/ 	.word	0x00000080
        /*00e0*/ 	.word	0x00000001
        /*00e4*/ 	.word	0x00000001


	//----- nvinfo : EIATTR_CRS_STACK_SIZE
	.align		4
.L_1990:
        /*00e8*/ 	.byte	0x04, 0x1e
        /*00ea*/ 	.short	(.L_1992 - .L_1991)
.L_1991:
        /*00ec*/ 	.word	0x00000000


	//----- nvinfo : EIATTR_CBANK_PARAM_SIZE
	.align		4
.L_1992:
        /*00f0*/ 	.byte	0x03, 0x19
        /*00f2*/ 	.short	0x00e8


	//----- nvinfo : EIATTR_PARAM_CBANK
	.align		4
        /*00f4*/ 	.byte	0x04, 0x0a
        /*00f6*/ 	.short	(.L_1994 - .L_1993)
	.align		4
.L_1993:
        /*00f8*/ 	.word	index@(.nv.constant0._ZN10layer_norm13ln_fwd_kernelINS_13Kernel_traitsI13__nv_bfloat16S2_fS2_fjLj1536ELj1ELj4ELj1ELj16ENS_18Kernel_traits_baseILj1536ES2_S2_fS2_fjLj128EEEEELb1ELb0ELb0ELb0EEEvNS_9FwdParamsE)
        /*00fc*/ 	.short	0x0210
        /*00fe*/ 	.short	0x00e8


	//----- nvinfo : EIATTR_SW_WAR
	.align		4
.L_1994:
        /*0100*/ 	.byte	0x04, 0x36
        /*0102*/ 	.short	(.L_1996 - .L_1995)
.L_1995:
        /*0104*/ 	.word	0x00000008
.L_1996:


//--------------------- .nv.info._ZN10layer_norm13ln_fwd_kernelINS_13Kernel_traitsI13__nv_bfloat16S2_fS2_fjLj1536ELj1ELj4ELj1ELj16ENS_18Kernel_traits_baseILj1536ES2_S2_fS2_fjLj128EEEEELb1ELb0ELb0ELb1EEEvNS_9FwdParamsE --------------------------
	.section	.nv.info._ZN10layer_norm13ln_fwd_kernelINS_13Kernel_traitsI13__nv_bfloat16S2_fS2_fjLj1536ELj1ELj4ELj1ELj16ENS_18Kernel_traits_baseILj1536ES2_S2_fS2_fjLj128EEEEELb1ELb0ELb0ELb1EEEvNS_9FwdParamsE,"",@"SHT_CUDA_INFO"
	.sectionflags	@""
	.align	4


	//----- nvinfo : EIATTR_CUDA_API_VERSION
	.align		4
        /*0000*/ 	.byte	0x04, 0x37
        /*0002*/ 	.short	(.L_1998 - .L_1997)
.L_1997:
        /*0004*/ 	.word	0x00000082


	//----- nvinfo : EIATTR_KPARAM_INFO
	.align		4
.L_1998:
        /*0008*/ 	.byte	0x04, 0x17
        /*000a*/ 	.short	(.L_2000 - .L_1999)
.L_1999:
        /*000c*/ 	.word	0x00000000
        /*0010*/ 	.short	0x0000
        /*0012*/ 	.short	0x0000
        /*0014*/ 	.byte	0x00, 0xf0, 0xa1, 0x03


	//----- nvinfo : EIATTR_SPARSE_MMA_MASK
	.align		4
.L_2000:
        /*0018*/ 	.byte	0x03, 0x50
        /*001a*/ 	.short	0x0000


	//----- nvinfo : EIATTR_MAXREG_COUNT
	.align		4
        /*001c*/ 	.byte	0x03, 0x1b
        /*001e*/ 	.short	0x00ff


	//----- nvinfo : EIATTR_MERCURY_ISA_VERSION
	.align		4
        /*0020*/ 	.byte	0x03, 0x5f
        /*0022*/ 	.short	0x0101


	//----- nvinfo : EIATTR_COOP_GROUP_MASK_REGIDS
	.align		4
        /*0024*/ 	.byte	0x04, 0x29
        /*0026*/ 	.short	(.L_2002 - .L_2001)


	//   ....[0]....
.L_2001:
        /*0028*/ 	.word	0xffffffff


	//   ....[1]....
        /*002c*/ 	.word	0xffffffff


	//   ....[2]....
        /*0030*/ 	.word	0xffffffff


	//   ....[3]....
        /*0034*/ 	.word	0xffffffff


	//   ....[4]....
        /*0038*/ 	.word	0xffffffff


	//   ....[5]....
        /*003c*/ 	.word	0xffffffff


	//   ....[6]....
        /*0040*/ 	.word	0xffffffff


	//   ....[7]....
        /*0044*/ 	.word	0xffffffff


	//   ....[8]....
        /*0048*/ 	.word	0xffffffff


	//   ....[9]....
        /*004c*/ 	.word	0xffffffff


	//   ....[10]....
        /*0050*/ 	.word	0x050000c0


	//   ....[11]....
        /*0054*/ 	.word	0x050000c0


	//   ....[12]....
        /*0058*/ 	.word	0x050000c0


	//   ....[13]....
        /*005c*/ 	.word	0x050000c0


	//   ....[14]....
        /*0060*/ 	.word	0x050000c0


	//   ....[15]....
        /*0064*/ 	.word	0x050000c0


	//   ....[16]....
        /*0068*/ 	.word	0x050000c0


	//   ....[17]....
        /*006c*/ 	.word	0x050000c0


	//   ....[18]....
        /*0070*/ 	.word	0x050000c0


	//   ....[19]....
        /*0074*/ 	.word	0x050000c0


	//----- nvinfo : EIATTR_COOP_GROUP_INSTR_OFFSETS
	.align		4
.L_2002:
        /*0078*/ 	.byte	0x04, 0x28
        /*007a*/ 	.short	(.L_2004 - .L_2003)


	//   ....[0]....
.L_2003:
        /*007c*/ 	.word	0x00011f10


	//   ....[1]....
        /*0080*/ 	.word	0x00011f40


	//   ....[2]....
        /*0084*/ 	.word	0x00011f60


	//   ....[3]....
        /*0088*/ 	.word	0x00011f80


	//   ....[4]....
        /*008c*/ 	.word	0x00011fa0


	//   ....[5]....
        /*0090*/ 	.word	0x000125d0


	//   ....[6]....
        /*0094*/ 	.word	0x000125f0


	//   ....[7]....
        /*0098*/ 	.word	0x00012610


	//   ....[8]....
        /*009c*/ 	.word	0x00012630


	//   ....[9]....
        /*00a0*/ 	.word	0x00012650


	//   ....[10]....
        /*00a4*/ 	.word	0x00013360


	//   ....[11]....
        /*00a8*/ 	.word	0x00013410


	//   ....[12]....
        /*00ac*/ 	.word	0x00013480


	//   ....[13]....
        /*00b0*/ 	.word	0x000134f0


	//   ....[14]....
        /*00b4*/ 	.word	0x00013560


	//   ....[15]....
        /*00b8*/ 	.word	0x00013be0


	//   ....[16]....
        /*00bc*/ 	.word	0x00013c50


	//   ....[17]....
        /*00c0*/ 	.word	0x00013cc0


	//   ....[18]....
        /*00c4*/ 	.word	0x00013d30


	//   ....[19]....
        /*00c8*/ 	.word	0x00013da0


	//----- nvinfo : EIATTR_EXIT_INSTR_OFFSETS
	.align		4
.L_2004:
        /*00cc*/ 	.byte	0x04, 0x1c
        /*00ce*/ 	.short	(.L_2006 - .L_2005)


	//   ....[0]....
.L_2005:
        /*00d0*/ 	.word	0x00000250


	//   ....[1]....
        /*00d4*/ 	.word	0x000132f0


	//----- nvinfo : EIATTR_MAX_THREADS
	.align		4
.L_2006:
        /*00d8*/ 	.byte	0x04, 0x05
        /*00da*/ 	.short	(.L_2008 - .L_2007)
.L_2007:
        /*00dc*/ 	.word	0x00000080
        /*00e0*/ 	.word	0x00000001
        /*00e4*/ 	.word	0x00000001


	//----- nvinfo : EIATTR_CRS_STACK_SIZE
	.align		4
.L_2008:
        /*00e8*/ 	.byte	0x04, 0x1e
        /*00ea*/ 	.short	(.L_2010 - .L_2009)
.L_2009:
        /*00ec*/ 	.word	0x00000000


	//----- nvinfo : EIATTR_CBANK_PARAM_SIZE
	.align		4
.L_2010:
        /*00f0*/ 	.byte	0x03, 0x19
        /*00f2*/ 	.short	0x00e8


	//----- nvinfo : EIATTR_PARAM_CBANK
	.align		4
        /*00f4*/ 	.byte	0x04, 0x0a
        /*00f6*/ 	.short	(.L_2012 - .L_2011)
	.align		4
.L_2011:
        /*00f8*/ 	.word	index@(.nv.constant0._ZN10layer_norm13ln_fwd_kernelINS_13Kernel_traitsI13__nv_bfloat16S2_fS2_fjLj1536ELj1ELj4ELj1ELj16ENS_18Kernel_traits_baseILj1536ES2_S2_fS2_fjLj128EEEEELb1ELb0ELb0ELb1EEEvNS_9FwdParamsE)
        /*00fc*/ 	.short	0x0210
        /*00fe*/ 	.short	0x00e8


	//----- nvinfo : EIATTR_SW_WAR
	.align		4
.L_2012:
        /*0100*/ 	.byte	0x04, 0x36
        /*0102*/ 	.short	(.L_2014 - .L_2013)
.L_2013:
        /*0104*/ 	.word	0x00000008
.L_2014:


//--------------------- .nv.info._ZN10layer_norm13ln_fwd_kernelINS_13Kernel_traitsI13__nv_bfloat16S2_fS2_fjLj1536ELj1ELj4ELj1ELj16ENS_18Kernel_traits_baseILj1536ES2_S2_fS2_fjLj128EEEEELb1ELb0ELb1ELb0EEEvNS_9FwdParamsE --------------------------
	.section	.nv.info._ZN10layer_norm13ln_fwd_kernelINS_13Kernel_traitsI13__nv_bfloat16S2_fS2_fjLj1536ELj1ELj4ELj1ELj16ENS_18Kernel_traits_baseILj1536ES2_S2_fS2_fjLj128EEEEELb1ELb0ELb1ELb0EEEvNS_9FwdParamsE,"",@"SHT_CUDA_INFO"
	.sectionflags	@""
	.align	4


	//----- nvinfo : EIATTR_CUDA_API_VERSION
	.align		4
        /*0000*/ 	.byte	0x04, 0x37
        /*0002*/ 	.short	(.L_2016 - .L_2015)
.L_2015:
        /*0004*/ 	.word	0x00000082


	//----- nvinfo : EIATTR_KPARAM_INFO
	.align		4
.L_2016:
        /*0008*/ 	.byte	0x04, 0x17
        /*000a*/ 	.short	(.L_2018 - .L_2017)
.L_2017:
        /*000c*/ 	.word	0x00000000
        /*0010*/ 	.short	0x0000
        /*0012*/ 	.short	0x0000
        /*0014*/ 	.byte	0x00, 0xf0, 0xa1, 0x03


	//----- nvinfo : EIATTR_SPARSE_MMA_MASK
	.align		4
.L_2018:
        /*0018*/ 	.byte	0x03, 0x50
        /*001a*/ 	.short	0x0000


	//----- nvinfo : EIATTR_MAXREG_COUNT
	.align		4
        /*001c*/ 	.byte	0x03, 0x1b
        /*001e*/ 	.short	0x00ff


	//----- nvinfo : EIATTR_MERCURY_ISA_VERSION
	.align		4
        /*0020*/ 	.byte	0x03, 0x5f
        /*0022*/ 	.short	0x0101


	//----- nvinfo : EIATTR_COOP_GROUP_MASK_REGIDS
	.align		4
        /*0024*/ 	.byte	0x04, 0x29
        /*0026*/ 	.short	(.L_2020 - .L_2019)


	//   ....[0]....
.L_2019:
        /*0028*/ 	.word	0xffffffff


	//   ....[1]....
        /*002c*/ 	.word	0xffffffff


	//   ....[2]....
        /*0030*/ 	.word	0xffffffff


	//   ....[3]....
        /*0034*/ 	.word	0xffffffff


	//   ....[4]....
        /*0038*/ 	.word	0xffffffff


	//   ....[5]....
        /*003c*/ 	.word	0xffffffff


	//   ....[6]....
        /*0040*/ 	.word	0xffffffff


	//   ....[7]....
        /*0044*/ 	.word	0xffffffff


	//   ....[8]....
        /*0048*/ 	.word	0xffffffff


	//   ....[9]....
        /*004c*/ 	.word	0xffffffff


	//   ....[10]....
        /*0050*/ 	.word	0x050000d2


	//   ....[11]....
        /*0054*/ 	.word	0x050000d2


	//   ....[12]....
        /*0058*/ 	.word	0x050000d2


	//   ....[13]....
        /*005c*/ 	.word	0x050000d2


	//   ....[14]....
        /*0060*/ 	.word	0x050000d2


	//   ....[15]....
        /*0064*/ 	.word	0x050000d2


	//   ....[16]....
        /*0068*/ 	.word	0x050000d2


	//   ....[17]....
        /*006c*/ 	.word	0x050000d2


	//   ....[18]....
        /*0070*/ 	.word	0x050000d2


	//   ....[19]....
        /*0074*/ 	.word	0x050000d2


	//----- nvinfo : EIATTR_COOP_GROUP_INSTR_OFFSETS
	.align		4
.L_2020:
        /*0078*/ 	.byte	0x04, 0x28
        /*007a*/ 	.short	(.L_2022 - .L_2021)


	//   ....[0]....
.L_2021:
        /*007c*/ 	.word	0x000143c0


	//   ....[1]....
        /*0080*/ 	.word	0x000143f0


	//   ....[2]....
        /*0084*/ 	.word	0x00014410


	//   ....[3]....
        /*0088*/ 	.word	0x00014430


	//   ....[4]....
        /*008c*/ 	.word	0x00014450


	//   ....[5]....
        /*0090*/ 	.word	0x00014a90


	//   ....[6]....
        /*0094*/ 	.word	0x00014ab0


	//   ....[7]....
        /*0098*/ 	.word	0x00014ad0


	//   ....[8]....
        /*009c*/ 	.word	0x00014af0


	//   ....[9]....
        /*00a0*/ 	.word	0x00014b10


	//   ....[10]....
        /*00a4*/ 	.word	0x00015ac0


	//   ....[11]....
        /*00a8*/ 	.word	0x00015b70


	//   ....[12]....
        /*00ac*/ 	.word	0x00015be0


	//   ....[13]....
        /*00b0*/ 	.word	0x00015c50


	//   ....[14]....
        /*00b4*/ 	.word	0x00015cc0


	//   ....[15]....
        /*00b8*/ 	.word	0x00016350


	//   ....[16]....
        /*00bc*/ 	.word	0x000163c0


	//   ....[17]....
        /*00c0*/ 	.word	0x00016430


	//   ....[18]....
        /*00c4*/ 	.word	0x000164a0


	//   ....[19]....
        /*00c8*/ 	.word	0x00016510


	//----- nvinfo : EIATTR_EXIT_INSTR_OFFSETS
	.align		4
.L_2022:
        /*00cc*/ 	.byte	0x04, 0x1c
        /*00ce*/ 	.short	(.L_2024 - .L_2023)


	//   ....[0]....
.L_2023:
        /*00d0*/ 	.word	0x00000d10


	//   ....[1]....
        /*00d4*/ 	.word	0x00015a50


	//----- nvinfo : EIATTR_MAX_THREADS
	.align		4
.L_2024:
        /*00d8*/ 	.byte	0x04, 0x05
        /*00da*/ 	.short	(.L_2026 - .L_2025)
.L_2025:
        /*00dc*/ 	.word	0x00000080
        /*00e0*/ 	.word	0x00000001
        /*00e4*/ 	.word	0x00000001


	//----- nvinfo : EIATTR_CRS_STACK_SIZE
	.align		4
.L_2026:
        /*00e8*/ 	.byte	0x04, 0x1e
        /*00ea*/ 	.short	(.L_2028 - .L_2027)
.L_2027:
        /*00ec*/ 	.word	0x00000000


	//----- nvinfo : EIATTR_CBANK_PARAM_SIZE
	.align		4
.L_2028:
        /*00f0*/ 	.byte	0x03, 0x19
        /*00f2*/ 	.short	0x00e8


	//----- nvinfo : EIATTR_PARAM_CBANK
	.align		4
        /*00f4*/ 	.byte	0x04, 0x0a
        /*00f6*/ 	.short	(.L_2030 - .L_2029)
	.align		4
.L_2029:
        /*00f8*/ 	.word	index@(.nv.constant0._ZN10layer_norm13ln_fwd_kernelINS_13Kernel_traitsI13__nv_bfloat16S2_fS2_fjLj1536ELj1ELj4ELj1ELj16ENS_18Kernel_traits_baseILj1536ES2_S2_fS2_fjLj128EEEEELb1ELb0ELb1ELb0EEEvNS_9FwdParamsE)
        /*00fc*/ 	.short	0x0210
        /*00fe*/ 	.short	0x00e8


	//----- nvinfo : EIATTR_SW_WAR
	.align		4
.L_2030:
        /*0100*/ 	.byte	0x04, 0x36
        /*0102*/ 	.short	(.L_2032 - .L_2031)
.L_2031:
        /*0104*/ 	.word	0x00000008
.L_2032:


//--------------------- .nv.info._ZN10layer_norm13ln_fwd_kernelINS_13Kernel_traitsI13__nv_bfloat16S2_fS2_fjLj1536ELj1ELj4ELj1ELj16ENS_18Kernel_traits_baseILj1536ES2_S2_fS2_fjLj128EEEEELb1ELb0ELb1ELb1EEEvNS_9FwdParamsE --------------------------
	.section	.nv.info._ZN10layer_norm13ln_fwd_kernelINS_13Kernel_traitsI13__nv_bfloat16S2_fS2_fjLj1536ELj1ELj4ELj1ELj16ENS_18Kernel_traits_baseILj1536ES2_S2_fS2_fjLj128EEEEELb1ELb0ELb1ELb1EEEvNS_9FwdParamsE,"",@"SHT_CUDA_INFO"
	.sectionflags	@""
	.align	4


	//----- nvinfo : EIATTR_CUDA_API_VERSION
	.align		4
        /*0000*/ 	.byte	0x04, 0x37
        /*0002*/ 	.short	(.L_2034 - .L_2033)
.L_2033:
        /*0004*/ 	.word	0x00000082


	//----- nvinfo : EIATTR_KPARAM_INFO
	.align		4
.L_2034:
        /*0008*/ 	.byte	0x04, 0x17
        /*000a*/ 	.short	(.L_2036 - .L_2035)
.L_2035:
        /*000c*/ 	.word	0x00000000
        /*0010*/ 	.short	0x0000
        /*0012*/ 	.short	0x0000
        /*0014*/ 	.byte	0x00, 0xf0, 0xa1, 0x03


	//----- nvinfo : EIATTR_SPARSE_MMA_MASK
	.align		4
.L_2036:
        /*0018*/ 	.byte	0x03, 0x50
        /*001a*/ 	.short	0x0000


	//----- nvinfo : EIATTR_MAXREG_COUNT
	.align		4
        /*001c*/ 	.byte	0x03, 0x1b
        /*001e*/ 	.short	0x00ff


	//----- nvinfo : EIATTR_MERCURY_ISA_VERSION
	.align		4
        /*0020*/ 	.byte	0x03, 0x5f
        /*0022*/ 	.short	0x0101


	//----- nvinfo : EIATTR_COOP_GROUP_MASK_REGIDS
	.align		4
        /*0024*/ 	.byte	0x04, 0x29
        /*0026*/ 	.short	(.L_2038 - .L_2037)


	//   ....[0]....
.L_2037:
        /*0028*/ 	.word	0xffffffff


	//   ....[1]....
        /*002c*/ 	.word	0xffffffff


	//   ....[2]....
        /*0030*/ 	.word	0xffffffff


	//   ....[3]....
        /*0034*/ 	.word	0xffffffff


	//   ....[4]....
        /*0038*/ 	.word	0xffffffff


	//   ....[5]....
        /*003c*/ 	.word	0xffffffff


	//   ....[6]....
        /*0040*/ 	.word	0xffffffff


	//   ....[7]....
        /*0044*/ 	.word	0xffffffff


	//   ....[8]....
        /*0048*/ 	.word	0xffffffff


	//   ....[9]....
        /*004c*/ 	.word	0xffffffff


	//   ....[10]....
        /*0050*/ 	.word	0x0500007d


	//   ....[11]....
        /*0054*/ 	.word	0x0500007d


	//   ....[12]....
        /*0058*/ 	.word	0x0500007d


	//   ....[13]....
        /*005c*/ 	.word	0x0500007d


	//   ....[14]....
        /*0060*/ 	.word	0x0500007d


	//   ....[15]....
        /*0064*/ 	.word	0x0500007d


	//   ....[16]....
        /*0068*/ 	.word	0x0500007d


	//   ....[17]....
        /*006c*/ 	.word	0x0500007d


	//   ....[18]....
        /*0070*/ 	.word	0x0500007d


	//   ....[19]....
        /*0074*/ 	.word	0x0500007d


	//----- nvinfo : EIATTR_COOP_GROUP_INSTR_OFFSETS
	.align		4
.L_2038:
        /*0078*/ 	.byte	0x04, 0x28
        /*007a*/ 	.short	(.L_2040 - .L_2039)


	//   ....[0]....
.L_2039:
        /*007c*/ 	.word	0x00013700


	//   ....[1]....
        /*0080*/ 	.word	0x00013730


	//   ....[2]....
        /*0084*/ 	.word	0x00013750


	//   ....[3]....
        /*0088*/ 	.word	0x00013770


	//   ....[4]....
        /*008c*/ 	.word	0x00013790


	//   ....[5]....
        /*0090*/ 	.word	0x00013dc0


	//   ....[6]....
        /*0094*/ 	.word	0x00013de0


	//   ....[7]....
        /*0098*/ 	.word	0x00013e00


	//   ....[8]....
        /*009c*/ 	.word	0x00013e20


	//   ....[9]....
        /*00a0*/ 	.word	0x00013e40


	//   ....[10]....
        /*00a4*/ 	.word	0x000150c0


	//   ....[11]....
        /*00a8*/ 	.word	0x00015150


	//   ....[12]....
        /*00ac*/ 	.word	0x000151b0


	//   ....[13]....
        /*00b0*/ 	.word	0x00015210


	//   ....[14]....
        /*00b4*/ 	.word	0x00015270


	//   ....[15]....
        /*00b8*/ 	.word	0x000158e0


	//   ....[16]....
        /*00bc*/ 	.word	0x00015940


	//   ....[17]....
        /*00c0*/ 	.word	0x000159a0


	//   ....[18]....
        /*00c4*/ 	.word	0x00015a00


	//   ....[19]....
        /*00c8*/ 	.word	0x00015a60


	//----- nvinfo : EIATTR_EXIT_INSTR_OFFSETS
	.align		4
.L_2040:
        /*00cc*/ 	.byte	0x04, 0x1c
        /*00ce*/ 	.short	(.L_2042 - .L_2041)


	//   ....[0]....
.L_2041:
        /*00d0*/ 	.word	0x000005e0


	//   ....[1]....
        /*00d4*/ 	.word	0x00015050


	//----- nvinfo : EIATTR_MAX_THREADS
	.align		4
.L_2042:
        /*00d8*/ 	.byte	0x04, 0x05
        /*00da*/ 	.short	(.L_2044 - .L_2043)
.L_2043:
        /*00dc*/ 	.word	0x00000080
        /*00e0*/ 	.word	0x00000001
        /*00e4*/ 	.word	0x00000001


	//----- nvinfo : EIATTR_CRS_STACK_SIZE
	.align		4
.L_2044:
        /*00e8*/ 	.byte	0x04, 0x1e
        /*00ea*/ 	.short	(.L_2046 - .L_2045)
.L_2045:
        /*00ec*/ 	.word	0x00000000


	//----- nvinfo : EIATTR_CBANK_PARAM_SIZE
	.align		4
.L_2046:
        /*00f0*/ 	.byte	0x03, 0x19
        /*00f2*/ 	.short	0x00e8


	//----- nvinfo : EIATTR_PARAM_CBANK
	.align		4
        /*00f4*/ 	.byte	0x04, 0x0a
        /*00f6*/ 	.short	(.L_2048 - .L_2047)
	.align		4
.L_2047:
        /*00f8*/ 	.word	index@(.nv.constant0._ZN10layer_norm13ln_fwd_kernelINS_13Kernel_traitsI13__nv_bfloat16S2_fS2_fjLj1536ELj1ELj4ELj1ELj16ENS_18Kernel_traits_baseILj1536ES2_S2_fS2_fjLj128EEEEELb1ELb0ELb1ELb1EEEvNS_9FwdParamsE)
        /*00fc*/ 	.short	0x0210
        /*00fe*/ 	.short	0x00e8


	//----- nvinfo : EIATTR_SW_WAR
	.align		4
.L_2048:
        /*0100*/ 	.byte	0x04, 0x36
        /*0102*/ 	.short	(.L_2050 - .L_2049)
.L_2049:
        /*0104*/ 	.word	0x00000008
.L_2050:


//--------------------- .nv.info._ZN10layer_norm13ln_fwd_kernelINS_13Kernel_traitsI13__nv_bfloat16S2_fS2_fjLj1536ELj1ELj4ELj1ELj16ENS_18Kernel_traits_baseILj1536ES2_S2_fS2_fjLj128EEEEELb1ELb1ELb0ELb0EEEvNS_9FwdParamsE --------------------------
	.section	.nv.info._ZN10layer_norm13ln_fwd_kernelINS_13Kernel_traitsI13__nv_bfloat16S2_fS2_fjLj1536ELj1ELj4ELj1ELj16ENS_18Kernel_traits_baseILj1536ES2_S2_fS2_fjLj128EEEEELb1ELb1ELb0ELb0EEEvNS_9FwdParamsE,"",@"SHT_CUDA_INFO"
	.sectionflags	@""
	.align	4


	//----- nvinfo : EIATTR_CUDA_API_VERSION
	.align		4
        /*0000*/ 	.byte	0x04, 0x37
        /*0002*/ 	.short	(.L_2052 - .L_2051)
.L_2051:
        /*0004*/ 	.word	0x00000082


	//----- nvinfo : EIATTR_KPARAM_INFO
	.align		4
.L_2052:
        /*0008*/ 	.byte	0x04, 0x17
        /*000a*/ 	.short	(.L_2054 - .L_2053)
.L_2053:
        /*000c*/ 	.word	0x00000000
        /*0010*/ 	.short	0x0000
        /*0012*/ 	.short	0x0000
        /*0014*/ 	.byte	0x00, 0xf0, 0xa1, 0x03


	//----- nvinfo : EIATTR_SPARSE_MMA_MASK
	.align		4
.L_2054:
        /*0018*/ 	.byte	0x03, 0x50
        /*001a*/ 	.short	0x0000


	//----- nvinfo : EIATTR_MAXREG_COUNT
	.align		4
        /*001c*/ 	.byte	0x03, 0x1b
        /*001e*/ 	.short	0x00ff


	//----- nvinfo : EIATTR_MERCURY_ISA_VERSION
	.align		4
        /*0020*/ 	.byte	0x03, 0x5f
        /*0022*/ 	.short	0x0101


	//----- nvinfo : EIATTR_COOP_GROUP_MASK_REGIDS
	.align		4
        /*0024*/ 	.byte	0x04, 0x29
        /*0026*/ 	.short	(.L_2056 - .L_2055)


	//   ....[0]....
.L_2055:
        /*0028*/ 	.word	0xffffffff


	//   ....[1]....
        /*002c*/ 	.word	0xffffffff


	//   ....[2]....
        /*0030*/ 	.word	0xffffffff


	//   ....[3]....
        /*0034*/ 	.word	0xffffffff


	//   ....[4]....
        /*0038*/ 	.word	0xffffffff


	//   ....[5]....
        /*003c*/ 	.word	0xffffffff


	//   ....[6]....
        /*0040*/ 	.word	0xffffffff


	//   ....[7]....
        /*0044*/ 	.word	0xffffffff


	//   ....[8]....
        /*0048*/ 	.word	0xffffffff


	//   ....[9]....
        /*004c*/ 	.word	0xffffffff


	//   ....[10]....
        /*0050*/ 	.word	0x050000de


	//   ....[11]....
        /*0054*/ 	.word	0x050000de


	//   ....[12]....
        /*0058*/ 	.word	0x050000de


	//   ....[13]....
        /*005c*/ 	.word	0x050000de


	//   ....[14]....
        /*0060*/ 	.word	0x050000de


	//   ....[15]....
        /*0064*/ 	.word	0x050000de


	//   ....[16]....
        /*0068*/ 	.word	0x050000de


	//   ....[17]....
        /*006c*/ 	.word	0x050000de


	//   ....[18]....
        /*0070*/ 	.word	0x050000de


	//   ....[19]....
        /*0074*/ 	.word	0x050000de


	//----- nvinfo : EIATTR_COOP_GROUP_INSTR_OFFSETS
	.align		4
.L_2056:
        /*0078*/ 	.byte	0x04, 0x28
        /*007a*/ 	.short	(.L_2058 - .L_2057)


	//   ....[0]....
.L_2057:
        /*007c*/ 	.word	0x00013130


	//   ....[1]....
        /*0080*/ 	.word	0x00013170


	//   ....[2]....
        /*0084*/ 	.word	0x00013190


	//   ....[3]....
        /*0088*/ 	.word	0x000131b0


	//   ....[4]....
        /*008c*/ 	.word	0x000131d0


	//   ....[5]....
        /*0090*/ 	.word	0x00013810


	//   ....[6]....
        /*0094*/ 	.word	0x00013830


	//   ....[7]....
        /*0098*/ 	.word	0x00013850


	//   ....[8]....
        /*009c*/ 	.word	0x00013870


	//   ....[9]....
        /*00a0*/ 	.word	0x00013890


	//   ....[10]....
        /*00a4*/ 	.word	0x000147c0


	//   ....[11]....
        /*00a8*/ 	.word	0x00014870


	//   ....[12]....
        /*00ac*/ 	.word	0x000148e0


	//   ....[13]....
        /*00b0*/ 	.word	0x00014950


	//   ....[14]....
        /*00b4*/ 	.word	0x000149c0


	//   ....[15]....
        /*00b8*/ 	.word	0x00015060


	//   ....[16]....
        /*00bc*/ 	.word	0x000150d0


	//   ....[17]....
        /*00c0*/ 	.word	0x00015140


	//   ....[18]....
        /*00c4*/ 	.word	0x000151b0


	//   ....[19]....
        /*00c8*/ 	.word	0x00015220


	//----- nvinfo : EIATTR_EXIT_INSTR_OFFSETS
	.align		4
.L_2058:
        /*00cc*/ 	.byte	0x04, 0x1c
        /*00ce*/ 	.short	(.L_2060 - .L_2059)


	//   ....[0]....
.L_2059:
        /*00d0*/ 	.word	0x000010b0


	//   ....[1]....
        /*00d4*/ 	.word	0x00014750


	//----- nvinfo : EIATTR_MAX_THREADS
	.align		4
.L_2060:
        /*00d8*/ 	.byte	0x04, 0x05
        /*00da*/ 	.short	(.L_2062 - .L_2061)
.L_2061:
        /*00dc*/ 	.word	0x00000080
        /*00e0*/ 	.word	0x00000001
        /*00e4*/ 	.word	0x00000001


	//----- nvinfo : EIATTR_CRS_STACK_SIZE
	.align		4
.L_2062:
        /*00e8*/ 	.byte	0x04, 0x1e
        /*00ea*/ 	.short	(.L_2064 - .L_2063)
.L_2063:
        /*00ec*/ 	.word	0x00000000


	//----- nvinfo : EIATTR_CBANK_PARAM_SIZE
	.align		4
.L_2064:
        /*00f0*/ 	.byte	0x03, 0x19
        /*00f2*/ 	.short	0x00e8


	//----- nvinfo : EIATTR_PARAM_CBANK
	.align		4
        /*00f4*/ 	.byte	0x04, 0x0a
        /*00f6*/ 	.short	(.L_2066 - .L_2065)
	.align		4
.L_2065:
        /*00f8*/ 	.word	index@(.nv.constant0._ZN10layer_norm13ln_fwd_kernelINS_13Kernel_traitsI13__nv_bfloat16S2_fS2_fjLj1536ELj1ELj4ELj1ELj16ENS_18Kernel_traits_baseILj1536ES2_S2_fS2_fjLj128EEEEELb1ELb1ELb0ELb0EEEvNS_9FwdParamsE)
        /*00fc*/ 	.short	0x0210
        /*00fe*/ 	.short	0x00e8


	//----- nvinfo : EIATTR_SW_WAR
	.align		4
.L_2066:
        /*0100*/ 	.byte	0x04, 0x36
        /*0102*/ 	.short	(.L_2068 - .L_2067)
.L_2067:
        /*0104*/ 	.word	0x00000008
.L_2068:


//--------------------- .nv.info._ZN10layer_norm13ln_fwd_kernelINS_13Kernel_traitsI13__nv_bfloat16S2_fS2_fjLj1536ELj1ELj4ELj1ELj16ENS_18Kernel_traits_baseILj1536ES2_S2_fS2_fjLj128EEEEELb1ELb1ELb0ELb1EEEvNS_9FwdParamsE --------------------------
	.section	.nv.info._ZN10layer_norm13ln_fwd_kernelINS_13Kernel_traitsI13__nv_bfloat16S2_fS2_fjLj1536ELj1ELj4ELj1ELj16ENS_18Kernel_traits_baseILj1536ES2_S2_fS2_fjLj128EEEEELb1ELb1ELb0ELb1EEEvNS_9FwdParamsE,"",@"SHT_CUDA_INFO"
	.sectionflags	@""
	.align	4


	//----- nvinfo : EIATTR_CUDA_API_VERSION
	.align		4
        /*0000*/ 	.byte	0x04, 0x37
        /*0002*/ 	.short	(.L_2070 - .L_2069)
.L_2069:
        /*0004*/ 	.word	0x00000082


	//----- nvinfo : EIATTR_KPARAM_INFO
	.align		4
.L_2070:
        /*0008*/ 	.byte	0x04, 0x17
        /*000a*/ 	.short	(.L_2072 - .L_2071)
.L_2071:
        /*000c*/ 	.word	0x00000000
        /*0010*/ 	.short	0x0000
        /*0012*/ 	.short	0x0000
        /*0014*/ 	.byte	0x00, 0xf0, 0xa1, 0x03


	//----- nvinfo : EIATTR_SPARSE_MMA_MASK
	.align		4
.L_2072:
        /*0018*/ 	.byte	0x03, 0x50
        /*001a*/ 	.short	0x0000


	//----- nvinfo : EIATTR_MAXREG_COUNT
	.align		4
        /*001c*/ 	.byte	0x03, 0x1b
        /*001e*/ 	.short	0x00ff


	//----- nvinfo : EIATTR_MERCURY_ISA_VERSION
	.align		4
        /*0020*/ 	.byte	0x03, 0x5f
        /*0022*/ 	.short	0x0101


	//----- nvinfo : EIATTR_COOP_GROUP_MASK_REGIDS
	.align		4
        /*0024*/ 	.byte	0x04, 0x29
        /*0026*/ 	.short	(.L_2074 - .L_2073)


	//   ....[0]....
.L_2073:
        /*0028*/ 	.word	0xffffffff


	//   ....[1]....
        /*002c*/ 	.word	0xffffffff


	//   ....[2]....
        /*0030*/ 	.word	0xffffffff


	//   ....[3]....
        /*0034*/ 	.word	0xffffffff


	//   ....[4]....
        /*0038*/ 	.word	0xffffffff


	//   ....[5]....
        /*003c*/ 	.word	0xffffffff


	//   ....[6]....
        /*0040*/ 	.word	0xffffffff


	//   ....[7]....
        /*0044*/ 	.word	0xffffffff


	//   ....[8]....
        /*0048*/ 	.word	0xffffffff


	//   ....[9]....
        /*004c*/ 	.word	0xffffffff


	//   ....[10]....
        /*0050*/ 	.word	0x050000c8


	//   ....[11]....
        /*0054*/ 	.word	0x050000c8


	//   ....[12]....
        /*0058*/ 	.word	0x050000c8


	//   ....[13]....
        /*005c*/ 	.word	0x050000c8


	//   ....[14]....
        /*0060*/ 	.word	0x050000c8


	//   ....[15]....
        /*0064*/ 	.word	0x050000c8


	//   ....[16]....
        /*0068*/ 	.word	0x050000c8


	//   ....[17]....
        /*006c*/ 	.word	0x050000c8


	//   ....[18]....
        /*0070*/ 	.word	0x050000c8


	//   ....[19]....
        /*0074*/ 	.word	0x050000c8


	//----- nvinfo : EIATTR_COOP_GROUP_INSTR_OFFSETS
	.align		4
.L_2074:
        /*0078*/ 	.byte	0x04, 0x28
        /*007a*/ 	.short	(.L_2076 - .L_2075)


	//   ....[0]....
.L_2075:
        /*007c*/ 	.word	0x00012a30


	//   ....[1]....
        /*0080*/ 	.word	0x00012a60


	//   ....[2]....
        /*0084*/ 	.word	0x00012a80


	//   ....[3]....
        /*0088*/ 	.word	0x00012aa0


	//   ....[4]....
        /*008c*/ 	.word	0x00012ac0


	//   ....[5]....
        /*0090*/ 	.word	0x000130f0


	//   ....[6]....
        /*0094*/ 	.word	0x00013110


	//   ....[7]....
        /*0098*/ 	.word	0x00013130


	//   ....[8]....
        /*009c*/ 	.word	0x00013150


	//   ....[9]....
        /*00a0*/ 	.word	0x00013170


	//   ....[10]....
        /*00a4*/ 	.word	0x00013e90


	//   ....[11]....
        /*00a8*/ 	.word	0x00013f40


	//   ....[12]....
        /*00ac*/ 	.word	0x00013fb0


	//   ....[13]....
        /*00b0*/ 	.word	0x00014020


	//   ....[14]....
        /*00b4*/ 	.word	0x00014090


	//   ....[15]....
        /*00b8*/ 	.word	0x00014710


	//   ....[16]....
        /*00bc*/ 	.word	0x00014780


	//   ....[17]....
        /*00c0*/ 	.word	0x000147f0


	//   ....[18]....
        /*00c4*/ 	.word	0x00014860


	//   ....[19]....
        /*00c8*/ 	.word	0x000148d0


	//----- nvinfo : EIATTR_EXIT_INSTR_OFFSETS
	.align		4
.L_2076:
        /*00cc*/ 	.byte	0x04, 0x1c
        /*00ce*/ 	.short	(.L_2078 - .L_2077)


	//   ....[0]....
.L_2077:
        /*00d0*/ 	.word	0x000005f0


	//   ....[1]....
        /*00d4*/ 	.word	0x00013e20


	//----- nvinfo : EIATTR_MAX_THREADS
	.align		4
.L_2078:
        /*00d8*/ 	.byte	0x04, 0x05
        /*00da*/ 	.short	(.L_2080 - .L_2079)
.L_2079:
        /*00dc*/ 	.word	0x00000080
        /*00e0*/ 	.word	0x00000001
        /*00e4*/ 	.word	0x00000001


	//----- nvinfo : EIATTR_CRS_STACK_SIZE
	.align		4
.L_2080:
        /*00e8*/ 	.byte	0x04, 0x1e
        /*00ea*/ 	.short	(.L_2082 - .L_2081)
.L_2081:
        /*00ec*/ 	.word	0x00000000


	//----- nvinfo : EIATTR_CBANK_PARAM_SIZE
	.align		4
.L_2082:
        /*00f0*/ 	.byte	0x03, 0x19
        /*00f2*/ 	.short	0x00e8


	//----- nvinfo : EIATTR_PARAM_CBANK
	.align		4
        /*00f4*/ 	.byte	0x04, 0x0a
        /*00f6*/ 	.short	(.L_2084 - .L_2083)
	.align		4
.L_2083:
        /*00f8*/ 	.word	index@(.nv.constant0._ZN10layer_norm13ln_fwd_kernelINS_13Kernel_traitsI13__nv_bfloat16S2_fS2_fjLj1536ELj1ELj4ELj1ELj16ENS_18Kernel_traits_baseILj1536ES2_S2_fS2_fjLj128EEEEELb1ELb1ELb0ELb1EEEvNS_9FwdParamsE)
        /*00fc*/ 	.short	0x0210
        /*00fe*/ 	.short	0x00e8


	//----- nvinfo : EIATTR_SW_WAR
	.align		4
.L_2084:
        /*0100*/ 	.byte	0x04, 0x36
        /*0102*/ 	.short	(.L_2086 - .L_2085)
.L_2085:
        /*0104*/ 	.word	0x00000008
.L_2086:


//--------------------- .nv.info._ZN10layer_norm13ln_fwd_kernelINS_13Kernel_traitsI13__nv_bfloat16S2_fS2_fjLj1536ELj1ELj4ELj1ELj16ENS_18Kernel_traits_baseILj1536ES2_S2_fS2_fjLj128EEEEELb1ELb1ELb1ELb0EEEvNS_9FwdParamsE --------------------------
	.section	.nv.info._ZN10layer_norm13ln_fwd_kernelINS_13Kernel_traitsI13__nv_bfloat16S2_fS2_fjLj1536ELj1ELj4ELj1ELj16ENS_18Kernel_traits_baseILj1536ES2_S2_fS2_fjLj128EEEEELb1ELb1ELb1ELb0EEEvNS_9FwdParamsE,"",@"SHT_CUDA_INFO"
	.sectionflags	@""
	.align	4


	//----- nvinfo : EIATTR_CUDA_API_VERSION
	.align		4
        /*0000*/ 	.byte	0x04, 0x37
        /*0002*/ 	.short	(.L_2088 - .L_2087)
.L_2087:
        /*0004*/ 	.word	0x00000082


	//----- nvinfo : EIATTR_KPARAM_INFO
	.align		4
.L_2088:
        /*0008*/ 	.byte	0x04, 0x17
        /*000a*/ 	.short	(.L_2090 - .L_2089)
.L_2089:
        /*000c*/ 	.word	0x00000000
        /*0010*/ 	.short	0x0000
        /*0012*/ 	.short	0x0000
        /*0014*/ 	.byte	0x00, 0xf0, 0xa1, 0x03


	//----- nvinfo : EIATTR_SPARSE_MMA_MASK
	.align		4
.L_2090:
        /*0018*/ 	.byte	0x03, 0x50
        /*001a*/ 	.short	0x0000


	//----- nvinfo : EIATTR_MAXREG_COUNT
	.align		4
        /*001c*/ 	.byte	0x03, 0x1b
        /*001e*/ 	.short	0x00ff


	//----- nvinfo : EIATTR_MERCURY_ISA_VERSION
	.align		4
        /*0020*/ 	.byte	0x03, 0x5f
        /*0022*/ 	.short	0x0101


	//----- nvinfo : EIATTR_COOP_GROUP_MASK_REGIDS
	.align		4
        /*0024*/ 	.byte	0x04, 0x29
        /*0026*/ 	.short	(.L_2092 - .L_2091)


	//   ....[0]....
.L_2091:
        /*0028*/ 	.word	0xffffffff


	//   ....[1]....
        /*002c*/ 	.word	0xffffffff


	//   ....[2]....
        /*0030*/ 	.word	0xffffffff


	//   ....[3]....
        /*0034*/ 	.word	0xffffffff


	//   ....[4]....
        /*0038*/ 	.word	0xffffffff


	//   ....[5]....
        /*003c*/ 	.word	0xffffffff


	//   ....[6]....
        /*0040*/ 	.word	0xffffffff


	//   ....[7]....
        /*0044*/ 	.word	0xffffffff


	//   ....[8]....
        /*0048*/ 	.word	0xffffffff


	//   ....[9]....
        /*004c*/ 	.word	0xffffffff


	//   ....[10]....
        /*0050*/ 	.word	0x050000ee


	//   ....[11]....
        /*0054*/ 	.word	0x050000ee


	//   ....[12]....
        /*0058*/ 	.word	0x050000ee


	//   ....[13]....
        /*005c*/ 	.word	0x050000ee


	//   ....[14]....
        /*0060*/ 	.word	0x050000ee


	//   ....[15]....
        /*0064*/ 	.word	0x050000ee


	//   ....[16]....
        /*0068*/ 	.word	0x050000ee


	//   ....[17]....
        /*006c*/ 	.word	0x050000ee


	//   ....[18]....
        /*0070*/ 	.word	0x050000ee


	//   ....[19]....
        /*0074*/ 	.word	0x050000ee


	//----- nvinfo : EIATTR_COOP_GROUP_INSTR_OFFSETS
	.align		4
.L_2092:
        /*0078*/ 	.byte	0x04, 0x28
        /*007a*/ 	.short	(.L_2094 - .L_2093)


	//   ....[0]....
.L_2093:
        /*007c*/ 	.word	0x00014cd0


	//   ....[1]....
        /*0080*/ 	.word	0x00014d00


	//   ....[2]....
        /*0084*/ 	.word	0x00014d20


	//   ....[3]....
        /*0088*/ 	.word	0x00014d40


	//   ....[4]....
        /*008c*/ 	.word	0x00014d60


	//   ....[5]....
        /*0090*/ 	.word	0x000153a0


	//   ....[6]....
        /*0094*/ 	.word	0x000153c0


	//   ....[7]....
        /*0098*/ 	.word	0x000153e0


	//   ....[8]....
        /*009c*/ 	.word	0x00015400


	//   ....[9]....
        /*00a0*/ 	.word	0x00015420


	//   ....[10]....
        /*00a4*/ 	.word	0x000163f0


	//   ....[11]....
        /*00a8*/ 	.word	0x000164a0


	//   ....[12]....
        /*00ac*/ 	.word	0x00016510


	//   ....[13]....
        /*00b0*/ 	.word	0x00016580


	//   ....[14]....
        /*00b4*/ 	.word	0x000165f0


	//   ....[15]....
        /*00b8*/ 	.word	0x00016c80


	//   ....[16]....
        /*00bc*/ 	.word	0x00016cf0


	//   ....[17]....
        /*00c0*/ 	.word	0x00016d60


	//   ....[18]....
        /*00c4*/ 	.word	0x00016dd0


	//   ....[19]....
        /*00c8*/ 	.word	0x00016e40


	//----- nvinfo : EIATTR_EXIT_INSTR_OFFSETS
	.align		4
.L_2094:
        /*00cc*/ 	.byte	0x04, 0x1c
        /*00ce*/ 	.short	(.L_2096 - .L_2095)


	//   ....[0]....
.L_2095:
        /*00d0*/ 	.word	0x000010a0


	//   ....[1]....
        /*00d4*/ 	.word	0x00016380


	//----- nvinfo : EIATTR_MAX_THREADS
	.align		4
.L_2096:
        /*00d8*/ 	.byte	0x04, 0x05
        /*00da*/ 	.short	(.L_2098 - .L_2097)
.L_2097:
        /*00dc*/ 	.word	0x00000080
        /*00e0*/ 	.word	0x00000001
        /*00e4*/ 	.word	0x00000001


	//----- nvinfo : EIATTR_CRS_STACK_SIZE
	.align		4
.L_2098:
        /*00e8*/ 	.byte	0x04, 0x1e
        /*00ea*/ 	.short	(.L_2100 - .L_2099)
.L_2099:
        /*00ec*/ 	.word	0x00000000


	//----- nvinfo : EIATTR_CBANK_PARAM_SIZE
	.align		4
.L_2100:
        /*00f0*/ 	.byte	0x03, 0x19
        /*00f2*/ 	.short	0x00e8


	//----- nvinfo : EIATTR_PARAM_CBANK
	.align		4
        /*00f4*/ 	.byte	0x04, 0x0a
        /*00f6*/ 	.short	(.L_2102 - .L_2101)
	.align		4
.L_2101:
        /*00f8*/ 	.word	index@(.nv.constant0._ZN10layer_norm13ln_fwd_kernelINS_13Kernel_traitsI13__nv_bfloat16S2_fS2_fjLj1536ELj1ELj4ELj1ELj16ENS_18Kernel_traits_baseILj1536ES2_S2_fS2_fjLj128EEEEELb1ELb1ELb1ELb0EEEvNS_9FwdParamsE)
        /*00fc*/ 	.short	0x0210
        /*00fe*/ 	.short	0x00e8


	//----- nvinfo : EIATTR_SW_WAR
	.align		4
.L_2102:
        /*0100*/ 	.byte	0x04, 0x36
        /*0102*/ 	.short	(.L_2104 - .L_2103)
.L_2103:
        /*0104*/ 	.word	0x00000008
.L_2104:


//--------------------- .nv.info._ZN10layer_norm13ln_fwd_kernelINS_13Kernel_traitsI13__nv_bfloat16S2_fS2_fjLj1536ELj1ELj4ELj1ELj16ENS_18Kernel_traits_baseILj1536ES2_S2_fS2_fjLj128EEEEELb1ELb1ELb1ELb1EEEvNS_9FwdParamsE --------------------------
	.section	.nv.info._ZN10layer_norm13ln_fwd_kernelINS_13Kernel_traitsI13__nv_bfloat16S2_fS2_fjLj1536ELj1ELj4ELj1ELj16ENS_18Kernel_traits_baseILj1536ES2_S2_fS2_fjLj128EEEEELb1ELb1ELb1ELb1EEEvNS_9FwdParamsE,"",@"SHT_CUDA_INFO"
	.sectionflags	@""
	.align	4


	//----- nvinfo : EIATTR_CUDA_API_VERSION
	.align		4
        /*0000*/ 	.byte	0x04, 0x37
        /*0002*/ 	.short	(.L_2106 - .L_2105)
.L_2105:
        /*0004*/ 	.word	0x00000082


	//----- nvinfo : EIATTR_KPARAM_INFO
	.align		4
.L_2106:
        /*0008*/ 	.byte	0x04, 0x17
        /*000a*/ 	.short	(.L_2108 - .L_2107)
.L_2107:
        /*000c*/ 	.word	0x00000000
        /*0010*/ 	.short	0x0000
        /*0012*/ 	.short	0x0000
        /*0014*/ 	.byte	0x00, 0xf0, 0xa1, 0x03


	//----- nvinfo : EIATTR_SPARSE_MMA_MASK
	.align		4
.L_2108:
        /*0018*/ 	.byte	0x03, 0x50
        /*001a*/ 	.short	0x0000


	//----- nvinfo : EIATTR_MAXREG_COUNT
	.align		4
        /*001c*/ 	.byte	0x03, 0x1b
        /*001e*/ 	.short	0x00ff


	//----- nvinfo : EIATTR_MERCURY_ISA_VERSION
	.align		4
        /*0020*/ 	.byte	0x03, 0x5f
        /*0022*/ 	.short	0x0101


	//----- nvinfo : EIATTR_COOP_GROUP_MASK_REGIDS
	.align		4
        /*0024*/ 	.byte	0x04, 0x29
        /*0026*/ 	.short	(.L_2110 - .L_2109)


	//   ....[0]....
.L_2109:
        /*0028*/ 	.word	0xffffffff


	//   ....[1]....
        /*002c*/ 	.word	0xffffffff


	//   ....[2]....
        /*0030*/ 	.word	0xffffffff


	//   ....[3]....
        /*0034*/ 	.word	0xffffffff


	//   ....[4]....
        /*0038*/ 	.word	0xffffffff


	//   ....[5]....
        /*003c*/ 	.word	0xffffffff


	//   ....[6]....
        /*0040*/ 	.word	0xffffffff


	//   ....[7]....
        /*0044*/ 	.word	0xffffffff


	//   ....[8]....
        /*0048*/ 	.word	0xffffffff


	//   ....[9]....
        /*004c*/ 	.word	0xffffffff


	//   ....[10]....
        /*0050*/ 	.word	0x050000cd


	//   ....[11]....
        /*0054*/ 	.word	0x050000cd


	//   ....[12]....
        /*0058*/ 	.word	0x050000cd


	//   ....[13]....
        /*005c*/ 	.word	0x050000cd


	//   ....[14]....
        /*0060*/ 	.word	0x050000cd


	//   ....[15]....
        /*0064*/ 	.word	0x050000cd


	//   ....[16]....
        /*0068*/ 	.word	0x050000cd


	//   ....[17]....
        /*006c*/ 	.word	0x050000cd


	//   ....[18]....
        /*0070*/ 	.word	0x050000cd


	//   ....[19]....
        /*0074*/ 	.word	0x050000cd


	//----- nvinfo : EIATTR_COOP_GROUP_INSTR_OFFSETS
	.align		4
.L_2110:
        /*0078*/ 	.byte	0x04, 0x28
        /*007a*/ 	.short	(.L_2112 - .L_2111)


	//   ....[0]....
.L_2111:
        /*007c*/ 	.word	0x00013e10


	//   ....[1]....
        /*0080*/ 	.word	0x00013e40


	//   ....[2]....
        /*0084*/ 	.word	0x00013e60


	//   ....[3]....
        /*0088*/ 	.word	0x00013e80


	//   ....[4]....
        /*008c*/ 	.word	0x00013ea0


	//   ....[5]....
        /*0090*/ 	.word	0x000144d0


	//   ....[6]....
        /*0094*/ 	.word	0x000144f0


	//   ....[7]....
        /*0098*/ 	.word	0x00014510


	//   ....[8]....
        /*009c*/ 	.word	0x00014530


	//   ....[9]....
        /*00a0*/ 	.word	0x00014550


	//   ....[10]....
        /*00a4*/ 	.word	0x000157b0


	//   ....[11]....
        /*00a8*/ 	.word	0x00015860


	//   ....[12]....
        /*00ac*/ 	.word	0x000158d0


	//   ....[13]....
        /*00b0*/ 	.word	0x00015940


	//   ....[14]....
        /*00b4*/ 	.word	0x000159b0


	//   ....[15]....
        /*00b8*/ 	.word	0x00016030


	//   ....[16]....
        /*00bc*/ 	.word	0x000160a0


	//   ....[17]....
        /*00c0*/ 	.word	0x00016110


	//   ....[18]....
        /*00c4*/ 	.word	0x00016180


	//   ....[19]....
        /*00c8*/ 	.word	0x000161f0


	//----- nvinfo : EIATTR_EXIT_INSTR_OFFSETS
	.align		4
.L_2112:
        /*00cc*/ 	.byte	0x04, 0x1c
        /*00ce*/ 	.short	(.L_2114 - .L_2113)


	//   ....[0]....
.L_2113:
        /*00d0*/ 	.word	0x00000240


	//   ....[1]....
        /*00d4*/ 	.word	0x00015750


	//----- nvinfo : EIATTR_MAX_THREADS
	.align		4
.L_2114:
        /*00d8*/ 	.byte	0x04, 0x05
        /*00da*/ 	.short	(.L_2116 - .L_2115)
.L_2115:
        /*00dc*/ 	.word	0x00000080
        /*00e0*/ 	.word	0x00000001
        /*00e4*/ 	.word	0x00000001


	//----- nvinfo : EIATTR_CRS_STACK_SIZE
	.align		4
.L_2116:
        /*00e8*/ 	.byte	0x04, 0x1e
        /*00ea*/ 	.short	(.L_2118 - .L_2117)
.L_2117:
        /*00ec*/ 	.word	0x00000000


	//----- nvinfo : EIATTR_CBANK_PARAM_SIZE
	.align		4
.L_2118:
        /*00f0*/ 	.byte	0x03, 0x19
        /*00f2*/ 	.short	0x00e8


	//----- nvinfo : EIATTR_PARAM_CBANK
	.align		4
        /*00f4*/ 	.byte	0x04, 0x0a
        /*00f6*/ 	.short	(.L_2120 - .L_2119)
	.align		4
.L_2119:
        /*00f8*/ 	.word	index@(.nv.constant0._ZN10layer_norm13ln_fwd_kernelINS_13Kernel_traitsI13__nv_bfloat16S2_fS2_fjLj1536ELj1ELj4ELj1ELj16ENS_18Kernel_traits_baseILj1536ES2_S2_fS2_fjLj128EEEEELb1ELb1ELb1ELb1EEEvNS_9FwdParamsE)
        /*00fc*/ 	.short	0x0210
        /*00fe*/ 	.short	0x00e8


	//----- nvinfo : EIATTR_SW_WAR
	.align		4
.L_2120:
        /*0100*/ 	.byte	0x04, 0x36
        /*0102*/ 	.short	(.L_2122 - .L_2121)
.L_2121:
        /*0104*/ 	.word	0x00000008
.L_2122:


//--------------------- .nv.info._ZN10layer_norm13ln_fwd_kernelINS_13Kernel_traitsIf13__nv_bfloat16fS2_fjLj1536ELj1ELj4ELj1ELj16ENS_18Kernel_traits_baseILj1536EfS2_fS2_fjLj128EEEEELb0ELb0ELb0ELb0EEEvNS_9FwdParamsE --------------------------
	.section	.nv.info._ZN10layer_norm13ln_fwd_kernelINS_13Kernel_traitsIf13__nv_bfloat16fS2_fjLj1536ELj1ELj4ELj1ELj16ENS_18Kernel_traits_baseILj1536EfS2_fS2_fjLj128EEEEELb0ELb0ELb0ELb0EEEvNS_9FwdParamsE,"",@"SHT_CUDA_INFO"
	.sectionflags	@""
	.align	4


	//----- nvinfo : EIATTR_CUDA_API_VERSION
	.align		4
        /*0000*/ 	.byte	0x04, 0x37
        /*0002*/ 	.short	(.L_2124 - .L_2123)
.L_2123:
        /*0004*/ 	.word	0x00000082


	//----- nvinfo : EIATTR_KPARAM_INFO
	.align		4
.L_2124:
        /*0008*/ 	.byte	0x04, 0x17
        /*000a*/ 	.short	(.L_2126 - .L_2125)
.L_2125:
        /*000c*/ 	.word	0x00000000
        /*0010*/ 	.short	0x0000
        /*0012*/ 	.short	0x0000
        /*0014*/ 	.byte	0x00, 0xf0, 0xa1, 0x03


	//----- nvinfo : EIATTR_SPARSE_MMA_MASK
	.align		4
.L_2126:
        /*0018*/ 	.byte	0x03, 0x50
        /*001a*/ 	.short	0x0000


	//----- nvinfo : EIATTR_MAXREG_COUNT
	.align		4
        /*001c*/ 	.byte	0x03, 0x1b
        /*001e*/ 	.short	0x00ff


	//----- nvinfo : EIATTR_MERCURY_ISA_VERSION
	.align		4
        /*0020*/ 	.byte	0x03, 0x5f
        /*0022*/ 	.short	0x0101


	//----- nvinfo : EIATTR_COOP_GROUP_MASK_REGIDS
	.align		4
        /*0024*/ 	.byte	0x04, 0x29
        /*0026*/ 	.short	(.L_2128 - .L_2127)


	//   ....[0]....
.L_2127:
        /*0028*/ 	.word	0xffffffff


	//   ....[1]....
        /*002c*/ 	.word	0xffffffff


	//   ....[2]....
        /*0030*/ 	.word	0xffffffff


	//   ....[3]....
        /*0034*/ 	.word	0xffffffff


	//   ....[4]....
        /*0038*/ 	.word	0xffffffff


	//   ....[5]....
        /*003c*/ 	.word	0xffffffff


	//   ....[6]....
        /*0040*/ 	.word	0xffffffff


	//   ....[7]....
        /*0044*/ 	.word	0xffffffff


	//   ....[8]....
        /*0048*/ 	.word	0xffffffff


	//   ....[9]....
        /*004c*/ 	.word	0xffffffff


	//   ....[10]....
        /*0050*/ 	.word	0x050000a0


	//   ....[11]....
        /*0054*/ 	.word	0x050000a0


	//   ....[12]....
        /*0058*/ 	.word	0x050000a0


	//   ....[13]....
        /*005c*/ 	.word	0x050000a0


	//   ....[14]....
        /*0060*/ 	.word	0x050000a0


	//   ....[15]....
        /*0064*/ 	.word	0x050000a0


	//   ....[16]....
        /*0068*/ 	.word	0x050000a0


	//   ....[17]....
        /*006c*/ 	.word	0x050000a0


	//   ....[18]....
        /*0070*/ 	.word	0x050000a0


	//   ....[19]....
        /*0074*/ 	.word	0x050000a0


	//----- nvinfo : EIATTR_COOP_GROUP_INSTR_OFFSETS
	.align		4
.L_2128:
        /*0078*/ 	.byte	0x04, 0x28
        /*007a*/ 	.short	(.L_2130 - .L_2129)


	//   ....[0]....
.L_2129:
        /*007c*/ 	.word	0x00001fc0


	//   ....[1]....
        /*0080*/ 	.word	0x00002000


	//   ....[2]....
        /*0084*/ 	.word	0x00002020


	//   ....[3]....
        /*0088*/ 	.word	0x00002040


	//   ....[4]....
        /*008c*/ 	.word	0x00002060


	//   ....[5]....
        /*0090*/ 	.word	0x000026a0


	//   ....[6]....
        /*0094*/ 	.word	0x000026c0


	//   ....[7]....
        /*0098*/ 	.word	0x000026e0


	//   ....[8]....
        /*009c*/ 	.word	0x00002700


	//   ....[9]....
        /*00a0*/ 	.word	0x00002720


	//   ....[10]....
        /*00a4*/ 	.word	0x00003620


	//   ....[11]....
        /*00a8*/ 	.word	0x000036c0


	//   ....[12]....
        /*00ac*/ 	.word	0x00003720


	//   ....[13]....
        /*00b0*/ 	.word	0x00003780


	//   ....[14]....
        /*00b4*/ 	.word	0x000037e0


	//   ....[15]....
        /*00b8*/ 	.word	0x00003e80


	//   ....[16]....
        /*00bc*/ 	.word	0x00003ed0


	//   ....[17]....
        /*00c0*/ 	.word	0x00003f30


	//   ....[18]....
        /*00c4*/ 	.word	0x00003f90


	//   ....[19]....
        /*00c8*/ 	.word	0x00003ff0


	//----- nvinfo : EIATTR_EXIT_INSTR_OFFSETS
	.align		4
.L_2130:
        /*00cc*/ 	.byte	0x04, 0x1c
        /*00ce*/ 	.short	(.L_2132 - .L_2131)


	//   ....[0]....
.L_2131:
        /*00d0*/ 	.word	0x000008a0


	//   ....[1]....
        /*00d4*/ 	.word	0x000035c0


	//----- nvinfo : EIATTR_MAX_THREADS
	.align		4
.L_2132:
        /*00d8*/ 	.byte	0x04, 0x05
        /*00da*/ 	.short	(.L_2134 - .L_2133)
.L_2133:
        /*00dc*/ 	.word	0x00000080
        /*00e0*/ 	.word	0x00000001
        /*00e4*/ 	.word	0x00000001


	//----- nvinfo : EIATTR_CRS_STACK_SIZE
	.align		4
.L_2134:
        /*00e8*/ 	.byte	0x04, 0x1e
        /*00ea*/ 	.short	(.L_2136 - .L_2135)
.L_2135:
        /*00ec*/ 	.word	0x00000000


	//----- nvinfo : EIATTR_CBANK_PARAM_SIZE
	.align		4
.L_2136:
        /*00f0*/ 	.byte	0x03, 0x19
        /*00f2*/ 	.short	0x00e8


	//----- nvinfo : EIATTR_PARAM_CBANK
	.align		4
        /*00f4*/ 	.byte	0x04, 0x0a
        /*00f6*/ 	.short	(.L_2138 - .L_2137)
	.align		4
.L_2137:
        /*00f8*/ 	.word	index@(.nv.constant0._ZN10layer_norm13ln_fwd_kernelINS_13Kernel_traitsIf13__nv_bfloat16fS2_fjLj1536ELj1ELj4ELj1ELj16ENS_18Kernel_traits_baseILj1536EfS2_fS2_fjLj128EEEEELb0ELb0ELb0ELb0EEEvNS_9FwdParamsE)
        /*00fc*/ 	.short	0x0210
        /*00fe*/ 	.short	0x00e8


	//----- nvinfo : EIATTR_SW_WAR
	.align		4
.L_2138:
        /*0100*/ 	.byte	0x04, 0x36
        /*0102*/ 	.short	(.L_2140 - .L_2139)
.L_2139:
        /*0104*/ 	.word	0x00000008
.L_2140:


//--------------------- .nv.info._ZN10layer_norm13ln_fwd_kernelINS_13Kernel_traitsIf13__nv_bfloat16fS2_fjLj1536ELj1ELj4ELj1ELj16ENS_18Kernel_traits_baseILj1536EfS2_fS2_fjLj128EEEEELb0ELb0ELb0ELb1EEEvNS_9FwdParamsE --------------------------
	.section	.nv.info._ZN10layer_norm13ln_fwd_kernelINS_13Kernel_traitsIf13__nv_bfloat16fS2_fjLj1536ELj1ELj4ELj1ELj16ENS_18Kernel_traits_baseILj1536EfS2_fS2_fjLj128EEEEELb0ELb0ELb0ELb1EEEvNS_9FwdParamsE,"",@"SHT_CUDA_INFO"
	.sectionflags	@""
	.align	4


	//----- nvinfo : EIATTR_CUDA_API_VERSION
	.align		4
        /*0000*/ 	.byte	0x04, 0x37
        /*0002*/ 	.short	(.L_2142 - .L_2141)
.L_2141:
        /*0004*/ 	.word	0x00000082


	//----- nvinfo : EIATTR_KPARAM_INFO
	.align		4
.L_2142:
        /*0008*/ 	.byte	0x04, 0x17
        /*000a*/ 	.short	(.L_2144 - .L_2143)
.L_2143:
        /*000c*/ 	.word	0x00000000
        /*0010*/ 	.short	0x0000
        /*0012*/ 	.short	0x0000
        /*0014*/ 	.byte	0x00, 0xf0, 0xa1, 0x03


	//----- nvinfo : EIATTR_SPARSE_MMA_MASK
	.align		4
.L_2144:
        /*0018*/ 	.byte	0x03, 0x50
        /*001a*/ 	.short	0x0000


	//----- nvinfo : EIATTR_MAXREG_COUNT
	.align		4
        /*001c*/ 	.byte	0x03, 0x1b
        /*001e*/ 	.short	0x00ff


	//----- nvinfo : EIATTR_MERCURY_ISA_VERSION
	.align		4
        /*0020*/ 	.byte	0x03, 0x5f
        /*0022*/ 	.short	0x0101


	//----- nvinfo : EIATTR_COOP_GROUP_MASK_REGIDS
	.align		4
        /*0024*/ 	.byte	0x04, 0x29
        /*0026*/ 	.short	(.L_2146 - .L_2145)


	//   ....[0]....
.L_2145:
        /*0028*/ 	.word	0xffffffff


	//   ....[1]....
        /*002c*/ 	.word	0xffffffff


	//   ....[2]....
        /*0030*/ 	.word	0xffffffff


	//   ....[3]....
        /*0034*/ 	.word	0xffffffff


	//   ....[4]....
        /*0038*/ 	.word	0xffffffff


	//   ....[5]....
        /*003c*/ 	.word	0xffffffff


	//   ....[6]....
        /*0040*/ 	.word	0xffffffff


	//   ....[7]....
        /*0044*/ 	.word	0xffffffff


	//   ....[8]....
        /*0048*/ 	.word	0xffffffff


	//   ....[9]....
        /*004c*/ 	.word	0xffffffff


	//   ....[10]....
        /*0050*/ 	.word	0x0500008a


	//   ....[11]....
        /*0054*/ 	.word	0x0500008a


	//   ....[12]....
        /*0058*/ 	.word	0x0500008a


	//   ....[13]....
        /*005c*/ 	.word	0x0500008a


	//   ....[14]....
        /*0060*/ 	.word	0x0500008a


	//   ....[15]....
        /*0064*/ 	.word	0x0500008a


	//   ....[16]....
        /*0068*/ 	.word	0x0500008a


	//   ....[17]....
        /*006c*/ 	.word	0x0500008a


	//   ....[18]....
        /*0070*/ 	.word	0x0500008a


	//   ....[19]....
        /*0074*/ 	.word	0x0500008a


	//----- nvinfo : EIATTR_COOP_GROUP_INSTR_OFFSETS
	.align		4
.L_2146:
        /*0078*/ 	.byte	0x04, 0x28
        /*007a*/ 	.short	(.L_2148 - .L_2147)


	//   ....[0]....
.L_2147:
        /*007c*/ 	.word	0x00001a30


	//   ....[1]....
        /*0080*/ 	.word	0x00001a50


	//   ....[2]....
        /*0084*/ 	.word	0x00001a70


	//   ....[3]....
        /*0088*/ 	.word	0x00001a90


	//   ....[4]....
        /*008c*/ 	.word	0x00001ac0


	//   ....[5]....
        /*0090*/ 	.word	0x000020f0


	//   ....[6]....
        /*0094*/ 	.word	0x00002110


	//   ....[7]....
        /*0098*/ 	.word	0x00002130


	//   ....[8]....
        /*009c*/ 	.word	0x00002150


	//   ....[9]....
        /*00a0*/ 	.word	0x00002170


	//   ....[10]....
        /*00a4*/ 	.word	0x00002e50


	//   ....[11]....
        /*00a8*/ 	.word	0x00002ef0


	//   ....[12]....
        /*00ac*/ 	.word	0x00002f60


	//   ....[13]....
        /*00b0*/ 	.word	0x00002fd0


	//   ....[14]....
        /*00b4*/ 	.word	0x00003050


	//   ....[15]....
        /*00b8*/ 	.word	0x000036d0


	//   ....[16]....
        /*00bc*/ 	.word	0x00003740


	//   ....[17]....
        /*00c0*/ 	.word	0x000037b0


	//   ....[18]....
        /*00c4*/ 	.word	0x00003820


	//   ....[19]....
        /*00c8*/ 	.word	0x00003890


	//----- nvinfo : EIATTR_EXIT_INSTR_OFFSETS
	.align		4
.L_2148:
        /*00cc*/ 	.byte	0x04, 0x1c
        /*00ce*/ 	.short	(.L_2150 - .L_2149)


	//   ....[0]....
.L_2149:
        /*00d0*/ 	.word	0x00000360


	//   ....[1]....
        /*00d4*/ 	.word	0x00002de0


	//----- nvinfo : EIATTR_MAX_THREADS
	.align		4
.L_2150:
        /*00d8*/ 	.byte	0x04, 0x05
        /*00da*/ 	.short	(.L_2152 - .L_2151)
.L_2151:
        /*00dc*/ 	.word	0x00000080
        /*00e0*/ 	.word	0x00000001
        /*00e4*/ 	.word	0x00000001


	//----- nvinfo : EIATTR_CRS_STACK_SIZE
	.align		4
.L_2152:
        /*00e8*/ 	.byte	0x04, 0x1e
        /*00ea*/ 	.short	(.L_2154 - .L_2153)
.L_2153:
        /*00ec*/ 	.word	0x00000000


	//----- nvinfo : EIATTR_CBANK_PARAM_SIZE
	.align		4
.L_2154:
        /*00f0*/ 	.byte	0x03, 0x19
        /*00f2*/ 	.short	0x00e8


	//----- nvinfo : EIATTR_PARAM_CBANK
	.align		4
        /*00f4*/ 	.byte	0x04, 0x0a
        /*00f6*/ 	.short	(.L_2156 - .L_2155)
	.align		4
.L_2155:
        /*00f8*/ 	.word	index@(.nv.constant0._ZN10layer_norm13ln_fwd_kernelINS_13Kernel_traitsIf13__nv_bfloat16fS2_fjLj1536ELj1ELj4ELj1ELj16ENS_18Kernel_traits_baseILj1536EfS2_fS2_fjLj128EEEEELb0ELb0ELb0ELb1EEEvNS_9FwdParamsE)
        /*00fc*/ 	.short	0x0210
        /*00fe*/ 	.short	0x00e8


	//----- nvinfo : EIATTR_SW_WAR
	.align		4
.L_2156:
        /*0100*/ 	.byte	0x04, 0x36
        /*0102*/ 	.short	(.L_2158 - .L_2157)
.L_2157:
        /*0104*/ 	.word	0x00000008
.L_2158:


//--------------------- .nv.info._ZN10layer_norm13ln_fwd_kernelINS_13Kernel_traitsIf13__nv_bfloat16fS2_fjLj1536ELj1ELj4ELj1ELj16ENS_18Kernel_traits_baseILj1536EfS2_fS2_fjLj128EEEEELb0ELb0ELb1ELb0EEEvNS_9FwdParamsE --------------------------
	.section	.nv.info._ZN10layer_norm13ln_fwd_kernelINS_13Kernel_traitsIf13__nv_bfloat16fS2_fjLj1536ELj1ELj4ELj1ELj16ENS_18Kernel_traits_baseILj1536EfS2_fS2_fjLj128EEEEELb0ELb0ELb1ELb0EEEvNS_9FwdParamsE,"",@"SHT_CUDA_INFO"
	.sectionflags	@""
	.align	4


	//----- nvinfo : EIATTR_CUDA_API_VERSION
	.align		4
        /*0000*/ 	.byte	0x04, 0x37
        /*0002*/ 	.short	(.L_2160 - .L_2159)
.L_2159:
        /*0004*/ 	.word	0x00000082


	//----- nvinfo : EIATTR_KPARAM_INFO
	.align		4
.L_2160:
        /*0008*/ 	.byte	0x04, 0x17
        /*000a*/ 	.short	(.L_2162 - .L_2161)
.L_2161:
        /*000c*/ 	.word	0x00000000
        /*0010*/ 	.short	0x0000
        /*0012*/ 	.short	0x0000
        /*0014*/ 	.byte	0x00, 0xf0, 0xa1, 0x03


	//----- nvinfo : EIATTR_SPARSE_MMA_MASK
	.align		4
.L_2162:
        /*0018*/ 	.byte	0x03, 0x50
        /*001a*/ 	.short	0x0000


	//----- nvinfo : EIATTR_MAXREG_COUNT
	.align		4
        /*001c*/ 	.byte	0x03, 0x1b
        /*001e*/ 	.short	0x00ff


	//----- nvinfo : EIATTR_MERCURY_ISA_VERSION
	.align		4
        /*0020*/ 	.byte	0x03, 0x5f
        /*0022*/ 	.short	0x0101


	//----- nvinfo : EIATTR_COOP_GROUP_MASK_REGIDS
	.align		4
        /*0024*/ 	.byte	0x04, 0x29
        /*0026*/ 	.short	(.L_2164 - .L_2163)


	//   ....[0]....
.L_2163:
        /*0028*/ 	.word	0xffffffff


	//   ....[1]....
        /*002c*/ 	.word	0xffffffff


	//   ....[2]....
        /*0030*/ 	.word	0xffffffff


	//   ....[3]....
        /*0034*/ 	.word	0xffffffff


	//   ....[4]....
        /*0038*/ 	.word	0xffffffff


	//   ....[5]....
        /*003c*/ 	.word	0xffffffff


	//   ....[6]....
        /*0040*/ 	.word	0xffffffff


	//   ....[7]....
        /*0044*/ 	.word	0xffffffff


	//   ....[8]....
        /*0048*/ 	.word	0xffffffff


	//   ....[9]....
        /*004c*/ 	.word	0xffffffff


	//   ....[10]....
        /*0050*/ 	.word	0x050000b3


	//   ....[11]....
        /*0054*/ 	.word	0x050000b3


	//   ....[12]....
        /*0058*/ 	.word	0x050000b3


	//   ....[13]....
        /*005c*/ 	.word	0x050000b3


	//   ....[14]....
        /*0060*/ 	.word	0x050000b3


	//   ....[15]....
        /*0064*/ 	.word	0x050000b3


	//   ....[16]....
        /*0068*/ 	.word	0x050000b3


	//   ....[17]....
        /*006c*/ 	.word	0x050000b3


	//   ....[18]....
        /*0070*/ 	.word	0x050000b3


	//   ....[19]....
        /*0074*/ 	.word	0x050000b3


	//----- nvinfo : EIATTR_COOP_GROUP_INSTR_OFFSETS
	.align		4
.L_2164:
        /*0078*/ 	.byte	0x04, 0x28
        /*007a*/ 	.short	(.L_2166 - .L_2165)


	//   ....[0]....
.L_2165:
        /*007c*/ 	.word	0x00003220


	//   ....[1]....
        /*0080*/ 	.word	0x00003250


	//   ....[2]....
        /*0084*/ 	.word	0x00003270


	//   ....[3]....
        /*0088*/ 	.word	0x00003290


	//   ....[4]....
        /*008c*/ 	.word	0x000032b0


	//   ....[5]....
        /*0090*/ 	.word	0x000038f0


	//   ....[6]....
        /*0094*/ 	.word	0x00003910


	//   ....[7]....
        /*0098*/ 	.word	0x00003930


	//   ....[8]....
        /*009c*/ 	.word	0x00003950


	//   ....[9]....
        /*00a0*/ 	.word	0x00003970


	//   ....[10]....
        /*00a4*/ 	.word	0x00004920


	//   ....[11]....
        /*00a8*/ 	.word	0x000049d0


	//   ....[12]....
        /*00ac*/ 	.word	0x00004a40


	//   ....[13]....
        /*00b0*/ 	.word	0x00004ab0


	//   ....[14]....
        /*00b4*/ 	.word	0x00004b20


	//   ....[15]....
        /*00b8*/ 	.word	0x000051b0


	//   ....[16]....
        /*00bc*/ 	.word	0x00005220


	//   ....[17]....
        /*00c0*/ 	.word	0x00005290


	//   ....[18]....
        /*00c4*/ 	.word	0x00005300


	//   ....[19]....
        /*00c8*/ 	.word	0x00005370


	//----- nvinfo : EIATTR_EXIT_INSTR_OFFSETS
	.align		4
.L_2166:
        /*00cc*/ 	.byte	0x04, 0x1c
        /*00ce*/ 	.short	(.L_2168 - .L_2167)


	//   ....[0]....
.L_2167:
        /*00d0*/ 	.word	0x000008b0


	//   ....[1]....
        /*00d4*/ 	.word	0x000048b0


	//----- nvinfo : EIATTR_MAX_THREADS
	.align		4
.L_2168:
        /*00d8*/ 	.byte	0x04, 0x05
        /*00da*/ 	.short	(.L_2170 - .L_2169)
.L_2169:
        /*00dc*/ 	.word	0x00000080
        /*00e0*/ 	.word	0x00000001
        /*00e4*/ 	.word	0x00000001


	//----- nvinfo : EIATTR_CRS_STACK_SIZE
	.align		4
.L_2170:
        /*00e8*/ 	.byte	0x04, 0x1e
        /*00ea*/ 	.short	(.L_2172 - .L_2171)
.L_2171:
        /*00ec*/ 	.word	0x00000000


	//----- nvinfo : EIATTR_CBANK_PARAM_SIZE
	.align		4
.L_2172:
        /*00f0*/ 	.byte	0x03, 0x19
        /*00f2*/ 	.short	0x00e8


	//----- nvinfo : EIATTR_PARAM_CBANK
	.align		4
        /*00f4*/ 	.byte	0x04, 0x0a
        /*00f6*/ 	.short	(.L_2174 - .L_2173)
	.align		4
.L_2173:
        /*00f8*/ 	.word	index@(.nv.constant0._ZN10layer_norm13ln_fwd_kernelINS_13Kernel_traitsIf13__nv_bfloat16fS2_fjLj1536ELj1ELj4ELj1ELj16ENS_18Kernel_traits_baseILj1536EfS2_fS2_fjLj128EEEEELb0ELb0ELb1ELb0EEEvNS_9FwdParamsE)
        /*00fc*/ 	.short	0x0210
        /*00fe*/ 	.short	0x00e8


	//----- nvinfo : EIATTR_SW_WAR
	.align		4
.L_2174:
        /*0100*/ 	.byte	0x04, 0x36
        /*0102*/ 	.short	(.L_2176 - .L_2175)
.L_2175:
        /*0104*/ 	.word	0x00000008
.L_2176:


//--------------------- .nv.info._ZN10layer_norm13ln_fwd_kernelINS_13Kernel_traitsIf13__nv_bfloat16fS2_fjLj1536ELj1ELj4ELj1ELj16ENS_18Kernel_traits_baseILj1536EfS2_fS2_fjLj128EEEEELb0ELb0ELb1ELb1EEEvNS_9FwdParamsE --------------------------
	.section	.nv.info._ZN10layer_norm13ln_fwd_kernelINS_13Kernel_traitsIf13__nv_bfloat16fS2_fjLj1536ELj1ELj4ELj1ELj16ENS_18Kernel_traits_baseILj1536EfS2_fS2_fjLj128EEEEELb0ELb0ELb1ELb1EEEvNS_9FwdParamsE,"",@"SHT_CUDA_INFO"
	.sectionflags	@""
	.align	4


	//----- nvinfo : EIATTR_CUDA_API_VERSION
	.align		4
        /*0000*/ 	.byte	0x04, 0x37
        /*0002*/ 	.short	(.L_2178 - .L_2177)
.L_2177:
        /*0004*/ 	.word	0x00000082


	//----- nvinfo : EIATTR_KPARAM_INFO
	.align		4
.L_2178:
        /*0008*/ 	.byte	0x04, 0x17
        /*000a*/ 	.short	(.L_2180 - .L_2179)
.L_2179:
        /*000c*/ 	.word	0x00000000
        /*0010*/ 	.short	0x0000
        /*0012*/ 	.short	0x0000
        /*0014*/ 	.byte	0x00, 0xf0, 0xa1, 0x03


	//----- nvinfo : EIATTR_SPARSE_MMA_MASK
	.align		4
.L_2180:
        /*0018*/ 	.byte	0x03, 0x50
        /*001a*/ 	.short	0x0000


	//----- nvinfo : EIATTR_MAXREG_COUNT
	.align		4
        /*001c*/ 	.byte	0x03, 0x1b
        /*001e*/ 	.short	0x00ff


	//----- nvinfo : EIATTR_MERCURY_ISA_VERSION
	.align		4
        /*0020*/ 	.byte	0x03, 0x5f
        /*0022*/ 	.short	0x0101


	//----- nvinfo : EIATTR_COOP_GROUP_MASK_REGIDS
	.align		4
        /*0024*/ 	.byte	0x04, 0x29
        /*0026*/ 	.short	(.L_2182 - .L_2181)


	//   ....[0]....
.L_2181:
        /*0028*/ 	.word	0xffffffff


	//   ....[1]....
        /*002c*/ 	.word	0xffffffff


	//   ....[2]....
        /*0030*/ 	.word	0xffffffff


	//   ....[3]....
        /*0034*/ 	.word	0xffffffff


	//   ....[4]....
        /*0038*/ 	.word	0xffffffff


	//   ....[5]....
        /*003c*/ 	.word	0xffffffff


	//   ....[6]....
        /*0040*/ 	.word	0xffffffff


	//   ....[7]....
        /*0044*/ 	.word	0xffffffff


	//   ....[8]....
        /*0048*/ 	.word	0xffffffff


	//   ....[9]....
        /*004c*/ 	.word	0xffffffff


	//   ....[10]....
        /*0050*/ 	.word	0x050000aa


	//   ....[11]....
        /*0054*/ 	.word	0x050000aa


	//   ....[12]....
        /*0058*/ 	.word	0x050000aa


	//   ....[13]....
        /*005c*/ 	.word	0x050000aa


	//   ....[14]....
        /*0060*/ 	.word	0x050000aa


	//   ....[15]....
        /*0064*/ 	.word	0x050000aa


	//   ....[16]....
        /*0068*/ 	.word	0x050000aa


	//   ....[17]....
        /*006c*/ 	.word	0x050000aa


	//   ....[18]....
        /*0070*/ 	.word	0x050000aa


	//   ....[19]....
        /*0074*/ 	.word	0x050000aa


	//----- nvinfo : EIATTR_COOP_GROUP_INSTR_OFFSETS
	.align		4
.L_2182:
        /*0078*/ 	.byte	0x04, 0x28
        /*007a*/ 	.short	(.L_2184 - .L_2183)


	//   ....[0]....
.L_2183:
        /*007c*/ 	.word	0x00002a20


	//   ....[1]....
        /*0080*/ 	.word	0x00002a40


	//   ....[2]....
        /*0084*/ 	.word	0x00002a60


	//   ....[3]....
        /*0088*/ 	.word	0x00002a80


	//   ....[4]....
        /*008c*/ 	.word	0x00002ab0


	//   ....[5]....
        /*0090*/ 	.word	0x000030e0


	//   ....[6]....
        /*0094*/ 	.word	0x00003100


	//   ....[7]....
        /*0098*/ 	.word	0x00003120


	//   ....[8]....
        /*009c*/ 	.word	0x00003140


	//   ....[9]....
        /*00a0*/ 	.word	0x00003160


	//   ....[10]....
        /*00a4*/ 	.word	0x00003f40


	//   ....[11]....
        /*00a8*/ 	.word	0x00003fe0


	//   ....[12]....
        /*00ac*/ 	.word	0x00004050


	//   ....[13]....
        /*00b0*/ 	.word	0x000040c0


	//   ....[14]....
        /*00b4*/ 	.word	0x00004140


	//   ....[15]....
        /*00b8*/ 	.word	0x000047c0


	//   ....[16]....
        /*00bc*/ 	.word	0x00004830


	//   ....[17]....
        /*00c0*/ 	.word	0x000048a0


	//   ....[18]....
        /*00c4*/ 	.word	0x00004910


	//   ....[19]....
        /*00c8*/ 	.word	0x00004980


	//----- nvinfo : EIATTR_EXIT_INSTR_OFFSETS
	.align		4
.L_2184:
        /*00cc*/ 	.byte	0x04, 0x1c
        /*00ce*/ 	.short	(.L_2186 - .L_2185)


	//   ....[0]....
.L_2185:
        /*00d0*/ 	.word	0x00000360


	//   ....[1]....
        /*00d4*/ 	.word	0x00003ed0


	//----- nvinfo : EIATTR_MAX_THREADS
	.align		4
.L_2186:
        /*00d8*/ 	.byte	0x04, 0x05
        /*00da*/ 	.short	(.L_2188 - .L_2187)
.L_2187:
        /*00dc*/ 	.word	0x00000080
        /*00e0*/ 	.word	0x00000001
        /*00e4*/ 	.word	0x00000001


	//----- nvinfo : EIATTR_CRS_STACK_SIZE
	.align		4
.L_2188:
        /*00e8*/ 	.byte	0x04, 0x1e
        /*00ea*/ 	.short	(.L_2190 - .L_2189)
.L_2189:
        /*00ec*/ 	.word	0x00000000


	//----- nvinfo : EIATTR_CBANK_PARAM_SIZE
	.align		4
.L_2190:
        /*00f0*/ 	.byte	0x03, 0x19
        /*00f2*/ 	.short	0x00e8


	//----- nvinfo : EIATTR_PARAM_CBANK
	.align		4
        /*00f4*/ 	.byte	0x04, 0x0a
        /*00f6*/ 	.short	(.L_2192 - .L_2191)
	.align		4
.L_2191:
        /*00f8*/ 	.word	index@(.nv.constant0._ZN10layer_norm13ln_fwd_kernelINS_13Kernel_traitsIf13__nv_bfloat16fS2_fjLj1536ELj1ELj4ELj1ELj16ENS_18Kernel_traits_baseILj1536EfS2_fS2_fjLj128EEEEELb0ELb0ELb1ELb1EEEvNS_9FwdParamsE)
        /*00fc*/ 	.short	0x0210
        /*00fe*/ 	.short	0x00e8


	//----- nvinfo : EIATTR_SW_WAR
	.align		4
.L_2192:
        /*0100*/ 	.byte	0x04, 0x36
        /*0102*/ 	.short	(.L_2194 - .L_2193)
.L_2193:
        /*0104*/ 	.word	0x00000008
.L_2194:


//--------------------- .nv.info._ZN10layer_norm13ln_fwd_kernelINS_13Kernel_traitsIf13__nv_bfloat16fS2_fjLj1536ELj1ELj4ELj1ELj16ENS_18Kernel_traits_baseILj1536EfS2_fS2_fjLj128EEEEELb0ELb1ELb0ELb0EEEvNS_9FwdParamsE --------------------------
	.section	.nv.info._ZN10layer_norm13ln_fwd_kernelINS_13Kernel_traitsIf13__nv_bfloat16fS2_fjLj1536ELj1ELj4ELj1ELj16ENS_18Kernel_traits_baseILj1536EfS2_fS2_fjLj128EEEEELb0ELb1ELb0ELb0EEEvNS_9FwdParamsE,"",@"SHT_CUDA_INFO"
	.sectionflags	@""
	.align	4


	//----- nvinfo : EIATTR_CUDA_API_VERSION
	.align		4
        /*0000*/ 	.byte	0x04, 0x37
        /*0002*/ 	.short	(.L_2196 - .L_2195)
.L_2195:
        /*0004*/ 	.word	0x00000082


	//----- nvinfo : EIATTR_KPARAM_INFO
	.align		4
.L_2196:
        /*0008*/ 	.byte	0x04, 0x17
        /*000a*/ 	.short	(.L_2198 - .L_2197)
.L_2197:
        /*000c*/ 	.word	0x00000000
        /*0010*/ 	.short	0x0000
        /*0012*/ 	.short	0x0000
        /*0014*/ 	.byte	0x00, 0xf0, 0xa1, 0x03


	//----- nvinfo : EIATTR_SPARSE_MMA_MASK
	.align		4
.L_2198:
        /*0018*/ 	.byte	0x03, 0x50
        /*001a*/ 	.short	0x0000


	//----- nvinfo : EIATTR_MAXREG_COUNT
	.align		4
        /*001c*/ 	.byte	0x03, 0x1b
        /*001e*/ 	.short	0x00ff


	//----- nvinfo : EIATTR_MERCURY_ISA_VERSION
	.align		4
        /*0020*/ 	.byte	0x03, 0x5f
        /*0022*/ 	.short	0x0101


	//----- nvinfo : EIATTR_COOP_GROUP_MASK_REGIDS
	.align		4
        /*0024*/ 	.byte	0x04, 0x29
        /*0026*/ 	.short	(.L_2200 - .L_2199)


	//   ....[0]....
.L_2199:
        /*0028*/ 	.word	0xffffffff


	//   ....[1]....
        /*002c*/ 	.word	0xffffffff


	//   ....[2]....
        /*0030*/ 	.word	0xffffffff


	//   ....[3]....
        /*0034*/ 	.word	0xffffffff


	//   ....[4]....
        /*0038*/ 	.word	0xffffffff


	//   ....[5]....
        /*003c*/ 	.word	0xffffffff


	//   ....[6]....
        /*0040*/ 	.word	0xffffffff


	//   ....[7]....
        /*0044*/ 	.word	0xffffffff


	//   ....[8]....
        /*0048*/ 	.word	0xffffffff


	//   ....[9]....
        /*004c*/ 	.word	0xffffffff


	//   ....[10]....
        /*0050*/ 	.word	0x050000d4


	//   ....[11]....
        /*0054*/ 	.word	0x050000d4


	//   ....[12]....
        /*0058*/ 	.word	0x050000d4


	//   ....[13]....
        /*005c*/ 	.word	0x050000d4


	//   ....[14]....
        /*0060*/ 	.word	0x050000d4


	//   ....[15]....
        /*0064*/ 	.word	0x050000d4


	//   ....[16]....
        /*0068*/ 	.word	0x050000d4


	//   ....[17]....
        /*006c*/ 	.word	0x050000d4


	//   ....[18]....
        /*0070*/ 	.word	0x050000d4


	//   ....[19]....
        /*0074*/ 	.word	0x050000d4


	//----- nvinfo : EIATTR_COOP_GROUP_INSTR_OFFSETS
	.align		4
.L_2200:
        /*0078*/ 	.byte	0x04, 0x28
        /*007a*/ 	.short	(.L_2202 - .L_2201)


	//   ....[0]....
.L_2201:
        /*007c*/ 	.word	0x00002510


	//   ....[1]....
        /*0080*/ 	.word	0x00002550


	//   ....[2]....
        /*0084*/ 	.word	0x00002570


	//   ....[3]....
        /*0088*/ 	.word	0x00002590


	//   ....[4]....
        /*008c*/ 	.word	0x000025b0


	//   ....[5]....
        /*0090*/ 	.word	0x00002c00


	//   ....[6]....
        /*0094*/ 	.word	0x00002c20


	//   ....[7]....
        /*0098*/ 	.word	0x00002c40


	//   ....[8]....
        /*009c*/ 	.word	0x00002c60


	//   ....[9]....
        /*00a0*/ 	.word	0x00002c80


	//   ....[10]....
        /*00a4*/ 	.word	0x00003b80


	//   ....[11]....
        /*00a8*/ 	.word	0x00003c30


	//   ....[12]....
        /*00ac*/ 	.word	0x00003ca0


	//   ....[13]....
        /*00b0*/ 	.word	0x00003d10


	//   ....[14]....
        /*00b4*/ 	.word	0x00003d80


	//   ....[15]....
        /*00b8*/ 	.word	0x00004430


	//   ....[16]....
        /*00bc*/ 	.word	0x000044a0


	//   ....[17]....
        /*00c0*/ 	.word	0x00004510


	//   ....[18]....
        /*00c4*/ 	.word	0x00004580


	//   ....[19]....
        /*00c8*/ 	.word	0x000045f0


	//----- nvinfo : EIATTR_EXIT_INSTR_OFFSETS
	.align		4
.L_2202:
        /*00cc*/ 	.byte	0x04, 0x1c
        /*00ce*/ 	.short	(.L_2204 - .L_2203)


	//   ....[0]....
.L_2203:
        /*00d0*/ 	.word	0x00000ad0


	//   ....[1]....
        /*00d4*/ 	.word	0x00003b10


	//----- nvinfo : EIATTR_MAX_THREADS
	.align		4
.L_2204:
        /*00d8*/ 	.byte	0x04, 0x05
        /*00da*/ 	.short	(.L_2206 - .L_2205)
.L_2205:
        /*00dc*/ 	.word	0x00000080
        /*00e0*/ 	.word	0x00000001
        /*00e4*/ 	.word	0x00000001


	//----- nvinfo : EIATTR_CRS_STACK_SIZE
	.align		4
.L_2206:
        /*00e8*/ 	.byte	0x04, 0x1e
        /*00ea*/ 	.short	(.L_2208 - .L_2207)
.L_2207:
        /*00ec*/ 	.word	0x00000000


	//----- nvinfo : EIATTR_CBANK_PARAM_SIZE
	.align		4
.L_2208:
        /*00f0*/ 	.byte	0x03, 0x19
        /*00f2*/ 	.short	0x00e8


	//----- nvinfo : EIATTR_PARAM_CBANK
	.align		4
        /*00f4*/ 	.byte	0x04, 0x0a
        /*00f6*/ 	.short	(.L_2210 - .L_2209)
	.align		4
.L_2209:
        /*00f8*/ 	.word	index@(.nv.constant0._ZN10layer_norm13ln_fwd_kernelINS_13Kernel_traitsIf13__nv_bfloat16fS2_fjLj1536ELj1ELj4ELj1ELj16ENS_18Kernel_traits_baseILj1536EfS2_fS2_fjLj128EEEEELb0ELb1ELb0ELb0EEEvNS_9FwdParamsE)
        /*00fc*/ 	.short	0x0210
        /*00fe*/ 	.short	0x00e8


	//----- nvinfo : EIATTR_SW_WAR
	.align		4
.L_2210:
        /*0100*/ 	.byte	0x04, 0x36
        /*0102*/ 	.short	(.L_2212 - .L_2211)
.L_2211:
        /*0104*/ 	.word	0x00000008
.L_2212:


//--------------------- .nv.info._ZN10layer_norm13ln_fwd_kernelINS_13Kernel_traitsIf13__nv_bfloat16fS2_fjLj1536ELj1ELj4ELj1ELj16ENS_18Kernel_traits_baseILj1536EfS2_fS2_fjLj128EEEEELb0ELb1ELb0ELb1EEEvNS_9FwdParamsE --------------------------
	.section	.nv.info._ZN10layer_norm13ln_fwd_kernelINS_13Kernel_traitsIf13__nv_bfloat16fS2_fjLj1536ELj1ELj4ELj1ELj16ENS_18Kernel_traits_baseILj1536EfS2_fS2_fjLj128EEEEELb0ELb1ELb0ELb1EEEvNS_9FwdParamsE,"",@"SHT_CUDA_INFO"
	.sectionflags	@""
	.align	4


	//----- nvinfo : EIATTR_CUDA_API_VERSION
	.align		4
        /*0000*/ 	.byte	0x04, 0x37
        /*0002*/ 	.short	(.L_2214 - .L_2213)
.L_2213:
        /*0004*/ 	.word	0x00000082


	//----- nvinfo : EIATTR_KPARAM_INFO
	.align		4
.L_2214:
        /*0008*/ 	.byte	0x04, 0x17
        /*000a*/ 	.short	(.L_2216 - .L_2215)
.L_2215:
        /*000c*/ 	.word	0x00000000
        /*0010*/ 	.short	0x0000
        /*0012*/ 	.short	0x0000
        /*0014*/ 	.byte	0x00, 0xf0, 0xa1, 0x03


	//----- nvinfo : EIATTR_SPARSE_MMA_MASK
	.align		4
.L_2216:
        /*0018*/ 	.byte	0x03, 0x50
        /*001a*/ 	.short	0x0000


	//----- nvinfo : EIATTR_MAXREG_COUNT
	.align		4
        /*001c*/ 	.byte	0x03, 0x1b
        /*001e*/ 	.short	0x00ff


	//----- nvinfo : EIATTR_MERCURY_ISA_VERSION
	.align		4
        /*0020*/ 	.byte	0x03, 0x5f
        /*0022*/ 	.short	0x0101


	//----- nvinfo : EIATTR_COOP_GROUP_MASK_REGIDS
	.align		4
        /*0024*/ 	.byte	0x04, 0x29
        /*0026*/ 	.short	(.L_2218 - .L_2217)


	//   ....[0]....
.L_2217:
        /*0028*/ 	.word	0xffffffff


	//   ....[1]....
        /*002c*/ 	.word	0xffffffff


	//   ....[2]....
        /*0030*/ 	.word	0xffffffff


	//   ....[3]....
        /*0034*/ 	.word	0xffffffff


	//   ....[4]....
        /*0038*/ 	.word	0xffffffff


	//   ....[5]....
        /*003c*/ 	.word	0xffffffff


	//   ....[6]....
        /*0040*/ 	.word	0xffffffff


	//   ....[7]....
        /*0044*/ 	.word	0xffffffff


	//   ....[8]....
        /*0048*/ 	.word	0xffffffff


	//   ....[9]....
        /*004c*/ 	.word	0xffffffff


	//   ....[10]....
        /*0050*/ 	.word	0x050000d9


	//   ....[11]....
        /*0054*/ 	.word	0x050000d9


	//   ....[12]....
        /*0058*/ 	.word	0x050000d9


	//   ....[13]....
        /*005c*/ 	.word	0x050000d9


	//   ....[14]....
        /*0060*/ 	.word	0x050000d9


	//   ....[15]....
        /*0064*/ 	.word	0x050000d9


	//   ....[16]....
        /*0068*/ 	.word	0x050000d9


	//   ....[17]....
        /*006c*/ 	.word	0x050000d9


	//   ....[18]....
        /*0070*/ 	.word	0x050000d9


	//   ....[19]....
        /*0074*/ 	.word	0x050000d9


	//----- nvinfo : EIATTR_COOP_GROUP_INSTR_OFFSETS
	.align		4
.L_2218:
        /*0078*/ 	.byte	0x04, 0x28
        /*007a*/ 	.short	(.L_2220 - .L_2219)


	//   ....[0]....
.L_2219:
        /*007c*/ 	.word	0x00001e00


	//   ....[1]....
        /*0080*/ 	.word	0x00001e20


	//   ....[2]....
        /*0084*/ 	.word	0x00001e40


	//   ....[3]....
        /*0088*/ 	.word	0x00001e70


	//   ....[4]....
        /*008c*/ 	.word	0x00001e90


	//   ....[5]....
        /*0090*/ 	.word	0x000024c0


	//   ....[6]....
        /*0094*/ 	.word	0x000024e0


	//   ....[7]....
        /*0098*/ 	.word	0x00002500


	//   ....[8]....
        /*009c*/ 	.word	0x00002520


	//   ....[9]....
        /*00a0*/ 	.word	0x00002540


	//   ....[10]....
        /*00a4*/ 	.word	0x00003220


	//   ....[11]....
        /*00a8*/ 	.word	0x000032c0


	//   ....[12]....
        /*00ac*/ 	.word	0x00003330


	//   ....[13]....
        /*00b0*/ 	.word	0x000033b0


	//   ....[14]....
        /*00b4*/ 	.word	0x00003420


	//   ....[15]....
        /*00b8*/ 	.word	0x00003aa0


	//   ....[16]....
        /*00bc*/ 	.word	0x00003b10


	//   ....[17]....
        /*00c0*/ 	.word	0x00003b80


	//   ....[18]....
        /*00c4*/ 	.word	0x00003bf0


	//   ....[19]....
        /*00c8*/ 	.word	0x00003c60


	//----- nvinfo : EIATTR_EXIT_INSTR_OFFSETS
	.align		4
.L_2220:
        /*00cc*/ 	.byte	0x04, 0x1c
        /*00ce*/ 	.short	(.L_2222 - .L_2221)


	//   ....[0]....
.L_2221:
        /*00d0*/ 	.word	0x000003a0


	//   ....[1]....
        /*00d4*/ 	.word	0x000031b0


	//----- nvinfo : EIATTR_MAX_THREADS
	.align		4
.L_2222:
        /*00d8*/ 	.byte	0x04, 0x05
        /*00da*/ 	.short	(.L_2224 - .L_2223)
.L_2223:
        /*00dc*/ 	.word	0x00000080
        /*00e0*/ 	.word	0x00000001
        /*00e4*/ 	.word	0x00000001


	//----- nvinfo : EIATTR_CRS_STACK_SIZE
	.align		4
.L_2224:
        /*00e8*/ 	.byte	0x04, 0x1e
        /*00ea*/ 	.short	(.L_2226 - .L_2225)
.L_2225:
        /*00ec*/ 	.word	0x00000000


	//----- nvinfo : EIATTR_CBANK_PARAM_SIZE
	.align		4
.L_2226:
        /*00f0*/ 	.byte	0x03, 0x19
        /*00f2*/ 	.short	0x00e8


	//----- nvinfo : EIATTR_PARAM_CBANK
	.align		4
        /*00f4*/ 	.byte	0x04, 0x0a
        /*00f6*/ 	.short	(.L_2228 - .L_2227)
	.align		4
.L_2227:
        /*00f8*/ 	.word	index@(.nv.constant0._ZN10layer_norm13ln_fwd_kernelINS_13Kernel_traitsIf13__nv_bfloat16fS2_fjLj1536ELj1ELj4ELj1ELj16ENS_18Kernel_traits_baseILj1536EfS2_fS2_fjLj128EEEEELb0ELb1ELb0ELb1EEEvNS_9FwdParamsE)
        /*00fc*/ 	.short	0x0210
        /*00fe*/ 	.short	0x00e8


	//----- nvinfo : EIATTR_SW_WAR
	.align		4
.L_2228:
        /*0100*/ 	.byte	0x04, 0x36
        /*0102*/ 	.short	(.L_2230 - .L_2229)
.L_2229:
        /*0104*/ 	.word	0x00000008
.L_2230:


//--------------------- .nv.info._ZN10layer_norm13ln_fwd_kernelINS_13Kernel_traitsIf13__nv_bfloat16fS2_fjLj1536ELj1ELj4ELj1ELj16ENS_18Kernel_traits_baseILj1536EfS2_fS2_fjLj128EEEEELb0ELb1ELb1ELb0EEEvNS_9FwdParamsE --------------------------
	.section	.nv.info._ZN10layer_norm13ln_fwd_kernelINS_13Kernel_traitsIf13__nv_bfloat16fS2_fjLj1536ELj1ELj4ELj1ELj16ENS_18Kernel_traits_baseILj1536EfS2_fS2_fjLj128EEEEELb0ELb1ELb1ELb0EEEvNS_9FwdParamsE,"",@"SHT_CUDA_INFO"
	.sectionflags	@""
	.align	4


	//----- nvinfo : EIATTR_CUDA_API_VERSION
	.align		4
        /*0000*/ 	.byte	0x04, 0x37
        /*0002*/ 	.short	(.L_2232 - .L_2231)
.L_2231:
        /*0004*/ 	.word	0x00000082


	//----- nvinfo : EIATTR_KPARAM_INFO
	.align		4
.L_2232:
        /*0008*/ 	.byte	0x04, 0x17
        /*000a*/ 	.short	(.L_2234 - .L_2233)
.L_2233:
        /*000c*/ 	.word	0x00000000
        /*0010*/ 	.short	0x0000
        /*0012*/ 	.short	0x0000
        /*0014*/ 	.byte	0x00, 0xf0, 0xa1, 0x03


	//----- nvinfo : EIATTR_SPARSE_MMA_MASK
	.align		4
.L_2234:
        /*0018*/ 	.byte	0x03, 0x50
        /*001a*/ 	.short	0x0000


	//----- nvinfo : EIATTR_MAXREG_COUNT
	.align		4
        /*001c*/ 	.byte	0x03, 0x1b
        /*001e*/ 	.short	0x00ff


	//----- nvinfo : EIATTR_MERCURY_ISA_VERSION
	.align		4
        /*0020*/ 	.byte	0x03, 0x5f
        /*0022*/ 	.short	0x0101


	//----- nvinfo : EIATTR_COOP_GROUP_MASK_REGIDS
	.align		4
        /*0024*/ 	.byte	0x04, 0x29
        /*0026*/ 	.short	(.L_2236 - .L_2235)


	//   ....[0]....
.L_2235:
        /*0028*/ 	.word	0xffffffff


	//   ....[1]....
        /*002c*/ 	.word	0xffffffff


	//   ....[2]....
        /*0030*/ 	.word	0xffffffff


	//   ....[3]....
        /*0034*/ 	.word	0xffffffff


	//   ....[4]....
        /*0038*/ 	.word	0xffffffff


	//   ....[5]....
        /*003c*/ 	.word	0xffffffff


	//   ....[6]....
        /*0040*/ 	.word	0xffffffff


	//   ....[7]....
        /*0044*/ 	.word	0xffffffff


	//   ....[8]....
        /*0048*/ 	.word	0xffffffff


	//   ....[9]....
        /*004c*/ 	.word	0xffffffff


	//   ....[10]....
        /*0050*/ 	.word	0x050000de


	//   ....[11]....
        /*0054*/ 	.word	0x050000de


	//   ....[12]....
        /*0058*/ 	.word	0x050000de


	//   ....[13]....
        /*005c*/ 	.word	0x050000de


	//   ....[14]....
        /*0060*/ 	.word	0x050000de


	//   ....[15]....
        /*0064*/ 	.word	0x050000de


	//   ....[16]....
        /*0068*/ 	.word	0x050000de


	//   ....[17]....
        /*006c*/ 	.word	0x050000de


	//   ....[18]....
        /*0070*/ 	.word	0x050000de


	//   ....[19]....
        /*0074*/ 	.word	0x050000de


	//----- nvinfo : EIATTR_COOP_GROUP_INSTR_OFFSETS
	.align		4
.L_2236:
        /*0078*/ 	.byte	0x04, 0x28
        /*007a*/ 	.short	(.L_2238 - .L_2237)


	//   ....[0]....
.L_2237:
        /*007c*/ 	.word	0x00003770


	//   ....[1]....
        /*0080*/ 	.word	0x000037a0


	//   ....[2]....
        /*0084*/ 	.word	0x000037c0


	//   ....[3]....
        /*0088*/ 	.word	0x000037e0


	//   ....[4]....
        /*008c*/ 	.word	0x00003800


	//   ....[5]....
        /*0090*/ 	.word	0x00003e40


	//   ....[6]....
        /*0094*/ 	.word	0x00003e60


	//   ....[7]....
        /*0098*/ 	.word	0x00003e80


	//   ....[8]....
        /*009c*/ 	.word	0x00003ea0


	//   ....[9]....
        /*00a0*/ 	.word	0x00003ec0


	//   ....[10]....
        /*00a4*/ 	.word	0x00004e70


	//   ....[11]....
        /*00a8*/ 	.word	0x00004f20


	//   ....[12]....
        /*00ac*/ 	.word	0x00004f90


	//   ....[13]....
        /*00b0*/ 	.word	0x00005000


	//   ....[14]....
        /*00b4*/ 	.word	0x00005070


	//   ....[15]....
        /*00b8*/ 	.word	0x00005700


	//   ....[16]....
        /*00bc*/ 	.word	0x00005770


	//   ....[17]....
        /*00c0*/ 	.word	0x000057e0


	//   ....[18]....
        /*00c4*/ 	.word	0x00005850


	//   ....[19]....
        /*00c8*/ 	.word	0x000058c0


	//----- nvinfo : EIATTR_EXIT_INSTR_OFFSETS
	.align		4
.L_2238:
        /*00cc*/ 	.byte	0x04, 0x1c
        /*00ce*/ 	.short	(.L_2240 - .L_2239)


	//   ....[0]....
.L_2239:
        /*00d0*/ 	.word	0x00000ae0


	//   ....[1]....
        /*00d4*/ 	.word	0x00004e00


	//----- nvinfo : EIATTR_MAX_THREADS
	.align		4
.L_2240:
        /*00d8*/ 	.byte	0x04, 0x05
        /*00da*/ 	.short	(.L_2242 - .L_2241)
.L_2241:
        /*00dc*/ 	.word	0x00000080
        /*00e0*/ 	.word	0x00000001
        /*00e4*/ 	.word	0x00000001


	//----- nvinfo : EIATTR_CRS_STACK_SIZE
	.align		4
.L_2242:
        /*00e8*/ 	.byte	0x04, 0x1e
        /*00ea*/ 	.short	(.L_2244 - .L_2243)
.L_2243:
        /*00ec*/ 	.word	0x00000000


	//----- nvinfo : EIATTR_CBANK_PARAM_SIZE
	.align		4
.L_2244:
        /*00f0*/ 	.byte	0x03, 0x19
        /*00f2*/ 	.short	0x00e8


	//----- nvinfo : EIATTR_PARAM_CBANK
	.align		4
        /*00f4*/ 	.byte	0x04, 0x0a
        /*00f6*/ 	.short	(.L_2246 - .L_2245)
	.align		4
.L_2245:
        /*00f8*/ 	.word	index@(.nv.constant0._ZN10layer_norm13ln_fwd_kernelINS_13Kernel_traitsIf13__nv_bfloat16fS2_fjLj1536ELj1ELj4ELj1ELj16ENS_18Kernel_traits_baseILj1536EfS2_fS2_fjLj128EEEEELb0ELb1ELb1ELb0EEEvNS_9FwdParamsE)
        /*00fc*/ 	.short	0x0210
        /*00fe*/ 	.short	0x00e8


	//----- nvinfo : EIATTR_SW_WAR
	.align		4
.L_2246:
        /*0100*/ 	.byte	0x04, 0x36
        /*0102*/ 	.short	(.L_2248 - .L_2247)
.L_2247:
        /*0104*/ 	.word	0x00000008
.L_2248:


//--------------------- .nv.info._ZN10layer_norm13ln_fwd_kernelINS_13Kernel_traitsIf13__nv_bfloat16fS2_fjLj1536ELj1ELj4ELj1ELj16ENS_18Kernel_traits_baseILj1536EfS2_fS2_fjLj128EEEEELb0ELb1ELb1ELb1EEEvNS_9FwdParamsE --------------------------
	.section	.nv.info._ZN10layer_norm13ln_fwd_kernelINS_13Kernel_traitsIf13__nv_bfloat16fS2_fjLj1536ELj1ELj4ELj1ELj16ENS_18Kernel_traits_baseILj1536EfS2_fS2_fjLj128EEEEELb0ELb1ELb1ELb1EEEvNS_9FwdParamsE,"",@"SHT_CUDA_INFO"
	.sectionflags	@""
	.align	4


	//----- nvinfo : EIATTR_CUDA_API_VERSION
	.align		4
        /*0000*/ 	.byte	0x04, 0x37
        /*0002*/ 	.short	(.L_2250 - .L_2249)
.L_2249:
        /*0004*/ 	.word	0x00000082


	//----- nvinfo : EIATTR_KPARAM_INFO
	.align		4
.L_2250:
        /*0008*/ 	.byte	0x04, 0x17
        /*000a*/ 	.short	(.L_2252 - .L_2251)
.L_2251:
        /*000c*/ 	.word	0x00000000
        /*0010*/ 	.short	0x0000
        /*0012*/ 	.short	0x0000
        /*0014*/ 	.byte	0x00, 0xf0, 0xa1, 0x03


	//----- nvinfo : EIATTR_SPARSE_MMA_MASK
	.align		4
.L_2252:
        /*0018*/ 	.byte	0x03, 0x50
        /*001a*/ 	.short	0x0000


	//----- nvinfo : EIATTR_MAXREG_COUNT
	.align		4
        /*001c*/ 	.byte	0x03, 0x1b
        /*001e*/ 	.short	0x00ff


	//----- nvinfo : EIATTR_MERCURY_ISA_VERSION
	.align		4
        /*0020*/ 	.byte	0x03, 0x5f
        /*0022*/ 	.short	0x0101


	//----- nvinfo : EIATTR_COOP_GROUP_MASK_REGIDS
	.align		4
        /*0024*/ 	.byte	0x04, 0x29
        /*0026*/ 	.short	(.L_2254 - .L_2253)


	//   ....[0]....
.L_2253:
        /*0028*/ 	.word	0xffffffff


	//   ....[1]....
        /*002c*/ 	.word	0xffffffff


	//   ....[2]....
        /*0030*/ 	.word	0xffffffff


	//   ....[3]....
        /*0034*/ 	.word	0xffffffff


	//   ....[4]....
        /*0038*/ 	.word	0xffffffff


	//   ....[5]....
        /*003c*/ 	.word	0xffffffff


	//   ....[6]....
        /*0040*/ 	.word	0xffffffff


	//   ....[7]....
        /*0044*/ 	.word	0xffffffff


	//   ....[8]....
        /*0048*/ 	.word	0xffffffff


	//   ....[9]....
        /*004c*/ 	.word	0xffffffff


	//   ....[10]....
        /*0050*/ 	.word	0x050000da


	//   ....[11]....
        /*0054*/ 	.word	0x050000da


	//   ....[12]....
        /*0058*/ 	.word	0x050000da


	//   ....[13]....
        /*005c*/ 	.word	0x050000da


	//   ....[14]....
        /*0060*/ 	.word	0x050000da


	//   ....[15]....
        /*0064*/ 	.word	0x050000da


	//   ....[16]....
        /*0068*/ 	.word	0x050000da


	//   ....[17]....
        /*006c*/ 	.word	0x050000da


	//   ....[18]....
        /*0070*/ 	.word	0x050000da


	//   ....[19]....
        /*0074*/ 	.word	0x050000da


	//----- nvinfo : EIATTR_COOP_GROUP_INSTR_OFFSETS
	.align		4
.L_2254:
        /*0078*/ 	.byte	0x04, 0x28
        /*007a*/ 	.short	(.L_2256 - .L_2255)


	//   ....[0]....
.L_2255:
        /*007c*/ 	.word	0x00002e00


	//   ....[1]....
        /*0080*/ 	.word	0x00002e20


	//   ....[2]....
        /*0084*/ 	.word	0x00002e40


	//   ....[3]....
        /*0088*/ 	.word	0x00002e60


	//   ....[4]....
        /*008c*/ 	.word	0x00002e90


	//   ....[5]....
        /*0090*/ 	.word	0x000034c0


	//   ....[6]....
        /*0094*/ 	.word	0x000034e0


	//   ....[7]....
        /*0098*/ 	.word	0x00003500


	//   ....[8]....
        /*009c*/ 	.word	0x00003520


	//   ....[9]....
        /*00a0*/ 	.word	0x00003540


	//   ....[10]....
        /*00a4*/ 	.word	0x00004320


	//   ....[11]....
        /*00a8*/ 	.word	0x000043c0


	//   ....[12]....
        /*00ac*/ 	.word	0x00004430


	//   ....[13]....
        /*00b0*/ 	.word	0x000044a0


	//   ....[14]....
        /*00b4*/ 	.word	0x00004520


	//   ....[15]....
        /*00b8*/ 	.word	0x00004ba0


	//   ....[16]....
        /*00bc*/ 	.word	0x00004c10


	//   ....[17]....
        /*00c0*/ 	.word	0x00004c80


	//   ....[18]....
        /*00c4*/ 	.word	0x00004cf0


	//   ....[19]....
        /*00c8*/ 	.word	0x00004d60


	//----- nvinfo : EIATTR_EXIT_INSTR_OFFSETS
	.align		4
.L_2256:
        /*00cc*/ 	.byte	0x04, 0x1c
        /*00ce*/ 	.short	(.L_2258 - .L_2257)


	//   ....[0]....
.L_2257:
        /*00d0*/ 	.word	0x000003a0


	//   ....[1]....
        /*00d4*/ 	.word	0x000042b0


	//----- nvinfo : EIATTR_MAX_THREADS
	.align		4
.L_2258:
        /*00d8*/ 	.byte	0x04, 0x05
        /*00da*/ 	.short	(.L_2260 - .L_2259)
.L_2259:
        /*00dc*/ 	.word	0x00000080
        /*00e0*/ 	.word	0x00000001
        /*00e4*/ 	.word	0x00000001


	//----- nvinfo : EIATTR_CRS_STACK_SIZE
	.align		4
.L_2260:
        /*00e8*/ 	.byte	0x04, 0x1e
        /*00ea*/ 	.short	(.L_2262 - .L_2261)
.L_2261:
        /*00ec*/ 	.word	0x00000000


	//----- nvinfo : EIATTR_CBANK_PARAM_SIZE
	.align		4
.L_2262:
        /*00f0*/ 	.byte	0x03, 0x19
        /*00f2*/ 	.short	0x00e8


	//----- nvinfo : EIATTR_PARAM_CBANK
	.align		4
        /*00f4*/ 	.byte	0x04, 0x0a
        /*00f6*/ 	.short	(.L_2264 - .L_2263)
	.align		4
.L_2263:
        /*00f8*/ 	.word	index@(.nv.constant0._ZN10layer_norm13ln_fwd_kernelINS_13Kernel_traitsIf13__nv_bfloat16fS2_fjLj1536ELj1ELj4ELj1ELj16ENS_18Kernel_traits_baseILj1536EfS2_fS2_fjLj128EEEEELb0ELb1ELb1ELb1EEEvNS_9FwdParamsE)
        /*00fc*/ 	.short	0x0210
        /*00fe*/ 	.short	0x00e8


	//----- nvinfo : EIATTR_SW_WAR
	.align		4
.L_2264:
        /*0100*/ 	.byte	0x04, 0x36
        /*0102*/ 	.short	(.L_2266 - .L_2265)
.L_2265:
        /*0104*/ 	.word	0x00000008
.L_2266:


//--------------------- .nv.info._ZN10layer_norm13ln_fwd_kernelINS_13Kernel_traitsIf13__nv_bfloat16fS2_fjLj1536ELj1ELj4ELj1ELj16ENS_18Kernel_traits_baseILj1536EfS2_fS2_fjLj128EEEEELb1ELb0ELb0ELb0EEEvNS_9FwdParamsE --------------------------
	.section	.nv.info._ZN10layer_norm13ln_fwd_kernelINS_13Kernel_traitsIf13__nv_bfloat16fS2_fjLj1536ELj1ELj4ELj1ELj16ENS_18Kernel_traits_baseILj1536EfS2_fS2_fjLj128EEEEELb1ELb0ELb0ELb0EEEvNS_9FwdParamsE,"",@"SHT_CUDA_INFO"
	.sectionflags	@""
	.align	4


	//----- nvinfo : EIATTR_CUDA_API_VERSION
	.align		4
        /*0000*/ 	.byte	0x04, 0x37
        /*0002*/ 	.short	(.L_2268 - .L_2267)
.L_2267:
        /*0004*/ 	.word	0x00000082


	//----- nvinfo : EIATTR_KPARAM_INFO
	.align		4
.L_2268:
        /*0008*/ 	.byte	0x04, 0x17
        /*000a*/ 	.short	(.L_2270 - .L_2269)
.L_2269:
        /*000c*/ 	.word	0x00000000
        /*0010*/ 	.short	0x0000
        /*0012*/ 	.short	0x0000
        /*0014*/ 	.byte	0x00, 0xf0, 0xa1, 0x03


	//----- nvinfo : EIATTR_SPARSE_MMA_MASK
	.align		4
.L_2270:
        /*0018*/ 	.byte	0x03, 0x50
        /*001a*/ 	.short	0x0000


	//----- nvinfo : EIATTR_MAXREG_COUNT
	.align		4
        /*001c*/ 	.byte	0x03, 0x1b
        /*001e*/ 	.short	0x00ff


	//----- nvinfo : EIATTR_MERCURY_ISA_VERSION
	.align		4
        /*0020*/ 	.byte	0x03, 0x5f
        /*0022*/ 	.short	0x0101


	//----- nvinfo : EIATTR_COOP_GROUP_MASK_REGIDS
	.align		4
        /*0024*/ 	.byte	0x04, 0x29
        /*0026*/ 	.short	(.L_2272 - .L_2271)


	//   ....[0]....
.L_2271:
        /*0028*/ 	.word	0xffffffff


	//   ....[1]....
        /*002c*/ 	.word	0xffffffff


	//   ....[2]....
        /*0030*/ 	.word	0xffffffff


	//   ....[3]....
        /*0034*/ 	.word	0xffffffff


	//   ....[4]....
        /*0038*/ 	.word	0xffffffff


	//   ....[5]....
        /*003c*/ 	.word	0xffffffff


	//   ....[6]....
        /*0040*/ 	.word	0xffffffff


	//   ....[7]....
        /*0044*/ 	.word	0xffffffff


	//   ....[8]....
        /*0048*/ 	.word	0xffffffff


	//   ....[9]....
        /*004c*/ 	.word	0xffffffff


	//   ....[10]....
        /*0050*/ 	.word	0x050000c2


	//   ....[11]....
        /*0054*/ 	.word	0x050000c2


	//   ....[12]....
        /*0058*/ 	.word	0x050000c2


	//   ....[13]....
        /*005c*/ 	.word	0x050000c2


	//   ....[14]....
        /*0060*/ 	.word	0x050000c2


	//   ....[15]....
        /*0064*/ 	.word	0x050000c2


	//   ....[16]....
        /*0068*/ 	.word	0x050000c2


	//   ....[17]....
        /*006c*/ 	.word	0x050000c2


	//   ....[18]....
        /*0070*/ 	.word	0x050000c2


	//   ....[19]....
        /*0074*/ 	.word	0x050000c2


	//----- nvinfo : EIATTR_COOP_GROUP_INSTR_OFFSETS
	.align		4
.L_2272:
        /*0078*/ 	.byte	0x04, 0x28
        /*007a*/ 	.short	(.L_2274 - .L_2273)


	//   ....[0]....
.L_2273:
        /*007c*/ 	.word	0x00012170


	//   ....[1]....
        /*0080*/ 	.word	0x000121a0


	//   ....[2]....
        /*0084*/ 	.word	0x000121c0


	//   ....[3]....
        /*0088*/ 	.word	0x000121e0


	//   ....[4]....
        /*008c*/ 	.word	0x00012210


	//   ....[5]....
        /*0090*/ 	.word	0x00012850


	//   ....[6]....
        /*0094*/ 	.word	0x00012870


	//   ....[7]....
        /*0098*/ 	.word	0x00012890


	//   ....[8]....
        /*009c*/ 	.word	0x000128b0


	//   ....[9]....
        /*00a0*/ 	.word	0x000128d0


	//   ....[10]....
        /*00a4*/ 	.word	0x000137e0


	//   ....[11]....
        /*00a8*/ 	.word	0x00013880


	//   ....[12]....
        /*00ac*/ 	.word	0x000138f0


	//   ....[13]....
        /*00b0*/ 	.word	0x00013960


	//   ....[14]....
        /*00b4*/ 	.word	0x000139e0


	//   ....[15]....
        /*00b8*/ 	.word	0x00014080


	//   ....[16]....
        /*00bc*/ 	.word	0x000140f0


	//   ....[17]....
        /*00c0*/ 	.word	0x00014160


	//   ....[18]....
        /*00c4*/ 	.word	0x000141d0


	//   ....[19]....
        /*00c8*/ 	.word	0x00014240


	//----- nvinfo : EIATTR_EXIT_INSTR_OFFSETS
	.align		4
.L_2274:
        /*00cc*/ 	.byte	0x04, 0x1c
        /*00ce*/ 	.short	(.L_2276 - .L_2275)


	//   ....[0]....
.L_2275:
        /*00d0*/ 	.word	0x00000d80


	//   ....[1]....
        /*00d4*/ 	.word	0x00013770


	//----- nvinfo : EIATTR_MAX_THREADS
	.align		4
.L_2276:
        /*00d8*/ 	.byte	0x04, 0x05
        /*00da*/ 	.short	(.L_2278 - .L_2277)
.L_2277:
        /*00dc*/ 	.word	0x00000080
        /*00e0*/ 	.word	0x00000001
        /*00e4*/ 	.word	0x00000001


	//----- nvinfo : EIATTR_CRS_STACK_SIZE
	.align		4
.L_2278:
        /*00e8*/ 	.byte	0x04, 0x1e
        /*00ea*/ 	.short	(.L_2280 - .L_2279)
.L_2279:
        /*00ec*/ 	.word	0x00000000


	//----- nvinfo : EIATTR_CBANK_PARAM_SIZE
	.align		4
.L_2280:
        /*00f0*/ 	.byte	0x03, 0x19
        /*00f2*/ 	.short	0x00e8


	//----- nvinfo : EIATTR_PARAM_CBANK
	.align		4
        /*00f4*/ 	.byte	0x04, 0x0a
        /*00f6*/ 	.short	(.L_2282 - .L_2281)
	.align		4
.L_2281:
        /*00f8*/ 	.word	index@(.nv.constant0._ZN10layer_norm13ln_fwd_kernelINS_13Kernel_traitsIf13__nv_bfloat16fS2_fjLj1536ELj1ELj4ELj1ELj16ENS_18Kernel_traits_baseILj1536EfS2_fS2_fjLj128EEEEELb1ELb0ELb0ELb0EEEvNS_9FwdParamsE)
        /*00fc*/ 	.short	0x0210
        /*00fe*/ 	.short	0x00e8


	//----- nvinfo : EIATTR_SW_WAR
	.align		4
.L_2282:
        /*0100*/ 	.byte	0x04, 0x36
        /*0102*/ 	.short	(.L_2284 - .L_2283)
.L_2283:
        /*0104*/ 	.word	0x00000008
.L_2284:


//--------------------- .nv.info._ZN10layer_norm13ln_fwd_kernelINS_13Kernel_traitsIf13__nv_bfloat16fS2_fjLj1536ELj1ELj4ELj1ELj16ENS_18Kernel_traits_baseILj1536EfS2_fS2_fjLj128EEEEELb1ELb0ELb0ELb1EEEvNS_9FwdParamsE --------------------------
	.section	.nv.info._ZN10layer_norm13ln_fwd_kernelINS_13Kernel_traitsIf13__nv_bfloat16fS2_fjLj1536ELj1ELj4ELj1ELj16ENS_18Kernel_traits_baseILj1536EfS2_fS2_fjLj128EEEEELb1ELb0ELb0ELb1EEEvNS_9FwdParamsE,"",@"SHT_CUDA_INFO"
	.sectionflags	@""
	.align	4


	//----- nvinfo : EIATTR_CUDA_API_VERSION
	.align		4
        /*0000*/ 	.byte	0x04, 0x37
        /*0002*/ 	.short	(.L_2286 - .L_2285)
.L_2285:
        /*0004*/ 	.word	0x00000082


	//----- nvinfo : EIATTR_KPARAM_INFO
	.align		4
.L_2286:
        /*0008*/ 	.byte	0x04, 0x17
        /*000a*/ 	.short	(.L_2288 - .L_2287)
.L_2287:
        /*000c*/ 	.word	0x00000000
        /*0010*/ 	.short	0x0000
        /*0012*/ 	.short	0x0000
        /*0014*/ 	.byte	0x00, 0xf0, 0xa1, 0x03


	//----- nvinfo : EIATTR_SPARSE_MMA_MASK
	.align		4
.L_2288:
        /*0018*/ 	.byte	0x03, 0x50
        /*001a*/ 	.short	0x0000


	//----- nvinfo : EIATTR_MAXREG_COUNT
	.align		4
        /*001c*/ 	.byte	0x03, 0x1b
        /*001e*/ 	.short	0x00ff


	//----- nvinfo : EIATTR_MERCURY_ISA_VERSION
	.align		4
        /*0020*/ 	.byte	0x03, 0x5f
        /*0022*/ 	.short	0x0101


	//----- nvinfo : EIATTR_COOP_GROUP_MASK_REGIDS
	.align		4
        /*0024*/ 	.byte	0x04, 0x29
        /*0026*/ 	.short	(.L_2290 - .L_2289)


	//   ....[0]....
.L_2289:
        /*0028*/ 	.word	0xffffffff


	//   ....[1]....
        /*002c*/ 	.word	0xffffffff


	//   ....[2]....
        /*0030*/ 	.word	0xffffffff


	//   ....[3]....
        /*0034*/ 	.word	0xffffffff


	//   ....[4]....
        /*0038*/ 	.word	0xffffffff


	//   ....[5]....
        /*003c*/ 	.word	0xffffffff


	//   ....[6]....
        /*0040*/ 	.word	0xffffffff


	//   ....[7]....
        /*0044*/ 	.word	0xffffffff


	//   ....[8]....
        /*0048*/ 	.word	0xffffffff


	//   ....[9]....
        /*004c*/ 	.word	0xffffffff


	//   ....[10]....
        /*0050*/ 	.word	0x050000c4


	//   ....[11]....
        /*0054*/ 	.word	0x050000c4


	//   ....[12]....
        /*0058*/ 	.word	0x050000c4


	//   ....[13]....
        /*005c*/ 	.word	0x050000c4


	//   ....[14]....
        /*0060*/ 	.word	0x050000c4


	//   ....[15]....
        /*0064*/ 	.word	0x050000c4


	//   ....[16]....
        /*0068*/ 	.word	0x050000c4


	//   ....[17]....
        /*006c*/ 	.word	0x050000c4


	//   ....[18]....
        /*0070*/ 	.word	0x050000c4


	//   ....[19]....
        /*0074*/ 	.word	0x050000c4


	//----- nvinfo : EIATTR_COOP_GROUP_INSTR_OFFSETS
	.align		4
.L_2290:
        /*0078*/ 	.byte	0x04, 0x28
        /*007a*/ 	.short	(.L_2292 - .L_2291)


	//   ....[0]....
.L_2291:
        /*007c*/ 	.word	0x00011a90


	//   ....[1]....
        /*0080*/ 	.word	0x00011ab0


	//   ....[2]....
        /*0084*/ 	.word	0x00011ad0


	//   ....[3]....
        /*0088*/ 	.word	0x00011af0


	//   ....[4]....
        /*008c*/ 	.word	0x00011b20


	//   ....[5]....
        /*0090*/ 	.word	0x00012150


	//   ....[6]....
        /*0094*/ 	.word	0x00012170


	//   ....[7]....
        /*0098*/ 	.word	0x00012190


	//   ....[8]....
        /*009c*/ 	.word	0x000121b0


	//   ....[9]....
        /*00a0*/ 	.word	0x000121d0


	//   ....[10]....
        /*00a4*/ 	.word	0x00012ee0


	//   ....[11]....
        /*00a8*/ 	.word	0x00012f80


	//   ....[12]....
        /*00ac*/ 	.word	0x00012ff0


	//   ....[13]....
        /*00b0*/ 	.word	0x00013060


	//   ....[14]....
        /*00b4*/ 	.word	0x000130e0


	//   ....[15]....
        /*00b8*/ 	.word	0x00013760


	//   ....[16]....
        /*00bc*/ 	.word	0x000137d0


	//   ....[17]....
        /*00c0*/ 	.word	0x00013840


	//   ....[18]....
        /*00c4*/ 	.word	0x000138b0


	//   ....[19]....
        /*00c8*/ 	.word	0x00013920


	//----- nvinfo : EIATTR_EXIT_INSTR_OFFSETS
	.align		4
.L_2292:
        /*00cc*/ 	.byte	0x04, 0x1c
        /*00ce*/ 	.short	(.L_2294 - .L_2293)


	//   ....[0]....
.L_2293:
        /*00d0*/ 	.word	0x00000430


	//   ....[1]....
        /*00d4*/ 	.word	0x00012e70


	//----- nvinfo : EIATTR_MAX_THREADS
	.align		4
.L_2294:
        /*00d8*/ 	.byte	0x04, 0x05
        /*00da*/ 	.short	(.L_2296 - .L_2295)
.L_2295:
        /*00dc*/ 	.word	0x00000080
        /*00e0*/ 	.word	0x00000001
        /*00e4*/ 	.word	0x00000001


	//----- nvinfo : EIATTR_CRS_STACK_SIZE
	.align		4
.L_2296:
        /*00e8*/ 	.byte	0x04, 0x1e
        /*00ea*/ 	.short	(.L_2298 - .L_2297)
.L_2297:
        /*00ec*/ 	.word	0x00000000


	//----- nvinfo : EIATTR_CBANK_PARAM_SIZE
	.align		4
.L_2298:
        /*00f0*/ 	.byte	0x03, 0x19
        /*00f2*/ 	.short	0x00e8


	//----- nvinfo : EIATTR_PARAM_CBANK
	.align		4
        /*00f4*/ 	.byte	0x04, 0x0a
        /*00f6*/ 	.short	(.L_2300 - .L_2299)
	.align		4
.L_2299:
        /*00f8*/ 	.word	index@(.nv.constant0._ZN10layer_norm13ln_fwd_kernelINS_13Kernel_traitsIf13__nv_bfloat16fS2_fjLj1536ELj1ELj4ELj1ELj16ENS_18Kernel_traits_baseILj1536EfS2_fS2_fjLj128EEEEELb1ELb0ELb0ELb1EEEvNS_9FwdParamsE)
        /*00fc*/ 	.short	0x0210
        /*00fe*/ 	.short	0x00e8


	//----- nvinfo : EIATTR_SW_WAR
	.align		4
.L_2300:
        /*0100*/ 	.byte	0x04, 0x36
        /*0102*/ 	.short	(.L_2302 - .L_2301)
.L_2301:
        /*0104*/ 	.word	0x00000008
.L_2302:


//--------------------- .nv.info._ZN10layer_norm13ln_fwd_kernelINS_13Kernel_traitsIf13__nv_bfloat16fS2_fjLj1536ELj1ELj4ELj1ELj16ENS_18Kernel_traits_baseILj1536EfS2_fS2_fjLj128EEEEELb1ELb0ELb1ELb0EEEvNS_9FwdParamsE --------------------------
	.section	.nv.info._ZN10layer_norm13ln_fwd_kernelINS_13Kernel_traitsIf13__nv_bfloat16fS2_fjLj1536ELj1ELj4ELj1ELj16ENS_18Kernel_traits_baseILj1536EfS2_fS2_fjLj128EEEEELb1ELb0ELb1ELb0EEEvNS_9FwdParamsE,"",@"SHT_CUDA_INFO"
	.sectionflags	@""
	.align	4


	//----- nvinfo : EIATTR_CUDA_API_VERSION
	.align		4
        /*0000*/ 	.byte	0x04, 0x37
        /*0002*/ 	.short	(.L_2304 - .L_2303)
.L_2303:
        /*0004*/ 	.word	0x00000082


	//----- nvinfo : EIATTR_KPARAM_INFO
	.align		4
.L_2304:
        /*0008*/ 	.byte	0x04, 0x17
        /*000a*/ 	.short	(.L_2306 - .L_2305)
.L_2305:
        /*000c*/ 	.word	0x00000000
        /*0010*/ 	.short	0x0000
        /*0012*/ 	.short	0x0000
        /*0014*/ 	.byte	0x00, 0xf0, 0xa1, 0x03


	//----- nvinfo : EIATTR_SPARSE_MMA_MASK
	.align		4
.L_2306:
        /*0018*/ 	.byte	0x03, 0x50
        /*001a*/ 	.short	0x0000


	//----- nvinfo : EIATTR_MAXREG_COUNT
	.align		4
        /*001c*/ 	.byte	0x03, 0x1b
        /*001e*/ 	.short	0x00ff


	//----- nvinfo : EIATTR_MERCURY_ISA_VERSION
	.align		4
        /*0020*/ 	.byte	0x03, 0x5f
        /*0022*/ 	.short	0x0101


	//----- nvinfo : EIATTR_COOP_GROUP_MASK_REGIDS
	.align		4
        /*0024*/ 	.byte	0x04, 0x29
        /*0026*/ 	.short	(.L_2308 - .L_2307)


	//   ....[0]....
.L_2307:
        /*0028*/ 	.word	0xffffffff


	//   ....[1]....
        /*002c*/ 	.word	0xffffffff


	//   ....[2]....
        /*0030*/ 	.word	0xffffffff


	//   ....[3]....
        /*0034*/ 	.word	0xffffffff


	//   ....[4]....
        /*0038*/ 	.word	0xffffffff


	//   ....[5]....
        /*003c*/ 	.word	0xffffffff


	//   ....[6]....
        /*0040*/ 	.word	0xffffffff


	//   ....[7]....
        /*0044*/ 	.word	0xffffffff


	//   ....[8]....
        /*0048*/ 	.word	0xffffffff


	//   ....[9]....
        /*004c*/ 	.word	0xffffffff


	//   ....[10]....
        /*0050*/ 	.word	0x050000d2


	//   ....[11]....
        /*0054*/ 	.word	0x050000d2


	//   ....[12]....
        /*0058*/ 	.word	0x050000d2


	//   ....[13]....
        /*005c*/ 	.word	0x050000d2


	//   ....[14]....
        /*0060*/ 	.word	0x050000d2


	//   ....[15]....
        /*0064*/ 	.word	0x050000d2


	//   ....[16]....
        /*0068*/ 	.word	0x050000d2


	//   ....[17]....
        /*006c*/ 	.word	0x050000d2


	//   ....[18]....
        /*0070*/ 	.word	0x050000d2


	//   ....[19]....
        /*0074*/ 	.word	0x050000d2


	//----- nvinfo : EIATTR_COOP_GROUP_INSTR_OFFSETS
	.align		4
.L_2308:
        /*0078*/ 	.byte	0x04, 0x28
        /*007a*/ 	.short	(.L_2310 - .L_2309)


	//   ....[0]....
.L_2309:
        /*007c*/ 	.word	0x00013be0


	//   ....[1]....
        /*0080*/ 	.word	0x00013c10


	//   ....[2]....
        /*0084*/ 	.word	0x00013c30


	//   ....[3]....
        /*0088*/ 	.word	0x00013c50


	//   ....[4]....
        /*008c*/ 	.word	0x00013c70


	//   ....[5]....
        /*0090*/ 	.word	0x000142b0


	//   ....[6]....
        /*0094*/ 	.word	0x000142d0


	//   ....[7]....
        /*0098*/ 	.word	0x000142f0


	//   ....[8]....
        /*009c*/ 	.word	0x00014310


	//   ....[9]....
        /*00a0*/ 	.word	0x00014330


	//   ....[10]....
        /*00a4*/ 	.word	0x000152e0


	//   ....[11]....
        /*00a8*/ 	.word	0x00015390


	//   ....[12]....
        /*00ac*/ 	.word	0x00015400


	//   ....[13]....
        /*00b0*/ 	.word	0x00015470


	//   ....[14]....
        /*00b4*/ 	.word	0x000154e0


	//   ....[15]....
        /*00b8*/ 	.word	0x00015b70


	//   ....[16]....
        /*00bc*/ 	.word	0x00015be0


	//   ....[17]....
        /*00c0*/ 	.word	0x00015c50


	//   ....[18]....
        /*00c4*/ 	.word	0x00015cc0


	//   ....[19]....
        /*00c8*/ 	.word	0x00015d30


	//----- nvinfo : EIATTR_EXIT_INSTR_OFFSETS
	.align		4
.L_2310:
        /*00cc*/ 	.byte	0x04, 0x1c
        /*00ce*/ 	.short	(.L_2312 - .L_2311)


	//   ....[0]....
.L_2311:
        /*00d0*/ 	.word	0x00000d70


	//   ....[1]....
        /*00d4*/ 	.word	0x00015270


	//----- nvinfo : EIATTR_MAX_THREADS
	.align		4
.L_2312:
        /*00d8*/ 	.byte	0x04, 0x05
        /*00da*/ 	.short	(.L_2314 - .L_2313)
.L_2313:
        /*00dc*/ 	.word	0x00000080
        /*00e0*/ 	.word	0x00000001
        /*00e4*/ 	.word	0x00000001


	//----- nvinfo : EIATTR_CRS_STACK_SIZE
	.align		4
.L_2314:
        /*00e8*/ 	.byte	0x04, 0x1e
        /*00ea*/ 	.short	(.L_2316 - .L_2315)
.L_2315:
        /*00ec*/ 	.word	0x00000000


	//----- nvinfo : EIATTR_CBANK_PARAM_SIZE
	.align		4
.L_2316:
        /*00f0*/ 	.byte	0x03, 0x19
        /*00f2*/ 	.short	0x00e8


	//----- nvinfo : EIATTR_PARAM_CBANK
	.align		4
        /*00f4*/ 	.byte	0x04, 0x0a
        /*00f6*/ 	.short	(.L_2318 - .L_2317)
	.align		4
.L_2317:
        /*00f8*/ 	.word	index@(.nv.constant0._ZN10layer_norm13ln_fwd_kernelINS_13Kernel_traitsIf13__nv_bfloat16fS2_fjLj1536ELj1ELj4ELj1ELj16ENS_18Kernel_traits_baseILj1536EfS2_fS2_fjLj128EEEEELb1ELb0ELb1ELb0EEEvNS_9FwdParamsE)
        /*00fc*/ 	.short	0x0210
        /*00fe*/ 	.short	0x00e8


	//----- nvinfo : EIATTR_SW_WAR
	.align		4
.L_2318:
        /*0100*/ 	.byte	0x04, 0x36
        /*0102*/ 	.short	(.L_2320 - .L_2319)
.L_2319:
        /*0104*/ 	.word	0x00000008
.L_2320:


//--------------------- .nv.info._ZN10layer_norm13ln_fwd_kernelINS_13Kernel_traitsIf13__nv_bfloat16fS2_fjLj1536ELj1ELj4ELj1ELj16ENS_18Kernel_traits_baseILj1536EfS2_fS2_fjLj128EEEEELb1ELb0ELb1ELb1EEEvNS_9FwdParamsE --------------------------
	.section	.nv.info._ZN10layer_norm13ln_fwd_kernelINS_13Kernel_traitsIf13__nv_bfloat16fS2_fjLj1536ELj1ELj4ELj1ELj16ENS_18Kernel_traits_baseILj1536EfS2_fS2_fjLj128EEEEELb1ELb0ELb1ELb1EEEvNS_9FwdParamsE,"",@"SHT_CUDA_INFO"
	.sectionflags	@""
	.align	4


	//----- nvinfo : EIATTR_CUDA_API_VERSION
	.align		4
        /*0000*/ 	.byte	0x04, 0x37
        /*0002*/ 	.short	(.L_2322 - .L_2321)
.L_2321:
        /*0004*/ 	.word	0x00000082


	//----- nvinfo : EIATTR_KPARAM_INFO
	.align		4
.L_2322:
        /*0008*/ 	.byte	0x04, 0x17
        /*000a*/ 	.short	(.L_2324 - .L_2323)
.L_2323:
        /*000c*/ 	.word	0x00000000
        /*0010*/ 	.short	0x0000
        /*0012*/ 	.short	0x0000
        /*0014*/ 	.byte	0x00, 0xf0, 0xa1, 0x03


	//----- nvinfo : EIATTR_SPARSE_MMA_MASK
	.align		4
.L_2324:
        /*0018*/ 	.byte	0x03, 0x50
        /*001a*/ 	.short	0x0000


	//----- nvinfo : EIATTR_MAXREG_COUNT
	.align		4
        /*001c*/ 	.byte	0x03, 0x1b
        /*001e*/ 	.short	0x00ff


	//----- nvinfo : EIATTR_MERCURY_ISA_VERSION
	.align		4
        /*0020*/ 	.byte	0x03, 0x5f
        /*0022*/ 	.short	0x0101


	//----- nvinfo : EIATTR_COOP_GROUP_MASK_REGIDS
	.align		4
        /*0024*/ 	.byte	0x04, 0x29
        /*0026*/ 	.short	(.L_2326 - .L_2325)


	//   ....[0]....
.L_2325:
        /*0028*/ 	.word	0xffffffff


	//   ....[1]....
        /*002c*/ 	.word	0xffffffff


	//   ....[2]....
        /*0030*/ 	.word	0xffffffff


	//   ....[3]....
        /*0034*/ 	.word	0xffffffff


	//   ....[4]....
        /*0038*/ 	.word	0xffffffff


	//   ....[5]....
        /*003c*/ 	.word	0xffffffff


	//   ....[6]....
        /*0040*/ 	.word	0xffffffff


	//   ....[7]....
        /*0044*/ 	.word	0xffffffff


	//   ....[8]....
        /*0048*/ 	.word	0xffffffff


	//   ....[9]....
        /*004c*/ 	.word	0xffffffff


	//   ....[10]....
        /*0050*/ 	.word	0x050000d1


	//   ....[11]....
        /*0054*/ 	.word	0x050000d1


	//   ....[12]....
        /*0058*/ 	.word	0x050000d1


	//   ....[13]....
        /*005c*/ 	.word	0x050000d1


	//   ....[14]....
        /*0060*/ 	.word	0x050000d1


	//   ....[15]....
        /*0064*/ 	.word	0x050000d1


	//   ....[16]....
        /*0068*/ 	.word	0x050000d1


	//   ....[17]....
        /*006c*/ 	.word	0x050000d1


	//   ....[18]....
        /*0070*/ 	.word	0x050000d1


	//   ....[19]....
        /*0074*/ 	.word	0x050000d1


	//----- nvinfo : EIATTR_COOP_GROUP_INSTR_OFFSETS
	.align		4
.L_2326:
        /*0078*/ 	.byte	0x04, 0x28
        /*007a*/ 	.short	(.L_2328 - .L_2327)


	//   ....[0]....
.L_2327:
        /*007c*/ 	.word	0x00013390


	//   ....[1]....
        /*0080*/ 	.word	0x000133c0


	//   ....[2]....
        /*0084*/ 	.word	0x000133e0


	//   ....[3]....
        /*0088*/ 	.word	0x00013400


	//   ....[4]....
        /*008c*/ 	.word	0x00013420


	//   ....[5]....
        /*0090*/ 	.word	0x00013a50


	//   ....[6]....
        /*0094*/ 	.word	0x00013a70


	//   ....[7]....
        /*0098*/ 	.word	0x00013a90


	//   ....[8]....
        /*009c*/ 	.word	0x00013ab0


	//   ....[9]....
        /*00a0*/ 	.word	0x00013ad0


	//   ....[10]....
        /*00a4*/ 	.word	0x000148c0


	//   ....[11]....
        /*00a8*/ 	.word	0x00014970


	//   ....[12]....
        /*00ac*/ 	.word	0x000149e0


	//   ....[13]....
        /*00b0*/ 	.word	0x00014a50


	//   ....[14]....
        /*00b4*/ 	.word	0x00014ac0


	//   ....[15]....
        /*00b8*/ 	.word	0x00015140


	//   ....[16]....
        /*00bc*/ 	.word	0x000151b0


	//   ....[17]....
        /*00c0*/ 	.word	0x00015220


	//   ....[18]....
        /*00c4*/ 	.word	0x00015290


	//   ....[19]....
        /*00c8*/ 	.word	0x00015300


	//----- nvinfo : EIATTR_EXIT_INSTR_OFFSETS
	.align		4
.L_2328:
        /*00cc*/ 	.byte	0x04, 0x1c
        /*00ce*/ 	.short	(.L_2330 - .L_2329)


	//   ....[0]....
.L_2329:
        /*00d0*/ 	.word	0x00000430


	//   ....[1]....
        /*00d4*/ 	.word	0x00014850


	//----- nvinfo : EIATTR_MAX_THREADS
	.align		4
.L_2330:
        /*00d8*/ 	.byte	0x04, 0x05
        /*00da*/ 	.short	(.L_2332 - .L_2331)
.L_2331:
        /*00dc*/ 	.word	0x00000080
        /*00e0*/ 	.word	0x00000001
        /*00e4*/ 	.word	0x00000001


	//----- nvinfo : EIATTR_CRS_STACK_SIZE
	.align		4
.L_2332:
        /*00e8*/ 	.byte	0x04, 0x1e
        /*00ea*/ 	.short	(.L_2334 - .L_2333)
.L_2333:
        /*00ec*/ 	.word	0x00000000


	//----- nvinfo : EIATTR_CBANK_PARAM_SIZE
	.align		4
.L_2334:
        /*00f0*/ 	.byte	0x03, 0x19
        /*00f2*/ 	.short	0x00e8


	//----- nvinfo : EIATTR_PARAM_CBANK
	.align		4
        /*00f4*/ 	.byte	0x04, 0x0a
        /*00f6*/ 	.short	(.L_2336 - .L_2335)
	.align		4
.L_2335:
        /*00f8*/ 	.word	index@(.nv.constant0._ZN10layer_norm13ln_fwd_kernelINS_13Kernel_traitsIf13__nv_bfloat16fS2_fjLj1536ELj1ELj4ELj1ELj16ENS_18Kernel_traits_baseILj1536EfS2_fS2_fjLj128EEEEELb1ELb0ELb1ELb1EEEvNS_9FwdParamsE)
        /*00fc*/ 	.short	0x0210
        /*00fe*/ 	.short	0x00e8


	//----- nvinfo : EIATTR_SW_WAR
	.align		4
.L_2336:
        /*0100*/ 	.byte	0x04, 0x36
        /*0102*/ 	.short	(.L_2338 - .L_2337)
.L_2337:
        /*0104*/ 	.word	0x00000008
.L_2338:


//--------------------- .nv.info._ZN10layer_norm13ln_fwd_kernelINS_13Kernel_traitsIf13__nv_bfloat16fS2_fjLj1536ELj1ELj4ELj1ELj16ENS_18Kernel_traits_baseILj1536EfS2_fS2_fjLj128EEEEELb1ELb1ELb0ELb0EEEvNS_9FwdParamsE --------------------------
	.section	.nv.info._ZN10layer_norm13ln_fwd_kernelINS_13Kernel_traitsIf13__nv_bfloat16fS2_fjLj1536ELj1ELj4ELj1ELj16ENS_18Kernel_traits_baseILj1536EfS2_fS2_fjLj128EEEEELb1ELb1ELb0ELb0EEEvNS_9FwdParamsE,"",@"SHT_CUDA_INFO"
	.sectionflags	@""
	.align	4


	//----- nvinfo : EIATTR_CUDA_API_VERSION
	.align		4
        /*0000*/ 	.byte	0x04, 0x37
        /*0002*/ 	.short	(.L_2340 - .L_2339)
.L_2339:
        /*0004*/ 	.word	0x00000082


	//----- nvinfo : EIATTR_KPARAM_INFO
	.align		4
.L_2340:
        /*0008*/ 	.byte	0x04, 0x17
        /*000a*/ 	.short	(.L_2342 - .L_2341)
.L_2341:
        /*000c*/ 	.word	0x00000000
        /*0010*/ 	.short	0x0000
        /*0012*/ 	.short	0x0000
        /*0014*/ 	.byte	0x00, 0xf0, 0xa1, 0x03


	//----- nvinfo : EIATTR_SPARSE_MMA_MASK
	.align		4
.L_2342:
        /*0018*/ 	.byte	0x03, 0x50
        /*001a*/ 	.short	0x0000


	//----- nvinfo : EIATTR_MAXREG_COUNT
	.align		4
        /*001c*/ 	.byte	0x03, 0x1b
        /*001e*/ 	.short	0x00ff


	//----- nvinfo : EIATTR_MERCURY_ISA_VERSION
	.align		4
        /*0020*/ 	.byte	0x03, 0x5f
        /*0022*/ 	.short	0x0101


	//----- nvinfo : EIATTR_COOP_GROUP_MASK_REGIDS
	.align		4
        /*0024*/ 	.byte	0x04, 0x29
        /*0026*/ 	.short	(.L_2344 - .L_2343)


	//   ....[0]....
.L_2343:
        /*0028*/ 	.word	0xffffffff


	//   ....[1]....
        /*002c*/ 	.word	0xffffffff


	//   ....[2]....
        /*0030*/ 	.word	0xffffffff


	//   ....[3]....
        /*0034*/ 	.word	0xffffffff


	//   ....[4]....
        /*0038*/ 	.word	0xffffffff


	//   ....[5]....
        /*003c*/ 	.word	0xffffffff


	//   ....[6]....
        /*0040*/ 	.word	0xffffffff


	//   ....[7]....
        /*0044*/ 	.word	0xffffffff


	//   ....[8]....
        /*0048*/ 	.word	0xffffffff


	//   ....[9]....
        /*004c*/ 	.word	0xffffffff


	//   ....[10]....
        /*0050*/ 	.word	0x050000de


	//   ....[11]....
        /*0054*/ 	.word	0x050000de


	//   ....[12]....
        /*0058*/ 	.word	0x050000de


	//   ....[13]....
        /*005c*/ 	.word	0x050000de


	//   ....[14]....
        /*0060*/ 	.word	0x050000de


	//   ....[15]....
        /*0064*/ 	.word	0x050000de


	//   ....[16]....
        /*0068*/ 	.word	0x050000de


	//   ....[17]....
        /*006c*/ 	.word	0x050000de


	//   ....[18]....
        /*0070*/ 	.word	0x050000de


	//   ....[19]....
        /*0074*/ 	.word	0x050000de


	//----- nvinfo : EIATTR_COOP_GROUP_INSTR_OFFSETS
	.align		4
.L_2344:
        /*0078*/ 	.byte	0x04, 0x28
        /*007a*/ 	.short	(.L_2346 - .L_2345)


	//   ....[0]....
.L_2345:
        /*007c*/ 	.word	0x00012790


	//   ....[1]....
        /*0080*/ 	.word	0x000127d0


	//   ....[2]....
        /*0084*/ 	.word	0x000127f0


	//   ....[3]....
        /*0088*/ 	.word	0x00012810


	//   ....[4]....
        /*008c*/ 	.word	0x00012830


	//   ....[5]....
        /*0090*/ 	.word	0x00012e70


	//   ....[6]....
        /*0094*/ 	.word	0x00012e90


	//   ....[7]....
        /*0098*/ 	.word	0x00012eb0


	//   ....[8]....
        /*009c*/ 	.word	0x00012ed0


	//   ....[9]....
        /*00a0*/ 	.word	0x00012ef0


	//   ....[10]....
        /*00a4*/ 	.word	0x00013e20


	//   ....[11]....
        /*00a8*/ 	.word	0x00013ed0


	//   ....[12]....
        /*00ac*/ 	.word	0x00013f40


	//   ....[13]....
        /*00b0*/ 	.word	0x00013fb0


	//   ....[14]....
        /*00b4*/ 	.word	0x00014020


	//   ....[15]....
        /*00b8*/ 	.word	0x000146b0


	//   ....[16]....
        /*00bc*/ 	.word	0x00014720


	//   ....[17]....
        /*00c0*/ 	.word	0x00014790


	//   ....[18]....
        /*00c4*/ 	.word	0x00014800


	//   ....[19]....
        /*00c8*/ 	.word	0x00014870


	//----- nvinfo : EIATTR_EXIT_INSTR_OFFSETS
	.align		4
.L_2346:
        /*00cc*/ 	.byte	0x04, 0x1c
        /*00ce*/ 	.short	(.L_2348 - .L_2347)


	//   ....[0]....
.L_2347:
        /*00d0*/ 	.word	0x00000f90


	//   ....[1]....
        /*00d4*/ 	.word	0x00013db0


	//----- nvinfo : EIATTR_MAX_THREADS
	.align		4
.L_2348:
        /*00d8*/ 	.byte	0x04, 0x05
        /*00da*/ 	.short	(.L_2350 - .L_2349)
.L_2349:
        /*00dc*/ 	.word	0x00000080
        /*00e0*/ 	.word	0x00000001
        /*00e4*/ 	.word	0x00000001


	//----- nvinfo : EIATTR_CRS_STACK_SIZE
	.align		4
.L_2350:
        /*00e8*/ 	.byte	0x04, 0x1e
        /*00ea*/ 	.short	(.L_2352 - .L_2351)
.L_2351:
        /*00ec*/ 	.word	0x00000000


	//----- nvinfo : EIATTR_CBANK_PARAM_SIZE
	.align		4
.L_2352:
        /*00f0*/ 	.byte	0x03, 0x19
        /*00f2*/ 	.short	0x00e8


	//----- nvinfo : EIATTR_PARAM_CBANK
	.align		4
        /*00f4*/ 	.byte	0x04, 0x0a
        /*00f6*/ 	.short	(.L_2354 - .L_2353)
	.align		4
.L_2353:
        /*00f8*/ 	.word	index@(.nv.constant0._ZN10layer_norm13ln_fwd_kernelINS_13Kernel_traitsIf13__nv_bfloat16fS2_fjLj1536ELj1ELj4ELj1ELj16ENS_18Kernel_traits_baseILj1536EfS2_fS2_fjLj128EEEEELb1ELb1ELb0ELb0EEEvNS_9FwdParamsE)
        /*00fc*/ 	.short	0x0210
        /*00fe*/ 	.short	0x00e8


	//----- nvinfo : EIATTR_SW_WAR
	.align		4
.L_2354:
        /*0100*/ 	.byte	0x04, 0x36
        /*0102*/ 	.short	(.L_2356 - .L_2355)
.L_2355:
        /*0104*/ 	.word	0x00000008
.L_2356:


//--------------------- .nv.info._ZN10layer_norm13ln_fwd_kernelINS_13Kernel_traitsIf13__nv_bfloat16fS2_fjLj1536ELj1ELj4ELj1ELj16ENS_18Kernel_traits_baseILj1536EfS2_fS2_fjLj128EEEEELb1ELb1ELb0ELb1EEEvNS_9FwdParamsE --------------------------
	.section	.nv.info._ZN10layer_norm13ln_fwd_kernelINS_13Kernel_traitsIf13__nv_bfloat16fS2_fjLj1536ELj1ELj4ELj1ELj16ENS_18Kernel_traits_baseILj1536EfS2_fS2_fjLj128EEEEELb1ELb1ELb0ELb1EEEvNS_9FwdParamsE,"",@"SHT_CUDA_INFO"
	.sectionflags	@""
	.align	4


	//----- nvinfo : EIATTR_CUDA_API_VERSION
	.align		4
        /*0000*/ 	.byte	0x04, 0x37
        /*0002*/ 	.short	(.L_2358 - .L_2357)
.L_2357:
        /*0004*/ 	.word	0x00000082


	//----- nvinfo : EIATTR_KPARAM_INFO
	.align		4
.L_2358:
        /*0008*/ 	.byte	0x04, 0x17
        /*000a*/ 	.short	(.L_2360 - .L_2359)
.L_2359:
        /*000c*/ 	.word	0x00000000
        /*0010*/ 	.short	0x0000
        /*0012*/ 	.short	0x0000
        /*0014*/ 	.byte	0x00, 0xf0, 0xa1, 0x03


	//----- nvinfo : EIATTR_SPARSE_MMA_MASK
	.align		4
.L_2360:
        /*0018*/ 	.byte	0x03, 0x50
        /*001a*/ 	.short	0x0000


	//----- nvinfo : EIATTR_MAXREG_COUNT
	.align		4
        /*001c*/ 	.byte	0x03, 0x1b
        /*001e*/ 	.short	0x00ff


	//----- nvinfo : EIATTR_MERCURY_ISA_VERSION
	.align		4
        /*0020*/ 	.byte	0x03, 0x5f
        /*0022*/ 	.short	0x0101


	//----- nvinfo : EIATTR_COOP_GROUP_MASK_REGIDS
	.align		4
        /*0024*/ 	.byte	0x04, 0x29
        /*0026*/ 	.short	(.L_2362 - .L_2361)


	//   ....[0]....
.L_2361:
        /*0028*/ 	.word	0xffffffff


	//   ....[1]....
        /*002c*/ 	.word	0xffffffff


	//   ....[2]....
        /*0030*/ 	.word	0xffffffff


	//   ....[3]....
        /*0034*/ 	.word	0xffffffff


	//   ....[4]....
        /*0038*/ 	.word	0xffffffff


	//   ....[5]....
        /*003c*/ 	.word	0xffffffff


	//   ....[6]....
        /*0040*/ 	.word	0xffffffff


	//   ....[7]....
        /*0044*/ 	.word	0xffffffff


	//   ....[8]....
        /*0048*/ 	.word	0xffffffff


	//   ....[9]....
        /*004c*/ 	.word	0xffffffff


	//   ....[10]....
        /*0050*/ 	.word	0x050000e3


	//   ....[11]....
        /*0054*/ 	.word	0x050000e3


	//   ....[12]....
        /*0058*/ 	.word	0x050000e3


	//   ....[13]....
        /*005c*/ 	.word	0x050000e3


	//   ....[14]....
        /*0060*/ 	.word	0x050000e3


	//   ....[15]....
        /*0064*/ 	.word	0x050000e3


	//   ....[16]....
        /*0068*/ 	.word	0x050000e3


	//   ....[17]....
        /*006c*/ 	.word	0x050000e3


	//   ....[18]....
        /*0070*/ 	.word	0x050000e3


	//   ....[19]....
        /*0074*/ 	.word	0x050000e3


	//----- nvinfo : EIATTR_COOP_GROUP_INSTR_OFFSETS
	.align		4
.L_2362:
        /*0078*/ 	.byte	0x04, 0x28
        /*007a*/ 	.short	(.L_2364 - .L_2363)


	//   ....[0]....
.L_2363:
        /*007c*/ 	.word	0x00011ef0


	//   ....[1]....
        /*0080*/ 	.word	0x00011f20


	//   ....[2]....
        /*0084*/ 	.word	0x00011f40


	//   ....[3]....
        /*0088*/ 	.word	0x00011f60


	//   ....[4]....
        /*008c*/ 	.word	0x00011f80


	//   ....[5]....
        /*0090*/ 	.word	0x000125b0


	//   ....[6]....
        /*0094*/ 	.word	0x000125d0


	//   ....[7]....
        /*0098*/ 	.word	0x000125f0


	//   ....[8]....
        /*009c*/ 	.word	0x00012610


	//   ....[9]....
        /*00a0*/ 	.word	0x00012630


	//   ....[10]....
        /*00a4*/ 	.word	0x00013360


	//   ....[11]....
        /*00a8*/ 	.word	0x00013410


	//   ....[12]....
        /*00ac*/ 	.word	0x00013480


	//   ....[13]....
        /*00b0*/ 	.word	0x000134f0


	//   ....[14]....
        /*00b4*/ 	.word	0x00013560


	//   ....[15]....
        /*00b8*/ 	.word	0x00013be0


	//   ....[16]....
        /*00bc*/ 	.word	0x00013c50


	//   ....[17]....
        /*00c0*/ 	.word	0x00013cc0


	//   ....[18]....
        /*00c4*/ 	.word	0x00013d30


	//   ....[19]....
        /*00c8*/ 	.word	0x00013da0


	//----- nvinfo : EIATTR_EXIT_INSTR_OFFSETS
	.align		4
.L_2364:
        /*00cc*/ 	.byte	0x04, 0x1c
        /*00ce*/ 	.short	(.L_2366 - .L_2365)


	//   ....[0]....
.L_2365:
        /*00d0*/ 	.word	0x00000820


	//   ....[1]....
        /*00d4*/ 	.word	0x000132f0


	//----- nvinfo : EIATTR_MAX_THREADS
	.align		4
.L_2366:
        /*00d8*/ 	.byte	0x04, 0x05
        /*00da*/ 	.short	(.L_2368 - .L_2367)
.L_2367:
        /*00dc*/ 	.word	0x00000080
        /*00e0*/ 	.word	0x00000001
        /*00e4*/ 	.word	0x00000001


	//----- nvinfo : EIATTR_CRS_STACK_SIZE
	.align		4
.L_2368:
        /*00e8*/ 	.byte	0x04, 0x1e
        /*00ea*/ 	.short	(.L_2370 - .L_2369)
.L_2369:
        /*00ec*/ 	.word	0x00000000


	//----- nvinfo : EIATTR_CBANK_PARAM_SIZE
	.align		4
.L_2370:
        /*00f0*/ 	.byte	0x03, 0x19
        /*00f2*/ 	.short	0x00e8


	//----- nvinfo : EIATTR_PARAM_CBANK
	.align		4
        /*00f4*/ 	.byte	0x04, 0x0a
        /*00f6*/ 	.short	(.L_2372 - .L_2371)
	.align		4
.L_2371:
        /*00f8*/ 	.word	index@(.nv.constant0._ZN10layer_norm13ln_fwd_kernelINS_13Kernel_traitsIf13__nv_bfloat16fS2_fjLj1536ELj1ELj4ELj1ELj16ENS_18Kernel_traits_baseILj1536EfS2_fS2_fjLj128EEEEELb1ELb1ELb0ELb1EEEvNS_9FwdParamsE)
        /*00fc*/ 	.short	0x0210
        /*00fe*/ 	.short	0x00e8


	//----- nvinfo : EIATTR_SW_WAR
	.align		4
.L_2372:
        /*0100*/ 	.byte	0x04, 0x36
        /*0102*/ 	.short	(.L_2374 - .L_2373)
.L_2373:
        /*0104*/ 	.word	0x00000008
.L_2374:


//--------------------- .nv.info._ZN10layer_norm13ln_fwd_kernelINS_13Kernel_traitsIf13__nv_bfloat16fS2_fjLj1536ELj1ELj4ELj1ELj16ENS_18Kernel_traits_baseILj1536EfS2_fS2_fjLj128EEEEELb1ELb1ELb1ELb0EEEvNS_9FwdParamsE --------------------------
	.section	.nv.info._ZN10layer_norm13ln_fwd_kernelINS_13Kernel_traitsIf13__nv_bfloat16fS2_fjLj1536ELj1ELj4ELj1ELj16ENS_18Kernel_traits_baseILj1536EfS2_fS2_fjLj128EEEEELb1ELb1ELb1ELb0EEEvNS_9FwdParamsE,"",@"SHT_CUDA_INFO"
	.sectionflags	@""
	.align	4


	//----- nvinfo : EIATTR_CUDA_API_VERSION
	.align		4
        /*0000*/ 	.byte	0x04, 0x37
        /*0002*/ 	.short	(.L_2376 - .L_2375)
.L_2375:
        /*0004*/ 	.word	0x00000082


	//----- nvinfo : EIATTR_KPARAM_INFO
	.align		4
.L_2376:
        /*0008*/ 	.byte	0x04, 0x17
        /*000a*/ 	.short	(.L_2378 - .L_2377)
.L_2377:
        /*000c*/ 	.word	0x00000000
        /*0010*/ 	.short	0x0000
        /*0012*/ 	.short	0x0000
        /*0014*/ 	.byte	0x00, 0xf0, 0xa1, 0x03


	//----- nvinfo : EIATTR_SPARSE_MMA_MASK
	.align		4
.L_2378:
        /*0018*/ 	.byte	0x03, 0x50
        /*001a*/ 	.short	0x0000


	//----- nvinfo : EIATTR_MAXREG_COUNT
	.align		4
        /*001c*/ 	.byte	0x03, 0x1b
        /*001e*/ 	.short	0x00ff


	//----- nvinfo : EIATTR_MERCURY_ISA_VERSION
	.align		4
        /*0020*/ 	.byte	0x03, 0x5f
        /*0022*/ 	.short	0x0101


	//----- nvinfo : EIATTR_COOP_GROUP_MASK_REGIDS
	.align		4
        /*0024*/ 	.byte	0x04, 0x29
        /*0026*/ 	.short	(.L_2380 - .L_2379)


	//   ....[0]....
.L_2379:
        /*0028*/ 	.word	0xffffffff


	//   ....[1]....
        /*002c*/ 	.word	0xffffffff


	//   ....[2]....
        /*0030*/ 	.word	0xffffffff


	//   ....[3]....
        /*0034*/ 	.word	0xffffffff


	//   ....[4]....
        /*0038*/ 	.word	0xffffffff


	//   ....[5]....
        /*003c*/ 	.word	0xffffffff


	//   ....[6]....
        /*0040*/ 	.word	0xffffffff


	//   ....[7]....
        /*0044*/ 	.word	0xffffffff


	//   ....[8]....
        /*0048*/ 	.word	0xffffffff


	//   ....[9]....
        /*004c*/ 	.word	0xffffffff


	//   ....[10]....
        /*0050*/ 	.word	0x050000ef


	//   ....[11]....
        /*0054*/ 	.word	0x050000ef


	//   ....[12]....
        /*0058*/ 	.word	0x050000ef


	//   ....[13]....
        /*005c*/ 	.word	0x050000ef


	//   ....[14]....
        /*0060*/ 	.word	0x050000ef


	//   ....[15]....
        /*0064*/ 	.word	0x050000ef


	//   ....[16]....
        /*0068*/ 	.word	0x050000ef


	//   ....[17]....
        /*006c*/ 	.word	0x050000ef


	//   ....[18]....
        /*0070*/ 	.word	0x050000ef


	//   ....[19]....
        /*0074*/ 	.word	0x050000ef


	//----- nvinfo : EIATTR_COOP_GROUP_INSTR_OFFSETS
	.align		4
.L_2380:
        /*0078*/ 	.byte	0x04, 0x28
        /*007a*/ 	.short	(.L_2382 - .L_2381)


	//   ....[0]....
.L_2381:
        /*007c*/ 	.word	0x000140d0


	//   ....[1]....
        /*0080*/ 	.word	0x00014100


	//   ....[2]....
        /*0084*/ 	.word	0x00014120


	//   ....[3]....
        /*0088*/ 	.word	0x00014140


	//   ....[4]....
        /*008c*/ 	.word	0x00014160


	//   ....[5]....
        /*0090*/ 	.word	0x000147a0


	//   ....[6]....
        /*0094*/ 	.word	0x000147c0


	//   ....[7]....
        /*0098*/ 	.word	0x000147e0


	//   ....[8]....
        /*009c*/ 	.word	0x00014800


	//   ....[9]....
        /*00a0*/ 	.word	0x00014820


	//   ....[10]....
        /*00a4*/ 	.word	0x000157f0


	//   ....[11]....
        /*00a8*/ 	.word	0x000158a0


	//   ....[12]....
        /*00ac*/ 	.word	0x00015910


	//   ....[13]....
        /*00b0*/ 	.word	0x00015980


	//   ....[14]....
        /*00b4*/ 	.word	0x000159f0


	//   ....[15]....
        /*00b8*/ 	.word	0x00016080


	//   ....[16]....
        /*00bc*/ 	.word	0x000160f0


	//   ....[17]....
        /*00c0*/ 	.word	0x00016160


	//   ....[18]....
        /*00c4*/ 	.word	0x000161d0


	//   ....[19]....
        /*00c8*/ 	.word	0x00016240


	//----- nvinfo : EIATTR_EXIT_INSTR_OFFSETS
	.align		4
.L_2382:
        /*00cc*/ 	.byte	0x04, 0x1c
        /*00ce*/ 	.short	(.L_2384 - .L_2383)


	//   ....[0]....
.L_2383:
        /*00d0*/ 	.word	0x00000f80


	//   ....[1]....
        /*00d4*/ 	.word	0x00015780


	//----- nvinfo : EIATTR_MAX_THREADS
	.align		4
.L_2384:
        /*00d8*/ 	.byte	0x04, 0x05
        /*00da*/ 	.short	(.L_2386 - .L_2385)
.L_2385:
        /*00dc*/ 	.word	0x00000080
        /*00e0*/ 	.word	0x00000001
        /*00e4*/ 	.word	0x00000001


	//----- nvinfo : EIATTR_CRS_STACK_SIZE
	.align		4
.L_2386:
        /*00e8*/ 	.byte	0x04, 0x1e
        /*00ea*/ 	.short	(.L_2388 - .L_2387)
.L_2387:
        /*00ec*/ 	.word	0x00000000


	//----- nvinfo : EIATTR_CBANK_PARAM_SIZE
	.align		4
.L_2388:
        /*00f0*/ 	.byte	0x03, 0x19
        /*00f2*/ 	.short	0x00e8


	//----- nvinfo : EIATTR_PARAM_CBANK
	.align		4
        /*00f4*/ 	.byte	0x04, 0x0a
        /*00f6*/ 	.short	(.L_2390 - .L_2389)
	.align		4
.L_2389:
        /*00f8*/ 	.word	index@(.nv.constant0._ZN10layer_norm13ln_fwd_kernelINS_13Kernel_traitsIf13__nv_bfloat16fS2_fjLj1536ELj1ELj4ELj1ELj16ENS_18Kernel_traits_baseILj1536EfS2_fS2_fjLj128EEEEELb1ELb1ELb1ELb0EEEvNS_9FwdParamsE)
        /*00fc*/ 	.short	0x0210
        /*00fe*/ 	.short	0x00e8


	//----- nvinfo : EIATTR_SW_WAR
	.align		4
.L_2390:
        /*0100*/ 	.byte	0x04, 0x36
        /*0102*/ 	.short	(.L_2392 - .L_2391)
.L_2391:
        /*0104*/ 	.word	0x00000008
.L_2392:


//--------------------- .nv.info._ZN10layer_norm13ln_fwd_kernelINS_13Kernel_traitsIf13__nv_bfloat16fS2_fjLj1536ELj1ELj4ELj1ELj16ENS_18Kernel_traits_baseILj1536EfS2_fS2_fjLj128EEEEELb1ELb1ELb1ELb1EEEvNS_9FwdParamsE --------------------------
	.section	.nv.info._ZN10layer_norm13ln_fwd_kernelINS_13Kernel_traitsIf13__nv_bfloat16fS2_fjLj1536ELj1ELj4ELj1ELj16ENS_18Kernel_traits_baseILj1536EfS2_fS2_fjLj128EEEEELb1ELb1ELb1ELb1EEEvNS_9FwdParamsE,"",@"SHT_CUDA_INFO"
	.sectionflags	@""
	.align	4


	//----- nvinfo : EIATTR_CUDA_API_VERSION
	.align		4
        /*0000*/ 	.byte	0x04, 0x37
        /*0002*/ 	.short	(.L_2394 - .L_2393)
.L_2393:
        /*0004*/ 	.word	0x00000082


	//----- nvinfo : EIATTR_KPARAM_INFO
	.align		4
.L_2394:
        /*0008*/ 	.byte	0x04, 0x17
        /*000a*/ 	.short	(.L_2396 - .L_2395)
.L_2395:
        /*000c*/ 	.word	0x00000000
        /*0010*/ 	.short	0x0000
        /*0012*/ 	.short	0x0000
        /*0014*/ 	.byte	0x00, 0xf0, 0xa1, 0x03


	//----- nvinfo : EIATTR_SPARSE_MMA_MASK
	.align		4
.L_2396:
        /*0018*/ 	.byte	0x03, 0x50
        /*001a*/ 	.short	0x0000


	//----- nvinfo : EIATTR_MAXREG_COUNT
	.align		4
        /*001c*/ 	.byte	0x03, 0x1b
        /*001e*/ 	.short	0x00ff


	//----- nvinfo : EIATTR_MERCURY_ISA_VERSION
	.align		4
        /*0020*/ 	.byte	0x03, 0x5f
        /*0022*/ 	.short	0x0101


	//----- nvinfo : EIATTR_COOP_GROUP_MASK_REGIDS
	.align		4
        /*0024*/ 	.byte	0x04, 0x29
        /*0026*/ 	.short	(.L_2398 - .L_2397)


	//   ....[0]....
.L_2397:
        /*0028*/ 	.word	0xffffffff


	//   ....[1]....
        /*002c*/ 	.word	0xffffffff


	//   ....[2]....
        /*0030*/ 	.word	0xffffffff


	//   ....[3]....
        /*0034*/ 	.word	0xffffffff


	//   ....[4]....
        /*0038*/ 	.word	0xffffffff


	//   ....[5]....
        /*003c*/ 	.word	0xffffffff


	//   ....[6]....
        /*0040*/ 	.word	0xffffffff


	//   ....[7]....
        /*0044*/ 	.word	0xffffffff


	//   ....[8]....
        /*0048*/ 	.word	0xffffffff


	//   ....[9]....
        /*004c*/ 	.word	0xffffffff


	//   ....[10]....
        /*0050*/ 	.word	0x050000ec


	//   ....[11]....
        /*0054*/ 	.word	0x050000ec


	//   ....[12]....
        /*0058*/ 	.word	0x050000ec


	//   ....[13]....
        /*005c*/ 	.word	0x050000ec


	//   ....[14]....
        /*0060*/ 	.word	0x050000ec


	//   ....[15]....
        /*0064*/ 	.word	0x050000ec


	//   ....[16]....
        /*0068*/ 	.word	0x050000ec


	//   ....[17]....
        /*006c*/ 	.word	0x050000ec


	//   ....[18]....
        /*0070*/ 	.word	0x050000ec


	//   ....[19]....
        /*0074*/ 	.word	0x050000ec


	//----- nvinfo : EIATTR_COOP_GROUP_INSTR_OFFSETS
	.align		4
.L_2398:
        /*0078*/ 	.byte	0x04, 0x28
        /*007a*/ 	.short	(.L_2400 - .L_2399)


	//   ....[0]....
.L_2399:
        /*007c*/ 	.word	0x000137e0


	//   ....[1]....
        /*0080*/ 	.word	0x00013810


	//   ....[2]....
        /*0084*/ 	.word	0x00013830


	//   ....[3]....
        /*0088*/ 	.word	0x00013850


	//   ....[4]....
        /*008c*/ 	.word	0x00013870


	//   ....[5]....
        /*0090*/ 	.word	0x00013ea0


	//   ....[6]....
        /*0094*/ 	.word	0x00013ec0


	//   ....[7]....
        /*0098*/ 	.word	0x00013ee0


	//   ....[8]....
        /*009c*/ 	.word	0x00013f00


	//   ....[9]....
        /*00a0*/ 	.word	0x00013f20


	//   ....[10]....
        /*00a4*/ 	.word	0x00014d10


	//   ....[11]....
        /*00a8*/ 	.word	0x00014dc0


	//   ....[12]....
        /*00ac*/ 	.word	0x00014e30


	//   ....[13]....
        /*00b0*/ 	.word	0x00014ea0


	//   ....[14]....
        /*00b4*/ 	.word	0x00014f10


	//   ....[15]....
        /*00b8*/ 	.word	0x00015590


	//   ....[16]....
        /*00bc*/ 	.word	0x00015600


	//   ....[17]....
        /*00c0*/ 	.word	0x00015670


	//   ....[18]....
        /*00c4*/ 	.word	0x000156e0


	//   ....[19]....
        /*00c8*/ 	.word	0x00015750


	//----- nvinfo : EIATTR_EXIT_INSTR_OFFSETS
	.align		4
.L_2400:
        /*00cc*/ 	.byte	0x04, 0x1c
        /*00ce*/ 	.short	(.L_2402 - .L_2401)


	//   ....[0]....
.L_2401:
        /*00d0*/ 	.word	0x00000820


	//   ....[1]....
        /*00d4*/ 	.word	0x00014ca0


	//----- nvinfo : EIATTR_MAX_THREADS
	.align		4
.L_2402:
        /*00d8*/ 	.byte	0x04, 0x05
        /*00da*/ 	.short	(.L_2404 - .L_2403)
.L_2403:
        /*00dc*/ 	.word	0x00000080
        /*00e0*/ 	.word	0x00000001
        /*00e4*/ 	.word	0x00000001


	//----- nvinfo : EIATTR_CRS_STACK_SIZE
	.align		4
.L_2404:
        /*00e8*/ 	.byte	0x04, 0x1e
        /*00ea*/ 	.short	(.L_2406 - .L_2405)
.L_2405:
        /*00ec*/ 	.word	0x00000000


	//----- nvinfo : EIATTR_CBANK_PARAM_SIZE
	.align		4
.L_2406:
        /*00f0*/ 	.byte	0x03, 0x19
        /*00f2*/ 	.short	0x00e8


	//----- nvinfo : EIATTR_PARAM_CBANK
	.align		4
        /*00f4*/ 	.byte	0x04, 0x0a
        /*00f6*/ 	.short	(.L_2408 - .L_2407)
	.align		4
.L_2407:
        /*00f8*/ 	.word	index@(.nv.constant0._ZN10layer_norm13ln_fwd_kernelINS_13Kernel_traitsIf13__nv_bfloat16fS2_fjLj1536ELj1ELj4ELj1ELj16ENS_18Kernel_traits_baseILj1536EfS2_fS2_fjLj128EEEEELb1ELb1ELb1ELb1EEEvNS_9FwdParamsE)
        /*00fc*/ 	.short	0x0210
        /*00fe*/ 	.short	0x00e8


	//----- nvinfo : EIATTR_SW_WAR
	.align		4
.L_2408:
        /*0100*/ 	.byte	0x04, 0x36
        /*0102*/ 	.short	(.L_2410 - .L_2409)
.L_2409:
        /*0104*/ 	.word	0x00000008
.L_2410:


//--------------------- .nv.info._ZN10layer_norm13ln_fwd_kernelINS_13Kernel_traitsIf6__halfS2_S2_fjLj1536ELj1ELj4ELj1ELj16ENS_18Kernel_traits_baseILj1536EfS2_S2_S2_fjLj128EEEEELb0ELb0ELb0ELb0EEEvNS_9FwdParamsE --------------------------
	.section	.nv.info._ZN10layer_norm13ln_fwd_kernelINS_13Kernel_traitsIf6__halfS2_S2_fjLj1536ELj1ELj4ELj1ELj16ENS_18Kernel_traits_baseILj1536EfS2_S2_S2_fjLj128EEEEELb0ELb0ELb0ELb0EEEvNS_9FwdParamsE,"",@"SHT_CUDA_INFO"
	.sectionflags	@""
	.align	4


	//----- nvinfo : EIATTR_CUDA_API_VERSION
	.align		4
        /*0000*/ 	.byte	0x04, 0x37
        /*0002*/ 	.short	(.L_2412 - .L_2411)
.L_2411:
        /*0004*/ 	.word	0x00000082


	//----- nvinfo : EIATTR_KPARAM_INFO
	.align		4
.L_2412:
        /*0008*/ 	.byte	0x04, 0x17
        /*000a*/ 	.short	(.L_2414 - .L_2413)
.L_2413:
        /*000c*/ 	.word	0x00000000
        /*0010*/ 	.short	0x0000
        /*0012*/ 	.short	0x0000
        /*0014*/ 	.byte	0x00, 0xf0, 0xa1, 0x03


	//----- nvinfo : EIATTR_SPARSE_MMA_MASK
	.align		4
.L_2414:
        /*0018*/ 	.byte	0x03, 0x50
        /*001a*/ 	.short	0x0000


	//----- nvinfo : EIATTR_MAXREG_COUNT
	.align		4
        /*001c*/ 	.byte	0x03, 0x1b
        /*001e*/ 	.short	0x00ff


	//----- nvinfo : EIATTR_MERCURY_ISA_VERSION
	.align		4
        /*0020*/ 	.byte	0x03, 0x5f
        /*0022*/ 	.short	0x0101


	//----- nvinfo : EIATTR_COOP_GROUP_MASK_REGIDS
	.align		4
        /*0024*/ 	.byte	0x04, 0x29
        /*0026*/ 	.short	(.L_2416 - .L_2415)


	//   ....[0]....
.L_2415:
        /*0028*/ 	.word	0xffffffff


	//   ....[1]....
        /*002c*/ 	.word	0xffffffff


	//   ....[2]....
        /*0030*/ 	.word	0xffffffff


	//   ....[3]....
        /*0034*/ 	.word	0xffffffff


	//   ....[4]....
        /*0038*/ 	.word	0xffffffff


	//   ....[5]....
        /*003c*/ 	.word	0xffffffff


	//   ....[6]....
        /*0040*/ 	.word	0xffffffff


	//   ....[7]....
        /*0044*/ 	.word	0xffffffff


	//   ....[8]....
        /*0048*/ 	.word	0xffffffff


	//   ....[9]....
        /*004c*/ 	.word	0xffffffff


	//   ....[10]....
        /*0050*/ 	.word	0x0500007a


	//   ....[11]....
        /*0054*/ 	.word	0x0500007a


	//   ....[12]....
        /*0058*/ 	.word	0x0500007a


	//   ....[13]....
        /*005c*/ 	.word	0x0500007a


	//   ....[14]....
        /*0060*/ 	.word	0x0500007a


	//   ....[15]....
        /*0064*/ 	.word	0x0500007a


	//   ....[16]....
        /*0068*/ 	.word	0x0500007a


	//   ....[17]....
        /*006c*/ 	.word	0x0500007a


	//   ....[18]....
        /*0070*/ 	.word	0x0500007a


	//   ....[19]....
        /*0074*/ 	.word	0x0500007a


	//----- nvinfo : EIATTR_COOP_GROUP_INSTR_OFFSETS
	.align		4
.L_2416:
        /*0078*/ 	.byte	0x04, 0x28
        /*007a*/ 	.short	(.L_2418 - .L_2417)


	//   ....[0]....
.L_2417:
        /*007c*/ 	.word	0x00002fe0


	//   ....[1]....
        /*0080*/ 	.word	0x00003020


	//   ....[2]....
        /*0084*/ 	.word	0x00003040


	//   ....[3]....
        /*0088*/ 	.word	0x00003060


	//   ....[4]....
        /*008c*/ 	.word	0x00003080


	//   ....[5]....
        /*0090*/ 	.word	0x000036e0


	//   ....[6]....
        /*0094*/ 	.word	0x00003700


	//   ....[7]....
        /*0098*/ 	.word	0x00003720


	//   ....[8]....
        /*009c*/ 	.word	0x00003740


	//   ....[9]....
        /*00a0*/ 	.word	0x00003760


	//   ....[10]....
        /*00a4*/ 	.word	0x00004670


	//   ....[11]....
        /*00a8*/ 	.word	0x00004700


	//   ....[12]....
        /*00ac*/ 	.word	0x00004760


	//   ....[13]....
        /*00b0*/ 	.word	0x000047c0


	//   ....[14]....
        /*00b4*/ 	.word	0x00004820


	//   ....[15]....
        /*00b8*/ 	.word	0x00004ee0


	//   ....[16]....
        /*00bc*/ 	.word	0x00004f40


	//   ....[17]....
        /*00c0*/ 	.word	0x00004fa0


	//   ....[18]....
        /*00c4*/ 	.word	0x00004ff0


	//   ....[19]....
        /*00c8*/ 	.word	0x00005040


	//----- nvinfo : EIATTR_EXIT_INSTR_OFFSETS
	.align		4
.L_2418:
        /*00cc*/ 	.byte	0x04, 0x1c
        /*00ce*/ 	.short	(.L_2420 - .L_2419)


	//   ....[0]....
.L_2419:
        /*00d0*/ 	.word	0x000008e0


	//   ....[1]....
        /*00d4*/ 	.word	0x00004600


	//----- nvinfo : EIATTR_MAX_THREADS
	.align		4
.L_2420:
        /*00d8*/ 	.byte	0x04, 0x05
        /*00da*/ 	.short	(.L_2422 - .L_2421)
.L_2421:
        /*00dc*/ 	.word	0x00000080
        /*00e0*/ 	.word	0x00000001
        /*00e4*/ 	.word	0x00000001


	//----- nvinfo : EIATTR_CRS_STACK_SIZE
	.align		4
.L_2422:
        /*00e8*/ 	.byte	0x04, 0x1e
        /*00ea*/ 	.short	(.L_2424 - .L_2423)
.L_2423:
        /*00ec*/ 	.word	0x00000000


	//----- nvinfo : EIATTR_CBANK_PARAM_SIZE
	.align		4
.L_2424:
        /*00f0*/ 	.byte	0x03, 0x19
        /*00f2*/ 	.short	0x00e8


	//----- nvinfo : EIATTR_PARAM_CBANK
	.align		4
        /*00f4*/ 	.byte	0x04, 0x0a
        /*00f6*/ 	.short	(.L_2426 - .L_2425)
	.align		4
.L_2425:
        /*00f8*/ 	.word	index@(.nv.constant0._ZN10layer_norm13ln_fwd_kernelINS_13Kernel_traitsIf6__halfS2_S2_fjLj1536ELj1ELj4ELj1ELj16ENS_18Kernel_traits_baseILj1536EfS2_S2_S2_fjLj128EEEEELb0ELb0ELb0ELb0EEEvNS_9FwdParamsE)
        /*00fc*/ 	.short	0x0210
        /*00fe*/ 	.short	0x00e8


	//----- nvinfo : EIATTR_SW_WAR
	.align		4
.L_2426:
        /*0100*/ 	.byte	0x04, 0x36
        /*0102*/ 	.short	(.L_2428 - .L_2427)
.L_2427:
        /*0104*/ 	.word	0x00000008
.L_2428:


//--------------------- .nv.info._ZN10layer_norm13ln_fwd_kernelINS_13Kernel_traitsIf6__halfS2_S2_fjLj1536ELj1ELj4ELj1ELj16ENS_18Kernel_traits_baseILj1536EfS2_S2_S2_fjLj128EEEEELb0ELb0ELb0ELb1EEEvNS_9FwdParamsE --------------------------
	.section	.nv.info._ZN10layer_norm13ln_fwd_kernelINS_13Kernel_traitsIf6__halfS2_S2_fjLj1536ELj1ELj4ELj1ELj16ENS_18Kernel_traits_baseILj1536EfS2_S2_S2_fjLj128EEEEELb0ELb0ELb0ELb1EEEvNS_9FwdParamsE,"",@"SHT_CUDA_INFO"
	.sectionflags	@""
	.align	4


	//----- nvinfo : EIATTR_CUDA_API_VERSION
	.align		4
        /*0000*/ 	.byte	0x04, 0x37
        /*0002*/ 	.short	(.L_2430 - .L_2429)
.L_2429:
        /*0004*/ 	.word	0x00000082


	//----- nvinfo : EIATTR_KPARAM_INFO
	.align		4
.L_2430:
        /*0008*/ 	.byte	0x04, 0x17
        /*000a*/ 	.short	(.L_2432 - .L_2431)
.L_2431:
        /*000c*/ 	.word	0x00000000
        /*0010*/ 	.short	0x0000
        /*0012*/ 	.short	0x0000
        /*0014*/ 	.byte	0x00, 0xf0, 0xa1, 0x03


	//----- nvinfo : EIATTR_SPARSE_MMA_MASK
	.align		4
.L_2432:
        /*0018*/ 	.byte	0x03, 0x50
        /*001a*/ 	.short	0x0000


	//----- nvinfo : EIATTR_MAXREG_COUNT
	.align		4
        /*001c*/ 	.byte	0x03, 0x1b
        /*001e*/ 	.short	0x00ff


	//----- nvinfo : EIATTR_MERCURY_ISA_VERSION
	.align		4
        /*0020*/ 	.byte	0x03, 0x5f
        /*0022*/ 	.short	0x0101


	//----- nvinfo : EIATTR_COOP_GROUP_MASK_REGIDS
	.align		4
        /*0024*/ 	.byte	0x04, 0x29
        /*0026*/ 	.short	(.L_2434 - .L_2433)


	//   ....[0]....
.L_2433:
        /*0028*/ 	.word	0xffffffff


	//   ....[1]....
        /*002c*/ 	.word	0xffffffff


	//   ....[2]....
        /*0030*/ 	.word	0xffffffff


	//   ....[3]....
        /*0034*/ 	.word	0xffffffff


	//   ....[4]....
        /*0038*/ 	.word	0xffffffff


	//   ....[5]....
        /*003c*/ 	.word	0xffffffff


	//   ....[6]....
        /*0040*/ 	.word	0xffffffff


	//   ....[7]....
        /*0044*/ 	.word	0xffffffff


	//   ....[8]....
        /*0048*/ 	.word	0xffffffff


	//   ....[9]....
        /*004c*/ 	.word	0xffffffff


	//   ....[10]....
        /*0050*/ 	.word	0x0500007b


	//   ....[11]....
        /*0054*/ 	.word	0x0500007b


	//   ....[12]....
        /*0058*/ 	.word	0x0500007b


	//   ....[13]....
        /*005c*/ 	.word	0x0500007b


	//   ....[14]....
        /*0060*/ 	.word	0x0500007b


	//   ....[15]....
        /*0064*/ 	.word	0x0500007b


	//   ....[16]....
        /*0068*/ 	.word	0x0500007b


	//   ....[17]....
        /*006c*/ 	.word	0x0500007b


	//   ....[18]....
        /*0070*/ 	.word	0x0500007b


	//   ....[19]....
        /*0074*/ 	.word	0x0500007b


	//----- nvinfo : EIATTR_COOP_GROUP_INSTR_OFFSETS
	.align		4
.L_2434:
        /*0078*/ 	.byte	0x04, 0x28
        /*007a*/ 	.short	(.L_2436 - .L_2435)


	//   ....[0]....
.L_2435:
        /*007c*/ 	.word	0x000027b0


	//   ....[1]....
        /*0080*/ 	.word	0x000027d0


	//   ....[2]....
        /*0084*/ 	.word	0x000027f0


	//   ....[3]....
        /*0088*/ 	.word	0x00002810


	//   ....[4]....
        /*008c*/ 	.word	0x00002830


	//   ....[5]....
        /*0090*/ 	.word	0x00002e70


	//   ....[6]....
        /*0094*/ 	.word	0x00002e90


	//   ....[7]....
        /*0098*/ 	.word	0x00002eb0


	//   ....[8]....
        /*009c*/ 	.word	0x00002ed0


	//   ....[9]....
        /*00a0*/ 	.word	0x00002ef0


	//   ....[10]....
        /*00a4*/ 	.word	0x00003be0


	//   ....[11]....
        /*00a8*/ 	.word	0x00003c60


	//   ....[12]....
        /*00ac*/ 	.word	0x00003cb0


	//   ....[13]....
        /*00b0*/ 	.word	0x00003d10


	//   ....[14]....
        /*00b4*/ 	.word	0x00003d70


	//   ....[15]....
        /*00b8*/ 	.word	0x000043f0


	//   ....[16]....
        /*00bc*/ 	.word	0x00004440


	//   ....[17]....
        /*00c0*/ 	.word	0x00004490


	//   ....[18]....
        /*00c4*/ 	.word	0x000044e0


	//   ....[19]....
        /*00c8*/ 	.word	0x00004530


	//----- nvinfo : EIATTR_EXIT_INSTR_OFFSETS
	.align		4
.L_2436:
        /*00cc*/ 	.byte	0x04, 0x1c
        /*00ce*/ 	.short	(.L_2438 - .L_2437)


	//   ....[0]....
.L_2437:
        /*00d0*/ 	.word	0x000003a0


	//   ....[1]....
        /*00d4*/ 	.word	0x00003b70


	//----- nvinfo : EIATTR_MAX_THREADS
	.align		4
.L_2438:
        /*00d8*/ 	.byte	0x04, 0x05
        /*00da*/ 	.short	(.L_2440 - .L_2439)
.L_2439:
        /*00dc*/ 	.word	0x00000080
        /*00e0*/ 	.word	0x00000001
        /*00e4*/ 	.word	0x00000001


	//----- nvinfo : EIATTR_CRS_STACK_SIZE
	.align		4
.L_2440:
        /*00e8*/ 	.byte	0x04, 0x1e
        /*00ea*/ 	.short	(.L_2442 - .L_2441)
.L_2441:
        /*00ec*/ 	.word	0x00000000


	//----- nvinfo : EIATTR_CBANK_PARAM_SIZE
	.align		4
.L_2442:
        /*00f0*/ 	.byte	0x03, 0x19
        /*00f2*/ 	.short	0x00e8


	//----- nvinfo : EIATTR_PARAM_CBANK
	.align		4
        /*00f4*/ 	.byte	0x04, 0x0a
        /*00f6*/ 	.short	(.L_2444 - .L_2443)
	.align		4
.L_2443:
        /*00f8*/ 	.word	index@(.nv.constant0._ZN10layer_norm13ln_fwd_kernelINS_13Kernel_traitsIf6__halfS2_S2_fjLj1536ELj1ELj4ELj1ELj16ENS_18Kernel_traits_baseILj1536EfS2_S2_S2_fjLj128EEEEELb0ELb0ELb0ELb1EEEvNS_9FwdParamsE)
        /*00fc*/ 	.short	0x0210
        /*00fe*/ 	.short	0x00e8


	//----- nvinfo : EIATTR_SW_WAR
	.align		4
.L_2444:
        /*0100*/ 	.byte	0x04, 0x36
        /*0102*/ 	.short	(.L_2446 - .L_2445)
.L_2445:
        /*0104*/ 	.word	0x00000008
.L_2446:


//--------------------- .nv.info._ZN10layer_norm13ln_fwd_kernelINS_13Kernel_traitsIf6__halfS2_S2_fjLj1536ELj1ELj4ELj1ELj16ENS_18Kernel_traits_baseILj1536EfS2_S2_S2_fjLj128EEEEELb0ELb0ELb1ELb0EEEvNS_9FwdParamsE --------------------------
	.section	.nv.info._ZN10layer_norm13ln_fwd_kernelINS_13Kernel_traitsIf6__halfS2_S2_fjLj1536ELj1ELj4ELj1ELj16ENS_18Kernel_traits_baseILj1536EfS2_S2_S2_fjLj128EEEEELb0ELb0ELb1ELb0EEEvNS_9FwdParamsE,"",@"SHT_CUDA_INFO"
	.sectionflags	@""
	.align	4


	//----- nvinfo : EIATTR_CUDA_API_VERSION
	.align		4
        /*0000*/ 	.byte	0x04, 0x37
        /*0002*/ 	.short	(.L_2448 - .L_2447)
.L_2447:
        /*0004*/ 	.word	0x00000082


	//----- nvinfo : EIATTR_KPARAM_INFO
	.align		4
.L_2448:
        /*0008*/ 	.byte	0x04, 0x17
        /*000a*/ 	.short	(.L_2450 - .L_2449)
.L_2449:
        /*000c*/ 	.word	0x00000000
        /*0010*/ 	.short	0x0000
        /*0012*/ 	.short	0x0000
        /*0014*/ 	.byte	0x00, 0xf0, 0xa1, 0x03


	//----- nvinfo : EIATTR_SPARSE_MMA_MASK
	.align		4
.L_2450:
        /*0018*/ 	.byte	0x03, 0x50
        /*001a*/ 	.short	0x0000


	//----- nvinfo : EIATTR_MAXREG_COUNT
	.align		4
        /*001c*/ 	.byte	0x03, 0x1b
        /*001e*/ 	.short	0x00ff


	//----- nvinfo : EIATTR_MERCURY_ISA_VERSION
	.align		4
        /*0020*/ 	.byte	0x03, 0x5f
        /*0022*/ 	.short	0x0101


	//----- nvinfo : EIATTR_COOP_GROUP_MASK_REGIDS
	.align		4
        /*0024*/ 	.byte	0x04, 0x29
        /*0026*/ 	.short	(.L_2452 - .L_2451)


	//   ....[0]....
.L_2451:
        /*0028*/ 	.word	0xffffffff


	//   ....[1]....
        /*002c*/ 	.word	0xffffffff


	//   ....[2]....
        /*0030*/ 	.word	0xffffffff


	//   ....[3]....
        /*0034*/ 	.word	0xffffffff


	//   ....[4]....
        /*0038*/ 	.word	0xffffffff


	//   ....[5]....
        /*003c*/ 	.word	0xffffffff


	//   ....[6]....
        /*0040*/ 	.word	0xffffffff


	//   ....[7]....
        /*0044*/ 	.word	0xffffffff


	//   ....[8]....
        /*0048*/ 	.word	0xffffffff


	//   ....[9]....
        /*004c*/ 	.word	0xffffffff


	//   ....[10]....
        /*0050*/ 	.word	0x050000ae


	//   ....[11]....
        /*0054*/ 	.word	0x050000ae


	//   ....[12]....
        /*0058*/ 	.word	0x050000ae


	//   ....[13]....
        /*005c*/ 	.word	0x050000ae


	//   ....[14]....
        /*0060*/ 	.word	0x050000ae


	//   ....[15]....
        /*0064*/ 	.word	0x050000ae


	//   ....[16]....
        /*0068*/ 	.word	0x050000ae


	//   ....[17]....
        /*006c*/ 	.word	0x050000ae


	//   ....[18]....
        /*0070*/ 	.word	0x050000ae


	//   ....[19]....
        /*0074*/ 	.word	0x050000ae


	//----- nvinfo : EIATTR_COOP_GROUP_INSTR_OFFSETS
	.align		4
.L_2452:
        /*0078*/ 	.byte	0x04, 0x28
        /*007a*/ 	.short	(.L_2454 - .L_2453)


	//   ....[0]....
.L_2453:
        /*007c*/ 	.word	0x00003700


	//   ....[1]....
        /*0080*/ 	.word	0x00003720


	//   ....[2]....
        /*0084*/ 	.word	0x00003740


	//   ....[3]....
        /*0088*/ 	.word	0x00003770


	//   ....[4]....
        /*008c*/ 	.word	0x00003790


	//   ....[5]....
        /*0090*/ 	.word	0x00003dd0


	//   ....[6]....
        /*0094*/ 	.word	0x00003df0


	//   ....[7]....
        /*0098*/ 	.word	0x00003e10


	//   ....[8]....
        /*009c*/ 	.word	0x00003e30


	//   ....[9]....
        /*00a0*/ 	.word	0x00003e50


	//   ....[10]....
        /*00a4*/ 	.word	0x00004e10


	//   ....[11]....
        /*00a8*/ 	.word	0x00004eb0


	//   ....[12]....
        /*00ac*/ 	.word	0x00004f20


	//   ....[13]....
        /*00b0*/ 	.word	0x00004fa0


	//   ....[14]....
        /*00b4*/ 	.word	0x00005010


	//   ....[15]....
        /*00b8*/ 	.word	0x000056a0


	//   ....[16]....
        /*00bc*/ 	.word	0x00005710


	//   ....[17]....
        /*00c0*/ 	.word	0x00005780


	//   ....[18]....
        /*00c4*/ 	.word	0x000057f0


	//   ....[19]....
        /*00c8*/ 	.word	0x00005860


	//----- nvinfo : EIATTR_EXIT_INSTR_OFFSETS
	.align		4
.L_2454:
        /*00cc*/ 	.byte	0x04, 0x1c
        /*00ce*/ 	.short	(.L_2456 - .L_2455)


	//   ....[0]....
.L_2455:
        /*00d0*/ 	.word	0x000008b0


	//   ....[1]....
        /*00d4*/ 	.word	0x00004da0


	//----- nvinfo : EIATTR_MAX_THREADS
	.align		4
.L_2456:
        /*00d8*/ 	.byte	0x04, 0x05
        /*00da*/ 	.short	(.L_2458 - .L_2457)
.L_2457:
        /*00dc*/ 	.word	0x00000080
        /*00e0*/ 	.word	0x00000001
        /*00e4*/ 	.word	0x00000001


	//----- nvinfo : EIATTR_CRS_STACK_SIZE
	.align		4
.L_2458:
        /*00e8*/ 	.byte	0x04, 0x1e
        /*00ea*/ 	.short	(.L_2460 - .L_2459)
.L_2459:
        /*00ec*/ 	.word	0x00000000


	//----- nvinfo : EIATTR_CBANK_PARAM_SIZE
	.align		4
.L_2460:
        /*00f0*/ 	.byte	0x03, 0x19
        /*00f2*/ 	.short	0x00e8


	//----- nvinfo : EIATTR_PARAM_CBANK
	.align		4
        /*00f4*/ 	.byte	0x04, 0x0a
        /*00f6*/ 	.short	(.L_2462 - .L_2461)
	.align		4
.L_2461:
        /*00f8*/ 	.word	index@(.nv.constant0._ZN10layer_norm13ln_fwd_kernelINS_13Kernel_traitsIf6__halfS2_S2_fjLj1536ELj1ELj4ELj1ELj16ENS_18Kernel_traits_baseILj1536EfS2_S2_S2_fjLj128EEEEELb0ELb0ELb1ELb0EEEvNS_9FwdParamsE)
        /*00fc*/ 	.short	0x0210
        /*00fe*/ 	.short	0x00e8


	//----- nvinfo : EIATTR_SW_WAR
	.align		4
.L_2462:
        /*0100*/ 	.byte	0x04, 0x36
        /*0102*/ 	.short	(.L_2464 - .L_2463)
.L_2463:
        /*0104*/ 	.word	0x00000008
.L_2464:


//--------------------- .nv.info._ZN10layer_norm13ln_fwd_kernelINS_13Kernel_traitsIf6__halfS2_S2_fjLj1536ELj1ELj4ELj1ELj16ENS_18Kernel_traits_baseILj1536EfS2_S2_S2_fjLj128EEEEELb0ELb0ELb1ELb1EEEvNS_9FwdParamsE --------------------------
	.section	.nv.info._ZN10layer_norm13ln_fwd_kernelINS_13Kernel_traitsIf6__halfS2_S2_fjLj1536ELj1ELj4ELj1ELj16ENS_18Kernel_traits_baseILj1536EfS2_S2_S2_fjLj128EEEEELb0ELb0ELb1ELb1EEEvNS_9FwdParamsE,"",@"SHT_CUDA_INFO"
	.sectionflags	@""
	.align	4


	//----- nvinfo : EIATTR_CUDA_API_VERSION
	.align		4
        /*0000*/ 	.byte	0x04, 0x37
        /*0002*/ 	.short	(.L_2466 - .L_2465)
.L_2465:
        /*0004*/ 	.word	0x00000082


	//----- nvinfo : EIATTR_KPARAM_INFO
	.align		4
.L_2466:
        /*0008*/ 	.byte	0x04, 0x17
        /*000a*/ 	.short	(.L_2468 - .L_2467)
.L_2467:
        /*000c*/ 	.word	0x00000000
        /*0010*/ 	.short	0x0000
        /*0012*/ 	.short	0x0000
        /*0014*/ 	.byte	0x00, 0xf0, 0xa1, 0x03


	//----- nvinfo : EIATTR_SPARSE_MMA_MASK
	.align		4
.L_2468:
        /*0018*/ 	.byte	0x03, 0x50
        /*001a*/ 	.short	0x0000


	//----- nvinfo : EIATTR_MAXREG_COUNT
	.align		4
        /*001c*/ 	.byte	0x03, 0x1b
        /*001e*/ 	.short	0x00ff


	//----- nvinfo : EIATTR_MERCURY_ISA_VERSION
	.align		4
        /*0020*/ 	.byte	0x03, 0x5f
        /*0022*/ 	.short	0x0101


	//----- nvinfo : EIATTR_COOP_GROUP_MASK_REGIDS
	.align		4
        /*0024*/ 	.byte	0x04, 0x29
        /*0026*/ 	.short	(.L_2470 - .L_2469)


	//   ....[0]....
.L_2469:
        /*0028*/ 	.word	0xffffffff


	//   ....[1]....
        /*002c*/ 	.word	0xffffffff


	//   ....[2]....
        /*0030*/ 	.word	0xffffffff


	//   ....[3]....
        /*0034*/ 	.word	0xffffffff


	//   ....[4]....
        /*0038*/ 	.word	0xffffffff


	//   ....[5]....
        /*003c*/ 	.word	0xffffffff


	//   ....[6]....
        /*0040*/ 	.word	0xffffffff


	//   ....[7]....
        /*0044*/ 	.word	0xffffffff


	//   ....[8]....
        /*0048*/ 	.word	0xffffffff


	//   ....[9]....
        /*004c*/ 	.word	0xffffffff


	//   ....[10]....
        /*0050*/ 	.word	0x05000079


	//   ....[11]....
        /*0054*/ 	.word	0x05000079


	//   ....[12]....
        /*0058*/ 	.word	0x05000079


	//   ....[13]....
        /*005c*/ 	.word	0x05000079


	//   ....[14]....
        /*0060*/ 	.word	0x05000079


	//   ....[15]....
        /*0064*/ 	.word	0x05000079


	//   ....[16]....
        /*0068*/ 	.word	0x05000079


	//   ....[17]....
        /*006c*/ 	.word	0x05000079


	//   ....[18]....
        /*0070*/ 	.word	0x05000079


	//   ....[19]....
        /*0074*/ 	.word	0x05000079


	//----- nvinfo : EIATTR_COOP_GROUP_INSTR_OFFSETS
	.align		4
.L_2470:
        /*0078*/ 	.byte	0x04, 0x28
        /*007a*/ 	.short	(.L_2472 - .L_2471)


	//   ....[0]....
.L_2471:
        /*007c*/ 	.word	0x00002f50


	//   ....[1]....
        /*0080*/ 	.word	0x00002f80


	//   ....[2]....
        /*0084*/ 	.word	0x00002fa0


	//   ....[3]....
        /*0088*/ 	.word	0x00002fc0


	//   ....[4]....
        /*008c*/ 	.word	0x00002fe0


	//   ....[5]....
        /*0090*/ 	.word	0x00003610


	//   ....[6]....
        /*0094*/ 	.word	0x00003630


	//   ....[7]....
        /*0098*/ 	.word	0x00003650


	//   ....[8]....
        /*009c*/ 	.word	0x00003670


	//   ....[9]....
        /*00a0*/ 	.word	0x00003690


	//   ....[10]....
        /*00a4*/ 	.word	0x00004470


	//   ....[11]....
        /*00a8*/ 	.word	0x00004500


	//   ....[12]....
        /*00ac*/ 	.word	0x00004560


	//   ....[13]....
        /*00b0*/ 	.word	0x000045c0


	//   ....[14]....
        /*00b4*/ 	.word	0x00004610


	//   ....[15]....
        /*00b8*/ 	.word	0x00004c80


	//   ....[16]....
        /*00bc*/ 	.word	0x00004ce0


	//   ....[17]....
        /*00c0*/ 	.word	0x00004d40


	//   ....[18]....
        /*00c4*/ 	.word	0x00004d90


	//   ....[19]....
        /*00c8*/ 	.word	0x00004de0


	//----- nvinfo : EIATTR_EXIT_INSTR_OFFSETS
	.align		4
.L_2472:
        /*00cc*/ 	.byte	0x04, 0x1c
        /*00ce*/ 	.short	(.L_2474 - .L_2473)


	//   ....[0]....
.L_2473:
        /*00d0*/ 	.word	0x00000360


	//   ....[1]....
        /*00d4*/ 	.word	0x00004400


	//----- nvinfo : EIATTR_MAX_THREADS
	.align		4
.L_2474:
        /*00d8*/ 	.byte	0x04, 0x05
        /*00da*/ 	.short	(.L_2476 - .L_2475)
.L_2475:
        /*00dc*/ 	.word	0x00000080
        /*00e0*/ 	.word	0x00000001
        /*00e4*/ 	.word	0x00000001


	//----- nvinfo : EIATTR_CRS_STACK_SIZE
	.align		4
.L_2476:
        /*00e8*/ 	.byte	0x04, 0x1e
        /*00ea*/ 	.short	(.L_2478 - .L_2477)
.L_2477:
        /*00ec*/ 	.word	0x00000000


	//----- nvinfo : EIATTR_CBANK_PARAM_SIZE
	.align		4
.L_2478:
        /*00f0*/ 	.byte	0x03, 0x19
        /*00f2*/ 	.short	0x00e8


	//----- nvinfo : EIATTR_PARAM_CBANK
	.align		4
        /*00f4*/ 	.byte	0x04, 0x0a
        /*00f6*/ 	.short	(.L_2480 - .L_2479)
	.align		4
.L_2479:
        /*00f8*/ 	.word	index@(.nv.constant0._ZN10layer_norm13ln_fwd_kernelINS_13Kernel_traitsIf6__halfS2_S2_fjLj1536ELj1ELj4ELj1ELj16ENS_18Kernel_traits_baseILj1536EfS2_S2_S2_fjLj128EEEEELb0ELb0ELb1ELb1EEEvNS_9FwdParamsE)
        /*00fc*/ 	.short	0x0210
        /*00fe*/ 	.short	0x00e8


	//----- nvinfo : EIATTR_SW_WAR
	.align		4
.L_2480:
        /*0100*/ 	.byte	0x04, 0x36
        /*0102*/ 	.short	(.L_2482 - .L_2481)
.L_2481:
        /*0104*/ 	.word	0x00000008
.L_2482:


//--------------------- .nv.info._ZN10layer_norm13ln_fwd_kernelINS_13Kernel_traitsIf6__halfS2_S2_fjLj1536ELj1ELj4ELj1ELj16ENS_18Kernel_traits_baseILj1536EfS2_S2_S2_fjLj128EEEEELb0ELb1ELb0ELb0EEEvNS_9FwdParamsE --------------------------
	.section	.nv.info._ZN10layer_norm13ln_fwd_kernelINS_13Kernel_traitsIf6__halfS2_S2_fjLj1536ELj1ELj4ELj1ELj16ENS_18Kernel_traits_baseILj1536EfS2_S2_S2_fjLj128EEEEELb0ELb1ELb0ELb0EEEvNS_9FwdParamsE,"",@"SHT_CUDA_INFO"
	.sectionflags	@""
	.align	4


	//----- nvinfo : EIATTR_CUDA_API_VERSION
	.align		4
        /*0000*/ 	.byte	0x04, 0x37
        /*0002*/ 	.short	(.L_2484 - .L_2483)
.L_2483:
        /*0004*/ 	.word	0x00000082


	//----- nvinfo : EIATTR_KPARAM_INFO
	.align		4
.L_2484:
        /*0008*/ 	.byte	0x04, 0x17
        /*000a*/ 	.short	(.L_2486 - .L_2485)
.L_2485:
        /*000c*/ 	.word	0x00000000
        /*0010*/ 	.short	0x0000
        /*0012*/ 	.short	0x0000
        /*0014*/ 	.byte	0x00, 0xf0, 0xa1, 0x03


	//----- nvinfo : EIATTR_SPARSE_MMA_MASK
	.align		4
.L_2486:
        /*0018*/ 	.byte	0x03, 0x50
        /*001a*/ 	.short	0x0000


	//----- nvinfo : EIATTR_MAXREG_COUNT
	.align		4
        /*001c*/ 	.byte	0x03, 0x1b
        /*001e*/ 	.short	0x00ff


	//----- nvinfo : EIATTR_MERCURY_ISA_VERSION
	.align		4
        /*0020*/ 	.byte	0x03, 0x5f
        /*0022*/ 	.short	0x0101


	//----- nvinfo : EIATTR_COOP_GROUP_MASK_REGIDS
	.align		4
        /*0024*/ 	.byte	0x04, 0x29
        /*0026*/ 	.short	(.L_2488 - .L_2487)


	//   ....[0]....
.L_2487:
        /*0028*/ 	.word	0xffffffff


	//   ....[1]....
        /*002c*/ 	.word	0xffffffff


	//   ....[2]....
        /*0030*/ 	.word	0xffffffff


	//   ....[3]....
        /*0034*/ 	.word	0xffffffff


	//   ....[4]....
        /*0038*/ 	.word	0xffffffff


	//   ....[5]....
        /*003c*/ 	.word	0xffffffff


	//   ....[6]....
        /*0040*/ 	.word	0xffffffff


	//   ....[7]....
        /*0044*/ 	.word	0xffffffff


	//   ....[8]....
        /*0048*/ 	.word	0xffffffff


	//   ....[9]....
        /*004c*/ 	.word	0xffffffff


	//   ....[10]....
        /*0050*/ 	.word	0x050000d0


	//   ....[11]....
        /*0054*/ 	.word	0x050000d0


	//   ....[12]....
        /*0058*/ 	.word	0x050000d0


	//   ....[13]....
        /*005c*/ 	.word	0x050000d0


	//   ....[14]....
        /*0060*/ 	.word	0x050000d0


	//   ....[15]....
        /*0064*/ 	.word	0x050000d0


	//   ....[16]....
        /*0068*/ 	.word	0x050000d0


	//   ....[17]....
        /*006c*/ 	.word	0x050000d0


	//   ....[18]....
        /*0070*/ 	.word	0x050000d0


	//   ....[19]....
        /*0074*/ 	.word	0x050000d0


	//----- nvinfo : EIATTR_COOP_GROUP_INSTR_OFFSETS
	.align		4
.L_2488:
        /*0078*/ 	.byte	0x04, 0x28
        /*007a*/ 	.short	(.L_2490 - .L_2489)


	//   ....[0]....
.L_2489:
        /*007c*/ 	.word	0x00002680


	//   ....[1]....
        /*0080*/ 	.word	0x000026c0


	//   ....[2]....
        /*0084*/ 	.word	0x000026e0


	//   ....[3]....
        /*0088*/ 	.word	0x00002700


	//   ....[4]....
        /*008c*/ 	.word	0x00002720


	//   ....[5]....
        /*0090*/ 	.word	0x00002d70


	//   ....[6]....
        /*0094*/ 	.word	0x00002d90


	//   ....[7]....
        /*0098*/ 	.word	0x00002db0


	//   ....[8]....
        /*009c*/ 	.word	0x00002dd0


	//   ....[9]....
        /*00a0*/ 	.word	0x00002df0


	//   ....[10]....
        /*00a4*/ 	.word	0x00003cf0


	//   ....[11]....
        /*00a8*/ 	.word	0x00003da0


	//   ....[12]....
        /*00ac*/ 	.word	0x00003e10


	//   ....[13]....
        /*00b0*/ 	.word	0x00003e80


	//   ....[14]....
        /*00b4*/ 	.word	0x00003ef0


	//   ....[15]....
        /*00b8*/ 	.word	0x000045a0


	//   ....[16]....
        /*00bc*/ 	.word	0x00004610


	//   ....[17]....
        /*00c0*/ 	.word	0x00004680


	//   ....[18]....
        /*00c4*/ 	.word	0x000046f0


	//   ....[19]....
        /*00c8*/ 	.word	0x00004760


	//----- nvinfo : EIATTR_EXIT_INSTR_OFFSETS
	.align		4
.L_2490:
        /*00cc*/ 	.byte	0x04, 0x1c
        /*00ce*/ 	.short	(.L_2492 - .L_2491)


	//   ....[0]....
.L_2491:
        /*00d0*/ 	.word	0x00000ad0


	//   ....[1]....
        /*00d4*/ 	.word	0x00003c80


	//----- nvinfo : EIATTR_MAX_THREADS
	.align		4
.L_2492:
        /*00d8*/ 	.byte	0x04, 0x05
        /*00da*/ 	.short	(.L_2494 - .L_2493)
.L_2493:
        /*00dc*/ 	.word	0x00000080
        /*00e0*/ 	.word	0x00000001
        /*00e4*/ 	.word	0x00000001


	//----- nvinfo : EIATTR_CRS_STACK_SIZE
	.align		4
.L_2494:
        /*00e8*/ 	.byte	0x04, 0x1e
        /*00ea*/ 	.short	(.L_2496 - .L_2495)
.L_2495:
        /*00ec*/ 	.word	0x00000000


	//----- nvinfo : EIATTR_CBANK_PARAM_SIZE
	.align		4
.L_2496:
        /*00f0*/ 	.byte	0x03, 0x19
        /*00f2*/ 	.short	0x00e8


	//----- nvinfo : EIATTR_PARAM_CBANK
	.align		4
        /*00f4*/ 	.byte	0x04, 0x0a
        /*00f6*/ 	.short	(.L_2498 - .L_2497)
	.align		4
.L_2497:
        /*00f8*/ 	.word	index@(.nv.constant0._ZN10layer_norm13ln_fwd_kernelINS_13Kernel_traitsIf6__halfS2_S2_fjLj1536ELj1ELj4ELj1ELj16ENS_18Kernel_traits_baseILj1536EfS2_S2_S2_fjLj128EEEEELb0ELb1ELb0ELb0EEEvNS_9FwdParamsE)
        /*00fc*/ 	.short	0x0210
        /*00fe*/ 	.short	0x00e8


	//----- nvinfo : EIATTR_SW_WAR
	.align		4
.L_2498:
        /*0100*/ 	.byte	0x04, 0x36
        /*0102*/ 	.short	(.L_2500 - .L_2499)
.L_2499:
        /*0104*/ 	.word	0x00000008
.L_2500:


//--------------------- .nv.info._ZN10layer_norm13ln_fwd_kernelINS_13Kernel_traitsIf6__halfS2_S2_fjLj1536ELj1ELj4ELj1ELj16ENS_18Kernel_traits_baseILj1536EfS2_S2_S2_fjLj128EEEEELb0ELb1ELb0ELb1EEEvNS_9FwdParamsE --------------------------
	.section	.nv.info._ZN10layer_norm13ln_fwd_kernelINS_13Kernel_traitsIf6__halfS2_S2_fjLj1536ELj1ELj4ELj1ELj16ENS_18Kernel_traits_baseILj1536EfS2_S2_S2_fjLj128EEEEELb0ELb1ELb0ELb1EEEvNS_9FwdParamsE,"",@"SHT_CUDA_INFO"
	.sectionflags	@""
	.align	4


	//----- nvinfo : EIATTR_CUDA_API_VERSION
	.align		4
        /*0000*/ 	.byte	0x04, 0x37
        /*0002*/ 	.short	(.L_2502 - .L_2501)
.L_2501:
        /*0004*/ 	.word	0x00000082


	//----- nvinfo : EIATTR_KPARAM_INFO
	.align		4
.L_2502:
        /*0008*/ 	.byte	0x04, 0x17
        /*000a*/ 	.short	(.L_2504 - .L_2503)
.L_2503:
        /*000c*/ 	.word	0x00000000
        /*0010*/ 	.short	0x0000
        /*0012*/ 	.short	0x0000
        /*0014*/ 	.byte	0x00, 0xf0, 0xa1, 0x03


	//----- nvinfo : EIATTR_SPARSE_MMA_MASK
	.align		4
.L_2504:
        /*0018*/ 	.byte	0x03, 0x50
        /*001a*/ 	.short	0x0000


	//----- nvinfo : EIATTR_MAXREG_COUNT
	.align		4
        /*001c*/ 	.byte	0x03, 0x1b
        /*001e*/ 	.short	0x00ff


	//----- nvinfo : EIATTR_MERCURY_ISA_VERSION
	.align		4
        /*0020*/ 	.byte	0x03, 0x5f
        /*0022*/ 	.short	0x0101


	//----- nvinfo : EIATTR_COOP_GROUP_MASK_REGIDS
	.align		4
        /*0024*/ 	.byte	0x04, 0x29
        /*0026*/ 	.short	(.L_2506 - .L_2505)


	//   ....[0]....
.L_2505:
        /*0028*/ 	.word	0xffffffff


	//   ....[1]....
        /*002c*/ 	.word	0xffffffff


	//   ....[2]....
        /*0030*/ 	.word	0xffffffff


	//   ....[3]....
        /*0034*/ 	.word	0xffffffff


	//   ....[4]....
        /*0038*/ 	.word	0xffffffff


	//   ....[5]....
        /*003c*/ 	.word	0xffffffff


	//   ....[6]....
        /*0040*/ 	.word	0xffffffff


	//   ....[7]....
        /*0044*/ 	.word	0xffffffff


	//   ....[8]....
        /*0048*/ 	.word	0xffffffff


	//   ....[9]....
        /*004c*/ 	.word	0xffffffff


	//   ....[10]....
        /*0050*/ 	.word	0x050000da


	//   ....[11]....
        /*0054*/ 	.word	0x050000da


	//   ....[12]....
        /*0058*/ 	.word	0x050000da


	//   ....[13]....
        /*005c*/ 	.word	0x050000da


	//   ....[14]....
        /*0060*/ 	.word	0x050000da


	//   ....[15]....
        /*0064*/ 	.word	0x050000da


	//   ....[16]....
        /*0068*/ 	.word	0x050000da


	//   ....[17]....
        /*006c*/ 	.word	0x050000da


	//   ....[18]....
        /*0070*/ 	.word	0x050000da


	//   ....[19]....
        /*0074*/ 	.word	0x050000da


	//----- nvinfo : EIATTR_COOP_GROUP_INSTR_OFFSETS
	.align		4
.L_2506:
        /*0078*/ 	.byte	0x04, 0x28
        /*007a*/ 	.short	(.L_2508 - .L_2507)


	//   ....[0]....
.L_2507:
        /*007c*/ 	.word	0x00001e50


	//   ....[1]....
        /*0080*/ 	.word	0x00001e70


	//   ....[2]....
        /*0084*/ 	.word	0x00001e90


	//   ....[3]....
        /*0088*/ 	.word	0x00001eb0


	//   ....[4]....
        /*008c*/ 	.word	0x00001ee0


	//   ....[5]....
        /*0090*/ 	.word	0x00002510


	//   ....[6]....
        /*0094*/ 	.word	0x00002530


	//   ....[7]....
        /*0098*/ 	.word	0x00002550


	//   ....[8]....
        /*009c*/ 	.word	0x00002570


	//   ....[9]....
        /*00a0*/ 	.word	0x00002590


	//   ....[10]....
        /*00a4*/ 	.word	0x000032c0


	//   ....[11]....
        /*00a8*/ 	.word	0x00003360


	//   ....[12]....
        /*00ac*/ 	.word	0x000033d0


	//   ....[13]....
        /*00b0*/ 	.word	0x00003440


	//   ....[14]....
        /*00b4*/ 	.word	0x000034c0


	//   ....[15]....
        /*00b8*/ 	.word	0x00003b40


	//   ....[16]....
        /*00bc*/ 	.word	0x00003bb0


	//   ....[17]....
        /*00c0*/ 	.word	0x00003c20


	//   ....[18]....
        /*00c4*/ 	.word	0x00003c90


	//   ....[19]....
        /*00c8*/ 	.word	0x00003d00


	//----- nvinfo : EIATTR_EXIT_INSTR_OFFSETS
	.align		4
.L_2508:
        /*00cc*/ 	.byte	0x04, 0x1c
        /*00ce*/ 	.short	(.L_2510 - .L_2509)


	//   ....[0]....
.L_2509:
        /*00d0*/ 	.word	0x000003a0


	//   ....[1]....
        /*00d4*/ 	.word	0x00003250


	//----- nvinfo : EIATTR_MAX_THREADS
	.align		4
.L_2510:
        /*00d8*/ 	.byte	0x04, 0x05
        /*00da*/ 	.short	(.L_2512 - .L_2511)
.L_2511:
        /*00dc*/ 	.word	0x00000080
        /*00e0*/ 	.word	0x00000001
        /*00e4*/ 	.word	0x00000001


	//----- nvinfo : EIATTR_CRS_STACK_SIZE
	.align		4
.L_2512:
        /*00e8*/ 	.byte	0x04, 0x1e
        /*00ea*/ 	.short	(.L_2514 - .L_2513)
.L_2513:
        /*00ec*/ 	.word	0x00000000


	//----- nvinfo : EIATTR_CBANK_PARAM_SIZE
	.align		4
.L_2514:
        /*00f0*/ 	.byte	0x03, 0x19
        /*00f2*/ 	.short	0x00e8


	//----- nvinfo : EIATTR_PARAM_CBANK
	.align		4
        /*00f4*/ 	.byte	0x04, 0x0a
        /*00f6*/ 	.short	(.L_2516 - .L_2515)
	.align		4
.L_2515:
        /*00f8*/ 	.word	index@(.nv.constant0._ZN10layer_norm13ln_fwd_kernelINS_13Kernel_traitsIf6__halfS2_S2_fjLj1536ELj1ELj4ELj1ELj16ENS_18Kernel_traits_baseILj1536EfS2_S2_S2_fjLj128EEEEELb0ELb1ELb0ELb1EEEvNS_9FwdParamsE)
        /*00fc*/ 	.short	0x0210
        /*00fe*/ 	.short	0x00e8


	//----- nvinfo : EIATTR_SW_WAR
	.align		4
.L_2516:
        /*0100*/ 	.byte	0x04, 0x36
        /*0102*/ 	.short	(.L_2518 - .L_2517)
.L_2517:
        /*0104*/ 	.word	0x00000008
.L_2518:


//--------------------- .nv.info._ZN10layer_norm13ln_fwd_kernelINS_13Kernel_traitsIf6__halfS2_S2_fjLj1536ELj1ELj4ELj1ELj16ENS_18Kernel_traits_baseILj1536EfS2_S2_S2_fjLj128EEEEELb0ELb1ELb1ELb0EEEvNS_9FwdParamsE --------------------------
	.section	.nv.info._ZN10layer_norm13ln_fwd_kernelINS_13Kernel_traitsIf6__halfS2_S2_fjLj1536ELj1ELj4ELj1ELj16ENS_18Kernel_traits_baseILj1536EfS2_S2_S2_fjLj128EEEEELb0ELb1ELb1ELb0EEEvNS_9FwdParamsE,"",@"SHT_CUDA_INFO"
	.sectionflags	@""
	.align	4


	//----- nvinfo : EIATTR_CUDA_API_VERSION
	.align		4
        /*0000*/ 	.byte	0x04, 0x37
        /*0002*/ 	.short	(.L_2520 - .L_2519)
.L_2519:
        /*0004*/ 	.word	0x00000082


	//----- nvinfo : EIATTR_KPARAM_INFO
	.align		4
.L_2520:
        /*0008*/ 	.byte	0x04, 0x17
        /*000a*/ 	.short	(.L_2522 - .L_2521)
.L_2521:
        /*000c*/ 	.word	0x00000000
        /*0010*/ 	.short	0x0000
        /*0012*/ 	.short	0x0000
        /*0014*/ 	.byte	0x00, 0xf0, 0xa1, 0x03


	//----- nvinfo : EIATTR_SPARSE_MMA_MASK
	.align		4
.L_2522:
        /*0018*/ 	.byte	0x03, 0x50
        /*001a*/ 	.short	0x0000


	//----- nvinfo : EIATTR_MAXREG_COUNT
	.align		4
        /*001c*/ 	.byte	0x03, 0x1b
        /*001e*/ 	.short	0x00ff


	//----- nvinfo : EIATTR_MERCURY_ISA_VERSION
	.align		4
        /*0020*/ 	.byte	0x03, 0x5f
        /*0022*/ 	.short	0x0101


	//----- nvinfo : EIATTR_COOP_GROUP_MASK_REGIDS
	.align		4
        /*0024*/ 	.byte	0x04, 0x29
        /*0026*/ 	.short	(.L_2524 - .L_2523)


	//   ....[0]....
.L_2523:
        /*0028*/ 	.word	0xffffffff


	//   ....[1]....
        /*002c*/ 	.word	0xffffffff


	//   ....[2]....
        /*0030*/ 	.word	0xffffffff


	//   ....[3]....
        /*0034*/ 	.word	0xffffffff


	//   ....[4]....
        /*0038*/ 	.word	0xffffffff


	//   ....[5]....
        /*003c*/ 	.word	0xffffffff


	//   ....[6]....
        /*0040*/ 	.word	0xffffffff


	//   ....[7]....
        /*0044*/ 	.word	0xffffffff


	//   ....[8]....
        /*0048*/ 	.word	0xffffffff


	//   ....[9]....
        /*004c*/ 	.word	0xffffffff


	//   ....[10]....
        /*0050*/ 	.word	0x050000d9


	//   ....[11]....
        /*0054*/ 	.word	0x050000d9


	//   ....[12]....
        /*0058*/ 	.word	0x050000d9


	//   ....[13]....
        /*005c*/ 	.word	0x050000d9


	//   ....[14]....
        /*0060*/ 	.word	0x050000d9


	//   ....[15]....
        /*0064*/ 	.word	0x050000d9


	//   ....[16]....
        /*0068*/ 	.word	0x050000d9


	//   ....[17]....
        /*006c*/ 	.word	0x050000d9


	//   ....[18]....
        /*0070*/ 	.word	0x050000d9


	//   ....[19]....
        /*0074*/ 	.word	0x050000d9


	//----- nvinfo : EIATTR_COOP_GROUP_INSTR_OFFSETS
	.align		4
.L_2524:
        /*0078*/ 	.byte	0x04, 0x28
        /*007a*/ 	.short	(.L_2526 - .L_2525)


	//   ....[0]....
.L_2525:
        /*007c*/ 	.word	0x00003c60


	//   ....[1]....
        /*0080*/ 	.word	0x00003c90


	//   ....[2]....
        /*0084*/ 	.word	0x00003cb0


	//   ....[3]....
        /*0088*/ 	.word	0x00003cd0


	//   ....[4]....
        /*008c*/ 	.word	0x00003cf0


	//   ....[5]....
        /*0090*/ 	.word	0x00004330


	//   ....[6]....
        /*0094*/ 	.word	0x00004350


	//   ....[7]....
        /*0098*/ 	.word	0x00004370


	//   ....[8]....
        /*009c*/ 	.word	0x00004390


	//   ....[9]....
        /*00a0*/ 	.word	0x000043b0


	//   ....[10]....
        /*00a4*/ 	.word	0x00005360


	//   ....[11]....
        /*00a8*/ 	.word	0x00005410


	//   ....[12]....
        /*00ac*/ 	.word	0x00005480


	//   ....[13]....
        /*00b0*/ 	.word	0x000054f0


	//   ....[14]....
        /*00b4*/ 	.word	0x00005560


	//   ....[15]....
        /*00b8*/ 	.word	0x00005bf0


	//   ....[16]....
        /*00bc*/ 	.word	0x00005c60


	//   ....[17]....
        /*00c0*/ 	.word	0x00005cd0


	//   ....[18]....
        /*00c4*/ 	.word	0x00005d40


	//   ....[19]....
        /*00c8*/ 	.word	0x00005db0


	//----- nvinfo : EIATTR_EXIT_INSTR_OFFSETS
	.align		4
.L_2526:
        /*00cc*/ 	.byte	0x04, 0x1c
        /*00ce*/ 	.short	(.L_2528 - .L_2527)


	//   ....[0]....
.L_2527:
        /*00d0*/ 	.word	0x00000ae0


	//   ....[1]....
        /*00d4*/ 	.word	0x000052f0


	//----- nvinfo : EIATTR_MAX_THREADS
	.align		4
.L_2528:
        /*00d8*/ 	.byte	0x04, 0x05
        /*00da*/ 	.short	(.L_2530 - .L_2529)
.L_2529:
        /*00dc*/ 	.word	0x00000080
        /*00e0*/ 	.word	0x00000001
        /*00e4*/ 	.word	0x00000001


	//----- nvinfo : EIATTR_CRS_STACK_SIZE
	.align		4
.L_2530:
        /*00e8*/ 	.byte	0x04, 0x1e
        /*00ea*/ 	.short	(.L_2532 - .L_2531)
.L_2531:
        /*00ec*/ 	.word	0x00000000


	//----- nvinfo : EIATTR_CBANK_PARAM_SIZE
	.align		4
.L_2532:
        /*00f0*/ 	.byte	0x03, 0x19
        /*00f2*/ 	.short	0x00e8


	//----- nvinfo : EIATTR_PARAM_CBANK
	.align		4
        /*00f4*/ 	.byte	0x04, 0x0a
        /*00f6*/ 	.short	(.L_2534 - .L_2533)
	.align		4
.L_2533:
        /*00f8*/ 	.word	index@(.nv.constant0._ZN10layer_norm13ln_fwd_kernelINS_13Kernel_traitsIf6__halfS2_S2_fjLj1536ELj1ELj4ELj1ELj16ENS_18Kernel_traits_baseILj1536EfS2_S2_S2_fjLj128EEEEELb0ELb1ELb1ELb0EEEvNS_9FwdParamsE)
        /*00fc*/ 	.short	0x0210
        /*00fe*/ 	.short	0x00e8


	//----- nvinfo : EIATTR_SW_WAR
	.align		4
.L_2534:
        /*0100*/ 	.byte	0x04, 0x36
        /*0102*/ 	.short	(.L_2536 - .L_2535)
.L_2535:
        /*0104*/ 	.word	0x00000008
.L_2536:


//--------------------- .nv.info._ZN10layer_norm13ln_fwd_kernelINS_13Kernel_traitsIf6__halfS2_S2_fjLj1536ELj1ELj4ELj1ELj16ENS_18Kernel_traits_baseILj1536EfS2_S2_S2_fjLj128EEEEELb0ELb1ELb1ELb1EEEvNS_9FwdParamsE --------------------------
	.section	.nv.info._ZN10layer_norm13ln_fwd_kernelINS_13Kernel_traitsIf6__halfS2_S2_fjLj1536ELj1ELj4ELj1ELj16ENS_18Kernel_traits_baseILj1536EfS2_S2_S2_fjLj128EEEEELb0ELb1ELb1ELb1EEEvNS_9FwdParamsE,"",@"SHT_CUDA_INFO"
	.sectionflags	@""
	.align	4


	//----- nvinfo : EIATTR_CUDA_API_VERSION
	.align		4
        /*0000*/ 	.byte	0x04, 0x37
        /*0002*/ 	.short	(.L_2538 - .L_2537)
.L_2537:
        /*0004*/ 	.word	0x00000082


	//----- nvinfo : EIATTR_KPARAM_INFO
	.align		4
.L_2538:
        /*0008*/ 	.byte	0x04, 0x17
        /*000a*/ 	.short	(.L_2540 - .L_2539)
.L_2539:
        /*000c*/ 	.word	0x00000000
        /*0010*/ 	.short	0x0000
        /*0012*/ 	.short	0x0000
        /*0014*/ 	.byte	0x00, 0xf0, 0xa1, 0x03


	//----- nvinfo : EIATTR_SPARSE_MMA_MASK
	.align		4
.L_2540:
        /*0018*/ 	.byte	0x03, 0x50
        /*001a*/ 	.short	0x0000


	//----- nvinfo : EIATTR_MAXREG_COUNT
	.align		4
        /*001c*/ 	.byte	0x03, 0x1b
        /*001e*/ 	.short	0x00ff


	//----- nvinfo : EIATTR_MERCURY_ISA_VERSION
	.align		4
        /*0020*/ 	.byte	0x03, 0x5f
        /*0022*/ 	.short	0x0101


	//----- nvinfo : EIATTR_COOP_GROUP_MASK_REGIDS
	.align		4
        /*0024*/ 	.byte	0x04, 0x29
        /*0026*/ 	.short	(.L_2542 - .L_2541)


	//   ....[0]....
.L_2541:
        /*0028*/ 	.word	0xffffffff


	//   ....[1]....
        /*002c*/ 	.word	0xffffffff


	//   ....[2]....
        /*0030*/ 	.word	0xffffffff


	//   ....[3]....
        /*0034*/ 	.word	0xffffffff


	//   ....[4]....
        /*0038*/ 	.word	0xffffffff


	//   ....[5]....
        /*003c*/ 	.word	0xffffffff


	//   ....[6]....
        /*0040*/ 	.word	0xffffffff


	//   ....[7]....
        /*0044*/ 	.word	0xffffffff


	//   ....[8]....
        /*0048*/ 	.word	0xffffffff


	//   ....[9]....
        /*004c*/ 	.word	0xffffffff


	//   ....[10]....
        /*0050*/ 	.word	0x050000d6


	//   ....[11]....
        /*0054*/ 	.word	0x050000d6


	//   ....[12]....
        /*0058*/ 	.word	0x050000d6


	//   ....[13]....
        /*005c*/ 	.word	0x050000d6


	//   ....[14]....
        /*0060*/ 	.word	0x050000d6


	//   ....[15]....
        /*0064*/ 	.word	0x050000d6


	//   ....[16]....
        /*0068*/ 	.word	0x050000d6


	//   ....[17]....
        /*006c*/ 	.word	0x050000d6


	//   ....[18]....
        /*0070*/ 	.word	0x050000d6


	//   ....[19]....
        /*0074*/ 	.word	0x050000d6


	//----- nvinfo : EIATTR_COOP_GROUP_INSTR_OFFSETS
	.align		4
.L_2542:
        /*0078*/ 	.byte	0x04, 0x28
        /*007a*/ 	.short	(.L_2544 - .L_2543)


	//   ....[0]....
.L_2543:
        /*007c*/ 	.word	0x00003340


	//   ....[1]....
        /*0080*/ 	.word	0x00003370


	//   ....[2]....
        /*0084*/ 	.word	0x00003390


	//   ....[3]....
        /*0088*/ 	.word	0x000033b0


	//   ....[4]....
        /*008c*/ 	.word	0x000033d0


	//   ....[5]....
        /*0090*/ 	.word	0x00003a00


	//   ....[6]....
        /*0094*/ 	.word	0x00003a20


	//   ....[7]....
        /*0098*/ 	.word	0x00003a40


	//   ....[8]....
        /*009c*/ 	.word	0x00003a60


	//   ....[9]....
        /*00a0*/ 	.word	0x00003a80


	//   ....[10]....
        /*00a4*/ 	.word	0x00004860


	//   ....[11]....
        /*00a8*/ 	.word	0x00004910


	//   ....[12]....
        /*00ac*/ 	.word	0x00004980


	//   ....[13]....
        /*00b0*/ 	.word	0x000049f0


	//   ....[14]....
        /*00b4*/ 	.word	0x00004a60


	//   ....[15]....
        /*00b8*/ 	.word	0x000050e0


	//   ....[16]....
        /*00bc*/ 	.word	0x00005150


	//   ....[17]....
        /*00c0*/ 	.word	0x000051c0


	//   ....[18]....
        /*00c4*/ 	.word	0x00005230


	//   ....[19]....
        /*00c8*/ 	.word	0x000052a0


	//----- nvinfo : EIATTR_EXIT_INSTR_OFFSETS
	.align		4
.L_2544:
        /*00cc*/ 	.byte	0x04, 0x1c
        /*00ce*/ 	.short	(.L_2546 - .L_2545)


	//   ....[0]....
.L_2545:
        /*00d0*/ 	.word	0x000003a0


	//   ....[1]....
        /*00d4*/ 	.word	0x000047f0


	//----- nvinfo : EIATTR_MAX_THREADS
	.align		4
.L_2546:
        /*00d8*/ 	.byte	0x04, 0x05
        /*00da*/ 	.short	(.L_2548 - .L_2547)
.L_2547:
        /*00dc*/ 	.word	0x00000080
        /*00e0*/ 	.word	0x00000001
        /*00e4*/ 	.word	0x00000001


	//----- nvinfo : EIATTR_CRS_STACK_SIZE
	.align		4
.L_2548:
        /*00e8*/ 	.byte	0x04, 0x1e
        /*00ea*/ 	.short	(.L_2550 - .L_2549)
.L_2549:
        /*00ec*/ 	.word	0x00000000


	//----- nvinfo : EIATTR_CBANK_PARAM_SIZE
	.align		4
.L_2550:
        /*00f0*/ 	.byte	0x03, 0x19
        /*00f2*/ 	.short	0x00e8


	//----- nvinfo : EIATTR_PARAM_CBANK
	.align		4
        /*00f4*/ 	.byte	0x04, 0x0a
        /*00f6*/ 	.short	(.L_2552 - .L_2551)
	.align		4
.L_2551:
        /*00f8*/ 	.word	index@(.nv.constant0._ZN10layer_norm13ln_fwd_kernelINS_13Kernel_traitsIf6__halfS2_S2_fjLj1536ELj1ELj4ELj1ELj16ENS_18Kernel_traits_baseILj1536EfS2_S2_S2_fjLj128EEEEELb0ELb1ELb1ELb1EEEvNS_9FwdParamsE)
        /*00fc*/ 	.short	0x0210
        /*00fe*/ 	.short	0x00e8


	//----- nvinfo : EIATTR_SW_WAR
	.align		4
.L_2552:
        /*0100*/ 	.byte	0x04, 0x36
        /*0102*/ 	.short	(.L_2554 - .L_2553)
.L_2553:
        /*0104*/ 	.word	0x00000008
.L_2554:


//--------------------- .nv.info._ZN10layer_norm13ln_fwd_kernelINS_13Kernel_traitsIf6__halfS2_S2_fjLj1536ELj1ELj4ELj1ELj16ENS_18Kernel_traits_baseILj1536EfS2_S2_S2_fjLj128EEEEELb1ELb0ELb0ELb0EEEvNS_9FwdParamsE --------------------------
	.section	.nv.info._ZN10layer_norm13ln_fwd_kernelINS_13Kernel_traitsIf6__halfS2_S2_fjLj1536ELj1ELj4ELj1ELj16ENS_18Kernel_traits_baseILj1536EfS2_S2_S2_fjLj128EEEEELb1ELb0ELb0ELb0EEEvNS_9FwdParamsE,"",@"SHT_CUDA_INFO"
	.sectionflags	@""
	.align	4


	//----- nvinfo : EIATTR_CUDA_API_VERSION
	.align		4
        /*0000*/ 	.byte	0x04, 0x37
        /*0002*/ 	.short	(.L_2556 - .L_2555)
.L_2555:
        /*0004*/ 	.word	0x00000082


	//----- nvinfo : EIATTR_KPARAM_INFO
	.align		4
.L_2556:
        /*0008*/ 	.byte	0x04, 0x17
        /*000a*/ 	.short	(.L_2558 - .L_2557)
.L_2557:
        /*000c*/ 	.word	0x00000000
        /*0010*/ 	.short	0x0000
        /*0012*/ 	.short	0x0000
        /*0014*/ 	.byte	0x00, 0xf0, 0xa1, 0x03


	//----- nvinfo : EIATTR_SPARSE_MMA_MASK
	.align		4
.L_2558:
        /*0018*/ 	.byte	0x03, 0x50
        /*001a*/ 	.short	0x0000


	//----- nvinfo : EIATTR_MAXREG_COUNT
	.align		4
        /*001c*/ 	.byte	0x03, 0x1b
        /*001e*/ 	.short	0x00ff


	//----- nvinfo : EIATTR_MERCURY_ISA_VERSION
	.align		4
        /*0020*/ 	.byte	0x03, 0x5f
        /*0022*/ 	.short	0x0101


	//----- nvinfo : EIATTR_COOP_GROUP_MASK_REGIDS
	.align		4
        /*0024*/ 	.byte	0x04, 0x29
        /*0026*/ 	.short	(.L_2560 - .L_2559)


	//   ....[0]....
.L_2559:
        /*0028*/ 	.word	0xffffffff


	//   ....[1]....
        /*002c*/ 	.word	0xffffffff


	//   ....[2]....
        /*0030*/ 	.word	0xffffffff


	//   ....[3]....
        /*0034*/ 	.word	0xffffffff


	//   ....[4]....
        /*0038*/ 	.word	0xffffffff


	//   ....[5]....
        /*003c*/ 	.word	0xffffffff


	//   ....[6]....
        /*0040*/ 	.word	0xffffffff


	//   ....[7]....
        /*0044*/ 	.word	0xffffffff


	//   ....[8]....
        /*0048*/ 	.word	0xffffffff


	//   ....[9]....
        /*004c*/ 	.word	0xffffffff


	//   ....[10]....
        /*0050*/ 	.word	0x050000be


	//   ....[11]....
        /*0054*/ 	.word	0x050000be


	//   ....[12]....
        /*0058*/ 	.word	0x050000be


	//   ....[13]....
        /*005c*/ 	.word	0x050000be


	//   ....[14]....
        /*0060*/ 	.word	0x050000be


	//   ....[15]....
        /*0064*/ 	.word	0x050000be


	//   ....[16]....
        /*0068*/ 	.word	0x050000be


	//   ....[17]....
        /*006c*/ 	.word	0x050000be


	//   ....[18]....
        /*0070*/ 	.word	0x050000be


	//   ....[19]....
        /*0074*/ 	.word	0x050000be


	//----- nvinfo : EIATTR_COOP_GROUP_INSTR_OFFSETS
	.align		4
.L_2560:
        /*0078*/ 	.byte	0x04, 0x28
        /*007a*/ 	.short	(.L_2562 - .L_2561)


	//   ....[0]....
.L_2561:
        /*007c*/ 	.word	0x00012240


	//   ....[1]....
        /*0080*/ 	.word	0x00012280


	//   ....[2]....
        /*0084*/ 	.word	0x000122a0


	//   ....[3]....
        /*0088*/ 	.word	0x000122c0


	//   ....[4]....
        /*008c*/ 	.word	0x000122e0


	//   ....[5]....
        /*0090*/ 	.word	0x00012920


	//   ....[6]....
        /*0094*/ 	.word	0x00012940


	//   ....[7]....
        /*0098*/ 	.word	0x00012960


	//   ....[8]....
        /*009c*/ 	.word	0x00012980


	//   ....[9]....
        /*00a0*/ 	.word	0x000129a0


	//   ....[10]....
        /*00a4*/ 	.word	0x000138b0


	//   ....[11]....
        /*00a8*/ 	.word	0x00013960


	//   ....[12]....
        /*00ac*/ 	.word	0x000139d0


	//   ....[13]....
        /*00b0*/ 	.word	0x00013a40


	//   ....[14]....
        /*00b4*/ 	.word	0x00013ab0


	//   ....[15]....
        /*00b8*/ 	.word	0x00014150


	//   ....[16]....
        /*00bc*/ 	.word	0x000141c0


	//   ....[17]....
        /*00c0*/ 	.word	0x00014230


	//   ....[18]....
        /*00c4*/ 	.word	0x000142a0


	//   ....[19]....
        /*00c8*/ 	.word	0x00014310


	//----- nvinfo : EIATTR_EXIT_INSTR_OFFSETS
	.align		4
.L_2562:
        /*00cc*/ 	.byte	0x04, 0x1c
        /*00ce*/ 	.short	(.L_2564 - .L_2563)


	//   ....[0]....
.L_2563:
        /*00d0*/ 	.word	0x00000d80


	//   ....[1]....
        /*00d4*/ 	.word	0x00013840


	//----- nvinfo : EIATTR_MAX_THREADS
	.align		4
.L_2564:
        /*00d8*/ 	.byte	0x04, 0x05
        /*00da*/ 	.short	(.L_2566 - .L_2565)
.L_2565:
        /*00dc*/ 	.word	0x00000080
        /*00e0*/ 	.word	0x00000001
        /*00e4*/ 	.word	0x00000001


	//----- nvinfo : EIATTR_CRS_STACK_SIZE
	.align		4
.L_2566:
        /*00e8*/ 	.byte	0x04, 0x1e
        /*00ea*/ 	.short	(.L_2568 - .L_2567)
.L_2567:
        /*00ec*/ 	.word	0x00000000


	//----- nvinfo : EIATTR_CBANK_PARAM_SIZE
	.align		4
.L_2568:
        /*00f0*/ 	.byte	0x03, 0x19
        /*00f2*/ 	.short	0x00e8


	//----- nvinfo : EIATTR_PARAM_CBANK
	.align		4
        /*00f4*/ 	.byte	0x04, 0x0a
        /*00f6*/ 	.short	(.L_2570 - .L_2569)
	.align		4
.L_2569:
        /*00f8*/ 	.word	index@(.nv.constant0._ZN10layer_norm13ln_fwd_kernelINS_13Kernel_traitsIf6__halfS2_S2_fjLj1536ELj1ELj4ELj1ELj16ENS_18Kernel_traits_baseILj1536EfS2_S2_S2_fjLj128EEEEELb1ELb0ELb0ELb0EEEvNS_9FwdParamsE)
        /*00fc*/ 	.short	0x0210
        /*00fe*/ 	.short	0x00e8


	//----- nvinfo : EIATTR_SW_WAR
	.align		4
.L_2570:
        /*0100*/ 	.byte	0x04, 0x36
        /*0102*/ 	.short	(.L_2572 - .L_2571)
.L_2571:
        /*0104*/ 	.word	0x00000008
.L_2572:


//--------------------- .nv.info._ZN10layer_norm13ln_fwd_kernelINS_13Kernel_traitsIf6__halfS2_S2_fjLj1536ELj1ELj4ELj1ELj16ENS_18Kernel_traits_baseILj1536EfS2_S2_S2_fjLj128EEEEELb1ELb0ELb0ELb1EEEvNS_9FwdParamsE --------------------------
	.section	.nv.info._ZN10layer_norm13ln_fwd_kernelINS_13Kernel_traitsIf6__halfS2_S2_fjLj1536ELj1ELj4ELj1ELj16ENS_18Kernel_traits_baseILj1536EfS2_S2_S2_fjLj128EEEEELb1ELb0ELb0ELb1EEEvNS_9FwdParamsE,"",@"SHT_CUDA_INFO"
	.sectionflags	@""
	.align	4


	//----- nvinfo : EIATTR_CUDA_API_VERSION
	.align		4
        /*0000*/ 	.byte	0x04, 0x37
        /*0002*/ 	.short	(.L_2574 - .L_2573)
.L_2573:
        /*0004*/ 	.word	0x00000082


	//----- nvinfo : EIATTR_KPARAM_INFO
	.align		4
.L_2574:
        /*0008*/ 	.byte	0x04, 0x17
        /*000a*/ 	.short	(.L_2576 - .L_2575)
.L_2575:
        /*000c*/ 	.word	0x00000000
        /*0010*/ 	.short	0x0000
        /*0012*/ 	.short	0x0000
        /*0014*/ 	.byte	0x00, 0xf0, 0xa1, 0x03


	//----- nvinfo : EIATTR_SPARSE_MMA_MASK
	.align		4
.L_2576:
        /*0018*/ 	.byte	0x03, 0x50
        /*001a*/ 	.short	0x0000


	//----- nvinfo : EIATTR_MAXREG_COUNT
	.align		4
        /*001c*/ 	.byte	0x03, 0x1b
        /*001e*/ 	.short	0x00ff


	//----- nvinfo : EIATTR_MERCURY_ISA_VERSION
	.align		4
        /*0020*/ 	.byte	0x03, 0x5f
        /*0022*/ 	.short	0x0101


	//----- nvinfo : EIATTR_COOP_GROUP_MASK_REGIDS
	.align		4
        /*0024*/ 	.byte	0x04, 0x29
        /*0026*/ 	.short	(.L_2578 - .L_2577)


	//   ....[0]....
.L_2577:
        /*0028*/ 	.word	0xffffffff


	//   ....[1]....
        /*002c*/ 	.word	0xffffffff


	//   ....[2]....
        /*0030*/ 	.word	0xffffffff


	//   ....[3]....
        /*0034*/ 	.word	0xffffffff


	//   ....[4]....
        /*0038*/ 	.word	0xffffffff


	//   ....[5]....
        /*003c*/ 	.word	0xffffffff


	//   ....[6]....
        /*0040*/ 	.word	0xffffffff


	//   ....[7]....
        /*0044*/ 	.word	0xffffffff


	//   ....[8]....
        /*0048*/ 	.word	0xffffffff


	//   ....[9]....
        /*004c*/ 	.word	0xffffffff


	//   ....[10]....
        /*0050*/ 	.word	0x0500008f


	//   ....[11]....
        /*0054*/ 	.word	0x0500008f


	//   ....[12]....
        /*0058*/ 	.word	0x0500008f


	//   ....[13]....
        /*005c*/ 	.word	0x0500008f


	//   ....[14]....
        /*0060*/ 	.word	0x0500008f


	//   ....[15]....
        /*0064*/ 	.word	0x0500008f


	//   ....[16]....
        /*0068*/ 	.word	0x0500008f


	//   ....[17]....
        /*006c*/ 	.word	0x0500008f


	//   ....[18]....
        /*0070*/ 	.word	0x0500008f


	//   ....[19]....
        /*0074*/ 	.word	0x0500008f


	//----- nvinfo : EIATTR_COOP_GROUP_INSTR_OFFSETS
	.align		4
.L_2578:
        /*0078*/ 	.byte	0x04, 0x28
        /*007a*/ 	.short	(.L_2580 - .L_2579)


	//   ....[0]....
.L_2579:
        /*007c*/ 	.word	0x00011630


	//   ....[1]....
        /*0080*/ 	.word	0x00011650


	//   ....[2]....
        /*0084*/ 	.word	0x00011670


	//   ....[3]....
        /*0088*/ 	.word	0x00011690


	//   ....[4]....
        /*008c*/ 	.word	0x000116c0


	//   ....[5]....
        /*0090*/ 	.word	0x00011cf0


	//   ....[6]....
        /*0094*/ 	.word	0x00011d10


	//   ....[7]....
        /*0098*/ 	.word	0x00011d30


	//   ....[8]....
        /*009c*/ 	.word	0x00011d50


	//   ....[9]....
        /*00a0*/ 	.word	0x00011d70


	//   ....[10]....
        /*00a4*/ 	.word	0x00012a80


	//   ....[11]....
        /*00a8*/ 	.word	0x00012b20


	//   ....[12]....
        /*00ac*/ 	.word	0x00012b90


	//   ....[13]....
        /*00b0*/ 	.word	0x00012c00


	//   ....[14]....
        /*00b4*/ 	.word	0x00012c80


	//   ....[15]....
        /*00b8*/ 	.word	0x00013300


	//   ....[16]....
        /*00bc*/ 	.word	0x00013370


	//   ....[17]....
        /*00c0*/ 	.word	0x000133e0


	//   ....[18]....
        /*00c4*/ 	.word	0x00013450


	//   ....[19]....
        /*00c8*/ 	.word	0x000134c0


	//----- nvinfo : EIATTR_EXIT_INSTR_OFFSETS
	.align		4
.L_2580:
        /*00cc*/ 	.byte	0x04, 0x1c
        /*00ce*/ 	.short	(.L_2582 - .L_2581)


	//   ....[0]....
.L_2581:
        /*00d0*/ 	.word	0x00000430


	//   ....[1]....
        /*00d4*/ 	.word	0x00012a10


	//----- nvinfo : EIATTR_MAX_THREADS
	.align		4
.L_2582:
        /*00d8*/ 	.byte	0x04, 0x05
        /*00da*/ 	.short	(.L_2584 - .L_2583)
.L_2583:
        /*00dc*/ 	.word	0x00000080
        /*00e0*/ 	.word	0x00000001
        /*00e4*/ 	.word	0x00000001


	//----- nvinfo : EIATTR_CRS_STACK_SIZE
	.align		4
.L_2584:
        /*00e8*/ 	.byte	0x04, 0x1e
        /*00ea*/ 	.short	(.L_2586 - .L_2585)
.L_2585:
        /*00ec*/ 	.word	0x00000000


	//----- nvinfo : EIATTR_CBANK_PARAM_SIZE
	.align		4
.L_2586:
        /*00f0*/ 	.byte	0x03, 0x19
        /*00f2*/ 	.short	0x00e8


	//----- nvinfo : EIATTR_PARAM_CBANK
	.align		4
        /*00f4*/ 	.byte	0x04, 0x0a
        /*00f6*/ 	.short	(.L_2588 - .L_2587)
	.align		4
.L_2587:
        /*00f8*/ 	.word	index@(.nv.constant0._ZN10layer_norm13ln_fwd_kernelINS_13Kernel_traitsIf6__halfS2_S2_fjLj1536ELj1ELj4ELj1ELj16ENS_18Kernel_traits_baseILj1536EfS2_S2_S2_fjLj128EEEEELb1ELb0ELb0ELb1EEEvNS_9FwdParamsE)
        /*00fc*/ 	.short	0x0210
        /*00fe*/ 	.short	0x00e8


	//----- nvinfo : EIATTR_SW_WAR
	.align		4
.L_2588:
        /*0100*/ 	.byte	0x04, 0x36
        /*0102*/ 	.short	(.L_2590 - .L_2589)
.L_2589:
        /*0104*/ 	.word	0x00000008
.L_2590:


//--------------------- .nv.info._ZN10layer_norm13ln_fwd_kernelINS_13Kernel_traitsIf6__halfS2_S2_fjLj1536ELj1ELj4ELj1ELj16ENS_18Kernel_traits_baseILj1536EfS2_S2_S2_fjLj128EEEEELb1ELb0ELb1ELb0EEEvNS_9FwdParamsE --------------------------
	.section	.nv.info._ZN10layer_norm13ln_fwd_kernelINS_13Kernel_traitsIf6__halfS2_S2_fjLj1536ELj1ELj4ELj1ELj16ENS_18Kernel_traits_baseILj1536EfS2_S2_S2_fjLj128EEEEELb1ELb0ELb1ELb0EEEvNS_9FwdParamsE,"",@"SHT_CUDA_INFO"
	.sectionflags	@""
	.align	4


	//----- nvinfo : EIATTR_CUDA_API_VERSION
	.align		4
        /*0000*/ 	.byte	0x04, 0x37
        /*0002*/ 	.short	(.L_2592 - .L_2591)
.L_2591:
        /*0004*/ 	.word	0x00000082


	//----- nvinfo : EIATTR_KPARAM_INFO
	.align		4
.L_2592:
        /*0008*/ 	.byte	0x04, 0x17
        /*000a*/ 	.short	(.L_2594 - .L_2593)
.L_2593:
        /*000c*/ 	.word	0x00000000
        /*0010*/ 	.short	0x0000
        /*0012*/ 	.short	0x0000
        /*0014*/ 	.byte	0x00, 0xf0, 0xa1, 0x03


	//----- nvinfo : EIATTR_SPARSE_MMA_MASK
	.align		4
.L_2594:
        /*0018*/ 	.byte	0x03, 0x50
        /*001a*/ 	.short	0x0000


	//----- nvinfo : EIATTR_MAXREG_COUNT
	.align		4
        /*001c*/ 	.byte	0x03, 0x1b
        /*001e*/ 	.short	0x00ff


	//----- nvinfo : EIATTR_MERCURY_ISA_VERSION
	.align		4
        /*0020*/ 	.byte	0x03, 0x5f
        /*0022*/ 	.short	0x0101


	//----- nvinfo : EIATTR_COOP_GROUP_MASK_REGIDS
	.align		4
        /*0024*/ 	.byte	0x04, 0x29
        /*0026*/ 	.short	(.L_2596 - .L_2595)


	//   ....[0]....
.L_2595:
        /*0028*/ 	.word	0xffffffff


	//   ....[1]....
        /*002c*/ 	.word	0xffffffff


	//   ....[2]....
        /*0030*/ 	.word	0xffffffff


	//   ....[3]....
        /*0034*/ 	.word	0xffffffff


	//   ....[4]....
        /*0038*/ 	.word	0xffffffff


	//   ....[5]....
        /*003c*/ 	.word	0xffffffff


	//   ....[6]....
        /*0040*/ 	.word	0xffffffff


	//   ....[7]....
        /*0044*/ 	.word	0xffffffff


	//   ....[8]....
        /*0048*/ 	.word	0xffffffff


	//   ....[9]....
        /*004c*/ 	.word	0xffffffff


	//   ....[10]....
        /*0050*/ 	.word	0x050000d1


	//   ....[11]....
        /*0054*/ 	.word	0x050000d1


	//   ....[12]....
        /*0058*/ 	.word	0x050000d1


	//   ....[13]....
        /*005c*/ 	.word	0x050000d1


	//   ....[14]....
        /*0060*/ 	.word	0x050000d1


	//   ....[15]....
        /*0064*/ 	.word	0x050000d1


	//   ....[16]....
        /*0068*/ 	.word	0x050000d1


	//   ....[17]....
        /*006c*/ 	.word	0x050000d1


	//   ....[18]....
        /*0070*/ 	.word	0x050000d1


	//   ....[19]....
        /*0074*/ 	.word	0x050000d1


	//----- nvinfo : EIATTR_COOP_GROUP_INSTR_OFFSETS
	.align		4
.L_2596:
        /*0078*/ 	.byte	0x04, 0x28
        /*007a*/ 	.short	(.L_2598 - .L_2597)


	//   ....[0]....
.L_2597:
        /*007c*/ 	.word	0x00014350


	//   ....[1]....
        /*0080*/ 	.word	0x00014370


	//   ....[2]....
        /*0084*/ 	.word	0x00014390


	//   ....[3]....
        /*0088*/ 	.word	0x000143b0


	//   ....[4]....
        /*008c*/ 	.word	0x000143e0


	//   ....[5]....
        /*0090*/ 	.word	0x00014a20


	//   ....[6]....
        /*0094*/ 	.word	0x00014a40


	//   ....[7]....
        /*0098*/ 	.word	0x00014a60


	//   ....[8]....
        /*009c*/ 	.word	0x00014a80


	//   ....[9]....
        /*00a0*/ 	.word	0x00014aa0


	//   ....[10]....
        /*00a4*/ 	.word	0x00015a50


	//   ....[11]....
        /*00a8*/ 	.word	0x00015af0


	//   ....[12]....
        /*00ac*/ 	.word	0x00015b60


	//   ....[13]....
        /*00b0*/ 	.word	0x00015bd0


	//   ....[14]....
        /*00b4*/ 	.word	0x00015c50


	//   ....[15]....
        /*00b8*/ 	.word	0x000162e0


	//   ....[16]....
        /*00bc*/ 	.word	0x00016350


	//   ....[17]....
        /*00c0*/ 	.word	0x000163c0


	//   ....[18]....
        /*00c4*/ 	.word	0x00016430


	//   ....[19]....
        /*00c8*/ 	.word	0x000164a0


	//----- nvinfo : EIATTR_EXIT_INSTR_OFFSETS
	.align		4
.L_2598:
        /*00cc*/ 	.byte	0x04, 0x1c
        /*00ce*/ 	.short	(.L_2600 - .L_2599)


	//   ....[0]....
.L_2599:
        /*00d0*/ 	.word	0x00000d20


	//   ....[1]....
        /*00d4*/ 	.word	0x000159e0


	//----- nvinfo : EIATTR_MAX_THREADS
	.align		4
.L_2600:
        /*00d8*/ 	.byte	0x04, 0x05
        /*00da*/ 	.short	(.L_2602 - .L_2601)
.L_2601:
        /*00dc*/ 	.word	0x00000080
        /*00e0*/ 	.word	0x00000001
        /*00e4*/ 	.word	0x00000001


	//----- nvinfo : EIATTR_CRS_STACK_SIZE
	.align		4
.L_2602:
        /*00e8*/ 	.byte	0x04, 0x1e
        /*00ea*/ 	.short	(.L_2604 - .L_2603)
.L_2603:
        /*00ec*/ 	.word	0x00000000


	//----- nvinfo : EIATTR_CBANK_PARAM_SIZE
	.align		4
.L_2604:
        /*00f0*/ 	.byte	0x03, 0x19
        /*00f2*/ 	.short	0x00e8


	//----- nvinfo : EIATTR_PARAM_CBANK
	.align		4
        /*00f4*/ 	.byte	0x04, 0x0a
        /*00f6*/ 	.short	(.L_2606 - .L_2605)
	.align		4
.L_2605:
        /*00f8*/ 	.word	index@(.nv.constant0._ZN10layer_norm13ln_fwd_kernelINS_13Kernel_traitsIf6__halfS2_S2_fjLj1536ELj1ELj4ELj1ELj16ENS_18Kernel_traits_baseILj1536EfS2_S2_S2_fjLj128EEEEELb1ELb0ELb1ELb0EEEvNS_9FwdParamsE)
        /*00fc*/ 	.short	0x0210
        /*00fe*/ 	.short	0x00e8


	//----- nvinfo : EIATTR_SW_WAR
	.align		4
.L_2606:
        /*0100*/ 	.byte	0x04, 0x36
        /*0102*/ 	.short	(.L_2608 - .L_2607)
.L_2607:
        /*0104*/ 	.word	0x00000008
.L_2608:


//--------------------- .nv.info._ZN10layer_norm13ln_fwd_kernelINS_13Kernel_traitsIf6__halfS2_S2_fjLj1536ELj1ELj4ELj1ELj16ENS_18Kernel_traits_baseILj1536EfS2_S2_S2_fjLj128EEEEELb1ELb0ELb1ELb1EEEvNS_9FwdParamsE --------------------------
	.section	.nv.info._ZN10layer_norm13ln_fwd_kernelINS_13Kernel_traitsIf6__halfS2_S2_fjLj1536ELj1ELj4ELj1ELj16ENS_18Kernel_traits_baseILj1536EfS2_S2_S2_fjLj128EEEEELb1ELb0ELb1ELb1EEEvNS_9FwdParamsE,"",@"SHT_CUDA_INFO"
	.sectionflags	@""
	.align	4


	//----- nvinfo : EIATTR_CUDA_API_VERSION
	.align		4
        /*0000*/ 	.byte	0x04, 0x37
        /*0002*/ 	.short	(.L_2610 - .L_2609)
.L_2609:
        /*0004*/ 	.word	0x00000082


	//----- nvinfo : EIATTR_KPARAM_INFO
	.align		4
.L_2610:
        /*0008*/ 	.byte	0x04, 0x17
        /*000a*/ 	.short	(.L_2612 - .L_2611)
.L_2611:
        /*000c*/ 	.word	0x00000000
        /*0010*/ 	.short	0x0000
        /*0012*/ 	.short	0x0000
        /*0014*/ 	.byte	0x00, 0xf0, 0xa1, 0x03


	//----- nvinfo : EIATTR_SPARSE_MMA_MASK
	.align		4
.L_2612:
        /*0018*/ 	.byte	0x03, 0x50
        /*001a*/ 	.short	0x0000


	//----- nvinfo : EIATTR_MAXREG_COUNT
	.align		4
        /*001c*/ 	.byte	0x03, 0x1b
        /*001e*/ 	.short	0x00ff


	//----- nvinfo : EIATTR_MERCURY_ISA_VERSION
	.align		4
        /*0020*/ 	.byte	0x03, 0x5f
        /*0022*/ 	.short	0x0101


	//----- nvinfo : EIATTR_COOP_GROUP_MASK_REGIDS
	.align		4
        /*0024*/ 	.byte	0x04, 0x29
        /*0026*/ 	.short	(.L_2614 - .L_2613)


	//   ....[0]....
.L_2613:
        /*0028*/ 	.word	0xffffffff


	//   ....[1]....
        /*002c*/ 	.word	0xffffffff


	//   ....[2]....
        /*0030*/ 	.word	0xffffffff


	//   ....[3]....
        /*0034*/ 	.word	0xffffffff


	//   ....[4]....
        /*0038*/ 	.word	0xffffffff


	//   ....[5]....
        /*003c*/ 	.word	0xffffffff


	//   ....[6]....
        /*0040*/ 	.word	0xffffffff


	//   ....[7]....
        /*0044*/ 	.word	0xffffffff


	//   ....[8]....
        /*0048*/ 	.word	0xffffffff


	//   ....[9]....
        /*004c*/ 	.word	0xffffffff


	//   ....[10]....
        /*0050*/ 	.word	0x050000cb


	//   ....[11]....
        /*0054*/ 	.word	0x050000cb


	//   ....[12]....
        /*0058*/ 	.word	0x050000cb


	//   ....[13]....
        /*005c*/ 	.word	0x050000cb


	//   ....[14]....
        /*0060*/ 	.word	0x050000cb


	//   ....[15]....
        /*0064*/ 	.word	0x050000cb


	//   ....[16]....
        /*0068*/ 	.word	0x050000cb


	//   ....[17]....
        /*006c*/ 	.word	0x050000cb


	//   ....[18]....
        /*0070*/ 	.word	0x050000cb


	//   ....[19]....
        /*0074*/ 	.word	0x050000cb


	//----- nvinfo : EIATTR_COOP_GROUP_INSTR_OFFSETS
	.align		4
.L_2614:
        /*0078*/ 	.byte	0x04, 0x28
        /*007a*/ 	.short	(.L_2616 - .L_2615)


	//   ....[0]....
.L_2615:
        /*007c*/ 	.word	0x00013bb0


	//   ....[1]....
        /*0080*/ 	.word	0x00013be0


	//   ....[2]....
        /*0084*/ 	.word	0x00013c00


	//   ....[3]....
        /*0088*/ 	.word	0x00013c20


	//   ....[4]....
        /*008c*/ 	.word	0x00013c40


	//   ....[5]....
        /*0090*/ 	.word	0x00014270


	//   ....[6]....
        /*0094*/ 	.word	0x00014290


	//   ....[7]....
        /*0098*/ 	.word	0x000142b0


	//   ....[8]....
        /*009c*/ 	.word	0x000142d0


	//   ....[9]....
        /*00a0*/ 	.word	0x000142f0


	//   ....[10]....
        /*00a4*/ 	.word	0x000150e0


	//   ....[11]....
        /*00a8*/ 	.word	0x00015190


	//   ....[12]....
        /*00ac*/ 	.word	0x00015200


	//   ....[13]....
        /*00b0*/ 	.word	0x00015270


	//   ....[14]....
        /*00b4*/ 	.word	0x000152e0


	//   ....[15]....
        /*00b8*/ 	.word	0x00015960


	//   ....[16]....
        /*00bc*/ 	.word	0x000159d0


	//   ....[17]....
        /*00c0*/ 	.word	0x00015a40


	//   ....[18]....
        /*00c4*/ 	.word	0x00015ab0


	//   ....[19]....
        /*00c8*/ 	.word	0x00015b20


	//----- nvinfo : EIATTR_EXIT_INSTR_OFFSETS
	.align		4
.L_2616:
        /*00cc*/ 	.byte	0x04, 0x1c
        /*00ce*/ 	.short	(.L_2618 - .L_2617)


	//   ....[0]....
.L_2617:
        /*00d0*/ 	.word	0x00000420


	//   ....[1]....
        /*00d4*/ 	.word	0x00015070


	//----- nvinfo : EIATTR_MAX_THREADS
	.align		4
.L_2618:
        /*00d8*/ 	.byte	0x04, 0x05
        /*00da*/ 	.short	(.L_2620 - .L_2619)
.L_2619:
        /*00dc*/ 	.word	0x00000080
        /*00e0*/ 	.word	0x00000001
        /*00e4*/ 	.word	0x00000001


	//----- nvinfo : EIATTR_CRS_STACK_SIZE
	.align		4
.L_2620:
        /*00e8*/ 	.byte	0x04, 0x1e
        /*00ea*/ 	.short	(.L_2622 - .L_2621)
.L_2621:
        /*00ec*/ 	.word	0x00000000


	//----- nvinfo : EIATTR_CBANK_PARAM_SIZE
	.align		4
.L_2622:
        /*00f0*/ 	.byte	0x03, 0x19
        /*00f2*/ 	.short	0x00e8


	//----- nvinfo : EIATTR_PARAM_CBANK
	.align		4
        /*00f4*/ 	.byte	0x04, 0x0a
        /*00f6*/ 	.short	(.L_2624 - .L_2623)
	.align		4
.L_2623:
        /*00f8*/ 	.word	index@(.nv.constant0._ZN10layer_norm13ln_fwd_kernelINS_13Kernel_traitsIf6__halfS2_S2_fjLj1536ELj1ELj4ELj1ELj16ENS_18Kernel_traits_baseILj1536EfS2_S2_S2_fjLj128EEEEELb1ELb0ELb1ELb1EEEvNS_9FwdParamsE)
        /*00fc*/ 	.short	0x0210
        /*00fe*/ 	.short	0x00e8


	//----- nvinfo : EIATTR_SW_WAR
	.align		4
.L_2624:
        /*0100*/ 	.byte	0x04, 0x36
        /*0102*/ 	.short	(.L_2626 - .L_2625)
.L_2625:
        /*0104*/ 	.word	0x00000008
.L_2626:


//--------------------- .nv.info._ZN10layer_norm13ln_fwd_kernelINS_13Kernel_traitsIf6__halfS2_S2_fjLj1536ELj1ELj4ELj1ELj16ENS_18Kernel_traits_baseILj1536EfS2_S2_S2_fjLj128EEEEELb1ELb1ELb0ELb0EEEvNS_9FwdParamsE --------------------------
	.section	.nv.info._ZN10layer_norm13ln_fwd_kernelINS_13Kernel_traitsIf6__halfS2_S2_fjLj1536ELj1ELj4ELj1ELj16ENS_18Kernel_traits_baseILj1536EfS2_S2_S2_fjLj128EEEEELb1ELb1ELb0ELb0EEEvNS_9FwdParamsE,"",@"SHT_CUDA_INFO"
	.sectionflags	@""
	.align	4


	//----- nvinfo : EIATTR_CUDA_API_VERSION
	.align		4
        /*0000*/ 	.byte	0x04, 0x37
        /*0002*/ 	.short	(.L_2628 - .L_2627)
.L_2627:
        /*0004*/ 	.word	0x00000082


	//----- nvinfo : EIATTR_KPARAM_INFO
	.align		4
.L_2628:
        /*0008*/ 	.byte	0x04, 0x17
        /*000a*/ 	.short	(.L_2630 - .L_2629)
.L_2629:
        /*000c*/ 	.word	0x00000000
        /*0010*/ 	.short	0x0000
        /*0012*/ 	.short	0x0000
        /*0014*/ 	.byte	0x00, 0xf0, 0xa1, 0x03


	//----- nvinfo : EIATTR_SPARSE_MMA_MASK
	.align		4
.L_2630:
        /*0018*/ 	.byte	0x03, 0x50
        /*001a*/ 	.short	0x0000


	//----- nvinfo : EIATTR_MAXREG_COUNT
	.align		4
        /*001c*/ 	.byte	0x03, 0x1b
        /*001e*/ 	.short	0x00ff


	//----- nvinfo : EIATTR_MERCURY_ISA_VERSION
	.align		4
        /*0020*/ 	.byte	0x03, 0x5f
        /*0022*/ 	.short	0x0101


	//----- nvinfo : EIATTR_COOP_GROUP_MASK_REGIDS
	.align		4
        /*0024*/ 	.byte	0x04, 0x29
        /*0026*/ 	.short	(.L_2632 - .L_2631)


	//   ....[0]....
.L_2631:
        /*0028*/ 	.word	0xffffffff


	//   ....[1]....
        /*002c*/ 	.word	0xffffffff


	//   ....[2]....
        /*0030*/ 	.word	0xffffffff


	//   ....[3]....
        /*0034*/ 	.word	0xffffffff


	//   ....[4]....
        /*0038*/ 	.word	0xffffffff


	//   ....[5]....
        /*003c*/ 	.word	0xffffffff


	//   ....[6]....
        /*0040*/ 	.word	0xffffffff


	//   ....[7]....
        /*0044*/ 	.word	0xffffffff


	//   ....[8]....
        /*0048*/ 	.word	0xffffffff


	//   ....[9]....
        /*004c*/ 	.word	0xffffffff


	//   ....[10]....
        /*0050*/ 	.word	0x050000db


	//   ....[11]....
        /*0054*/ 	.word	0x050000db


	//   ....[12]....
        /*0058*/ 	.word	0x050000db


	//   ....[13]....
        /*005c*/ 	.word	0x050000db


	//   ....[14]....
        /*0060*/ 	.word	0x050000db


	//   ....[15]....
        /*0064*/ 	.word	0x050000db


	//   ....[16]....
        /*0068*/ 	.word	0x050000db


	//   ....[17]....
        /*006c*/ 	.word	0x050000db


	//   ....[18]....
        /*0070*/ 	.word	0x050000db


	//   ....[19]....
        /*0074*/ 	.word	0x050000db


	//----- nvinfo : EIATTR_COOP_GROUP_INSTR_OFFSETS
	.align		4
.L_2632:
        /*0078*/ 	.byte	0x04, 0x28
        /*007a*/ 	.short	(.L_2634 - .L_2633)


	//   ....[0]....
.L_2633:
        /*007c*/ 	.word	0x00012440


	//   ....[1]....
        /*0080*/ 	.word	0x00012480


	//   ....[2]....
        /*0084*/ 	.word	0x000124a0


	//   ....[3]....
        /*0088*/ 	.word	0x000124c0


	//   ....[4]....
        /*008c*/ 	.word	0x000124e0


	//   ....[5]....
        /*0090*/ 	.word	0x00012b20


	//   ....[6]....
        /*0094*/ 	.word	0x00012b40


	//   ....[7]....
        /*0098*/ 	.word	0x00012b60


	//   ....[8]....
        /*009c*/ 	.word	0x00012b80


	//   ....[9]....
        /*00a0*/ 	.word	0x00012ba0


	//   ....[10]....
        /*00a4*/ 	.word	0x00013ad0


	//   ....[11]....
        /*00a8*/ 	.word	0x00013b80


	//   ....[12]....
        /*00ac*/ 	.word	0x00013bf0


	//   ....[13]....
        /*00b0*/ 	.word	0x00013c60


	//   ....[14]....
        /*00b4*/ 	.word	0x00013cd0


	//   ....[15]....
        /*00b8*/ 	.word	0x00014360


	//   ....[16]....
        /*00bc*/ 	.word	0x000143d0


	//   ....[17]....
        /*00c0*/ 	.word	0x00014440


	//   ....[18]....
        /*00c4*/ 	.word	0x000144b0


	//   ....[19]....
        /*00c8*/ 	.word	0x00014520


	//----- nvinfo : EIATTR_EXIT_INSTR_OFFSETS
	.align		4
.L_2634:
        /*00cc*/ 	.byte	0x04, 0x1c
        /*00ce*/ 	.short	(.L_2636 - .L_2635)


	//   ....[0]....
.L_2635:
        /*00d0*/ 	.word	0x00000f90


	//   ....[1]....
        /*00d4*/ 	.word	0x00013a60


	//----- nvinfo : EIATTR_MAX_THREADS
	.align		4
.L_2636:
        /*00d8*/ 	.byte	0x04, 0x05
        /*00da*/ 	.short	(.L_2638 - .L_2637)
.L_2637:
        /*00dc*/ 	.word	0x00000080
        /*00e0*/ 	.word	0x00000001
        /*00e4*/ 	.word	0x00000001


	//----- nvinfo : EIATTR_CRS_STACK_SIZE
	.align		4
.L_2638:
        /*00e8*/ 	.byte	0x04, 0x1e
        /*00ea*/ 	.short	(.L_2640 - .L_2639)
.L_2639:
        /*00ec*/ 	.word	0x00000000


	//----- nvinfo : EIATTR_CBANK_PARAM_SIZE
	.align		4
.L_2640:
        /*00f0*/ 	.byte	0x03, 0x19
        /*00f2*/ 	.short	0x00e8


	//----- nvinfo : EIATTR_PARAM_CBANK
	.align		4
        /*00f4*/ 	.byte	0x04, 0x0a
        /*00f6*/ 	.short	(.L_2642 - .L_2641)
	.align		4
.L_2641:
        /*00f8*/ 	.word	index@(.nv.constant0._ZN10layer_norm13ln_fwd_kernelINS_13Kernel_traitsIf6__halfS2_S2_fjLj1536ELj1ELj4ELj1ELj16ENS_18Kernel_traits_baseILj1536EfS2_S2_S2_fjLj128EEEEELb1ELb1ELb0ELb0EEEvNS_9FwdParamsE)
        /*00fc*/ 	.short	0x0210
        /*00fe*/ 	.short	0x00e8


	//----- nvinfo : EIATTR_SW_WAR
	.align		4
.L_2642:
        /*0100*/ 	.byte	0x04, 0x36
        /*0102*/ 	.short	(.L_2644 - .L_2643)
.L_2643:
        /*0104*/ 	.word	0x00000008
.L_2644:


//--------------------- .nv.info._ZN10layer_norm13ln_fwd_kernelINS_13Kernel_traitsIf6__halfS2_S2_fjLj1536ELj1ELj4ELj1ELj16ENS_18Kernel_traits_baseILj1536EfS2_S2_S2_fjLj128EEEEELb1ELb1ELb0ELb1EEEvNS_9FwdParamsE --------------------------
	.section	.nv.info._ZN10layer_norm13ln_fwd_kernelINS_13Kernel_traitsIf6__halfS2_S2_fjLj1536ELj1ELj4ELj1ELj16ENS_18Kernel_traits_baseILj1536EfS2_S2_S2_fjLj128EEEEELb1ELb1ELb0ELb1EEEvNS_9FwdParamsE,"",@"SHT_CUDA_INFO"
	.sectionflags	@""
	.align	4


	//----- nvinfo : EIATTR_CUDA_API_VERSION
	.align		4
        /*0000*/ 	.byte	0x04, 0x37
        /*0002*/ 	.short	(.L_2646 - .L_2645)
.L_2645:
        /*0004*/ 	.word	0x00000082


	//----- nvinfo : EIATTR_KPARAM_INFO
	.align		4
.L_2646:
        /*0008*/ 	.byte	0x04, 0x17
        /*000a*/ 	.short	(.L_2648 - .L_2647)
.L_2647:
        /*000c*/ 	.word	0x00000000
        /*0010*/ 	.short	0x0000
        /*0012*/ 	.short	0x0000
        /*0014*/ 	.byte	0x00, 0xf0, 0xa1, 0x03


	//----- nvinfo : EIATTR_SPARSE_MMA_MASK
	.align		4
.L_2648:
        /*0018*/ 	.byte	0x03, 0x50
        /*001a*/ 	.short	0x0000


	//----- nvinfo : EIATTR_MAXREG_COUNT
	.align		4
        /*001c*/ 	.byte	0x03, 0x1b
        /*001e*/ 	.short	0x00ff


	//----- nvinfo : EIATTR_MERCURY_ISA_VERSION
	.align		4
        /*0020*/ 	.byte	0x03, 0x5f
        /*0022*/ 	.short	0x0101


	//----- nvinfo : EIATTR_COOP_GROUP_MASK_REGIDS
	.align		4
        /*0024*/ 	.byte	0x04, 0x29
        /*0026*/ 	.short	(.L_2650 - .L_2649)


	//   ....[0]....
.L_2649:
        /*0028*/ 	.word	0xffffffff


	//   ....[1]....
        /*002c*/ 	.word	0xffffffff


	//   ....[2]....
        /*0030*/ 	.word	0xffffffff


	//   ....[3]....
        /*0034*/ 	.word	0xffffffff


	//   ....[4]....
        /*0038*/ 	.word	0xffffffff


	//   ....[5]....
        /*003c*/ 	.word	0xffffffff


	//   ....[6]....
        /*0040*/ 	.word	0xffffffff


	//   ....[7]....
        /*0044*/ 	.word	0xffffffff


	//   ....[8]....
        /*0048*/ 	.word	0xffffffff


	//   ....[9]....
        /*004c*/ 	.word	0xffffffff


	//   ....[10]....
        /*0050*/ 	.word	0x050000b6


	//   ....[11]....
        /*0054*/ 	.word	0x050000b6


	//   ....[12]....
        /*0058*/ 	.word	0x050000b6


	//   ....[13]....
        /*005c*/ 	.word	0x050000b6


	//   ....[14]....
        /*0060*/ 	.word	0x050000b6


	//   ....[15]....
        /*0064*/ 	.word	0x050000b6


	//   ....[16]....
        /*0068*/ 	.word	0x050000b6


	//   ....[17]....
        /*006c*/ 	.word	0x050000b6


	//   ....[18]....
        /*0070*/ 	.word	0x050000b6


	//   ....[19]....
        /*0074*/ 	.word	0x050000b6


	//----- nvinfo : EIATTR_COOP_GROUP_INSTR_OFFSETS
	.align		4
.L_2650:
        /*0078*/ 	.byte	0x04, 0x28
        /*007a*/ 	.short	(.L_2652 - .L_2651)


	//   ....[0]....
.L_2651:
        /*007c*/ 	.word	0x00011b60


	//   ....[1]....
        /*0080*/ 	.word	0x00011b80


	//   ....[2]....
        /*0084*/ 	.word	0x00011ba0


	//   ....[3]....
        /*0088*/ 	.word	0x00011bc0


	//   ....[4]....
        /*008c*/ 	.word	0x00011bf0


	//   ....[5]....
        /*0090*/ 	.word	0x00012220


	//   ....[6]....
        /*0094*/ 	.word	0x00012240


	//   ....[7]....
        /*0098*/ 	.word	0x00012260


	//   ....[8]....
        /*009c*/ 	.word	0x00012280


	//   ....[9]....
        /*00a0*/ 	.word	0x000122a0


	//   ....[10]....
        /*00a4*/ 	.word	0x00012fd0


	//   ....[11]....
        /*00a8*/ 	.word	0x00013070


	//   ....[12]....
        /*00ac*/ 	.word	0x000130e0


	//   ....[13]....
        /*00b0*/ 	.word	0x00013150


	//   ....[14]....
        /*00b4*/ 	.word	0x000131d0


	//   ....[15]....
        /*00b8*/ 	.word	0x00013850


	//   ....[16]....
        /*00bc*/ 	.word	0x000138c0


	//   ....[17]....
        /*00c0*/ 	.word	0x00013930


	//   ....[18]....
        /*00c4*/ 	.word	0x000139a0


	//   ....[19]....
        /*00c8*/ 	.word	0x00013a10


	//----- nvinfo : EIATTR_EXIT_INSTR_OFFSETS
	.align		4
.L_2652:
        /*00cc*/ 	.byte	0x04, 0x1c
        /*00ce*/ 	.short	(.L_2654 - .L_2653)


	//   ....[0]....
.L_2653:
        /*00d0*/ 	.word	0x00000820


	//   ....[1]....
        /*00d4*/ 	.word	0x00012f60


	//----- nvinfo : EIATTR_MAX_THREADS
	.align		4
.L_2654:
        /*00d8*/ 	.byte	0x04, 0x05
        /*00da*/ 	.short	(.L_2656 - .L_2655)
.L_2655:
        /*00dc*/ 	.word	0x00000080
        /*00e0*/ 	.word	0x00000001
        /*00e4*/ 	.word	0x00000001


	//----- nvinfo : EIATTR_CRS_STACK_SIZE
	.align		4
.L_2656:
        /*00e8*/ 	.byte	0x04, 0x1e
        /*00ea*/ 	.short	(.L_2658 - .L_2657)
.L_2657:
        /*00ec*/ 	.word	0x00000000


	//----- nvinfo : EIATTR_CBANK_PARAM_SIZE
	.align		4
.L_2658:
        /*00f0*/ 	.byte	0x03, 0x19
        /*00f2*/ 	.short	0x00e8


	//----- nvinfo : EIATTR_PARAM_CBANK
	.align		4
        /*00f4*/ 	.byte	0x04, 0x0a
        /*00f6*/ 	.short	(.L_2660 - .L_2659)
	.align		4
.L_2659:
        /*00f8*/ 	.word	index@(.nv.constant0._ZN10layer_norm13ln_fwd_kernelINS_13Kernel_traitsIf6__halfS2_S2_fjLj1536ELj1ELj4ELj1ELj16ENS_18Kernel_traits_baseILj1536EfS2_S2_S2_fjLj128EEEEELb1ELb1ELb0ELb1EEEvNS_9FwdParamsE)
        /*00fc*/ 	.short	0x0210
        /*00fe*/ 	.short	0x00e8


	//----- nvinfo : EIATTR_SW_WAR
	.align		4
.L_2660:
        /*0100*/ 	.byte	0x04, 0x36
        /*0102*/ 	.short	(.L_2662 - .L_2661)
.L_2661:
        /*0104*/ 	.word	0x00000008
.L_2662:


//--------------------- .nv.info._ZN10layer_norm13ln_fwd_kernelINS_13Kernel_traitsIf6__halfS2_S2_fjLj1536ELj1ELj4ELj1ELj16ENS_18Kernel_traits_baseILj1536EfS2_S2_S2_fjLj128EEEEELb1ELb1ELb1ELb0EEEvNS_9FwdParamsE --------------------------
	.section	.nv.info._ZN10layer_norm13ln_fwd_kernelINS_13Kernel_traitsIf6__halfS2_S2_fjLj1536ELj1ELj4ELj1ELj16ENS_18Kernel_traits_baseILj1536EfS2_S2_S2_fjLj128EEEEELb1ELb1ELb1ELb0EEEvNS_9FwdParamsE,"",@"SHT_CUDA_INFO"
	.sectionflags	@""
	.align	4


	//----- nvinfo : EIATTR_CUDA_API_VERSION
	.align		4
        /*0000*/ 	.byte	0x04, 0x37
        /*0002*/ 	.short	(.L_2664 - .L_2663)
.L_2663:
        /*0004*/ 	.word	0x00000082


	//----- nvinfo : EIATTR_KPARAM_INFO
	.align		4
.L_2664:
        /*0008*/ 	.byte	0x04, 0x17
        /*000a*/ 	.short	(.L_2666 - .L_2665)
.L_2665:
        /*000c*/ 	.word	0x00000000
        /*0010*/ 	.short	0x0000
        /*0012*/ 	.short	0x0000
        /*0014*/ 	.byte	0x00, 0xf0, 0xa1, 0x03


	//----- nvinfo : EIATTR_SPARSE_MMA_MASK
	.align		4
.L_2666:
        /*0018*/ 	.byte	0x03, 0x50
        /*001a*/ 	.short	0x0000


	//----- nvinfo : EIATTR_MAXREG_COUNT
	.align		4
        /*001c*/ 	.byte	0x03, 0x1b
        /*001e*/ 	.short	0x00ff


	//----- nvinfo : EIATTR_MERCURY_ISA_VERSION
	.align		4
        /*0020*/ 	.byte	0x03, 0x5f
        /*0022*/ 	.short	0x0101


	//----- nvinfo : EIATTR_COOP_GROUP_MASK_REGIDS
	.align		4
        /*0024*/ 	.byte	0x04, 0x29
        /*0026*/ 	.short	(.L_2668 - .L_2667)


	//   ....[0]....
.L_2667:
        /*0028*/ 	.word	0xffffffff


	//   ....[1]....
        /*002c*/ 	.word	0xffffffff


	//   ....[2]....
        /*0030*/ 	.word	0xffffffff


	//   ....[3]....
        /*0034*/ 	.word	0xffffffff


	//   ....[4]....
        /*0038*/ 	.word	0xffffffff


	//   ....[5]....
        /*003c*/ 	.word	0xffffffff


	//   ....[6]....
        /*0040*/ 	.word	0xffffffff


	//   ....[7]....
        /*0044*/ 	.word	0xffffffff


	//   ....[8]....
        /*0048*/ 	.word	0xffffffff


	//   ....[9]....
        /*004c*/ 	.word	0xffffffff


	//   ....[10]....
        /*0050*/ 	.word	0x050000ea


	//   ....[11]....
        /*0054*/ 	.word	0x050000ea


	//   ....[12]....
        /*0058*/ 	.word	0x050000ea


	//   ....[13]....
        /*005c*/ 	.word	0x050000ea


	//   ....[14]....
        /*0060*/ 	.word	0x050000ea


	//   ....[15]....
        /*0064*/ 	.word	0x050000ea


	//   ....[16]....
        /*0068*/ 	.word	0x050000ea


	//   ....[17]....
        /*006c*/ 	.word	0x050000ea


	//   ....[18]....
        /*0070*/ 	.word	0x050000ea


	//   ....[19]....
        /*0074*/ 	.word	0x050000ea


	//----- nvinfo : EIATTR_COOP_GROUP_INSTR_OFFSETS
	.align		4
.L_2668:
        /*0078*/ 	.byte	0x04, 0x28
        /*007a*/ 	.short	(.L_2670 - .L_2669)


	//   ....[0]....
.L_2669:
        /*007c*/ 	.word	0x00014920


	//   ....[1]....
        /*0080*/ 	.word	0x00014950


	//   ....[2]....
        /*0084*/ 	.word	0x00014970


	//   ....[3]....
        /*0088*/ 	.word	0x00014990


	//   ....[4]....
        /*008c*/ 	.word	0x000149b0


	//   ....[5]....
        /*0090*/ 	.word	0x00014ff0


	//   ....[6]....
        /*0094*/ 	.word	0x00015010


	//   ....[7]....
        /*0098*/ 	.word	0x00015030


	//   ....[8]....
        /*009c*/ 	.word	0x00015050


	//   ....[9]....
        /*00a0*/ 	.word	0x00015070


	//   ....[10]....
        /*00a4*/ 	.word	0x00016040


	//   ....[11]....
        /*00a8*/ 	.word	0x000160f0


	//   ....[12]....
        /*00ac*/ 	.word	0x00016160


	//   ....[13]....
        /*00b0*/ 	.word	0x000161d0


	//   ....[14]....
        /*00b4*/ 	.word	0x00016240


	//   ....[15]....
        /*00b8*/ 	.word	0x000168d0


	//   ....[16]....
        /*00bc*/ 	.word	0x00016940


	//   ....[17]....
        /*00c0*/ 	.word	0x000169b0


	//   ....[18]....
        /*00c4*/ 	.word	0x00016a20


	//   ....[19]....
        /*00c8*/ 	.word	0x00016a90


	//----- nvinfo : EIATTR_EXIT_INSTR_OFFSETS
	.align		4
.L_2670:
        /*00cc*/ 	.byte	0x04, 0x1c
        /*00ce*/ 	.short	(.L_2672 - .L_2671)


	//   ....[0]....
.L_2671:
        /*00d0*/ 	.word	0x00000f80


	//   ....[1]....
        /*00d4*/ 	.word	0x00015fd0


	//----- nvinfo : EIATTR_MAX_THREADS
	.align		4
.L_2672:
        /*00d8*/ 	.byte	0x04, 0x05
        /*00da*/ 	.short	(.L_2674 - .L_2673)
.L_2673:
        /*00dc*/ 	.word	0x00000080
        /*00e0*/ 	.word	0x00000001
        /*00e4*/ 	.word	0x00000001


	//----- nvinfo : EIATTR_CRS_STACK_SIZE
	.align		4
.L_2674:
        /*00e8*/ 	.byte	0x04, 0x1e
        /*00ea*/ 	.short	(.L_2676 - .L_2675)
.L_2675:
        /*00ec*/ 	.word	0x00000000


	//----- nvinfo : EIATTR_CBANK_PARAM_SIZE
	.align		4
.L_2676:
        /*00f0*/ 	.byte	0x03, 0x19
        /*00f2*/ 	.short	0x00e8


	//----- nvinfo : EIATTR_PARAM_CBANK
	.align		4
        /*00f4*/ 	.byte	0x04, 0x0a
        /*00f6*/ 	.short	(.L_2678 - .L_2677)
	.align		4
.L_2677:
        /*00f8*/ 	.word	index@(.nv.constant0._ZN10layer_norm13ln_fwd_kernelINS_13Kernel_traitsIf6__halfS2_S2_fjLj1536ELj1ELj4ELj1ELj16ENS_18Kernel_traits_baseILj1536EfS2_S2_S2_fjLj128EEEEELb1ELb1ELb1ELb0EEEvNS_9FwdParamsE)
        /*00fc*/ 	.short	0x0210
        /*00fe*/ 	.short	0x00e8


	//----- nvinfo : EIATTR_SW_WAR
	.align		4
.L_2678:
        /*0100*/ 	.byte	0x04, 0x36
        /*0102*/ 	.short	(.L_2680 - .L_2679)
.L_2679:
        /*0104*/ 	.word	0x00000008
.L_2680:


//--------------------- .nv.info._ZN10layer_norm13ln_fwd_kernelINS_13Kernel_traitsIf6__halfS2_S2_fjLj1536ELj1ELj4ELj1ELj16ENS_18Kernel_traits_baseILj1536EfS2_S2_S2_fjLj128EEEEELb1ELb1ELb1ELb1EEEvNS_9FwdParamsE --------------------------
	.section	.nv.info._ZN10layer_norm13ln_fwd_kernelINS_13Kernel_traitsIf6__halfS2_S2_fjLj1536ELj1ELj4ELj1ELj16ENS_18Kernel_traits_baseILj1536EfS2_S2_S2_fjLj128EEEEELb1ELb1ELb1ELb1EEEvNS_9FwdParamsE,"",@"SHT_CUDA_INFO"
	.sectionflags	@""
	.align	4


	//----- nvinfo : EIATTR_CUDA_API_VERSION
	.align		4
        /*0000*/ 	.byte	0x04, 0x37
        /*0002*/ 	.short	(.L_2682 - .L_2681)
.L_2681:
        /*0004*/ 	.word	0x00000082


	//----- nvinfo : EIATTR_KPARAM_INFO
	.align		4
.L_2682:
        /*0008*/ 	.byte	0x04, 0x17
        /*000a*/ 	.short	(.L_2684 - .L_2683)
.L_2683:
        /*000c*/ 	.word	0x00000000
        /*0010*/ 	.short	0x0000
        /*0012*/ 	.short	0x0000
        /*0014*/ 	.byte	0x00, 0xf0, 0xa1, 0x03


	//----- nvinfo : EIATTR_SPARSE_MMA_MASK
	.align		4
.L_2684:
        /*0018*/ 	.byte	0x03, 0x50
        /*001a*/ 	.short	0x0000


	//----- nvinfo : EIATTR_MAXREG_COUNT
	.align		4
        /*001c*/ 	.byte	0x03, 0x1b
        /*001e*/ 	.short	0x00ff


	//----- nvinfo : EIATTR_MERCURY_ISA_VERSION
	.align		4
        /*0020*/ 	.byte	0x03, 0x5f
        /*0022*/ 	.short	0x0101


	//----- nvinfo : EIATTR_COOP_GROUP_MASK_REGIDS
	.align		4
        /*0024*/ 	.byte	0x04, 0x29
        /*0026*/ 	.short	(.L_2686 - .L_2685)


	//   ....[0]....
.L_2685:
        /*0028*/ 	.word	0xffffffff


	//   ....[1]....
        /*002c*/ 	.word	0xffffffff


	//   ....[2]....
        /*0030*/ 	.word	0xffffffff


	//   ....[3]....
        /*0034*/ 	.word	0xffffffff


	//   ....[4]....
        /*0038*/ 	.word	0xffffffff


	//   ....[5]....
        /*003c*/ 	.word	0xffffffff


	//   ....[6]....
        /*0040*/ 	.word	0xffffffff


	//   ....[7]....
        /*0044*/ 	.word	0xffffffff


	//   ....[8]....
        /*0048*/ 	.word	0xffffffff


	//   ....[9]....
        /*004c*/ 	.word	0xffffffff


	//   ....[10]....
        /*0050*/ 	.word	0x050000e5


	//   ....[11]....
        /*0054*/ 	.word	0x050000e5


	//   ....[12]....
        /*0058*/ 	.word	0x050000e5


	//   ....[13]....
        /*005c*/ 	.word	0x050000e5


	//   ....[14]....
        /*0060*/ 	.word	0x050000e5


	//   ....[15]....
        /*0064*/ 	.word	0x050000e5


	//   ....[16]....
        /*0068*/ 	.word	0x050000e5


	//   ....[17]....
        /*006c*/ 	.word	0x050000e5


	//   ....[18]....
        /*0070*/ 	.word	0x050000e5


	//   ....[19]....
        /*0074*/ 	.word	0x050000e5


	//----- nvinfo : EIATTR_COOP_GROUP_INSTR_OFFSETS
	.align		4
.L_2686:
        /*0078*/ 	.byte	0x04, 0x28
        /*007a*/ 	.short	(.L_2688 - .L_2687)


	//   ....[0]....
.L_2687:
        /*007c*/ 	.word	0x00013fa0


	//   ....[1]....
        /*0080*/ 	.word	0x00013fd0


	//   ....[2]....
        /*0084*/ 	.word	0x00013ff0


	//   ....[3]....
        /*0088*/ 	.word	0x00014010


	//   ....[4]....
        /*008c*/ 	.word	0x00014030


	//   ....[5]....
        /*0090*/ 	.word	0x00014660


	//   ....[6]....
        /*0094*/ 	.word	0x00014680


	//   ....[7]....
        /*0098*/ 	.word	0x000146a0


	//   ....[8]....
        /*009c*/ 	.word	0x000146c0


	//   ....[9]....
        /*00a0*/ 	.word	0x000146e0


	//   ....[10]....
        /*00a4*/ 	.word	0x000154d0


	//   ....[11]....
        /*00a8*/ 	.word	0x00015580


	//   ....[12]....
        /*00ac*/ 	.word	0x000155f0


	//   ....[13]....
        /*00b0*/ 	.word	0x00015660


	//   ....[14]....
        /*00b4*/ 	.word	0x000156d0


	//   ....[15]....
        /*00b8*/ 	.word	0x00015d50


	//   ....[16]....
        /*00bc*/ 	.word	0x00015dc0


	//   ....[17]....
        /*00c0*/ 	.word	0x00015e30


	//   ....[18]....
        /*00c4*/ 	.word	0x00015ea0


	//   ....[19]....
        /*00c8*/ 	.word	0x00015f10


	//----- nvinfo : EIATTR_EXIT_INSTR_OFFSETS
	.align		4
.L_2688:
        /*00cc*/ 	.byte	0x04, 0x1c
        /*00ce*/ 	.short	(.L_2690 - .L_2689)


	//   ....[0]....
.L_2689:
        /*00d0*/ 	.word	0x00000820


	//   ....[1]....
        /*00d4*/ 	.word	0x00015460


	//----- nvinfo : EIATTR_MAX_THREADS
	.align		4
.L_2690:
        /*00d8*/ 	.byte	0x04, 0x05
        /*00da*/ 	.short	(.L_2692 - .L_2691)
.L_2691:
        /*00dc*/ 	.word	0x00000080
        /*00e0*/ 	.word	0x00000001
        /*00e4*/ 	.word	0x00000001


	//----- nvinfo : EIATTR_CRS_STACK_SIZE
	.align		4
.L_2692:
        /*00e8*/ 	.byte	0x04, 0x1e
        /*00ea*/ 	.short	(.L_2694 - .L_2693)
.L_2693:
        /*00ec*/ 	.word	0x00000000


	//----- nvinfo : EIATTR_CBANK_PARAM_SIZE
	.align		4
.L_2694:
        /*00f0*/ 	.byte	0x03, 0x19
        /*00f2*/ 	.short	0x00e8


	//----- nvinfo : EIATTR_PARAM_CBANK
	.align		4
        /*00f4*/ 	.byte	0x04, 0x0a
        /*00f6*/ 	.short	(.L_2696 - .L_2695)
	.align		4
.L_2695:
        /*00f8*/ 	.word	index@(.nv.constant0._ZN10layer_norm13ln_fwd_kernelINS_13Kernel_traitsIf6__halfS2_S2_fjLj1536ELj1ELj4ELj1ELj16ENS_18Kernel_traits_baseILj1536EfS2_S2_S2_fjLj128EEEEELb1ELb1ELb1ELb1EEEvNS_9FwdParamsE)
        /*00fc*/ 	.short	0x0210
        /*00fe*/ 	.short	0x00e8


	//----- nvinfo : EIATTR_SW_WAR
	.align		4
.L_2696:
        /*0100*/ 	.byte	0x04, 0x36
        /*0102*/ 	.short	(.L_2698 - .L_2697)
.L_2697:
        /*0104*/ 	.word	0x00000008
.L_2698:


//--------------------- .nv.info._ZN10layer_norm13ln_fwd_kernelINS_13Kernel_traitsI6__halfS2_fS2_fjLj1536ELj1ELj4ELj1ELj16ENS_18Kernel_traits_baseILj1536ES2_S2_fS2_fjLj128EEEEELb0ELb0ELb0ELb0EEEvNS_9FwdParamsE --------------------------
	.section	.nv.info._ZN10layer_norm13ln_fwd_kernelINS_13Kernel_traitsI6__halfS2_fS2_fjLj1536ELj1ELj4ELj1ELj16ENS_18Kernel_traits_baseILj1536ES2_S2_fS2_fjLj128EEEEELb0ELb0ELb0ELb0EEEvNS_9FwdParamsE,"",@"SHT_CUDA_INFO"
	.sectionflags	@""
	.align	4


	//----- nvinfo : EIATTR_CUDA_API_VERSION
	.align		4
        /*0000*/ 	.byte	0x04, 0x37
        /*0002*/ 	.short	(.L_2700 - .L_2699)
.L_2699:
        /*0004*/ 	.word	0x00000082


	//----- nvinfo : EIATTR_KPARAM_INFO
	.align		4
.L_2700:
        /*0008*/ 	.byte	0x04, 0x17
        /*000a*/ 	.short	(.L_2702 - .L_2701)
.L_2701:
        /*000c*/ 	.word	0x00000000
        /*0010*/ 	.short	0x0000
        /*0012*/ 	.short	0x0000
        /*0014*/ 	.byte	0x00, 0xf0, 0xa1, 0x03


	//----- nvinfo : EIATTR_SPARSE_MMA_MASK
	.align		4
.L_2702:
        /*0018*/ 	.byte	0x03, 0x50
        /*001a*/ 	.short	0x0000


	//----- nvinfo : EIATTR_MAXREG_COUNT
	.align		4
        /*001c*/ 	.byte	0x03, 0x1b
        /*001e*/ 	.short	0x00ff


	//----- nvinfo : EIATTR_MERCURY_ISA_VERSION
	.align		4
        /*0020*/ 	.byte	0x03, 0x5f
        /*0022*/ 	.short	0x0101


	//----- nvinfo : EIATTR_COOP_GROUP_MASK_REGIDS
	.align		4
        /*0024*/ 	.byte	0x04, 0x29
        /*0026*/ 	.short	(.L_2704 - .L_2703)


	//   ....[0]....
.L_2703:
        /*0028*/ 	.word	0xffffffff


	//   ....[1]....
        /*002c*/ 	.word	0xffffffff


	//   ....[2]....
        /*0030*/ 	.word	0xffffffff


	//   ....[3]....
        /*0034*/ 	.word	0xffffffff


	//   ....[4]....
        /*0038*/ 	.word	0xffffffff


	//   ....[5]....
        /*003c*/ 	.word	0xffffffff


	//   ....[6]....
        /*0040*/ 	.word	0xffffffff


	//   ....[7]....
        /*0044*/ 	.word	0xffffffff


	//   ....[8]....
        /*0048*/ 	.word	0xffffffff


	//   ....[9]....
        /*004c*/ 	.word	0xffffffff


	//   ....[10]....
        /*0050*/ 	.word	0x05000056


	//   ....[11]....
        /*0054*/ 	.word	0x05000056


	//   ....[12]....
        /*0058*/ 	.word	0x05000056


	//   ....[13]....
        /*005c*/ 	.word	0x05000056


	//   ....[14]....
        /*0060*/ 	.word	0x05000056


	//   ....[15]....
        /*0064*/ 	.word	0x05000056


	//   ....[16]....
        /*0068*/ 	.word	0x05000056


	//   ....[17]....
        /*006c*/ 	.word	0x05000056


	//   ....[18]....
        /*0070*/ 	.word	0x05000056


	//   ....[19]....
        /*0074*/ 	.word	0x05000056


	//----- nvinfo : EIATTR_COOP_GROUP_INSTR_OFFSETS
	.align		4
.L_2704:
        /*0078*/ 	.byte	0x04, 0x28
        /*007a*/ 	.short	(.L_2706 - .L_2705)


	//   ....[0]....
.L_2705:
        /*007c*/ 	.word	0x000022c0


	//   ....[1]....
        /*0080*/ 	.word	0x00002300


	//   ....[2]....
        /*0084*/ 	.word	0x00002320


	//   ....[3]....
        /*0088*/ 	.word	0x00002340


	//   ....[4]....
        /*008c*/ 	.word	0x00002360


	//   ....[5]....
        /*0090*/ 	.word	0x000029a0


	//   ....[6]....
        /*0094*/ 	.word	0x000029c0


	//   ....[7]....
        /*0098*/ 	.word	0x000029e0


	//   ....[8]....
        /*009c*/ 	.word	0x00002a00


	//   ....[9]....
        /*00a0*/ 	.word	0x00002a20


	//   ....[10]....
        /*00a4*/ 	.word	0x00003920


	//   ....[11]....
        /*00a8*/ 	.word	0x000039c0


	//   ....[12]....
        /*00ac*/ 	.word	0x00003a20


	//   ....[13]....
        /*00b0*/ 	.word	0x00003a80


	//   ....[14]....
        /*00b4*/ 	.word	0x00003ae0


	//   ....[15]....
        /*00b8*/ 	.word	0x00004180


	//   ....[16]....
        /*00bc*/ 	.word	0x000041d0


	//   ....[17]....
        /*00c0*/ 	.word	0x00004230


	//   ....[18]....
        /*00c4*/ 	.word	0x00004290


	//   ....[19]....
        /*00c8*/ 	.word	0x000042f0


	//----- nvinfo : EIATTR_EXIT_INSTR_OFFSETS
	.align		4
.L_2706:
        /*00cc*/ 	.byte	0x04, 0x1c
        /*00ce*/ 	.short	(.L_2708 - .L_2707)


	//   ....[0]....
.L_2707:
        /*00d0*/ 	.word	0x00000720


	//   ....[1]....
        /*00d4*/ 	.word	0x000038c0


	//----- nvinfo : EIATTR_MAX_THREADS
	.align		4
.L_2708:
        /*00d8*/ 	.byte	0x04, 0x05
        /*00da*/ 	.short	(.L_2710 - .L_2709)
.L_2709:
        /*00dc*/ 	.word	0x00000080
        /*00e0*/ 	.word	0x00000001
        /*00e4*/ 	.word	0x00000001


	//----- nvinfo : EIATTR_CRS_STACK_SIZE
	.align		4
.L_2710:
        /*00e8*/ 	.byte	0x04, 0x1e
        /*00ea*/ 	.short	(.L_2712 - .L_2711)
.L_2711:
        /*00ec*/ 	.word	0x00000000


	//----- nvinfo : EIATTR_CBANK_PARAM_SIZE
	.align		4
.L_2712:
        /*00f0*/ 	.byte	0x03, 0x19
        /*00f2*/ 	.short	0x00e8


	//----- nvinfo : EIATTR_PARAM_CBANK
	.align		4
        /*00f4*/ 	.byte	0x04, 0x0a
        /*00f6*/ 	.short	(.L_2714 - .L_2713)
	.align		4
.L_2713:
        /*00f8*/ 	.word	index@(.nv.constant0._ZN10layer_norm13ln_fwd_kernelINS_13Kernel_traitsI6__halfS2_fS2_fjLj1536ELj1ELj4ELj1ELj16ENS_18Kernel_traits_baseILj1536ES2_S2_fS2_fjLj128EEEEELb0ELb0ELb0ELb0EEEvNS_9FwdParamsE)
        /*00fc*/ 	.short	0x0210
        /*00fe*/ 	.short	0x00e8


	//----- nvinfo : EIATTR_SW_WAR
	.align		4
.L_2714:
        /*0100*/ 	.byte	0x04, 0x36
        /*0102*/ 	.short	(.L_2716 - .L_2715)
.L_2715:
        /*0104*/ 	.word	0x00000008
.L_2716:


//--------------------- .nv.info._ZN10layer_norm13ln_fwd_kernelINS_13Kernel_traitsI6__halfS2_fS2_fjLj1536ELj1ELj4ELj1ELj16ENS_18Kernel_traits_baseILj1536ES2_S2_fS2_fjLj128EEEEELb0ELb0ELb0ELb1EEEvNS_9FwdParamsE --------------------------
	.section	.nv.info._ZN10layer_norm13ln_fwd_kernelINS_13Kernel_traitsI6__halfS2_fS2_fjLj1536ELj1ELj4ELj1ELj16ENS_18Kernel_traits_baseILj1536ES2_S2_fS2_fjLj128EEEEELb0ELb0ELb0ELb1EEEvNS_9FwdParamsE,"",@"SHT_CUDA_INFO"
	.sectionflags	@""
	.align	4


	//----- nvinfo : EIATTR_CUDA_API_VERSION
	.align		4
        /*0000*/ 	.byte	0x04, 0x37
        /*0002*/ 	.short	(.L_2718 - .L_2717)
.L_2717:
        /*0004*/ 	.word	0x00000082


	//----- nvinfo : EIATTR_KPARAM_INFO
	.align		4
.L_2718:
        /*0008*/ 	.byte	0x04, 0x17
        /*000a*/ 	.short	(.L_2720 - .L_2719)
.L_2719:
        /*000c*/ 	.word	0x00000000
        /*0010*/ 	.short	0x0000
        /*0012*/ 	.short	0x0000
        /*0014*/ 	.byte	0x00, 0xf0, 0xa1, 0x03


	//----- nvinfo : EIATTR_SPARSE_MMA_MASK
	.align		4
.L_2720:
        /*0018*/ 	.byte	0x03, 0x50
        /*001a*/ 	.short	0x0000


	//----- nvinfo : EIATTR_MAXREG_COUNT
	.align		4
        /*001c*/ 	.byte	0x03, 0x1b
        /*001e*/ 	.short	0x00ff


	//----- nvinfo : EIATTR_MERCURY_ISA_VERSION
	.align		4
        /*0020*/ 	.byte	0x03, 0x5f
        /*0022*/ 	.short	0x0101


	//----- nvinfo : EIATTR_COOP_GROUP_MASK_REGIDS
	.align		4
        /*0024*/ 	.byte	0x04, 0x29
        /*0026*/ 	.short	(.L_2722 - .L_2721)


	//   ....[0]....
.L_2721:
        /*0028*/ 	.word	0xffffffff


	//   ....[1]....
        /*002c*/ 	.word	0xffffffff


	//   ....[2]....
        /*0030*/ 	.word	0xffffffff


	//   ....[3]....
        /*0034*/ 	.word	0xffffffff


	//   ....[4]....
        /*0038*/ 	.word	0xffffffff


	//   ....[5]....
        /*003c*/ 	.word	0xffffffff


	//   ....[6]....
        /*0040*/ 	.word	0xffffffff


	//   ....[7]....
        /*0044*/ 	.word	0xffffffff


	//   ....[8]....
        /*0048*/ 	.word	0xffffffff


	//   ....[9]....
        /*004c*/ 	.word	0xffffffff


	//   ....[10]....
        /*0050*/ 	.word	0x0500008c


	//   ....[11]....
        /*0054*/ 	.word	0x0500008c


	//   ....[12]....
        /*0058*/ 	.word	0x0500008c


	//   ....[13]....
        /*005c*/ 	.word	0x0500008c


	//   ....[14]....
        /*0060*/ 	.word	0x0500008c


	//   ....[15]....
        /*0064*/ 	.word	0x0500008c


	//   ....[16]....
        /*0068*/ 	.word	0x0500008c


	//   ....[17]....
        /*006c*/ 	.word	0x0500008c


	//   ....[18]....
        /*0070*/ 	.word	0x0500008c


	//   ....[19]....
        /*0074*/ 	.word	0x0500008c


	//----- nvinfo : EIATTR_COOP_GROUP_INSTR_OFFSETS
	.align		4
.L_2722:
        /*0078*/ 	.byte	0x04, 0x28
        /*007a*/ 	.short	(.L_2724 - .L_2723)


	//   ....[0]....
.L_2723:
        /*007c*/ 	.word	0x00001a20


	//   ....[1]....
        /*0080*/ 	.word	0x00001a40


	//   ....[2]....
        /*0084*/ 	.word	0x00001a60


	//   ....[3]....
        /*0088*/ 	.word	0x00001a80


	//   ....[4]....
        /*008c*/ 	.word	0x00001ab0


	//   ....[5]....
        /*0090*/ 	.word	0x000020e0


	//   ....[6]....
        /*0094*/ 	.word	0x00002100


	//   ....[7]....
        /*0098*/ 	.word	0x00002120


	//   ....[8]....
        /*009c*/ 	.word	0x00002140


	//   ....[9]....
        /*00a0*/ 	.word	0x00002160


	//   ....[10]....
        /*00a4*/ 	.word	0x00003140


	//   ....[11]....
        /*00a8*/ 	.word	0x000031e0


	//   ....[12]....
        /*00ac*/ 	.word	0x00003250


	//   ....[13]....
        /*00b0*/ 	.word	0x000032c0


	//   ....[14]....
        /*00b4*/ 	.word	0x00003340


	//   ....[15]....
        /*00b8*/ 	.word	0x000039c0


	//   ....[16]....
        /*00bc*/ 	.word	0x00003a30


	//   ....[17]....
        /*00c0*/ 	.word	0x00003aa0


	//   ....[18]....
        /*00c4*/ 	.word	0x00003b10


	//   ....[19]....
        /*00c8*/ 	.word	0x00003b80


	//----- nvinfo : EIATTR_EXIT_INSTR_OFFSETS
	.align		4
.L_2724:
        /*00cc*/ 	.byte	0x04, 0x1c
        /*00ce*/ 	.short	(.L_2726 - .L_2725)


	//   ....[0]....
.L_2725:
        /*00d0*/ 	.word	0x00000180


	//   ....[1]....
        /*00d4*/ 	.word	0x000030d0


	//----- nvinfo : EIATTR_MAX_THREADS
	.align		4
.L_2726:
        /*00d8*/ 	.byte	0x04, 0x05
        /*00da*/ 	.short	(.L_2728 - .L_2727)
.L_2727:
        /*00dc*/ 	.word	0x00000080
        /*00e0*/ 	.word	0x00000001
        /*00e4*/ 	.word	0x00000001


	//----- nvinfo : EIATTR_CRS_STACK_SIZE
	.align		4
.L_2728:
        /*00e8*/ 	.byte	0x04, 0x1e
        /*00ea*/ 	.short	(.L_2730 - .L_2729)
.L_2729:
        /*00ec*/ 	.word	0x00000000


	//----- nvinfo : EIATTR_CBANK_PARAM_SIZE
	.align		4
.L_2730:
        /*00f0*/ 	.byte	0x03, 0x19
        /*00f2*/ 	.short	0x00e8


	//----- nvinfo : EIATTR_PARAM_CBANK
	.align		4
        /*00f4*/ 	.byte	0x04, 0x0a
        /*00f6*/ 	.short	(.L_2732 - .L_2731)
	.align		4
.L_2731:
        /*00f8*/ 	.word	index@(.nv.constant0._ZN10layer_norm13ln_fwd_kernelINS_13Kernel_traitsI6__halfS2_fS2_fjLj1536ELj1ELj4ELj1ELj16ENS_18Kernel_traits_baseILj1536ES2_S2_fS2_fjLj128EEEEELb0ELb0ELb0ELb1EEEvNS_9FwdParamsE)
        /*00fc*/ 	.short	0x0210
        /*00fe*/ 	.short	0x00e8


	//----- nvinfo : EIATTR_SW_WAR
	.align		4
.L_2732:
        /*0100*/ 	.byte	0x04, 0x36
        /*0102*/ 	.short	(.L_2734 - .L_2733)
.L_2733:
        /*0104*/ 	.word	0x00000008
.L_2734:


//--------------------- .nv.info._ZN10layer_norm13ln_fwd_kernelINS_13Kernel_traitsI6__halfS2_fS2_fjLj1536ELj1ELj4ELj1ELj16ENS_18Kernel_traits_baseILj1536ES2_S2_fS2_fjLj128EEEEELb0ELb0ELb1ELb0EEEvNS_9FwdParamsE --------------------------
	.section	.nv.info._ZN10layer_norm13ln_fwd_kernelINS_13Kernel_traitsI6__halfS2_fS2_fjLj1536ELj1ELj4ELj1ELj16ENS_18Kernel_traits_baseILj1536ES2_S2_fS2_fjLj128EEEEELb0ELb0ELb1ELb0EEEvNS_9FwdParamsE,"",@"SHT_CUDA_INFO"
	.sectionflags	@""
	.align	4


	//----- nvinfo : EIATTR_CUDA_API_VERSION
	.align		4
        /*0000*/ 	.byte	0x04, 0x37
        /*0002*/ 	.short	(.L_2736 - .L_2735)
.L_2735:
        /*0004*/ 	.word	0x00000082


	//----- nvinfo : EIATTR_KPARAM_INFO
	.align		4
.L_2736:
        /*0008*/ 	.byte	0x04, 0x17
        /*000a*/ 	.short	(.L_2738 - .L_2737)
.L_2737:
        /*000c*/ 	.word	0x00000000
        /*0010*/ 	.short	0x0000
        /*0012*/ 	.short	0x0000
        /*0014*/ 	.byte	0x00, 0xf0, 0xa1, 0x03


	//----- nvinfo : EIATTR_SPARSE_MMA_MASK
	.align		4
.L_2738:
        /*0018*/ 	.byte	0x03, 0x50
        /*001a*/ 	.short	0x0000


	//----- nvinfo : EIATTR_MAXREG_COUNT
	.align		4
        /*001c*/ 	.byte	0x03, 0x1b
        /*001e*/ 	.short	0x00ff


	//----- nvinfo : EIATTR_MERCURY_ISA_VERSION
	.align		4
        /*0020*/ 	.byte	0x03, 0x5f
        /*0022*/ 	.short	0x0101


	//----- nvinfo : EIATTR_COOP_GROUP_MASK_REGIDS
	.align		4
        /*0024*/ 	.byte	0x04, 0x29
        /*0026*/ 	.short	(.L_2740 - .L_2739)


	//   ....[0]....
.L_2739:
        /*0028*/ 	.word	0xffffffff


	//   ....[1]....
        /*002c*/ 	.word	0xffffffff


	//   ....[2]....
        /*0030*/ 	.word	0xffffffff


	//   ....[3]....
        /*0034*/ 	.word	0xffffffff


	//   ....[4]....
        /*0038*/ 	.word	0xffffffff


	//   ....[5]....
        /*003c*/ 	.word	0xffffffff


	//   ....[6]....
        /*0040*/ 	.word	0xffffffff


	//   ....[7]....
        /*0044*/ 	.word	0xffffffff


	//   ....[8]....
        /*0048*/ 	.word	0xffffffff


	//   ....[9]....
        /*004c*/ 	.word	0xffffffff


	//   ....[10]....
        /*0050*/ 	.word	0x050000b2


	//   ....[11]....
        /*0054*/ 	.word	0x050000b2


	//   ....[12]....
        /*0058*/ 	.word	0x050000b2


	//   ....[13]....
        /*005c*/ 	.word	0x050000b2


	//   ....[14]....
        /*0060*/ 	.word	0x050000b2


	//   ....[15]....
        /*0064*/ 	.word	0x050000b2


	//   ....[16]....
        /*0068*/ 	.word	0x050000b2


	//   ....[17]....
        /*006c*/ 	.word	0x050000b2


	//   ....[18]....
        /*0070*/ 	.word	0x050000b2


	//   ....[19]....
        /*0074*/ 	.word	0x050000b2


	//----- nvinfo : EIATTR_COOP_GROUP_INSTR_OFFSETS
	.align		4
.L_2740:
        /*0078*/ 	.byte	0x04, 0x28
        /*007a*/ 	.short	(.L_2742 - .L_2741)


	//   ....[0]....
.L_2741:
        /*007c*/ 	.word	0x00003520


	//   ....[1]....
        /*0080*/ 	.word	0x00003550


	//   ....[2]....
        /*0084*/ 	.word	0x00003570


	//   ....[3]....
        /*0088*/ 	.word	0x00003590


	//   ....[4]....
        /*008c*/ 	.word	0x000035b0


	//   ....[5]....
        /*0090*/ 	.word	0x00003bf0


	//   ....[6]....
        /*0094*/ 	.word	0x00003c10


	//   ....[7]....
        /*0098*/ 	.word	0x00003c30


	//   ....[8]....
        /*009c*/ 	.word	0x00003c50


	//   ....[9]....
        /*00a0*/ 	.word	0x00003c70


	//   ....[10]....
        /*00a4*/ 	.word	0x00004c20


	//   ....[11]....
        /*00a8*/ 	.word	0x00004cd0


	//   ....[12]....
        /*00ac*/ 	.word	0x00004d40


	//   ....[13]....
        /*00b0*/ 	.word	0x00004db0


	//   ....[14]....
        /*00b4*/ 	.word	0x00004e20


	//   ....[15]....
        /*00b8*/ 	.word	0x000054b0


	//   ....[16]....
        /*00bc*/ 	.word	0x00005520


	//   ....[17]....
        /*00c0*/ 	.word	0x00005590


	//   ....[18]....
        /*00c4*/ 	.word	0x00005600


	//   ....[19]....
        /*00c8*/ 	.word	0x00005670


	//----- nvinfo : EIATTR_EXIT_INSTR_OFFSETS
	.align		4
.L_2742:
        /*00cc*/ 	.byte	0x04, 0x1c
        /*00ce*/ 	.short	(.L_2744 - .L_2743)


	//   ....[0]....
.L_2743:
        /*00d0*/ 	.word	0x00000730


	//   ....[1]....
        /*00d4*/ 	.word	0x00004bb0


	//----- nvinfo : EIATTR_MAX_THREADS
	.align		4
.L_2744:
        /*00d8*/ 	.byte	0x04, 0x05
        /*00da*/ 	.short	(.L_2746 - .L_2745)
.L_2745:
        /*00dc*/ 	.word	0x00000080
        /*00e0*/ 	.word	0x00000001
        /*00e4*/ 	.word	0x00000001


	//----- nvinfo : EIATTR_CRS_STACK_SIZE
	.align		4
.L_2746:
        /*00e8*/ 	.byte	0x04, 0x1e
        /*00ea*/ 	.short	(.L_2748 - .L_2747)
.L_2747:
        /*00ec*/ 	.word	0x00000000


	//----- nvinfo : EIATTR_CBANK_PARAM_SIZE
	.align		4
.L_2748:
        /*00f0*/ 	.byte	0x03, 0x19
        /*00f2*/ 	.short	0x00e8


	//----- nvinfo : EIATTR_PARAM_CBANK
	.align		4
        /*00f4*/ 	.byte	0x04, 0x0a
        /*00f6*/ 	.short	(.L_2750 - .L_2749)
	.align		4
.L_2749:
        /*00f8*/ 	.word	index@(.nv.constant0._ZN10layer_norm13ln_fwd_kernelINS_13Kernel_traitsI6__halfS2_fS2_fjLj1536ELj1ELj4ELj1ELj16ENS_18Kernel_traits_baseILj1536ES2_S2_fS2_fjLj128EEEEELb0ELb0ELb1ELb0EEEvNS_9FwdParamsE)
        /*00fc*/ 	.short	0x0210
        /*00fe*/ 	.short	0x00e8


	//----- nvinfo : EIATTR_SW_WAR
	.align		4
.L_2750:
        /*0100*/ 	.byte	0x04, 0x36
        /*0102*/ 	.short	(.L_2752 - .L_2751)
.L_2751:
        /*0104*/ 	.word	0x00000008
.L_2752:


//--------------------- .nv.info._ZN10layer_norm13ln_fwd_kernelINS_13Kernel_traitsI6__halfS2_fS2_fjLj1536ELj1ELj4ELj1ELj16ENS_18Kernel_traits_baseILj1536ES2_S2_fS2_fjLj128EEEEELb0ELb0ELb1ELb1EEEvNS_9FwdParamsE --------------------------
	.section	.nv.info._ZN10layer_norm13ln_fwd_kernelINS_13Kernel_traitsI6__halfS2_fS2_fjLj1536ELj1ELj4ELj1ELj16ENS_18Kernel_traits_baseILj1536ES2_S2_fS2_fjLj128EEEEELb0ELb0ELb1ELb1EEEvNS_9FwdParamsE,"",@"SHT_CUDA_INFO"
	.sectionflags	@""
	.align	4


	//----- nvinfo : EIATTR_CUDA_API_VERSION
	.align		4
        /*0000*/ 	.byte	0x04, 0x37
        /*0002*/ 	.short	(.L_2754 - .L_2753)
.L_2753:
        /*0004*/ 	.word	0x00000082


	//----- nvinfo : EIATTR_KPARAM_INFO
	.align		4
.L_2754:
        /*0008*/ 	.byte	0x04, 0x17
        /*000a*/ 	.short	(.L_2756 - .L_2755)
.L_2755:
        /*000c*/ 	.word	0x00000000
        /*0010*/ 	.short	0x0000
        /*0012*/ 	.short	0x0000
        /*0014*/ 	.byte	0x00, 0xf0, 0xa1, 0x03


	//----- nvinfo : EIATTR_SPARSE_MMA_MASK
	.align		4
.L_2756:
        /*0018*/ 	.byte	0x03, 0x50
        /*001a*/ 	.short	0x0000


	//----- nvinfo : EIATTR_MAXREG_COUNT
	.align		4
        /*001c*/ 	.byte	0x03, 0x1b
        /*001e*/ 	.short	0x00ff


	//----- nvinfo : EIATTR_MERCURY_ISA_VERSION
	.align		4
        /*0020*/ 	.byte	0x03, 0x5f
        /*0022*/ 	.short	0x0101


	//----- nvinfo : EIATTR_COOP_GROUP_MASK_REGIDS
	.align		4
        /*0024*/ 	.byte	0x04, 0x29
        /*0026*/ 	.short	(.L_2758 - .L_2757)


	//   ....[0]....
.L_2757:
        /*0028*/ 	.word	0xffffffff


	//   ....[1]....
        /*002c*/ 	.word	0xffffffff


	//   ....[2]....
        /*0030*/ 	.word	0xffffffff


	//   ....[3]....
        /*0034*/ 	.word	0xffffffff


	//   ....[4]....
        /*0038*/ 	.word	0xffffffff


	//   ....[5]....
        /*003c*/ 	.word	0xffffffff


	//   ....[6]....
        /*0040*/ 	.word	0xffffffff


	//   ....[7]....
        /*0044*/ 	.word	0xffffffff


	//   ....[8]....
        /*0048*/ 	.word	0xffffffff


	//   ....[9]....
        /*004c*/ 	.word	0xffffffff


	//   ....[10]....
        /*0050*/ 	.word	0x050000aa


	//   ....[11]....
        /*0054*/ 	.word	0x050000aa


	//   ....[12]....
        /*0058*/ 	.word	0x050000aa


	//   ....[13]....
        /*005c*/ 	.word	0x050000aa


	//   ....[14]....
        /*0060*/ 	.word	0x050000aa


	//   ....[15]....
        /*0064*/ 	.word	0x050000aa


	//   ....[16]....
        /*0068*/ 	.word	0x050000aa


	//   ....[17]....
        /*006c*/ 	.word	0x050000aa


	//   ....[18]....
        /*0070*/ 	.word	0x050000aa


	//   ....[19]....
        /*0074*/ 	.word	0x050000aa


	//----- nvinfo : EIATTR_COOP_GROUP_INSTR_OFFSETS
	.align		4
.L_2758:
        /*0078*/ 	.byte	0x04, 0x28
        /*007a*/ 	.short	(.L_2760 - .L_2759)


	//   ....[0]....
.L_2759:
        /*007c*/ 	.word	0x00002d10


	//   ....[1]....
        /*0080*/ 	.word	0x00002d30


	//   ....[2]....
        /*0084*/ 	.word	0x00002d50


	//   ....[3]....
        /*0088*/ 	.word	0x00002d70


	//   ....[4]....
        /*008c*/ 	.word	0x00002da0


	//   ....[5]....
        /*0090*/ 	.word	0x000033d0


	//   ....[6]....
        /*0094*/ 	.word	0x000033f0


	//   ....[7]....
        /*0098*/ 	.word	0x00003410


	//   ....[8]....
        /*009c*/ 	.word	0x00003430


	//   ....[9]....
        /*00a0*/ 	.word	0x00003450


	//   ....[10]....
        /*00a4*/ 	.word	0x00004230


	//   ....[11]....
        /*00a8*/ 	.word	0x000042d0


	//   ....[12]....
        /*00ac*/ 	.word	0x00004340


	//   ....[13]....
        /*00b0*/ 	.word	0x000043b0


	//   ....[14]....
        /*00b4*/ 	.word	0x00004430


	//   ....[15]....
        /*00b8*/ 	.word	0x00004ab0


	//   ....[16]....
        /*00bc*/ 	.word	0x00004b20


	//   ....[17]....
        /*00c0*/ 	.word	0x00004b90


	//   ....[18]....
        /*00c4*/ 	.word	0x00004c00


	//   ....[19]....
        /*00c8*/ 	.word	0x00004c70


	//----- nvinfo : EIATTR_EXIT_INSTR_OFFSETS
	.align		4
.L_2760:
        /*00cc*/ 	.byte	0x04, 0x1c
        /*00ce*/ 	.short	(.L_2762 - .L_2761)


	//   ....[0]....
.L_2761:
        /*00d0*/ 	.word	0x00000180


	//   ....[1]....
        /*00d4*/ 	.word	0x000041c0


	//----- nvinfo : EIATTR_MAX_THREADS
	.align		4
.L_2762:
        /*00d8*/ 	.byte	0x04, 0x05
        /*00da*/ 	.short	(.L_2764 - .L_2763)
.L_2763:
        /*00dc*/ 	.word	0x00000080
        /*00e0*/ 	.word	0x00000001
        /*00e4*/ 	.word	0x00000001


	//----- nvinfo : EIATTR_CRS_STACK_SIZE
	.align		4
.L_2764:
        /*00e8*/ 	.byte	0x04, 0x1e
        /*00ea*/ 	.short	(.L_2766 - .L_2765)
.L_2765:
        /*00ec*/ 	.word	0x00000000


	//----- nvinfo : EIATTR_CBANK_PARAM_SIZE
	.align		4
.L_2766:
        /*00f0*/ 	.byte	0x03, 0x19
        /*00f2*/ 	.short	0x00e8


	//----- nvinfo : EIATTR_PARAM_CBANK
	.align		4
        /*00f4*/ 	.byte	0x04, 0x0a
        /*00f6*/ 	.short	(.L_2768 - .L_2767)
	.align		4
.L_2767:
        /*00f8*/ 	.word	index@(.nv.constant0._ZN10layer_norm13ln_fwd_kernelINS_13Kernel_traitsI6__halfS2_fS2_fjLj1536ELj1ELj4ELj1ELj16ENS_18Kernel_traits_baseILj1536ES2_S2_fS2_fjLj128EEEEELb0ELb0ELb1ELb1EEEvNS_9FwdParamsE)
        /*00fc*/ 	.short	0x0210
        /*00fe*/ 	.short	0x00e8


	//----- nvinfo : EIATTR_SW_WAR
	.align		4
.L_2768:
        /*0100*/ 	.byte	0x04, 0x36
        /*0102*/ 	.short	(.L_2770 - .L_2769)
.L_2769:
        /*0104*/ 	.word	0x00000008
.L_2770:


//--------------------- .nv.info._ZN10layer_norm13ln_fwd_kernelINS_13Kernel_traitsI6__halfS2_fS2_fjLj1536ELj1ELj4ELj1ELj16ENS_18Kernel_traits_baseILj1536ES2_S2_fS2_fjLj128EEEEELb0ELb1ELb0ELb0EEEvNS_9FwdParamsE --------------------------
	.section	.nv.info._ZN10layer_norm13ln_fwd_kernelINS_13Kernel_traitsI6__halfS2_fS2_fjLj1536ELj1ELj4ELj1ELj16ENS_18Kernel_traits_baseILj1536ES2_S2_fS2_fjLj128EEEEELb0ELb1ELb0ELb0EEEvNS_9FwdParamsE,"",@"SHT_CUDA_INFO"
	.sectionflags	@""
	.align	4


	//----- nvinfo : EIATTR_CUDA_API_VERSION
	.align		4
        /*0000*/ 	.byte	0x04, 0x37
        /*0002*/ 	.short	(.L_2772 - .L_2771)
.L_2771:
        /*0004*/ 	.word	0x00000082


	//----- nvinfo : EIATTR_KPARAM_INFO
	.align		4
.L_2772:
        /*0008*/ 	.byte	0x04, 0x17
        /*000a*/ 	.short	(.L_2774 - .L_2773)
.L_2773:
        /*000c*/ 	.word	0x00000000
        /*0010*/ 	.short	0x0000
        /*0012*/ 	.short	0x0000
        /*0014*/ 	.byte	0x00, 0xf0, 0xa1, 0x03


	//----- nvinfo : EIATTR_SPARSE_MMA_MASK
	.align		4
.L_2774:
        /*0018*/ 	.byte	0x03, 0x50
        /*001a*/ 	.short	0x0000


	//----- nvinfo : EIATTR_MAXREG_COUNT
	.align		4
        /*001c*/ 	.byte	0x03, 0x1b
        /*001e*/ 	.short	0x00ff


	//----- nvinfo : EIATTR_MERCURY_ISA_VERSION
	.align		4
        /*0020*/ 	.byte	0x03, 0x5f
        /*0022*/ 	.short	0x0101


	//----- nvinfo : EIATTR_COOP_GROUP_MASK_REGIDS
	.align		4
        /*0024*/ 	.byte	0x04, 0x29
        /*0026*/ 	.short	(.L_2776 - .L_2775)


	//   ....[0]....
.L_2775:
        /*0028*/ 	.word	0xffffffff


	//   ....[1]....
        /*002c*/ 	.word	0xffffffff


	//   ....[2]....
        /*0030*/ 	.word	0xffffffff


	//   ....[3]....
        /*0034*/ 	.word	0xffffffff


	//   ....[4]....
        /*0038*/ 	.word	0xffffffff


	//   ....[5]....
        /*003c*/ 	.word	0xffffffff


	//   ....[6]....
        /*0040*/ 	.word	0xffffffff


	//   ....[7]....
        /*0044*/ 	.word	0xffffffff


	//   ....[8]....
        /*0048*/ 	.word	0xffffffff


	//   ....[9]....
        /*004c*/ 	.word	0xffffffff


	//   ....[10]....
        /*0050*/ 	.word	0x050000d6


	//   ....[11]....
        /*0054*/ 	.word	0x050000d6


	//   ....[12]....
        /*0058*/ 	.word	0x050000d6


	//   ....[13]....
        /*005c*/ 	.word	0x050000d6


	//   ....[14]....
        /*0060*/ 	.word	0x050000d6


	//   ....[15]....
        /*0064*/ 	.word	0x050000d6


	//   ....[16]....
        /*0068*/ 	.word	0x050000d6


	//   ....[17]....
        /*006c*/ 	.word	0x050000d6


	//   ....[18]....
        /*0070*/ 	.word	0x050000d6


	//   ....[19]....
        /*0074*/ 	.word	0x050000d6


	//----- nvinfo : EIATTR_COOP_GROUP_INSTR_OFFSETS
	.align		4
.L_2776:
        /*0078*/ 	.byte	0x04, 0x28
        /*007a*/ 	.short	(.L_2778 - .L_2777)


	//   ....[0]....
.L_2777:
        /*007c*/ 	.word	0x00002aa0


	//   ....[1]....
        /*0080*/ 	.word	0x00002ae0


	//   ....[2]....
        /*0084*/ 	.word	0x00002b00


	//   ....[3]....
        /*0088*/ 	.word	0x00002b20


	//   ....[4]....
        /*008c*/ 	.word	0x00002b40


	//   ....[5]....
        /*0090*/ 	.word	0x00003190


	//   ....[6]....
        /*0094*/ 	.word	0x000031b0


	//   ....[7]....
        /*0098*/ 	.word	0x000031d0


	//   ....[8]....
        /*009c*/ 	.word	0x000031f0


	//   ....[9]....
        /*00a0*/ 	.word	0x00003210


	//   ....[10]....
        /*00a4*/ 	.word	0x00004110


	//   ....[11]....
        /*00a8*/ 	.word	0x000041c0


	//   ....[12]....
        /*00ac*/ 	.word	0x00004230


	//   ....[13]....
        /*00b0*/ 	.word	0x000042a0


	//   ....[14]....
        /*00b4*/ 	.word	0x00004310


	//   ....[15]....
        /*00b8*/ 	.word	0x000049c0


	//   ....[16]....
        /*00bc*/ 	.word	0x00004a30


	//   ....[17]....
        /*00c0*/ 	.word	0x00004aa0


	//   ....[18]....
        /*00c4*/ 	.word	0x00004b10


	//   ....[19]....
        /*00c8*/ 	.word	0x00004b80


	//----- nvinfo : EIATTR_EXIT_INSTR_OFFSETS
	.align		4
.L_2778:
        /*00cc*/ 	.byte	0x04, 0x1c
        /*00ce*/ 	.short	(.L_2780 - .L_2779)


	//   ....[0]....
.L_2779:
        /*00d0*/ 	.word	0x000008f0


	//   ....[1]....
        /*00d4*/ 	.word	0x000040a0


	//----- nvinfo : EIATTR_MAX_THREADS
	.align		4
.L_2780:
        /*00d8*/ 	.byte	0x04, 0x05
        /*00da*/ 	.short	(.L_2782 - .L_2781)
.L_2781:
        /*00dc*/ 	.word	0x00000080
        /*00e0*/ 	.word	0x00000001
        /*00e4*/ 	.word	0x00000001


	//----- nvinfo : EIATTR_CRS_STACK_SIZE
	.align		4
.L_2782:
        /*00e8*/ 	.byte	0x04, 0x1e
        /*00ea*/ 	.short	(.L_2784 - .L_2783)
.L_2783:
        /*00ec*/ 	.word	0x00000000


	//----- nvinfo : EIATTR_CBANK_PARAM_SIZE
	.align		4
.L_2784:
        /*00f0*/ 	.byte	0x03, 0x19
        /*00f2*/ 	.short	0x00e8


	//----- nvinfo : EIATTR_PARAM_CBANK
	.align		4
        /*00f4*/ 	.byte	0x04, 0x0a
        /*00f6*/ 	.short	(.L_2786 - .L_2785)
	.align		4
.L_2785:
        /*00f8*/ 	.word	index@(.nv.constant0._ZN10layer_norm13ln_fwd_kernelINS_13Kernel_traitsI6__halfS2_fS2_fjLj1536ELj1ELj4ELj1ELj16ENS_18Kernel_traits_baseILj1536ES2_S2_fS2_fjLj128EEEEELb0ELb1ELb0ELb0EEEvNS_9FwdParamsE)
        /*00fc*/ 	.short	0x0210
        /*00fe*/ 	.short	0x00e8


	//----- nvinfo : EIATTR_SW_WAR
	.align		4
.L_2786:
        /*0100*/ 	.byte	0x04, 0x36
        /*0102*/ 	.short	(.L_2788 - .L_2787)
.L_2787:
        /*0104*/ 	.word	0x00000008
.L_2788:


//--------------------- .nv.info._ZN10layer_norm13ln_fwd_kernelINS_13Kernel_traitsI6__halfS2_fS2_fjLj1536ELj1ELj4ELj1ELj16ENS_18Kernel_traits_baseILj1536ES2_S2_fS2_fjLj128EEEEELb0ELb1ELb0ELb1EEEvNS_9FwdParamsE --------------------------
	.section	.nv.info._ZN10layer_norm13ln_fwd_kernelINS_13Kernel_traitsI6__halfS2_fS2_fjLj1536ELj1ELj4ELj1ELj16ENS_18Kernel_traits_baseILj1536ES2_S2_fS2_fjLj128EEEEELb0ELb1ELb0ELb1EEEvNS_9FwdParamsE,"",@"SHT_CUDA_INFO"
	.sectionflags	@""
	.align	4


	//----- nvinfo : EIATTR_CUDA_API_VERSION
	.align		4
        /*0000*/ 	.byte	0x04, 0x37
        /*0002*/ 	.short	(.L_2790 - .L_2789)
.L_2789:
        /*0004*/ 	.word	0x00000082


	//----- nvinfo : EIATTR_KPARAM_INFO
	.align		4
.L_2790:
        /*0008*/ 	.byte	0x04, 0x17
        /*000a*/ 	.short	(.L_2792 - .L_2791)
.L_2791:
        /*000c*/ 	.word	0x00000000
        /*0010*/ 	.short	0x0000
        /*0012*/ 	.short	0x0000
        /*0014*/ 	.byte	0x00, 0xf0, 0xa1, 0x03


	//----- nvinfo : EIATTR_SPARSE_MMA_MASK
	.align		4
.L_2792:
        /*0018*/ 	.byte	0x03, 0x50
        /*001a*/ 	.short	0x0000


	//----- nvinfo : EIATTR_MAXREG_COUNT
	.align		4
        /*001c*/ 	.byte	0x03, 0x1b
        /*001e*/ 	.short	0x00ff


	//----- nvinfo : EIATTR_MERCURY_ISA_VERSION
	.align		4
        /*0020*/ 	.byte	0x03, 0x5f
        /*0022*/ 	.short	0x0101


	//----- nvinfo : EIATTR_COOP_GROUP_MASK_REGIDS
	.align		4
        /*0024*/ 	.byte	0x04, 0x29
        /*0026*/ 	.short	(.L_2794 - .L_2793)


	//   ....[0]....
.L_2793:
        /*0028*/ 	.word	0xffffffff


	//   ....[1]....
        /*002c*/ 	.word	0xffffffff


	//   ....[2]....
        /*0030*/ 	.word	0xffffffff


	//   ....[3]....
        /*0034*/ 	.word	0xffffffff


	//   ....[4]....
        /*0038*/ 	.word	0xffffffff


	//   ....[5]....
        /*003c*/ 	.word	0xffffffff


	//   ....[6]....
        /*0040*/ 	.word	0xffffffff


	//   ....[7]....
        /*0044*/ 	.word	0xffffffff


	//   ....[8]....
        /*0048*/ 	.word	0xffffffff


	//   ....[9]....
        /*004c*/ 	.word	0xffffffff


	//   ....[10]....
        /*0050*/ 	.word	0x050000a8


	//   ....[11]....
        /*0054*/ 	.word	0x050000a8


	//   ....[12]....
        /*0058*/ 	.word	0x050000a8


	//   ....[13]....
        /*005c*/ 	.word	0x050000a8


	//   ....[14]....
        /*0060*/ 	.word	0x050000a8


	//   ....[15]....
        /*0064*/ 	.word	0x050000a8


	//   ....[16]....
        /*0068*/ 	.word	0x050000a8


	//   ....[17]....
        /*006c*/ 	.word	0x050000a8


	//   ....[18]....
        /*0070*/ 	.word	0x050000a8


	//   ....[19]....
        /*0074*/ 	.word	0x050000a8


	//----- nvinfo : EIATTR_COOP_GROUP_INSTR_OFFSETS
	.align		4
.L_2794:
        /*0078*/ 	.byte	0x04, 0x28
        /*007a*/ 	.short	(.L_2796 - .L_2795)


	//   ....[0]....
.L_2795:
        /*007c*/ 	.word	0x000020c0


	//   ....[1]....
        /*0080*/ 	.word	0x000020e0


	//   ....[2]....
        /*0084*/ 	.word	0x00002110


	//   ....[3]....
        /*0088*/ 	.word	0x00002130


	//   ....[4]....
        /*008c*/ 	.word	0x00002150


	//   ....[5]....
        /*0090*/ 	.word	0x00002780


	//   ....[6]....
        /*0094*/ 	.word	0x000027a0


	//   ....[7]....
        /*0098*/ 	.word	0x000027c0


	//   ....[8]....
        /*009c*/ 	.word	0x000027e0


	//   ....[9]....
        /*00a0*/ 	.word	0x00002800


	//   ....[10]....
        /*00a4*/ 	.word	0x000037e0


	//   ....[11]....
        /*00a8*/ 	.word	0x00003880


	//   ....[12]....
        /*00ac*/ 	.word	0x00003900


	//   ....[13]....
        /*00b0*/ 	.word	0x00003970


	//   ....[14]....
        /*00b4*/ 	.word	0x000039e0


	//   ....[15]....
        /*00b8*/ 	.word	0x00004050


	//   ....[16]....
        /*00bc*/ 	.word	0x000040c0


	//   ....[17]....
        /*00c0*/ 	.word	0x00004130


	//   ....[18]....
        /*00c4*/ 	.word	0x000041a0


	//   ....[19]....
        /*00c8*/ 	.word	0x00004210


	//----- nvinfo : EIATTR_EXIT_INSTR_OFFSETS
	.align		4
.L_2796:
        /*00cc*/ 	.byte	0x04, 0x1c
        /*00ce*/ 	.short	(.L_2798 - .L_2797)


	//   ....[0]....
.L_2797:
        /*00d0*/ 	.word	0x000001e0


	//   ....[1]....
        /*00d4*/ 	.word	0x00003770


	//----- nvinfo : EIATTR_MAX_THREADS
	.align		4
.L_2798:
        /*00d8*/ 	.byte	0x04, 0x05
        /*00da*/ 	.short	(.L_2800 - .L_2799)
.L_2799:
        /*00dc*/ 	.word	0x00000080
        /*00e0*/ 	.word	0x00000001
        /*00e4*/ 	.word	0x00000001


	//----- nvinfo : EIATTR_CRS_STACK_SIZE
	.align		4
.L_2800:
        /*00e8*/ 	.byte	0x04, 0x1e
        /*00ea*/ 	.short	(.L_2802 - .L_2801)
.L_2801:
        /*00ec*/ 	.word	0x00000000


	//----- nvinfo : EIATTR_CBANK_PARAM_SIZE
	.align		4
.L_2802:
        /*00f0*/ 	.byte	0x03, 0x19
        /*00f2*/ 	.short	0x00e8


	//----- nvinfo : EIATTR_PARAM_CBANK
	.align		4
        /*00f4*/ 	.byte	0x04, 0x0a
        /*00f6*/ 	.short	(.L_2804 - .L_2803)
	.align		4
.L_2803:
        /*00f8*/ 	.word	index@(.nv.constant0._ZN10layer_norm13ln_fwd_kernelINS_13Kernel_traitsI6__halfS2_fS2_fjLj1536ELj1ELj4ELj1ELj16ENS_18Kernel_traits_baseILj1536ES2_S2_fS2_fjLj128EEEEELb0ELb1ELb0ELb1EEEvNS_9FwdParamsE)
        /*00fc*/ 	.short	0x0210
        /*00fe*/ 	.short	0x00e8


	//----- nvinfo : EIATTR_SW_WAR
	.align		4
.L_2804:
        /*0100*/ 	.byte	0x04, 0x36
        /*0102*/ 	.short	(.L_2806 - .L_2805)
.L_2805:
        /*0104*/ 	.word	0x00000008
.L_2806:


//--------------------- .nv.info._ZN10layer_norm13ln_fwd_kernelINS_13Kernel_traitsI6__halfS2_fS2_fjLj1536ELj1ELj4ELj1ELj16ENS_18Kernel_traits_baseILj1536ES2_S2_fS2_fjLj128EEEEELb0ELb1ELb1ELb0EEEvNS_9FwdParamsE --------------------------
	.section	.nv.info._ZN10layer_norm13ln_fwd_kernelINS_13Kernel_traitsI6__halfS2_fS2_fjLj1536ELj1ELj4ELj1ELj16ENS_18Kernel_traits_baseILj1536ES2_S2_fS2_fjLj128EEEEELb0ELb1ELb1ELb0EEEvNS_9FwdParamsE,"",@"SHT_CUDA_INFO"
	.sectionflags	@""
	.align	4


	//----- nvinfo : EIATTR_CUDA_API_VERSION
	.align		4
        /*0000*/ 	.byte	0x04, 0x37
        /*0002*/ 	.short	(.L_2808 - .L_2807)
.L_2807:
        /*0004*/ 	.word	0x00000082


	//----- nvinfo : EIATTR_KPARAM_INFO
	.align		4
.L_2808:
        /*0008*/ 	.byte	0x04, 0x17
        /*000a*/ 	.short	(.L_2810 - .L_2809)
.L_2809:
        /*000c*/ 	.word	0x00000000
        /*0010*/ 	.short	0x0000
        /*0012*/ 	.short	0x0000
        /*0014*/ 	.byte	0x00, 0xf0, 0xa1, 0x03


	//----- nvinfo : EIATTR_SPARSE_MMA_MASK
	.align		4
.L_2810:
        /*0018*/ 	.byte	0x03, 0x50
        /*001a*/ 	.short	0x0000


	//----- nvinfo : EIATTR_MAXREG_COUNT
	.align		4
        /*001c*/ 	.byte	0x03, 0x1b
        /*001e*/ 	.short	0x00ff


	//----- nvinfo : EIATTR_MERCURY_ISA_VERSION
	.align		4
        /*0020*/ 	.byte	0x03, 0x5f
        /*0022*/ 	.short	0x0101


	//----- nvinfo : EIATTR_COOP_GROUP_MASK_REGIDS
	.align		4
        /*0024*/ 	.byte	0x04, 0x29
        /*0026*/ 	.short	(.L_2812 - .L_2811)


	//   ....[0]....
.L_2811:
        /*0028*/ 	.word	0xffffffff


	//   ....[1]....
        /*002c*/ 	.word	0xffffffff


	//   ....[2]....
        /*0030*/ 	.word	0xffffffff


	//   ....[3]....
        /*0034*/ 	.word	0xffffffff


	//   ....[4]....
        /*0038*/ 	.word	0xffffffff


	//   ....[5]....
        /*003c*/ 	.word	0xffffffff


	//   ....[6]....
        /*0040*/ 	.word	0xffffffff


	//   ....[7]....
        /*0044*/ 	.word	0xffffffff


	//   ....[8]....
        /*0048*/ 	.word	0xffffffff


	//   ....[9]....
        /*004c*/ 	.word	0xffffffff


	//   ....[10]....
        /*0050*/ 	.word	0x050000de


	//   ....[11]....
        /*0054*/ 	.word	0x050000de


	//   ....[12]....
        /*0058*/ 	.word	0x050000de


	//   ....[13]....
        /*005c*/ 	.word	0x050000de


	//   ....[14]....
        /*0060*/ 	.word	0x050000de


	//   ....[15]....
        /*0064*/ 	.word	0x050000de


	//   ....[16]....
        /*0068*/ 	.word	0x050000de


	//   ....[17]....
        /*006c*/ 	.word	0x050000de


	//   ....[18]....
        /*0070*/ 	.word	0x050000de


	//   ....[19]....
        /*0074*/ 	.word	0x050000de


	//----- nvinfo : EIATTR_COOP_GROUP_INSTR_OFFSETS
	.align		4
.L_2812:
        /*0078*/ 	.byte	0x04, 0x28
        /*007a*/ 	.short	(.L_2814 - .L_2813)


	//   ....[0]....
.L_2813:
        /*007c*/ 	.word	0x00003d10


	//   ....[1]....
        /*0080*/ 	.word	0x00003d30


	//   ....[2]....
        /*0084*/ 	.word	0x00003d50


	//   ....[3]....
        /*0088*/ 	.word	0x00003d80


	//   ....[4]....
        /*008c*/ 	.word	0x00003da0


	//   ....[5]....
        /*0090*/ 	.word	0x000043e0


	//   ....[6]....
        /*0094*/ 	.word	0x00004400


	//   ....[7]....
        /*0098*/ 	.word	0x00004420


	//   ....[8]....
        /*009c*/ 	.word	0x00004440


	//   ....[9]....
        /*00a0*/ 	.word	0x00004460


	//   ....[10]....
        /*00a4*/ 	.word	0x00005410


	//   ....[11]....
        /*00a8*/ 	.word	0x000054b0


	//   ....[12]....
        /*00ac*/ 	.word	0x00005520


	//   ....[13]....
        /*00b0*/ 	.word	0x000055a0


	//   ....[14]....
        /*00b4*/ 	.word	0x00005610


	//   ....[15]....
        /*00b8*/ 	.word	0x00005ca0


	//   ....[16]....
        /*00bc*/ 	.word	0x00005d10


	//   ....[17]....
        /*00c0*/ 	.word	0x00005d80


	//   ....[18]....
        /*00c4*/ 	.word	0x00005df0


	//   ....[19]....
        /*00c8*/ 	.word	0x00005e60


	//----- nvinfo : EIATTR_EXIT_INSTR_OFFSETS
	.align		4
.L_2814:
        /*00cc*/ 	.byte	0x04, 0x1c
        /*00ce*/ 	.short	(.L_2816 - .L_2815)


	//   ....[0]....
.L_2815:
        /*00d0*/ 	.word	0x00000900


	//   ....[1]....
        /*00d4*/ 	.word	0x000053a0


	//----- nvinfo : EIATTR_MAX_THREADS
	.align		4
.L_2816:
        /*00d8*/ 	.byte	0x04, 0x05
        /*00da*/ 	.short	(.L_2818 - .L_2817)
.L_2817:
        /*00dc*/ 	.word	0x00000080
        /*00e0*/ 	.word	0x00000001
        /*00e4*/ 	.word	0x00000001


	//----- nvinfo : EIATTR_CRS_STACK_SIZE
	.align		4
.L_2818:
        /*00e8*/ 	.byte	0x04, 0x1e
        /*00ea*/ 	.short	(.L_2820 - .L_2819)
.L_2819:
        /*00ec*/ 	.word	0x00000000


	//----- nvinfo : EIATTR_CBANK_PARAM_SIZE
	.align		4
.L_2820:
        /*00f0*/ 	.byte	0x03, 0x19
        /*00f2*/ 	.short	0x00e8


	//----- nvinfo : EIATTR_PARAM_CBANK
	.align		4
        /*00f4*/ 	.byte	0x04, 0x0a
        /*00f6*/ 	.short	(.L_2822 - .L_2821)
	.align		4
.L_2821:
        /*00f8*/ 	.word	index@(.nv.constant0._ZN10layer_norm13ln_fwd_kernelINS_13Kernel_traitsI6__halfS2_fS2_fjLj1536ELj1ELj4ELj1ELj16ENS_18Kernel_traits_baseILj1536ES2_S2_fS2_fjLj128EEEEELb0ELb1ELb1ELb0EEEvNS_9FwdParamsE)
        /*00fc*/ 	.short	0x0210
        /*00fe*/ 	.short	0x00e8


	//----- nvinfo : EIATTR_SW_WAR
	.align		4
.L_2822:
        /*0100*/ 	.byte	0x04, 0x36
        /*0102*/ 	.short	(.L_2824 - .L_2823)
.L_2823:
        /*0104*/ 	.word	0x00000008
.L_2824:


//--------------------- .nv.info._ZN10layer_norm13ln_fwd_kernelINS_13Kernel_traitsI6__halfS2_fS2_fjLj1536ELj1ELj4ELj1ELj16ENS_18Kernel_traits_baseILj1536ES2_S2_fS2_fjLj128EEEEELb0ELb1ELb1ELb1EEEvNS_9FwdParamsE --------------------------
	.section	.nv.info._ZN10layer_norm13ln_fwd_kernelINS_13Kernel_traitsI6__halfS2_fS2_fjLj1536ELj1ELj4ELj1ELj16ENS_18Kernel_traits_baseILj1536ES2_S2_fS2_fjLj128EEEEELb0ELb1ELb1ELb1EEEvNS_9FwdParamsE,"",@"SHT_CUDA_INFO"
	.sectionflags	@""
	.align	4


	//----- nvinfo : EIATTR_CUDA_API_VERSION
	.align		4
        /*0000*/ 	.byte	0x04, 0x37
        /*0002*/ 	.short	(.L_2826 - .L_2825)
.L_2825:
        /*0004*/ 	.word	0x00000082


	//----- nvinfo : EIATTR_KPARAM_INFO
	.align		4
.L_2826:
        /*0008*/ 	.byte	0x04, 0x17
        /*000a*/ 	.short	(.L_2828 - .L_2827)
.L_2827:
        /*000c*/ 	.word	0x00000000
        /*0010*/ 	.short	0x0000
        /*0012*/ 	.short	0x0000
        /*0014*/ 	.byte	0x00, 0xf0, 0xa1, 0x03


	//----- nvinfo : EIATTR_SPARSE_MMA_MASK
	.align		4
.L_2828:
        /*0018*/ 	.byte	0x03, 0x50
        /*001a*/ 	.short	0x0000


	//----- nvinfo : EIATTR_MAXREG_COUNT
	.align		4
        /*001c*/ 	.byte	0x03, 0x1b
        /*001e*/ 	.short	0x00ff


	//----- nvinfo : EIATTR_MERCURY_ISA_VERSION
	.align		4
        /*0020*/ 	.byte	0x03, 0x5f
        /*0022*/ 	.short	0x0101


	//----- nvinfo : EIATTR_COOP_GROUP_MASK_REGIDS
	.align		4
        /*0024*/ 	.byte	0x04, 0x29
        /*0026*/ 	.short	(.L_2830 - .L_2829)


	//   ....[0]....
.L_2829:
        /*0028*/ 	.word	0xffffffff


	//   ....[1]....
        /*002c*/ 	.word	0xffffffff


	//   ....[2]....
        /*0030*/ 	.word	0xffffffff


	//   ....[3]....
        /*0034*/ 	.word	0xffffffff


	//   ....[4]....
        /*0038*/ 	.word	0xffffffff


	//   ....[5]....
        /*003c*/ 	.word	0xffffffff


	//   ....[6]....
        /*0040*/ 	.word	0xffffffff


	//   ....[7]....
        /*0044*/ 	.word	0xffffffff


	//   ....[8]....
        /*0048*/ 	.word	0xffffffff


	//   ....[9]....
        /*004c*/ 	.word	0xffffffff


	//   ....[10]....
        /*0050*/ 	.word	0x050000be


	//   ....[11]....
        /*0054*/ 	.word	0x050000be


	//   ....[12]....
        /*0058*/ 	.word	0x050000be


	//   ....[13]....
        /*005c*/ 	.word	0x050000be


	//   ....[14]....
        /*0060*/ 	.word	0x050000be


	//   ....[15]....
        /*0064*/ 	.word	0x050000be


	//   ....[16]....
        /*0068*/ 	.word	0x050000be


	//   ....[17]....
        /*006c*/ 	.word	0x050000be


	//   ....[18]....
        /*0070*/ 	.word	0x050000be


	//   ....[19]....
        /*0074*/ 	.word	0x050000be


	//----- nvinfo : EIATTR_COOP_GROUP_INSTR_OFFSETS
	.align		4
.L_2830:
        /*0078*/ 	.byte	0x04, 0x28
        /*007a*/ 	.short	(.L_2832 - .L_2831)


	//   ....[0]....
.L_2831:
        /*007c*/ 	.word	0x00003240


	//   ....[1]....
        /*0080*/ 	.word	0x00003270


	//   ....[2]....
        /*0084*/ 	.word	0x00003290


	//   ....[3]....
        /*0088*/ 	.word	0x000032b0


	//   ....[4]....
        /*008c*/ 	.word	0x000032d0


	//   ....[5]....
        /*0090*/ 	.word	0x00003900


	//   ....[6]....
        /*0094*/ 	.word	0x00003920


	//   ....[7]....
        /*0098*/ 	.word	0x00003940


	//   ....[8]....
        /*009c*/ 	.word	0x00003960


	//   ....[9]....
        /*00a0*/ 	.word	0x00003980


	//   ....[10]....
        /*00a4*/ 	.word	0x000048c0


	//   ....[11]....
        /*00a8*/ 	.word	0x00004970


	//   ....[12]....
        /*00ac*/ 	.word	0x000049e0


	//   ....[13]....
        /*00b0*/ 	.word	0x00004a50


	//   ....[14]....
        /*00b4*/ 	.word	0x00004ac0


	//   ....[15]....
        /*00b8*/ 	.word	0x00005140


	//   ....[16]....
        /*00bc*/ 	.word	0x000051b0


	//   ....[17]....
        /*00c0*/ 	.word	0x00005220


	//   ....[18]....
        /*00c4*/ 	.word	0x00005290


	//   ....[19]....
        /*00c8*/ 	.word	0x00005300


	//----- nvinfo : EIATTR_EXIT_INSTR_OFFSETS
	.align		4
.L_2832:
        /*00cc*/ 	.byte	0x04, 0x1c
        /*00ce*/ 	.short	(.L_2834 - .L_2833)


	//   ....[0]....
.L_2833:
        /*00d0*/ 	.word	0x000001c0


	//   ....[1]....
        /*00d4*/ 	.word	0x00004850


	//----- nvinfo : EIATTR_MAX_THREADS
	.align		4
.L_2834:
        /*00d8*/ 	.byte	0x04, 0x05
        /*00da*/ 	.short	(.L_2836 - .L_2835)
.L_2835:
        /*00dc*/ 	.word	0x00000080
        /*00e0*/ 	.word	0x00000001
        /*00e4*/ 	.word	0x00000001


	//----- nvinfo : EIATTR_CRS_STACK_SIZE
	.align		4
.L_2836:
        /*00e8*/ 	.byte	0x04, 0x1e
        /*00ea*/ 	.short	(.L_2838 - .L_2837)
.L_2837:
        /*00ec*/ 	.word	0x00000000


	//----- nvinfo : EIATTR_CBANK_PARAM_SIZE
	.align		4
.L_2838:
        /*00f0*/ 	.byte	0x03, 0x19
        /*00f2*/ 	.short	0x00e8


	//----- nvinfo : EIATTR_PARAM_CBANK
	.align		4
        /*00f4*/ 	.byte	0x04, 0x0a
        /*00f6*/ 	.short	(.L_2840 - .L_2839)
	.align		4
.L_2839:
        /*00f8*/ 	.word	index@(.nv.constant0._ZN10layer_norm13ln_fwd_kernelINS_13Kernel_traitsI6__halfS2_fS2_fjLj1536ELj1ELj4ELj1ELj16ENS_18Kernel_traits_baseILj1536ES2_S2_fS2_fjLj128EEEEELb0ELb1ELb1ELb1EEEvNS_9FwdParamsE)
        /*00fc*/ 	.short	0x0210
        /*00fe*/ 	.short	0x00e8


	//----- nvinfo : EIATTR_SW_WAR
	.align		4
.L_2840:
        /*0100*/ 	.byte	0x04, 0x36
        /*0102*/ 	.short	(.L_2842 - .L_2841)
.L_2841:
        /*0104*/ 	.word	0x00000008
.L_2842:


//--------------------- .nv.info._ZN10layer_norm13ln_fwd_kernelINS_13Kernel_traitsI6__halfS2_fS2_fjLj1536ELj1ELj4ELj1ELj16ENS_18Kernel_traits_baseILj1536ES2_S2_fS2_fjLj128EEEEELb1ELb0ELb0ELb0EEEvNS_9FwdParamsE --------------------------
	.section	.nv.info._ZN10layer_norm13ln_fwd_kernelINS_13Kernel_traitsI6__halfS2_fS2_fjLj1536ELj1ELj4ELj1ELj16ENS_18Kernel_traits_baseILj1536ES2_S2_fS2_fjLj128EEEEELb1ELb0ELb0ELb0EEEvNS_9FwdParamsE,"",@"SHT_CUDA_INFO"
	.sectionflags	@""
	.align	4


	//----- nvinfo : EIATTR_CUDA_API_VERSION
	.align		4
        /*0000*/ 	.byte	0x04, 0x37
        /*0002*/ 	.short	(.L_2844 - .L_2843)
.L_2843:
        /*0004*/ 	.word	0x00000082


	//----- nvinfo : EIATTR_KPARAM_INFO
	.align		4
.L_2844:
        /*0008*/ 	.byte	0x04, 0x17
        /*000a*/ 	.short	(.L_2846 - .L_2845)
.L_2845:
        /*000c*/ 	.word	0x00000000
        /*0010*/ 	.short	0x0000
        /*0012*/ 	.short	0x0000
        /*0014*/ 	.byte	0x00, 0xf0, 0xa1, 0x03


	//----- nvinfo : EIATTR_SPARSE_MMA_MASK
	.align		4
.L_2846:
        /*0018*/ 	.byte	0x03, 0x50
        /*001a*/ 	.short	0x0000


	//----- nvinfo : EIATTR_MAXREG_COUNT
	.align		4
        /*001c*/ 	.byte	0x03, 0x1b
        /*001e*/ 	.short	0x00ff


	//----- nvinfo : EIATTR_MERCURY_ISA_VERSION
	.align		4
        /*0020*/ 	.byte	0x03, 0x5f
        /*0022*/ 	.short	0x0101


	//----- nvinfo : EIATTR_COOP_GROUP_MASK_REGIDS
	.align		4
        /*0024*/ 	.byte	0x04, 0x29
        /*0026*/ 	.short	(.L_2848 - .L_2847)


	//   ....[0]....
.L_2847:
        /*0028*/ 	.word	0xffffffff


	//   ....[1]....
        /*002c*/ 	.word	0xffffffff


	//   ....[2]....
        /*0030*/ 	.word	0xffffffff


	//   ....[3]....
        /*0034*/ 	.word	0xffffffff


	//   ....[4]....
        /*0038*/ 	.word	0xffffffff


	//   ....[5]....
        /*003c*/ 	.word	0xffffffff


	//   ....[6]....
        /*0040*/ 	.word	0xffffffff


	//   ....[7]....
        /*0044*/ 	.word	0xffffffff


	//   ....[8]....
        /*0048*/ 	.word	0xffffffff


	//   ....[9]....
        /*004c*/ 	.word	0xffffffff


	//   ....[10]....
        /*0050*/ 	.word	0x050000c2


	//   ....[11]....
        /*0054*/ 	.word	0x050000c2


	//   ....[12]....
        /*0058*/ 	.word	0x050000c2


	//   ....[13]....
        /*005c*/ 	.word	0x050000c2


	//   ....[14]....
        /*0060*/ 	.word	0x050000c2


	//   ....[15]....
        /*0064*/ 	.word	0x050000c2


	//   ....[16]....
        /*0068*/ 	.word	0x050000c2


	//   ....[17]....
        /*006c*/ 	.word	0x050000c2


	//   ....[18]....
        /*0070*/ 	.word	0x050000c2


	//   ....[19]....
        /*0074*/ 	.word	0x050000c2


	//----- nvinfo : EIATTR_COOP_GROUP_INSTR_OFFSETS
	.align		4
.L_2848:
        /*0078*/ 	.byte	0x04, 0x28
        /*007a*/ 	.short	(.L_2850 - .L_2849)


	//   ....[0]....
.L_2849:
        /*007c*/ 	.word	0x00012710


	//   ....[1]....
        /*0080*/ 	.word	0x00012750


	//   ....[2]....
        /*0084*/ 	.word	0x00012770


	//   ....[3]....
        /*0088*/ 	.word	0x00012790


	//   ....[4]....
        /*008c*/ 	.word	0x000127b0


	//   ....[5]....
        /*0090*/ 	.word	0x00012df0


	//   ....[6]....
        /*0094*/ 	.word	0x00012e10


	//   ....[7]....
        /*0098*/ 	.word	0x00012e30


	//   ....[8]....
        /*009c*/ 	.word	0x00012e50


	//   ....[9]....
        /*00a0*/ 	.word	0x00012e70


	//   ....[10]....
        /*00a4*/ 	.word	0x00013d80


	//   ....[11]....
        /*00a8*/ 	.word	0x00013e30


	//   ....[12]....
        /*00ac*/ 	.word	0x00013ea0


	//   ....[13]....
        /*00b0*/ 	.word	0x00013f10


	//   ....[14]....
        /*00b4*/ 	.word	0x00013f80


	//   ....[15]....
        /*00b8*/ 	.word	0x00014620


	//   ....[16]....
        /*00bc*/ 	.word	0x00014690


	//   ....[17]....
        /*00c0*/ 	.word	0x00014700


	//   ....[18]....
        /*00c4*/ 	.word	0x00014770


	//   ....[19]....
        /*00c8*/ 	.word	0x000147e0


	//----- nvinfo : EIATTR_EXIT_INSTR_OFFSETS
	.align		4
.L_2850:
        /*00cc*/ 	.byte	0x04, 0x1c
        /*00ce*/ 	.short	(.L_2852 - .L_2851)


	//   ....[0]....
.L_2851:
        /*00d0*/ 	.word	0x00000be0


	//   ....[1]....
        /*00d4*/ 	.word	0x00013d10


	//----- nvinfo : EIATTR_MAX_THREADS
	.align		4
.L_2852:
        /*00d8*/ 	.byte	0x04, 0x05
        /*00da*/ 	.short	(.L_2854 - .L_2853)
.L_2853:
        /*00dc*/ 	.word	0x00000080
        /*00e0*/ 	.word	0x00000001
        /*00e4*/ 	.word	0x00000001


	//----- nvinfo : EIATTR_CRS_STACK_SIZE
	.align		4
.L_2854:
        /*00e8*/ 	.byte	0x04, 0x1e
        /*00ea*/ 	.short	(.L_2856 - .L_2855)
.L_2855:
        /*00ec*/ 	.word	0x00000000


	//----- nvinfo : EIATTR_CBANK_PARAM_SIZE
	.align		4
.L_2856:
        /*00f0*/ 	.byte	0x03, 0x19
        /*00f2*/ 	.short	0x00e8


	//----- nvinfo : EIATTR_PARAM_CBANK
	.align		4
        /*00f4*/ 	.byte	0x04, 0x0a
        /*00f6*/ 	.short	(.L_2858 - .L_2857)
	.align		4
.L_2857:
        /*00f8*/ 	.word	index@(.nv.constant0._ZN10layer_norm13ln_fwd_kernelINS_13Kernel_traitsI6__halfS2_fS2_fjLj1536ELj1ELj4ELj1ELj16ENS_18Kernel_traits_baseILj1536ES2_S2_fS2_fjLj128EEEEELb1ELb0ELb0ELb0EEEvNS_9FwdParamsE)
        /*00fc*/ 	.short	0x0210
        /*00fe*/ 	.short	0x00e8


	//----- nvinfo : EIATTR_SW_WAR
	.align		4
.L_2858:
        /*0100*/ 	.byte	0x04, 0x36
        /*0102*/ 	.short	(.L_2860 - .L_2859)
.L_2859:
        /*0104*/ 	.word	0x00000008
.L_2860:


//--------------------- .nv.info._ZN10layer_norm13ln_fwd_kernelINS_13Kernel_traitsI6__halfS2_fS2_fjLj1536ELj1ELj4ELj1ELj16ENS_18Kernel_traits_baseILj1536ES2_S2_fS2_fjLj128EEEEELb1ELb0ELb0ELb1EEEvNS_9FwdParamsE --------------------------
	.section	.nv.info._ZN10layer_norm13ln_fwd_kernelINS_13Kernel_traitsI6__halfS2_fS2_fjLj1536ELj1ELj4ELj1ELj16ENS_18Kernel_traits_baseILj1536ES2_S2_fS2_fjLj128EEEEELb1ELb0ELb0ELb1EEEvNS_9FwdParamsE,"",@"SHT_CUDA_INFO"
	.sectionflags	@""
	.align	4


	//----- nvinfo : EIATTR_CUDA_API_VERSION
	.align		4
        /*0000*/ 	.byte	0x04, 0x37
        /*0002*/ 	.short	(.L_2862 - .L_2861)
.L_2861:
        /*0004*/ 	.word	0x00000082


	//----- nvinfo : EIATTR_KPARAM_INFO
	.align		4
.L_2862:
        /*0008*/ 	.byte	0x04, 0x17
        /*000a*/ 	.short	(.L_2864 - .L_2863)
.L_2863:
        /*000c*/ 	.word	0x00000000
        /*0010*/ 	.short	0x0000
        /*0012*/ 	.short	0x0000
        /*0014*/ 	.byte	0x00, 0xf0, 0xa1, 0x03


	//----- nvinfo : EIATTR_SPARSE_MMA_MASK
	.align		4
.L_2864:
        /*0018*/ 	.byte	0x03, 0x50
        /*001a*/ 	.short	0x0000


	//----- nvinfo : EIATTR_MAXREG_COUNT
	.align		4
        /*001c*/ 	.byte	0x03, 0x1b
        /*001e*/ 	.short	0x00ff


	//----- nvinfo : EIATTR_MERCURY_ISA_VERSION
	.align		4
        /*0020*/ 	.byte	0x03, 0x5f
        /*0022*/ 	.short	0x0101


	//----- nvinfo : EIATTR_COOP_GROUP_MASK_REGIDS
	.align		4
        /*0024*/ 	.byte	0x04, 0x29
        /*0026*/ 	.short	(.L_2866 - .L_2865)


	//   ....[0]....
.L_2865:
        /*0028*/ 	.word	0xffffffff


	//   ....[1]....
        /*002c*/ 	.word	0xffffffff


	//   ....[2]....
        /*0030*/ 	.word	0xffffffff


	//   ....[3]....
        /*0034*/ 	.word	0xffffffff


	//   ....[4]....
        /*0038*/ 	.word	0xffffffff


	//   ....[5]....
        /*003c*/ 	.word	0xffffffff


	//   ....[6]....
        /*0040*/ 	.word	0xffffffff


	//   ....[7]....
        /*0044*/ 	.word	0xffffffff


	//   ....[8]....
        /*0048*/ 	.word	0xffffffff


	//   ....[9]....
        /*004c*/ 	.word	0xffffffff


	//   ....[10]....
        /*0050*/ 	.word	0x0500009b


	//   ....[11]....
        /*0054*/ 	.word	0x0500009b


	//   ....[12]....
        /*0058*/ 	.word	0x0500009b


	//   ....[13]....
        /*005c*/ 	.word	0x0500009b


	//   ....[14]....
        /*0060*/ 	.word	0x0500009b


	//   ....[15]....
        /*0064*/ 	.word	0x0500009b


	//   ....[16]....
        /*0068*/ 	.word	0x0500009b


	//   ....[17]....
        /*006c*/ 	.word	0x0500009b


	//   ....[18]....
        /*0070*/ 	.word	0x0500009b


	//   ....[19]....
        /*0074*/ 	.word	0x0500009b


	//----- nvinfo : EIATTR_COOP_GROUP_INSTR_OFFSETS
	.align		4
.L_2866:
        /*0078*/ 	.byte	0x04, 0x28
        /*007a*/ 	.short	(.L_2868 - .L_2867)


	//   ....[0]....
.L_2867:
        /*007c*/ 	.word	0x00011ac0


	//   ....[1]....
        /*0080*/ 	.word	0x00011af0


	//   ....[2]....
        /*0084*/ 	.word	0x00011b10


	//   ....[3]....
        /*0088*/ 	.word	0x00011b30


	//   ....[4]....
        /*008c*/ 	.word	0x00011b50


	//   ....[5]....
        /*0090*/ 	.word	0x00012180


	//   ....[6]....
        /*0094*/ 	.word	0x000121a0


	//   ....[7]....
        /*0098*/ 	.word	0x000121c0


	//   ....[8]....
        /*009c*/ 	.word	0x000121e0


	//   ....[9]....
        /*00a0*/ 	.word	0x00012200


	//   ....[10]....
        /*00a4*/ 	.word	0x00013230


	//   ....[11]....
        /*00a8*/ 	.word	0x000132e0


	//   ....[12]....
        /*00ac*/ 	.word	0x00013350


	//   ....[13]....
        /*00b0*/ 	.word	0x000133c0


	//   ....[14]....
        /*00b4*/ 	.word	0x00013430


	//   ....[15]....
        /*00b8*/ 	.word	0x00013ab0


	//   ....[16]....
        /*00bc*/ 	.word	0x00013b20


	//   ....[17]....
        /*00c0*/ 	.word	0x00013b90


	//   ....[18]....
        /*00c4*/ 	.word	0x00013c00


	//   ....[19]....
        /*00c8*/ 	.word	0x00013c70


	//----- nvinfo : EIATTR_EXIT_INSTR_OFFSETS
	.align		4
.L_2868:
        /*00cc*/ 	.byte	0x04, 0x1c
        /*00ce*/ 	.short	(.L_2870 - .L_2869)


	//   ....[0]....
.L_2869:
        /*00d0*/ 	.word	0x00000600


	//   ....[1]....
        /*00d4*/ 	.word	0x000131c0


	//----- nvinfo : EIATTR_MAX_THREADS
	.align		4
.L_2870:
        /*00d8*/ 	.byte	0x04, 0x05
        /*00da*/ 	.short	(.L_2872 - .L_2871)
.L_2871:
        /*00dc*/ 	.word	0x00000080
        /*00e0*/ 	.word	0x00000001
        /*00e4*/ 	.word	0x00000001


	//----- nvinfo : EIATTR_CRS_STACK_SIZE
	.align		4
.L_2872:
        /*00e8*/ 	.byte	0x04, 0x1e
        /*00ea*/ 	.short	(.L_2874 - .L_2873)
.L_2873:
        /*00ec*/ 	.word	0x00000000


	//----- nvinfo : EIATTR_CBANK_PARAM_SIZE
	.align		4
.L_2874:
        /*00f0*/ 	.byte	0x03, 0x19
        /*00f2*/ 	.short	0x00e8


	//----- nvinfo : EIATTR_PARAM_CBANK
	.align		4
        /*00f4*/ 	.byte	0x04, 0x0a
        /*00f6*/ 	.short	(.L_2876 - .L_2875)
	.align		4
.L_2875:
        /*00f8*/ 	.word	index@(.nv.constant0._ZN10layer_norm13ln_fwd_kernelINS_13Kernel_traitsI6__halfS2_fS2_fjLj1536ELj1ELj4ELj1ELj16ENS_18Kernel_traits_baseILj1536ES2_S2_fS2_fjLj128EEEEELb1ELb0ELb0ELb1EEEvNS_9FwdParamsE)
        /*00fc*/ 	.short	0x0210
        /*00fe*/ 	.short	0x00e8


	//----- nvinfo : EIATTR_SW_WAR
	.align		4
.L_2876:
        /*0100*/ 	.byte	0x04, 0x36
        /*0102*/ 	.short	(.L_2878 - .L_2877)
.L_2877:
        /*0104*/ 	.word	0x00000008
.L_2878:


//--------------------- .nv.info._ZN10layer_norm13ln_fwd_kernelINS_13Kernel_traitsI6__halfS2_fS2_fjLj1536ELj1ELj4ELj1ELj16ENS_18Kernel_traits_baseILj1536ES2_S2_fS2_fjLj128EEEEELb1ELb0ELb1ELb0EEEvNS_9FwdParamsE --------------------------
	.section	.nv.info._ZN10layer_norm13ln_fwd_kernelINS_13Kernel_traitsI6__halfS2_fS2_fjLj1536ELj1ELj4ELj1ELj16ENS_18Kernel_traits_baseILj1536ES2_S2_fS2_fjLj128EEEEELb1ELb0ELb1ELb0EEEvNS_9FwdParamsE,"",@"SHT_CUDA_INFO"
	.sectionflags	@""
	.align	4


	//----- nvinfo : EIATTR_CUDA_API_VERSION
	.align		4
        /*0000*/ 	.byte	0x04, 0x37
        /*0002*/ 	.short	(.L_2880 - .L_2879)
.L_2879:
        /*0004*/ 	.word	0x00000082


	//----- nvinfo : EIATTR_KPARAM_INFO
	.align		4
.L_2880:
        /*0008*/ 	.byte	0x04, 0x17
        /*000a*/ 	.short	(.L_2882 - .L_2881)
.L_2881:
        /*000c*/ 	.word	0x00000000
        /*0010*/ 	.short	0x0000
        /*0012*/ 	.short	0x0000
        /*0014*/ 	.byte	0x00, 0xf0, 0xa1, 0x03


	//----- nvinfo : EIATTR_SPARSE_MMA_MASK
	.align		4
.L_2882:
        /*0018*/ 	.byte	0x03, 0x50
        /*001a*/ 	.short	0x0000


	//----- nvinfo : EIATTR_MAXREG_COUNT
	.align		4
        /*001c*/ 	.byte	0x03, 0x1b
        /*001e*/ 	.short	0x00ff


	//----- nvinfo : EIATTR_MERCURY_ISA_VERSION
	.align		4
        /*0020*/ 	.byte	0x03, 0x5f
        /*0022*/ 	.short	0x0101


	//----- nvinfo : EIATTR_COOP_GROUP_MASK_REGIDS
	.align		4
        /*0024*/ 	.byte	0x04, 0x29
        /*0026*/ 	.short	(.L_2884 - .L_2883)


	//   ....[0]....
.L_2883:
        /*0028*/ 	.word	0xffffffff


	//   ....[1]....
        /*002c*/ 	.word	0xffffffff


	//   ....[2]....
        /*0030*/ 	.word	0xffffffff


	//   ....[3]....
        /*0034*/ 	.word	0xffffffff


	//   ....[4]....
        /*0038*/ 	.word	0xffffffff


	//   ....[5]....
        /*003c*/ 	.word	0xffffffff


	//   ....[6]....
        /*0040*/ 	.word	0xffffffff


	//   ....[7]....
        /*0044*/ 	.word	0xffffffff


	//   ....[8]....
        /*0048*/ 	.word	0xffffffff


	//   ....[9]....
        /*004c*/ 	.word	0xffffffff


	//   ....[10]....
        /*0050*/ 	.word	0x050000d1


	//   ....[11]....
        /*0054*/ 	.word	0x050000d1


	//   ....[12]....
        /*0058*/ 	.word	0x050000d1


	//   ....[13]....
        /*005c*/ 	.word	0x050000d1


	//   ....[14]....
        /*0060*/ 	.word	0x050000d1


	//   ....[15]....
        /*0064*/ 	.word	0x050000d1


	//   ....[16]....
        /*0068*/ 	.word	0x050000d1


	//   ....[17]....
        /*006c*/ 	.word	0x050000d1


	//   ....[18]....
        /*0070*/ 	.word	0x050000d1


	//   ....[19]....
        /*0074*/ 	.word	0x050000d1


	//----- nvinfo : EIATTR_COOP_GROUP_INSTR_OFFSETS
	.align		4
.L_2884:
        /*0078*/ 	.byte	0x04, 0x28
        /*007a*/ 	.short	(.L_2886 - .L_2885)


	//   ....[0]....
.L_2885:
        /*007c*/ 	.word	0x00013ee0


	//   ....[1]....
        /*0080*/ 	.word	0x00013f10


	//   ....[2]....
        /*0084*/ 	.word	0x00013f30


	//   ....[3]....
        /*0088*/ 	.word	0x00013f50


	//   ....[4]....
        /*008c*/ 	.word	0x00013f70


	//   ....[5]....
        /*0090*/ 	.word	0x000145b0


	//   ....[6]....
        /*0094*/ 	.word	0x000145d0


	//   ....[7]....
        /*0098*/ 	.word	0x000145f0


	//   ....[8]....
        /*009c*/ 	.word	0x00014610


	//   ....[9]....
        /*00a0*/ 	.word	0x00014630


	//   ....[10]....
        /*00a4*/ 	.word	0x000155e0


	//   ....[11]....
        /*00a8*/ 	.word	0x00015690


	//   ....[12]....
        /*00ac*/ 	.word	0x00015700


	//   ....[13]....
        /*00b0*/ 	.word	0x00015770


	//   ....[14]....
        /*00b4*/ 	.word	0x000157e0


	//   ....[15]....
        /*00b8*/ 	.word	0x00015e70


	//   ....[16]....
        /*00bc*/ 	.word	0x00015ee0


	//   ....[17]....
        /*00c0*/ 	.word	0x00015f50


	//   ....[18]....
        /*00c4*/ 	.word	0x00015fc0


	//   ....[19]....
        /*00c8*/ 	.word	0x00016030


	//----- nvinfo : EIATTR_EXIT_INSTR_OFFSETS
	.align		4
.L_2886:
        /*00cc*/ 	.byte	0x04, 0x1c
        /*00ce*/ 	.short	(.L_2888 - .L_2887)


	//   ....[0]....
.L_2887:
        /*00d0*/ 	.word	0x00000bd0


	//   ....[1]....
        /*00d4*/ 	.word	0x00015570


	//----- nvinfo : EIATTR_MAX_THREADS
	.align		4
.L_2888:
        /*00d8*/ 	.byte	0x04, 0x05
        /*00da*/ 	.short	(.L_2890 - .L_2889)
.L_2889:
        /*00dc*/ 	.word	0x00000080
        /*00e0*/ 	.word	0x00000001
        /*00e4*/ 	.word	0x00000001


	//----- nvinfo : EIATTR_CRS_STACK_SIZE
	.align		4
.L_2890:
        /*00e8*/ 	.byte	0x04, 0x1e
        /*00ea*/ 	.short	(.L_2892 - .L_2891)
.L_2891:
        /*00ec*/ 	.word	0x00000000


	//----- nvinfo : EIATTR_CBANK_PARAM_SIZE
	.align		4
.L_2892:
        /*00f0*/ 	.byte	0x03, 0x19
        /*00f2*/ 	.short	0x00e8


	//----- nvinfo : EIATTR_PARAM_CBANK
	.align		4
        /*00f4*/ 	.byte	0x04, 0x0a
        /*00f6*/ 	.short	(.L_2894 - .L_2893)
	.align		4
.L_2893:
        /*00f8*/ 	.word	index@(.nv.constant0._ZN10layer_norm13ln_fwd_kernelINS_13Kernel_traitsI6__halfS2_fS2_fjLj1536ELj1ELj4ELj1ELj16ENS_18Kernel_traits_baseILj1536ES2_S2_fS2_fjLj128EEEEELb1ELb0ELb1ELb0EEEvNS_9FwdParamsE)
        /*00fc*/ 	.short	0x0210
        /*00fe*/ 	.short	0x00e8


	//----- nvinfo : EIATTR_SW_WAR
	.align		4
.L_2894:
        /*0100*/ 	.byte	0x04, 0x36
        /*0102*/ 	.short	(.L_2896 - .L_2895)
.L_2895:
        /*0104*/ 	.word	0x00000008
.L_2896:


//--------------------- .nv.info._ZN10layer_norm13ln_fwd_kernelINS_13Kernel_traitsI6__halfS2_fS2_fjLj1536ELj1ELj4ELj1ELj16ENS_18Kernel_traits_baseILj1536ES2_S2_fS2_fjLj128EEEEELb1ELb0ELb1ELb1EEEvNS_9FwdParamsE --------------------------
	.section	.nv.info._ZN10layer_norm13ln_fwd_kernelINS_13Kernel_traitsI6__halfS2_fS2_fjLj1536ELj1ELj4ELj1ELj16ENS_18Kernel_traits_baseILj1536ES2_S2_fS2_fjLj128EEEEELb1ELb0ELb1ELb1EEEvNS_9FwdParamsE,"",@"SHT_CUDA_INFO"
	.sectionflags	@""
	.align	4


	//----- nvinfo : EIATTR_CUDA_API_VERSION
	.align		4
        /*0000*/ 	.byte	0x04, 0x37
        /*0002*/ 	.short	(.L_2898 - .L_2897)
.L_2897:
        /*0004*/ 	.word	0x00000082


	//----- nvinfo : EIATTR_KPARAM_INFO
	.align		4
.L_2898:
        /*0008*/ 	.byte	0x04, 0x17
        /*000a*/ 	.short	(.L_2900 - .L_2899)
.L_2899:
        /*000c*/ 	.word	0x00000000
        /*0010*/ 	.short	0x0000
        /*0012*/ 	.short	0x0000
        /*0014*/ 	.byte	0x00, 0xf0, 0xa1, 0x03


	//----- nvinfo : EIATTR_SPARSE_MMA_MASK
	.align		4
.L_2900:
        /*0018*/ 	.byte	0x03, 0x50
        /*001a*/ 	.short	0x0000


	//----- nvinfo : EIATTR_MAXREG_COUNT
	.align		4
        /*001c*/ 	.byte	0x03, 0x1b
        /*001e*/ 	.short	0x00ff


	//----- nvinfo : EIATTR_MERCURY_ISA_VERSION
	.align		4
        /*0020*/ 	.byte	0x03, 0x5f
        /*0022*/ 	.short	0x0101


	//----- nvinfo : EIATTR_COOP_GROUP_MASK_REGIDS
	.align		4
        /*0024*/ 	.byte	0x04, 0x29
        /*0026*/ 	.short	(.L_2902 - .L_2901)


	//   ....[0]....
.L_2901:
        /*0028*/ 	.word	0xffffffff


	//   ....[1]....
        /*002c*/ 	.word	0xffffffff


	//   ....[2]....
        /*0030*/ 	.word	0xffffffff


	//   ....[3]....
        /*0034*/ 	.word	0xffffffff


	//   ....[4]....
        /*0038*/ 	.word	0xffffffff


	//   ....[5]....
        /*003c*/ 	.word	0xffffffff


	//   ....[6]....
        /*0040*/ 	.word	0xffffffff


	//   ....[7]....
        /*0044*/ 	.word	0xffffffff


	//   ....[8]....
        /*0048*/ 	.word	0xffffffff


	//   ....[9]....
        /*004c*/ 	.word	0xffffffff


	//   ....[10]....
        /*0050*/ 	.word	0x0500007d


	//   ....[11]....
        /*0054*/ 	.word	0x0500007d


	//   ....[12]....
        /*0058*/ 	.word	0x0500007d


	//   ....[13]....
        /*005c*/ 	.word	0x0500007d


	//   ....[14]....
        /*0060*/ 	.word	0x0500007d


	//   ....[15]....
        /*0064*/ 	.word	0x0500007d


	//   ....[16]....
        /*0068*/ 	.word	0x0500007d


	//   ....[17]....
        /*006c*/ 	.word	0x0500007d


	//   ....[18]....
        /*0070*/ 	.word	0x0500007d


	//   ....[19]....
        /*0074*/ 	.word	0x0500007d


	//----- nvinfo : EIATTR_COOP_GROUP_INSTR_OFFSETS
	.align		4
.L_2902:
        /*0078*/ 	.byte	0x04, 0x28
        /*007a*/ 	.short	(.L_2904 - .L_2903)


	//   ....[0]....
.L_2903:
        /*007c*/ 	.word	0x000133f0


	//   ....[1]....
        /*0080*/ 	.word	0x00013420


	//   ....[2]....
        /*0084*/ 	.word	0x00013440


	//   ....[3]....
        /*0088*/ 	.word	0x00013460


	//   ....[4]....
        /*008c*/ 	.word	0x00013480


	//   ....[5]....
        /*0090*/ 	.word	0x00013ab0


	//   ....[6]....
        /*0094*/ 	.word	0x00013ad0


	//   ....[7]....
        /*0098*/ 	.word	0x00013af0


	//   ....[8]....
        /*009c*/ 	.word	0x00013b10


	//   ....[9]....
        /*00a0*/ 	.word	0x00013b30


	//   ....[10]....
        /*00a4*/ 	.word	0x00014c30


	//   ....[11]....
        /*00a8*/ 	.word	0x00014cc0


	//   ....[12]....
        /*00ac*/ 	.word	0x00014d20


	//   ....[13]....
        /*00b0*/ 	.word	0x00014d80


	//   ....[14]....
        /*00b4*/ 	.word	0x00014de0


	//   ....[15]....
        /*00b8*/ 	.word	0x00015450


	//   ....[16]....
        /*00bc*/ 	.word	0x000154b0


	//   ....[17]....
        /*00c0*/ 	.word	0x00015510


	//   ....[18]....
        /*00c4*/ 	.word	0x00015570


	//   ....[19]....
        /*00c8*/ 	.word	0x000155d0


	//----- nvinfo : EIATTR_EXIT_INSTR_OFFSETS
	.align		4
.L_2904:
        /*00cc*/ 	.byte	0x04, 0x1c
        /*00ce*/ 	.short	(.L_2906 - .L_2905)


	//   ....[0]....
.L_2905:
        /*00d0*/ 	.word	0x00000600


	//   ....[1]....
        /*00d4*/ 	.word	0x00014bc0


	//----- nvinfo : EIATTR_MAX_THREADS
	.align		4
.L_2906:
        /*00d8*/ 	.byte	0x04, 0x05
        /*00da*/ 	.short	(.L_2908 - .L_2907)
.L_2907:
        /*00dc*/ 	.word	0x00000080
        /*00e0*/ 	.word	0x00000001
        /*00e4*/ 	.word	0x00000001


	//----- nvinfo : EIATTR_CRS_STACK_SIZE
	.align		4
.L_2908:
        /*00e8*/ 	.byte	0x04, 0x1e
        /*00ea*/ 	.short	(.L_2910 - .L_2909)
.L_2909:
        /*00ec*/ 	.word	0x00000000


	//----- nvinfo : EIATTR_CBANK_PARAM_SIZE
	.align		4
.L_2910:
        /*00f0*/ 	.byte	0x03, 0x19
        /*00f2*/ 	.short	0x00e8


	//----- nvinfo : EIATTR_PARAM_CBANK
	.align		4
        /*00f4*/ 	.byte	0x04, 0x0a
        /*00f6*/ 	.short	(.L_2912 - .L_2911)
	.align		4
.L_2911:
        /*00f8*/ 	.word	index@(.nv.constant0._ZN10layer_norm13ln_fwd_kernelINS_13Kernel_traitsI6__halfS2_fS2_fjLj1536ELj1ELj4ELj1ELj16ENS_18Kernel_traits_baseILj1536ES2_S2_fS2_fjLj128EEEEELb1ELb0ELb1ELb1EEEvNS_9FwdParamsE)
        /*00fc*/ 	.short	0x0210
        /*00fe*/ 	.short	0x00e8


	//----- nvinfo : EIATTR_SW_WAR
	.align		4
.L_2912:
        /*0100*/ 	.byte	0x04, 0x36
        /*0102*/ 	.short	(.L_2914 - .L_2913)
.L_2913:
        /*0104*/ 	.word	0x00000008
.L_2914:


//--------------------- .nv.info._ZN10layer_norm13ln_fwd_kernelINS_13Kernel_traitsI6__halfS2_fS2_fjLj1536ELj1ELj4ELj1ELj16ENS_18Kernel_traits_baseILj1536ES2_S2_fS2_fjLj128EEEEELb1ELb1ELb0ELb0EEEvNS_9FwdParamsE --------------------------
	.section	.nv.info._ZN10layer_norm13ln_fwd_kernelINS_13Kernel_traitsI6__halfS2_fS2_fjLj1536ELj1ELj4ELj1ELj16ENS_18Kernel_traits_baseILj1536ES2_S2_fS2_fjLj128EEEEELb1ELb1ELb0ELb0EEEvNS_9FwdParamsE,"",@"SHT_CUDA_INFO"
	.sectionflags	@""
	.align	4


	//----- nvinfo : EIATTR_CUDA_API_VERSION
	.align		4
        /*0000*/ 	.byte	0x04, 0x37
        /*0002*/ 	.short	(.L_2916 - .L_2915)
.L_2915:
        /*0004*/ 	.word	0x00000082


	//----- nvinfo : EIATTR_KPARAM_INFO
	.align		4
.L_2916:
        /*0008*/ 	.byte	0x04, 0x17
        /*000a*/ 	.short	(.L_2918 - .L_2917)
.L_2917:
        /*000c*/ 	.word	0x00000000
        /*0010*/ 	.short	0x0000
        /*0012*/ 	.short	0x0000
        /*0014*/ 	.byte	0x00, 0xf0, 0xa1, 0x03


	//----- nvinfo : EIATTR_SPARSE_MMA_MASK
	.align		4
.L_2918:
        /*0018*/ 	.byte	0x03, 0x50
        /*001a*/ 	.short	0x0000


	//----- nvinfo : EIATTR_MAXREG_COUNT
	.align		4
        /*001c*/ 	.byte	0x03, 0x1b
        /*001e*/ 	.short	0x00ff


	//----- nvinfo : EIATTR_MERCURY_ISA_VERSION
	.align		4
        /*0020*/ 	.byte	0x03, 0x5f
        /*0022*/ 	.short	0x0101


	//----- nvinfo : EIATTR_COOP_GROUP_MASK_REGIDS
	.align		4
        /*0024*/ 	.byte	0x04, 0x29
        /*0026*/ 	.short	(.L_2920 - .L_2919)


	//   ....[0]....
.L_2919:
        /*0028*/ 	.word	0xffffffff


	//   ....[1]....
        /*002c*/ 	.word	0xffffffff


	//   ....[2]....
        /*0030*/ 	.word	0xffffffff


	//   ....[3]....
        /*0034*/ 	.word	0xffffffff


	//   ....[4]....
        /*0038*/ 	.word	0xffffffff


	//   ....[5]....
        /*003c*/ 	.word	0xffffffff


	//   ....[6]....
        /*0040*/ 	.word	0xffffffff


	//   ....[7]....
        /*0044*/ 	.word	0xffffffff


	//   ....[8]....
        /*0048*/ 	.word	0xffffffff


	//   ....[9]....
        /*004c*/ 	.word	0xffffffff


	//   ....[10]....
        /*0050*/ 	.word	0x050000de


	//   ....[11]....
        /*0054*/ 	.word	0x050000de


	//   ....[12]....
        /*0058*/ 	.word	0x050000de


	//   ....[13]....
        /*005c*/ 	.word	0x050000de


	//   ....[14]....
        /*0060*/ 	.word	0x050000de


	//   ....[15]....
        /*0064*/ 	.word	0x050000de


	//   ....[16]....
        /*0068*/ 	.word	0x050000de


	//   ....[17]....
        /*006c*/ 	.word	0x050000de


	//   ....[18]....
        /*0070*/ 	.word	0x050000de


	//   ....[19]....
        /*0074*/ 	.word	0x050000de


	//----- nvinfo : EIATTR_COOP_GROUP_INSTR_OFFSETS
	.align		4
.L_2920:
        /*0078*/ 	.byte	0x04, 0x28
        /*007a*/ 	.short	(.L_2922 - .L_2921)


	//   ....[0]....
.L_2921:
        /*007c*/ 	.word	0x00012b30


	//   ....[1]....
        /*0080*/ 	.word	0x00012b70


	//   ....[2]....
        /*0084*/ 	.word	0x00012b90


	//   ....[3]....
        /*0088*/ 	.word	0x00012bb0


	//   ....[4]....
        /*008c*/ 	.word	0x00012bd0


	//   ....[5]....
        /*0090*/ 	.word	0x00013210


	//   ....[6]....
        /*0094*/ 	.word	0x00013230


	//   ....[7]....
        /*0098*/ 	.word	0x00013250


	//   ....[8]....
        /*009c*/ 	.word	0x00013270


	//   ....[9]....
        /*00a0*/ 	.word	0x00013290


	//   ....[10]....
        /*00a4*/ 	.word	0x000141c0


	//   ....[11]....
        /*00a8*/ 	.word	0x00014270


	//   ....[12]....
        /*00ac*/ 	.word	0x000142e0


	//   ....[13]....
        /*00b0*/ 	.word	0x00014350


	//   ....[14]....
        /*00b4*/ 	.word	0x000143c0


	//   ....[15]....
        /*00b8*/ 	.word	0x00014a60


	//   ....[16]....
        /*00bc*/ 	.word	0x00014ad0


	//   ....[17]....
        /*00c0*/ 	.word	0x00014b40


	//   ....[18]....
        /*00c4*/ 	.word	0x00014bb0


	//   ....[19]....
        /*00c8*/ 	.word	0x00014c20


	//----- nvinfo : EIATTR_EXIT_INSTR_OFFSETS
	.align		4
.L_2922:
        /*00cc*/ 	.byte	0x04, 0x1c
        /*00ce*/ 	.short	(.L_2924 - .L_2923)


	//   ....[0]....
.L_2923:
        /*00d0*/ 	.word	0x00000db0


	//   ....[1]....
        /*00d4*/ 	.word	0x00014150


	//----- nvinfo : EIATTR_MAX_THREADS
	.align		4
.L_2924:
        /*00d8*/ 	.byte	0x04, 0x05
        /*00da*/ 	.short	(.L_2926 - .L_2925)
.L_2925:
        /*00dc*/ 	.word	0x00000080
        /*00e0*/ 	.word	0x00000001
        /*00e4*/ 	.word	0x00000001


	//----- nvinfo : EIATTR_CRS_STACK_SIZE
	.align		4
.L_2926:
        /*00e8*/ 	.byte	0x04, 0x1e
        /*00ea*/ 	.short	(.L_2928 - .L_2927)
.L_2927:
        /*00ec*/ 	.word	0x00000000


	//----- nvinfo : EIATTR_CBANK_PARAM_SIZE
	.align		4
.L_2928:
        /*00f0*/ 	.byte	0x03, 0x19
        /*00f2*/ 	.short	0x00e8


	//----- nvinfo : EIATTR_PARAM_CBANK
	.align		4
        /*00f4*/ 	.byte	0x04, 0x0a
        /*00f6*/ 	.short	(.L_2930 - .L_2929)
	.align		4
.L_2929:
        /*00f8*/ 	.word	index@(.nv.constant0._ZN10layer_norm13ln_fwd_kernelINS_13Kernel_traitsI6__halfS2_fS2_fjLj1536ELj1ELj4ELj1ELj16ENS_18Kernel_traits_baseILj1536ES2_S2_fS2_fjLj128EEEEELb1ELb1ELb0ELb0EEEvNS_9FwdParamsE)
        /*00fc*/ 	.short	0x0210
        /*00fe*/ 	.short	0x00e8


	//----- nvinfo : EIATTR_SW_WAR
	.align		4
.L_2930:
        /*0100*/ 	.byte	0x04, 0x36
        /*0102*/ 	.short	(.L_2932 - .L_2931)
.L_2931:
        /*0104*/ 	.word	0x00000008
.L_2932:


//--------------------- .nv.info._ZN10layer_norm13ln_fwd_kernelINS_13Kernel_traitsI6__halfS2_fS2_fjLj1536ELj1ELj4ELj1ELj16ENS_18Kernel_traits_baseILj1536ES2_S2_fS2_fjLj128EEEEELb1ELb1ELb0ELb1EEEvNS_9FwdParamsE --------------------------
	.section	.nv.info._ZN10layer_norm13ln_fwd_kernelINS_13Kernel_traitsI6__halfS2_fS2_fjLj1536ELj1ELj4ELj1ELj16ENS_18Kernel_traits_baseILj1536ES2_S2_fS2_fjLj128EEEEELb1ELb1ELb0ELb1EEEvNS_9FwdParamsE,"",@"SHT_CUDA_INFO"
	.sectionflags	@""
	.align	4


	//----- nvinfo : EIATTR_CUDA_API_VERSION
	.align		4
        /*0000*/ 	.byte	0x04, 0x37
        /*0002*/ 	.short	(.L_2934 - .L_2933)
.L_2933:
        /*0004*/ 	.word	0x00000082


	//----- nvinfo : EIATTR_KPARAM_INFO
	.align		4
.L_2934:
        /*0008*/ 	.byte	0x04, 0x17
        /*000a*/ 	.short	(.L_2936 - .L_2935)
.L_2935:
        /*000c*/ 	.word	0x00000000
        /*0010*/ 	.short	0x0000
        /*0012*/ 	.short	0x0000
        /*0014*/ 	.byte	0x00, 0xf0, 0xa1, 0x03


	//----- nvinfo : EIATTR_SPARSE_MMA_MASK
	.align		4
.L_2936:
        /*0018*/ 	.byte	0x03, 0x50
        /*001a*/ 	.short	0x0000


	//----- nvinfo : EIATTR_MAXREG_COUNT
	.align		4
        /*001c*/ 	.byte	0x03, 0x1b
        /*001e*/ 	.short	0x00ff


	//----- nvinfo : EIATTR_MERCURY_ISA_VERSION
	.align		4
        /*0020*/ 	.byte	0x03, 0x5f
        /*0022*/ 	.short	0x0101


	//----- nvinfo : EIATTR_COOP_GROUP_MASK_REGIDS
	.align		4
        /*0024*/ 	.byte	0x04, 0x29
        /*0026*/ 	.short	(.L_2938 - .L_2937)


	//   ....[0]....
.L_2937:
        /*0028*/ 	.word	0xffffffff


	//   ....[1]....
        /*002c*/ 	.word	0xffffffff


	//   ....[2]....
        /*0030*/ 	.word	0xffffffff


	//   ....[3]....
        /*0034*/ 	.word	0xffffffff


	//   ....[4]....
        /*0038*/ 	.word	0xffffffff


	//   ....[5]....
        /*003c*/ 	.word	0xffffffff


	//   ....[6]....
        /*0040*/ 	.word	0xffffffff


	//   ....[7]....
        /*0044*/ 	.word	0xffffffff


	//   ....[8]....
        /*0048*/ 	.word	0xffffffff


	//   ....[9]....
        /*004c*/ 	.word	0xffffffff


	//   ....[10]....
        /*0050*/ 	.word	0x050000c8


	//   ....[11]....
        /*0054*/ 	.word	0x050000c8


	//   ....[12]....
        /*0058*/ 	.word	0x050000c8


	//   ....[13]....
        /*005c*/ 	.word	0x050000c8


	//   ....[14]....
        /*0060*/ 	.word	0x050000c8


	//   ....[15]....
        /*0064*/ 	.word	0x050000c8


	//   ....[16]....
        /*0068*/ 	.word	0x050000c8


	//   ....[17]....
        /*006c*/ 	.word	0x050000c8


	//   ....[18]....
        /*0070*/ 	.word	0x050000c8


	//   ....[19]....
        /*0074*/ 	.word	0x050000c8


	//----- nvinfo : EIATTR_COOP_GROUP_INSTR_OFFSETS
	.align		4
.L_2938:
        /*0078*/ 	.byte	0x04, 0x28
        /*007a*/ 	.short	(.L_2940 - .L_2939)


	//   ....[0]....
.L_2939:
        /*007c*/ 	.word	0x00011af0


	//   ....[1]....
        /*0080*/ 	.word	0x00011b20


	//   ....[2]....
        /*0084*/ 	.word	0x00011b40


	//   ....[3]....
        /*0088*/ 	.word	0x00011b60


	//   ....[4]....
        /*008c*/ 	.word	0x00011b80


	//   ....[5]....
        /*0090*/ 	.word	0x000121b0


	//   ....[6]....
        /*0094*/ 	.word	0x000121d0


	//   ....[7]....
        /*0098*/ 	.word	0x000121f0


	//   ....[8]....
        /*009c*/ 	.word	0x00012210


	//   ....[9]....
        /*00a0*/ 	.word	0x00012230


	//   ....[10]....
        /*00a4*/ 	.word	0x00013240


	//   ....[11]....
        /*00a8*/ 	.word	0x000132f0


	//   ....[12]....
        /*00ac*/ 	.word	0x00013360


	//   ....[13]....
        /*00b0*/ 	.word	0x000133d0


	//   ....[14]....
        /*00b4*/ 	.word	0x00013440


	//   ....[15]....
        /*00b8*/ 	.word	0x00013ac0


	//   ....[16]....
        /*00bc*/ 	.word	0x00013b30


	//   ....[17]....
        /*00c0*/ 	.word	0x00013ba0


	//   ....[18]....
        /*00c4*/ 	.word	0x00013c10


	//   ....[19]....
        /*00c8*/ 	.word	0x00013c80


	//----- nvinfo : EIATTR_EXIT_INSTR_OFFSETS
	.align		4
.L_2940:
        /*00cc*/ 	.byte	0x04, 0x1c
        /*00ce*/ 	.short	(.L_2942 - .L_2941)


	//   ....[0]....
.L_2941:
        /*00d0*/ 	.word	0x00000240


	//   ....[1]....
        /*00d4*/ 	.word	0x000131d0


	//----- nvinfo : EIATTR_MAX_THREADS
	.align		4
.L_2942:
        /*00d8*/ 	.byte	0x04, 0x05
        /*00da*/ 	.short	(.L_2944 - .L_2943)
.L_2943:
        /*00dc*/ 	.word	0x00000080
        /*00e0*/ 	.word	0x00000001
        /*00e4*/ 	.word	0x00000001


	//----- nvinfo : EIATTR_CRS_STACK_SIZE
	.align		4
.L_2944:
        /*00e8*/ 	.byte	0x04, 0x1e
        /*00ea*/ 	.short	(.L_2946 - .L_2945)
.L_2945:
        /*00ec*/ 	.word	0x00000000


	//----- nvinfo : EIATTR_CBANK_PARAM_SIZE
	.align		4
.L_2946:
        /*00f0*/ 	.byte	0x03, 0x19
        /*00f2*/ 	.short	0x00e8


	//----- nvinfo : EIATTR_PARAM_CBANK
	.align		4
        /*00f4*/ 	.byte	0x04, 0x0a
        /*00f6*/ 	.short	(.L_2948 - .L_2947)
	.align		4
.L_2947:
        /*00f8*/ 	.word	index@(.nv.constant0._ZN10layer_norm13ln_fwd_kernelINS_13Kernel_traitsI6__halfS2_fS2_fjLj1536ELj1ELj4ELj1ELj16ENS_18Kernel_traits_baseILj1536ES2_S2_fS2_fjLj128EEEEELb1ELb1ELb0ELb1EEEvNS_9FwdParamsE)
        /*00fc*/ 	.short	0x0210
        /*00fe*/ 	.short	0x00e8


	//----- nvinfo : EIATTR_SW_WAR
	.align		4
.L_2948:
        /*0100*/ 	.byte	0x04, 0x36
        /*0102*/ 	.short	(.L_2950 - .L_2949)
.L_2949:
        /*0104*/ 	.word	0x00000008
.L_2950:


//--------------------- .nv.info._ZN10layer_norm13ln_fwd_kernelINS_13Kernel_traitsI6__halfS2_fS2_fjLj1536ELj1ELj4ELj1ELj16ENS_18Kernel_traits_baseILj1536ES2_S2_fS2_fjLj128EEEEELb1ELb1ELb1ELb0EEEvNS_9FwdParamsE --------------------------
	.section	.nv.info._ZN10layer_norm13ln_fwd_kernelINS_13Kernel_traitsI6__halfS2_fS2_fjLj1536ELj1ELj4ELj1ELj16ENS_18Kernel_traits_baseILj1536ES2_S2_fS2_fjLj128EEEEELb1ELb1ELb1ELb0EEEvNS_9FwdParamsE,"",@"SHT_CUDA_INFO"
	.sectionflags	@""
	.align	4


	//----- nvinfo : EIATTR_CUDA_API_VERSION
	.align		4
        /*0000*/ 	.byte	0x04, 0x37
        /*0002*/ 	.short	(.L_2952 - .L_2951)
.L_2951:
        /*0004*/ 	.word	0x00000082


	//----- nvinfo : EIATTR_KPARAM_INFO
	.align		4
.L_2952:
        /*0008*/ 	.byte	0x04, 0x17
        /*000a*/ 	.short	(.L_2954 - .L_2953)
.L_2953:
        /*000c*/ 	.word	0x00000000
        /*0010*/ 	.short	0x0000
        /*0012*/ 	.short	0x0000
        /*0014*/ 	.byte	0x00, 0xf0, 0xa1, 0x03


	//----- nvinfo : EIATTR_SPARSE_MMA_MASK
	.align		4
.L_2954:
        /*0018*/ 	.byte	0x03, 0x50
        /*001a*/ 	.short	0x0000


	//----- nvinfo : EIATTR_MAXREG_COUNT
	.align		4
        /*001c*/ 	.byte	0x03, 0x1b
        /*001e*/ 	.short	0x00ff


	//----- nvinfo : EIATTR_MERCURY_ISA_VERSION
	.align		4
        /*0020*/ 	.byte	0x03, 0x5f
        /*0022*/ 	.short	0x0101


	//----- nvinfo : EIATTR_COOP_GROUP_MASK_REGIDS
	.align		4
        /*0024*/ 	.byte	0x04, 0x29
        /*0026*/ 	.short	(.L_2956 - .L_2955)


	//   ....[0]....
.L_2955:
        /*0028*/ 	.word	0xffffffff


	//   ....[1]....
        /*002c*/ 	.word	0xffffffff


	//   ....[2]....
        /*0030*/ 	.word	0xffffffff


	//   ....[3]....
        /*0034*/ 	.word	0xffffffff


	//   ....[4]....
        /*0038*/ 	.word	0xffffffff


	//   ....[5]....
        /*003c*/ 	.word	0xffffffff


	//   ....[6]....
        /*0040*/ 	.word	0xffffffff


	//   ....[7]....
        /*0044*/ 	.word	0xffffffff


	//   ....[8]....
        /*0048*/ 	.word	0xffffffff


	//   ....[9]....
        /*004c*/ 	.word	0xffffffff


	//   ....[10]....
        /*0050*/ 	.word	0x050000ed


	//   ....[11]....
        /*0054*/ 	.word	0x050000ed


	//   ....[12]....
        /*0058*/ 	.word	0x050000ed


	//   ....[13]....
        /*005c*/ 	.word	0x050000ed


	//   ....[14]....
        /*0060*/ 	.word	0x050000ed


	//   ....[15]....
        /*0064*/ 	.word	0x050000ed


	//   ....[16]....
        /*0068*/ 	.word	0x050000ed


	//   ....[17]....
        /*006c*/ 	.word	0x050000ed


	//   ....[18]....
        /*0070*/ 	.word	0x050000ed


	//   ....[19]....
        /*0074*/ 	.word	0x050000ed


	//----- nvinfo : EIATTR_COOP_GROUP_INSTR_OFFSETS
	.align		4
.L_2956:
        /*0078*/ 	.byte	0x04, 0x28
        /*007a*/ 	.short	(.L_2958 - .L_2957)


	//   ....[0]....
.L_2957:
        /*007c*/ 	.word	0x00014650


	//   ....[1]....
        /*0080*/ 	.word	0x00014670


	//   ....[2]....
        /*0084*/ 	.word	0x00014690


	//   ....[3]....
        /*0088*/ 	.word	0x000146b0


	//   ....[4]....
        /*008c*/ 	.word	0x000146e0


	//   ....[5]....
        /*0090*/ 	.word	0x00014d20


	//   ....[6]....
        /*0094*/ 	.word	0x00014d40


	//   ....[7]....
        /*0098*/ 	.word	0x00014d60


	//   ....[8]....
        /*009c*/ 	.word	0x00014d80


	//   ....[9]....
        /*00a0*/ 	.word	0x00014da0


	//   ....[10]....
        /*00a4*/ 	.word	0x00015d70


	//   ....[11]....
        /*00a8*/ 	.word	0x00015e10


	//   ....[12]....
        /*00ac*/ 	.word	0x00015e80


	//   ....[13]....
        /*00b0*/ 	.word	0x00015ef0


	//   ....[14]....
        /*00b4*/ 	.word	0x00015f70


	//   ....[15]....
        /*00b8*/ 	.word	0x00016600


	//   ....[16]....
        /*00bc*/ 	.word	0x00016670


	//   ....[17]....
        /*00c0*/ 	.word	0x000166e0


	//   ....[18]....
        /*00c4*/ 	.word	0x00016750


	//   ....[19]....
        /*00c8*/ 	.word	0x000167c0


	//----- nvinfo : EIATTR_EXIT_INSTR_OFFSETS
	.align		4
.L_2958:
        /*00cc*/ 	.byte	0x04, 0x1c
        /*00ce*/ 	.short	(.L_2960 - .L_2959)


	//   ....[0]....
.L_2959:
        /*00d0*/ 	.word	0x00000da0


	//   ....[1]....
        /*00d4*/ 	.word	0x00015d00


	//----- nvinfo : EIATTR_MAX_THREADS
	.align		4
.L_2960:
        /*00d8*/ 	.byte	0x04, 0x05
        /*00da*/ 	.short	(.L_2962 - .L_2961)
.L_2961:
        /*00dc*/ 	.word	0x00000080
        /*00e0*/ 	.word	0x00000001
        /*00e4*/ 	.word	0x00000001


	//----- nvinfo : EIATTR_CRS_STACK_SIZE
	.align		4
.L_2962:
        /*00e8*/ 	.byte	0x04, 0x1e
        /*00ea*/ 	.short	(.L_2964 - .L_2963)
.L_2963:
        /*00ec*/ 	.word	0x00000000


	//----- nvinfo : EIATTR_CBANK_PARAM_SIZE
	.align		4
.L_2964:
        /*00f0*/ 	.byte	0x03, 0x19
        /*00f2*/ 	.short	0x00e8


	//----- nvinfo : EIATTR_PARAM_CBANK
	.align		4
        /*00f4*/ 	.byte	0x04, 0x0a
        /*00f6*/ 	.short	(.L_2966 - .L_2965)
	.align		4
.L_2965:
        /*00f8*/ 	.word	index@(.nv.constant0._ZN10layer_norm13ln_fwd_kernelINS_13Kernel_traitsI6__halfS2_fS2_fjLj1536ELj1ELj4ELj1ELj16ENS_18Kernel_traits_baseILj1536ES2_S2_fS2_fjLj128EEEEELb1ELb1ELb1ELb0EEEvNS_9FwdParamsE)
        /*00fc*/ 	.short	0x0210
        /*00fe*/ 	.short	0x00e8


	//----- nvinfo : EIATTR_SW_WAR
	.align		4
.L_2966:
        /*0100*/ 	.byte	0x04, 0x36
        /*0102*/ 	.short	(.L_2968 - .L_2967)
.L_2967:
        /*0104*/ 	.word	0x00000008
.L_2968:


//--------------------- .nv.info._ZN10layer_norm13ln_fwd_kernelINS_13Kernel_traitsI6__halfS2_fS2_fjLj1536ELj1ELj4ELj1ELj16ENS_18Kernel_traits_baseILj1536ES2_S2_fS2_fjLj128EEEEELb1ELb1ELb1ELb1EEEvNS_9FwdParamsE --------------------------
	.section	.nv.info._ZN10layer_norm13ln_fwd_kernelINS_13Kernel_traitsI6__halfS2_fS2_fjLj1536ELj1ELj4ELj1ELj16ENS_18Kernel_traits_baseILj1536ES2_S2_fS2_fjLj128EEEEELb1ELb1ELb1ELb1EEEvNS_9FwdParamsE,"",@"SHT_CUDA_INFO"
	.sectionflags	@""
	.align	4


	//----- nvinfo : EIATTR_CUDA_API_VERSION
	.align		4
        /*0000*/ 	.byte	0x04, 0x37
        /*0002*/ 	.short	(.L_2970 - .L_2969)
.L_2969:
        /*0004*/ 	.word	0x00000082


	//----- nvinfo : EIATTR_KPARAM_INFO
	.align		4
.L_2970:
        /*0008*/ 	.byte	0x04, 0x17
        /*000a*/ 	.short	(.L_2972 - .L_2971)
.L_2971:
        /*000c*/ 	.word	0x00000000
        /*0010*/ 	.short	0x0000
        /*0012*/ 	.short	0x0000
        /*0014*/ 	.byte	0x00, 0xf0, 0xa1, 0x03


	//----- nvinfo : EIATTR_SPARSE_MMA_MASK
	.align		4
.L_2972:
        /*0018*/ 	.byte	0x03, 0x50
        /*001a*/ 	.short	0x0000


	//----- nvinfo : EIATTR_MAXREG_COUNT
	.align		4
        /*001c*/ 	.byte	0x03, 0x1b
        /*001e*/ 	.short	0x00ff


	//----- nvinfo : EIATTR_MERCURY_ISA_VERSION
	.align		4
        /*0020*/ 	.byte	0x03, 0x5f
        /*0022*/ 	.short	0x0101


	//----- nvinfo : EIATTR_COOP_GROUP_MASK_REGIDS
	.align		4
        /*0024*/ 	.byte	0x04, 0x29
        /*0026*/ 	.short	(.L_2974 - .L_2973)


	//   ....[0]....
.L_2973:
        /*0028*/ 	.word	0xffffffff


	//   ....[1]....
        /*002c*/ 	.word	0xffffffff


	//   ....[2]....
        /*0030*/ 	.word	0xffffffff


	//   ....[3]....
        /*0034*/ 	.word	0xffffffff


	//   ....[4]....
        /*0038*/ 	.word	0xffffffff


	//   ....[5]....
        /*003c*/ 	.word	0xffffffff


	//   ....[6]....
        /*0040*/ 	.word	0xffffffff


	//   ....[7]....
        /*0044*/ 	.word	0xffffffff


	//   ....[8]....
        /*0048*/ 	.word	0xffffffff


	//   ....[9]....
        /*004c*/ 	.word	0xffffffff


	//   ....[10]....
        /*0050*/ 	.word	0x050000cf


	//   ....[11]....
        /*0054*/ 	.word	0x050000cf


	//   ....[12]....
        /*0058*/ 	.word	0x050000cf


	//   ....[13]....
        /*005c*/ 	.word	0x050000cf


	//   ....[14]....
        /*0060*/ 	.word	0x050000cf


	//   ....[15]....
        /*0064*/ 	.word	0x050000cf


	//   ....[16]....
        /*0068*/ 	.word	0x050000cf


	//   ....[17]....
        /*006c*/ 	.word	0x050000cf


	//   ....[18]....
        /*0070*/ 	.word	0x050000cf


	//   ....[19]....
        /*0074*/ 	.word	0x050000cf


	//----- nvinfo : EIATTR_COOP_GROUP_INSTR_OFFSETS
	.align		4
.L_2974:
        /*0078*/ 	.byte	0x04, 0x28
        /*007a*/ 	.short	(.L_2976 - .L_2975)


	//   ....[0]....
.L_2975:
        /*007c*/ 	.word	0x000139f0


	//   ....[1]....
        /*0080*/ 	.word	0x00013a20


	//   ....[2]....
        /*0084*/ 	.word	0x00013a40


	//   ....[3]....
        /*0088*/ 	.word	0x00013a60


	//   ....[4]....
        /*008c*/ 	.word	0x00013a80


	//   ....[5]....
        /*0090*/ 	.word	0x000140b0


	//   ....[6]....
        /*0094*/ 	.word	0x000140d0


	//   ....[7]....
        /*0098*/ 	.word	0x000140f0


	//   ....[8]....
        /*009c*/ 	.word	0x00014110


	//   ....[9]....
        /*00a0*/ 	.word	0x00014130


	//   ....[10]....
        /*00a4*/ 	.word	0x00015210


	//   ....[11]....
        /*00a8*/ 	.word	0x000152c0


	//   ....[12]....
        /*00ac*/ 	.word	0x00015330


	//   ....[13]....
        /*00b0*/ 	.word	0x000153a0


	//   ....[14]....
        /*00b4*/ 	.word	0x00015410


	//   ....[15]....
        /*00b8*/ 	.word	0x00015a90


	//   ....[16]....
        /*00bc*/ 	.word	0x00015b00


	//   ....[17]....
        /*00c0*/ 	.word	0x00015b70


	//   ....[18]....
        /*00c4*/ 	.word	0x00015be0


	//   ....[19]....
        /*00c8*/ 	.word	0x00015c50


	//----- nvinfo : EIATTR_EXIT_INSTR_OFFSETS
	.align		4
.L_2976:
        /*00cc*/ 	.byte	0x04, 0x1c
        /*00ce*/ 	.short	(.L_2978 - .L_2977)


	//   ....[0]....
.L_2977:
        /*00d0*/ 	.word	0x00000240


	//   ....[1]....
        /*00d4*/ 	.word	0x000151b0


	//----- nvinfo : EIATTR_MAX_THREADS
	.align		4
.L_2978:
        /*00d8*/ 	.byte	0x04, 0x05
        /*00da*/ 	.short	(.L_2980 - .L_2979)
.L_2979:
        /*00dc*/ 	.word	0x00000080
        /*00e0*/ 	.word	0x00000001
        /*00e4*/ 	.word	0x00000001


	//----- nvinfo : EIATTR_CRS_STACK_SIZE
	.align		4
.L_2980:
        /*00e8*/ 	.byte	0x04, 0x1e
        /*00ea*/ 	.short	(.L_2982 - .L_2981)
.L_2981:
        /*00ec*/ 	.word	0x00000000


	//----- nvinfo : EIATTR_CBANK_PARAM_SIZE
	.align		4
.L_2982:
        /*00f0*/ 	.byte	0x03, 0x19
        /*00f2*/ 	.short	0x00e8


	//----- nvinfo : EIATTR_PARAM_CBANK
	.align		4
        /*00f4*/ 	.byte	0x04, 0x0a
        /*00f6*/ 	.short	(.L_2984 - .L_2983)
	.align		4
.L_2983:
        /*00f8*/ 	.word	index@(.nv.constant0._ZN10layer_norm13ln_fwd_kernelINS_13Kernel_traitsI6__halfS2_fS2_fjLj1536ELj1ELj4ELj1ELj16ENS_18Kernel_traits_baseILj1536ES2_S2_fS2_fjLj128EEEEELb1ELb1ELb1ELb1EEEvNS_9FwdParamsE)
        /*00fc*/ 	.short	0x0210
        /*00fe*/ 	.short	0x00e8


	//----- nvinfo : EIATTR_SW_WAR
	.align		4
.L_2984:
        /*0100*/ 	.byte	0x04, 0x36
        /*0102*/ 	.short	(.L_2986 - .L_2985)
.L_2985:
        /*0104*/ 	.word	0x00000008
.L_2986:


//--------------------- .nv.info._ZN10layer_norm13ln_fwd_kernelINS_13Kernel_traitsIf6__halffS2_fjLj1536ELj1ELj4ELj1ELj16ENS_18Kernel_traits_baseILj1536EfS2_fS2_fjLj128EEEEELb0ELb0ELb0ELb0EEEvNS_9FwdParamsE --------------------------
	.section	.nv.info._ZN10layer_norm13ln_fwd_kernelINS_13Kernel_traitsIf6__halffS2_fjLj1536ELj1ELj4ELj1ELj16ENS_18Kernel_traits_baseILj1536EfS2_fS2_fjLj128EEEEELb0ELb0ELb0ELb0EEEvNS_9FwdParamsE,"",@"SHT_CUDA_INFO"
	.sectionflags	@""
	.align	4


	//----- nvinfo : EIATTR_CUDA_API_VERSION
	.align		4
        /*0000*/ 	.byte	0x04, 0x37
        /*0002*/ 	.short	(.L_2988 - .L_2987)
.L_2987:
        /*0004*/ 	.word	0x00000082


	//----- nvinfo : EIATTR_KPARAM_INFO
	.align		4
.L_2988:
        /*0008*/ 	.byte	0x04, 0x17
        /*000a*/ 	.short	(.L_2990 - .L_2989)
.L_2989:
        /*000c*/ 	.word	0x00000000
        /*0010*/ 	.short	0x0000
        /*0012*/ 	.short	0x0000
        /*0014*/ 	.byte	0x00, 0xf0, 0xa1, 0x03


	//----- nvinfo : EIATTR_SPARSE_MMA_MASK
	.align		4
.L_2990:
        /*0018*/ 	.byte	0x03, 0x50
        /*001a*/ 	.short	0x0000


	//----- nvinfo : EIATTR_MAXREG_COUNT
	.align		4
        /*001c*/ 	.byte	0x03, 0x1b
        /*001e*/ 	.short	0x00ff


	//----- nvinfo : EIATTR_MERCURY_ISA_VERSION
	.align		4
        /*0020*/ 	.byte	0x03, 0x5f
        /*0022*/ 	.short	0x0101


	//----- nvinfo : EIATTR_COOP_GROUP_MASK_REGIDS
	.align		4
        /*0024*/ 	.byte	0x04, 0x29
        /*0026*/ 	.short	(.L_2992 - .L_2991)


	//   ....[0]....
.L_2991:
        /*0028*/ 	.word	0xffffffff


	//   ....[1]....
        /*002c*/ 	.word	0xffffffff


	//   ....[2]....
        /*0030*/ 	.word	0xffffffff


	//   ....[3]....
        /*0034*/ 	.word	0xffffffff


	//   ....[4]....
        /*0038*/ 	.word	0xffffffff


	//   ....[5]....
        /*003c*/ 	.word	0xffffffff


	//   ....[6]....
        /*0040*/ 	.word	0xffffffff


	//   ....[7]....
        /*0044*/ 	.word	0xffffffff


	//   ....[8]....
        /*0048*/ 	.word	0xffffffff


	//   ....[9]....
        /*004c*/ 	.word	0xffffffff


	//   ....[10]....
        /*0050*/ 	.word	0x050000a0


	//   ....[11]....
        /*0054*/ 	.word	0x050000a0


	//   ....[12]....
        /*0058*/ 	.word	0x050000a0


	//   ....[13]....
        /*005c*/ 	.word	0x050000a0


	//   ....[14]....
        /*0060*/ 	.word	0x050000a0


	//   ....[15]....
        /*0064*/ 	.word	0x050000a0


	//   ....[16]....
        /*0068*/ 	.word	0x050000a0


	//   ....[17]....
        /*006c*/ 	.word	0x050000a0


	//   ....[18]....
        /*0070*/ 	.word	0x050000a0


	//   ....[19]....
        /*0074*/ 	.word	0x050000a0


	//----- nvinfo : EIATTR_COOP_GROUP_INSTR_OFFSETS
	.align		4
.L_2992:
        /*0078*/ 	.byte	0x04, 0x28
        /*007a*/ 	.short	(.L_2994 - .L_2993)


	//   ....[0]....
.L_2993:
        /*007c*/ 	.word	0x00001e40


	//   ....[1]....
        /*0080*/ 	.word	0x00001e80


	//   ....[2]....
        /*0084*/ 	.word	0x00001ea0


	//   ....[3]....
        /*0088*/ 	.word	0x00001ec0


	//   ....[4]....
        /*008c*/ 	.word	0x00001ee0


	//   ....[5]....
        /*0090*/ 	.word	0x00002520


	//   ....[6]....
        /*0094*/ 	.word	0x00002540


	//   ....[7]....
        /*0098*/ 	.word	0x00002560


	//   ....[8]....
        /*009c*/ 	.word	0x00002580


	//   ....[9]....
        /*00a0*/ 	.word	0x000025a0


	//   ....[10]....
        /*00a4*/ 	.word	0x000034a0


	//   ....[11]....
        /*00a8*/ 	.word	0x00003540


	//   ....[12]....
        /*00ac*/ 	.word	0x000035a0


	//   ....[13]....
        /*00b0*/ 	.word	0x00003600


	//   ....[14]....
        /*00b4*/ 	.word	0x00003660


	//   ....[15]....
        /*00b8*/ 	.word	0x00003d00


	//   ....[16]....
        /*00bc*/ 	.word	0x00003d50


	//   ....[17]....
        /*00c0*/ 	.word	0x00003db0


	//   ....[18]....
        /*00c4*/ 	.word	0x00003e10


	//   ....[19]....
        /*00c8*/ 	.word	0x00003e70


	//----- nvinfo : EIATTR_EXIT_INSTR_OFFSETS
	.align		4
.L_2994:
        /*00cc*/ 	.byte	0x04, 0x1c
        /*00ce*/ 	.short	(.L_2996 - .L_2995)


	//   ....[0]....
.L_2995:
        /*00d0*/ 	.word	0x000008a0


	//   ....[1]....
        /*00d4*/ 	.word	0x00003440


	//----- nvinfo : EIATTR_MAX_THREADS
	.align		4
.L_2996:
        /*00d8*/ 	.byte	0x04, 0x05
        /*00da*/ 	.short	(.L_2998 - .L_2997)
.L_2997:
        /*00dc*/ 	.word	0x00000080
        /*00e0*/ 	.word	0x00000001
        /*00e4*/ 	.word	0x00000001


	//----- nvinfo : EIATTR_CRS_STACK_SIZE
	.align		4
.L_2998:
        /*00e8*/ 	.byte	0x04, 0x1e
        /*00ea*/ 	.short	(.L_3000 - .L_2999)
.L_2999:
        /*00ec*/ 	.word	0x00000000


	//----- nvinfo : EIATTR_CBANK_PARAM_SIZE
	.align		4
.L_3000:
        /*00f0*/ 	.byte	0x03, 0x19
        /*00f2*/ 	.short	0x00e8


	//----- nvinfo : EIATTR_PARAM_CBANK
	.align		4
        /*00f4*/ 	.byte	0x04, 0x0a
        /*00f6*/ 	.short	(.L_3002 - .L_3001)
	.align		4
.L_3001:
        /*00f8*/ 	.word	index@(.nv.constant0._ZN10layer_norm13ln_fwd_kernelINS_13Kernel_traitsIf6__halffS2_fjLj1536ELj1ELj4ELj1ELj16ENS_18Kernel_traits_baseILj1536EfS2_fS2_fjLj128EEEEELb0ELb0ELb0ELb0EEEvNS_9FwdParamsE)
        /*00fc*/ 	.short	0x0210
        /*00fe*/ 	.short	0x00e8


	//----- nvinfo : EIATTR_SW_WAR
	.align		4
.L_3002:
        /*0100*/ 	.byte	0x04, 0x36
        /*0102*/ 	.short	(.L_3004 - .L_3003)
.L_3003:
        /*0104*/ 	.word	0x00000008
.L_3004:


//--------------------- .nv.info._ZN10layer_norm13ln_fwd_kernelINS_13Kernel_traitsIf6__halffS2_fjLj1536ELj1ELj4ELj1ELj16ENS_18Kernel_traits_baseILj1536EfS2_fS2_fjLj128EEEEELb0ELb0ELb0ELb1EEEvNS_9FwdParamsE --------------------------
	.section	.nv.info._ZN10layer_norm13ln_fwd_kernelINS_13Kernel_traitsIf6__halffS2_fjLj1536ELj1ELj4ELj1ELj16ENS_18Kernel_traits_baseILj1536EfS2_fS2_fjLj128EEEEELb0ELb0ELb0ELb1EEEvNS_9FwdParamsE,"",@"SHT_CUDA_INFO"
	.sectionflags	@""
	.align	4


	//----- nvinfo : EIATTR_CUDA_API_VERSION
	.align		4
        /*0000*/ 	.byte	0x04, 0x37
        /*0002*/ 	.short	(.L_3006 - .L_3005)
.L_3005:
        /*0004*/ 	.word	0x00000082


	//----- nvinfo : EIATTR_KPARAM_INFO
	.align		4
.L_3006:
        /*0008*/ 	.byte	0x04, 0x17
        /*000a*/ 	.short	(.L_3008 - .L_3007)
.L_3007:
        /*000c*/ 	.word	0x00000000
        /*0010*/ 	.short	0x0000
        /*0012*/ 	.short	0x0000
        /*0014*/ 	.byte	0x00, 0xf0, 0xa1, 0x03


	//----- nvinfo : EIATTR_SPARSE_MMA_MASK
	.align		4
.L_3008:
        /*0018*/ 	.byte	0x03, 0x50
        /*001a*/ 	.short	0x0000


	//----- nvinfo : EIATTR_MAXREG_COUNT
	.align		4
        /*001c*/ 	.byte	0x03, 0x1b
        /*001e*/ 	.short	0x00ff


	//----- nvinfo : EIATTR_MERCURY_ISA_VERSION
	.align		4
        /*0020*/ 	.byte	0x03, 0x5f
        /*0022*/ 	.short	0x0101


	//----- nvinfo : EIATTR_COOP_GROUP_MASK_REGIDS
	.align		4
        /*0024*/ 	.byte	0x04, 0x29
        /*0026*/ 	.short	(.L_3010 - .L_3009)


	//   ....[0]....
.L_3009:
        /*0028*/ 	.word	0xffffffff


	//   ....[1]....
        /*002c*/ 	.word	0xffffffff


	//   ....[2]....
        /*0030*/ 	.word	0xffffffff


	//   ....[3]....
        /*0034*/ 	.word	0xffffffff


	//   ....[4]....
        /*0038*/ 	.word	0xffffffff


	//   ....[5]....
        /*003c*/ 	.word	0xffffffff


	//   ....[6]....
        /*0040*/ 	.word	0xffffffff


	//   ....[7]....
        /*0044*/ 	.word	0xffffffff


	//   ....[8]....
        /*0048*/ 	.word	0xffffffff


	//   ....[9]....
        /*004c*/ 	.word	0xffffffff


	//   ....[10]....
        /*0050*/ 	.word	0x0500008a


	//   ....[11]....
        /*0054*/ 	.word	0x0500008a


	//   ....[12]....
        /*0058*/ 	.word	0x0500008a


	//   ....[13]....
        /*005c*/ 	.word	0x0500008a


	//   ....[14]....
        /*0060*/ 	.word	0x0500008a


	//   ....[15]....
        /*0064*/ 	.word	0x0500008a


	//   ....[16]....
        /*0068*/ 	.word	0x0500008a


	//   ....[17]....
        /*006c*/ 	.word	0x0500008a


	//   ....[18]....
        /*0070*/ 	.word	0x0500008a


	//   ....[19]....
        /*0074*/ 	.word	0x0500008a


	//----- nvinfo : EIATTR_COOP_GROUP_INSTR_OFFSETS
	.align		4
.L_3010:
        /*0078*/ 	.byte	0x04, 0x28
        /*007a*/ 	.short	(.L_3012 - .L_3011)


	//   ....[0]....
.L_3011:
        /*007c*/ 	.word	0x000018b0


	//   ....[1]....
        /*0080*/ 	.word	0x000018d0


	//   ....[2]....
        /*0084*/ 	.word	0x000018f0


	//   ....[3]....
        /*0088*/ 	.word	0x00001910


	//   ....[4]....
        /*008c*/ 	.word	0x00001940


	//   ....[5]....
        /*0090*/ 	.word	0x00001f70


	//   ....[6]....
        /*0094*/ 	.word	0x00001f90


	//   ....[7]....
        /*0098*/ 	.word	0x00001fb0


	//   ....[8]....
        /*009c*/ 	.word	0x00001fd0


	//   ....[9]....
        /*00a0*/ 	.word	0x00001ff0


	//   ....[10]....
        /*00a4*/ 	.word	0x00002cd0


	//   ....[11]....
        /*00a8*/ 	.word	0x00002d70


	//   ....[12]....
        /*00ac*/ 	.word	0x00002de0


	//   ....[13]....
        /*00b0*/ 	.word	0x00002e50


	//   ....[14]....
        /*00b4*/ 	.word	0x00002ed0


	//   ....[15]....
        /*00b8*/ 	.word	0x00003550


	//   ....[16]....
        /*00bc*/ 	.word	0x000035c0


	//   ....[17]....
        /*00c0*/ 	.word	0x00003630


	//   ....[18]....
        /*00c4*/ 	.word	0x000036a0


	//   ....[19]....
        /*00c8*/ 	.word	0x00003710


	//----- nvinfo : EIATTR_EXIT_INSTR_OFFSETS
	.align		4
.L_3012:
        /*00cc*/ 	.byte	0x04, 0x1c
        /*00ce*/ 	.short	(.L_3014 - .L_3013)


	//   ....[0]....
.L_3013:
        /*00d0*/ 	.word	0x00000360


	//   ....[1]....
        /*00d4*/ 	.word	0x00002c60


	//----- nvinfo : EIATTR_MAX_THREADS
	.align		4
.L_3014:
        /*00d8*/ 	.byte	0x04, 0x05
        /*00da*/ 	.short	(.L_3016 - .L_3015)
.L_3015:
        /*00dc*/ 	.word	0x00000080
        /*00e0*/ 	.word	0x00000001
        /*00e4*/ 	.word	0x00000001


	//----- nvinfo : EIATTR_CRS_STACK_SIZE
	.align		4
.L_3016:
        /*00e8*/ 	.byte	0x04, 0x1e
        /*00ea*/ 	.short	(.L_3018 - .L_3017)
.L_3017:
        /*00ec*/ 	.word	0x00000000


	//----- nvinfo : EIATTR_CBANK_PARAM_SIZE
	.align		4
.L_3018:
        /*00f0*/ 	.byte	0x03, 0x19
        /*00f2*/ 	.short	0x00e8


	//----- nvinfo : EIATTR_PARAM_CBANK
	.align		4
        /*00f4*/ 	.byte	0x04, 0x0a
        /*00f6*/ 	.short	(.L_3020 - .L_3019)
	.align		4
.L_3019:
        /*00f8*/ 	.word	index@(.nv.constant0._ZN10layer_norm13ln_fwd_kernelINS_13Kernel_traitsIf6__halffS2_fjLj1536ELj1ELj4ELj1ELj16ENS_18Kernel_traits_baseILj1536EfS2_fS2_fjLj128EEEEELb0ELb0ELb0ELb1EEEvNS_9FwdParamsE)
        /*00fc*/ 	.short	0x0210
        /*00fe*/ 	.short	0x00e8


	//----- nvinfo : EIATTR_SW_WAR
	.align		4
.L_3020:
        /*0100*/ 	.byte	0x04, 0x36
        /*0102*/ 	.short	(.L_3022 - .L_3021)
.L_3021:
        /*0104*/ 	.word	0x00000008
.L_3022:


//--------------------- .nv.info._ZN10layer_norm13ln_fwd_kernelINS_13Kernel_traitsIf6__halffS2_fjLj1536ELj1ELj4ELj1ELj16ENS_18Kernel_traits_baseILj1536EfS2_fS2_fjLj128EEEEELb0ELb0ELb1ELb0EEEvNS_9FwdParamsE --------------------------
	.section	.nv.info._ZN10layer_norm13ln_fwd_kernelINS_13Kernel_traitsIf6__halffS2_fjLj1536ELj1ELj4ELj1ELj16ENS_18Kernel_traits_baseILj1536EfS2_fS2_fjLj128EEEEELb0ELb0ELb1ELb0EEEvNS_9FwdParamsE,"",@"SHT_CUDA_INFO"
	.sectionflags	@""
	.align	4


	//----- nvinfo : EIATTR_CUDA_API_VERSION
	.align		4
        /*0000*/ 	.byte	0x04, 0x37
        /*0002*/ 	.short	(.L_3024 - .L_3023)
.L_3023:
        /*0004*/ 	.word	0x00000082


	//----- nvinfo : EIATTR_KPARAM_INFO
	.align		4
.L_3024:
        /*0008*/ 	.byte	0x04, 0x17
        /*000a*/ 	.short	(.L_3026 - .L_3025)
.L_3025:
        /*000c*/ 	.word	0x00000000
        /*0010*/ 	.short	0x0000
        /*0012*/ 	.short	0x0000
        /*0014*/ 	.byte	0x00, 0xf0, 0xa1, 0x03


	//----- nvinfo : EIATTR_SPARSE_MMA_MASK
	.align		4
.L_3026:
        /*0018*/ 	.byte	0x03, 0x50
        /*001a*/ 	.short	0x0000


	//----- nvinfo : EIATTR_MAXREG_COUNT
	.align		4
        /*001c*/ 	.byte	0x03, 0x1b
        /*001e*/ 	.short	0x00ff


	//----- nvinfo : EIATTR_MERCURY_ISA_VERSION
	.align		4
        /*0020*/ 	.byte	0x03, 0x5f
        /*0022*/ 	.short	0x0101


	//----- nvinfo : EIATTR_COOP_GROUP_MASK_REGIDS
	.align		4
        /*0024*/ 	.byte	0x04, 0x29
        /*0026*/ 	.short	(.L_3028 - .L_3027)


	//   ....[0]....
.L_3027:
        /*0028*/ 	.word	0xffffffff


	//   ....[1]....
        /*002c*/ 	.word	0xffffffff


	//   ....[2]....
        /*0030*/ 	.word	0xffffffff


	//   ....[3]....
        /*0034*/ 	.word	0xffffffff


	//   ....[4]....
        /*0038*/ 	.word	0xffffffff


	//   ....[5]....
        /*003c*/ 	.word	0xffffffff


	//   ....[6]....
        /*0040*/ 	.word	0xffffffff


	//   ....[7]....
        /*0044*/ 	.word	0xffffffff


	//   ....[8]....
        /*0048*/ 	.word	0xffffffff


	//   ....[9]....
        /*004c*/ 	.word	0xffffffff


	//   ....[10]....
        /*0050*/ 	.word	0x050000b3


	//   ....[11]....
        /*0054*/ 	.word	0x050000b3


	//   ....[12]....
        /*0058*/ 	.word	0x050000b3


	//   ....[13]....
        /*005c*/ 	.word	0x050000b3


	//   ....[14]....
        /*0060*/ 	.word	0x050000b3


	//   ....[15]....
        /*0064*/ 	.word	0x050000b3


	//   ....[16]....
        /*0068*/ 	.word	0x050000b3


	//   ....[17]....
        /*006c*/ 	.word	0x050000b3


	//   ....[18]....
        /*0070*/ 	.word	0x050000b3


	//   ....[19]....
        /*0074*/ 	.word	0x050000b3


	//----- nvinfo : EIATTR_COOP_GROUP_INSTR_OFFSETS
	.align		4
.L_3028:
        /*0078*/ 	.byte	0x04, 0x28
        /*007a*/ 	.short	(.L_3030 - .L_3029)


	//   ....[0]....
.L_3029:
        /*007c*/ 	.word	0x000030a0


	//   ....[1]....
        /*0080*/ 	.word	0x000030d0


	//   ....[2]....
        /*0084*/ 	.word	0x000030f0


	//   ....[3]....
        /*0088*/ 	.word	0x00003110


	//   ....[4]....
        /*008c*/ 	.word	0x00003130


	//   ....[5]....
        /*0090*/ 	.word	0x00003770


	//   ....[6]....
        /*0094*/ 	.word	0x00003790


	//   ....[7]....
        /*0098*/ 	.word	0x000037b0


	//   ....[8]....
        /*009c*/ 	.word	0x000037d0


	//   ....[9]....
        /*00a0*/ 	.word	0x000037f0


	//   ....[10]....
        /*00a4*/ 	.word	0x000047a0


	//   ....[11]....
        /*00a8*/ 	.word	0x00004850


	//   ....[12]....
        /*00ac*/ 	.word	0x000048c0


	//   ....[13]....
        /*00b0*/ 	.word	0x00004930


	//   ....[14]....
        /*00b4*/ 	.word	0x000049a0


	//   ....[15]....
        /*00b8*/ 	.word	0x00005030


	//   ....[16]....
        /*00bc*/ 	.word	0x000050a0


	//   ....[17]....
        /*00c0*/ 	.word	0x00005110


	//   ....[18]....
        /*00c4*/ 	.word	0x00005180


	//   ....[19]....
        /*00c8*/ 	.word	0x000051f0


	//----- nvinfo : EIATTR_EXIT_INSTR_OFFSETS
	.align		4
.L_3030:
        /*00cc*/ 	.byte	0x04, 0x1c
        /*00ce*/ 	.short	(.L_3032 - .L_3031)


	//   ....[0]....
.L_3031:
        /*00d0*/ 	.word	0x000008b0


	//   ....[1]....
        /*00d4*/ 	.word	0x00004730


	//----- nvinfo : EIATTR_MAX_THREADS
	.align		4
.L_3032:
        /*00d8*/ 	.byte	0x04, 0x05
        /*00da*/ 	.short	(.L_3034 - .L_3033)
.L_3033:
        /*00dc*/ 	.word	0x00000080
        /*00e0*/ 	.word	0x00000001
        /*00e4*/ 	.word	0x00000001


	//----- nvinfo : EIATTR_CRS_STACK_SIZE
	.align		4
.L_3034:
        /*00e8*/ 	.byte	0x04, 0x1e
        /*00ea*/ 	.short	(.L_3036 - .L_3035)
.L_3035:
        /*00ec*/ 	.word	0x00000000


	//----- nvinfo : EIATTR_CBANK_PARAM_SIZE
	.align		4
.L_3036:
        /*00f0*/ 	.byte	0x03, 0x19
        /*00f2*/ 	.short	0x00e8


	//----- nvinfo : EIATTR_PARAM_CBANK
	.align		4
        /*00f4*/ 	.byte	0x04, 0x0a
        /*00f6*/ 	.short	(.L_3038 - .L_3037)
	.align		4
.L_3037:
        /*00f8*/ 	.word	index@(.nv.constant0._ZN10layer_norm13ln_fwd_kernelINS_13Kernel_traitsIf6__halffS2_fjLj1536ELj1ELj4ELj1ELj16ENS_18Kernel_traits_baseILj1536EfS2_fS2_fjLj128EEEEELb0ELb0ELb1ELb0EEEvNS_9FwdParamsE)
        /*00fc*/ 	.short	0x0210
        /*00fe*/ 	.short	0x00e8


	//----- nvinfo : EIATTR_SW_WAR
	.align		4
.L_3038:
        /*0100*/ 	.byte	0x04, 0x36
        /*0102*/ 	.short	(.L_3040 - .L_3039)
.L_3039:
        /*0104*/ 	.word	0x00000008
.L_3040:


//--------------------- .nv.info._ZN10layer_norm13ln_fwd_kernelINS_13Kernel_traitsIf6__halffS2_fjLj1536ELj1ELj4ELj1ELj16ENS_18Kernel_traits_baseILj1536EfS2_fS2_fjLj128EEEEELb0ELb0ELb1ELb1EEEvNS_9FwdParamsE --------------------------
	.section	.nv.info._ZN10layer_norm13ln_fwd_kernelINS_13Kernel_traitsIf6__halffS2_fjLj1536ELj1ELj4ELj1ELj16ENS_18Kernel_traits_baseILj1536EfS2_fS2_fjLj128EEEEELb0ELb0ELb1ELb1EEEvNS_9FwdParamsE,"",@"SHT_CUDA_INFO"
	.sectionflags	@""
	.align	4


	//----- nvinfo : EIATTR_CUDA_API_VERSION
	.align		4
        /*0000*/ 	.byte	0x04, 0x37
        /*0002*/ 	.short	(.L_3042 - .L_3041)
.L_3041:
        /*0004*/ 	.word	0x00000082


	//----- nvinfo : EIATTR_KPARAM_INFO
	.align		4
.L_3042:
        /*0008*/ 	.byte	0x04, 0x17
        /*000a*/ 	.short	(.L_3044 - .L_3043)
.L_3043:
        /*000c*/ 	.word	0x00000000
        /*0010*/ 	.short	0x0000
        /*0012*/ 	.short	0x0000
        /*0014*/ 	.byte	0x00, 0xf0, 0xa1, 0x03


	//----- nvinfo : EIATTR_SPARSE_MMA_MASK
	.align		4
.L_3044:
        /*0018*/ 	.byte	0x03, 0x50
        /*001a*/ 	.short	0x0000


	//----- nvinfo : EIATTR_MAXREG_COUNT
	.align		4
        /*001c*/ 	.byte	0x03, 0x1b
        /*001e*/ 	.short	0x00ff


	//----- nvinfo : EIATTR_MERCURY_ISA_VERSION
	.align		4
        /*0020*/ 	.byte	0x03, 0x5f
        /*0022*/ 	.short	0x0101


	//----- nvinfo : EIATTR_COOP_GROUP_MASK_REGIDS
	.align		4
        /*0024*/ 	.byte	0x04, 0x29
        /*0026*/ 	.short	(.L_3046 - .L_3045)


	//   ....[0]....
.L_3045:
        /*0028*/ 	.word	0xffffffff


	//   ....[1]....
        /*002c*/ 	.word	0xffffffff


	//   ....[2]....
        /*0030*/ 	.word	0xffffffff


	//   ....[3]....
        /*0034*/ 	.word	0xffffffff


	//   ....[4]....
        /*0038*/ 	.word	0xffffffff


	//   ....[5]....
        /*003c*/ 	.word	0xffffffff


	//   ....[6]....
        /*0040*/ 	.word	0xffffffff


	//   ....[7]....
        /*0044*/ 	.word	0xffffffff


	//   ....[8]....
        /*0048*/ 	.word	0xffffffff


	//   ....[9]....
        /*004c*/ 	.word	0xffffffff


	//   ....[10]....
        /*0050*/ 	.word	0x050000aa


	//   ....[11]....
        /*0054*/ 	.word	0x050000aa


	//   ....[12]....
        /*0058*/ 	.word	0x050000aa


	//   ....[13]....
        /*005c*/ 	.word	0x050000aa


	//   ....[14]....
        /*0060*/ 	.word	0x050000aa


	//   ....[15]....
        /*0064*/ 	.word	0x050000aa


	//   ....[16]....
        /*0068*/ 	.word	0x050000aa


	//   ....[17]....
        /*006c*/ 	.word	0x050000aa


	//   ....[18]....
        /*0070*/ 	.word	0x050000aa


	//   ....[19]....
        /*0074*/ 	.word	0x050000aa


	//----- nvinfo : EIATTR_COOP_GROUP_INSTR_OFFSETS
	.align		4
.L_3046:
        /*0078*/ 	.byte	0x04, 0x28
        /*007a*/ 	.short	(.L_3048 - .L_3047)


	//   ....[0]....
.L_3047:
        /*007c*/ 	.word	0x000028a0


	//   ....[1]....
        /*0080*/ 	.word	0x000028c0


	//   ....[2]....
        /*0084*/ 	.word	0x000028e0


	//   ....[3]....
        /*0088*/ 	.word	0x00002900


	//   ....[4]....
        /*008c*/ 	.word	0x00002930


	//   ....[5]....
        /*0090*/ 	.word	0x00002f60


	//   ....[6]....
        /*0094*/ 	.word	0x00002f80


	//   ....[7]....
        /*0098*/ 	.word	0x00002fa0


	//   ....[8]....
        /*009c*/ 	.word	0x00002fc0


	//   ....[9]....
        /*00a0*/ 	.word	0x00002fe0


	//   ....[10]....
        /*00a4*/ 	.word	0x00003dc0


	//   ....[11]....
        /*00a8*/ 	.word	0x00003e60


	//   ....[12]....
        /*00ac*/ 	.word	0x00003ed0


	//   ....[13]....
        /*00b0*/ 	.word	0x00003f40


	//   ....[14]....
        /*00b4*/ 	.word	0x00003fc0


	//   ....[15]....
        /*00b8*/ 	.word	0x00004640


	//   ....[16]....
        /*00bc*/ 	.word	0x000046b0


	//   ....[17]....
        /*00c0*/ 	.word	0x00004720


	//   ....[18]....
        /*00c4*/ 	.word	0x00004790


	//   ....[19]....
        /*00c8*/ 	.word	0x00004800


	//----- nvinfo : EIATTR_EXIT_INSTR_OFFSETS
	.align		4
.L_3048:
        /*00cc*/ 	.byte	0x04, 0x1c
        /*00ce*/ 	.short	(.L_3050 - .L_3049)


	//   ....[0]....
.L_3049:
        /*00d0*/ 	.word	0x00000360


	//   ....[1]....
        /*00d4*/ 	.word	0x00003d50


	//----- nvinfo : EIATTR_MAX_THREADS
	.align		4
.L_3050:
        /*00d8*/ 	.byte	0x04, 0x05
        /*00da*/ 	.short	(.L_3052 - .L_3051)
.L_3051:
        /*00dc*/ 	.word	0x00000080
        /*00e0*/ 	.word	0x00000001
        /*00e4*/ 	.word	0x00000001


	//----- nvinfo : EIATTR_CRS_STACK_SIZE
	.align		4
.L_3052:
        /*00e8*/ 	.byte	0x04, 0x1e
        /*00ea*/ 	.short	(.L_3054 - .L_3053)
.L_3053:
        /*00ec*/ 	.word	0x00000000


	//----- nvinfo : EIATTR_CBANK_PARAM_SIZE
	.align		4
.L_3054:
        /*00f0*/ 	.byte	0x03, 0x19
        /*00f2*/ 	.short	0x00e8


	//----- nvinfo : EIATTR_PARAM_CBANK
	.align		4
        /*00f4*/ 	.byte	0x04, 0x0a
        /*00f6*/ 	.short	(.L_3056 - .L_3055)
	.align		4
.L_3055:
        /*00f8*/ 	.word	index@(.nv.constant0._ZN10layer_norm13ln_fwd_kernelINS_13Kernel_traitsIf6__halffS2_fjLj1536ELj1ELj4ELj1ELj16ENS_18Kernel_traits_baseILj1536EfS2_fS2_fjLj128EEEEELb0ELb0ELb1ELb1EEEvNS_9FwdParamsE)
        /*00fc*/ 	.short	0x0210
        /*00fe*/ 	.short	0x00e8


	//----- nvinfo : EIATTR_SW_WAR
	.align		4
.L_3056:
        /*0100*/ 	.byte	0x04, 0x36
        /*0102*/ 	.short	(.L_3058 - .L_3057)
.L_3057:
        /*0104*/ 	.word	0x00000008
.L_3058:


//--------------------- .nv.info._ZN10layer_norm13ln_fwd_kernelINS_13Kernel_traitsIf6__halffS2_fjLj1536ELj1ELj4ELj1ELj16ENS_18Kernel_traits_baseILj1536EfS2_fS2_fjLj128EEEEELb0ELb1ELb0ELb0EEEvNS_9FwdParamsE --------------------------
	.section	.nv.info._ZN10layer_norm13ln_fwd_kernelINS_13Kernel_traitsIf6__halffS2_fjLj1536ELj1ELj4ELj1ELj16ENS_18Kernel_traits_baseILj1536EfS2_fS2_fjLj128EEEEELb0ELb1ELb0ELb0EEEvNS_9FwdParamsE,"",@"SHT_CUDA_INFO"
	.sectionflags	@""
	.align	4


	//----- nvinfo : EIATTR_CUDA_API_VERSION
	.align		4
        /*0000*/ 	.byte	0x04, 0x37
        /*0002*/ 	.short	(.L_3060 - .L_3059)
.L_3059:
        /*0004*/ 	.word	0x00000082


	//----- nvinfo : EIATTR_KPARAM_INFO
	.align		4
.L_3060:
        /*0008*/ 	.byte	0x04, 0x17
        /*000a*/ 	.short	(.L_3062 - .L_3061)
.L_3061:
        /*000c*/ 	.word	0x00000000
        /*0010*/ 	.short	0x0000
        /*0012*/ 	.short	0x0000
        /*0014*/ 	.byte	0x00, 0xf0, 0xa1, 0x03


	//----- nvinfo : EIATTR_SPARSE_MMA_MASK
	.align		4
.L_3062:
        /*0018*/ 	.byte	0x03, 0x50
        /*001a*/ 	.short	0x0000


	//----- nvinfo : EIATTR_MAXREG_COUNT
	.align		4
        /*001c*/ 	.byte	0x03, 0x1b
        /*001e*/ 	.short	0x00ff


	//----- nvinfo : EIATTR_MERCURY_ISA_VERSION
	.align		4
        /*0020*/ 	.byte	0x03, 0x5f
        /*0022*/ 	.short	0x0101


	//----- nvinfo : EIATTR_COOP_GROUP_MASK_REGIDS
	.align		4
        /*0024*/ 	.byte	0x04, 0x29
        /*0026*/ 	.short	(.L_3064 - .L_3063)


	//   ....[0]....
.L_3063:
        /*0028*/ 	.word	0xffffffff


	//   ....[1]....
        /*002c*/ 	.word	0xffffffff


	//   ....[2]....
        /*0030*/ 	.word	0xffffffff


	//   ....[3]....
        /*0034*/ 	.word	0xffffffff


	//   ....[4]....
        /*0038*/ 	.word	0xffffffff


	//   ....[5]....
        /*003c*/ 	.word	0xffffffff


	//   ....[6]....
        /*0040*/ 	.word	0xffffffff


	//   ....[7]....
        /*0044*/ 	.word	0xffffffff


	//   ....[8]....
        /*0048*/ 	.word	0xffffffff


	//   ....[9]....
        /*004c*/ 	.word	0xffffffff


	//   ....[10]....
        /*0050*/ 	.word	0x050000d4


	//   ....[11]....
        /*0054*/ 	.word	0x050000d4


	//   ....[12]....
        /*0058*/ 	.word	0x050000d4


	//   ....[13]....
        /*005c*/ 	.word	0x050000d4


	//   ....[14]....
        /*0060*/ 	.word	0x050000d4


	//   ....[15]....
        /*0064*/ 	.word	0x050000d4


	//   ....[16]....
        /*0068*/ 	.word	0x050000d4


	//   ....[17]....
        /*006c*/ 	.word	0x050000d4


	//   ....[18]....
        /*0070*/ 	.word	0x050000d4


	//   ....[19]....
        /*0074*/ 	.word	0x050000d4


	//----- nvinfo : EIATTR_COOP_GROUP_INSTR_OFFSETS
	.align		4
.L_3064:
        /*0078*/ 	.byte	0x04, 0x28
        /*007a*/ 	.short	(.L_3066 - .L_3065)


	//   ....[0]....
.L_3065:
        /*007c*/ 	.word	0x00002390


	//   ....[1]....
        /*0080*/ 	.word	0x000023d0


	//   ....[2]....
        /*0084*/ 	.word	0x000023f0


	//   ....[3]....
        /*0088*/ 	.word	0x00002410


	//   ....[4]....
        /*008c*/ 	.word	0x00002430


	//   ....[5]....
        /*0090*/ 	.word	0x00002a80


	//   ....[6]....
        /*0094*/ 	.word	0x00002aa0


	//   ....[7]....
        /*0098*/ 	.word	0x00002ac0


	//   ....[8]....
        /*009c*/ 	.word	0x00002ae0


	//   ....[9]....
        /*00a0*/ 	.word	0x00002b00


	//   ....[10]....
        /*00a4*/ 	.word	0x00003a00


	//   ....[11]....
        /*00a8*/ 	.word	0x00003ab0


	//   ....[12]....
        /*00ac*/ 	.word	0x00003b20


	//   ....[13]....
        /*00b0*/ 	.word	0x00003b90


	//   ....[14]....
        /*00b4*/ 	.word	0x00003c00


	//   ....[15]....
        /*00b8*/ 	.word	0x000042b0


	//   ....[16]....
        /*00bc*/ 	.word	0x00004320


	//   ....[17]....
        /*00c0*/ 	.word	0x00004390


	//   ....[18]....
        /*00c4*/ 	.word	0x00004400


	//   ....[19]....
        /*00c8*/ 	.word	0x00004470


	//----- nvinfo : EIATTR_EXIT_INSTR_OFFSETS
	.align		4
.L_3066:
        /*00cc*/ 	.byte	0x04, 0x1c
        /*00ce*/ 	.short	(.L_3068 - .L_3067)


	//   ....[0]....
.L_3067:
        /*00d0*/ 	.word	0x00000ad0


	//   ....[1]....
        /*00d4*/ 	.word	0x00003990


	//----- nvinfo : EIATTR_MAX_THREADS
	.align		4
.L_3068:
        /*00d8*/ 	.byte	0x04, 0x05
        /*00da*/ 	.short	(.L_3070 - .L_3069)
.L_3069:
        /*00dc*/ 	.word	0x00000080
        /*00e0*/ 	.word	0x00000001
        /*00e4*/ 	.word	0x00000001


	//----- nvinfo : EIATTR_CRS_STACK_SIZE
	.align		4
.L_3070:
        /*00e8*/ 	.byte	0x04, 0x1e
        /*00ea*/ 	.short	(.L_3072 - .L_3071)
.L_3071:
        /*00ec*/ 	.word	0x00000000


	//----- nvinfo : EIATTR_CBANK_PARAM_SIZE
	.align		4
.L_3072:
        /*00f0*/ 	.byte	0x03, 0x19
        /*00f2*/ 	.short	0x00e8


	//----- nvinfo : EIATTR_PARAM_CBANK
	.align		4
        /*00f4*/ 	.byte	0x04, 0x0a
        /*00f6*/ 	.short	(.L_3074 - .L_3073)
	.align		4
.L_3073:
        /*00f8*/ 	.word	index@(.nv.constant0._ZN10layer_norm13ln_fwd_kernelINS_13Kernel_traitsIf6__halffS2_fjLj1536ELj1ELj4ELj1ELj16ENS_18Kernel_traits_baseILj1536EfS2_fS2_fjLj128EEEEELb0ELb1ELb0ELb0EEEvNS_9FwdParamsE)
        /*00fc*/ 	.short	0x0210
        /*00fe*/ 	.short	0x00e8


	//----- nvinfo : EIATTR_SW_WAR
	.align		4
.L_3074:
        /*0100*/ 	.byte	0x04, 0x36
        /*0102*/ 	.short	(.L_3076 - .L_3075)
.L_3075:
        /*0104*/ 	.word	0x00000008
.L_3076:


//--------------------- .nv.info._ZN10layer_norm13ln_fwd_kernelINS_13Kernel_traitsIf6__halffS2_fjLj1536ELj1ELj4ELj1ELj16ENS_18Kernel_traits_baseILj1536EfS2_fS2_fjLj128EEEEELb0ELb1ELb0ELb1EEEvNS_9FwdParamsE --------------------------
	.section	.nv.info._ZN10layer_norm13ln_fwd_kernelINS_13Kernel_traitsIf6__halffS2_fjLj1536ELj1ELj4ELj1ELj16ENS_18Kernel_traits_baseILj1536EfS2_fS2_fjLj128EEEEELb0ELb1ELb0ELb1EEEvNS_9FwdParamsE,"",@"SHT_CUDA_INFO"
	.sectionflags	@""
	.align	4


	//----- nvinfo : EIATTR_CUDA_API_VERSION
	.align		4
        /*0000*/ 	.byte	0x04, 0x37
        /*0002*/ 	.short	(.L_3078 - .L_3077)
.L_3077:
        /*0004*/ 	.word	0x00000082


	//----- nvinfo : EIATTR_KPARAM_INFO
	.align		4
.L_3078:
        /*0008*/ 	.byte	0x04, 0x17
        /*000a*/ 	.short	(.L_3080 - .L_3079)
.L_3079:
        /*000c*/ 	.word	0x00000000
        /*0010*/ 	.short	0x0000
        /*0012*/ 	.short	0x0000
        /*0014*/ 	.byte	0x00, 0xf0, 0xa1, 0x03


	//----- nvinfo : EIATTR_SPARSE_MMA_MASK
	.align		4
.L_3080:
        /*0018*/ 	.byte	0x03, 0x50
        /*001a*/ 	.short	0x0000


	//----- nvinfo : EIATTR_MAXREG_COUNT
	.align		4
        /*001c*/ 	.byte	0x03, 0x1b
        /*001e*/ 	.short	0x00ff


	//----- nvinfo : EIATTR_MERCURY_ISA_VERSION
	.align		4
        /*0020*/ 	.byte	0x03, 0x5f
        /*0022*/ 	.short	0x0101


	//----- nvinfo : EIATTR_COOP_GROUP_MASK_REGIDS
	.align		4
        /*0024*/ 	.byte	0x04, 0x29
        /*0026*/ 	.short	(.L_3082 - .L_3081)


	//   ....[0]....
.L_3081:
        /*0028*/ 	.word	0xffffffff


	//   ....[1]....
        /*002c*/ 	.word	0xffffffff


	//   ....[2]....
        /*0030*/ 	.word	0xffffffff


	//   ....[3]....
        /*0034*/ 	.word	0xffffffff


	//   ....[4]....
        /*0038*/ 	.word	0xffffffff


	//   ....[5]....
        /*003c*/ 	.word	0xffffffff


	//   ....[6]....
        /*0040*/ 	.word	0xffffffff


	//   ....[7]....
        /*0044*/ 	.word	0xffffffff


	//   ....[8]....
        /*0048*/ 	.word	0xffffffff


	//   ....[9]....
        /*004c*/ 	.word	0xffffffff


	//   ....[10]....
        /*0050*/ 	.word	0x050000d9


	//   ....[11]....
        /*0054*/ 	.word	0x050000d9


	//   ....[12]....
        /*0058*/ 	.word	0x050000d9


	//   ....[13]....
        /*005c*/ 	.word	0x050000d9


	//   ....[14]....
        /*0060*/ 	.word	0x050000d9


	//   ....[15]....
        /*0064*/ 	.word	0x050000d9


	//   ....[16]....
        /*0068*/ 	.word	0x050000d9


	//   ....[17]....
        /*006c*/ 	.word	0x050000d9


	//   ....[18]....
        /*0070*/ 	.word	0x050000d9


	//   ....[19]....
        /*0074*/ 	.word	0x050000d9


	//----- nvinfo : EIATTR_COOP_GROUP_INSTR_OFFSETS
	.align		4
.L_3082:
        /*0078*/ 	.byte	0x04, 0x28
        /*007a*/ 	.short	(.L_3084 - .L_3083)


	//   ....[0]....
.L_3083:
        /*007c*/ 	.word	0x00001c80


	//   ....[1]....
        /*0080*/ 	.word	0x00001ca0


	//   ....[2]....
        /*0084*/ 	.word	0x00001cc0


	//   ....[3]....
        /*0088*/ 	.word	0x00001cf0


	//   ....[4]....
        /*008c*/ 	.word	0x00001d10


	//   ....[5]....
        /*0090*/ 	.word	0x00002340


	//   ....[6]....
        /*0094*/ 	.word	0x00002360


	//   ....[7]....
        /*0098*/ 	.word	0x00002380


	//   ....[8]....
        /*009c*/ 	.word	0x000023a0


	//   ....[9]....
        /*00a0*/ 	.word	0x000023c0


	//   ....[10]....
        /*00a4*/ 	.word	0x000030a0


	//   ....[11]....
        /*00a8*/ 	.word	0x00003140


	//   ....[12]....
        /*00ac*/ 	.word	0x000031b0


	//   ....[13]....
        /*00b0*/ 	.word	0x00003230


	//   ....[14]....
        /*00b4*/ 	.word	0x000032a0


	//   ....[15]....
        /*00b8*/ 	.word	0x00003920


	//   ....[16]....
        /*00bc*/ 	.word	0x00003990


	//   ....[17]....
        /*00c0*/ 	.word	0x00003a00


	//   ....[18]....
        /*00c4*/ 	.word	0x00003a70


	//   ....[19]....
        /*00c8*/ 	.word	0x00003ae0


	//----- nvinfo : EIATTR_EXIT_INSTR_OFFSETS
	.align		4
.L_3084:
        /*00cc*/ 	.byte	0x04, 0x1c
        /*00ce*/ 	.short	(.L_3086 - .L_3085)


	//   ....[0]....
.L_3085:
        /*00d0*/ 	.word	0x000003a0


	//   ....[1]....
        /*00d4*/ 	.word	0x00003030


	//----- nvinfo : EIATTR_MAX_THREADS
	.align		4
.L_3086:
        /*00d8*/ 	.byte	0x04, 0x05
        /*00da*/ 	.short	(.L_3088 - .L_3087)
.L_3087:
        /*00dc*/ 	.word	0x00000080
        /*00e0*/ 	.word	0x00000001
        /*00e4*/ 	.word	0x00000001


	//----- nvinfo : EIATTR_CRS_STACK_SIZE
	.align		4
.L_3088:
        /*00e8*/ 	.byte	0x04, 0x1e
        /*00ea*/ 	.short	(.L_3090 - .L_3089)
.L_3089:
        /*00ec*/ 	.word	0x00000000


	//----- nvinfo : EIATTR_CBANK_PARAM_SIZE
	.align		4
.L_3090:
        /*00f0*/ 	.byte	0x03, 0x19
        /*00f2*/ 	.short	0x00e8


	//----- nvinfo : EIATTR_PARAM_CBANK
	.align		4
        /*00f4*/ 	.byte	0x04, 0x0a
        /*00f6*/ 	.short	(.L_3092 - .L_3091)
	.align		4
.L_3091:
        /*00f8*/ 	.word	index@(.nv.constant0._ZN10layer_norm13ln_fwd_kernelINS_13Kernel_traitsIf6__halffS2_fjLj1536ELj1ELj4ELj1ELj16ENS_18Kernel_traits_baseILj1536EfS2_fS2_fjLj128EEEEELb0ELb1ELb0ELb1EEEvNS_9FwdParamsE)
        /*00fc*/ 	.short	0x0210
        /*00fe*/ 	.short	0x00e8


	//----- nvinfo : EIATTR_SW_WAR
	.align		4
.L_3092:
        /*0100*/ 	.byte	0x04, 0x36
        /*0102*/ 	.short	(.L_3094 - .L_3093)
.L_3093:
        /*0104*/ 	.word	0x00000008
.L_3094:


//--------------------- .nv.info._ZN10layer_norm13ln_fwd_kernelINS_13Kernel_traitsIf6__halffS2_fjLj1536ELj1ELj4ELj1ELj16ENS_18Kernel_traits_baseILj1536EfS2_fS2_fjLj128EEEEELb0ELb1ELb1ELb0EEEvNS_9FwdParamsE --------------------------
	.section	.nv.info._ZN10layer_norm13ln_fwd_kernelINS_13Kernel_traitsIf6__halffS2_fjLj1536ELj1ELj4ELj1ELj16ENS_18Kernel_traits_baseILj1536EfS2_fS2_fjLj128EEEEELb0ELb1ELb1ELb0EEEvNS_9FwdParamsE,"",@"SHT_CUDA_INFO"
	.sectionflags	@""
	.align	4


	//----- nvinfo : EIATTR_CUDA_API_VERSION
	.align		4
        /*0000*/ 	.byte	0x04, 0x37
        /*0002*/ 	.short	(.L_3096 - .L_3095)
.L_3095:
        /*0004*/ 	.word	0x00000082


	//----- nvinfo : EIATTR_KPARAM_INFO
	.align		4
.L_3096:
        /*0008*/ 	.byte	0x04, 0x17
        /*000a*/ 	.short	(.L_3098 - .L_3097)
.L_3097:
        /*000c*/ 	.word	0x00000000
        /*0010*/ 	.short	0x0000
        /*0012*/ 	.short	0x0000
        /*0014*/ 	.byte	0x00, 0xf0, 0xa1, 0x03


	//----- nvinfo : EIATTR_SPARSE_MMA_MASK
	.align		4
.L_3098:
        /*0018*/ 	.byte	0x03, 0x50
        /*001a*/ 	.short	0x0000


	//----- nvinfo : EIATTR_MAXREG_COUNT
	.align		4
        /*001c*/ 	.byte	0x03, 0x1b
        /*001e*/ 	.short	0x00ff


	//----- nvinfo : EIATTR_MERCURY_ISA_VERSION
	.align		4
        /*0020*/ 	.byte	0x03, 0x5f
        /*0022*/ 	.short	0x0101


	//----- nvinfo : EIATTR_COOP_GROUP_MASK_REGIDS
	.align		4
        /*0024*/ 	.byte	0x04, 0x29
        /*0026*/ 	.short	(.L_3100 - .L_3099)


	//   ....[0]....
.L_3099:
        /*0028*/ 	.word	0xffffffff


	//   ....[1]....
        /*002c*/ 	.word	0xffffffff


	//   ....[2]....
        /*0030*/ 	.word	0xffffffff


	//   ....[3]....
        /*0034*/ 	.word	0xffffffff


	//   ....[4]....
        /*0038*/ 	.word	0xffffffff


	//   ....[5]....
        /*003c*/ 	.word	0xffffffff


	//   ....[6]....
        /*0040*/ 	.word	0xffffffff


	//   ....[7]....
        /*0044*/ 	.word	0xffffffff


	//   ....[8]....
        /*0048*/ 	.word	0xffffffff


	//   ....[9]....
        /*004c*/ 	.word	0xffffffff


	//   ....[10]....
        /*0050*/ 	.word	0x050000de


	//   ....[11]....
        /*0054*/ 	.word	0x050000de


	//   ....[12]....
        /*0058*/ 	.word	0x050000de


	//   ....[13]....
        /*005c*/ 	.word	0x050000de


	//   ....[14]....
        /*0060*/ 	.word	0x050000de


	//   ....[15]....
        /*0064*/ 	.word	0x050000de


	//   ....[16]....
        /*0068*/ 	.word	0x050000de


	//   ....[17]....
        /*006c*/ 	.word	0x050000de


	//   ....[18]....
        /*0070*/ 	.word	0x050000de


	//   ....[19]....
        /*0074*/ 	.word	0x050000de


	//----- nvinfo : EIATTR_COOP_GROUP_INSTR_OFFSETS
	.align		4
.L_3100:
        /*0078*/ 	.byte	0x04, 0x28
        /*007a*/ 	.short	(.L_3102 - .L_3101)


	//   ....[0]....
.L_3101:
        /*007c*/ 	.word	0x000035f0


	//   ....[1]....
        /*0080*/ 	.word	0x00003620


	//   ....[2]....
        /*0084*/ 	.word	0x00003640


	//   ....[3]....
        /*0088*/ 	.word	0x00003660


	//   ....[4]....
        /*008c*/ 	.word	0x00003680


	//   ....[5]....
        /*0090*/ 	.word	0x00003cc0


	//   ....[6]....
        /*0094*/ 	.word	0x00003ce0


	//   ....[7]....
        /*0098*/ 	.word	0x00003d00


	//   ....[8]....
        /*009c*/ 	.word	0x00003d20


	//   ....[9]....
        /*00a0*/ 	.word	0x00003d40


	//   ....[10]....
        /*00a4*/ 	.word	0x00004cf0


	//   ....[11]....
        /*00a8*/ 	.word	0x00004da0


	//   ....[12]....
        /*00ac*/ 	.word	0x00004e10


	//   ....[13]....
        /*00b0*/ 	.word	0x00004e80


	//   ....[14]....
        /*00b4*/ 	.word	0x00004ef0


	//   ....[15]....
        /*00b8*/ 	.word	0x00005580


	//   ....[16]....
        /*00bc*/ 	.word	0x000055f0


	//   ....[17]....
        /*00c0*/ 	.word	0x00005660


	//   ....[18]....
        /*00c4*/ 	.word	0x000056d0


	//   ....[19]....
        /*00c8*/ 	.word	0x00005740


	//----- nvinfo : EIATTR_EXIT_INSTR_OFFSETS
	.align		4
.L_3102:
        /*00cc*/ 	.byte	0x04, 0x1c
        /*00ce*/ 	.short	(.L_3104 - .L_3103)


	//   ....[0]....
.L_3103:
        /*00d0*/ 	.word	0x00000ae0


	//   ....[1]....
        /*00d4*/ 	.word	0x00004c80


	//----- nvinfo : EIATTR_MAX_THREADS
	.align		4
.L_3104:
        /*00d8*/ 	.byte	0x04, 0x05
        /*00da*/ 	.short	(.L_3106 - .L_3105)
.L_3105:
        /*00dc*/ 	.word	0x00000080
        /*00e0*/ 	.word	0x00000001
        /*00e4*/ 	.word	0x00000001


	//----- nvinfo : EIATTR_CRS_STACK_SIZE
	.align		4
.L_3106:
        /*00e8*/ 	.byte	0x04, 0x1e
        /*00ea*/ 	.short	(.L_3108 - .L_3107)
.L_3107:
        /*00ec*/ 	.word	0x00000000


	//----- nvinfo : EIATTR_CBANK_PARAM_SIZE
	.align		4
.L_3108:
        /*00f0*/ 	.byte	0x03, 0x19
        /*00f2*/ 	.short	0x00e8


	//----- nvinfo : EIATTR_PARAM_CBANK
	.align		4
        /*00f4*/ 	.byte	0x04, 0x0a
        /*00f6*/ 	.short	(.L_3110 - .L_3109)
	.align		4
.L_3109:
        /*00f8*/ 	.word	index@(.nv.constant0._ZN10layer_norm13ln_fwd_kernelINS_13Kernel_traitsIf6__halffS2_fjLj1536ELj1ELj4ELj1ELj16ENS_18Kernel_traits_baseILj1536EfS2_fS2_fjLj128EEEEELb0ELb1ELb1ELb0EEEvNS_9FwdParamsE)
        /*00fc*/ 	.short	0x0210
        /*00fe*/ 	.short	0x00e8


	//----- nvinfo : EIATTR_SW_WAR
	.align		4
.L_3110:
        /*0100*/ 	.byte	0x04, 0x36
        /*0102*/ 	.short	(.L_3112 - .L_3111)
.L_3111:
        /*0104*/ 	.word	0x00000008
.L_3112:


//--------------------- .nv.info._ZN10layer_norm13ln_fwd_kernelINS_13Kernel_traitsIf6__halffS2_fjLj1536ELj1ELj4ELj1ELj16ENS_18Kernel_traits_baseILj1536EfS2_fS2_fjLj128EEEEELb0ELb1ELb1ELb1EEEvNS_9FwdParamsE --------------------------
	.section	.nv.info._ZN10layer_norm13ln_fwd_kernelINS_13Kernel_traitsIf6__halffS2_fjLj1536ELj1ELj4ELj1ELj16ENS_18Kernel_traits_baseILj1536EfS2_fS2_fjLj128EEEEELb0ELb1ELb1ELb1EEEvNS_9FwdParamsE,"",@"SHT_CUDA_INFO"
	.sectionflags	@""
	.align	4


	//----- nvinfo : EIATTR_CUDA_API_VERSION
	.align		4
        /*0000*/ 	.byte	0x04, 0x37
        /*0002*/ 	.short	(.L_3114 - .L_3113)
.L_3113:
        /*0004*/ 	.word	0x00000082


	//----- nvinfo : EIATTR_KPARAM_INFO
	.align		4
.L_3114:
        /*0008*/ 	.byte	0x04, 0x17
        /*000a*/ 	.short	(.L_3116 - .L_3115)
.L_3115:
        /*000c*/ 	.word	0x00000000
        /*0010*/ 	.short	0x0000
        /*0012*/ 	.short	0x0000
        /*0014*/ 	.byte	0x00, 0xf0, 0xa1, 0x03


	//----- nvinfo : EIATTR_SPARSE_MMA_MASK
	.align		4
.L_3116:
        /*0018*/ 	.byte	0x03, 0x50
        /*001a*/ 	.short	0x0000


	//----- nvinfo : EIATTR_MAXREG_COUNT
	.align		4
        /*001c*/ 	.byte	0x03, 0x1b
        /*001e*/ 	.short	0x00ff


	//----- nvinfo : EIATTR_MERCURY_ISA_VERSION
	.align		4
        /*0020*/ 	.byte	0x03, 0x5f
        /*0022*/ 	.short	0x0101


	//----- nvinfo : EIATTR_COOP_GROUP_MASK_REGIDS
	.align		4
        /*0024*/ 	.byte	0x04, 0x29
        /*0026*/ 	.short	(.L_3118 - .L_3117)


	//   ....[0]....
.L_3117:
        /*0028*/ 	.word	0xffffffff


	//   ....[1]....
        /*002c*/ 	.word	0xffffffff


	//   ....[2]....
        /*0030*/ 	.word	0xffffffff


	//   ....[3]....
        /*0034*/ 	.word	0xffffffff


	//   ....[4]....
        /*0038*/ 	.word	0xffffffff


	//   ....[5]....
        /*003c*/ 	.word	0xffffffff


	//   ....[6]....
        /*0040*/ 	.word	0xffffffff


	//   ....[7]....
        /*0044*/ 	.word	0xffffffff


	//   ....[8]....
        /*0048*/ 	.word	0xffffffff


	//   ....[9]....
        /*004c*/ 	.word	0xffffffff


	//   ....[10]....
        /*0050*/ 	.word	0x050000da


	//   ....[11]....
        /*0054*/ 	.word	0x050000da


	//   ....[12]....
        /*0058*/ 	.word	0x050000da


	//   ....[13]....
        /*005c*/ 	.word	0x050000da


	//   ....[14]....
        /*0060*/ 	.word	0x050000da


	//   ....[15]....
        /*0064*/ 	.word	0x050000da


	//   ....[16]....
        /*0068*/ 	.word	0x050000da


	//   ....[17]....
        /*006c*/ 	.word	0x050000da


	//   ....[18]....
        /*0070*/ 	.word	0x050000da


	//   ....[19]....
        /*0074*/ 	.word	0x050000da


	//----- nvinfo : EIATTR_COOP_GROUP_INSTR_OFFSETS
	.align		4
.L_3118:
        /*0078*/ 	.byte	0x04, 0x28
        /*007a*/ 	.short	(.L_3120 - .L_3119)


	//   ....[0]....
.L_3119:
        /*007c*/ 	.word	0x00002c80


	//   ....[1]....
        /*0080*/ 	.word	0x00002ca0


	//   ....[2]....
        /*0084*/ 	.word	0x00002cc0


	//   ....[3]....
        /*0088*/ 	.word	0x00002ce0


	//   ....[4]....
        /*008c*/ 	.word	0x00002d10


	//   ....[5]....
        /*0090*/ 	.word	0x00003340


	//   ....[6]....
        /*0094*/ 	.word	0x00003360


	//   ....[7]....
        /*0098*/ 	.word	0x00003380


	//   ....[8]....
        /*009c*/ 	.word	0x000033a0


	//   ....[9]....
        /*00a0*/ 	.word	0x000033c0


	//   ....[10]....
        /*00a4*/ 	.word	0x000041a0


	//   ....[11]....
        /*00a8*/ 	.word	0x00004240


	//   ....[12]....
        /*00ac*/ 	.word	0x000042b0


	//   ....[13]....
        /*00b0*/ 	.word	0x00004320


	//   ....[14]....
        /*00b4*/ 	.word	0x000043a0


	//   ....[15]....
        /*00b8*/ 	.word	0x00004a20


	//   ....[16]....
        /*00bc*/ 	.word	0x00004a90


	//   ....[17]....
        /*00c0*/ 	.word	0x00004b00


	//   ....[18]....
        /*00c4*/ 	.word	0x00004b70


	//   ....[19]....
        /*00c8*/ 	.word	0x00004be0


	//----- nvinfo : EIATTR_EXIT_INSTR_OFFSETS
	.align		4
.L_3120:
        /*00cc*/ 	.byte	0x04, 0x1c
        /*00ce*/ 	.short	(.L_3122 - .L_3121)


	//   ....[0]....
.L_3121:
        /*00d0*/ 	.word	0x000003a0


	//   ....[1]....
        /*00d4*/ 	.word	0x00004130


	//----- nvinfo : EIATTR_MAX_THREADS
	.align		4
.L_3122:
        /*00d8*/ 	.byte	0x04, 0x05
        /*00da*/ 	.short	(.L_3124 - .L_3123)
.L_3123:
        /*00dc*/ 	.word	0x00000080
        /*00e0*/ 	.word	0x00000001
        /*00e4*/ 	.word	0x00000001


	//----- nvinfo : EIATTR_CRS_STACK_SIZE
	.align		4
.L_3124:
        /*00e8*/ 	.byte	0x04, 0x1e
        /*00ea*/ 	.short	(.L_3126 - .L_3125)
.L_3125:
        /*00ec*/ 	.word	0x00000000


	//----- nvinfo : EIATTR_CBANK_PARAM_SIZE
	.align		4
.L_3126:
        /*00f0*/ 	.byte	0x03, 0x19
        /*00f2*/ 	.short	0x00e8


	//----- nvinfo : EIATTR_PARAM_CBANK
	.align		4
        /*00f4*/ 	.byte	0x04, 0x0a
        /*00f6*/ 	.short	(.L_3128 - .L_3127)
	.align		4
.L_3127:
        /*00f8*/ 	.word	index@(.nv.constant0._ZN10layer_norm13ln_fwd_kernelINS_13Kernel_traitsIf6__halffS2_fjLj1536ELj1ELj4ELj1ELj16ENS_18Kernel_traits_baseILj1536EfS2_fS2_fjLj128EEEEELb0ELb1ELb1ELb1EEEvNS_9FwdParamsE)
        /*00fc*/ 	.short	0x0210
        /*00fe*/ 	.short	0x00e8


	//----- nvinfo : EIATTR_SW_WAR
	.align		4
.L_3128:
        /*0100*/ 	.byte	0x04, 0x36
        /*0102*/ 	.short	(.L_3130 - .L_3129)
.L_3129:
        /*0104*/ 	.word	0x00000008
.L_3130:


//--------------------- .nv.info._ZN10layer_norm13ln_fwd_kernelINS_13Kernel_traitsIf6__halffS2_fjLj1536ELj1ELj4ELj1ELj16ENS_18Kernel_traits_baseILj1536EfS2_fS2_fjLj128EEEEELb1ELb0ELb0ELb0EEEvNS_9FwdParamsE --------------------------
	.section	.nv.info._ZN10layer_norm13ln_fwd_kernelINS_13Kernel_traitsIf6__halffS2_fjLj1536ELj1ELj4ELj1ELj16ENS_18Kernel_traits_baseILj1536EfS2_fS2_fjLj128EEEEELb1ELb0ELb0ELb0EEEvNS_9FwdParamsE,"",@"SHT_CUDA_INFO"
	.sectionflags	@""
	.align	4


	//----- nvinfo : EIATTR_CUDA_API_VERSION
	.align		4
        /*0000*/ 	.byte	0x04, 0x37
        /*0002*/ 	.short	(.L_3132 - .L_3131)
.L_3131:
        /*0004*/ 	.word	0x00000082


	//----- nvinfo : EIATTR_KPARAM_INFO
	.align		4
.L_3132:
        /*0008*/ 	.byte	0x04, 0x17
        /*000a*/ 	.short	(.L_3134 - .L_3133)
.L_3133:
        /*000c*/ 	.word	0x00000000
        /*0010*/ 	.short	0x0000
        /*0012*/ 	.short	0x0000
        /*0014*/ 	.byte	0x00, 0xf0, 0xa1, 0x03


	//----- nvinfo : EIATTR_SPARSE_MMA_MASK
	.align		4
.L_3134:
        /*0018*/ 	.byte	0x03, 0x50
        /*001a*/ 	.short	0x0000


	//----- nvinfo : EIATTR_MAXREG_COUNT
	.align		4
        /*001c*/ 	.byte	0x03, 0x1b
        /*001e*/ 	.short	0x00ff


	//----- nvinfo : EIATTR_MERCURY_ISA_VERSION
	.align		4
        /*0020*/ 	.byte	0x03, 0x5f
        /*0022*/ 	.short	0x0101


	//----- nvinfo : EIATTR_COOP_GROUP_MASK_REGIDS
	.align		4
        /*0024*/ 	.byte	0x04, 0x29
        /*0026*/ 	.short	(.L_3136 - .L_3135)


	//   ....[0]....
.L_3135:
        /*0028*/ 	.word	0xffffffff


	//   ....[1]....
        /*002c*/ 	.word	0xffffffff


	//   ....[2]....
        /*0030*/ 	.word	0xffffffff


	//   ....[3]....
        /*0034*/ 	.word	0xffffffff


	//   ....[4]....
        /*0038*/ 	.word	0xffffffff


	//   ....[5]....
        /*003c*/ 	.word	0xffffffff


	//   ....[6]....
        /*0040*/ 	.word	0xffffffff


	//   ....[7]....
        /*0044*/ 	.word	0xffffffff


	//   ....[8]....
        /*0048*/ 	.word	0xffffffff


	//   ....[9]....
        /*004c*/ 	.word	0xffffffff


	//   ....[10]....
        /*0050*/ 	.word	0x050000c2


	//   ....[11]....
        /*0054*/ 	.word	0x050000c2


	//   ....[12]....
        /*0058*/ 	.word	0x050000c2


	//   ....[13]....
        /*005c*/ 	.word	0x050000c2


	//   ....[14]....
        /*0060*/ 	.word	0x050000c2


	//   ....[15]....
        /*0064*/ 	.word	0x050000c2


	//   ....[16]....
        /*0068*/ 	.word	0x050000c2


	//   ....[17]....
        /*006c*/ 	.word	0x050000c2


	//   ....[18]....
        /*0070*/ 	.word	0x050000c2


	//   ....[19]....
        /*0074*/ 	.word	0x050000c2


	//----- nvinfo : EIATTR_COOP_GROUP_INSTR_OFFSETS
	.align		4
.L_3136:
        /*0078*/ 	.byte	0x04, 0x28
        /*007a*/ 	.short	(.L_3138 - .L_3137)


	//   ....[0]....
.L_3137:
        /*007c*/ 	.word	0x00011ff0


	//   ....[1]....
        /*0080*/ 	.word	0x00012020


	//   ....[2]....
        /*0084*/ 	.word	0x00012040


	//   ....[3]....
        /*0088*/ 	.word	0x00012060


	//   ....[4]....
        /*008c*/ 	.word	0x00012090


	//   ....[5]....
        /*0090*/ 	.word	0x000126d0


	//   ....[6]....
        /*0094*/ 	.word	0x000126f0


	//   ....[7]....
        /*0098*/ 	.word	0x00012710


	//   ....[8]....
        /*009c*/ 	.word	0x00012730


	//   ....[9]....
        /*00a0*/ 	.word	0x00012750


	//   ....[10]....
        /*00a4*/ 	.word	0x00013660


	//   ....[11]....
        /*00a8*/ 	.word	0x00013700


	//   ....[12]....
        /*00ac*/ 	.word	0x00013770


	//   ....[13]....
        /*00b0*/ 	.word	0x000137e0


	//   ....[14]....
        /*00b4*/ 	.word	0x00013860


	//   ....[15]....
        /*00b8*/ 	.word	0x00013f00


	//   ....[16]....
        /*00bc*/ 	.word	0x00013f70


	//   ....[17]....
        /*00c0*/ 	.word	0x00013fe0


	//   ....[18]....
        /*00c4*/ 	.word	0x00014050


	//   ....[19]....
        /*00c8*/ 	.word	0x000140c0


	//----- nvinfo : EIATTR_EXIT_INSTR_OFFSETS
	.align		4
.L_3138:
        /*00cc*/ 	.byte	0x04, 0x1c
        /*00ce*/ 	.short	(.L_3140 - .L_3139)


	//   ....[0]....
.L_3139:
        /*00d0*/ 	.word	0x00000d80


	//   ....[1]....
        /*00d4*/ 	.word	0x000135f0


	//----- nvinfo : EIATTR_MAX_THREADS
	.align		4
.L_3140:
        /*00d8*/ 	.byte	0x04, 0x05
        /*00da*/ 	.short	(.L_3142 - .L_3141)
.L_3141:
        /*00dc*/ 	.word	0x00000080
        /*00e0*/ 	.word	0x00000001
        /*00e4*/ 	.word	0x00000001


	//----- nvinfo : EIATTR_CRS_STACK_SIZE
	.align		4
.L_3142:
        /*00e8*/ 	.byte	0x04, 0x1e
        /*00ea*/ 	.short	(.L_3144 - .L_3143)
.L_3143:
        /*00ec*/ 	.word	0x00000000


	//----- nvinfo : EIATTR_CBANK_PARAM_SIZE
	.align		4
.L_3144:
        /*00f0*/ 	.byte	0x03, 0x19
        /*00f2*/ 	.short	0x00e8


	//----- nvinfo : EIATTR_PARAM_CBANK
	.align		4
        /*00f4*/ 	.byte	0x04, 0x0a
        /*00f6*/ 	.short	(.L_3146 - .L_3145)
	.align		4
.L_3145:
        /*00f8*/ 	.word	index@(.nv.constant0._ZN10layer_norm13ln_fwd_kernelINS_13Kernel_traitsIf6__halffS2_fjLj1536ELj1ELj4ELj1ELj16ENS_18Kernel_traits_baseILj1536EfS2_fS2_fjLj128EEEEELb1ELb0ELb0ELb0EEEvNS_9FwdParamsE)
        /*00fc*/ 	.short	0x0210
        /*00fe*/ 	.short	0x00e8


	//----- nvinfo : EIATTR_SW_WAR
	.align		4
.L_3146:
        /*0100*/ 	.byte	0x04, 0x36
        /*0102*/ 	.short	(.L_3148 - .L_3147)
.L_3147:
        /*0104*/ 	.word	0x00000008
.L_3148:


//--------------------- .nv.info._ZN10layer_norm13ln_fwd_kernelINS_13Kernel_traitsIf6__halffS2_fjLj1536ELj1ELj4ELj1ELj16ENS_18Kernel_traits_baseILj1536EfS2_fS2_fjLj128EEEEELb1ELb0ELb0ELb1EEEvNS_9FwdParamsE --------------------------
	.section	.nv.info._ZN10layer_norm13ln_fwd_kernelINS_13Kernel_traitsIf6__halffS2_fjLj1536ELj1ELj4ELj1ELj16ENS_18Kernel_traits_baseILj1536EfS2_fS2_fjLj128EEEEELb1ELb0ELb0ELb1EEEvNS_9FwdParamsE,"",@"SHT_CUDA_INFO"
	.sectionflags	@""
	.align	4


	//----- nvinfo : EIATTR_CUDA_API_VERSION
	.align		4
        /*0000*/ 	.byte	0x04, 0x37
        /*0002*/ 	.short	(.L_3150 - .L_3149)
.L_3149:
        /*0004*/ 	.word	0x00000082


	//----- nvinfo : EIATTR_KPARAM_INFO
	.align		4
.L_3150:
        /*0008*/ 	.byte	0x04, 0x17
        /*000a*/ 	.short	(.L_3152 - .L_3151)
.L_3151:
        /*000c*/ 	.word	0x00000000
        /*0010*/ 	.short	0x0000
        /*0012*/ 	.short	0x0000
        /*0014*/ 	.byte	0x00, 0xf0, 0xa1, 0x03


	//----- nvinfo : EIATTR_SPARSE_MMA_MASK
	.align		4
.L_3152:
        /*0018*/ 	.byte	0x03, 0x50
        /*001a*/ 	.short	0x0000


	//----- nvinfo : EIATTR_MAXREG_COUNT
	.align		4
        /*001c*/ 	.byte	0x03, 0x1b
        /*001e*/ 	.short	0x00ff


	//----- nvinfo : EIATTR_MERCURY_ISA_VERSION
	.align		4
        /*0020*/ 	.byte	0x03, 0x5f
        /*0022*/ 	.short	0x0101


	//----- nvinfo : EIATTR_COOP_GROUP_MASK_REGIDS
	.align		4
        /*0024*/ 	.byte	0x04, 0x29
        /*0026*/ 	.short	(.L_3154 - .L_3153)


	//   ....[0]....
.L_3153:
        /*0028*/ 	.word	0xffffffff


	//   ....[1]....
        /*002c*/ 	.word	0xffffffff


	//   ....[2]....
        /*0030*/ 	.word	0xffffffff


	//   ....[3]....
        /*0034*/ 	.word	0xffffffff


	//   ....[4]....
        /*0038*/ 	.word	0xffffffff


	//   ....[5]....
        /*003c*/ 	.word	0xffffffff


	//   ....[6]....
        /*0040*/ 	.word	0xffffffff


	//   ....[7]....
        /*0044*/ 	.word	0xffffffff


	//   ....[8]....
        /*0048*/ 	.word	0xffffffff


	//   ....[9]....
        /*004c*/ 	.word	0xffffffff


	//   ....[10]....
        /*0050*/ 	.word	0x050000c2


	//   ....[11]....
        /*0054*/ 	.word	0x050000c2


	//   ....[12]....
        /*0058*/ 	.word	0x050000c2


	//   ....[13]....
        /*005c*/ 	.word	0x050000c2


	//   ....[14]....
        /*0060*/ 	.word	0x050000c2


	//   ....[15]....
        /*0064*/ 	.word	0x050000c2


	//   ....[16]....
        /*0068*/ 	.word	0x050000c2


	//   ....[17]....
        /*006c*/ 	.word	0x050000c2


	//   ....[18]....
        /*0070*/ 	.word	0x050000c2


	//   ....[19]....
        /*0074*/ 	.word	0x050000c2


	//----- nvinfo : EIATTR_COOP_GROUP_INSTR_OFFSETS
	.align		4
.L_3154:
        /*0078*/ 	.byte	0x04, 0x28
        /*007a*/ 	.short	(.L_3156 - .L_3155)


	//   ....[0]....
.L_3155:
        /*007c*/ 	.word	0x00011910


	//   ....[1]....
        /*0080*/ 	.word	0x00011930


	//   ....[2]....
        /*0084*/ 	.word	0x00011950


	//   ....[3]....
        /*0088*/ 	.word	0x00011970


	//   ....[4]....
        /*008c*/ 	.word	0x000119a0


	//   ....[5]....
        /*0090*/ 	.word	0x00011fd0


	//   ....[6]....
        /*0094*/ 	.word	0x00011ff0


	//   ....[7]....
        /*0098*/ 	.word	0x00012010


	//   ....[8]....
        /*009c*/ 	.word	0x00012030


	//   ....[9]....
        /*00a0*/ 	.word	0x00012050


	//   ....[10]....
        /*00a4*/ 	.word	0x00012d60


	//   ....[11]....
        /*00a8*/ 	.word	0x00012e00


	//   ....[12]....
        /*00ac*/ 	.word	0x00012e70


	//   ....[13]....
        /*00b0*/ 	.word	0x00012ee0


	//   ....[14]....
        /*00b4*/ 	.word	0x00012f60


	//   ....[15]....
        /*00b8*/ 	.word	0x000135e0


	//   ....[16]....
        /*00bc*/ 	.word	0x00013650


	//   ....[17]....
        /*00c0*/ 	.word	0x000136c0


	//   ....[18]....
        /*00c4*/ 	.word	0x00013730


	//   ....[19]....
        /*00c8*/ 	.word	0x000137a0


	//----- nvinfo : EIATTR_EXIT_INSTR_OFFSETS
	.align		4
.L_3156:
        /*00cc*/ 	.byte	0x04, 0x1c
        /*00ce*/ 	.short	(.L_3158 - .L_3157)


	//   ....[0]....
.L_3157:
        /*00d0*/ 	.word	0x00000430


	//   ....[1]....
        /*00d4*/ 	.word	0x00012cf0


	//----- nvinfo : EIATTR_MAX_THREADS
	.align		4
.L_3158:
        /*00d8*/ 	.byte	0x04, 0x05
        /*00da*/ 	.short	(.L_3160 - .L_3159)
.L_3159:
        /*00dc*/ 	.word	0x00000080
        /*00e0*/ 	.word	0x00000001
        /*00e4*/ 	.word	0x00000001


	//----- nvinfo : EIATTR_CRS_STACK_SIZE
	.align		4
.L_3160:
        /*00e8*/ 	.byte	0x04, 0x1e
        /*00ea*/ 	.short	(.L_3162 - .L_3161)
.L_3161:
        /*00ec*/ 	.word	0x00000000


	//----- nvinfo : EIATTR_CBANK_PARAM_SIZE
	.align		4
.L_3162:
        /*00f0*/ 	.byte	0x03, 0x19
        /*00f2*/ 	.short	0x00e8


	//----- nvinfo : EIATTR_PARAM_CBANK
	.align		4
        /*00f4*/ 	.byte	0x04, 0x0a
        /*00f6*/ 	.short	(.L_3164 - .L_3163)
	.align		4
.L_3163:
        /*00f8*/ 	.word	index@(.nv.constant0._ZN10layer_norm13ln_fwd_kernelINS_13Kernel_traitsIf6__halffS2_fjLj1536ELj1ELj4ELj1ELj16ENS_18Kernel_traits_baseILj1536EfS2_fS2_fjLj128EEEEELb1ELb0ELb0ELb1EEEvNS_9FwdParamsE)
        /*00fc*/ 	.short	0x0210
        /*00fe*/ 	.short	0x00e8


	//----- nvinfo : EIATTR_SW_WAR
	.align		4
.L_3164:
        /*0100*/ 	.byte	0x04, 0x36
        /*0102*/ 	.short	(.L_3166 - .L_3165)
.L_3165:
        /*0104*/ 	.word	0x00000008
.L_3166:


//--------------------- .nv.info._ZN10layer_norm13ln_fwd_kernelINS_13Kernel_traitsIf6__halffS2_fjLj1536ELj1ELj4ELj1ELj16ENS_18Kernel_traits_baseILj1536EfS2_fS2_fjLj128EEEEELb1ELb0ELb1ELb0EEEvNS_9FwdParamsE --------------------------
	.section	.nv.info._ZN10layer_norm13ln_fwd_kernelINS_13Kernel_traitsIf6__halffS2_fjLj1536ELj1ELj4ELj1ELj16ENS_18Kernel_traits_baseILj1536EfS2_fS2_fjLj128EEEEELb1ELb0ELb1ELb0EEEvNS_9FwdParamsE,"",@"SHT_CUDA_INFO"
	.sectionflags	@""
	.align	4


	//----- nvinfo : EIATTR_CUDA_API_VERSION
	.align		4
        /*0000*/ 	.byte	0x04, 0x37
        /*0002*/ 	.short	(.L_3168 - .L_3167)
.L_3167:
        /*0004*/ 	.word	0x00000082


	//----- nvinfo : EIATTR_KPARAM_INFO
	.align		4
.L_3168:
        /*0008*/ 	.byte	0x04, 0x17
        /*000a*/ 	.short	(.L_3170 - .L_3169)
.L_3169:
        /*000c*/ 	.word	0x00000000
        /*0010*/ 	.short	0x0000
        /*0012*/ 	.short	0x0000
        /*0014*/ 	.byte	0x00, 0xf0, 0xa1, 0x03


	//----- nvinfo : EIATTR_SPARSE_MMA_MASK
	.align		4
.L_3170:
        /*0018*/ 	.byte	0x03, 0x50
        /*001a*/ 	.short	0x0000


	//----- nvinfo : EIATTR_MAXREG_COUNT
	.align		4
        /*001c*/ 	.byte	0x03, 0x1b
        /*001e*/ 	.short	0x00ff


	//----- nvinfo : EIATTR_MERCURY_ISA_VERSION
	.align		4
        /*0020*/ 	.byte	0x03, 0x5f
        /*0022*/ 	.short	0x0101


	//----- nvinfo : EIATTR_COOP_GROUP_MASK_REGIDS
	.align		4
        /*0024*/ 	.byte	0x04, 0x29
        /*0026*/ 	.short	(.L_3172 - .L_3171)


	//   ....[0]....
.L_3171:
        /*0028*/ 	.word	0xffffffff


	//   ....[1]....
        /*002c*/ 	.word	0xffffffff


	//   ....[2]....
        /*0030*/ 	.word	0xffffffff


	//   ....[3]....
        /*0034*/ 	.word	0xffffffff


	//   ....[4]....
        /*0038*/ 	.word	0xffffffff


	//   ....[5]....
        /*003c*/ 	.word	0xffffffff


	//   ....[6]....
        /*0040*/ 	.word	0xffffffff


	//   ....[7]....
        /*0044*/ 	.word	0xffffffff


	//   ....[8]....
        /*0048*/ 	.word	0xffffffff


	//   ....[9]....
        /*004c*/ 	.word	0xffffffff


	//   ....[10]....
        /*0050*/ 	.word	0x050000d2


	//   ....[11]....
        /*0054*/ 	.word	0x050000d2


	//   ....[12]....
        /*0058*/ 	.word	0x050000d2


	//   ....[13]....
        /*005c*/ 	.word	0x050000d2


	//   ....[14]....
        /*0060*/ 	.word	0x050000d2


	//   ....[15]....
        /*0064*/ 	.word	0x050000d2


	//   ....[16]....
        /*0068*/ 	.word	0x050000d2


	//   ....[17]....
        /*006c*/ 	.word	0x050000d2


	//   ....[18]....
        /*0070*/ 	.word	0x050000d2


	//   ....[19]....
        /*0074*/ 	.word	0x050000d2


	//----- nvinfo : EIATTR_COOP_GROUP_INSTR_OFFSETS
	.align		4
.L_3172:
        /*0078*/ 	.byte	0x04, 0x28
        /*007a*/ 	.short	(.L_3174 - .L_3173)


	//   ....[0]....
.L_3173:
        /*007c*/ 	.word	0x00013a60


	//   ....[1]....
        /*0080*/ 	.word	0x00013a90


	//   ....[2]....
        /*0084*/ 	.word	0x00013ab0


	//   ....[3]....
        /*0088*/ 	.word	0x00013ad0


	//   ....[4]....
        /*008c*/ 	.word	0x00013af0


	//   ....[5]....
        /*0090*/ 	.word	0x00014130


	//   ....[6]....
        /*0094*/ 	.word	0x00014150


	//   ....[7]....
        /*0098*/ 	.word	0x00014170


	//   ....[8]....
        /*009c*/ 	.word	0x00014190


	//   ....[9]....
        /*00a0*/ 	.word	0x000141b0


	//   ....[10]....
        /*00a4*/ 	.word	0x00015160


	//   ....[11]....
        /*00a8*/ 	.word	0x00015210


	//   ....[12]....
        /*00ac*/ 	.word	0x00015280


	//   ....[13]....
        /*00b0*/ 	.word	0x000152f0


	//   ....[14]....
        /*00b4*/ 	.word	0x00015360


	//   ....[15]....
        /*00b8*/ 	.word	0x000159f0


	//   ....[16]....
        /*00bc*/ 	.word	0x00015a60


	//   ....[17]....
        /*00c0*/ 	.word	0x00015ad0


	//   ....[18]....
        /*00c4*/ 	.word	0x00015b40


	//   ....[19]....
        /*00c8*/ 	.word	0x00015bb0


	//----- nvinfo : EIATTR_EXIT_INSTR_OFFSETS
	.align		4
.L_3174:
        /*00cc*/ 	.byte	0x04, 0x1c
        /*00ce*/ 	.short	(.L_3176 - .L_3175)


	//   ....[0]....
.L_3175:
        /*00d0*/ 	.word	0x00000d70


	//   ....[1]....
        /*00d4*/ 	.word	0x000150f0


	//----- nvinfo : EIATTR_MAX_THREADS
	.align		4
.L_3176:
        /*00d8*/ 	.byte	0x04, 0x05
        /*00da*/ 	.short	(.L_3178 - .L_3177)
.L_3177:
        /*00dc*/ 	.word	0x00000080
        /*00e0*/ 	.word	0x00000001
        /*00e4*/ 	.word	0x00000001


	//----- nvinfo : EIATTR_CRS_STACK_SIZE
	.align		4
.L_3178:
        /*00e8*/ 	.byte	0x04, 0x1e
        /*00ea*/ 	.short	(.L_3180 - .L_3179)
.L_3179:
        /*00ec*/ 	.word	0x00000000


	//----- nvinfo : EIATTR_CBANK_PARAM_SIZE
	.align		4
.L_3180:
        /*00f0*/ 	.byte	0x03, 0x19
        /*00f2*/ 	.short	0x00e8


	//----- nvinfo : EIATTR_PARAM_CBANK
	.align		4
        /*00f4*/ 	.byte	0x04, 0x0a
        /*00f6*/ 	.short	(.L_3182 - .L_3181)
	.align		4
.L_3181:
        /*00f8*/ 	.word	index@(.nv.constant0._ZN10layer_norm13ln_fwd_kernelINS_13Kernel_traitsIf6__halffS2_fjLj1536ELj1ELj4ELj1ELj16ENS_18Kernel_traits_baseILj1536EfS2_fS2_fjLj128EEEEELb1ELb0ELb1ELb0EEEvNS_9FwdParamsE)
        /*00fc*/ 	.short	0x0210
        /*00fe*/ 	.short	0x00e8


	//----- nvinfo : EIATTR_SW_WAR
	.align		4
.L_3182:
        /*0100*/ 	.byte	0x04, 0x36
        /*0102*/ 	.short	(.L_3184 - .L_3183)
.L_3183:
        /*0104*/ 	.word	0x00000008
.L_3184:


//--------------------- .nv.info._ZN10layer_norm13ln_fwd_kernelINS_13Kernel_traitsIf6__halffS2_fjLj1536ELj1ELj4ELj1ELj16ENS_18Kernel_traits_baseILj1536EfS2_fS2_fjLj128EEEEELb1ELb0ELb1ELb1EEEvNS_9FwdParamsE --------------------------
	.section	.nv.info._ZN10layer_norm13ln_fwd_kernelINS_13Kernel_traitsIf6__halffS2_fjLj1536ELj1ELj4ELj1ELj16ENS_18Kernel_traits_baseILj1536EfS2_fS2_fjLj128EEEEELb1ELb0ELb1ELb1EEEvNS_9FwdParamsE,"",@"SHT_CUDA_INFO"
	.sectionflags	@""
	.align	4


	//----- nvinfo : EIATTR_CUDA_API_VERSION
	.align		4
        /*0000*/ 	.byte	0x04, 0x37
        /*0002*/ 	.short	(.L_3186 - .L_3185)
.L_3185:
        /*0004*/ 	.word	0x00000082


	//----- nvinfo : EIATTR_KPARAM_INFO
	.align		4
.L_3186:
        /*0008*/ 	.byte	0x04, 0x17
        /*000a*/ 	.short	(.L_3188 - .L_3187)
.L_3187:
        /*000c*/ 	.word	0x00000000
        /*0010*/ 	.short	0x0000
        /*0012*/ 	.short	0x0000
        /*0014*/ 	.byte	0x00, 0xf0, 0xa1, 0x03


	//----- nvinfo : EIATTR_SPARSE_MMA_MASK
	.align		4
.L_3188:
        /*0018*/ 	.byte	0x03, 0x50
        /*001a*/ 	.short	0x0000


	//----- nvinfo : EIATTR_MAXREG_COUNT
	.align		4
        /*001c*/ 	.byte	0x03, 0x1b
        /*001e*/ 	.short	0x00ff


	//----- nvinfo : EIATTR_MERCURY_ISA_VERSION
	.align		4
        /*0020*/ 	.byte	0x03, 0x5f
        /*0022*/ 	.short	0x0101


	//----- nvinfo : EIATTR_COOP_GROUP_MASK_REGIDS
	.align		4
        /*0024*/ 	.byte	0x04, 0x29
        /*0026*/ 	.short	(.L_3190 - .L_3189)


	//   ....[0]....
.L_3189:
        /*0028*/ 	.word	0xffffffff


	//   ....[1]....
        /*002c*/ 	.word	0xffffffff


	//   ....[2]....
        /*0030*/ 	.word	0xffffffff


	//   ....[3]....
        /*0034*/ 	.word	0xffffffff


	//   ....[4]....
        /*0038*/ 	.word	0xffffffff


	//   ....[5]....
        /*003c*/ 	.word	0xffffffff


	//   ....[6]....
        /*0040*/ 	.word	0xffffffff


	//   ....[7]....
        /*0044*/ 	.word	0xffffffff


	//   ....[8]....
        /*0048*/ 	.word	0xffffffff


	//   ....[9]....
        /*004c*/ 	.word	0xffffffff


	//   ....[10]....
        /*0050*/ 	.word	0x050000d1


	//   ....[11]....
        /*0054*/ 	.word	0x050000d1


	//   ....[12]....
        /*0058*/ 	.word	0x050000d1


	//   ....[13]....
        /*005c*/ 	.word	0x050000d1


	//   ....[14]....
        /*0060*/ 	.word	0x050000d1


	//   ....[15]....
        /*0064*/ 	.word	0x050000d1


	//   ....[16]....
        /*0068*/ 	.word	0x050000d1


	//   ....[17]....
        /*006c*/ 	.word	0x050000d1


	//   ....[18]....
        /*0070*/ 	.word	0x050000d1


	//   ....[19]....
        /*0074*/ 	.word	0x050000d1


	//----- nvinfo : EIATTR_COOP_GROUP_INSTR_OFFSETS
	.align		4
.L_3190:
        /*0078*/ 	.byte	0x04, 0x28
        /*007a*/ 	.short	(.L_3192 - .L_3191)


	//   ....[0]....
.L_3191:
        /*007c*/ 	.word	0x00013210


	//   ....[1]....
        /*0080*/ 	.word	0x00013240


	//   ....[2]....
        /*0084*/ 	.word	0x00013260


	//   ....[3]....
        /*0088*/ 	.word	0x00013280


	//   ....[4]....
        /*008c*/ 	.word	0x000132a0


	//   ....[5]....
        /*0090*/ 	.word	0x000138d0


	//   ....[6]....
        /*0094*/ 	.word	0x000138f0


	//   ....[7]....
        /*0098*/ 	.word	0x00013910


	//   ....[8]....
        /*009c*/ 	.word	0x00013930


	//   ....[9]....
        /*00a0*/ 	.word	0x00013950


	//   ....[10]....
        /*00a4*/ 	.word	0x00014740


	//   ....[11]....
        /*00a8*/ 	.word	0x000147f0


	//   ....[12]....
        /*00ac*/ 	.word	0x00014860


	//   ....[13]....
        /*00b0*/ 	.word	0x000148d0


	//   ....[14]....
        /*00b4*/ 	.word	0x00014940


	//   ....[15]....
        /*00b8*/ 	.word	0x00014fc0


	//   ....[16]....
        /*00bc*/ 	.word	0x00015030


	//   ....[17]....
        /*00c0*/ 	.word	0x000150a0


	//   ....[18]....
        /*00c4*/ 	.word	0x00015110


	//   ....[19]....
        /*00c8*/ 	.word	0x00015180


	//----- nvinfo : EIATTR_EXIT_INSTR_OFFSETS
	.align		4
.L_3192:
        /*00cc*/ 	.byte	0x04, 0x1c
        /*00ce*/ 	.short	(.L_3194 - .L_3193)


	//   ....[0]....
.L_3193:
        /*00d0*/ 	.word	0x00000430


	//   ....[1]....
        /*00d4*/ 	.word	0x000146d0


	//----- nvinfo : EIATTR_MAX_THREADS
	.align		4
.L_3194:
        /*00d8*/ 	.byte	0x04, 0x05
        /*00da*/ 	.short	(.L_3196 - .L_3195)
.L_3195:
        /*00dc*/ 	.word	0x00000080
        /*00e0*/ 	.word	0x00000001
        /*00e4*/ 	.word	0x00000001


	//----- nvinfo : EIATTR_CRS_STACK_SIZE
	.align		4
.L_3196:
        /*00e8*/ 	.byte	0x04, 0x1e
        /*00ea*/ 	.short	(.L_3198 - .L_3197)
.L_3197:
        /*00ec*/ 	.word	0x00000000


	//----- nvinfo : EIATTR_CBANK_PARAM_SIZE
	.align		4
.L_3198:
        /*00f0*/ 	.byte	0x03, 0x19
        /*00f2*/ 	.short	0x00e8


	//----- nvinfo : EIATTR_PARAM_CBANK
	.align		4
        /*00f4*/ 	.byte	0x04, 0x0a
        /*00f6*/ 	.short	(.L_3200 - .L_3199)
	.align		4
.L_3199:
        /*00f8*/ 	.word	index@(.nv.constant0._ZN10layer_norm13ln_fwd_kernelINS_13Kernel_traitsIf6__halffS2_fjLj1536ELj1ELj4ELj1ELj16ENS_18Kernel_traits_baseILj1536EfS2_fS2_fjLj128EEEEELb1ELb0ELb1ELb1EEEvNS_9FwdParamsE)
        /*00fc*/ 	.short	0x0210
        /*00fe*/ 	.short	0x00e8


	//----- nvinfo : EIATTR_SW_WAR
	.align		4
.L_3200:
        /*0100*/ 	.byte	0x04, 0x36
        /*0102*/ 	.short	(.L_3202 - .L_3201)
.L_3201:
        /*0104*/ 	.word	0x00000008
.L_3202:


//--------------------- .nv.info._ZN10layer_norm13ln_fwd_kernelINS_13Kernel_traitsIf6__halffS2_fjLj1536ELj1ELj4ELj1ELj16ENS_18Kernel_traits_baseILj1536EfS2_fS2_fjLj128EEEEELb1ELb1ELb0ELb0EEEvNS_9FwdParamsE --------------------------
	.section	.nv.info._ZN10layer_norm13ln_fwd_kernelINS_13Kernel_traitsIf6__halffS2_fjLj1536ELj1ELj4ELj1ELj16ENS_18Kernel_traits_baseILj1536EfS2_fS2_fjLj128EEEEELb1ELb1ELb0ELb0EEEvNS_9FwdParamsE,"",@"SHT_CUDA_INFO"
	.sectionflags	@""
	.align	4


	//----- nvinfo : EIATTR_CUDA_API_VERSION
	.align		4
        /*0000*/ 	.byte	0x04, 0x37
        /*0002*/ 	.short	(.L_3204 - .L_3203)
.L_3203:
        /*0004*/ 	.word	0x00000082


	//----- nvinfo : EIATTR_KPARAM_INFO
	.align		4
.L_3204:
        /*0008*/ 	.byte	0x04, 0x17
        /*000a*/ 	.short	(.L_3206 - .L_3205)
.L_3205:
        /*000c*/ 	.word	0x00000000
        /*0010*/ 	.short	0x0000
        /*0012*/ 	.short	0x0000
        /*0014*/ 	.byte	0x00, 0xf0, 0xa1, 0x03


	//----- nvinfo : EIATTR_SPARSE_MMA_MASK
	.align		4
.L_3206:
        /*0018*/ 	.byte	0x03, 0x50
        /*001a*/ 	.short	0x0000


	//----- nvinfo : EIATTR_MAXREG_COUNT
	.align		4
        /*001c*/ 	.byte	0x03, 0x1b
        /*001e*/ 	.short	0x00ff


	//----- nvinfo : EIATTR_MERCURY_ISA_VERSION
	.align		4
        /*0020*/ 	.byte	0x03, 0x5f
        /*0022*/ 	.short	0x0101


	//----- nvinfo : EIATTR_COOP_GROUP_MASK_REGIDS
	.align		4
        /*0024*/ 	.byte	0x04, 0x29
        /*0026*/ 	.short	(.L_3208 - .L_3207)


	//   ....[0]....
.L_3207:
        /*0028*/ 	.word	0xffffffff


	//   ....[1]....
        /*002c*/ 	.word	0xffffffff


	//   ....[2]....
        /*0030*/ 	.word	0xffffffff


	//   ....[3]....
        /*0034*/ 	.word	0xffffffff


	//   ....[4]....
        /*0038*/ 	.word	0xffffffff


	//   ....[5]....
        /*003c*/ 	.word	0xffffffff


	//   ....[6]....
        /*0040*/ 	.word	0xffffffff


	//   ....[7]....
        /*0044*/ 	.word	0xffffffff


	//   ....[8]....
        /*0048*/ 	.word	0xffffffff


	//   ....[9]....
        /*004c*/ 	.word	0xffffffff


	//   ....[10]....
        /*0050*/ 	.word	0x050000de


	//   ....[11]....
        /*0054*/ 	.word	0x050000de


	//   ....[12]....
        /*0058*/ 	.word	0x050000de


	//   ....[13]....
        /*005c*/ 	.word	0x050000de


	//   ....[14]....
        /*0060*/ 	.word	0x050000de


	//   ....[15]....
        /*0064*/ 	.word	0x050000de


	//   ....[16]....
        /*0068*/ 	.word	0x050000de


	//   ....[17]....
        /*006c*/ 	.word	0x050000de


	//   ....[18]....
        /*0070*/ 	.word	0x050000de


	//   ....[19]....
        /*0074*/ 	.word	0x050000de


	//----- nvinfo : EIATTR_COOP_GROUP_INSTR_OFFSETS
	.align		4
.L_3208:
        /*0078*/ 	.byte	0x04, 0x28
        /*007a*/ 	.short	(.L_3210 - .L_3209)


	//   ....[0]....
.L_3209:
        /*007c*/ 	.word	0x000125c0


	//   ....[1]....
        /*0080*/ 	.word	0x00012600


	//   ....[2]....
        /*0084*/ 	.word	0x00012620


	//   ....[3]....
        /*0088*/ 	.word	0x00012640


	//   ....[4]....
        /*008c*/ 	.word	0x00012660


	//   ....[5]....
        /*0090*/ 	.word	0x00012ca0


	//   ....[6]....
        /*0094*/ 	.word	0x00012cc0


	//   ....[7]....
        /*0098*/ 	.word	0x00012ce0


	//   ....[8]....
        /*009c*/ 	.word	0x00012d00


	//   ....[9]....
        /*00a0*/ 	.word	0x00012d20


	//   ....[10]....
        /*00a4*/ 	.word	0x00013c50


	//   ....[11]....
        /*00a8*/ 	.word	0x00013d00


	//   ....[12]....
        /*00ac*/ 	.word	0x00013d70


	//   ....[13]....
        /*00b0*/ 	.word	0x00013de0


	//   ....[14]....
        /*00b4*/ 	.word	0x00013e50


	//   ....[15]....
        /*00b8*/ 	.word	0x000144e0


	//   ....[16]....
        /*00bc*/ 	.word	0x00014550


	//   ....[17]....
        /*00c0*/ 	.word	0x000145c0


	//   ....[18]....
        /*00c4*/ 	.word	0x00014630


	//   ....[19]....
        /*00c8*/ 	.word	0x000146a0


	//----- nvinfo : EIATTR_EXIT_INSTR_OFFSETS
	.align		4
.L_3210:
        /*00cc*/ 	.byte	0x04, 0x1c
        /*00ce*/ 	.short	(.L_3212 - .L_3211)


	//   ....[0]....
.L_3211:
        /*00d0*/ 	.word	0x00000f90


	//   ....[1]....
        /*00d4*/ 	.word	0x00013be0


	//----- nvinfo : EIATTR_MAX_THREADS
	.align		4
.L_3212:
        /*00d8*/ 	.byte	0x04, 0x05
        /*00da*/ 	.short	(.L_3214 - .L_3213)
.L_3213:
        /*00dc*/ 	.word	0x00000080
        /*00e0*/ 	.word	0x00000001
        /*00e4*/ 	.word	0x00000001


	//----- nvinfo : EIATTR_CRS_STACK_SIZE
	.align		4
.L_3214:
        /*00e8*/ 	.byte	0x04, 0x1e
        /*00ea*/ 	.short	(.L_3216 - .L_3215)
.L_3215:
        /*00ec*/ 	.word	0x00000000


	//----- nvinfo : EIATTR_CBANK_PARAM_SIZE
	.align		4
.L_3216:
        /*00f0*/ 	.byte	0x03, 0x19
        /*00f2*/ 	.short	0x00e8


	//----- nvinfo : EIATTR_PARAM_CBANK
	.align		4
        /*00f4*/ 	.byte	0x04, 0x0a
        /*00f6*/ 	.short	(.L_3218 - .L_3217)
	.align		4
.L_3217:
        /*00f8*/ 	.word	index@(.nv.constant0._ZN10layer_norm13ln_fwd_kernelINS_13Kernel_traitsIf6__halffS2_fjLj1536ELj1ELj4ELj1ELj16ENS_18Kernel_traits_baseILj1536EfS2_fS2_fjLj128EEEEELb1ELb1ELb0ELb0EEEvNS_9FwdParamsE)
        /*00fc*/ 	.short	0x0210
        /*00fe*/ 	.short	0x00e8


	//----- nvinfo : EIATTR_SW_WAR
	.align		4
.L_3218:
        /*0100*/ 	.byte	0x04, 0x36
        /*0102*/ 	.short	(.L_3220 - .L_3219)
.L_3219:
        /*0104*/ 	.word	0x00000008
.L_3220:


//--------------------- .nv.info._ZN10layer_norm13ln_fwd_kernelINS_13Kernel_traitsIf6__halffS2_fjLj1536ELj1ELj4ELj1ELj16ENS_18Kernel_traits_baseILj1536EfS2_fS2_fjLj128EEEEELb1ELb1ELb0ELb1EEEvNS_9FwdParamsE --------------------------
	.section	.nv.info._ZN10layer_norm13ln_fwd_kernelINS_13Kernel_traitsIf6__halffS2_fjLj1536ELj1ELj4ELj1ELj16ENS_18Kernel_traits_baseILj1536EfS2_fS2_fjLj128EEEEELb1ELb1ELb0ELb1EEEvNS_9FwdParamsE,"",@"SHT_CUDA_INFO"
	.sectionflags	@""
	.align	4


	//----- nvinfo : EIATTR_CUDA_API_VERSION
	.align		4
        /*0000*/ 	.byte	0x04, 0x37
        /*0002*/ 	.short	(.L_3222 - .L_3221)
.L_3221:
        /*0004*/ 	.word	0x00000082


	//----- nvinfo : EIATTR_KPARAM_INFO
	.align		4
.L_3222:
        /*0008*/ 	.byte	0x04, 0x17
        /*000a*/ 	.short	(.L_3224 - .L_3223)
.L_3223:
        /*000c*/ 	.word	0x00000000
        /*0010*/ 	.short	0x0000
        /*0012*/ 	.short	0x0000
        /*0014*/ 	.byte	0x00, 0xf0, 0xa1, 0x03


	//----- nvinfo : EIATTR_SPARSE_MMA_MASK
	.align		4
.L_3224:
        /*0018*/ 	.byte	0x03, 0x50
        /*001a*/ 	.short	0x0000


	//----- nvinfo : EIATTR_MAXREG_COUNT
	.align		4
        /*001c*/ 	.byte	0x03, 0x1b
        /*001e*/ 	.short	0x00ff


	//----- nvinfo : EIATTR_MERCURY_ISA_VERSION
	.align		4
        /*0020*/ 	.byte	0x03, 0x5f
        /*0022*/ 	.short	0x0101


	//----- nvinfo : EIATTR_COOP_GROUP_MASK_REGIDS
	.align		4
        /*0024*/ 	.byte	0x04, 0x29
        /*0026*/ 	.short	(.L_3226 - .L_3225)


	//   ....[0]....
.L_3225:
        /*0028*/ 	.word	0xffffffff


	//   ....[1]....
        /*002c*/ 	.word	0xffffffff


	//   ....[2]....
        /*0030*/ 	.word	0xffffffff


	//   ....[3]....
        /*0034*/ 	.word	0xffffffff


	//   ....[4]....
        /*0038*/ 	.word	0xffffffff


	//   ....[5]....
        /*003c*/ 	.word	0xffffffff


	//   ....[6]....
        /*0040*/ 	.word	0xffffffff


	//   ....[7]....
        /*0044*/ 	.word	0xffffffff


	//   ....[8]....
        /*0048*/ 	.word	0xffffffff


	//   ....[9]....
        /*004c*/ 	.word	0xffffffff


	//   ....[10]....
        /*0050*/ 	.word	0x050000e3


	//   ....[11]....
        /*0054*/ 	.word	0x050000e3


	//   ....[12]....
        /*0058*/ 	.word	0x050000e3


	//   ....[13]....
        /*005c*/ 	.word	0x050000e3


	//   ....[14]....
        /*0060*/ 	.word	0x050000e3


	//   ....[15]....
        /*0064*/ 	.word	0x050000e3


	//   ....[16]....
        /*0068*/ 	.word	0x050000e3


	//   ....[17]....
        /*006c*/ 	.word	0x050000e3


	//   ....[18]....
        /*0070*/ 	.word	0x050000e3


	//   ....[19]....
        /*0074*/ 	.word	0x050000e3


	//----- nvinfo : EIATTR_COOP_GROUP_INSTR_OFFSETS
	.align		4
.L_3226:
        /*0078*/ 	.byte	0x04, 0x28
        /*007a*/ 	.short	(.L_3228 - .L_3227)


	//   ....[0]....
.L_3227:
        /*007c*/ 	.word	0x00011d70


	//   ....[1]....
        /*0080*/ 	.word	0x00011da0


	//   ....[2]....
        /*0084*/ 	.word	0x00011dc0


	//   ....[3]....
        /*0088*/ 	.word	0x00011de0


	//   ....[4]....
        /*008c*/ 	.word	0x00011e00


	//   ....[5]....
        /*0090*/ 	.word	0x00012430


	//   ....[6]....
        /*0094*/ 	.word	0x00012450


	//   ....[7]....
        /*0098*/ 	.word	0x00012470


	//   ....[8]....
        /*009c*/ 	.word	0x00012490


	//   ....[9]....
        /*00a0*/ 	.word	0x000124b0


	//   ....[10]....
        /*00a4*/ 	.word	0x000131e0


	//   ....[11]....
        /*00a8*/ 	.word	0x00013290


	//   ....[12]....
        /*00ac*/ 	.word	0x00013300


	//   ....[13]....
        /*00b0*/ 	.word	0x00013370


	//   ....[14]....
        /*00b4*/ 	.word	0x000133e0


	//   ....[15]....
        /*00b8*/ 	.word	0x00013a60


	//   ....[16]....
        /*00bc*/ 	.word	0x00013ad0


	//   ....[17]....
        /*00c0*/ 	.word	0x00013b40


	//   ....[18]....
        /*00c4*/ 	.word	0x00013bb0


	//   ....[19]....
        /*00c8*/ 	.word	0x00013c20


	//----- nvinfo : EIATTR_EXIT_INSTR_OFFSETS
	.align		4
.L_3228:
        /*00cc*/ 	.byte	0x04, 0x1c
        /*00ce*/ 	.short	(.L_3230 - .L_3229)


	//   ....[0]....
.L_3229:
        /*00d0*/ 	.word	0x00000820


	//   ....[1]....
        /*00d4*/ 	.word	0x00013170


	//----- nvinfo : EIATTR_MAX_THREADS
	.align		4
.L_3230:
        /*00d8*/ 	.byte	0x04, 0x05
        /*00da*/ 	.short	(.L_3232 - .L_3231)
.L_3231:
        /*00dc*/ 	.word	0x00000080
        /*00e0*/ 	.word	0x00000001
        /*00e4*/ 	.word	0x00000001


	//----- nvinfo : EIATTR_CRS_STACK_SIZE
	.align		4
.L_3232:
        /*00e8*/ 	.byte	0x04, 0x1e
        /*00ea*/ 	.short	(.L_3234 - .L_3233)
.L_3233:
        /*00ec*/ 	.word	0x00000000


	//----- nvinfo : EIATTR_CBANK_PARAM_SIZE
	.align		4
.L_3234:
        /*00f0*/ 	.byte	0x03, 0x19
        /*00f2*/ 	.short	0x00e8


	//----- nvinfo : EIATTR_PARAM_CBANK
	.align		4
        /*00f4*/ 	.byte	0x04, 0x0a
        /*00f6*/ 	.short	(.L_3236 - .L_3235)
	.align		4
.L_3235:
        /*00f8*/ 	.word	index@(.nv.constant0._ZN10layer_norm13ln_fwd_kernelINS_13Kernel_traitsIf6__halffS2_fjLj1536ELj1ELj4ELj1ELj16ENS_18Kernel_traits_baseILj1536EfS2_fS2_fjLj128EEEEELb1ELb1ELb0ELb1EEEvNS_9FwdParamsE)
        /*00fc*/ 	.short	0x0210
        /*00fe*/ 	.short	0x00e8


	//----- nvinfo : EIATTR_SW_WAR
	.align		4
.L_3236:
        /*0100*/ 	.byte	0x04, 0x36
        /*0102*/ 	.short	(.L_3238 - .L_3237)
.L_3237:
        /*0104*/ 	.word	0x00000008
.L_3238:


//--------------------- .nv.info._ZN10layer_norm13ln_fwd_kernelINS_13Kernel_traitsIf6__halffS2_fjLj1536ELj1ELj4ELj1ELj16ENS_18Kernel_traits_baseILj1536EfS2_fS2_fjLj128EEEEELb1ELb1ELb1ELb0EEEvNS_9FwdParamsE --------------------------
	.section	.nv.info._ZN10layer_norm13ln_fwd_kernelINS_13Kernel_traitsIf6__halffS2_fjLj1536ELj1ELj4ELj1ELj16ENS_18Kernel_traits_baseILj1536EfS2_fS2_fjLj128EEEEELb1ELb1ELb1ELb0EEEvNS_9FwdParamsE,"",@"SHT_CUDA_INFO"
	.sectionflags	@""
	.align	4


	//----- nvinfo : EIATTR_CUDA_API_VERSION
	.align		4
        /*0000*/ 	.byte	0x04, 0x37
        /*0002*/ 	.short	(.L_3240 - .L_3239)
.L_3239:
        /*0004*/ 	.word	0x00000082


	//----- nvinfo : EIATTR_KPARAM_INFO
	.align		4
.L_3240:
        /*0008*/ 	.byte	0x04, 0x17
        /*000a*/ 	.short	(.L_3242 - .L_3241)
.L_3241:
        /*000c*/ 	.word	0x00000000
        /*0010*/ 	.short	0x0000
        /*0012*/ 	.short	0x0000
        /*0014*/ 	.byte	0x00, 0xf0, 0xa1, 0x03


	//----- nvinfo : EIATTR_SPARSE_MMA_MASK
	.align		4
.L_3242:
        /*0018*/ 	.byte	0x03, 0x50
        /*001a*/ 	.short	0x0000


	//----- nvinfo : EIATTR_MAXREG_COUNT
	.align		4
        /*001c*/ 	.byte	0x03, 0x1b
        /*001e*/ 	.short	0x00ff


	//----- nvinfo : EIATTR_MERCURY_ISA_VERSION
	.align		4
        /*0020*/ 	.byte	0x03, 0x5f
        /*0022*/ 	.short	0x0101


	//----- nvinfo : EIATTR_COOP_GROUP_MASK_REGIDS
	.align		4
        /*0024*/ 	.byte	0x04, 0x29
        /*0026*/ 	.short	(.L_3244 - .L_3243)


	//   ....[0]....
.L_3243:
        /*0028*/ 	.word	0xffffffff


	//   ....[1]....
        /*002c*/ 	.word	0xffffffff


	//   ....[2]....
        /*0030*/ 	.word	0xffffffff


	//   ....[3]....
        /*0034*/ 	.word	0xffffffff


	//   ....[4]....
        /*0038*/ 	.word	0xffffffff


	//   ....[5]....
        /*003c*/ 	.word	0xffffffff


	//   ....[6]....
        /*0040*/ 	.word	0xffffffff


	//   ....[7]....
        /*0044*/ 	.word	0xffffffff


	//   ....[8]....
        /*0048*/ 	.word	0xffffffff


	//   ....[9]....
        /*004c*/ 	.word	0xffffffff


	//   ....[10]....
        /*0050*/ 	.word	0x050000ef


	//   ....[11]....
        /*0054*/ 	.word	0x050000ef


	//   ....[12]....
        /*0058*/ 	.word	0x050000ef


	//   ....[13]....
        /*005c*/ 	.word	0x050000ef


	//   ....[14]....
        /*0060*/ 	.word	0x050000ef


	//   ....[15]....
        /*0064*/ 	.word	0x050000ef


	//   ....[16]....
        /*0068*/ 	.word	0x050000ef


	//   ....[17]....
        /*006c*/ 	.word	0x050000ef


	//   ....[18]....
        /*0070*/ 	.word	0x050000ef


	//   ....[19]....
        /*0074*/ 	.word	0x050000ef


	//----- nvinfo : EIATTR_COOP_GROUP_INSTR_OFFSETS
	.align		4
.L_3244:
        /*0078*/ 	.byte	0x04, 0x28
        /*007a*/ 	.short	(.L_3246 - .L_3245)


	//   ....[0]....
.L_3245:
        /*007c*/ 	.word	0x00013f50


	//   ....[1]....
        /*0080*/ 	.word	0x00013f80


	//   ....[2]....
        /*0084*/ 	.word	0x00013fa0


	//   ....[3]....
        /*0088*/ 	.word	0x00013fc0


	//   ....[4]....
        /*008c*/ 	.word	0x00013fe0


	//   ....[5]....
        /*0090*/ 	.word	0x00014620


	//   ....[6]....
        /*0094*/ 	.word	0x00014640


	//   ....[7]....
        /*0098*/ 	.word	0x00014660


	//   ....[8]....
        /*009c*/ 	.word	0x00014680


	//   ....[9]....
        /*00a0*/ 	.word	0x000146a0


	//   ....[10]....
        /*00a4*/ 	.word	0x00015670


	//   ....[11]....
        /*00a8*/ 	.word	0x00015720


	//   ....[12]....
        /*00ac*/ 	.word	0x00015790


	//   ....[13]....
        /*00b0*/ 	.word	0x00015800


	//   ....[14]....
        /*00b4*/ 	.word	0x00015870


	//   ....[15]....
        /*00b8*/ 	.word	0x00015f00


	//   ....[16]....
        /*00bc*/ 	.word	0x00015f70


	//   ....[17]....
        /*00c0*/ 	.word	0x00015fe0


	//   ....[18]....
        /*00c4*/ 	.word	0x00016050


	//   ....[19]....
        /*00c8*/ 	.word	0x000160c0


	//----- nvinfo : EIATTR_EXIT_INSTR_OFFSETS
	.align		4
.L_3246:
        /*00cc*/ 	.byte	0x04, 0x1c
        /*00ce*/ 	.short	(.L_3248 - .L_3247)


	//   ....[0]....
.L_3247:
        /*00d0*/ 	.word	0x00000f80


	//   ....[1]....
        /*00d4*/ 	.word	0x00015600


	//----- nvinfo : EIATTR_MAX_THREADS
	.align		4
.L_3248:
        /*00d8*/ 	.byte	0x04, 0x05
        /*00da*/ 	.short	(.L_3250 - .L_3249)
.L_3249:
        /*00dc*/ 	.word	0x00000080
        /*00e0*/ 	.word	0x00000001
        /*00e4*/ 	.word	0x00000001


	//----- nvinfo : EIATTR_CRS_STACK_SIZE
	.align		4
.L_3250:
        /*00e8*/ 	.byte	0x04, 0x1e
        /*00ea*/ 	.short	(.L_3252 - .L_3251)
.L_3251:
        /*00ec*/ 	.word	0x00000000


	//----- nvinfo : EIATTR_CBANK_PARAM_SIZE
	.align		4
.L_3252:
        /*00f0*/ 	.byte	0x03, 0x19
        /*00f2*/ 	.short	0x00e8


	//----- nvinfo : EIATTR_PARAM_CBANK
	.align		4
        /*00f4*/ 	.byte	0x04, 0x0a
        /*00f6*/ 	.short	(.L_3254 - .L_3253)
	.align		4
.L_3253:
        /*00f8*/ 	.word	index@(.nv.constant0._ZN10layer_norm13ln_fwd_kernelINS_13Kernel_traitsIf6__halffS2_fjLj1536ELj1ELj4ELj1ELj16ENS_18Kernel_traits_baseILj1536EfS2_fS2_fjLj128EEEEELb1ELb1ELb1ELb0EEEvNS_9FwdParamsE)
        /*00fc*/ 	.short	0x0210
        /*00fe*/ 	.short	0x00e8


	//----- nvinfo : EIATTR_SW_WAR
	.align		4
.L_3254:
        /*0100*/ 	.byte	0x04, 0x36
        /*0102*/ 	.short	(.L_3256 - .L_3255)
.L_3255:
        /*0104*/ 	.word	0x00000008
.L_3256:


//--------------------- .nv.info._ZN10layer_norm13ln_fwd_kernelINS_13Kernel_traitsIf6__halffS2_fjLj1536ELj1ELj4ELj1ELj16ENS_18Kernel_traits_baseILj1536EfS2_fS2_fjLj128EEEEELb1ELb1ELb1ELb1EEEvNS_9FwdParamsE --------------------------
	.section	.nv.info._ZN10layer_norm13ln_fwd_kernelINS_13Kernel_traitsIf6__halffS2_fjLj1536ELj1ELj4ELj1ELj16ENS_18Kernel_traits_baseILj1536EfS2_fS2_fjLj128EEEEELb1ELb1ELb1ELb1EEEvNS_9FwdParamsE,"",@"SHT_CUDA_INFO"
	.sectionflags	@""
	.align	4


	//----- nvinfo : EIATTR_CUDA_API_VERSION
	.align		4
        /*0000*/ 	.byte	0x04, 0x37
        /*0002*/ 	.short	(.L_3258 - .L_3257)
.L_3257:
        /*0004*/ 	.word	0x00000082


	//----- nvinfo : EIATTR_KPARAM_INFO
	.align		4
.L_3258:
        /*0008*/ 	.byte	0x04, 0x17
        /*000a*/ 	.short	(.L_3260 - .L_3259)
.L_3259:
        /*000c*/ 	.word	0x00000000
        /*0010*/ 	.short	0x0000
        /*0012*/ 	.short	0x0000
        /*0014*/ 	.byte	0x00, 0xf0, 0xa1, 0x03


	//----- nvinfo : EIATTR_SPARSE_MMA_MASK
	.align		4
.L_3260:
        /*0018*/ 	.byte	0x03, 0x50
        /*001a*/ 	.short	0x0000


	//----- nvinfo : EIATTR_MAXREG_COUNT
	.align		4
        /*001c*/ 	.byte	0x03, 0x1b
        /*001e*/ 	.short	0x00ff


	//----- nvinfo : EIATTR_MERCURY_ISA_VERSION
	.align		4
        /*0020*/ 	.byte	0x03, 0x5f
        /*0022*/ 	.short	0x0101


	//----- nvinfo : EIATTR_COOP_GROUP_MASK_REGIDS
	.align		4
        /*0024*/ 	.byte	0x04, 0x29
        /*0026*/ 	.short	(.L_3262 - .L_3261)


	//   ....[0]....
.L_3261:
        /*0028*/ 	.word	0xffffffff


	//   ....[1]....
        /*002c*/ 	.word	0xffffffff


	//   ....[2]....
        /*0030*/ 	.word	0xffffffff


	//   ....[3]....
        /*0034*/ 	.word	0xffffffff


	//   ....[4]....
        /*0038*/ 	.word	0xffffffff


	//   ....[5]....
        /*003c*/ 	.word	0xffffffff


	//   ....[6]....
        /*0040*/ 	.word	0xffffffff


	//   ....[7]....
        /*0044*/ 	.word	0xffffffff


	//   ....[8]....
        /*0048*/ 	.word	0xffffffff


	//   ....[9]....
        /*004c*/ 	.word	0xffffffff


	//   ....[10]....
        /*0050*/ 	.word	0x050000ec


	//   ....[11]....
        /*0054*/ 	.word	0x050000ec


	//   ....[12]....
        /*0058*/ 	.word	0x050000ec


	//   ....[13]....
        /*005c*/ 	.word	0x050000ec


	//   ....[14]....
        /*0060*/ 	.word	0x050000ec


	//   ....[15]....
        /*0064*/ 	.word	0x050000ec


	//   ....[16]....
        /*0068*/ 	.word	0x050000ec


	//   ....[17]....
        /*006c*/ 	.word	0x050000ec


	//   ....[18]....
        /*0070*/ 	.word	0x050000ec


	//   ....[19]....
        /*0074*/ 	.word	0x050000ec


	//----- nvinfo : EIATTR_COOP_GROUP_INSTR_OFFSETS
	.align		4
.L_3262:
        /*0078*/ 	.byte	0x04, 0x28
        /*007a*/ 	.short	(.L_3264 - .L_3263)


	//   ....[0]....
.L_3263:
        /*007c*/ 	.word	0x00013660


	//   ....[1]....
        /*0080*/ 	.word	0x00013690


	//   ....[2]....
        /*0084*/ 	.word	0x000136b0


	//   ....[3]....
        /*0088*/ 	.word	0x000136d0


	//   ....[4]....
        /*008c*/ 	.word	0x000136f0


	//   ....[5]....
        /*0090*/ 	.word	0x00013d20


	//   ....[6]....
        /*0094*/ 	.word	0x00013d40


	//   ....[7]....
        /*0098*/ 	.word	0x00013d60


	//   ....[8]....
        /*009c*/ 	.word	0x00013d80


	//   ....[9]....
        /*00a0*/ 	.word	0x00013da0


	//   ....[10]....
        /*00a4*/ 	.word	0x00014b90


	//   ....[11]....
        /*00a8*/ 	.word	0x00014c40


	//   ....[12]....
        /*00ac*/ 	.word	0x00014cb0


	//   ....[13]....
        /*00b0*/ 	.word	0x00014d20


	//   ....[14]....
        /*00b4*/ 	.word	0x00014d90


	//   ....[15]....
        /*00b8*/ 	.word	0x00015410


	//   ....[16]....
        /*00bc*/ 	.word	0x00015480


	//   ....[17]....
        /*00c0*/ 	.word	0x000154f0


	//   ....[18]....
        /*00c4*/ 	.word	0x00015560


	//   ....[19]....
        /*00c8*/ 	.word	0x000155d0


	//----- nvinfo : EIATTR_EXIT_INSTR_OFFSETS
	.align		4
.L_3264:
        /*00cc*/ 	.byte	0x04, 0x1c
        /*00ce*/ 	.short	(.L_3266 - .L_3265)


	//   ....[0]....
.L_3265:
        /*00d0*/ 	.word	0x00000820


	//   ....[1]....
        /*00d4*/ 	.word	0x00014b20


	//----- nvinfo : EIATTR_MAX_THREADS
	.align		4
.L_3266:
        /*00d8*/ 	.byte	0x04, 0x05
        /*00da*/ 	.short	(.L_3268 - .L_3267)
.L_3267:
        /*00dc*/ 	.word	0x00000080
        /*00e0*/ 	.word	0x00000001
        /*00e4*/ 	.word	0x00000001


	//----- nvinfo : EIATTR_CRS_STACK_SIZE
	.align		4
.L_3268:
        /*00e8*/ 	.byte	0x04, 0x1e
        /*00ea*/ 	.short	(.L_3270 - .L_3269)
.L_3269:
        /*00ec*/ 	.word	0x00000000


	//----- nvinfo : EIATTR_CBANK_PARAM_SIZE
	.align		4
.L_3270:
        /*00f0*/ 	.byte	0x03, 0x19
        /*00f2*/ 	.short	0x00e8


	//----- nvinfo : EIATTR_PARAM_CBANK
	.align		4
        /*00f4*/ 	.byte	0x04, 0x0a
        /*00f6*/ 	.short	(.L_3272 - .L_3271)
	.align		4
.L_3271:
        /*00f8*/ 	.word	index@(.nv.constant0._ZN10layer_norm13ln_fwd_kernelINS_13Kernel_traitsIf6__halffS2_fjLj1536ELj1ELj4ELj1ELj16ENS_18Kernel_traits_baseILj1536EfS2_fS2_fjLj128EEEEELb1ELb1ELb1ELb1EEEvNS_9FwdParamsE)
        /*00fc*/ 	.short	0x0210
        /*00fe*/ 	.short	0x00e8


	//----- nvinfo : EIATTR_SW_WAR
	.align		4
.L_3272:
        /*0100*/ 	.byte	0x04, 0x36
        /*0102*/ 	.short	(.L_3274 - .L_3273)
.L_3273:
        /*0104*/ 	.word	0x00000008
.L_3274:


//--------------------- .nv.info._ZN10layer_norm13ln_fwd_kernelINS_13Kernel_traitsI6__halfffffjLj1536ELj1ELj4ELj1ELj16ENS_18Kernel_traits_baseILj1536ES2_ffffjLj128EEEEELb0ELb0ELb0ELb0EEEvNS_9FwdParamsE --------------------------
	.section	.nv.info._ZN10layer_norm13ln_fwd_kernelINS_13Kernel_traitsI6__halfffffjLj1536ELj1ELj4ELj1ELj16ENS_18Kernel_traits_baseILj1536ES2_ffffjLj128EEEEELb0ELb0ELb0ELb0EEEvNS_9FwdParamsE,"",@"SHT_CUDA_INFO"
	.sectionflags	@""
	.align	4


	//----- nvinfo : EIATTR_CUDA_API_VERSION
	.align		4
        /*0000*/ 	.byte	0x04, 0x37
        /*0002*/ 	.short	(.L_3276 - .L_3275)
.L_3275:
        /*0004*/ 	.word	0x00000082


	//----- nvinfo : EIATTR_KPARAM_INFO
	.align		4
.L_3276:
        /*0008*/ 	.byte	0x04, 0x17
        /*000a*/ 	.short	(.L_3278 - .L_3277)
.L_3277:
        /*000c*/ 	.word	0x00000000
        /*0010*/ 	.short	0x0000
        /*0012*/ 	.short	0x0000
        /*0014*/ 	.byte	0x00, 0xf0, 0xa1, 0x03


	//----- nvinfo : EIATTR_SPARSE_MMA_MASK
	.align		4
.L_3278:
        /*0018*/ 	.byte	0x03, 0x50
        /*001a*/ 	.short	0x0000


	//----- nvinfo : EIATTR_MAXREG_COUNT
	.align		4
        /*001c*/ 	.byte	0x03, 0x1b
        /*001e*/ 	.short	0x00ff


	//----- nvinfo : EIATTR_MERCURY_ISA_VERSION
	.align		4
        /*0020*/ 	.byte	0x03, 0x5f
        /*0022*/ 	.short	0x0101


	//----- nvinfo : EIATTR_COOP_GROUP_MASK_REGIDS
	.align		4
        /*0024*/ 	.byte	0x04, 0x29
        /*0026*/ 	.short	(.L_3280 - .L_3279)


	//   ....[0]....
.L_3279:
        /*0028*/ 	.word	0xffffffff


	//   ....[1]....
        /*002c*/ 	.word	0xffffffff


	//   ....[2]....
        /*0030*/ 	.word	0xffffffff


	//   ....[3]....
        /*0034*/ 	.word	0xffffffff


	//   ....[4]....
        /*0038*/ 	.word	0xffffffff


	//   ....[5]....
        /*003c*/ 	.word	0xffffffff


	//   ....[6]....
        /*0040*/ 	.word	0xffffffff


	//   ....[7]....
        /*0044*/ 	.word	0xffffffff


	//   ....[8]....
        /*0048*/ 	.word	0xffffffff


	//   ....[9]....
        /*004c*/ 	.word	0xffffffff


	//   ....[10]....
        /*0050*/ 	.word	0x05000031


	//   ....[11]....
        /*0054*/ 	.word	0x05000031


	//   ....[12]....
        /*0058*/ 	.word	0x05000031


	//   ....[13]....
        /*005c*/ 	.word	0x05000031


	//   ....[14]....
        /*0060*/ 	.word	0x05000031


	//   ....[15]....
        /*0064*/ 	.word	0x05000031


	//   ....[16]....
        /*0068*/ 	.word	0x05000031


	//   ....[17]....
        /*006c*/ 	.word	0x05000031


	//   ....[18]....
        /*0070*/ 	.word	0x05000031


	//   ....[19]....
        /*0074*/ 	.word	0x05000031


	//----- nvinfo : EIATTR_COOP_GROUP_INSTR_OFFSETS
	.align		4
.L_3280:
        /*0078*/ 	.byte	0x04, 0x28
        /*007a*/ 	.short	(.L_3282 - .L_3281)


	//   ....[0]....
.L_3281:
        /*007c*/ 	.word	0x00003ec0


	//   ....[1]....
        /*0080*/ 	.word	0x00003f00


	//   ....[2]....
        /*0084*/ 	.word	0x00003f20


	//   ....[3]....
        /*0088*/ 	.word	0x00003f40


	//   ....[4]....
        /*008c*/ 	.word	0x00003f60


	//   ....[5]....
        /*0090*/ 	.word	0x00004620


	//   ....[6]....
        /*0094*/ 	.word	0x00004640


	//   ....[7]....
        /*0098*/ 	.word	0x00004660


	//   ....[8]....
        /*009c*/ 	.word	0x00004680


	//   ....[9]....
        /*00a0*/ 	.word	0x000046a0


	//   ....[10]....
        /*00a4*/ 	.word	0x000057c0


	//   ....[11]....
        /*00a8*/ 	.word	0x00005850


	//   ....[12]....
        /*00ac*/ 	.word	0x000058b0


	//   ....[13]....
        /*00b0*/ 	.word	0x00005910


	//   ....[14]....
        /*00b4*/ 	.word	0x00005970


	//   ....[15]....
        /*00b8*/ 	.word	0x000060a0


	//   ....[16]....
        /*00bc*/ 	.word	0x000060f0


	//   ....[17]....
        /*00c0*/ 	.word	0x00006150


	//   ....[18]....
        /*00c4*/ 	.word	0x000061b0


	//   ....[19]....
        /*00c8*/ 	.word	0x00006210


	//----- nvinfo : EIATTR_EXIT_INSTR_OFFSETS
	.align		4
.L_3282:
        /*00cc*/ 	.byte	0x04, 0x1c
        /*00ce*/ 	.short	(.L_3284 - .L_3283)


	//   ....[0]....
.L_3283:
        /*00d0*/ 	.word	0x00000db0


	//   ....[1]....
        /*00d4*/ 	.word	0x00005750


	//----- nvinfo : EIATTR_MAX_THREADS
	.align		4
.L_3284:
        /*00d8*/ 	.byte	0x04, 0x05
        /*00da*/ 	.short	(.L_3286 - .L_3285)
.L_3285:
        /*00dc*/ 	.word	0x00000080
        /*00e0*/ 	.word	0x00000001
        /*00e4*/ 	.word	0x00000001


	//----- nvinfo : EIATTR_CRS_STACK_SIZE
	.align		4
.L_3286:
        /*00e8*/ 	.byte	0x04, 0x1e
        /*00ea*/ 	.short	(.L_3288 - .L_3287)
.L_3287:
        /*00ec*/ 	.word	0x00000000


	//----- nvinfo : EIATTR_CBANK_PARAM_SIZE
	.align		4
.L_3288:
        /*00f0*/ 	.byte	0x03, 0x19
        /*00f2*/ 	.short	0x00e8


	//----- nvinfo : EIATTR_PARAM_CBANK
	.align		4
        /*00f4*/ 	.byte	0x04, 0x0a
        /*00f6*/ 	.short	(.L_3290 - .L_3289)
	.align		4
.L_3289:
        /*00f8*/ 	.word	index@(.nv.constant0._ZN10layer_norm13ln_fwd_kernelINS_13Kernel_traitsI6__halfffffjLj1536ELj1ELj4ELj1ELj16ENS_18Kernel_traits_baseILj1536ES2_ffffjLj128EEEEELb0ELb0ELb0ELb0EEEvNS_9FwdParamsE)
        /*00fc*/ 	.short	0x0210
        /*00fe*/ 	.short	0x00e8


	//----- nvinfo : EIATTR_SW_WAR
	.align		4
.L_3290:
        /*0100*/ 	.byte	0x04, 0x36
        /*0102*/ 	.short	(.L_3292 - .L_3291)
.L_3291:
        /*0104*/ 	.word	0x00000008
.L_3292:


//--------------------- .nv.info._ZN10layer_norm13ln_fwd_kernelINS_13Kernel_traitsI6__halfffffjLj1536ELj1ELj4ELj1ELj16ENS_18Kernel_traits_baseILj1536ES2_ffffjLj128EEEEELb0ELb0ELb0ELb1EEEvNS_9FwdParamsE --------------------------
	.section	.nv.info._ZN10layer_norm13ln_fwd_kernelINS_13Kernel_traitsI6__halfffffjLj1536ELj1ELj4ELj1ELj16ENS_18Kernel_traits_baseILj1536ES2_ffffjLj128EEEEELb0ELb0ELb0ELb1EEEvNS_9FwdParamsE,"",@"SHT_CUDA_INFO"
	.sectionflags	@""
	.align	4


	//----- nvinfo : EIATTR_CUDA_API_VERSION
	.align		4
        /*0000*/ 	.byte	0x04, 0x37
        /*0002*/ 	.short	(.L_3294 - .L_3293)
.L_3293:
        /*0004*/ 	.word	0x00000082


	//----- nvinfo : EIATTR_KPARAM_INFO
	.align		4
.L_3294:
        /*0008*/ 	.byte	0x04, 0x17
        /*000a*/ 	.short	(.L_3296 - .L_3295)
.L_3295:
        /*000c*/ 	.word	0x00000000
        /*0010*/ 	.short	0x0000
        /*0012*/ 	.short	0x0000
        /*0014*/ 	.byte	0x00, 0xf0, 0xa1, 0x03


	//----- nvinfo : EIATTR_SPARSE_MMA_MASK
	.align		4
.L_3296:
        /*0018*/ 	.byte	0x03, 0x50
        /*001a*/ 	.short	0x0000


	//----- nvinfo : EIATTR_MAXREG_COUNT
	.align		4
        /*001c*/ 	.byte	0x03, 0x1b
        /*001e*/ 	.short	0x00ff


	//----- nvinfo : EIATTR_MERCURY_ISA_VERSION
	.align		4
        /*0020*/ 	.byte	0x03, 0x5f
        /*0022*/ 	.short	0x0101


	//----- nvinfo : EIATTR_COOP_GROUP_MASK_REGIDS
	.align		4
        /*0024*/ 	.byte	0x04, 0x29
        /*0026*/ 	.short	(.L_3298 - .L_3297)


	//   ....[0]....
.L_3297:
        /*0028*/ 	.word	0xffffffff


	//   ....[1]....
        /*002c*/ 	.word	0xffffffff


	//   ....[2]....
        /*0030*/ 	.word	0xffffffff


	//   ....[3]....
        /*0034*/ 	.word	0xffffffff


	//   ....[4]....
        /*0038*/ 	.word	0xffffffff


	//   ....[5]....
        /*003c*/ 	.word	0xffffffff


	//   ....[6]....
        /*0040*/ 	.word	0xffffffff


	//   ....[7]....
        /*0044*/ 	.word	0xffffffff


	//   ....[8]....
        /*0048*/ 	.word	0xffffffff


	//   ....[9]....
        /*004c*/ 	.word	0xffffffff


	//   ....[10]....
        /*0050*/ 	.word	0x050000a4


	//   ....[11]....
        /*0054*/ 	.word	0x050000a4


	//   ....[12]....
        /*0058*/ 	.word	0x050000a4


	//   ....[13]....
        /*005c*/ 	.word	0x050000a4


	//   ....[14]....
        /*0060*/ 	.word	0x050000a4


	//   ....[15]....
        /*0064*/ 	.word	0x050000a4


	//   ....[16]....
        /*0068*/ 	.word	0x050000a4


	//   ....[17]....
        /*006c*/ 	.word	0x050000a4


	//   ....[18]....
        /*0070*/ 	.word	0x050000a4


	//   ....[19]....
        /*0074*/ 	.word	0x050000a4


	//----- nvinfo : EIATTR_COOP_GROUP_INSTR_OFFSETS
	.align		4
.L_3298:
        /*0078*/ 	.byte	0x04, 0x28
        /*007a*/ 	.short	(.L_3300 - .L_3299)


	//   ....[0]....
.L_3299:
        /*007c*/ 	.word	0x00002a10


	//   ....[1]....
        /*0080*/ 	.word	0x00002a40


	//   ....[2]....
        /*0084*/ 	.word	0x00002a60


	//   ....[3]....
        /*0088*/ 	.word	0x00002a80


	//   ....[4]....
        /*008c*/ 	.word	0x00002aa0


	//   ....[5]....
        /*0090*/ 	.word	0x000030d0


	//   ....[6]....
        /*0094*/ 	.word	0x000030f0


	//   ....[7]....
        /*0098*/ 	.word	0x00003110


	//   ....[8]....
        /*009c*/ 	.word	0x00003130


	//   ....[9]....
        /*00a0*/ 	.word	0x00003150


	//   ....[10]....
        /*00a4*/ 	.word	0x00003d80


	//   ....[11]....
        /*00a8*/ 	.word	0x00003e30


	//   ....[12]....
        /*00ac*/ 	.word	0x00003ea0


	//   ....[13]....
        /*00b0*/ 	.word	0x00003f10


	//   ....[14]....
        /*00b4*/ 	.word	0x00003f80


	//   ....[15]....
        /*00b8*/ 	.word	0x00004600


	//   ....[16]....
        /*00bc*/ 	.word	0x00004670


	//   ....[17]....
        /*00c0*/ 	.word	0x000046e0


	//   ....[18]....
        /*00c4*/ 	.word	0x00004750


	//   ....[19]....
        /*00c8*/ 	.word	0x000047c0


	//----- nvinfo : EIATTR_EXIT_INSTR_OFFSETS
	.align		4
.L_3300:
        /*00cc*/ 	.byte	0x04, 0x1c
        /*00ce*/ 	.short	(.L_3302 - .L_3301)


	//   ....[0]....
.L_3301:
        /*00d0*/ 	.word	0x00000220


	//   ....[1]....
        /*00d4*/ 	.word	0x00003d10


	//----- nvinfo : EIATTR_MAX_THREADS
	.align		4
.L_3302:
        /*00d8*/ 	.byte	0x04, 0x05
        /*00da*/ 	.short	(.L_3304 - .L_3303)
.L_3303:
        /*00dc*/ 	.word	0x00000080
        /*00e0*/ 	.word	0x00000001
        /*00e4*/ 	.word	0x00000001


	//----- nvinfo : EIATTR_CRS_STACK_SIZE
	.align		4
.L_3304:
        /*00e8*/ 	.byte	0x04, 0x1e
        /*00ea*/ 	.short	(.L_3306 - .L_3305)
.L_3305:
        /*00ec*/ 	.word	0x00000000


	//----- nvinfo : EIATTR_CBANK_PARAM_SIZE
	.align		4
.L_3306:
        /*00f0*/ 	.byte	0x03, 0x19
        /*00f2*/ 	.short	0x00e8


	//----- nvinfo : EIATTR_PARAM_CBANK
	.align		4
        /*00f4*/ 	.byte	0x04, 0x0a
        /*00f6*/ 	.short	(.L_3308 - .L_3307)
	.align		4
.L_3307:
        /*00f8*/ 	.word	index@(.nv.constant0._ZN10layer_norm13ln_fwd_kernelINS_13Kernel_traitsI6__halfffffjLj1536ELj1ELj4ELj1ELj16ENS_18Kernel_traits_baseILj1536ES2_ffffjLj128EEEEELb0ELb0ELb0ELb1EEEvNS_9FwdParamsE)
        /*00fc*/ 	.short	0x0210
        /*00fe*/ 	.short	0x00e8


	//----- nvinfo : EIATTR_SW_WAR
	.align		4
.L_3308:
        /*0100*/ 	.byte	0x04, 0x36
        /*0102*/ 	.short	(.L_3310 - .L_3309)
.L_3309:
        /*0104*/ 	.word	0x00000008
.L_3310:


//--------------------- .nv.info._ZN10layer_norm13ln_fwd_kernelINS_13Kernel_traitsI6__halfffffjLj1536ELj1ELj4ELj1ELj16ENS_18Kernel_traits_baseILj1536ES2_ffffjLj128EEEEELb0ELb0ELb1ELb0EEEvNS_9FwdParamsE --------------------------
	.section	.nv.info._ZN10layer_norm13ln_fwd_kernelINS_13Kernel_traitsI6__halfffffjLj1536ELj1ELj4ELj1ELj16ENS_18Kernel_traits_baseILj1536ES2_ffffjLj128EEEEELb0ELb0ELb1ELb0EEEvNS_9FwdParamsE,"",@"SHT_CUDA_INFO"
	.sectionflags	@""
	.align	4


	//----- nvinfo : EIATTR_CUDA_API_VERSION
	.align		4
        /*0000*/ 	.byte	0x04, 0x37
        /*0002*/ 	.short	(.L_3312 - .L_3311)
.L_3311:
        /*0004*/ 	.word	0x00000082


	//----- nvinfo : EIATTR_KPARAM_INFO
	.align		4
.L_3312:
        /*0008*/ 	.byte	0x04, 0x17
        /*000a*/ 	.short	(.L_3314 - .L_3313)
.L_3313:
        /*000c*/ 	.word	0x00000000
        /*0010*/ 	.short	0x0000
        /*0012*/ 	.short	0x0000
        /*0014*/ 	.byte	0x00, 0xf0, 0xa1, 0x03


	//----- nvinfo : EIATTR_SPARSE_MMA_MASK
	.align		4
.L_3314:
        /*0018*/ 	.byte	0x03, 0x50
        /*001a*/ 	.short	0x0000


	//----- nvinfo : EIATTR_MAXREG_COUNT
	.align		4
        /*001c*/ 	.byte	0x03, 0x1b
        /*001e*/ 	.short	0x00ff


	//----- nvinfo : EIATTR_ANNOTATIONS
	.align		4
        /*0020*/ 	.byte	0x04, 0x55
        /*0022*/ 	.short	(.L_3316 - .L_3315)


	//   ....[0]....
.L_3315:
        /*0024*/ 	.word	0x00000001
        /*0028*/ 	.byte	0x10, 0x11, 0x00, 0x00, 0x01, 0x00, 0x00, 0x00, 0xd0, 0x4e, 0x00, 0x00


	//----- nvinfo : EIATTR_MERCURY_ISA_VERSION
	.align		4
.L_3316:
        /*0034*/ 	.byte	0x03, 0x5f
        /*0036*/ 	.short	0x0101


	//----- nvinfo : EIATTR_COOP_GROUP_MASK_REGIDS
	.align		4
        /*0038*/ 	.byte	0x04, 0x29
        /*003a*/ 	.short	(.L_3318 - .L_3317)


	//   ....[0]....
.L_3317:
        /*003c*/ 	.word	0xffffffff


	//   ....[1]....
        /*0040*/ 	.word	0xffffffff


	//   ....[2]....
        /*0044*/ 	.word	0xffffffff


	//   ....[3]....
        /*0048*/ 	.word	0xffffffff


	//   ....[4]....
        /*004c*/ 	.word	0xffffffff


	//   ....[5]....
        /*0050*/ 	.word	0xffffffff


	//   ....[6]....
        /*0054*/ 	.word	0xffffffff


	//   ....[7]....
        /*0058*/ 	.word	0xffffffff


	//   ....[8]....
        /*005c*/ 	.word	0xffffffff


	//   ....[9]....
        /*0060*/ 	.word	0xffffffff


	//   ....[10]....
        /*0064*/ 	.word	0x0500006f


	//   ....[11]....
        /*0068*/ 	.word	0x0500006f


	//   ....[12]....
        /*006c*/ 	.word	0x0500006f


	//   ....[13]....
        /*0070*/ 	.word	0x0500006f


	//   ....[14]....
        /*0074*/ 	.word	0x0500006f


	//   ....[15]....
        /*0078*/ 	.word	0x0500006f


	//   ....[16]....
        /*007c*/ 	.word	0x0500006f


	//   ....[17]....
        /*0080*/ 	.word	0x0500006f


	//   ....[18]....
        /*0084*/ 	.word	0x0500006f


	//   ....[19]....
        /*0088*/ 	.word	0x0500006f


	//----- nvinfo : EIATTR_COOP_GROUP_INSTR_OFFSETS
	.align		4
.L_3318:
        /*008c*/ 	.byte	0x04, 0x28
        /*008e*/ 	.short	(.L_3320 - .L_3319)


	//   ....[0]....
.L_3319:
        /*0090*/ 	.word	0x000044d0


	//   ....[1]....
        /*0094*/ 	.word	0x00004570


	//   ....[2]....
        /*0098*/ 	.word	0x00004590


	//   ....[3]....
        /*009c*/ 	.word	0x000045b0


	//   ....[4]....
        /*00a0*/ 	.word	0x000045d0


	//   ....[5]....
        /*00a4*/ 	.word	0x00004c70


	//   ....[6]....
        /*00a8*/ 	.word	0x00004c90


	//   ....[7]....
        /*00ac*/ 	.word	0x00004cb0


	//   ....[8]....
        /*00b0*/ 	.word	0x00004cd0


	//   ....[9]....
        /*00b4*/ 	.word	0x00004cf0


	//   ....[10]....
        /*00b8*/ 	.word	0x00005f00


	//   ....[11]....
        /*00bc*/ 	.word	0x00005fb0


	//   ....[12]....
        /*00c0*/ 	.word	0x00006060


	//   ....[13]....
        /*00c4*/ 	.word	0x000060d0


	//   ....[14]....
        /*00c8*/ 	.word	0x00006140


	//   ....[15]....
        /*00cc*/ 	.word	0x00006850


	//   ....[16]....
        /*00d0*/ 	.word	0x000068c0


	//   ....[17]....
        /*00d4*/ 	.word	0x00006930


	//   ....[18]....
        /*00d8*/ 	.word	0x000069a0


	//   ....[19]....
        /*00dc*/ 	.word	0x00006a10


	//----- nvinfo : EIATTR_EXIT_INSTR_OFFSETS
	.align		4
.L_3320:
        /*00e0*/ 	.byte	0x04, 0x1c
        /*00e2*/ 	.short	(.L_3322 - .L_3321)


	//   ....[0]....
.L_3321:
        /*00e4*/ 	.word	0x00000d90


	//   ....[1]....
        /*00e8*/ 	.word	0x00005e90


	//----- nvinfo : EIATTR_MAX_THREADS
	.align		4
.L_3322:
        /*00ec*/ 	.byte	0x04, 0x05
        /*00ee*/ 	.short	(.L_3324 - .L_3323)
.L_3323:
        /*00f0*/ 	.word	0x00000080
        /*00f4*/ 	.word	0x00000001
        /*00f8*/ 	.word	0x00000001


	//----- nvinfo : EIATTR_CRS_STACK_SIZE
	.align		4
.L_3324:
        /*00fc*/ 	.byte	0x04, 0x1e
        /*00fe*/ 	.short	(.L_3326 - .L_3325)
.L_3325:
        /*0100*/ 	.word	0x00000000


	//----- nvinfo : EIATTR_CBANK_PARAM_SIZE
	.align		4
.L_3326:
        /*0104*/ 	.byte	0x03, 0x19
        /*0106*/ 	.short	0x00e8


	//----- nvinfo : EIATTR_PARAM_CBANK
	.align		4
        /*0108*/ 	.byte	0x04, 0x0a
        /*010a*/ 	.short	(.L_3328 - .L_3327)
	.align		4
.L_3327:
        /*010c*/ 	.word	index@(.nv.constant0._ZN10layer_norm13ln_fwd_kernelINS_13Kernel_traitsI6__halfffffjLj1536ELj1ELj4ELj1ELj16ENS_18Kernel_traits_baseILj1536ES2_ffffjLj128EEEEELb0ELb0ELb1ELb0EEEvNS_9FwdParamsE)
        /*0110*/ 	.short	0x0210
        /*0112*/ 	.short	0x00e8


	//----- nvinfo : EIATTR_SW_WAR
	.align		4
.L_3328:
        /*0114*/ 	.byte	0x04, 0x36
        /*0116*/ 	.short	(.L_3330 - .L_3329)
.L_3329:
        /*0118*/ 	.word	0x00000008
.L_3330:


//--------------------- .nv.info._ZN10layer_norm13ln_fwd_kernelINS_13Kernel_traitsI6__halfffffjLj1536ELj1ELj4ELj1ELj16ENS_18Kernel_traits_baseILj1536ES2_ffffjLj128EEEEELb0ELb0ELb1ELb1EEEvNS_9FwdParamsE --------------------------
	.section	.nv.info._ZN10layer_norm13ln_fwd_kernelINS_13Kernel_traitsI6__halfffffjLj1536ELj1ELj4ELj1ELj16ENS_18Kernel_traits_baseILj1536ES2_ffffjLj128EEEEELb0ELb0ELb1ELb1EEEvNS_9FwdParamsE,"",@"SHT_CUDA_INFO"
	.sectionflags	@""
	.align	4


	//----- nvinfo : EIATTR_CUDA_API_VERSION
	.align		4
        /*0000*/ 	.byte	0x04, 0x37
        /*0002*/ 	.short	(.L_3332 - .L_3331)
.L_3331:
        /*0004*/ 	.word	0x00000082


	//----- nvinfo : EIATTR_KPARAM_INFO
	.align		4
.L_3332:
        /*0008*/ 	.byte	0x04, 0x17
        /*000a*/ 	.short	(.L_3334 - .L_3333)
.L_3333:
        /*000c*/ 	.word	0x00000000
        /*0010*/ 	.short	0x0000
        /*0012*/ 	.short	0x0000
        /*0014*/ 	.byte	0x00, 0xf0, 0xa1, 0x03


	//----- nvinfo : EIATTR_SPARSE_MMA_MASK
	.align		4
.L_3334:
        /*0018*/ 	.byte	0x03, 0x50
        /*001a*/ 	.short	0x0000


	//----- nvinfo : EIATTR_MAXREG_COUNT
	.align		4
        /*001c*/ 	.byte	0x03, 0x1b
        /*001e*/ 	.short	0x00ff


	//----- nvinfo : EIATTR_MERCURY_ISA_VERSION
	.align		4
        /*0020*/ 	.byte	0x03, 0x5f
        /*0022*/ 	.short	0x0101


	//----- nvinfo : EIATTR_COOP_GROUP_MASK_REGIDS
	.align		4
        /*0024*/ 	.byte	0x04, 0x29
        /*0026*/ 	.short	(.L_3336 - .L_3335)


	//   ....[0]....
.L_3335:
        /*0028*/ 	.word	0xffffffff


	//   ....[1]....
        /*002c*/ 	.word	0xffffffff


	//   ....[2]....
        /*0030*/ 	.word	0xffffffff


	//   ....[3]....
        /*0034*/ 	.word	0xffffffff


	//   ....[4]....
        /*0038*/ 	.word	0xffffffff


	//   ....[5]....
        /*003c*/ 	.word	0xffffffff


	//   ....[6]....
        /*0040*/ 	.word	0xffffffff


	//   ....[7]....
        /*0044*/ 	.word	0xffffffff


	//   ....[8]....
        /*0048*/ 	.word	0xffffffff


	//   ....[9]....
        /*004c*/ 	.word	0xffffffff


	//   ....[10]....
        /*0050*/ 	.word	0x0500009e


	//   ....[11]....
        /*0054*/ 	.word	0x0500009e


	//   ....[12]....
        /*0058*/ 	.word	0x0500009e


	//   ....[13]....
        /*005c*/ 	.word	0x0500009e


	//   ....[14]....
        /*0060*/ 	.word	0x0500009e


	//   ....[15]....
        /*0064*/ 	.word	0x0500009e


	//   ....[16]....
        /*0068*/ 	.word	0x0500009e


	//   ....[17]....
        /*006c*/ 	.word	0x0500009e


	//   ....[18]....
        /*0070*/ 	.word	0x0500009e


	//   ....[19]....
        /*0074*/ 	.word	0x0500009e


	//----- nvinfo : EIATTR_COOP_GROUP_INSTR_OFFSETS
	.align		4
.L_3336:
        /*0078*/ 	.byte	0x04, 0x28
        /*007a*/ 	.short	(.L_3338 - .L_3337)


	//   ....[0]....
.L_3337:
        /*007c*/ 	.word	0x000030e0


	//   ....[1]....
        /*0080*/ 	.word	0x00003100


	//   ....[2]....
        /*0084*/ 	.word	0x00003120


	//   ....[3]....
        /*0088*/ 	.word	0x00003140


	//   ....[4]....
        /*008c*/ 	.word	0x00003160


	//   ....[5]....
        /*0090*/ 	.word	0x000037a0


	//   ....[6]....
        /*0094*/ 	.word	0x000037c0


	//   ....[7]....
        /*0098*/ 	.word	0x000037e0


	//   ....[8]....
        /*009c*/ 	.word	0x00003800


	//   ....[9]....
        /*00a0*/ 	.word	0x00003820


	//   ....[10]....
        /*00a4*/ 	.word	0x000045b0


	//   ....[11]....
        /*00a8*/ 	.word	0x00004630


	//   ....[12]....
        /*00ac*/ 	.word	0x00004680


	//   ....[13]....
        /*00b0*/ 	.word	0x000046e0


	//   ....[14]....
        /*00b4*/ 	.word	0x00004740


	//   ....[15]....
        /*00b8*/ 	.word	0x00004dc0


	//   ....[16]....
        /*00bc*/ 	.word	0x00004e10


	//   ....[17]....
        /*00c0*/ 	.word	0x00004e60


	//   ....[18]....
        /*00c4*/ 	.word	0x00004eb0


	//   ....[19]....
        /*00c8*/ 	.word	0x00004f00


	//----- nvinfo : EIATTR_EXIT_INSTR_OFFSETS
	.align		4
.L_3338:
        /*00cc*/ 	.byte	0x04, 0x1c
        /*00ce*/ 	.short	(.L_3340 - .L_3339)


	//   ....[0]....
.L_3339:
        /*00d0*/ 	.word	0x000001e0


	//   ....[1]....
        /*00d4*/ 	.word	0x00004540


	//----- nvinfo : EIATTR_MAX_THREADS
	.align		4
.L_3340:
        /*00d8*/ 	.byte	0x04, 0x05
        /*00da*/ 	.short	(.L_3342 - .L_3341)
.L_3341:
        /*00dc*/ 	.word	0x00000080
        /*00e0*/ 	.word	0x00000001
        /*00e4*/ 	.word	0x00000001


	//----- nvinfo : EIATTR_CRS_STACK_SIZE
	.align		4
.L_3342:
        /*00e8*/ 	.byte	0x04, 0x1e
        /*00ea*/ 	.short	(.L_3344 - .L_3343)
.L_3343:
        /*00ec*/ 	.word	0x00000000


	//----- nvinfo : EIATTR_CBANK_PARAM_SIZE
	.align		4
.L_3344:
        /*00f0*/ 	.byte	0x03, 0x19
        /*00f2*/ 	.short	0x00e8


	//----- nvinfo : EIATTR_PARAM_CBANK
	.align		4
        /*00f4*/ 	.byte	0x04, 0x0a
        /*00f6*/ 	.short	(.L_3346 - .L_3345)
	.align		4
.L_3345:
        /*00f8*/ 	.word	index@(.nv.constant0._ZN10layer_norm13ln_fwd_kernelINS_13Kernel_traitsI6__halfffffjLj1536ELj1ELj4ELj1ELj16ENS_18Kernel_traits_baseILj1536ES2_ffffjLj128EEEEELb0ELb0ELb1ELb1EEEvNS_9FwdParamsE)
        /*00fc*/ 	.short	0x0210
        /*00fe*/ 	.short	0x00e8


	//----- nvinfo : EIATTR_SW_WAR
	.align		4
.L_3346:
        /*0100*/ 	.byte	0x04, 0x36
        /*0102*/ 	.short	(.L_3348 - .L_3347)
.L_3347:
        /*0104*/ 	.word	0x00000008
.L_3348:


//--------------------- .nv.info._ZN10layer_norm13ln_fwd_kernelINS_13Kernel_traitsI6__halfffffjLj1536ELj1ELj4ELj1ELj16ENS_18Kernel_traits_baseILj1536ES2_ffffjLj128EEEEELb0ELb1ELb0ELb0EEEvNS_9FwdParamsE --------------------------
	.section	.nv.info._ZN10layer_norm13ln_fwd_kernelINS_13Kernel_traitsI6__halfffffjLj1536ELj1ELj4ELj1ELj16ENS_18Kernel_traits_baseILj1536ES2_ffffjLj128EEEEELb0ELb1ELb0ELb0EEEvNS_9FwdParamsE,"",@"SHT_CUDA_INFO"
	.sectionflags	@""
	.align	4


	//----- nvinfo : EIATTR_CUDA_API_VERSION
	.align		4
        /*0000*/ 	.byte	0x04, 0x37
        /*0002*/ 	.short	(.L_3350 - .L_3349)
.L_3349:
        /*0004*/ 	.word	0x00000082


	//----- nvinfo : EIATTR_KPARAM_INFO
	.align		4
.L_3350:
        /*0008*/ 	.byte	0x04, 0x17
        /*000a*/ 	.short	(.L_3352 - .L_3351)
.L_3351:
        /*000c*/ 	.word	0x00000000
        /*0010*/ 	.short	0x0000
        /*0012*/ 	.short	0x0000
        /*0014*/ 	.byte	0x00, 0xf0, 0xa1, 0x03


	//----- nvinfo : EIATTR_SPARSE_MMA_MASK
	.align		4
.L_3352:
        /*0018*/ 	.byte	0x03, 0x50
        /*001a*/ 	.short	0x0000


	//----- nvinfo : EIATTR_MAXREG_COUNT
	.align		4
        /*001c*/ 	.byte	0x03, 0x1b
        /*001e*/ 	.short	0x00ff


	//----- nvinfo : EIATTR_MERCURY_ISA_VERSION
	.align		4
        /*0020*/ 	.byte	0x03, 0x5f
        /*0022*/ 	.short	0x0101


	//----- nvinfo : EIATTR_COOP_GROUP_MASK_REGIDS
	.align		4
        /*0024*/ 	.byte	0x04, 0x29
        /*0026*/ 	.short	(.L_3354 - .L_3353)


	//   ....[0]....
.L_3353:
        /*0028*/ 	.word	0xffffffff


	//   ....[1]....
        /*002c*/ 	.word	0xffffffff


	//   ....[2]....
        /*0030*/ 	.word	0xffffffff


	//   ....[3]....
        /*0034*/ 	.word	0xffffffff


	//   ....[4]....
        /*0038*/ 	.word	0xffffffff


	//   ....[5]....
        /*003c*/ 	.word	0xffffffff


	//   ....[6]....
        /*0040*/ 	.word	0xffffffff


	//   ....[7]....
        /*0044*/ 	.word	0xffffffff


	//   ....[8]....
        /*0048*/ 	.word	0xffffffff


	//   ....[9]....
        /*004c*/ 	.word	0xffffffff


	//   ....[10]....
        /*0050*/ 	.word	0x050000d1


	//   ....[11]....
        /*0054*/ 	.word	0x050000d1


	//   ....[12]....
        /*0058*/ 	.word	0x050000d1


	//   ....[13]....
        /*005c*/ 	.word	0x050000d1


	//   ....[14]....
        /*0060*/ 	.word	0x050000d1


	//   ....[15]....
        /*0064*/ 	.word	0x050000d1


	//   ....[16]....
        /*0068*/ 	.word	0x050000d1


	//   ....[17]....
        /*006c*/ 	.word	0x050000d1


	//   ....[18]....
        /*0070*/ 	.word	0x050000d1


	//   ....[19]....
        /*0074*/ 	.word	0x050000d1


	//----- nvinfo : EIATTR_COOP_GROUP_INSTR_OFFSETS
	.align		4
.L_3354:
        /*0078*/ 	.byte	0x04, 0x28
        /*007a*/ 	.short	(.L_3356 - .L_3355)


	//   ....[0]....
.L_3355:
        /*007c*/ 	.word	0x00003dc0


	//   ....[1]....
        /*0080*/ 	.word	0x00003df0


	//   ....[2]....
        /*0084*/ 	.word	0x00003e10


	//   ....[3]....
        /*0088*/ 	.word	0x00003e30


	//   ....[4]....
        /*008c*/ 	.word	0x00003e60


	//   ....[5]....
        /*0090*/ 	.word	0x00004510


	//   ....[6]....
        /*0094*/ 	.word	0x00004530


	//   ....[7]....
        /*0098*/ 	.word	0x00004550


	//   ....[8]....
        /*009c*/ 	.word	0x00004570


	//   ....[9]....
        /*00a0*/ 	.word	0x00004590


	//   ....[10]....
        /*00a4*/ 	.word	0x000056b0


	//   ....[11]....
        /*00a8*/ 	.word	0x00005750


	//   ....[12]....
        /*00ac*/ 	.word	0x000057c0


	//   ....[13]....
        /*00b0*/ 	.word	0x00005830


	//   ....[14]....
        /*00b4*/ 	.word	0x000058b0


	//   ....[15]....
        /*00b8*/ 	.word	0x00005fc0


	//   ....[16]....
        /*00bc*/ 	.word	0x00006030


	//   ....[17]....
        /*00c0*/ 	.word	0x000060a0


	//   ....[18]....
        /*00c4*/ 	.word	0x00006110


	//   ....[19]....
        /*00c8*/ 	.word	0x00006180


	//----- nvinfo : EIATTR_EXIT_INSTR_OFFSETS
	.align		4
.L_3356:
        /*00cc*/ 	.byte	0x04, 0x1c
        /*00ce*/ 	.short	(.L_3358 - .L_3357)


	//   ....[0]....
.L_3357:
        /*00d0*/ 	.word	0x00001070


	//   ....[1]....
        /*00d4*/ 	.word	0x00005640


	//----- nvinfo : EIATTR_MAX_THREADS
	.align		4
.L_3358:
        /*00d8*/ 	.byte	0x04, 0x05
        /*00da*/ 	.short	(.L_3360 - .L_3359)
.L_3359:
        /*00dc*/ 	.word	0x00000080
        /*00e0*/ 	.word	0x00000001
        /*00e4*/ 	.word	0x00000001


	//----- nvinfo : EIATTR_CRS_STACK_SIZE
	.align		4
.L_3360:
        /*00e8*/ 	.byte	0x04, 0x1e
        /*00ea*/ 	.short	(.L_3362 - .L_3361)
.L_3361:
        /*00ec*/ 	.word	0x00000000


	//----- nvinfo : EIATTR_CBANK_PARAM_SIZE
	.align		4
.L_3362:
        /*00f0*/ 	.byte	0x03, 0x19
        /*00f2*/ 	.short	0x00e8


	//----- nvinfo : EIATTR_PARAM_CBANK
	.align		4
        /*00f4*/ 	.byte	0x04, 0x0a
        /*00f6*/ 	.short	(.L_3364 - .L_3363)
	.align		4
.L_3363:
        /*00f8*/ 	.word	index@(.nv.constant0._ZN10layer_norm13ln_fwd_kernelINS_13Kernel_traitsI6__halfffffjLj1536ELj1ELj4ELj1ELj16ENS_18Kernel_traits_baseILj1536ES2_ffffjLj128EEEEELb0ELb1ELb0ELb0EEEvNS_9FwdParamsE)
        /*00fc*/ 	.short	0x0210
        /*00fe*/ 	.short	0x00e8


	//----- nvinfo : EIATTR_SW_WAR
	.align		4
.L_3364:
        /*0100*/ 	.byte	0x04, 0x36
        /*0102*/ 	.short	(.L_3366 - .L_3365)
.L_3365:
        /*0104*/ 	.word	0x00000008
.L_3366:


//--------------------- .nv.info._ZN10layer_norm13ln_fwd_kernelINS_13Kernel_traitsI6__halfffffjLj1536ELj1ELj4ELj1ELj16ENS_18Kernel_traits_baseILj1536ES2_ffffjLj128EEEEELb0ELb1ELb0ELb1EEEvNS_9FwdParamsE --------------------------
	.section	.nv.info._ZN10layer_norm13ln_fwd_kernelINS_13Kernel_traitsI6__halfffffjLj1536ELj1ELj4ELj1ELj16ENS_18Kernel_traits_baseILj1536ES2_ffffjLj128EEEEELb0ELb1ELb0ELb1EEEvNS_9FwdParamsE,"",@"SHT_CUDA_INFO"
	.sectionflags	@""
	.align	4


	//----- nvinfo : EIATTR_CUDA_API_VERSION
	.align		4
        /*0000*/ 	.byte	0x04, 0x37
        /*0002*/ 	.short	(.L_3368 - .L_3367)
.L_3367:
        /*0004*/ 	.word	0x00000082


	//----- nvinfo : EIATTR_KPARAM_INFO
	.align		4
.L_3368:
        /*0008*/ 	.byte	0x04, 0x17
        /*000a*/ 	.short	(.L_3370 - .L_3369)
.L_3369:
        /*000c*/ 	.word	0x00000000
        /*0010*/ 	.short	0x0000
        /*0012*/ 	.short	0x0000
        /*0014*/ 	.byte	0x00, 0xf0, 0xa1, 0x03


	//----- nvinfo : EIATTR_SPARSE_MMA_MASK
	.align		4
.L_3370:
        /*0018*/ 	.byte	0x03, 0x50
        /*001a*/ 	.short	0x0000


	//----- nvinfo : EIATTR_MAXREG_COUNT
	.align		4
        /*001c*/ 	.byte	0x03, 0x1b
        /*001e*/ 	.short	0x00ff


	//----- nvinfo : EIATTR_MERCURY_ISA_VERSION
	.align		4
        /*0020*/ 	.byte	0x03, 0x5f
        /*0022*/ 	.short	0x0101


	//----- nvinfo : EIATTR_COOP_GROUP_MASK_REGIDS
	.align		4
        /*0024*/ 	.byte	0x04, 0x29
        /*0026*/ 	.short	(.L_3372 - .L_3371)


	//   ....[0]....
.L_3371:
        /*0028*/ 	.word	0xffffffff


	//   ....[1]....
        /*002c*/ 	.word	0xffffffff


	//   ....[2]....
        /*0030*/ 	.word	0xffffffff


	//   ....[3]....
        /*0034*/ 	.word	0xffffffff


	//   ....[4]....
        /*0038*/ 	.word	0xffffffff


	//   ....[5]....
        /*003c*/ 	.word	0xffffffff


	//   ....[6]....
        /*0040*/ 	.word	0xffffffff


	//   ....[7]....
        /*0044*/ 	.word	0xffffffff


	//   ....[8]....
        /*0048*/ 	.word	0xffffffff


	//   ....[9]....
        /*004c*/ 	.word	0xffffffff


	//   ....[10]....
        /*0050*/ 	.word	0x050000d4


	//   ....[11]....
        /*0054*/ 	.word	0x050000d4


	//   ....[12]....
        /*0058*/ 	.word	0x050000d4


	//   ....[13]....
        /*005c*/ 	.word	0x050000d4


	//   ....[14]....
        /*0060*/ 	.word	0x050000d4


	//   ....[15]....
        /*0064*/ 	.word	0x050000d4


	//   ....[16]....
        /*0068*/ 	.word	0x050000d4


	//   ....[17]....
        /*006c*/ 	.word	0x050000d4


	//   ....[18]....
        /*0070*/ 	.word	0x050000d4


	//   ....[19]....
        /*0074*/ 	.word	0x050000d4


	//----- nvinfo : EIATTR_COOP_GROUP_INSTR_OFFSETS
	.align		4
.L_3372:
        /*0078*/ 	.byte	0x04, 0x28
        /*007a*/ 	.short	(.L_3374 - .L_3373)


	//   ....[0]....
.L_3373:
        /*007c*/ 	.word	0x00002cf0


	//   ....[1]....
        /*0080*/ 	.word	0x00002d10


	//   ....[2]....
        /*0084*/ 	.word	0x00002d40


	//   ....[3]....
        /*0088*/ 	.word	0x00002d60


	//   ....[4]....
        /*008c*/ 	.word	0x00002d80


	//   ....[5]....
        /*0090*/ 	.word	0x000033b0


	//   ....[6]....
        /*0094*/ 	.word	0x000033d0


	//   ....[7]....
        /*0098*/ 	.word	0x000033f0


	//   ....[8]....
        /*009c*/ 	.word	0x00003410


	//   ....[9]....
        /*00a0*/ 	.word	0x00003430


	//   ....[10]....
        /*00a4*/ 	.word	0x00004060


	//   ....[11]....
        /*00a8*/ 	.word	0x00004100


	//   ....[12]....
        /*00ac*/ 	.word	0x00004180


	//   ....[13]....
        /*00b0*/ 	.word	0x000041f0


	//   ....[14]....
        /*00b4*/ 	.word	0x00004260


	//   ....[15]....
        /*00b8*/ 	.word	0x000048e0


	//   ....[16]....
        /*00bc*/ 	.word	0x00004950


	//   ....[17]....
        /*00c0*/ 	.word	0x000049c0


	//   ....[18]....
        /*00c4*/ 	.word	0x00004a30


	//   ....[19]....
        /*00c8*/ 	.word	0x00004aa0


	//----- nvinfo : EIATTR_EXIT_INSTR_OFFSETS
	.align		4
.L_3374:
        /*00cc*/ 	.byte	0x04, 0x1c
        /*00ce*/ 	.short	(.L_3376 - .L_3375)


	//   ....[0]....
.L_3375:
        /*00d0*/ 	.word	0x000005a0


	//   ....[1]....
        /*00d4*/ 	.word	0x00003ff0


	//----- nvinfo : EIATTR_MAX_THREADS
	.align		4
.L_3376:
        /*00d8*/ 	.byte	0x04, 0x05
        /*00da*/ 	.short	(.L_3378 - .L_3377)
.L_3377:
        /*00dc*/ 	.word	0x00000080
        /*00e0*/ 	.word	0x00000001
        /*00e4*/ 	.word	0x00000001


	//----- nvinfo : EIATTR_CRS_STACK_SIZE
	.align		4
.L_3378:
        /*00e8*/ 	.byte	0x04, 0x1e
        /*00ea*/ 	.short	(.L_3380 - .L_3379)
.L_3379:
        /*00ec*/ 	.word	0x00000000


	//----- nvinfo : EIATTR_CBANK_PARAM_SIZE
	.align		4
.L_3380:
        /*00f0*/ 	.byte	0x03, 0x19
        /*00f2*/ 	.short	0x00e8


	//----- nvinfo : EIATTR_PARAM_CBANK
	.align		4
        /*00f4*/ 	.byte	0x04, 0x0a
        /*00f6*/ 	.short	(.L_3382 - .L_3381)
	.align		4
.L_3381:
        /*00f8*/ 	.word	index@(.nv.constant0._ZN10layer_norm13ln_fwd_kernelINS_13Kernel_traitsI6__halfffffjLj1536ELj1ELj4ELj1ELj16ENS_18Kernel_traits_baseILj1536ES2_ffffjLj128EEEEELb0ELb1ELb0ELb1EEEvNS_9FwdParamsE)
        /*00fc*/ 	.short	0x0210
        /*00fe*/ 	.short	0x00e8


	//----- nvinfo : EIATTR_SW_WAR
	.align		4
.L_3382:
        /*0100*/ 	.byte	0x04, 0x36
        /*0102*/ 	.short	(.L_3384 - .L_3383)
.L_3383:
        /*0104*/ 	.word	0x00000008
.L_3384:


//--------------------- .nv.info._ZN10layer_norm13ln_fwd_kernelINS_13Kernel_traitsI6__halfffffjLj1536ELj1ELj4ELj1ELj16ENS_18Kernel_traits_baseILj1536ES2_ffffjLj128EEEEELb0ELb1ELb1ELb0EEEvNS_9FwdParamsE --------------------------
	.section	.nv.info._ZN10layer_norm13ln_fwd_kernelINS_13Kernel_traitsI6__halfffffjLj1536ELj1ELj4ELj1ELj16ENS_18Kernel_traits_baseILj1536ES2_ffffjLj128EEEEELb0ELb1ELb1ELb0EEEvNS_9FwdParamsE,"",@"SHT_CUDA_INFO"
	.sectionflags	@""
	.align	4


	//----- nvinfo : EIATTR_CUDA_API_VERSION
	.align		4
        /*0000*/ 	.byte	0x04, 0x37
        /*0002*/ 	.short	(.L_3386 - .L_3385)
.L_3385:
        /*0004*/ 	.word	0x00000082


	//----- nvinfo : EIATTR_KPARAM_INFO
	.align		4
.L_3386:
        /*0008*/ 	.byte	0x04, 0x17
        /*000a*/ 	.short	(.L_3388 - .L_3387)
.L_3387:
        /*000c*/ 	.word	0x00000000
        /*0010*/ 	.short	0x0000
        /*0012*/ 	.short	0x0000
        /*0014*/ 	.byte	0x00, 0xf0, 0xa1, 0x03


	//----- nvinfo : EIATTR_SPARSE_MMA_MASK
	.align		4
.L_3388:
        /*0018*/ 	.byte	0x03, 0x50
        /*001a*/ 	.short	0x0000


	//----- nvinfo : EIATTR_MAXREG_COUNT
	.align		4
        /*001c*/ 	.byte	0x03, 0x1b
        /*001e*/ 	.short	0x00ff


	//----- nvinfo : EIATTR_MERCURY_ISA_VERSION
	.align		4
        /*0020*/ 	.byte	0x03, 0x5f
        /*0022*/ 	.short	0x0101


	//----- nvinfo : EIATTR_COOP_GROUP_MASK_REGIDS
	.align		4
        /*0024*/ 	.byte	0x04, 0x29
        /*0026*/ 	.short	(.L_3390 - .L_3389)


	//   ....[0]....
.L_3389:
        /*0028*/ 	.word	0xffffffff


	//   ....[1]....
        /*002c*/ 	.word	0xffffffff


	//   ....[2]....
        /*0030*/ 	.word	0xffffffff


	//   ....[3]....
        /*0034*/ 	.word	0xffffffff


	//   ....[4]....
        /*0038*/ 	.word	0xffffffff


	//   ....[5]....
        /*003c*/ 	.word	0xffffffff


	//   ....[6]....
        /*0040*/ 	.word	0xffffffff


	//   ....[7]....
        /*0044*/ 	.word	0xffffffff


	//   ....[8]....
        /*0048*/ 	.word	0xffffffff


	//   ....[9]....
        /*004c*/ 	.word	0xffffffff


	//   ....[10]....
        /*0050*/ 	.word	0x050000dd


	//   ....[11]....
        /*0054*/ 	.word	0x050000dd


	//   ....[12]....
        /*0058*/ 	.word	0x050000dd


	//   ....[13]....
        /*005c*/ 	.word	0x050000dd


	//   ....[14]....
        /*0060*/ 	.word	0x050000dd


	//   ....[15]....
        /*0064*/ 	.word	0x050000dd


	//   ....[16]....
        /*0068*/ 	.word	0x050000dd


	//   ....[17]....
        /*006c*/ 	.word	0x050000dd


	//   ....[18]....
        /*0070*/ 	.word	0x050000dd


	//   ....[19]....
        /*0074*/ 	.word	0x050000dd


	//----- nvinfo : EIATTR_COOP_GROUP_INSTR_OFFSETS
	.align		4
.L_3390:
        /*0078*/ 	.byte	0x04, 0x28
        /*007a*/ 	.short	(.L_3392 - .L_3391)


	//   ....[0]....
.L_3391:
        /*007c*/ 	.word	0x00005090


	//   ....[1]....
        /*0080*/ 	.word	0x00005130


	//   ....[2]....
        /*0084*/ 	.word	0x00005150


	//   ....[3]....
        /*0088*/ 	.word	0x00005170


	//   ....[4]....
        /*008c*/ 	.word	0x00005190


	//   ....[5]....
        /*0090*/ 	.word	0x00005830


	//   ....[6]....
        /*0094*/ 	.word	0x00005850


	//   ....[7]....
        /*0098*/ 	.word	0x00005870


	//   ....[8]....
        /*009c*/ 	.word	0x00005890


	//   ....[9]....
        /*00a0*/ 	.word	0x000058b0


	//   ....[10]....
        /*00a4*/ 	.word	0x00006a80


	//   ....[11]....
        /*00a8*/ 	.word	0x00006b70


	//   ....[12]....
        /*00ac*/ 	.word	0x00006c00


	//   ....[13]....
        /*00b0*/ 	.word	0x00006c70


	//   ....[14]....
        /*00b4*/ 	.word	0x00006ce0


	//   ....[15]....
        /*00b8*/ 	.word	0x000073d0


	//   ....[16]....
        /*00bc*/ 	.word	0x00007440


	//   ....[17]....
        /*00c0*/ 	.word	0x000074b0


	//   ....[18]....
        /*00c4*/ 	.word	0x00007520


	//   ....[19]....
        /*00c8*/ 	.word	0x00007590


	//----- nvinfo : EIATTR_EXIT_INSTR_OFFSETS
	.align		4
.L_3392:
        /*00cc*/ 	.byte	0x04, 0x1c
        /*00ce*/ 	.short	(.L_3394 - .L_3393)


	//   ....[0]....
.L_3393:
        /*00d0*/ 	.word	0x00001080


	//   ....[1]....
        /*00d4*/ 	.word	0x00006a10


	//----- nvinfo : EIATTR_MAX_THREADS
	.align		4
.L_3394:
        /*00d8*/ 	.byte	0x04, 0x05
        /*00da*/ 	.short	(.L_3396 - .L_3395)
.L_3395:
        /*00dc*/ 	.word	0x00000080
        /*00e0*/ 	.word	0x00000001
        /*00e4*/ 	.word	0x00000001


	//----- nvinfo : EIATTR_CRS_STACK_SIZE
	.align		4
.L_3396:
        /*00e8*/ 	.byte	0x04, 0x1e
        /*00ea*/ 	.short	(.L_3398 - .L_3397)
.L_3397:
        /*00ec*/ 	.word	0x00000000


	//----- nvinfo : EIATTR_CBANK_PARAM_SIZE
	.align		4
.L_3398:
        /*00f0*/ 	.byte	0x03, 0x19
        /*00f2*/ 	.short	0x00e8


	//----- nvinfo : EIATTR_PARAM_CBANK
	.align		4
        /*00f4*/ 	.byte	0x04, 0x0a
        /*00f6*/ 	.short	(.L_3400 - .L_3399)
	.align		4
.L_3399:
        /*00f8*/ 	.word	index@(.nv.constant0._ZN10layer_norm13ln_fwd_kernelINS_13Kernel_traitsI6__halfffffjLj1536ELj1ELj4ELj1ELj16ENS_18Kernel_traits_baseILj1536ES2_ffffjLj128EEEEELb0ELb1ELb1ELb0EEEvNS_9FwdParamsE)
        /*00fc*/ 	.short	0x0210
        /*00fe*/ 	.short	0x00e8


	//----- nvinfo : EIATTR_SW_WAR
	.align		4
.L_3400:
        /*0100*/ 	.byte	0x04, 0x36
        /*0102*/ 	.short	(.L_3402 - .L_3401)
.L_3401:
        /*0104*/ 	.word	0x00000008
.L_3402:


//--------------------- .nv.info._ZN10layer_norm13ln_fwd_kernelINS_13Kernel_traitsI6__halfffffjLj1536ELj1ELj4ELj1ELj16ENS_18Kernel_traits_baseILj1536ES2_ffffjLj128EEEEELb0ELb1ELb1ELb1EEEvNS_9FwdParamsE --------------------------
	.section	.nv.info._ZN10layer_norm13ln_fwd_kernelINS_13Kernel_traitsI6__halfffffjLj1536ELj1ELj4ELj1ELj16ENS_18Kernel_traits_baseILj1536ES2_ffffjLj128EEEEELb0ELb1ELb1ELb1EEEvNS_9FwdParamsE,"",@"SHT_CUDA_INFO"
	.sectionflags	@""
	.align	4


	//----- nvinfo : EIATTR_CUDA_API_VERSION
	.align		4
        /*0000*/ 	.byte	0x04, 0x37
        /*0002*/ 	.short	(.L_3404 - .L_3403)
.L_3403:
        /*0004*/ 	.word	0x00000082


	//----- nvinfo : EIATTR_KPARAM_INFO
	.align		4
.L_3404:
        /*0008*/ 	.byte	0x04, 0x17
        /*000a*/ 	.short	(.L_3406 - .L_3405)
.L_3405:
        /*000c*/ 	.word	0x00000000
        /*0010*/ 	.short	0x0000
        /*0012*/ 	.short	0x0000
        /*0014*/ 	.byte	0x00, 0xf0, 0xa1, 0x03


	//----- nvinfo : EIATTR_SPARSE_MMA_MASK
	.align		4
.L_3406:
        /*0018*/ 	.byte	0x03, 0x50
        /*001a*/ 	.short	0x0000


	//----- nvinfo : EIATTR_MAXREG_COUNT
	.align		4
        /*001c*/ 	.byte	0x03, 0x1b
        /*001e*/ 	.short	0x00ff


	//----- nvinfo : EIATTR_MERCURY_ISA_VERSION
	.align		4
        /*0020*/ 	.byte	0x03, 0x5f
        /*0022*/ 	.short	0x0101


	//----- nvinfo : EIATTR_COOP_GROUP_MASK_REGIDS
	.align		4
        /*0024*/ 	.byte	0x04, 0x29
        /*0026*/ 	.short	(.L_3408 - .L_3407)


	//   ....[0]....
.L_3407:
        /*0028*/ 	.word	0xffffffff


	//   ....[1]....
        /*002c*/ 	.word	0xffffffff


	//   ....[2]....
        /*0030*/ 	.word	0xffffffff


	//   ....[3]....
        /*0034*/ 	.word	0xffffffff


	//   ....[4]....
        /*0038*/ 	.word	0xffffffff


	//   ....[5]....
        /*003c*/ 	.word	0xffffffff


	//   ....[6]....
        /*0040*/ 	.word	0xffffffff


	//   ....[7]....
        /*0044*/ 	.word	0xffffffff


	//   ....[8]....
        /*0048*/ 	.word	0xffffffff


	//   ....[9]....
        /*004c*/ 	.word	0xffffffff


	//   ....[10]....
        /*0050*/ 	.word	0x050000d6


	//   ....[11]....
        /*0054*/ 	.word	0x050000d6


	//   ....[12]....
        /*0058*/ 	.word	0x050000d6


	//   ....[13]....
        /*005c*/ 	.word	0x050000d6


	//   ....[14]....
        /*0060*/ 	.word	0x050000d6


	//   ....[15]....
        /*0064*/ 	.word	0x050000d6


	//   ....[16]....
        /*0068*/ 	.word	0x050000d6


	//   ....[17]....
        /*006c*/ 	.word	0x050000d6


	//   ....[18]....
        /*0070*/ 	.word	0x050000d6


	//   ....[19]....
        /*0074*/ 	.word	0x050000d6


	//----- nvinfo : EIATTR_COOP_GROUP_INSTR_OFFSETS
	.align		4
.L_3408:
        /*0078*/ 	.byte	0x04, 0x28
        /*007a*/ 	.short	(.L_3410 - .L_3409)


	//   ....[0]....
.L_3409:
        /*007c*/ 	.word	0x00003d70


	//   ....[1]....
        /*0080*/ 	.word	0x00003d90


	//   ....[2]....
        /*0084*/ 	.word	0x00003db0


	//   ....[3]....
        /*0088*/ 	.word	0x00003dd0


	//   ....[4]....
        /*008c*/ 	.word	0x00003e00


	//   ....[5]....
        /*0090*/ 	.word	0x00004430


	//   ....[6]....
        /*0094*/ 	.word	0x00004450


	//   ....[7]....
        /*0098*/ 	.word	0x00004470


	//   ....[8]....
        /*009c*/ 	.word	0x00004490


	//   ....[9]....
        /*00a0*/ 	.word	0x000044b0


	//   ....[10]....
        /*00a4*/ 	.word	0x00005230


	//   ....[11]....
        /*00a8*/ 	.word	0x000052d0


	//   ....[12]....
        /*00ac*/ 	.word	0x00005340


	//   ....[13]....
        /*00b0*/ 	.word	0x000053b0


	//   ....[14]....
        /*00b4*/ 	.word	0x00005430


	//   ....[15]....
        /*00b8*/ 	.word	0x00005ab0


	//   ....[16]....
        /*00bc*/ 	.word	0x00005b20


	//   ....[17]....
        /*00c0*/ 	.word	0x00005b90


	//   ....[18]....
        /*00c4*/ 	.word	0x00005c00


	//   ....[19]....
        /*00c8*/ 	.word	0x00005c70


	//----- nvinfo : EIATTR_EXIT_INSTR_OFFSETS
	.align		4
.L_3410:
        /*00cc*/ 	.byte	0x04, 0x1c
        /*00ce*/ 	.short	(.L_3412 - .L_3411)


	//   ....[0]....
.L_3411:
        /*00d0*/ 	.word	0x000005a0


	//   ....[1]....
        /*00d4*/ 	.word	0x000051c0


	//----- nvinfo : EIATTR_MAX_THREADS
	.align		4
.L_3412:
        /*00d8*/ 	.byte	0x04, 0x05
        /*00da*/ 	.short	(.L_3414 - .L_3413)
.L_3413:
        /*00dc*/ 	.word	0x00000080
        /*00e0*/ 	.word	0x00000001
        /*00e4*/ 	.word	0x00000001


	//----- nvinfo : EIATTR_CRS_STACK_SIZE
	.align		4
.L_3414:
        /*00e8*/ 	.byte	0x04, 0x1e
        /*00ea*/ 	.short	(.L_3416 - .L_3415)
.L_3415:
        /*00ec*/ 	.word	0x00000000


	//----- nvinfo : EIATTR_CBANK_PARAM_SIZE
	.align		4
.L_3416:
        /*00f0*/ 	.byte	0x03, 0x19
        /*00f2*/ 	.short	0x00e8


	//----- nvinfo : EIATTR_PARAM_CBANK
	.align		4
        /*00f4*/ 	.byte	0x04, 0x0a
        /*00f6*/ 	.short	(.L_3418 - .L_3417)
	.align		4
.L_3417:
        /*00f8*/ 	.word	index@(.nv.constant0._ZN10layer_norm13ln_fwd_kernelINS_13Kernel_traitsI6__halfffffjLj1536ELj1ELj4ELj1ELj16ENS_18Kernel_traits_baseILj1536ES2_ffffjLj128EEEEELb0ELb1ELb1ELb1EEEvNS_9FwdParamsE)
        /*00fc*/ 	.short	0x0210
        /*00fe*/ 	.short	0x00e8


	//----- nvinfo : EIATTR_SW_WAR
	.align		4
.L_3418:
        /*0100*/ 	.byte	0x04, 0x36
        /*0102*/ 	.short	(.L_3420 - .L_3419)
.L_3419:
        /*0104*/ 	.word	0x00000008
.L_3420:


//--------------------- .nv.info._ZN10layer_norm13ln_fwd_kernelINS_13Kernel_traitsI6__halfffffjLj1536ELj1ELj4ELj1ELj16ENS_18Kernel_traits_baseILj1536ES2_ffffjLj128EEEEELb1ELb0ELb0ELb0EEEvNS_9FwdParamsE --------------------------
	.section	.nv.info._ZN10layer_norm13ln_fwd_kernelINS_13Kernel_traitsI6__halfffffjLj1536ELj1ELj4ELj1ELj16ENS_18Kernel_traits_baseILj1536ES2_ffffjLj128EEEEELb1ELb0ELb0ELb0EEEvNS_9FwdParamsE,"",@"SHT_CUDA_INFO"
	.sectionflags	@""
	.align	4


	//----- nvinfo : EIATTR_CUDA_API_VERSION
	.align		4
        /*0000*/ 	.byte	0x04, 0x37
        /*0002*/ 	.short	(.L_3422 - .L_3421)
.L_3421:
        /*0004*/ 	.word	0x00000082


	//----- nvinfo : EIATTR_KPARAM_INFO
	.align		4
.L_3422:
        /*0008*/ 	.byte	0x04, 0x17
        /*000a*/ 	.short	(.L_3424 - .L_3423)
.L_3423:
        /*000c*/ 	.word	0x00000000
        /*0010*/ 	.short	0x0000
        /*0012*/ 	.short	0x0000
        /*0014*/ 	.byte	0x00, 0xf0, 0xa1, 0x03


	//----- nvinfo : EIATTR_SPARSE_MMA_MASK
	.align		4
.L_3424:
        /*0018*/ 	.byte	0x03, 0x50
        /*001a*/ 	.short	0x0000


	//----- nvinfo : EIATTR_MAXREG_COUNT
	.align		4
        /*001c*/ 	.byte	0x03, 0x1b
        /*001e*/ 	.short	0x00ff


	//----- nvinfo : EIATTR_MERCURY_ISA_VERSION
	.align		4
        /*0020*/ 	.byte	0x03, 0x5f
        /*0022*/ 	.short	0x0101


	//----- nvinfo : EIATTR_COOP_GROUP_MASK_REGIDS
	.align		4
        /*0024*/ 	.byte	0x04, 0x29
        /*0026*/ 	.short	(.L_3426 - .L_3425)


	//   ....[0]....
.L_3425:
        /*0028*/ 	.word	0xffffffff


	//   ....[1]....
        /*002c*/ 	.word	0xffffffff


	//   ....[2]....
        /*0030*/ 	.word	0xffffffff


	//   ....[3]....
        /*0034*/ 	.word	0xffffffff


	//   ....[4]....
        /*0038*/ 	.word	0xffffffff


	//   ....[5]....
        /*003c*/ 	.word	0xffffffff


	//   ....[6]....
        /*0040*/ 	.word	0xffffffff


	//   ....[7]....
        /*0044*/ 	.word	0xffffffff


	//   ....[8]....
        /*0048*/ 	.word	0xffffffff


	//   ....[9]....
        /*004c*/ 	.word	0xffffffff


	//   ....[10]....
        /*0050*/ 	.word	0x050000be


	//   ....[11]....
        /*0054*/ 	.word	0x050000be


	//   ....[12]....
        /*0058*/ 	.word	0x050000be


	//   ....[13]....
        /*005c*/ 	.word	0x050000be


	//   ....[14]....
        /*0060*/ 	.word	0x050000be


	//   ....[15]....
        /*0064*/ 	.word	0x050000be


	//   ....[16]....
        /*0068*/ 	.word	0x050000be


	//   ....[17]....
        /*006c*/ 	.word	0x050000be


	//   ....[18]....
        /*0070*/ 	.word	0x050000be


	//   ....[19]....
        /*0074*/ 	.word	0x050000be


	//----- nvinfo : EIATTR_COOP_GROUP_INSTR_OFFSETS
	.align		4
.L_3426:
        /*0078*/ 	.byte	0x04, 0x28
        /*007a*/ 	.short	(.L_3428 - .L_3427)


	//   ....[0]....
.L_3427:
        /*007c*/ 	.word	0x000133a0


	//   ....[1]....
        /*0080*/ 	.word	0x00013440


	//   ....[2]....
        /*0084*/ 	.word	0x00013460


	//   ....[3]....
        /*0088*/ 	.word	0x00013480


	//   ....[4]....
        /*008c*/ 	.word	0x000134a0


	//   ....[5]....
        /*0090*/ 	.word	0x00013b40


	//   ....[6]....
        /*0094*/ 	.word	0x00013b60


	//   ....[7]....
        /*0098*/ 	.word	0x00013b80


	//   ....[8]....
        /*009c*/ 	.word	0x00013ba0


	//   ....[9]....
        /*00a0*/ 	.word	0x00013bc0


	//   ....[10]....
        /*00a4*/ 	.word	0x00014d50


	//   ....[11]....
        /*00a8*/ 	.word	0x00014e40


	//   ....[12]....
        /*00ac*/ 	.word	0x00014ed0


	//   ....[13]....
        /*00b0*/ 	.word	0x00014f40


	//   ....[14]....
        /*00b4*/ 	.word	0x00014fb0


	//   ....[15]....
        /*00b8*/ 	.word	0x000156b0


	//   ....[16]....
        /*00bc*/ 	.word	0x00015720


	//   ....[17]....
        /*00c0*/ 	.word	0x00015790


	//   ....[18]....
        /*00c4*/ 	.word	0x00015800


	//   ....[19]....
        /*00c8*/ 	.word	0x00015870


	//----- nvinfo : EIATTR_EXIT_INSTR_OFFSETS
	.align		4
.L_3428:
        /*00cc*/ 	.byte	0x04, 0x1c
        /*00ce*/ 	.short	(.L_3430 - .L_3429)


	//   ....[0]....
.L_3429:
        /*00d0*/ 	.word	0x000011d0


	//   ....[1]....
        /*00d4*/ 	.word	0x00014ce0


	//----- nvinfo : EIATTR_MAX_THREADS
	.align		4
.L_3430:
        /*00d8*/ 	.byte	0x04, 0x05
        /*00da*/ 	.short	(.L_3432 - .L_3431)
.L_3431:
        /*00dc*/ 	.word	0x00000080
        /*00e0*/ 	.word	0x00000001
        /*00e4*/ 	.word	0x00000001


	//----- nvinfo : EIATTR_CRS_STACK_SIZE
	.align		4
.L_3432:
        /*00e8*/ 	.byte	0x04, 0x1e
        /*00ea*/ 	.short	(.L_3434 - .L_3433)
.L_3433:
        /*00ec*/ 	.word	0x00000000


	//----- nvinfo : EIATTR_CBANK_PARAM_SIZE
	.align		4
.L_3434:
        /*00f0*/ 	.byte	0x03, 0x19
        /*00f2*/ 	.short	0x00e8


	//----- nvinfo : EIATTR_PARAM_CBANK
	.align		4
        /*00f4*/ 	.byte	0x04, 0x0a
        /*00f6*/ 	.short	(.L_3436 - .L_3435)
	.align		4
.L_3435:
        /*00f8*/ 	.word	index@(.nv.constant0._ZN10layer_norm13ln_fwd_kernelINS_13Kernel_traitsI6__halfffffjLj1536ELj1ELj4ELj1ELj16ENS_18Kernel_traits_baseILj1536ES2_ffffjLj128EEEEELb1ELb0ELb0ELb0EEEvNS_9FwdParamsE)
        /*00fc*/ 	.short	0x0210
        /*00fe*/ 	.short	0x00e8


	//----- nvinfo : EIATTR_SW_WAR
	.align		4
.L_3436:
        /*0100*/ 	.byte	0x04, 0x36
        /*0102*/ 	.short	(.L_3438 - .L_3437)
.L_3437:
        /*0104*/ 	.word	0x00000008
.L_3438:


//--------------------- .nv.info._ZN10layer_norm13ln_fwd_kernelINS_13Kernel_traitsI6__halfffffjLj1536ELj1ELj4ELj1ELj16ENS_18Kernel_traits_baseILj1536ES2_ffffjLj128EEEEELb1ELb0ELb0ELb1EEEvNS_9FwdParamsE --------------------------
	.section	.nv.info._ZN10layer_norm13ln_fwd_kernelINS_13Kernel_traitsI6__halfffffjLj1536ELj1ELj4ELj1ELj16ENS_18Kernel_traits_baseILj1536ES2_ffffjLj128EEEEELb1ELb0ELb0ELb1EEEvNS_9FwdParamsE,"",@"SHT_CUDA_INFO"
	.sectionflags	@""
	.align	4


	//----- nvinfo : EIATTR_CUDA_API_VERSION
	.align		4
        /*0000*/ 	.byte	0x04, 0x37
        /*0002*/ 	.short	(.L_3440 - .L_3439)
.L_3439:
        /*0004*/ 	.word	0x00000082


	//----- nvinfo : EIATTR_KPARAM_INFO
	.align		4
.L_3440:
        /*0008*/ 	.byte	0x04, 0x17
        /*000a*/ 	.short	(.L_3442 - .L_3441)
.L_3441:
        /*000c*/ 	.word	0x00000000
        /*0010*/ 	.short	0x0000
        /*0012*/ 	.short	0x0000
        /*0014*/ 	.byte	0x00, 0xf0, 0xa1, 0x03


	//----- nvinfo : EIATTR_SPARSE_MMA_MASK
	.align		4
.L_3442:
        /*0018*/ 	.byte	0x03, 0x50
        /*001a*/ 	.short	0x0000


	//----- nvinfo : EIATTR_MAXREG_COUNT
	.align		4
        /*001c*/ 	.byte	0x03, 0x1b
        /*001e*/ 	.short	0x00ff


	//----- nvinfo : EIATTR_MERCURY_ISA_VERSION
	.align		4
        /*0020*/ 	.byte	0x03, 0x5f
        /*0022*/ 	.short	0x0101


	//----- nvinfo : EIATTR_COOP_GROUP_MASK_REGIDS
	.align		4
        /*0024*/ 	.byte	0x04, 0x29
        /*0026*/ 	.short	(.L_3444 - .L_3443)


	//   ....[0]....
.L_3443:
        /*0028*/ 	.word	0xffffffff


	//   ....[1]....
        /*002c*/ 	.word	0xffffffff


	//   ....[2]....
        /*0030*/ 	.word	0xffffffff


	//   ....[3]....
        /*0034*/ 	.word	0xffffffff


	//   ....[4]....
        /*0038*/ 	.word	0xffffffff


	//   ....[5]....
        /*003c*/ 	.word	0xffffffff


	//   ....[6]....
        /*0040*/ 	.word	0xffffffff


	//   ....[7]....
        /*0044*/ 	.word	0xffffffff


	//   ....[8]....
        /*0048*/ 	.word	0xffffffff


	//   ....[9]....
        /*004c*/ 	.word	0xffffffff


	//   ....[10]....
        /*0050*/ 	.word	0x050000bd


	//   ....[11]....
        /*0054*/ 	.word	0x050000bd


	//   ....[12]....
        /*0058*/ 	.word	0x050000bd


	//   ....[13]....
        /*005c*/ 	.word	0x050000bd


	//   ....[14]....
        /*0060*/ 	.word	0x050000bd


	//   ....[15]....
        /*0064*/ 	.word	0x050000bd


	//   ....[16]....
        /*0068*/ 	.word	0x050000bd


	//   ....[17]....
        /*006c*/ 	.word	0x050000bd


	//   ....[18]....
        /*0070*/ 	.word	0x050000bd


	//   ....[19]....
        /*0074*/ 	.word	0x050000bd


	//----- nvinfo : EIATTR_COOP_GROUP_INSTR_OFFSETS
	.align		4
.L_3444:
        /*0078*/ 	.byte	0x04, 0x28
        /*007a*/ 	.short	(.L_3446 - .L_3445)


	//   ....[0]....
.L_3445:
        /*007c*/ 	.word	0x00011bf0


	//   ....[1]....
        /*0080*/ 	.word	0x00011c20


	//   ....[2]....
        /*0084*/ 	.word	0x00011c40


	//   ....[3]....
        /*0088*/ 	.word	0x00011c60


	//   ....[4]....
        /*008c*/ 	.word	0x00011c80


	//   ....[5]....
        /*0090*/ 	.word	0x000122b0


	//   ....[6]....
        /*0094*/ 	.word	0x000122d0


	//   ....[7]....
        /*0098*/ 	.word	0x000122f0


	//   ....[8]....
        /*009c*/ 	.word	0x00012310


	//   ....[9]....
        /*00a0*/ 	.word	0x00012330


	//   ....[10]....
        /*00a4*/ 	.word	0x00012f70


	//   ....[11]....
        /*00a8*/ 	.word	0x00013020


	//   ....[12]....
        /*00ac*/ 	.word	0x00013090


	//   ....[13]....
        /*00b0*/ 	.word	0x00013100


	//   ....[14]....
        /*00b4*/ 	.word	0x00013170


	//   ....[15]....
        /*00b8*/ 	.word	0x000137f0


	//   ....[16]....
        /*00bc*/ 	.word	0x00013860


	//   ....[17]....
        /*00c0*/ 	.word	0x000138d0


	//   ....[18]....
        /*00c4*/ 	.word	0x00013940


	//   ....[19]....
        /*00c8*/ 	.word	0x000139b0


	//----- nvinfo : EIATTR_EXIT_INSTR_OFFSETS
	.align		4
.L_3446:
        /*00cc*/ 	.byte	0x04, 0x1c
        /*00ce*/ 	.short	(.L_3448 - .L_3447)


	//   ....[0]....
.L_3447:
        /*00d0*/ 	.word	0x000002b0


	//   ....[1]....
        /*00d4*/ 	.word	0x00012f00


	//----- nvinfo : EIATTR_MAX_THREADS
	.align		4
.L_3448:
        /*00d8*/ 	.byte	0x04, 0x05
        /*00da*/ 	.short	(.L_3450 - .L_3449)
.L_3449:
        /*00dc*/ 	.word	0x00000080
        /*00e0*/ 	.word	0x00000001
        /*00e4*/ 	.word	0x00000001


	//----- nvinfo : EIATTR_CRS_STACK_SIZE
	.align		4
.L_3450:
        /*00e8*/ 	.byte	0x04, 0x1e
        /*00ea*/ 	.short	(.L_3452 - .L_3451)
.L_3451:
        /*00ec*/ 	.word	0x00000000


	//----- nvinfo : EIATTR_CBANK_PARAM_SIZE
	.align		4
.L_3452:
        /*00f0*/ 	.byte	0x03, 0x19
        /*00f2*/ 	.short	0x00e8


	//----- nvinfo : EIATTR_PARAM_CBANK
	.align		4
        /*00f4*/ 	.byte	0x04, 0x0a
        /*00f6*/ 	.short	(.L_3454 - .L_3453)
	.align		4
.L_3453:
        /*00f8*/ 	.word	index@(.nv.constant0._ZN10layer_norm13ln_fwd_kernelINS_13Kernel_traitsI6__halfffffjLj1536ELj1ELj4ELj1ELj16ENS_18Kernel_traits_baseILj1536ES2_ffffjLj128EEEEELb1ELb0ELb0ELb1EEEvNS_9FwdParamsE)
        /*00fc*/ 	.short	0x0210
        /*00fe*/ 	.short	0x00e8


	//----- nvinfo : EIATTR_SW_WAR
	.align		4
.L_3454:
        /*0100*/ 	.byte	0x04, 0x36
        /*0102*/ 	.short	(.L_3456 - .L_3455)
.L_3455:
        /*0104*/ 	.word	0x00000008
.L_3456:


//--------------------- .nv.info._ZN10layer_norm13ln_fwd_kernelINS_13Kernel_traitsI6__halfffffjLj1536ELj1ELj4ELj1ELj16ENS_18Kernel_traits_baseILj1536ES2_ffffjLj128EEEEELb1ELb0ELb1ELb0EEEvNS_9FwdParamsE --------------------------
	.section	.nv.info._ZN10layer_norm13ln_fwd_kernelINS_13Kernel_traitsI6__halfffffjLj1536ELj1ELj4ELj1ELj16ENS_18Kernel_traits_baseILj1536ES2_ffffjLj128EEEEELb1ELb0ELb1ELb0EEEvNS_9FwdParamsE,"",@"SHT_CUDA_INFO"
	.sectionflags	@""
	.align	4


	//----- nvinfo : EIATTR_CUDA_API_VERSION
	.align		4
        /*0000*/ 	.byte	0x04, 0x37
        /*0002*/ 	.short	(.L_3458 - .L_3457)
.L_3457:
        /*0004*/ 	.word	0x00000082


	//----- nvinfo : EIATTR_KPARAM_INFO
	.align		4
.L_3458:
        /*0008*/ 	.byte	0x04, 0x17
        /*000a*/ 	.short	(.L_3460 - .L_3459)
.L_3459:
        /*000c*/ 	.word	0x00000000
        /*0010*/ 	.short	0x0000
        /*0012*/ 	.short	0x0000
        /*0014*/ 	.byte	0x00, 0xf0, 0xa1, 0x03


	//----- nvinfo : EIATTR_SPARSE_MMA_MASK
	.align		4
.L_3460:
        /*0018*/ 	.byte	0x03, 0x50
        /*001a*/ 	.short	0x0000


	//----- nvinfo : EIATTR_MAXREG_COUNT
	.align		4
        /*001c*/ 	.byte	0x03, 0x1b
        /*001e*/ 	.short	0x00ff


	//----- nvinfo : EIATTR_MERCURY_ISA_VERSION
	.align		4
        /*0020*/ 	.byte	0x03, 0x5f
        /*0022*/ 	.short	0x0101


	//----- nvinfo : EIATTR_COOP_GROUP_MASK_REGIDS
	.align		4
        /*0024*/ 	.byte	0x04, 0x29
        /*0026*/ 	.short	(.L_3462 - .L_3461)


	//   ....[0]....
.L_3461:
        /*0028*/ 	.word	0xffffffff


	//   ....[1]....
        /*002c*/ 	.word	0xffffffff


	//   ....[2]....
        /*0030*/ 	.word	0xffffffff


	//   ....[3]....
        /*0034*/ 	.word	0xffffffff


	//   ....[4]....
        /*0038*/ 	.word	0xffffffff


	//   ....[5]....
        /*003c*/ 	.word	0xffffffff


	//   ....[6]....
        /*0040*/ 	.word	0xffffffff


	//   ....[7]....
        /*0044*/ 	.word	0xffffffff


	//   ....[8]....
        /*0048*/ 	.word	0xffffffff


	//   ....[9]....
        /*004c*/ 	.word	0xffffffff


	//   ....[10]....
        /*0050*/ 	.word	0x050000cc


	//   ....[11]....
        /*0054*/ 	.word	0x050000cc


	//   ....[12]....
        /*0058*/ 	.word	0x050000cc


	//   ....[13]....
        /*005c*/ 	.word	0x050000cc


	//   ....[14]....
        /*0060*/ 	.word	0x050000cc


	//   ....[15]....
        /*0064*/ 	.word	0x050000cc


	//   ....[16]....
        /*0068*/ 	.word	0x050000cc


	//   ....[17]....
        /*006c*/ 	.word	0x050000cc


	//   ....[18]....
        /*0070*/ 	.word	0x050000cc


	//   ....[19]....
        /*0074*/ 	.word	0x050000cc


	//----- nvinfo : EIATTR_COOP_GROUP_INSTR_OFFSETS
	.align		4
.L_3462:
        /*0078*/ 	.byte	0x04, 0x28
        /*007a*/ 	.short	(.L_3464 - .L_3463)


	//   ....[0]....
.L_3463:
        /*007c*/ 	.word	0x00015020


	//   ....[1]....
        /*0080*/ 	.word	0x000150c0


	//   ....[2]....
        /*0084*/ 	.word	0x000150e0


	//   ....[3]....
        /*0088*/ 	.word	0x00015100


	//   ....[4]....
        /*008c*/ 	.word	0x00015120


	//   ....[5]....
        /*0090*/ 	.word	0x000157c0


	//   ....[6]....
        /*0094*/ 	.word	0x000157e0


	//   ....[7]....
        /*0098*/ 	.word	0x00015800


	//   ....[8]....
        /*009c*/ 	.word	0x00015820


	//   ....[9]....
        /*00a0*/ 	.word	0x00015840


	//   ....[10]....
        /*00a4*/ 	.word	0x00016a10


	//   ....[11]....
        /*00a8*/ 	.word	0x00016b00


	//   ....[12]....
        /*00ac*/ 	.word	0x00016b90


	//   ....[13]....
        /*00b0*/ 	.word	0x00016c00


	//   ....[14]....
        /*00b4*/ 	.word	0x00016c70


	//   ....[15]....
        /*00b8*/ 	.word	0x00017370


	//   ....[16]....
        /*00bc*/ 	.word	0x000173e0


	//   ....[17]....
        /*00c0*/ 	.word	0x00017450


	//   ....[18]....
        /*00c4*/ 	.word	0x000174c0


	//   ....[19]....
        /*00c8*/ 	.word	0x00017530


	//----- nvinfo : EIATTR_EXIT_INSTR_OFFSETS
	.align		4
.L_3464:
        /*00cc*/ 	.byte	0x04, 0x1c
        /*00ce*/ 	.short	(.L_3466 - .L_3465)


	//   ....[0]....
.L_3465:
        /*00d0*/ 	.word	0x000011e0


	//   ....[1]....
        /*00d4*/ 	.word	0x000169a0


	//----- nvinfo : EIATTR_MAX_THREADS
	.align		4
.L_3466:
        /*00d8*/ 	.byte	0x04, 0x05
        /*00da*/ 	.short	(.L_3468 - .L_3467)
.L_3467:
        /*00dc*/ 	.word	0x00000080
        /*00e0*/ 	.word	0x00000001
        /*00e4*/ 	.word	0x00000001


	//----- nvinfo : EIATTR_CRS_STACK_SIZE
	.align		4
.L_3468:
        /*00e8*/ 	.byte	0x04, 0x1e
        /*00ea*/ 	.short	(.L_3470 - .L_3469)
.L_3469:
        /*00ec*/ 	.word	0x00000000


	//----- nvinfo : EIATTR_CBANK_PARAM_SIZE
	.align		4
.L_3470:
        /*00f0*/ 	.byte	0x03, 0x19
        /*00f2*/ 	.short	0x00e8


	//----- nvinfo : EIATTR_PARAM_CBANK
	.align		4
        /*00f4*/ 	.byte	0x04, 0x0a
        /*00f6*/ 	.short	(.L_3472 - .L_3471)
	.align		4
.L_3471:
        /*00f8*/ 	.word	index@(.nv.constant0._ZN10layer_norm13ln_fwd_kernelINS_13Kernel_traitsI6__halfffffjLj1536ELj1ELj4ELj1ELj16ENS_18Kernel_traits_baseILj1536ES2_ffffjLj128EEEEELb1ELb0ELb1ELb0EEEvNS_9FwdParamsE)
        /*00fc*/ 	.short	0x0210
        /*00fe*/ 	.short	0x00e8


	//----- nvinfo : EIATTR_SW_WAR
	.align		4
.L_3472:
        /*0100*/ 	.byte	0x04, 0x36
        /*0102*/ 	.short	(.L_3474 - .L_3473)
.L_3473:
        /*0104*/ 	.word	0x00000008
.L_3474:


//--------------------- .nv.info._ZN10layer_norm13ln_fwd_kernelINS_13Kernel_traitsI6__halfffffjLj1536ELj1ELj4ELj1ELj16ENS_18Kernel_traits_baseILj1536ES2_ffffjLj128EEEEELb1ELb0ELb1ELb1EEEvNS_9FwdParamsE --------------------------
	.section	.nv.info._ZN10layer_norm13ln_fwd_kernelINS_13Kernel_traitsI6__halfffffjLj1536ELj1ELj4ELj1ELj16ENS_18Kernel_traits_baseILj1536ES2_ffffjLj128EEEEELb1ELb0ELb1ELb1EEEvNS_9FwdParamsE,"",@"SHT_CUDA_INFO"
	.sectionflags	@""
	.align	4


	//----- nvinfo : EIATTR_CUDA_API_VERSION
	.align		4
        /*0000*/ 	.byte	0x04, 0x37
        /*0002*/ 	.short	(.L_3476 - .L_3475)
.L_3475:
        /*0004*/ 	.word	0x00000082


	//----- nvinfo : EIATTR_KPARAM_INFO
	.align		4
.L_3476:
        /*0008*/ 	.byte	0x04, 0x17
        /*000a*/ 	.short	(.L_3478 - .L_3477)
.L_3477:
        /*000c*/ 	.word	0x00000000
        /*0010*/ 	.short	0x0000
        /*0012*/ 	.short	0x0000
        /*0014*/ 	.byte	0x00, 0xf0, 0xa1, 0x03


	//----- nvinfo : EIATTR_SPARSE_MMA_MASK
	.align		4
.L_3478:
        /*0018*/ 	.byte	0x03, 0x50
        /*001a*/ 	.short	0x0000


	//----- nvinfo : EIATTR_MAXREG_COUNT
	.align		4
        /*001c*/ 	.byte	0x03, 0x1b
        /*001e*/ 	.short	0x00ff


	//----- nvinfo : EIATTR_MERCURY_ISA_VERSION
	.align		4
        /*0020*/ 	.byte	0x03, 0x5f
        /*0022*/ 	.short	0x0101


	//----- nvinfo : EIATTR_COOP_GROUP_MASK_REGIDS
	.align		4
        /*0024*/ 	.byte	0x04, 0x29
        /*0026*/ 	.short	(.L_3480 - .L_3479)


	//   ....[0]....
.L_3479:
        /*0028*/ 	.word	0xffffffff


	//   ....[1]....
        /*002c*/ 	.word	0xffffffff


	//   ....[2]....
        /*0030*/ 	.word	0xffffffff


	//   ....[3]....
        /*0034*/ 	.word	0xffffffff


	//   ....[4]....
        /*0038*/ 	.word	0xffffffff


	//   ....[5]....
        /*003c*/ 	.word	0xffffffff


	//   ....[6]....
        /*0040*/ 	.word	0xffffffff


	//   ....[7]....
        /*0044*/ 	.word	0xffffffff


	//   ....[8]....
        /*0048*/ 	.word	0xffffffff


	//   ....[9]....
        /*004c*/ 	.word	0xffffffff


	//   ....[10]....
        /*0050*/ 	.word	0x050000c7


	//   ....[11]....
        /*0054*/ 	.word	0x050000c7


	//   ....[12]....
        /*0058*/ 	.word	0x050000c7


	//   ....[13]....
        /*005c*/ 	.word	0x050000c7


	//   ....[14]....
        /*0060*/ 	.word	0x050000c7


	//   ....[15]....
        /*0064*/ 	.word	0x050000c7


	//   ....[16]....
        /*0068*/ 	.word	0x050000c7


	//   ....[17]....
        /*006c*/ 	.word	0x050000c7


	//   ....[18]....
        /*0070*/ 	.word	0x050000c7


	//   ....[19]....
        /*0074*/ 	.word	0x050000c7


	//----- nvinfo : EIATTR_COOP_GROUP_INSTR_OFFSETS
	.align		4
.L_3480:
        /*0078*/ 	.byte	0x04, 0x28
        /*007a*/ 	.short	(.L_3482 - .L_3481)


	//   ....[0]....
.L_3481:
        /*007c*/ 	.word	0x00013c90


	//   ....[1]....
        /*0080*/ 	.word	0x00013cb0


	//   ....[2]....
        /*0084*/ 	.word	0x00013cd0


	//   ....[3]....
        /*0088*/ 	.word	0x00013cf0


	//   ....[4]....
        /*008c*/ 	.word	0x00013d20


	//   ....[5]....
        /*0090*/ 	.word	0x00014350


	//   ....[6]....
        /*0094*/ 	.word	0x00014370


	//   ....[7]....
        /*0098*/ 	.word	0x00014390


	//   ....[8]....
        /*009c*/ 	.word	0x000143b0


	//   ....[9]....
        /*00a0*/ 	.word	0x000143d0


	//   ....[10]....
        /*00a4*/ 	.word	0x00015160


	//   ....[11]....
        /*00a8*/ 	.word	0x00015200


	//   ....[12]....
        /*00ac*/ 	.word	0x00015270


	//   ....[13]....
        /*00b0*/ 	.word	0x000152e0


	//   ....[14]....
        /*00b4*/ 	.word	0x00015360


	//   ....[15]....
        /*00b8*/ 	.word	0x000159e0


	//   ....[16]....
        /*00bc*/ 	.word	0x00015a50


	//   ....[17]....
        /*00c0*/ 	.word	0x00015ac0


	//   ....[18]....
        /*00c4*/ 	.word	0x00015b30


	//   ....[19]....
        /*00c8*/ 	.word	0x00015ba0


	//----- nvinfo : EIATTR_EXIT_INSTR_OFFSETS
	.align		4
.L_3482:
        /*00cc*/ 	.byte	0x04, 0x1c
        /*00ce*/ 	.short	(.L_3484 - .L_3483)


	//   ....[0]....
.L_3483:
        /*00d0*/ 	.word	0x000002b0


	//   ....[1]....
        /*00d4*/ 	.word	0x000150f0


	//----- nvinfo : EIATTR_MAX_THREADS
	.align		4
.L_3484:
        /*00d8*/ 	.byte	0x04, 0x05
        /*00da*/ 	.short	(.L_3486 - .L_3485)
.L_3485:
        /*00dc*/ 	.word	0x00000080
        /*00e0*/ 	.word	0x00000001
        /*00e4*/ 	.word	0x00000001


	//----- nvinfo : EIATTR_CRS_STACK_SIZE
	.align		4
.L_3486:
        /*00e8*/ 	.byte	0x04, 0x1e
        /*00ea*/ 	.short	(.L_3488 - .L_3487)
.L_3487:
        /*00ec*/ 	.word	0x00000000


	//----- nvinfo : EIATTR_CBANK_PARAM_SIZE
	.align		4
.L_3488:
        /*00f0*/ 	.byte	0x03, 0x19
        /*00f2*/ 	.short	0x00e8


	//----- nvinfo : EIATTR_PARAM_CBANK
	.align		4
        /*00f4*/ 	.byte	0x04, 0x0a
        /*00f6*/ 	.short	(.L_3490 - .L_3489)
	.align		4
.L_3489:
        /*00f8*/ 	.word	index@(.nv.constant0._ZN10layer_norm13ln_fwd_kernelINS_13Kernel_traitsI6__halfffffjLj1536ELj1ELj4ELj1ELj16ENS_18Kernel_traits_baseILj1536ES2_ffffjLj128EEEEELb1ELb0ELb1ELb1EEEvNS_9FwdParamsE)
        /*00fc*/ 	.short	0x0210
        /*00fe*/ 	.short	0x00e8


	//----- nvinfo : EIATTR_SW_WAR
	.align		4
.L_3490:
        /*0100*/ 	.byte	0x04, 0x36
        /*0102*/ 	.short	(.L_3492 - .L_3491)
.L_3491:
        /*0104*/ 	.word	0x00000008
.L_3492:


//--------------------- .nv.info._ZN10layer_norm13ln_fwd_kernelINS_13Kernel_traitsI6__halfffffjLj1536ELj1ELj4ELj1ELj16ENS_18Kernel_traits_baseILj1536ES2_ffffjLj128EEEEELb1ELb1ELb0ELb0EEEvNS_9FwdParamsE --------------------------
	.section	.nv.info._ZN10layer_norm13ln_fwd_kernelINS_13Kernel_traitsI6__halfffffjLj1536ELj1ELj4ELj1ELj16ENS_18Kernel_traits_baseILj1536ES2_ffffjLj128EEEEELb1ELb1ELb0ELb0EEEvNS_9FwdParamsE,"",@"SHT_CUDA_INFO"
	.sectionflags	@""
	.align	4


	//----- nvinfo : EIATTR_CUDA_API_VERSION
	.align		4
        /*0000*/ 	.byte	0x04, 0x37
        /*0002*/ 	.short	(.L_3494 - .L_3493)
.L_3493:
        /*0004*/ 	.word	0x00000082


	//----- nvinfo : EIATTR_KPARAM_INFO
	.align		4
.L_3494:
        /*0008*/ 	.byte	0x04, 0x17
        /*000a*/ 	.short	(.L_3496 - .L_3495)
.L_3495:
        /*000c*/ 	.word	0x00000000
        /*0010*/ 	.short	0x0000
        /*0012*/ 	.short	0x0000
        /*0014*/ 	.byte	0x00, 0xf0, 0xa1, 0x03


	//----- nvinfo : EIATTR_SPARSE_MMA_MASK
	.align		4
.L_3496:
        /*0018*/ 	.byte	0x03, 0x50
        /*001a*/ 	.short	0x0000


	//----- nvinfo : EIATTR_MAXREG_COUNT
	.align		4
        /*001c*/ 	.byte	0x03, 0x1b
        /*001e*/ 	.short	0x00ff


	//----- nvinfo : EIATTR_MERCURY_ISA_VERSION
	.align		4
        /*0020*/ 	.byte	0x03, 0x5f
        /*0022*/ 	.short	0x0101


	//----- nvinfo : EIATTR_COOP_GROUP_MASK_REGIDS
	.align		4
        /*0024*/ 	.byte	0x04, 0x29
        /*0026*/ 	.short	(.L_3498 - .L_3497)


	//   ....[0]....
.L_3497:
        /*0028*/ 	.word	0xffffffff


	//   ....[1]....
        /*002c*/ 	.word	0xffffffff


	//   ....[2]....
        /*0030*/ 	.word	0xffffffff


	//   ....[3]....
        /*0034*/ 	.word	0xffffffff


	//   ....[4]....
        /*0038*/ 	.word	0xffffffff


	//   ....[5]....
        /*003c*/ 	.word	0xffffffff


	//   ....[6]....
        /*0040*/ 	.word	0xffffffff


	//   ....[7]....
        /*0044*/ 	.word	0xffffffff


	//   ....[8]....
        /*0048*/ 	.word	0xffffffff


	//   ....[9]....
        /*004c*/ 	.word	0xffffffff


	//   ....[10]....
        /*0050*/ 	.word	0x050000dd


	//   ....[11]....
        /*0054*/ 	.word	0x050000dd


	//   ....[12]....
        /*0058*/ 	.word	0x050000dd


	//   ....[13]....
        /*005c*/ 	.word	0x050000dd


	//   ....[14]....
        /*0060*/ 	.word	0x050000dd


	//   ....[15]....
        /*0064*/ 	.word	0x050000dd


	//   ....[16]....
        /*0068*/ 	.word	0x050000dd


	//   ....[17]....
        /*006c*/ 	.word	0x050000dd


	//   ....[18]....
        /*0070*/ 	.word	0x050000dd


	//   ....[19]....
        /*0074*/ 	.word	0x050000dd


	//----- nvinfo : EIATTR_COOP_GROUP_INSTR_OFFSETS
	.align		4
.L_3498:
        /*0078*/ 	.byte	0x04, 0x28
        /*007a*/ 	.short	(.L_3500 - .L_3499)


	//   ....[0]....
.L_3499:
        /*007c*/ 	.word	0x00013fd0


	//   ....[1]....
        /*0080*/ 	.word	0x00014070


	//   ....[2]....
        /*0084*/ 	.word	0x00014090


	//   ....[3]....
        /*0088*/ 	.word	0x000140b0


	//   ....[4]....
        /*008c*/ 	.word	0x000140d0


	//   ....[5]....
        /*0090*/ 	.word	0x00014770


	//   ....[6]....
        /*0094*/ 	.word	0x00014790


	//   ....[7]....
        /*0098*/ 	.word	0x000147b0


	//   ....[8]....
        /*009c*/ 	.word	0x000147d0


	//   ....[9]....
        /*00a0*/ 	.word	0x000147f0


	//   ....[10]....
        /*00a4*/ 	.word	0x00015990


	//   ....[11]....
        /*00a8*/ 	.word	0x00015a80


	//   ....[12]....
        /*00ac*/ 	.word	0x00015b10


	//   ....[13]....
        /*00b0*/ 	.word	0x00015b80


	//   ....[14]....
        /*00b4*/ 	.word	0x00015bf0


	//   ....[15]....
        /*00b8*/ 	.word	0x000162f0


	//   ....[16]....
        /*00bc*/ 	.word	0x00016360


	//   ....[17]....
        /*00c0*/ 	.word	0x000163d0


	//   ....[18]....
        /*00c4*/ 	.word	0x00016440


	//   ....[19]....
        /*00c8*/ 	.word	0x000164b0


	//----- nvinfo : EIATTR_EXIT_INSTR_OFFSETS
	.align		4
.L_3500:
        /*00cc*/ 	.byte	0x04, 0x1c
        /*00ce*/ 	.short	(.L_3502 - .L_3501)


	//   ....[0]....
.L_3501:
        /*00d0*/ 	.word	0x00001510


	//   ....[1]....
        /*00d4*/ 	.word	0x00015920


	//----- nvinfo : EIATTR_MAX_THREADS
	.align		4
.L_3502:
        /*00d8*/ 	.byte	0x04, 0x05
        /*00da*/ 	.short	(.L_3504 - .L_3503)
.L_3503:
        /*00dc*/ 	.word	0x00000080
        /*00e0*/ 	.word	0x00000001
        /*00e4*/ 	.word	0x00000001


	//----- nvinfo : EIATTR_CRS_STACK_SIZE
	.align		4
.L_3504:
        /*00e8*/ 	.byte	0x04, 0x1e
        /*00ea*/ 	.short	(.L_3506 - .L_3505)
.L_3505:
        /*00ec*/ 	.word	0x00000000


	//----- nvinfo : EIATTR_CBANK_PARAM_SIZE
	.align		4
.L_3506:
        /*00f0*/ 	.byte	0x03, 0x19
        /*00f2*/ 	.short	0x00e8


	//----- nvinfo : EIATTR_PARAM_CBANK
	.align		4
        /*00f4*/ 	.byte	0x04, 0x0a
        /*00f6*/ 	.short	(.L_3508 - .L_3507)
	.align		4
.L_3507:
        /*00f8*/ 	.word	index@(.nv.constant0._ZN10layer_norm13ln_fwd_kernelINS_13Kernel_traitsI6__halfffffjLj1536ELj1ELj4ELj1ELj16ENS_18Kernel_traits_baseILj1536ES2_ffffjLj128EEEEELb1ELb1ELb0ELb0EEEvNS_9FwdParamsE)
        /*00fc*/ 	.short	0x0210
        /*00fe*/ 	.short	0x00e8


	//----- nvinfo : EIATTR_SW_WAR
	.align		4
.L_3508:
        /*0100*/ 	.byte	0x04, 0x36
        /*0102*/ 	.short	(.L_3510 - .L_3509)
.L_3509:
        /*0104*/ 	.word	0x00000008
.L_3510:


//--------------------- .nv.info._ZN10layer_norm13ln_fwd_kernelINS_13Kernel_traitsI6__halfffffjLj1536ELj1ELj4ELj1ELj16ENS_18Kernel_traits_baseILj1536ES2_ffffjLj128EEEEELb1ELb1ELb0ELb1EEEvNS_9FwdParamsE --------------------------
	.section	.nv.info._ZN10layer_norm13ln_fwd_kernelINS_13Kernel_traitsI6__halfffffjLj1536ELj1ELj4ELj1ELj16ENS_18Kernel_traits_baseILj1536ES2_ffffjLj128EEEEELb1ELb1ELb0ELb1EEEvNS_9FwdParamsE,"",@"SHT_CUDA_INFO"
	.sectionflags	@""
	.align	4


	//----- nvinfo : EIATTR_CUDA_API_VERSION
	.align		4
        /*0000*/ 	.byte	0x04, 0x37
        /*0002*/ 	.short	(.L_3512 - .L_3511)
.L_3511:
        /*0004*/ 	.word	0x00000082


	//----- nvinfo : EIATTR_KPARAM_INFO
	.align		4
.L_3512:
        /*0008*/ 	.byte	0x04, 0x17
        /*000a*/ 	.short	(.L_3514 - .L_3513)
.L_3513:
        /*000c*/ 	.word	0x00000000
        /*0010*/ 	.short	0x0000
        /*0012*/ 	.short	0x0000
        /*0014*/ 	.byte	0x00, 0xf0, 0xa1, 0x03


	//----- nvinfo : EIATTR_SPARSE_MMA_MASK
	.align		4
.L_3514:
        /*0018*/ 	.byte	0x03, 0x50
        /*001a*/ 	.short	0x0000


	//----- nvinfo : EIATTR_MAXREG_COUNT
	.align		4
        /*001c*/ 	.byte	0x03, 0x1b
        /*001e*/ 	.short	0x00ff


	//----- nvinfo : EIATTR_MERCURY_ISA_VERSION
	.align		4
        /*0020*/ 	.byte	0x03, 0x5f
        /*0022*/ 	.short	0x0101


	//----- nvinfo : EIATTR_COOP_GROUP_MASK_REGIDS
	.align		4
        /*0024*/ 	.byte	0x04, 0x29
        /*0026*/ 	.short	(.L_3516 - .L_3515)


	//   ....[0]....
.L_3515:
        /*0028*/ 	.word	0xffffffff


	//   ....[1]....
        /*002c*/ 	.word	0xffffffff


	//   ....[2]....
        /*0030*/ 	.word	0xffffffff


	//   ....[3]....
        /*0034*/ 	.word	0xffffffff


	//   ....[4]....
        /*0038*/ 	.word	0xffffffff


	//   ....[5]....
        /*003c*/ 	.word	0xffffffff


	//   ....[6]....
        /*0040*/ 	.word	0xffffffff


	//   ....[7]....
        /*0044*/ 	.word	0xffffffff


	//   ....[8]....
        /*0048*/ 	.word	0xffffffff


	//   ....[9]....
        /*004c*/ 	.word	0xffffffff


	//   ....[10]....
        /*0050*/ 	.word	0x050000e0


	//   ....[11]....
        /*0054*/ 	.word	0x050000e0


	//   ....[12]....
        /*0058*/ 	.word	0x050000e0


	//   ....[13]....
        /*005c*/ 	.word	0x050000e0


	//   ....[14]....
        /*0060*/ 	.word	0x050000e0


	//   ....[15]....
        /*0064*/ 	.word	0x050000e0


	//   ....[16]....
        /*0068*/ 	.word	0x050000e0


	//   ....[17]....
        /*006c*/ 	.word	0x050000e0


	//   ....[18]....
        /*0070*/ 	.word	0x050000e0


	//   ....[19]....
        /*0074*/ 	.word	0x050000e0


	//----- nvinfo : EIATTR_COOP_GROUP_INSTR_OFFSETS
	.align		4
.L_3516:
        /*0078*/ 	.byte	0x04, 0x28
        /*007a*/ 	.short	(.L_3518 - .L_3517)


	//   ....[0]....
.L_3517:
        /*007c*/ 	.word	0x000128c0


	//   ....[1]....
        /*0080*/ 	.word	0x000128f0


	//   ....[2]....
        /*0084*/ 	.word	0x00012910


	//   ....[3]....
        /*0088*/ 	.word	0x00012930


	//   ....[4]....
        /*008c*/ 	.word	0x00012950


	//   ....[5]....
        /*0090*/ 	.word	0x00012f80


	//   ....[6]....
        /*0094*/ 	.word	0x00012fa0


	//   ....[7]....
        /*0098*/ 	.word	0x00012fc0


	//   ....[8]....
        /*009c*/ 	.word	0x00012fe0


	//   ....[9]....
        /*00a0*/ 	.word	0x00013000


	//   ....[10]....
        /*00a4*/ 	.word	0x00013c60


	//   ....[11]....
        /*00a8*/ 	.word	0x00013d10


	//   ....[12]....
        /*00ac*/ 	.word	0x00013d80


	//   ....[13]....
        /*00b0*/ 	.word	0x00013df0


	//   ....[14]....
        /*00b4*/ 	.word	0x00013e60


	//   ....[15]....
        /*00b8*/ 	.word	0x000144e0


	//   ....[16]....
        /*00bc*/ 	.word	0x00014550


	//   ....[17]....
        /*00c0*/ 	.word	0x000145c0


	//   ....[18]....
        /*00c4*/ 	.word	0x00014630


	//   ....[19]....
        /*00c8*/ 	.word	0x000146a0


	//----- nvinfo : EIATTR_EXIT_INSTR_OFFSETS
	.align		4
.L_3518:
        /*00cc*/ 	.byte	0x04, 0x1c
        /*00ce*/ 	.short	(.L_3520 - .L_3519)


	//   ....[0]....
.L_3519:
        /*00d0*/ 	.word	0x000009d0


	//   ....[1]....
        /*00d4*/ 	.word	0x00013bf0


	//----- nvinfo : EIATTR_MAX_THREADS
	.align		4
.L_3520:
        /*00d8*/ 	.byte	0x04, 0x05
        /*00da*/ 	.short	(.L_3522 - .L_3521)
.L_3521:
        /*00dc*/ 	.word	0x00000080
        /*00e0*/ 	.word	0x00000001
        /*00e4*/ 	.word	0x00000001


	//----- nvinfo : EIATTR_CRS_STACK_SIZE
	.align		4
.L_3522:
        /*00e8*/ 	.byte	0x04, 0x1e
        /*00ea*/ 	.short	(.L_3524 - .L_3523)
.L_3523:
        /*00ec*/ 	.word	0x00000000


	//----- nvinfo : EIATTR_CBANK_PARAM_SIZE
	.align		4
.L_3524:
        /*00f0*/ 	.byte	0x03, 0x19
        /*00f2*/ 	.short	0x00e8


	//----- nvinfo : EIATTR_PARAM_CBANK
	.align		4
        /*00f4*/ 	.byte	0x04, 0x0a
        /*00f6*/ 	.short	(.L_3526 - .L_3525)
	.align		4
.L_3525:
        /*00f8*/ 	.word	index@(.nv.constant0._ZN10layer_norm13ln_fwd_kernelINS_13Kernel_traitsI6__halfffffjLj1536ELj1ELj4ELj1ELj16ENS_18Kernel_traits_baseILj1536ES2_ffffjLj128EEEEELb1ELb1ELb0ELb1EEEvNS_9FwdParamsE)
        /*00fc*/ 	.short	0x0210
        /*00fe*/ 	.short	0x00e8


	//----- nvinfo : EIATTR_SW_WAR
	.align		4
.L_3526:
        /*0100*/ 	.byte	0x04, 0x36
        /*0102*/ 	.short	(.L_3528 - .L_3527)
.L_3527:
        /*0104*/ 	.word	0x00000008
.L_3528:


//--------------------- .nv.info._ZN10layer_norm13ln_fwd_kernelINS_13Kernel_traitsI6__halfffffjLj1536ELj1ELj4ELj1ELj16ENS_18Kernel_traits_baseILj1536ES2_ffffjLj128EEEEELb1ELb1ELb1ELb0EEEvNS_9FwdParamsE --------------------------
	.section	.nv.info._ZN10layer_norm13ln_fwd_kernelINS_13Kernel_traitsI6__halfffffjLj1536ELj1ELj4ELj1ELj16ENS_18Kernel_traits_baseILj1536ES2_ffffjLj128EEEEELb1ELb1ELb1ELb0EEEvNS_9FwdParamsE,"",@"SHT_CUDA_INFO"
	.sectionflags	@""
	.align	4


	//----- nvinfo : EIATTR_CUDA_API_VERSION
	.align		4
        /*0000*/ 	.byte	0x04, 0x37
        /*0002*/ 	.short	(.L_3530 - .L_3529)
.L_3529:
        /*0004*/ 	.word	0x00000082


	//----- nvinfo : EIATTR_KPARAM_INFO
	.align		4
.L_3530:
        /*0008*/ 	.byte	0x04, 0x17
        /*000a*/ 	.short	(.L_3532 - .L_3531)
.L_3531:
        /*000c*/ 	.word	0x00000000
        /*0010*/ 	.short	0x0000
        /*0012*/ 	.short	0x0000
        /*0014*/ 	.byte	0x00, 0xf0, 0xa1, 0x03


	//----- nvinfo : EIATTR_SPARSE_MMA_MASK
	.align		4
.L_3532:
        /*0018*/ 	.byte	0x03, 0x50
        /*001a*/ 	.short	0x0000


	//----- nvinfo : EIATTR_MAXREG_COUNT
	.align		4
        /*001c*/ 	.byte	0x03, 0x1b
        /*001e*/ 	.short	0x00ff


	//----- nvinfo : EIATTR_MERCURY_ISA_VERSION
	.align		4
        /*0020*/ 	.byte	0x03, 0x5f
        /*0022*/ 	.short	0x0101


	//----- nvinfo : EIATTR_COOP_GROUP_MASK_REGIDS
	.align		4
        /*0024*/ 	.byte	0x04, 0x29
        /*0026*/ 	.short	(.L_3534 - .L_3533)


	//   ....[0]....
.L_3533:
        /*0028*/ 	.word	0xffffffff


	//   ....[1]....
        /*002c*/ 	.word	0xffffffff


	//   ....[2]....
        /*0030*/ 	.word	0xffffffff


	//   ....[3]....
        /*0034*/ 	.word	0xffffffff


	//   ....[4]....
        /*0038*/ 	.word	0xffffffff


	//   ....[5]....
        /*003c*/ 	.word	0xffffffff


	//   ....[6]....
        /*0040*/ 	.word	0xffffffff


	//   ....[7]....
        /*0044*/ 	.word	0xffffffff


	//   ....[8]....
        /*0048*/ 	.word	0xffffffff


	//   ....[9]....
        /*004c*/ 	.word	0xffffffff


	//   ....[10]....
        /*0050*/ 	.word	0x050000e9


	//   ....[11]....
        /*0054*/ 	.word	0x050000e9


	//   ....[12]....
        /*0058*/ 	.word	0x050000e9


	//   ....[13]....
        /*005c*/ 	.word	0x050000e9


	//   ....[14]....
        /*0060*/ 	.word	0x050000e9


	//   ....[15]....
        /*0064*/ 	.word	0x050000e9


	//   ....[16]....
        /*0068*/ 	.word	0x050000e9


	//   ....[17]....
        /*006c*/ 	.word	0x050000e9


	//   ....[18]....
        /*0070*/ 	.word	0x050000e9


	//   ....[19]....
        /*0074*/ 	.word	0x050000e9


	//----- nvinfo : EIATTR_COOP_GROUP_INSTR_OFFSETS
	.align		4
.L_3534:
        /*0078*/ 	.byte	0x04, 0x28
        /*007a*/ 	.short	(.L_3536 - .L_3535)


	//   ....[0]....
.L_3535:
        /*007c*/ 	.word	0x00015c50


	//   ....[1]....
        /*0080*/ 	.word	0x00015cf0


	//   ....[2]....
        /*0084*/ 	.word	0x00015d10


	//   ....[3]....
        /*0088*/ 	.word	0x00015d30


	//   ....[4]....
        /*008c*/ 	.word	0x00015d50


	//   ....[5]....
        /*0090*/ 	.word	0x000163f0


	//   ....[6]....
        /*0094*/ 	.word	0x00016410


	//   ....[7]....
        /*0098*/ 	.word	0x00016430


	//   ....[8]....
        /*009c*/ 	.word	0x00016450


	//   ....[9]....
        /*00a0*/ 	.word	0x00016470


	//   ....[10]....
        /*00a4*/ 	.word	0x00017650


	//   ....[11]....
        /*00a8*/ 	.word	0x00017740


	//   ....[12]....
        /*00ac*/ 	.word	0x000177d0


	//   ....[13]....
        /*00b0*/ 	.word	0x00017840


	//   ....[14]....
        /*00b4*/ 	.word	0x000178b0


	//   ....[15]....
        /*00b8*/ 	.word	0x00017fb0


	//   ....[16]....
        /*00bc*/ 	.word	0x00018020


	//   ....[17]....
        /*00c0*/ 	.word	0x00018090


	//   ....[18]....
        /*00c4*/ 	.word	0x00018100


	//   ....[19]....
        /*00c8*/ 	.word	0x00018170


	//----- nvinfo : EIATTR_EXIT_INSTR_OFFSETS
	.align		4
.L_3536:
        /*00cc*/ 	.byte	0x04, 0x1c
        /*00ce*/ 	.short	(.L_3538 - .L_3537)


	//   ....[0]....
.L_3537:
        /*00d0*/ 	.word	0x00001520


	//   ....[1]....
        /*00d4*/ 	.word	0x000175e0


	//----- nvinfo : EIATTR_MAX_THREADS
	.align		4
.L_3538:
        /*00d8*/ 	.byte	0x04, 0x05
        /*00da*/ 	.short	(.L_3540 - .L_3539)
.L_3539:
        /*00dc*/ 	.word	0x00000080
        /*00e0*/ 	.word	0x00000001
        /*00e4*/ 	.word	0x00000001


	//----- nvinfo : EIATTR_CRS_STACK_SIZE
	.align		4
.L_3540:
        /*00e8*/ 	.byte	0x04, 0x1e
        /*00ea*/ 	.short	(.L_3542 - .L_3541)
.L_3541:
        /*00ec*/ 	.word	0x00000000


	//----- nvinfo : EIATTR_CBANK_PARAM_SIZE
	.align		4
.L_3542:
        /*00f0*/ 	.byte	0x03, 0x19
        /*00f2*/ 	.short	0x00e8


	//----- nvinfo : EIATTR_PARAM_CBANK
	.align		4
        /*00f4*/ 	.byte	0x04, 0x0a
        /*00f6*/ 	.short	(.L_3544 - .L_3543)
	.align		4
.L_3543:
        /*00f8*/ 	.word	index@(.nv.constant0._ZN10layer_norm13ln_fwd_kernelINS_13Kernel_traitsI6__halfffffjLj1536ELj1ELj4ELj1ELj16ENS_18Kernel_traits_baseILj1536ES2_ffffjLj128EEEEELb1ELb1ELb1ELb0EEEvNS_9FwdParamsE)
        /*00fc*/ 	.short	0x0210
        /*00fe*/ 	.short	0x00e8


	//----- nvinfo : EIATTR_SW_WAR
	.align		4
.L_3544:
        /*0100*/ 	.byte	0x04, 0x36
        /*0102*/ 	.short	(.L_3546 - .L_3545)
.L_3545:
        /*0104*/ 	.word	0x00000008
.L_3546:


//--------------------- .nv.info._ZN10layer_norm13ln_fwd_kernelINS_13Kernel_traitsI6__halfffffjLj1536ELj1ELj4ELj1ELj16ENS_18Kernel_traits_baseILj1536ES2_ffffjLj128EEEEELb1ELb1ELb1ELb1EEEvNS_9FwdParamsE --------------------------
	.section	.nv.info._ZN10layer_norm13ln_fwd_kernelINS_13Kernel_traitsI6__halfffffjLj1536ELj1ELj4ELj1ELj16ENS_18Kernel_traits_baseILj1536ES2_ffffjLj128EEEEELb1ELb1ELb1ELb1EEEvNS_9FwdParamsE,"",@"SHT_CUDA_INFO"
	.sectionflags	@""
	.align	4


	//----- nvinfo : EIATTR_CUDA_API_VERSION
	.align		4
        /*0000*/ 	.byte	0x04, 0x37
        /*0002*/ 	.short	(.L_3548 - .L_3547)
.L_3547:
        /*0004*/ 	.word	0x00000082


	//----- nvinfo : EIATTR_KPARAM_INFO
	.align		4
.L_3548:
        /*0008*/ 	.byte	0x04, 0x17
        /*000a*/ 	.short	(.L_3550 - .L_3549)
.L_3549:
        /*000c*/ 	.word	0x00000000
        /*0010*/ 	.short	0x0000
        /*0012*/ 	.short	0x0000
        /*0014*/ 	.byte	0x00, 0xf0, 0xa1, 0x03


	//----- nvinfo : EIATTR_SPARSE_MMA_MASK
	.align		4
.L_3550:
        /*0018*/ 	.byte	0x03, 0x50
        /*001a*/ 	.short	0x0000


	//----- nvinfo : EIATTR_MAXREG_COUNT
	.align		4
        /*001c*/ 	.byte	0x03, 0x1b
        /*001e*/ 	.short	0x00ff


	//----- nvinfo : EIATTR_MERCURY_ISA_VERSION
	.align		4
        /*0020*/ 	.byte	0x03, 0x5f
        /*0022*/ 	.short	0x0101


	//----- nvinfo : EIATTR_COOP_GROUP_MASK_REGIDS
	.align		4
        /*0024*/ 	.byte	0x04, 0x29
        /*0026*/ 	.short	(.L_3552 - .L_3551)


	//   ....[0]....
.L_3551:
        /*0028*/ 	.word	0xffffffff


	//   ....[1]....
        /*002c*/ 	.word	0xffffffff


	//   ....[2]....
        /*0030*/ 	.word	0xffffffff


	//   ....[3]....
        /*0034*/ 	.word	0xffffffff


	//   ....[4]....
        /*0038*/ 	.word	0xffffffff


	//   ....[5]....
        /*003c*/ 	.word	0xffffffff


	//   ....[6]....
        /*0040*/ 	.word	0xffffffff


	//   ....[7]....
        /*0044*/ 	.word	0xffffffff


	//   ....[8]....
        /*0048*/ 	.word	0xffffffff


	//   ....[9]....
        /*004c*/ 	.word	0xffffffff


	//   ....[10]....
        /*0050*/ 	.word	0x050000e3


	//   ....[11]....
        /*0054*/ 	.word	0x050000e3


	//   ....[12]....
        /*0058*/ 	.word	0x050000e3


	//   ....[13]....
        /*005c*/ 	.word	0x050000e3


	//   ....[14]....
        /*0060*/ 	.word	0x050000e3


	//   ....[15]....
        /*0064*/ 	.word	0x050000e3


	//   ....[16]....
        /*0068*/ 	.word	0x050000e3


	//   ....[17]....
        /*006c*/ 	.word	0x050000e3


	//   ....[18]....
        /*0070*/ 	.word	0x050000e3


	//   ....[19]....
        /*0074*/ 	.word	0x050000e3


	//----- nvinfo : EIATTR_COOP_GROUP_INSTR_OFFSETS
	.align		4
.L_3552:
        /*0078*/ 	.byte	0x04, 0x28
        /*007a*/ 	.short	(.L_3554 - .L_3553)


	//   ....[0]....
.L_3553:
        /*007c*/ 	.word	0x00014610


	//   ....[1]....
        /*0080*/ 	.word	0x00014630


	//   ....[2]....
        /*0084*/ 	.word	0x00014650


	//   ....[3]....
        /*0088*/ 	.word	0x00014670


	//   ....[4]....
        /*008c*/ 	.word	0x000146a0


	//   ....[5]....
        /*0090*/ 	.word	0x00014cd0


	//   ....[6]....
        /*0094*/ 	.word	0x00014cf0


	//   ....[7]....
        /*0098*/ 	.word	0x00014d10


	//   ....[8]....
        /*009c*/ 	.word	0x00014d30


	//   ....[9]....
        /*00a0*/ 	.word	0x00014d50


	//   ....[10]....
        /*00a4*/ 	.word	0x00015ae0


	//   ....[11]....
        /*00a8*/ 	.word	0x00015b80


	//   ....[12]....
        /*00ac*/ 	.word	0x00015bf0


	//   ....[13]....
        /*00b0*/ 	.word	0x00015c60


	//   ....[14]....
        /*00b4*/ 	.word	0x00015ce0


	//   ....[15]....
        /*00b8*/ 	.word	0x00016360


	//   ....[16]....
        /*00bc*/ 	.word	0x000163d0


	//   ....[17]....
        /*00c0*/ 	.word	0x00016440


	//   ....[18]....
        /*00c4*/ 	.word	0x000164b0


	//   ....[19]....
        /*00c8*/ 	.word	0x00016520


	//----- nvinfo : EIATTR_EXIT_INSTR_OFFSETS
	.align		4
.L_3554:
        /*00cc*/ 	.byte	0x04, 0x1c
        /*00ce*/ 	.short	(.L_3556 - .L_3555)


	//   ....[0]....
.L_3555:
        /*00d0*/ 	.word	0x000009d0


	//   ....[1]....
        /*00d4*/ 	.word	0x00015a70


	//----- nvinfo : EIATTR_MAX_THREADS
	.align		4
.L_3556:
        /*00d8*/ 	.byte	0x04, 0x05
        /*00da*/ 	.short	(.L_3558 - .L_3557)
.L_3557:
        /*00dc*/ 	.word	0x00000080
        /*00e0*/ 	.word	0x00000001
        /*00e4*/ 	.word	0x00000001


	//----- nvinfo : EIATTR_CRS_STACK_SIZE
	.align		4
.L_3558:
        /*00e8*/ 	.byte	0x04, 0x1e
        /*00ea*/ 	.short	(.L_3560 - .L_3559)
.L_3559:
        /*00ec*/ 	.word	0x00000000


	//----- nvinfo : EIATTR_CBANK_PARAM_SIZE
	.align		4
.L_3560:
        /*00f0*/ 	.byte	0x03, 0x19
        /*00f2*/ 	.short	0x00e8


	//----- nvinfo : EIATTR_PARAM_CBANK
	.align		4
        /*00f4*/ 	.byte	0x04, 0x0a
        /*00f6*/ 	.short	(.L_3562 - .L_3561)
	.align		4
.L_3561:
        /*00f8*/ 	.word	index@(.nv.constant0._ZN10layer_norm13ln_fwd_kernelINS_13Kernel_traitsI6__halfffffjLj1536ELj1ELj4ELj1ELj16ENS_18Kernel_traits_baseILj1536ES2_ffffjLj128EEEEELb1ELb1ELb1ELb1EEEvNS_9FwdParamsE)
        /*00fc*/ 	.short	0x0210
        /*00fe*/ 	.short	0x00e8


	//----- nvinfo : EIATTR_SW_WAR
	.align		4
.L_3562:
        /*0100*/ 	.byte	0x04, 0x36
        /*0102*/ 	.short	(.L_3564 - .L_3563)
.L_3563:
        /*0104*/ 	.word	0x00000008
.L_3564:


//--------------------- .nv.info._ZN10layer_norm13ln_fwd_kernelINS_13Kernel_traitsIfffffjLj1536ELj1ELj4ELj1ELj16ENS_18Kernel_traits_baseILj1536EfffffjLj128EEEEELb0ELb0ELb0ELb0EEEvNS_9FwdParamsE --------------------------
	.section	.nv.info._ZN10layer_norm13ln_fwd_kernelINS_13Kernel_traitsIfffffjLj1536ELj1ELj4ELj1ELj16ENS_18Kernel_traits_baseILj1536EfffffjLj128EEEEELb0ELb0ELb0ELb0EEEvNS_9FwdParamsE,"",@"SHT_CUDA_INFO"
	.sectionflags	@""
	.align	4


	//----- nvinfo : EIATTR_CUDA_API_VERSION
	.align		4
        /*0000*/ 	.byte	0x04, 0x37
        /*0002*/ 	.short	(.L_3566 - .L_3565)
.L_3565:
        /*0004*/ 	.word	0x00000082


	//----- nvinfo : EIATTR_KPARAM_INFO
	.align		4
.L_3566:
        /*0008*/ 	.byte	0x04, 0x17
        /*000a*/ 	.short	(.L_3568 - .L_3567)
.L_3567:
        /*000c*/ 	.word	0x00000000
        /*0010*/ 	.short	0x0000
        /*0012*/ 	.short	0x0000
        /*0014*/ 	.byte	0x00, 0xf0, 0xa1, 0x03


	//----- nvinfo : EIATTR_SPARSE_MMA_MASK
	.align		4
.L_3568:
        /*0018*/ 	.byte	0x03, 0x50
        /*001a*/ 	.short	0x0000


	//----- nvinfo : EIATTR_MAXREG_COUNT
	.align		4
        /*001c*/ 	.byte	0x03, 0x1b
        /*001e*/ 	.short	0x00ff


	//----- nvinfo : EIATTR_MERCURY_ISA_VERSION
	.align		4
        /*0020*/ 	.byte	0x03, 0x5f
        /*0022*/ 	.short	0x0101


	//----- nvinfo : EIATTR_COOP_GROUP_MASK_REGIDS
	.align		4
        /*0024*/ 	.byte	0x04, 0x29
        /*0026*/ 	.short	(.L_3570 - .L_3569)


	//   ....[0]....
.L_3569:
        /*0028*/ 	.word	0xffffffff


	//   ....[1]....
        /*002c*/ 	.word	0xffffffff


	//   ....[2]....
        /*0030*/ 	.word	0xffffffff


	//   ....[3]....
        /*0034*/ 	.word	0xffffffff


	//   ....[4]....
        /*0038*/ 	.word	0xffffffff


	//   ....[5]....
        /*003c*/ 	.word	0xffffffff


	//   ....[6]....
        /*0040*/ 	.word	0xffffffff


	//   ....[7]....
        /*0044*/ 	.word	0xffffffff


	//   ....[8]....
        /*0048*/ 	.word	0xffffffff


	//   ....[9]....
        /*004c*/ 	.word	0xffffffff


	//   ....[10]....
        /*0050*/ 	.word	0x05000081


	//   ....[11]....
        /*0054*/ 	.word	0x05000081


	//   ....[12]....
        /*0058*/ 	.word	0x05000081


	//   ....[13]....
        /*005c*/ 	.word	0x05000081


	//   ....[14]....
        /*0060*/ 	.word	0x05000081


	//   ....[15]....
        /*0064*/ 	.word	0x05000081


	//   ....[16]....
        /*0068*/ 	.word	0x05000081


	//   ....[17]....
        /*006c*/ 	.word	0x05000081


	//   ....[18]....
        /*0070*/ 	.word	0x05000081


	//   ....[19]....
        /*0074*/ 	.word	0x05000081


	//----- nvinfo : EIATTR_COOP_GROUP_INSTR_OFFSETS
	.align		4
.L_3570:
        /*0078*/ 	.byte	0x04, 0x28
        /*007a*/ 	.short	(.L_3572 - .L_3571)


	//   ....[0]....
.L_3571:
        /*007c*/ 	.word	0x00003510


	//   ....[1]....
        /*0080*/ 	.word	0x00003550


	//   ....[2]....
        /*0084*/ 	.word	0x00003570


	//   ....[3]....
        /*0088*/ 	.word	0x00003590


	//   ....[4]....
        /*008c*/ 	.word	0x000035b0


	//   ....[5]....
        /*0090*/ 	.word	0x00003c70


	//   ....[6]....
        /*0094*/ 	.word	0x00003c90


	//   ....[7]....
        /*0098*/ 	.word	0x00003cb0


	//   ....[8]....
        /*009c*/ 	.word	0x00003cd0


	//   ....[9]....
        /*00a0*/ 	.word	0x00003cf0


	//   ....[10]....
        /*00a4*/ 	.word	0x00004e10


	//   ....[11]....
        /*00a8*/ 	.word	0x00004ea0


	//   ....[12]....
        /*00ac*/ 	.word	0x00004f00


	//   ....[13]....
        /*00b0*/ 	.word	0x00004f60


	//   ....[14]....
        /*00b4*/ 	.word	0x00004fc0


	//   ....[15]....
        /*00b8*/ 	.word	0x000056f0


	//   ....[16]....
        /*00bc*/ 	.word	0x00005740


	//   ....[17]....
        /*00c0*/ 	.word	0x000057a0


	//   ....[18]....
        /*00c4*/ 	.word	0x00005800


	//   ....[19]....
        /*00c8*/ 	.word	0x00005860


	//----- nvinfo : EIATTR_EXIT_INSTR_OFFSETS
	.align		4
.L_3572:
        /*00cc*/ 	.byte	0x04, 0x1c
        /*00ce*/ 	.short	(.L_3574 - .L_3573)


	//   ....[0]....
.L_3573:
        /*00d0*/ 	.word	0x00000e70


	//   ....[1]....
        /*00d4*/ 	.word	0x00004da0


	//----- nvinfo : EIATTR_MAX_THREADS
	.align		4
.L_3574:
        /*00d8*/ 	.byte	0x04, 0x05
        /*00da*/ 	.short	(.L_3576 - .L_3575)
.L_3575:
        /*00dc*/ 	.word	0x00000080
        /*00e0*/ 	.word	0x00000001
        /*00e4*/ 	.word	0x00000001


	//----- nvinfo : EIATTR_CRS_STACK_SIZE
	.align		4
.L_3576:
        /*00e8*/ 	.byte	0x04, 0x1e
        /*00ea*/ 	.short	(.L_3578 - .L_3577)
.L_3577:
        /*00ec*/ 	.word	0x00000000


	//----- nvinfo : EIATTR_CBANK_PARAM_SIZE
	.align		4
.L_3578:
        /*00f0*/ 	.byte	0x03, 0x19
        /*00f2*/ 	.short	0x00e8


	//----- nvinfo : EIATTR_PARAM_CBANK
	.align		4
        /*00f4*/ 	.byte	0x04, 0x0a
        /*00f6*/ 	.short	(.L_3580 - .L_3579)
	.align		4
.L_3579:
        /*00f8*/ 	.word	index@(.nv.constant0._ZN10layer_norm13ln_fwd_kernelINS_13Kernel_traitsIfffffjLj1536ELj1ELj4ELj1ELj16ENS_18Kernel_traits_baseILj1536EfffffjLj128EEEEELb0ELb0ELb0ELb0EEEvNS_9FwdParamsE)
        /*00fc*/ 	.short	0x0210
        /*00fe*/ 	.short	0x00e8


	//----- nvinfo : EIATTR_SW_WAR
	.align		4
.L_3580:
        /*0100*/ 	.byte	0x04, 0x36
        /*0102*/ 	.short	(.L_3582 - .L_3581)
.L_3581:
        /*0104*/ 	.word	0x00000008
.L_3582:


//--------------------- .nv.info._ZN10layer_norm13ln_fwd_kernelINS_13Kernel_traitsIfffffjLj1536ELj1ELj4ELj1ELj16ENS_18Kernel_traits_baseILj1536EfffffjLj128EEEEELb0ELb0ELb0ELb1EEEvNS_9FwdParamsE --------------------------
	.section	.nv.info._ZN10layer_norm13ln_fwd_kernelINS_13Kernel_traitsIfffffjLj1536ELj1ELj4ELj1ELj16ENS_18Kernel_traits_baseILj1536EfffffjLj128EEEEELb0ELb0ELb0ELb1EEEvNS_9FwdParamsE,"",@"SHT_CUDA_INFO"
	.sectionflags	@""
	.align	4


	//----- nvinfo : EIATTR_CUDA_API_VERSION
	.align		4
        /*0000*/ 	.byte	0x04, 0x37
        /*0002*/ 	.short	(.L_3584 - .L_3583)
.L_3583:
        /*0004*/ 	.word	0x00000082


	//----- nvinfo : EIATTR_KPARAM_INFO
	.align		4
.L_3584:
        /*0008*/ 	.byte	0x04, 0x17
        /*000a*/ 	.short	(.L_3586 - .L_3585)
.L_3585:
        /*000c*/ 	.word	0x00000000
        /*0010*/ 	.short	0x0000
        /*0012*/ 	.short	0x0000
        /*0014*/ 	.byte	0x00, 0xf0, 0xa1, 0x03


	//----- nvinfo : EIATTR_SPARSE_MMA_MASK
	.align		4
.L_3586:
        /*0018*/ 	.byte	0x03, 0x50
        /*001a*/ 	.short	0x0000


	//----- nvinfo : EIATTR_MAXREG_COUNT
	.align		4
        /*001c*/ 	.byte	0x03, 0x1b
        /*001e*/ 	.short	0x00ff


	//----- nvinfo : EIATTR_MERCURY_ISA_VERSION
	.align		4
        /*0020*/ 	.byte	0x03, 0x5f
        /*0022*/ 	.short	0x0101


	//----- nvinfo : EIATTR_COOP_GROUP_MASK_REGIDS
	.align		4
        /*0024*/ 	.byte	0x04, 0x29
        /*0026*/ 	.short	(.L_3588 - .L_3587)


	//   ....[0]....
.L_3587:
        /*0028*/ 	.word	0xffffffff


	//   ....[1]....
        /*002c*/ 	.word	0xffffffff


	//   ....[2]....
        /*0030*/ 	.word	0xffffffff


	//   ....[3]....
        /*0034*/ 	.word	0xffffffff


	//   ....[4]....
        /*0038*/ 	.word	0xffffffff


	//   ....[5]....
        /*003c*/ 	.word	0xffffffff


	//   ....[6]....
        /*0040*/ 	.word	0xffffffff


	//   ....[7]....
        /*0044*/ 	.word	0xffffffff


	//   ....[8]....
        /*0048*/ 	.word	0xffffffff


	//   ....[9]....
        /*004c*/ 	.word	0xffffffff


	//   ....[10]....
        /*0050*/ 	.word	0x050000a6


	//   ....[11]....
        /*0054*/ 	.word	0x050000a6


	//   ....[12]....
        /*0058*/ 	.word	0x050000a6


	//   ....[13]....
        /*005c*/ 	.word	0x050000a6


	//   ....[14]....
        /*0060*/ 	.word	0x050000a6


	//   ....[15]....
        /*0064*/ 	.word	0x050000a6


	//   ....[16]....
        /*0068*/ 	.word	0x050000a6


	//   ....[17]....
        /*006c*/ 	.word	0x050000a6


	//   ....[18]....
        /*0070*/ 	.word	0x050000a6


	//   ....[19]....
        /*0074*/ 	.word	0x050000a6


	//----- nvinfo : EIATTR_COOP_GROUP_INSTR_OFFSETS
	.align		4
.L_3588:
        /*0078*/ 	.byte	0x04, 0x28
        /*007a*/ 	.short	(.L_3590 - .L_3589)


	//   ....[0]....
.L_3589:
        /*007c*/ 	.word	0x000021e0


	//   ....[1]....
        /*0080*/ 	.word	0x00002200


	//   ....[2]....
        /*0084*/ 	.word	0x00002220


	//   ....[3]....
        /*0088*/ 	.word	0x00002240


	//   ....[4]....
        /*008c*/ 	.word	0x00002270


	//   ....[5]....
        /*0090*/ 	.word	0x000028a0


	//   ....[6]....
        /*0094*/ 	.word	0x000028c0


	//   ....[7]....
        /*0098*/ 	.word	0x000028e0


	//   ....[8]....
        /*009c*/ 	.word	0x00002900


	//   ....[9]....
        /*00a0*/ 	.word	0x00002920


	//   ....[10]....
        /*00a4*/ 	.word	0x00003550


	//   ....[11]....
        /*00a8*/ 	.word	0x000035f0


	//   ....[12]....
        /*00ac*/ 	.word	0x00003660


	//   ....[13]....
        /*00b0*/ 	.word	0x000036d0


	//   ....[14]....
        /*00b4*/ 	.word	0x00003750


	//   ....[15]....
        /*00b8*/ 	.word	0x00003dd0


	//   ....[16]....
        /*00bc*/ 	.word	0x00003e40


	//   ....[17]....
        /*00c0*/ 	.word	0x00003eb0


	//   ....[18]....
        /*00c4*/ 	.word	0x00003f20


	//   ....[19]....
        /*00c8*/ 	.word	0x00003f90


	//----- nvinfo : EIATTR_EXIT_INSTR_OFFSETS
	.align		4
.L_3590:
        /*00cc*/ 	.byte	0x04, 0x1c
        /*00ce*/ 	.short	(.L_3592 - .L_3591)


	//   ....[0]....
.L_3591:
        /*00d0*/ 	.word	0x000003a0


	//   ....[1]....
        /*00d4*/ 	.word	0x000034e0


	//----- nvinfo : EIATTR_MAX_THREADS
	.align		4
.L_3592:
        /*00d8*/ 	.byte	0x04, 0x05
        /*00da*/ 	.short	(.L_3594 - .L_3593)
.L_3593:
        /*00dc*/ 	.word	0x00000080
        /*00e0*/ 	.word	0x00000001
        /*00e4*/ 	.word	0x00000001


	//----- nvinfo : EIATTR_CRS_STACK_SIZE
	.align		4
.L_3594:
        /*00e8*/ 	.byte	0x04, 0x1e
        /*00ea*/ 	.short	(.L_3596 - .L_3595)
.L_3595:
        /*00ec*/ 	.word	0x00000000


	//----- nvinfo : EIATTR_CBANK_PARAM_SIZE
	.align		4
.L_3596:
        /*00f0*/ 	.byte	0x03, 0x19
        /*00f2*/ 	.short	0x00e8


	//----- nvinfo : EIATTR_PARAM_CBANK
	.align		4
        /*00f4*/ 	.byte	0x04, 0x0a
        /*00f6*/ 	.short	(.L_3598 - .L_3597)
	.align		4
.L_3597:
        /*00f8*/ 	.word	index@(.nv.constant0._ZN10layer_norm13ln_fwd_kernelINS_13Kernel_traitsIfffffjLj1536ELj1ELj4ELj1ELj16ENS_18Kernel_traits_baseILj1536EfffffjLj128EEEEELb0ELb0ELb0ELb1EEEvNS_9FwdParamsE)
        /*00fc*/ 	.short	0x0210
        /*00fe*/ 	.short	0x00e8


	//----- nvinfo : EIATTR_SW_WAR
	.align		4
.L_3598:
        /*0100*/ 	.byte	0x04, 0x36
        /*0102*/ 	.short	(.L_3600 - .L_3599)
.L_3599:
        /*0104*/ 	.word	0x00000008
.L_3600:


//--------------------- .nv.info._ZN10layer_norm13ln_fwd_kernelINS_13Kernel_traitsIfffffjLj1536ELj1ELj4ELj1ELj16ENS_18Kernel_traits_baseILj1536EfffffjLj128EEEEELb0ELb0ELb1ELb0EEEvNS_9FwdParamsE --------------------------
	.section	.nv.info._ZN10layer_norm13ln_fwd_kernelINS_13Kernel_traitsIfffffjLj1536ELj1ELj4ELj1ELj16ENS_18Kernel_traits_baseILj1536EfffffjLj128EEEEELb0ELb0ELb1ELb0EEEvNS_9FwdParamsE,"",@"SHT_CUDA_INFO"
	.sectionflags	@""
	.align	4


	//----- nvinfo : EIATTR_CUDA_API_VERSION
	.align		4
        /*0000*/ 	.byte	0x04, 0x37
        /*0002*/ 	.short	(.L_3602 - .L_3601)
.L_3601:
        /*0004*/ 	.word	0x00000082


	//----- nvinfo : EIATTR_KPARAM_INFO
	.align		4
.L_3602:
        /*0008*/ 	.byte	0x04, 0x17
        /*000a*/ 	.short	(.L_3604 - .L_3603)
.L_3603:
        /*000c*/ 	.word	0x00000000
        /*0010*/ 	.short	0x0000
        /*0012*/ 	.short	0x0000
        /*0014*/ 	.byte	0x00, 0xf0, 0xa1, 0x03


	//----- nvinfo : EIATTR_SPARSE_MMA_MASK
	.align		4
.L_3604:
        /*0018*/ 	.byte	0x03, 0x50
        /*001a*/ 	.short	0x0000


	//----- nvinfo : EIATTR_MAXREG_COUNT
	.align		4
        /*001c*/ 	.byte	0x03, 0x1b
        /*001e*/ 	.short	0x00ff


	//----- nvinfo : EIATTR_MERCURY_ISA_VERSION
	.align		4
        /*0020*/ 	.byte	0x03, 0x5f
        /*0022*/ 	.short	0x0101


	//----- nvinfo : EIATTR_COOP_GROUP_MASK_REGIDS
	.align		4
        /*0024*/ 	.byte	0x04, 0x29
        /*0026*/ 	.short	(.L_3606 - .L_3605)


	//   ....[0]....
.L_3605:
        /*0028*/ 	.word	0xffffffff


	//   ....[1]....
        /*002c*/ 	.word	0xffffffff


	//   ....[2]....
        /*0030*/ 	.word	0xffffffff


	//   ....[3]....
        /*0034*/ 	.word	0xffffffff


	//   ....[4]....
        /*0038*/ 	.word	0xffffffff


	//   ....[5]....
        /*003c*/ 	.word	0xffffffff


	//   ....[6]....
        /*0040*/ 	.word	0xffffffff


	//   ....[7]....
        /*0044*/ 	.word	0xffffffff


	//   ....[8]....
        /*0048*/ 	.word	0xffffffff


	//   ....[9]....
        /*004c*/ 	.word	0xffffffff


	//   ....[10]....
        /*0050*/ 	.word	0x050000aa


	//   ....[11]....
        /*0054*/ 	.word	0x050000aa


	//   ....[12]....
        /*0058*/ 	.word	0x050000aa


	//   ....[13]....
        /*005c*/ 	.word	0x050000aa


	//   ....[14]....
        /*0060*/ 	.word	0x050000aa


	//   ....[15]....
        /*0064*/ 	.word	0x050000aa


	//   ....[16]....
        /*0068*/ 	.word	0x050000aa


	//   ....[17]....
        /*006c*/ 	.word	0x050000aa


	//   ....[18]....
        /*0070*/ 	.word	0x050000aa


	//   ....[19]....
        /*0074*/ 	.word	0x050000aa


	//----- nvinfo : EIATTR_COOP_GROUP_INSTR_OFFSETS
	.align		4
.L_3606:
        /*0078*/ 	.byte	0x04, 0x28
        /*007a*/ 	.short	(.L_3608 - .L_3607)


	//   ....[0]....
.L_3607:
        /*007c*/ 	.word	0x00003ad0


	//   ....[1]....
        /*0080*/ 	.word	0x00003b60


	//   ....[2]....
        /*0084*/ 	.word	0x00003b80


	//   ....[3]....
        /*0088*/ 	.word	0x00003ba0


	//   ....[4]....
        /*008c*/ 	.word	0x00003bc0


	//   ....[5]....
        /*0090*/ 	.word	0x00004270


	//   ....[6]....
        /*0094*/ 	.word	0x00004290


	//   ....[7]....
        /*0098*/ 	.word	0x000042b0


	//   ....[8]....
        /*009c*/ 	.word	0x000042d0


	//   ....[9]....
        /*00a0*/ 	.word	0x000042f0


	//   ....[10]....
        /*00a4*/ 	.word	0x000054c0


	//   ....[11]....
        /*00a8*/ 	.word	0x000055a0


	//   ....[12]....
        /*00ac*/ 	.word	0x00005630


	//   ....[13]....
        /*00b0*/ 	.word	0x000056a0


	//   ....[14]....
        /*00b4*/ 	.word	0x00005710


	//   ....[15]....
        /*00b8*/ 	.word	0x00005e20


	//   ....[16]....
        /*00bc*/ 	.word	0x00005e90


	//   ....[17]....
        /*00c0*/ 	.word	0x00005f00


	//   ....[18]....
        /*00c4*/ 	.word	0x00005f70


	//   ....[19]....
        /*00c8*/ 	.word	0x00005fe0


	//----- nvinfo : EIATTR_EXIT_INSTR_OFFSETS
	.align		4
.L_3608:
        /*00cc*/ 	.byte	0x04, 0x1c
        /*00ce*/ 	.short	(.L_3610 - .L_3609)


	//   ....[0]....
.L_3609:
        /*00d0*/ 	.word	0x00000e40


	//   ....[1]....
        /*00d4*/ 	.word	0x00005450


	//----- nvinfo : EIATTR_MAX_THREADS
	.align		4
.L_3610:
        /*00d8*/ 	.byte	0x04, 0x05
        /*00da*/ 	.short	(.L_3612 - .L_3611)
.L_3611:
        /*00dc*/ 	.word	0x00000080
        /*00e0*/ 	.word	0x00000001
        /*00e4*/ 	.word	0x00000001


	//----- nvinfo : EIATTR_CRS_STACK_SIZE
	.align		4
.L_3612:
        /*00e8*/ 	.byte	0x04, 0x1e
        /*00ea*/ 	.short	(.L_3614 - .L_3613)
.L_3613:
        /*00ec*/ 	.word	0x00000000


	//----- nvinfo : EIATTR_CBANK_PARAM_SIZE
	.align		4
.L_3614:
        /*00f0*/ 	.byte	0x03, 0x19
        /*00f2*/ 	.short	0x00e8


	//----- nvinfo : EIATTR_PARAM_CBANK
	.align		4
        /*00f4*/ 	.byte	0x04, 0x0a
        /*00f6*/ 	.short	(.L_3616 - .L_3615)
	.align		4
.L_3615:
        /*00f8*/ 	.word	index@(.nv.constant0._ZN10layer_norm13ln_fwd_kernelINS_13Kernel_traitsIfffffjLj1536ELj1ELj4ELj1ELj16ENS_18Kernel_traits_baseILj1536EfffffjLj128EEEEELb0ELb0ELb1ELb0EEEvNS_9FwdParamsE)
        /*00fc*/ 	.short	0x0210
        /*00fe*/ 	.short	0x00e8


	//----- nvinfo : EIATTR_SW_WAR
	.align		4
.L_3616:
        /*0100*/ 	.byte	0x04, 0x36
        /*0102*/ 	.short	(.L_3618 - .L_3617)
.L_3617:
        /*0104*/ 	.word	0x00000008
.L_3618:


//--------------------- .nv.info._ZN10layer_norm13ln_fwd_kernelINS_13Kernel_traitsIfffffjLj1536ELj1ELj4ELj1ELj16ENS_18Kernel_traits_baseILj1536EfffffjLj128EEEEELb0ELb0ELb1ELb1EEEvNS_9FwdParamsE --------------------------
	.section	.nv.info._ZN10layer_norm13ln_fwd_kernelINS_13Kernel_traitsIfffffjLj1536ELj1ELj4ELj1ELj16ENS_18Kernel_traits_baseILj1536EfffffjLj128EEEEELb0ELb0ELb1ELb1EEEvNS_9FwdParamsE,"",@"SHT_CUDA_INFO"
	.sectionflags	@""
	.align	4


	//----- nvinfo : EIATTR_CUDA_API_VERSION
	.align		4
        /*0000*/ 	.byte	0x04, 0x37
        /*0002*/ 	.short	(.L_3620 - .L_3619)
.L_3619:
        /*0004*/ 	.word	0x00000082


	//----- nvinfo : EIATTR_KPARAM_INFO
	.align		4
.L_3620:
        /*0008*/ 	.byte	0x04, 0x17
        /*000a*/ 	.short	(.L_3622 - .L_3621)
.L_3621:
        /*000c*/ 	.word	0x00000000
        /*0010*/ 	.short	0x0000
        /*0012*/ 	.short	0x0000
        /*0014*/ 	.byte	0x00, 0xf0, 0xa1, 0x03


	//----- nvinfo : EIATTR_SPARSE_MMA_MASK
	.align		4
.L_3622:
        /*0018*/ 	.byte	0x03, 0x50
        /*001a*/ 	.short	0x0000


	//----- nvinfo : EIATTR_MAXREG_COUNT
	.align		4
        /*001c*/ 	.byte	0x03, 0x1b
        /*001e*/ 	.short	0x00ff


	//----- nvinfo : EIATTR_MERCURY_ISA_VERSION
	.align		4
        /*0020*/ 	.byte	0x03, 0x5f
        /*0022*/ 	.short	0x0101


	//----- nvinfo : EIATTR_COOP_GROUP_MASK_REGIDS
	.align		4
        /*0024*/ 	.byte	0x04, 0x29
        /*0026*/ 	.short	(.L_3624 - .L_3623)


	//   ....[0]....
.L_3623:
        /*0028*/ 	.word	0xffffffff


	//   ....[1]....
        /*002c*/ 	.word	0xffffffff


	//   ....[2]....
        /*0030*/ 	.word	0xffffffff


	//   ....[3]....
        /*0034*/ 	.word	0xffffffff


	//   ....[4]....
        /*0038*/ 	.word	0xffffffff


	//   ....[5]....
        /*003c*/ 	.word	0xffffffff


	//   ....[6]....
        /*0040*/ 	.word	0xffffffff


	//   ....[7]....
        /*0044*/ 	.word	0xffffffff


	//   ....[8]....
        /*0048*/ 	.word	0xffffffff


	//   ....[9]....
        /*004c*/ 	.word	0xffffffff


	//   ....[10]....
        /*0050*/ 	.word	0x0500009e


	//   ....[11]....
        /*0054*/ 	.word	0x0500009e


	//   ....[12]....
        /*0058*/ 	.word	0x0500009e


	//   ....[13]....
        /*005c*/ 	.word	0x0500009e


	//   ....[14]....
        /*0060*/ 	.word	0x0500009e


	//   ....[15]....
        /*0064*/ 	.word	0x0500009e


	//   ....[16]....
        /*0068*/ 	.word	0x0500009e


	//   ....[17]....
        /*006c*/ 	.word	0x0500009e


	//   ....[18]....
        /*0070*/ 	.word	0x0500009e


	//   ....[19]....
        /*0074*/ 	.word	0x0500009e


	//----- nvinfo : EIATTR_COOP_GROUP_INSTR_OFFSETS
	.align		4
.L_3624:
        /*0078*/ 	.byte	0x04, 0x28
        /*007a*/ 	.short	(.L_3626 - .L_3625)


	//   ....[0]....
.L_3625:
        /*007c*/ 	.word	0x000028a0


	//   ....[1]....
        /*0080*/ 	.word	0x000028d0


	//   ....[2]....
        /*0084*/ 	.word	0x000028f0


	//   ....[3]....
        /*0088*/ 	.word	0x00002910


	//   ....[4]....
        /*008c*/ 	.word	0x00002930


	//   ....[5]....
        /*0090*/ 	.word	0x00002f60


	//   ....[6]....
        /*0094*/ 	.word	0x00002f80


	//   ....[7]....
        /*0098*/ 	.word	0x00002fa0


	//   ....[8]....
        /*009c*/ 	.word	0x00002fc0


	//   ....[9]....
        /*00a0*/ 	.word	0x00002fe0


	//   ....[10]....
        /*00a4*/ 	.word	0x00003d60


	//   ....[11]....
        /*00a8*/ 	.word	0x00003e00


	//   ....[12]....
        /*00ac*/ 	.word	0x00003e50


	//   ....[13]....
        /*00b0*/ 	.word	0x00003ea0


	//   ....[14]....
        /*00b4*/ 	.word	0x00003f00


	//   ....[15]....
        /*00b8*/ 	.word	0x00004580


	//   ....[16]....
        /*00bc*/ 	.word	0x000045d0


	//   ....[17]....
        /*00c0*/ 	.word	0x00004620


	//   ....[18]....
        /*00c4*/ 	.word	0x00004680


	//   ....[19]....
        /*00c8*/ 	.word	0x000046e0


	//----- nvinfo : EIATTR_EXIT_INSTR_OFFSETS
	.align		4
.L_3626:
        /*00cc*/ 	.byte	0x04, 0x1c
        /*00ce*/ 	.short	(.L_3628 - .L_3627)


	//   ....[0]....
.L_3627:
        /*00d0*/ 	.word	0x00000360


	//   ....[1]....
        /*00d4*/ 	.word	0x00003cf0


	//----- nvinfo : EIATTR_MAX_THREADS
	.align		4
.L_3628:
        /*00d8*/ 	.byte	0x04, 0x05
        /*00da*/ 	.short	(.L_3630 - .L_3629)
.L_3629:
        /*00dc*/ 	.word	0x00000080
        /*00e0*/ 	.word	0x00000001
        /*00e4*/ 	.word	0x00000001


	//----- nvinfo : EIATTR_CRS_STACK_SIZE
	.align		4
.L_3630:
        /*00e8*/ 	.byte	0x04, 0x1e
        /*00ea*/ 	.short	(.L_3632 - .L_3631)
.L_3631:
        /*00ec*/ 	.word	0x00000000


	//----- nvinfo : EIATTR_CBANK_PARAM_SIZE
	.align		4
.L_3632:
        /*00f0*/ 	.byte	0x03, 0x19
        /*00f2*/ 	.short	0x00e8


	//----- nvinfo : EIATTR_PARAM_CBANK
	.align		4
        /*00f4*/ 	.byte	0x04, 0x0a
        /*00f6*/ 	.short	(.L_3634 - .L_3633)
	.align		4
.L_3633:
        /*00f8*/ 	.word	index@(.nv.constant0._ZN10layer_norm13ln_fwd_kernelINS_13Kernel_traitsIfffffjLj1536ELj1ELj4ELj1ELj16ENS_18Kernel_traits_baseILj1536EfffffjLj128EEEEELb0ELb0ELb1ELb1EEEvNS_9FwdParamsE)
        /*00fc*/ 	.short	0x0210
        /*00fe*/ 	.short	0x00e8


	//----- nvinfo : EIATTR_SW_WAR
	.align		4
.L_3634:
        /*0100*/ 	.byte	0x04, 0x36
        /*0102*/ 	.short	(.L_3636 - .L_3635)
.L_3635:
        /*0104*/ 	.word	0x00000008
.L_3636:


//--------------------- .nv.info._ZN10layer_norm13ln_fwd_kernelINS_13Kernel_traitsIfffffjLj1536ELj1ELj4ELj1ELj16ENS_18Kernel_traits_baseILj1536EfffffjLj128EEEEELb0ELb1ELb0ELb0EEEvNS_9FwdParamsE --------------------------
	.section	.nv.info._ZN10layer_norm13ln_fwd_kernelINS_13Kernel_traitsIfffffjLj1536ELj1ELj4ELj1ELj16ENS_18Kernel_traits_baseILj1536EfffffjLj128EEEEELb0ELb1ELb0ELb0EEEvNS_9FwdParamsE,"",@"SHT_CUDA_INFO"
	.sectionflags	@""
	.align	4


	//----- nvinfo : EIATTR_CUDA_API_VERSION
	.align		4
        /*0000*/ 	.byte	0x04, 0x37
        /*0002*/ 	.short	(.L_3638 - .L_3637)
.L_3637:
        /*0004*/ 	.word	0x00000082


	//----- nvinfo : EIATTR_KPARAM_INFO
	.align		4
.L_3638:
        /*0008*/ 	.byte	0x04, 0x17
        /*000a*/ 	.short	(.L_3640 - .L_3639)
.L_3639:
        /*000c*/ 	.word	0x00000000
        /*0010*/ 	.short	0x0000
        /*0012*/ 	.short	0x0000
        /*0014*/ 	.byte	0x00, 0xf0, 0xa1, 0x03


	//----- nvinfo : EIATTR_SPARSE_MMA_MASK
	.align		4
.L_3640:
        /*0018*/ 	.byte	0x03, 0x50
        /*001a*/ 	.short	0x0000


	//----- nvinfo : EIATTR_MAXREG_COUNT
	.align		4
        /*001c*/ 	.byte	0x03, 0x1b
        /*001e*/ 	.short	0x00ff


	//----- nvinfo : EIATTR_MERCURY_ISA_VERSION
	.align		4
        /*0020*/ 	.byte	0x03, 0x5f
        /*0022*/ 	.short	0x0101


	//----- nvinfo : EIATTR_COOP_GROUP_MASK_REGIDS
	.align		4
        /*0024*/ 	.byte	0x04, 0x29
        /*0026*/ 	.short	(.L_3642 - .L_3641)


	//   ....[0]....
.L_3641:
        /*0028*/ 	.word	0xffffffff


	//   ....[1]....
        /*002c*/ 	.word	0xffffffff


	//   ....[2]....
        /*0030*/ 	.word	0xffffffff


	//   ....[3]....
        /*0034*/ 	.word	0xffffffff


	//   ....[4]....
        /*0038*/ 	.word	0xffffffff


	//   ....[5]....
        /*003c*/ 	.word	0xffffffff


	//   ....[6]....
        /*0040*/ 	.word	0xffffffff


	//   ....[7]....
        /*0044*/ 	.word	0xffffffff


	//   ....[8]....
        /*0048*/ 	.word	0xffffffff


	//   ....[9]....
        /*004c*/ 	.word	0xffffffff


	//   ....[10]....
        /*0050*/ 	.word	0x050000d1


	//   ....[11]....
        /*0054*/ 	.word	0x050000d1


	//   ....[12]....
        /*0058*/ 	.word	0x050000d1


	//   ....[13]....
        /*005c*/ 	.word	0x050000d1


	//   ....[14]....
        /*0060*/ 	.word	0x050000d1


	//   ....[15]....
        /*0064*/ 	.word	0x050000d1


	//   ....[16]....
        /*0068*/ 	.word	0x050000d1


	//   ....[17]....
        /*006c*/ 	.word	0x050000d1


	//   ....[18]....
        /*0070*/ 	.word	0x050000d1


	//   ....[19]....
        /*0074*/ 	.word	0x050000d1


	//----- nvinfo : EIATTR_COOP_GROUP_INSTR_OFFSETS
	.align		4
.L_3642:
        /*0078*/ 	.byte	0x04, 0x28
        /*007a*/ 	.short	(.L_3644 - .L_3643)


	//   ....[0]....
.L_3643:
        /*007c*/ 	.word	0x00002e10


	//   ....[1]....
        /*0080*/ 	.word	0x00002e50


	//   ....[2]....
        /*0084*/ 	.word	0x00002e70


	//   ....[3]....
        /*0088*/ 	.word	0x00002e90


	//   ....[4]....
        /*008c*/ 	.word	0x00002eb0


	//   ....[5]....
        /*0090*/ 	.word	0x00003560


	//   ....[6]....
        /*0094*/ 	.word	0x00003580


	//   ....[7]....
        /*0098*/ 	.word	0x000035a0


	//   ....[8]....
        /*009c*/ 	.word	0x000035c0


	//   ....[9]....
        /*00a0*/ 	.word	0x000035e0


	//   ....[10]....
        /*00a4*/ 	.word	0x00004700


	//   ....[11]....
        /*00a8*/ 	.word	0x000047b0


	//   ....[12]....
        /*00ac*/ 	.word	0x00004820


	//   ....[13]....
        /*00b0*/ 	.word	0x00004890


	//   ....[14]....
        /*00b4*/ 	.word	0x00004900


	//   ....[15]....
        /*00b8*/ 	.word	0x00005010


	//   ....[16]....
        /*00bc*/ 	.word	0x00005080


	//   ....[17]....
        /*00c0*/ 	.word	0x000050f0


	//   ....[18]....
        /*00c4*/ 	.word	0x00005160


	//   ....[19]....
        /*00c8*/ 	.word	0x000051d0


	//----- nvinfo : EIATTR_EXIT_INSTR_OFFSETS
	.align		4
.L_3644:
        /*00cc*/ 	.byte	0x04, 0x1c
        /*00ce*/ 	.short	(.L_3646 - .L_3645)


	//   ....[0]....
.L_3645:
        /*00d0*/ 	.word	0x00001130


	//   ....[1]....
        /*00d4*/ 	.word	0x00004690


	//----- nvinfo : EIATTR_MAX_THREADS
	.align		4
.L_3646:
        /*00d8*/ 	.byte	0x04, 0x05
        /*00da*/ 	.short	(.L_3648 - .L_3647)
.L_3647:
        /*00dc*/ 	.word	0x00000080
        /*00e0*/ 	.word	0x00000001
        /*00e4*/ 	.word	0x00000001


	//----- nvinfo : EIATTR_CRS_STACK_SIZE
	.align		4
.L_3648:
        /*00e8*/ 	.byte	0x04, 0x1e
        /*00ea*/ 	.short	(.L_3650 - .L_3649)
.L_3649:
        /*00ec*/ 	.word	0x00000000


	//----- nvinfo : EIATTR_CBANK_PARAM_SIZE
	.align		4
.L_3650:
        /*00f0*/ 	.byte	0x03, 0x19
        /*00f2*/ 	.short	0x00e8


	//----- nvinfo : EIATTR_PARAM_CBANK
	.align		4
        /*00f4*/ 	.byte	0x04, 0x0a
        /*00f6*/ 	.short	(.L_3652 - .L_3651)
	.align		4
.L_3651:
        /*00f8*/ 	.word	index@(.nv.constant0._ZN10layer_norm13ln_fwd_kernelINS_13Kernel_traitsIfffffjLj1536ELj1ELj4ELj1ELj16ENS_18Kernel_traits_baseILj1536EfffffjLj128EEEEELb0ELb1ELb0ELb0EEEvNS_9FwdParamsE)
        /*00fc*/ 	.short	0x0210
        /*00fe*/ 	.short	0x00e8


	//----- nvinfo : EIATTR_SW_WAR
	.align		4
.L_3652:
        /*0100*/ 	.byte	0x04, 0x36
        /*0102*/ 	.short	(.L_3654 - .L_3653)
.L_3653:
        /*0104*/ 	.word	0x00000008
.L_3654:


//--------------------- .nv.info._ZN10layer_norm13ln_fwd_kernelINS_13Kernel_traitsIfffffjLj1536ELj1ELj4ELj1ELj16ENS_18Kernel_traits_baseILj1536EfffffjLj128EEEEELb0ELb1ELb0ELb1EEEvNS_9FwdParamsE --------------------------
	.section	.nv.info._ZN10layer_norm13ln_fwd_kernelINS_13Kernel_traitsIfffffjLj1536ELj1ELj4ELj1ELj16ENS_18Kernel_traits_baseILj1536EfffffjLj128EEEEELb0ELb1ELb0ELb1EEEvNS_9FwdParamsE,"",@"SHT_CUDA_INFO"
	.sectionflags	@""
	.align	4


	//----- nvinfo : EIATTR_CUDA_API_VERSION
	.align		4
        /*0000*/ 	.byte	0x04, 0x37
        /*0002*/ 	.short	(.L_3656 - .L_3655)
.L_3655:
        /*0004*/ 	.word	0x00000082


	//----- nvinfo : EIATTR_KPARAM_INFO
	.align		4
.L_3656:
        /*0008*/ 	.byte	0x04, 0x17
        /*000a*/ 	.short	(.L_3658 - .L_3657)
.L_3657:
        /*000c*/ 	.word	0x00000000
        /*0010*/ 	.short	0x0000
        /*0012*/ 	.short	0x0000
        /*0014*/ 	.byte	0x00, 0xf0, 0xa1, 0x03


	//----- nvinfo : EIATTR_SPARSE_MMA_MASK
	.align		4
.L_3658:
        /*0018*/ 	.byte	0x03, 0x50
        /*001a*/ 	.short	0x0000


	//----- nvinfo : EIATTR_MAXREG_COUNT
	.align		4
        /*001c*/ 	.byte	0x03, 0x1b
        /*001e*/ 	.short	0x00ff


	//----- nvinfo : EIATTR_MERCURY_ISA_VERSION
	.align		4
        /*0020*/ 	.byte	0x03, 0x5f
        /*0022*/ 	.short	0x0101


	//----- nvinfo : EIATTR_COOP_GROUP_MASK_REGIDS
	.align		4
        /*0024*/ 	.byte	0x04, 0x29
        /*0026*/ 	.short	(.L_3660 - .L_3659)


	//   ....[0]....
.L_3659:
        /*0028*/ 	.word	0xffffffff


	//   ....[1]....
        /*002c*/ 	.word	0xffffffff


	//   ....[2]....
        /*0030*/ 	.word	0xffffffff


	//   ....[3]....
        /*0034*/ 	.word	0xffffffff


	//   ....[4]....
        /*0038*/ 	.word	0xffffffff


	//   ....[5]....
        /*003c*/ 	.word	0xffffffff


	//   ....[6]....
        /*0040*/ 	.word	0xffffffff


	//   ....[7]....
        /*0044*/ 	.word	0xffffffff


	//   ....[8]....
        /*0048*/ 	.word	0xffffffff


	//   ....[9]....
        /*004c*/ 	.word	0xffffffff


	//   ....[10]....
        /*0050*/ 	.word	0x050000dc


	//   ....[11]....
        /*0054*/ 	.word	0x050000dc


	//   ....[12]....
        /*0058*/ 	.word	0x050000dc


	//   ....[13]....
        /*005c*/ 	.word	0x050000dc


	//   ....[14]....
        /*0060*/ 	.word	0x050000dc


	//   ....[15]....
        /*0064*/ 	.word	0x050000dc


	//   ....[16]....
        /*0068*/ 	.word	0x050000dc


	//   ....[17]....
        /*006c*/ 	.word	0x050000dc


	//   ....[18]....
        /*0070*/ 	.word	0x050000dc


	//   ....[19]....
        /*0074*/ 	.word	0x050000dc


	//----- nvinfo : EIATTR_COOP_GROUP_INSTR_OFFSETS
	.align		4
.L_3660:
        /*0078*/ 	.byte	0x04, 0x28
        /*007a*/ 	.short	(.L_3662 - .L_3661)


	//   ....[0]....
.L_3661:
        /*007c*/ 	.word	0x00002040


	//   ....[1]....
        /*0080*/ 	.word	0x00002060


	//   ....[2]....
        /*0084*/ 	.word	0x00002080


	//   ....[3]....
        /*0088*/ 	.word	0x000020a0


	//   ....[4]....
        /*008c*/ 	.word	0x000020d0


	//   ....[5]....
        /*0090*/ 	.word	0x00002700


	//   ....[6]....
        /*0094*/ 	.word	0x00002720


	//   ....[7]....
        /*0098*/ 	.word	0x00002740


	//   ....[8]....
        /*009c*/ 	.word	0x00002760


	//   ....[9]....
        /*00a0*/ 	.word	0x00002780


	//   ....[10]....
        /*00a4*/ 	.word	0x000033b0


	//   ....[11]....
        /*00a8*/ 	.word	0x00003450


	//   ....[12]....
        /*00ac*/ 	.word	0x000034c0


	//   ....[13]....
        /*00b0*/ 	.word	0x00003530


	//   ....[14]....
        /*00b4*/ 	.word	0x000035b0


	//   ....[15]....
        /*00b8*/ 	.word	0x00003c30


	//   ....[16]....
        /*00bc*/ 	.word	0x00003ca0


	//   ....[17]....
        /*00c0*/ 	.word	0x00003d10


	//   ....[18]....
        /*00c4*/ 	.word	0x00003d80


	//   ....[19]....
        /*00c8*/ 	.word	0x00003df0


	//----- nvinfo : EIATTR_EXIT_INSTR_OFFSETS
	.align		4
.L_3662:
        /*00cc*/ 	.byte	0x04, 0x1c
        /*00ce*/ 	.short	(.L_3664 - .L_3663)


	//   ....[0]....
.L_3663:
        /*00d0*/ 	.word	0x000007d0


	//   ....[1]....
        /*00d4*/ 	.word	0x00003340


	//----- nvinfo : EIATTR_MAX_THREADS
	.align		4
.L_3664:
        /*00d8*/ 	.byte	0x04, 0x05
        /*00da*/ 	.short	(.L_3666 - .L_3665)
.L_3665:
        /*00dc*/ 	.word	0x00000080
        /*00e0*/ 	.word	0x00000001
        /*00e4*/ 	.word	0x00000001


	//----- nvinfo : EIATTR_CRS_STACK_SIZE
	.align		4
.L_3666:
        /*00e8*/ 	.byte	0x04, 0x1e
        /*00ea*/ 	.short	(.L_3668 - .L_3667)
.L_3667:
        /*00ec*/ 	.word	0x00000000


	//----- nvinfo : EIATTR_CBANK_PARAM_SIZE
	.align		4
.L_3668:
        /*00f0*/ 	.byte	0x03, 0x19
        /*00f2*/ 	.short	0x00e8


	//----- nvinfo : EIATTR_PARAM_CBANK
	.align		4
        /*00f4*/ 	.byte	0x04, 0x0a
        /*00f6*/ 	.short	(.L_3670 - .L_3669)
	.align		4
.L_3669:
        /*00f8*/ 	.word	index@(.nv.constant0._ZN10layer_norm13ln_fwd_kernelINS_13Kernel_traitsIfffffjLj1536ELj1ELj4ELj1ELj16ENS_18Kernel_traits_baseILj1536EfffffjLj128EEEEELb0ELb1ELb0ELb1EEEvNS_9FwdParamsE)
        /*00fc*/ 	.short	0x0210
        /*00fe*/ 	.short	0x00e8


	//----- nvinfo : EIATTR_SW_WAR
	.align		4
.L_3670:
        /*0100*/ 	.byte	0x04, 0x36
        /*0102*/ 	.short	(.L_3672 - .L_3671)
.L_3671:
        /*0104*/ 	.word	0x00000008
.L_3672:


//--------------------- .nv.info._ZN10layer_norm13ln_fwd_kernelINS_13Kernel_traitsIfffffjLj1536ELj1ELj4ELj1ELj16ENS_18Kernel_traits_baseILj1536EfffffjLj128EEEEELb0ELb1ELb1ELb0EEEvNS_9FwdParamsE --------------------------
	.section	.nv.info._ZN10layer_norm13ln_fwd_kernelINS_13Kernel_traitsIfffffjLj1536ELj1ELj4ELj1ELj16ENS_18Kernel_traits_baseILj1536EfffffjLj128EEEEELb0ELb1ELb1ELb0EEEvNS_9FwdParamsE,"",@"SHT_CUDA_INFO"
	.sectionflags	@""
	.align	4


	//----- nvinfo : EIATTR_CUDA_API_VERSION
	.align		4
        /*0000*/ 	.byte	0x04, 0x37
        /*0002*/ 	.short	(.L_3674 - .L_3673)
.L_3673:
        /*0004*/ 	.word	0x00000082


	//----- nvinfo : EIATTR_KPARAM_INFO
	.align		4
.L_3674:
        /*0008*/ 	.byte	0x04, 0x17
        /*000a*/ 	.short	(.L_3676 - .L_3675)
.L_3675:
        /*000c*/ 	.word	0x00000000
        /*0010*/ 	.short	0x0000
        /*0012*/ 	.short	0x0000
        /*0014*/ 	.byte	0x00, 0xf0, 0xa1, 0x03


	//----- nvinfo : EIATTR_SPARSE_MMA_MASK
	.align		4
.L_3676:
        /*0018*/ 	.byte	0x03, 0x50
        /*001a*/ 	.short	0x0000


	//----- nvinfo : EIATTR_MAXREG_COUNT
	.align		4
        /*001c*/ 	.byte	0x03, 0x1b
        /*001e*/ 	.short	0x00ff


	//----- nvinfo : EIATTR_MERCURY_ISA_VERSION
	.align		4
        /*0020*/ 	.byte	0x03, 0x5f
        /*0022*/ 	.short	0x0101


	//----- nvinfo : EIATTR_COOP_GROUP_MASK_REGIDS
	.align		4
        /*0024*/ 	.byte	0x04, 0x29
        /*0026*/ 	.short	(.L_3678 - .L_3677)


	//   ....[0]....
.L_3677:
        /*0028*/ 	.word	0xffffffff


	//   ....[1]....
        /*002c*/ 	.word	0xffffffff


	//   ....[2]....
        /*0030*/ 	.word	0xffffffff


	//   ....[3]....
        /*0034*/ 	.word	0xffffffff


	//   ....[4]....
        /*0038*/ 	.word	0xffffffff


	//   ....[5]....
        /*003c*/ 	.word	0xffffffff


	//   ....[6]....
        /*0040*/ 	.word	0xffffffff


	//   ....[7]....
        /*0044*/ 	.word	0xffffffff


	//   ....[8]....
        /*0048*/ 	.word	0xffffffff


	//   ....[9]....
        /*004c*/ 	.word	0xffffffff


	//   ....[10]....
        /*0050*/ 	.word	0x050000db


	//   ....[11]....
        /*0054*/ 	.word	0x050000db


	//   ....[12]....
        /*0058*/ 	.word	0x050000db


	//   ....[13]....
        /*005c*/ 	.word	0x050000db


	//   ....[14]....
        /*0060*/ 	.word	0x050000db


	//   ....[15]....
        /*0064*/ 	.word	0x050000db


	//   ....[16]....
        /*0068*/ 	.word	0x050000db


	//   ....[17]....
        /*006c*/ 	.word	0x050000db


	//   ....[18]....
        /*0070*/ 	.word	0x050000db


	//   ....[19]....
        /*0074*/ 	.word	0x050000db


	//----- nvinfo : EIATTR_COOP_GROUP_INSTR_OFFSETS
	.align		4
.L_3678:
        /*0078*/ 	.byte	0x04, 0x28
        /*007a*/ 	.short	(.L_3680 - .L_3679)


	//   ....[0]....
.L_3679:
        /*007c*/ 	.word	0x000040d0


	//   ....[1]....
        /*0080*/ 	.word	0x00004160


	//   ....[2]....
        /*0084*/ 	.word	0x00004180


	//   ....[3]....
        /*0088*/ 	.word	0x000041a0


	//   ....[4]....
        /*008c*/ 	.word	0x000041d0


	//   ....[5]....
        /*0090*/ 	.word	0x00004870


	//   ....[6]....
        /*0094*/ 	.word	0x00004890


	//   ....[7]....
        /*0098*/ 	.word	0x000048b0


	//   ....[8]....
        /*009c*/ 	.word	0x000048d0


	//   ....[9]....
        /*00a0*/ 	.word	0x000048f0


	//   ....[10]....
        /*00a4*/ 	.word	0x00005ac0


	//   ....[11]....
        /*00a8*/ 	.word	0x00005ba0


	//   ....[12]....
        /*00ac*/ 	.word	0x00005c30


	//   ....[13]....
        /*00b0*/ 	.word	0x00005ca0


	//   ....[14]....
        /*00b4*/ 	.word	0x00005d20


	//   ....[15]....
        /*00b8*/ 	.word	0x00006420


	//   ....[16]....
        /*00bc*/ 	.word	0x00006490


	//   ....[17]....
        /*00c0*/ 	.word	0x00006500


	//   ....[18]....
        /*00c4*/ 	.word	0x00006570


	//   ....[19]....
        /*00c8*/ 	.word	0x000065e0


	//----- nvinfo : EIATTR_EXIT_INSTR_OFFSETS
	.align		4
.L_3680:
        /*00cc*/ 	.byte	0x04, 0x1c
        /*00ce*/ 	.short	(.L_3682 - .L_3681)


	//   ....[0]....
.L_3681:
        /*00d0*/ 	.word	0x00001140


	//   ....[1]....
        /*00d4*/ 	.word	0x00005a50


	//----- nvinfo : EIATTR_MAX_THREADS
	.align		4
.L_3682:
        /*00d8*/ 	.byte	0x04, 0x05
        /*00da*/ 	.short	(.L_3684 - .L_3683)
.L_3683:
        /*00dc*/ 	.word	0x00000080
        /*00e0*/ 	.word	0x00000001
        /*00e4*/ 	.word	0x00000001


	//----- nvinfo : EIATTR_CRS_STACK_SIZE
	.align		4
.L_3684:
        /*00e8*/ 	.byte	0x04, 0x1e
        /*00ea*/ 	.short	(.L_3686 - .L_3685)
.L_3685:
        /*00ec*/ 	.word	0x00000000


	//----- nvinfo : EIATTR_CBANK_PARAM_SIZE
	.align		4
.L_3686:
        /*00f0*/ 	.byte	0x03, 0x19
        /*00f2*/ 	.short	0x00e8


	//----- nvinfo : EIATTR_PARAM_CBANK
	.align		4
        /*00f4*/ 	.byte	0x04, 0x0a
        /*00f6*/ 	.short	(.L_3688 - .L_3687)
	.align		4
.L_3687:
        /*00f8*/ 	.word	index@(.nv.constant0._ZN10layer_norm13ln_fwd_kernelINS_13Kernel_traitsIfffffjLj1536ELj1ELj4ELj1ELj16ENS_18Kernel_traits_baseILj1536EfffffjLj128EEEEELb0ELb1ELb1ELb0EEEvNS_9FwdParamsE)
        /*00fc*/ 	.short	0x0210
        /*00fe*/ 	.short	0x00e8


	//----- nvinfo : EIATTR_SW_WAR
	.align		4
.L_3688:
        /*0100*/ 	.byte	0x04, 0x36
        /*0102*/ 	.short	(.L_3690 - .L_3689)
.L_3689:
        /*0104*/ 	.word	0x00000008
.L_3690:


//--------------------- .nv.info._ZN10layer_norm13ln_fwd_kernelINS_13Kernel_traitsIfffffjLj1536ELj1ELj4ELj1ELj16ENS_18Kernel_traits_baseILj1536EfffffjLj128EEEEELb0ELb1ELb1ELb1EEEvNS_9FwdParamsE --------------------------
	.section	.nv.info._ZN10layer_norm13ln_fwd_kernelINS_13Kernel_traitsIfffffjLj1536ELj1ELj4ELj1ELj16ENS_18Kernel_traits_baseILj1536EfffffjLj128EEEEELb0ELb1ELb1ELb1EEEvNS_9FwdParamsE,"",@"SHT_CUDA_INFO"
	.sectionflags	@""
	.align	4


	//----- nvinfo : EIATTR_CUDA_API_VERSION
	.align		4
        /*0000*/ 	.byte	0x04, 0x37
        /*0002*/ 	.short	(.L_3692 - .L_3691)
.L_3691:
        /*0004*/ 	.word	0x00000082


	//----- nvinfo : EIATTR_KPARAM_INFO
	.align		4
.L_3692:
        /*0008*/ 	.byte	0x04, 0x17
        /*000a*/ 	.short	(.L_3694 - .L_3693)
.L_3693:
        /*000c*/ 	.word	0x00000000
        /*0010*/ 	.short	0x0000
        /*0012*/ 	.short	0x0000
        /*0014*/ 	.byte	0x00, 0xf0, 0xa1, 0x03


	//----- nvinfo : EIATTR_SPARSE_MMA_MASK
	.align		4
.L_3694:
        /*0018*/ 	.byte	0x03, 0x50
        /*001a*/ 	.short	0x0000


	//----- nvinfo : EIATTR_MAXREG_COUNT
	.align		4
        /*001c*/ 	.byte	0x03, 0x1b
        /*001e*/ 	.short	0x00ff


	//----- nvinfo : EIATTR_MERCURY_ISA_VERSION
	.align		4
        /*0020*/ 	.byte	0x03, 0x5f
        /*0022*/ 	.short	0x0101


	//----- nvinfo : EIATTR_COOP_GROUP_MASK_REGIDS
	.align		4
        /*0024*/ 	.byte	0x04, 0x29
        /*0026*/ 	.short	(.L_3696 - .L_3695)


	//   ....[0]....
.L_3695:
        /*0028*/ 	.word	0xffffffff


	//   ....[1]....
        /*002c*/ 	.word	0xffffffff


	//   ....[2]....
        /*0030*/ 	.word	0xffffffff


	//   ....[3]....
        /*0034*/ 	.word	0xffffffff


	//   ....[4]....
        /*0038*/ 	.word	0xffffffff


	//   ....[5]....
        /*003c*/ 	.word	0xffffffff


	//   ....[6]....
        /*0040*/ 	.word	0xffffffff


	//   ....[7]....
        /*0044*/ 	.word	0xffffffff


	//   ....[8]....
        /*0048*/ 	.word	0xffffffff


	//   ....[9]....
        /*004c*/ 	.word	0xffffffff


	//   ....[10]....
        /*0050*/ 	.word	0x050000d6


	//   ....[11]....
        /*0054*/ 	.word	0x050000d6


	//   ....[12]....
        /*0058*/ 	.word	0x050000d6


	//   ....[13]....
        /*005c*/ 	.word	0x050000d6


	//   ....[14]....
        /*0060*/ 	.word	0x050000d6


	//   ....[15]....
        /*0064*/ 	.word	0x050000d6


	//   ....[16]....
        /*0068*/ 	.word	0x050000d6


	//   ....[17]....
        /*006c*/ 	.word	0x050000d6


	//   ....[18]....
        /*0070*/ 	.word	0x050000d6


	//   ....[19]....
        /*0074*/ 	.word	0x050000d6


	//----- nvinfo : EIATTR_COOP_GROUP_INSTR_OFFSETS
	.align		4
.L_3696:
        /*0078*/ 	.byte	0x04, 0x28
        /*007a*/ 	.short	(.L_3698 - .L_3697)


	//   ....[0]....
.L_3697:
        /*007c*/ 	.word	0x000030b0


	//   ....[1]....
        /*0080*/ 	.word	0x000030d0


	//   ....[2]....
        /*0084*/ 	.word	0x000030f0


	//   ....[3]....
        /*0088*/ 	.word	0x00003110


	//   ....[4]....
        /*008c*/ 	.word	0x00003140


	//   ....[5]....
        /*0090*/ 	.word	0x00003770


	//   ....[6]....
        /*0094*/ 	.word	0x00003790


	//   ....[7]....
        /*0098*/ 	.word	0x000037b0


	//   ....[8]....
        /*009c*/ 	.word	0x000037d0


	//   ....[9]....
        /*00a0*/ 	.word	0x000037f0


	//   ....[10]....
        /*00a4*/ 	.word	0x00004570


	//   ....[11]....
        /*00a8*/ 	.word	0x00004610


	//   ....[12]....
        /*00ac*/ 	.word	0x00004680


	//   ....[13]....
        /*00b0*/ 	.word	0x000046f0


	//   ....[14]....
        /*00b4*/ 	.word	0x00004770


	//   ....[15]....
        /*00b8*/ 	.word	0x00004df0


	//   ....[16]....
        /*00bc*/ 	.word	0x00004e60


	//   ....[17]....
        /*00c0*/ 	.word	0x00004ed0


	//   ....[18]....
        /*00c4*/ 	.word	0x00004f40


	//   ....[19]....
        /*00c8*/ 	.word	0x00004fb0


	//----- nvinfo : EIATTR_EXIT_INSTR_OFFSETS
	.align		4
.L_3698:
        /*00cc*/ 	.byte	0x04, 0x1c
        /*00ce*/ 	.short	(.L_3700 - .L_3699)


	//   ....[0]....
.L_3699:
        /*00d0*/ 	.word	0x000007d0


	//   ....[1]....
        /*00d4*/ 	.word	0x00004500


	//----- nvinfo : EIATTR_MAX_THREADS
	.align		4
.L_3700:
        /*00d8*/ 	.byte	0x04, 0x05
        /*00da*/ 	.short	(.L_3702 - .L_3701)
.L_3701:
        /*00dc*/ 	.word	0x00000080
        /*00e0*/ 	.word	0x00000001
        /*00e4*/ 	.word	0x00000001


	//----- nvinfo : EIATTR_CRS_STACK_SIZE
	.align		4
.L_3702:
        /*00e8*/ 	.byte	0x04, 0x1e
        /*00ea*/ 	.short	(.L_3704 - .L_3703)
.L_3703:
        /*00ec*/ 	.word	0x00000000


	//----- nvinfo : EIATTR_CBANK_PARAM_SIZE
	.align		4
.L_3704:
        /*00f0*/ 	.byte	0x03, 0x19
        /*00f2*/ 	.short	0x00e8


	//----- nvinfo : EIATTR_PARAM_CBANK
	.align		4
        /*00f4*/ 	.byte	0x04, 0x0a
        /*00f6*/ 	.short	(.L_3706 - .L_3705)
	.align		4
.L_3705:
        /*00f8*/ 	.word	index@(.nv.constant0._ZN10layer_norm13ln_fwd_kernelINS_13Kernel_traitsIfffffjLj1536ELj1ELj4ELj1ELj16ENS_18Kernel_traits_baseILj1536EfffffjLj128EEEEELb0ELb1ELb1ELb1EEEvNS_9FwdParamsE)
        /*00fc*/ 	.short	0x0210
        /*00fe*/ 	.short	0x00e8


	//----- nvinfo : EIATTR_SW_WAR
	.align		4
.L_3706:
        /*0100*/ 	.byte	0x04, 0x36
        /*0102*/ 	.short	(.L_3708 - .L_3707)
.L_3707:
        /*0104*/ 	.word	0x00000008
.L_3708:


//--------------------- .nv.info._ZN10layer_norm13ln_fwd_kernelINS_13Kernel_traitsIfffffjLj1536ELj1ELj4ELj1ELj16ENS_18Kernel_traits_baseILj1536EfffffjLj128EEEEELb1ELb0ELb0ELb0EEEvNS_9FwdParamsE --------------------------
	.section	.nv.info._ZN10layer_norm13ln_fwd_kernelINS_13Kernel_traitsIfffffjLj1536ELj1ELj4ELj1ELj16ENS_18Kernel_traits_baseILj1536EfffffjLj128EEEEELb1ELb0ELb0ELb0EEEvNS_9FwdParamsE,"",@"SHT_CUDA_INFO"
	.sectionflags	@""
	.align	4


	//----- nvinfo : EIATTR_CUDA_API_VERSION
	.align		4
        /*0000*/ 	.byte	0x04, 0x37
        /*0002*/ 	.short	(.L_3710 - .L_3709)
.L_3709:
        /*0004*/ 	.word	0x00000082


	//----- nvinfo : EIATTR_KPARAM_INFO
	.align		4
.L_3710:
        /*0008*/ 	.byte	0x04, 0x17
        /*000a*/ 	.short	(.L_3712 - .L_3711)
.L_3711:
        /*000c*/ 	.word	0x00000000
        /*0010*/ 	.short	0x0000
        /*0012*/ 	.short	0x0000
        /*0014*/ 	.byte	0x00, 0xf0, 0xa1, 0x03


	//----- nvinfo : EIATTR_SPARSE_MMA_MASK
	.align		4
.L_3712:
        /*0018*/ 	.byte	0x03, 0x50
        /*001a*/ 	.short	0x0000


	//----- nvinfo : EIATTR_MAXREG_COUNT
	.align		4
        /*001c*/ 	.byte	0x03, 0x1b
        /*001e*/ 	.short	0x00ff


	//----- nvinfo : EIATTR_MERCURY_ISA_VERSION
	.align		4
        /*0020*/ 	.byte	0x03, 0x5f
        /*0022*/ 	.short	0x0101


	//----- nvinfo : EIATTR_COOP_GROUP_MASK_REGIDS
	.align		4
        /*0024*/ 	.byte	0x04, 0x29
        /*0026*/ 	.short	(.L_3714 - .L_3713)


	//   ....[0]....
.L_3713:
        /*0028*/ 	.word	0xffffffff


	//   ....[1]....
        /*002c*/ 	.word	0xffffffff


	//   ....[2]....
        /*0030*/ 	.word	0xffffffff


	//   ....[3]....
        /*0034*/ 	.word	0xffffffff


	//   ....[4]....
        /*0038*/ 	.word	0xffffffff


	//   ....[5]....
        /*003c*/ 	.word	0xffffffff


	//   ....[6]....
        /*0040*/ 	.word	0xffffffff


	//   ....[7]....
        /*0044*/ 	.word	0xffffffff


	//   ....[8]....
        /*0048*/ 	.word	0xffffffff


	//   ....[9]....
        /*004c*/ 	.word	0xffffffff


	//   ....[10]....
        /*0050*/ 	.word	0x050000be


	//   ....[11]....
        /*0054*/ 	.word	0x050000be


	//   ....[12]....
        /*0058*/ 	.word	0x050000be


	//   ....[13]....
        /*005c*/ 	.word	0x050000be


	//   ....[14]....
        /*0060*/ 	.word	0x050000be


	//   ....[15]....
        /*0064*/ 	.word	0x050000be


	//   ....[16]....
        /*0068*/ 	.word	0x050000be


	//   ....[17]....
        /*006c*/ 	.word	0x050000be


	//   ....[18]....
        /*0070*/ 	.word	0x050000be


	//   ....[19]....
        /*0074*/ 	.word	0x050000be


	//----- nvinfo : EIATTR_COOP_GROUP_INSTR_OFFSETS
	.align		4
.L_3714:
        /*0078*/ 	.byte	0x04, 0x28
        /*007a*/ 	.short	(.L_3716 - .L_3715)


	//   ....[0]....
.L_3715:
        /*007c*/ 	.word	0x000123e0


	//   ....[1]....
        /*0080*/ 	.word	0x00012470


	//   ....[2]....
        /*0084*/ 	.word	0x00012490


	//   ....[3]....
        /*0088*/ 	.word	0x000124b0


	//   ....[4]....
        /*008c*/ 	.word	0x000124e0


	//   ....[5]....
        /*0090*/ 	.word	0x00012b80


	//   ....[6]....
        /*0094*/ 	.word	0x00012ba0


	//   ....[7]....
        /*0098*/ 	.word	0x00012bc0


	//   ....[8]....
        /*009c*/ 	.word	0x00012be0


	//   ....[9]....
        /*00a0*/ 	.word	0x00012c00


	//   ....[10]....
        /*00a4*/ 	.word	0x00013d90


	//   ....[11]....
        /*00a8*/ 	.word	0x00013e80


	//   ....[12]....
        /*00ac*/ 	.word	0x00013f00


	//   ....[13]....
        /*00b0*/ 	.word	0x00013f70


	//   ....[14]....
        /*00b4*/ 	.word	0x00013ff0


	//   ....[15]....
        /*00b8*/ 	.word	0x000146f0


	//   ....[16]....
        /*00bc*/ 	.word	0x00014760


	//   ....[17]....
        /*00c0*/ 	.word	0x000147d0


	//   ....[18]....
        /*00c4*/ 	.word	0x00014840


	//   ....[19]....
        /*00c8*/ 	.word	0x000148b0


	//----- nvinfo : EIATTR_EXIT_INSTR_OFFSETS
	.align		4
.L_3716:
        /*00cc*/ 	.byte	0x04, 0x1c
        /*00ce*/ 	.short	(.L_3718 - .L_3717)


	//   ....[0]....
.L_3717:
        /*00d0*/ 	.word	0x000012a0


	//   ....[1]....
        /*00d4*/ 	.word	0x00013d20


	//----- nvinfo : EIATTR_MAX_THREADS
	.align		4
.L_3718:
        /*00d8*/ 	.byte	0x04, 0x05
        /*00da*/ 	.short	(.L_3720 - .L_3719)
.L_3719:
        /*00dc*/ 	.word	0x00000080
        /*00e0*/ 	.word	0x00000001
        /*00e4*/ 	.word	0x00000001


	//----- nvinfo : EIATTR_CRS_STACK_SIZE
	.align		4
.L_3720:
        /*00e8*/ 	.byte	0x04, 0x1e
        /*00ea*/ 	.short	(.L_3722 - .L_3721)
.L_3721:
        /*00ec*/ 	.word	0x00000000


	//----- nvinfo : EIATTR_CBANK_PARAM_SIZE
	.align		4
.L_3722:
        /*00f0*/ 	.byte	0x03, 0x19
        /*00f2*/ 	.short	0x00e8


	//----- nvinfo : EIATTR_PARAM_CBANK
	.align		4
        /*00f4*/ 	.byte	0x04, 0x0a
        /*00f6*/ 	.short	(.L_3724 - .L_3723)
	.align		4
.L_3723:
        /*00f8*/ 	.word	index@(.nv.constant0._ZN10layer_norm13ln_fwd_kernelINS_13Kernel_traitsIfffffjLj1536ELj1ELj4ELj1ELj16ENS_18Kernel_traits_baseILj1536EfffffjLj128EEEEELb1ELb0ELb0ELb0EEEvNS_9FwdParamsE)
        /*00fc*/ 	.short	0x0210
        /*00fe*/ 	.short	0x00e8


	//----- nvinfo : EIATTR_SW_WAR
	.align		4
.L_3724:
        /*0100*/ 	.byte	0x04, 0x36
        /*0102*/ 	.short	(.L_3726 - .L_3725)
.L_3725:
        /*0104*/ 	.word	0x00000008
.L_3726:


//--------------------- .nv.info._ZN10layer_norm13ln_fwd_kernelINS_13Kernel_traitsIfffffjLj1536ELj1ELj4ELj1ELj16ENS_18Kernel_traits_baseILj1536EfffffjLj128EEEEELb1ELb0ELb0ELb1EEEvNS_9FwdParamsE --------------------------
	.section	.nv.info._ZN10layer_norm13ln_fwd_kernelINS_13Kernel_traitsIfffffjLj1536ELj1ELj4ELj1ELj16ENS_18Kernel_traits_baseILj1536EfffffjLj128EEEEELb1ELb0ELb0ELb1EEEvNS_9FwdParamsE,"",@"SHT_CUDA_INFO"
	.sectionflags	@""
	.align	4


	//----- nvinfo : EIATTR_CUDA_API_VERSION
	.align		4
        /*0000*/ 	.byte	0x04, 0x37
        /*0002*/ 	.short	(.L_3728 - .L_3727)
.L_3727:
        /*0004*/ 	.word	0x00000082


	//----- nvinfo : EIATTR_KPARAM_INFO
	.align		4
.L_3728:
        /*0008*/ 	.byte	0x04, 0x17
        /*000a*/ 	.short	(.L_3730 - .L_3729)
.L_3729:
        /*000c*/ 	.word	0x00000000
        /*0010*/ 	.short	0x0000
        /*0012*/ 	.short	0x0000
        /*0014*/ 	.byte	0x00, 0xf0, 0xa1, 0x03


	//----- nvinfo : EIATTR_SPARSE_MMA_MASK
	.align		4
.L_3730:
        /*0018*/ 	.byte	0x03, 0x50
        /*001a*/ 	.short	0x0000


	//----- nvinfo : EIATTR_MAXREG_COUNT
	.align		4
        /*001c*/ 	.byte	0x03, 0x1b
        /*001e*/ 	.short	0x00ff


	//----- nvinfo : EIATTR_MERCURY_ISA_VERSION
	.align		4
        /*0020*/ 	.byte	0x03, 0x5f
        /*0022*/ 	.short	0x0101


	//----- nvinfo : EIATTR_COOP_GROUP_MASK_REGIDS
	.align		4
        /*0024*/ 	.byte	0x04, 0x29
        /*0026*/ 	.short	(.L_3732 - .L_3731)


	//   ....[0]....
.L_3731:
        /*0028*/ 	.word	0xffffffff


	//   ....[1]....
        /*002c*/ 	.word	0xffffffff


	//   ....[2]....
        /*0030*/ 	.word	0xffffffff


	//   ....[3]....
        /*0034*/ 	.word	0xffffffff


	//   ....[4]....
        /*0038*/ 	.word	0xffffffff


	//   ....[5]....
        /*003c*/ 	.word	0xffffffff


	//   ....[6]....
        /*0040*/ 	.word	0xffffffff


	//   ....[7]....
        /*0044*/ 	.word	0xffffffff


	//   ....[8]....
        /*0048*/ 	.word	0xffffffff


	//   ....[9]....
        /*004c*/ 	.word	0xffffffff


	//   ....[10]....
        /*0050*/ 	.word	0x050000bc


	//   ....[11]....
        /*0054*/ 	.word	0x050000bc


	//   ....[12]....
        /*0058*/ 	.word	0x050000bc


	//   ....[13]....
        /*005c*/ 	.word	0x050000bc


	//   ....[14]....
        /*0060*/ 	.word	0x050000bc


	//   ....[15]....
        /*0064*/ 	.word	0x050000bc


	//   ....[16]....
        /*0068*/ 	.word	0x050000bc


	//   ....[17]....
        /*006c*/ 	.word	0x050000bc


	//   ....[18]....
        /*0070*/ 	.word	0x050000bc


	//   ....[19]....
        /*0074*/ 	.word	0x050000bc


	//----- nvinfo : EIATTR_COOP_GROUP_INSTR_OFFSETS
	.align		4
.L_3732:
        /*0078*/ 	.byte	0x04, 0x28
        /*007a*/ 	.short	(.L_3734 - .L_3733)


	//   ....[0]....
.L_3733:
        /*007c*/ 	.word	0x000113b0


	//   ....[1]....
        /*0080*/ 	.word	0x000113d0


	//   ....[2]....
        /*0084*/ 	.word	0x000113f0


	//   ....[3]....
        /*0088*/ 	.word	0x00011420


	//   ....[4]....
        /*008c*/ 	.word	0x00011440


	//   ....[5]....
        /*0090*/ 	.word	0x00011a70


	//   ....[6]....
        /*0094*/ 	.word	0x00011a90


	//   ....[7]....
        /*0098*/ 	.word	0x00011ab0


	//   ....[8]....
        /*009c*/ 	.word	0x00011ad0


	//   ....[9]....
        /*00a0*/ 	.word	0x00011af0


	//   ....[10]....
        /*00a4*/ 	.word	0x00012730


	//   ....[11]....
        /*00a8*/ 	.word	0x000127d0


	//   ....[12]....
        /*00ac*/ 	.word	0x00012840


	//   ....[13]....
        /*00b0*/ 	.word	0x000128c0


	//   ....[14]....
        /*00b4*/ 	.word	0x00012930


	//   ....[15]....
        /*00b8*/ 	.word	0x00012fb0


	//   ....[16]....
        /*00bc*/ 	.word	0x00013020


	//   ....[17]....
        /*00c0*/ 	.word	0x00013090


	//   ....[18]....
        /*00c4*/ 	.word	0x00013100


	//   ....[19]....
        /*00c8*/ 	.word	0x00013170


	//----- nvinfo : EIATTR_EXIT_INSTR_OFFSETS
	.align		4
.L_3734:
        /*00cc*/ 	.byte	0x04, 0x1c
        /*00ce*/ 	.short	(.L_3736 - .L_3735)


	//   ....[0]....
.L_3735:
        /*00d0*/ 	.word	0x00000430


	//   ....[1]....
        /*00d4*/ 	.word	0x000126c0


	//----- nvinfo : EIATTR_MAX_THREADS
	.align		4
.L_3736:
        /*00d8*/ 	.byte	0x04, 0x05
        /*00da*/ 	.short	(.L_3738 - .L_3737)
.L_3737:
        /*00dc*/ 	.word	0x00000080
        /*00e0*/ 	.word	0x00000001
        /*00e4*/ 	.word	0x00000001


	//----- nvinfo : EIATTR_CRS_STACK_SIZE
	.align		4
.L_3738:
        /*00e8*/ 	.byte	0x04, 0x1e
        /*00ea*/ 	.short	(.L_3740 - .L_3739)
.L_3739:
        /*00ec*/ 	.word	0x00000000


	//----- nvinfo : EIATTR_CBANK_PARAM_SIZE
	.align		4
.L_3740:
        /*00f0*/ 	.byte	0x03, 0x19
        /*00f2*/ 	.short	0x00e8


	//----- nvinfo : EIATTR_PARAM_CBANK
	.align		4
        /*00f4*/ 	.byte	0x04, 0x0a
        /*00f6*/ 	.short	(.L_3742 - .L_3741)
	.align		4
.L_3741:
        /*00f8*/ 	.word	index@(.nv.constant0._ZN10layer_norm13ln_fwd_kernelINS_13Kernel_traitsIfffffjLj1536ELj1ELj4ELj1ELj16ENS_18Kernel_traits_baseILj1536EfffffjLj128EEEEELb1ELb0ELb0ELb1EEEvNS_9FwdParamsE)
        /*00fc*/ 	.short	0x0210
        /*00fe*/ 	.short	0x00e8


	//----- nvinfo : EIATTR_SW_WAR
	.align		4
.L_3742:
        /*0100*/ 	.byte	0x04, 0x36
        /*0102*/ 	.short	(.L_3744 - .L_3743)
.L_3743:
        /*0104*/ 	.word	0x00000008
.L_3744:


//--------------------- .nv.info._ZN10layer_norm13ln_fwd_kernelINS_13Kernel_traitsIfffffjLj1536ELj1ELj4ELj1ELj16ENS_18Kernel_traits_baseILj1536EfffffjLj128EEEEELb1ELb0ELb1ELb0EEEvNS_9FwdParamsE --------------------------
	.section	.nv.info._ZN10layer_norm13ln_fwd_kernelINS_13Kernel_traitsIfffffjLj1536ELj1ELj4ELj1ELj16ENS_18Kernel_traits_baseILj1536EfffffjLj128EEEEELb1ELb0ELb1ELb0EEEvNS_9FwdParamsE,"",@"SHT_CUDA_INFO"
	.sectionflags	@""
	.align	4


	//----- nvinfo : EIATTR_CUDA_API_VERSION
	.align		4
        /*0000*/ 	.byte	0x04, 0x37
        /*0002*/ 	.short	(.L_3746 - .L_3745)
.L_3745:
        /*0004*/ 	.word	0x00000082


	//----- nvinfo : EIATTR_KPARAM_INFO
	.align		4
.L_3746:
        /*0008*/ 	.byte	0x04, 0x17
        /*000a*/ 	.short	(.L_3748 - .L_3747)
.L_3747:
        /*000c*/ 	.word	0x00000000
        /*0010*/ 	.short	0x0000
        /*0012*/ 	.short	0x0000
        /*0014*/ 	.byte	0x00, 0xf0, 0xa1, 0x03


	//----- nvinfo : EIATTR_SPARSE_MMA_MASK
	.align		4
.L_3748:
        /*0018*/ 	.byte	0x03, 0x50
        /*001a*/ 	.short	0x0000


	//----- nvinfo : EIATTR_MAXREG_COUNT
	.align		4
        /*001c*/ 	.byte	0x03, 0x1b
        /*001e*/ 	.short	0x00ff


	//----- nvinfo : EIATTR_MERCURY_ISA_VERSION
	.align		4
        /*0020*/ 	.byte	0x03, 0x5f
        /*0022*/ 	.short	0x0101


	//----- nvinfo : EIATTR_COOP_GROUP_MASK_REGIDS
	.align		4
        /*0024*/ 	.byte	0x04, 0x29
        /*0026*/ 	.short	(.L_3750 - .L_3749)


	//   ....[0]....
.L_3749:
        /*0028*/ 	.word	0xffffffff


	//   ....[1]....
        /*002c*/ 	.word	0xffffffff


	//   ....[2]....
        /*0030*/ 	.word	0xffffffff


	//   ....[3]....
        /*0034*/ 	.word	0xffffffff


	//   ....[4]....
        /*0038*/ 	.word	0xffffffff


	//   ....[5]....
        /*003c*/ 	.word	0xffffffff


	//   ....[6]....
        /*0040*/ 	.word	0xffffffff


	//   ....[7]....
        /*0044*/ 	.word	0xffffffff


	//   ....[8]....
        /*0048*/ 	.word	0xffffffff


	//   ....[9]....
        /*004c*/ 	.word	0xffffffff


	//   ....[10]....
        /*0050*/ 	.word	0x050000cc


	//   ....[11]....
        /*0054*/ 	.word	0x050000cc


	//   ....[12]....
        /*0058*/ 	.word	0x050000cc


	//   ....[13]....
        /*005c*/ 	.word	0x050000cc


	//   ....[14]....
        /*0060*/ 	.word	0x050000cc


	//   ....[15]....
        /*0064*/ 	.word	0x050000cc


	//   ....[16]....
        /*0068*/ 	.word	0x050000cc


	//   ....[17]....
        /*006c*/ 	.word	0x050000cc


	//   ....[18]....
        /*0070*/ 	.word	0x050000cc


	//   ....[19]....
        /*0074*/ 	.word	0x050000cc


	//----- nvinfo : EIATTR_COOP_GROUP_INSTR_OFFSETS
	.align		4
.L_3750:
        /*0078*/ 	.byte	0x04, 0x28
        /*007a*/ 	.short	(.L_3752 - .L_3751)


	//   ....[0]....
.L_3751:
        /*007c*/ 	.word	0x000141e0


	//   ....[1]....
        /*0080*/ 	.word	0x00014270


	//   ....[2]....
        /*0084*/ 	.word	0x00014290


	//   ....[3]....
        /*0088*/ 	.word	0x000142c0


	//   ....[4]....
        /*008c*/ 	.word	0x000142e0


	//   ....[5]....
        /*0090*/ 	.word	0x00014980


	//   ....[6]....
        /*0094*/ 	.word	0x000149a0


	//   ....[7]....
        /*0098*/ 	.word	0x000149c0


	//   ....[8]....
        /*009c*/ 	.word	0x000149e0


	//   ....[9]....
        /*00a0*/ 	.word	0x00014a00


	//   ....[10]....
        /*00a4*/ 	.word	0x00015bd0


	//   ....[11]....
        /*00a8*/ 	.word	0x00015cc0


	//   ....[12]....
        /*00ac*/ 	.word	0x00015d40


	//   ....[13]....
        /*00b0*/ 	.word	0x00015dc0


	//   ....[14]....
        /*00b4*/ 	.word	0x00015e30


	//   ....[15]....
        /*00b8*/ 	.word	0x00016530


	//   ....[16]....
        /*00bc*/ 	.word	0x000165a0


	//   ....[17]....
        /*00c0*/ 	.word	0x00016610


	//   ....[18]....
        /*00c4*/ 	.word	0x00016680


	//   ....[19]....
        /*00c8*/ 	.word	0x000166f0


	//----- nvinfo : EIATTR_EXIT_INSTR_OFFSETS
	.align		4
.L_3752:
        /*00cc*/ 	.byte	0x04, 0x1c
        /*00ce*/ 	.short	(.L_3754 - .L_3753)


	//   ....[0]....
.L_3753:
        /*00d0*/ 	.word	0x000012b0


	//   ....[1]....
        /*00d4*/ 	.word	0x00015b60


	//----- nvinfo : EIATTR_MAX_THREADS
	.align		4
.L_3754:
        /*00d8*/ 	.byte	0x04, 0x05
        /*00da*/ 	.short	(.L_3756 - .L_3755)
.L_3755:
        /*00dc*/ 	.word	0x00000080
        /*00e0*/ 	.word	0x00000001
        /*00e4*/ 	.word	0x00000001


	//----- nvinfo : EIATTR_CRS_STACK_SIZE
	.align		4
.L_3756:
        /*00e8*/ 	.byte	0x04, 0x1e
        /*00ea*/ 	.short	(.L_3758 - .L_3757)
.L_3757:
        /*00ec*/ 	.word	0x00000000


	//----- nvinfo : EIATTR_CBANK_PARAM_SIZE
	.align		4
.L_3758:
        /*00f0*/ 	.byte	0x03, 0x19
        /*00f2*/ 	.short	0x00e8


	//----- nvinfo : EIATTR_PARAM_CBANK
	.align		4
        /*00f4*/ 	.byte	0x04, 0x0a
        /*00f6*/ 	.short	(.L_3760 - .L_3759)
	.align		4
.L_3759:
        /*00f8*/ 	.word	index@(.nv.constant0._ZN10layer_norm13ln_fwd_kernelINS_13Kernel_traitsIfffffjLj1536ELj1ELj4ELj1ELj16ENS_18Kernel_traits_baseILj1536EfffffjLj128EEEEELb1ELb0ELb1ELb0EEEvNS_9FwdParamsE)
        /*00fc*/ 	.short	0x0210
        /*00fe*/ 	.short	0x00e8


	//----- nvinfo : EIATTR_SW_WAR
	.align		4
.L_3760:
        /*0100*/ 	.byte	0x04, 0x36
        /*0102*/ 	.short	(.L_3762 - .L_3761)
.L_3761:
        /*0104*/ 	.word	0x00000008
.L_3762:


//--------------------- .nv.info._ZN10layer_norm13ln_fwd_kernelINS_13Kernel_traitsIfffffjLj1536ELj1ELj4ELj1ELj16ENS_18Kernel_traits_baseILj1536EfffffjLj128EEEEELb1ELb0ELb1ELb1EEEvNS_9FwdParamsE --------------------------
	.section	.nv.info._ZN10layer_norm13ln_fwd_kernelINS_13Kernel_traitsIfffffjLj1536ELj1ELj4ELj1ELj16ENS_18Kernel_traits_baseILj1536EfffffjLj128EEEEELb1ELb0ELb1ELb1EEEvNS_9FwdParamsE,"",@"SHT_CUDA_INFO"
	.sectionflags	@""
	.align	4


	//----- nvinfo : EIATTR_CUDA_API_VERSION
	.align		4
        /*0000*/ 	.byte	0x04, 0x37
        /*0002*/ 	.short	(.L_3764 - .L_3763)
.L_3763:
        /*0004*/ 	.word	0x00000082


	//----- nvinfo : EIATTR_KPARAM_INFO
	.align		4
.L_3764:
        /*0008*/ 	.byte	0x04, 0x17
        /*000a*/ 	.short	(.L_3766 - .L_3765)
.L_3765:
        /*000c*/ 	.word	0x00000000
        /*0010*/ 	.short	0x0000
        /*0012*/ 	.short	0x0000
        /*0014*/ 	.byte	0x00, 0xf0, 0xa1, 0x03


	//----- nvinfo : EIATTR_SPARSE_MMA_MASK
	.align		4
.L_3766:
        /*0018*/ 	.byte	0x03, 0x50
        /*001a*/ 	.short	0x0000


	//----- nvinfo : EIATTR_MAXREG_COUNT
	.align		4
        /*001c*/ 	.byte	0x03, 0x1b
        /*001e*/ 	.short	0x00ff


	//----- nvinfo : EIATTR_MERCURY_ISA_VERSION
	.align		4
        /*0020*/ 	.byte	0x03, 0x5f
        /*0022*/ 	.short	0x0101


	//----- nvinfo : EIATTR_COOP_GROUP_MASK_REGIDS
	.align		4
        /*0024*/ 	.byte	0x04, 0x29
        /*0026*/ 	.short	(.L_3768 - .L_3767)


	//   ....[0]....
.L_3767:
        /*0028*/ 	.word	0xffffffff


	//   ....[1]....
        /*002c*/ 	.word	0xffffffff


	//   ....[2]....
        /*0030*/ 	.word	0xffffffff


	//   ....[3]....
        /*0034*/ 	.word	0xffffffff


	//   ....[4]....
        /*0038*/ 	.word	0xffffffff


	//   ....[5]....
        /*003c*/ 	.word	0xffffffff


	//   ....[6]....
        /*0040*/ 	.word	0xffffffff


	//   ....[7]....
        /*0044*/ 	.word	0xffffffff


	//   ....[8]....
        /*0048*/ 	.word	0xffffffff


	//   ....[9]....
        /*004c*/ 	.word	0xffffffff


	//   ....[10]....
        /*0050*/ 	.word	0x050000ca


	//   ....[11]....
        /*0054*/ 	.word	0x050000ca


	//   ....[12]....
        /*0058*/ 	.word	0x050000ca


	//   ....[13]....
        /*005c*/ 	.word	0x050000ca


	//   ....[14]....
        /*0060*/ 	.word	0x050000ca


	//   ....[15]....
        /*0064*/ 	.word	0x050000ca


	//   ....[16]....
        /*0068*/ 	.word	0x050000ca


	//   ....[17]....
        /*006c*/ 	.word	0x050000ca


	//   ....[18]....
        /*0070*/ 	.word	0x050000ca


	//   ....[19]....
        /*0074*/ 	.word	0x050000ca


	//----- nvinfo : EIATTR_COOP_GROUP_INSTR_OFFSETS
	.align		4
.L_3768:
        /*0078*/ 	.byte	0x04, 0x28
        /*007a*/ 	.short	(.L_3770 - .L_3769)


	//   ....[0]....
.L_3769:
        /*007c*/ 	.word	0x00013310


	//   ....[1]....
        /*0080*/ 	.word	0x00013330


	//   ....[2]....
        /*0084*/ 	.word	0x00013350


	//   ....[3]....
        /*0088*/ 	.word	0x00013370


	//   ....[4]....
        /*008c*/ 	.word	0x000133a0


	//   ....[5]....
        /*0090*/ 	.word	0x000139d0


	//   ....[6]....
        /*0094*/ 	.word	0x000139f0


	//   ....[7]....
        /*0098*/ 	.word	0x00013a10


	//   ....[8]....
        /*009c*/ 	.word	0x00013a30


	//   ....[9]....
        /*00a0*/ 	.word	0x00013a50


	//   ....[10]....
        /*00a4*/ 	.word	0x000147e0


	//   ....[11]....
        /*00a8*/ 	.word	0x00014880


	//   ....[12]....
        /*00ac*/ 	.word	0x000148f0


	//   ....[13]....
        /*00b0*/ 	.word	0x00014960


	//   ....[14]....
        /*00b4*/ 	.word	0x000149e0


	//   ....[15]....
        /*00b8*/ 	.word	0x00015060


	//   ....[16]....
        /*00bc*/ 	.word	0x000150d0


	//   ....[17]....
        /*00c0*/ 	.word	0x00015140


	//   ....[18]....
        /*00c4*/ 	.word	0x000151b0


	//   ....[19]....
        /*00c8*/ 	.word	0x00015220


	//----- nvinfo : EIATTR_EXIT_INSTR_OFFSETS
	.align		4
.L_3770:
        /*00cc*/ 	.byte	0x04, 0x1c
        /*00ce*/ 	.short	(.L_3772 - .L_3771)


	//   ....[0]....
.L_3771:
        /*00d0*/ 	.word	0x00000430


	//   ....[1]....
        /*00d4*/ 	.word	0x00014770


	//----- nvinfo : EIATTR_MAX_THREADS
	.align		4
.L_3772:
        /*00d8*/ 	.byte	0x04, 0x05
        /*00da*/ 	.short	(.L_3774 - .L_3773)
.L_3773:
        /*00dc*/ 	.word	0x00000080
        /*00e0*/ 	.word	0x00000001
        /*00e4*/ 	.word	0x00000001


	//----- nvinfo : EIATTR_CRS_STACK_SIZE
	.align		4
.L_3774:
        /*00e8*/ 	.byte	0x04, 0x1e
        /*00ea*/ 	.short	(.L_3776 - .L_3775)
.L_3775:
        /*00ec*/ 	.word	0x00000000


	//----- nvinfo : EIATTR_CBANK_PARAM_SIZE
	.align		4
.L_3776:
        /*00f0*/ 	.byte	0x03, 0x19
        /*00f2*/ 	.short	0x00e8


	//----- nvinfo : EIATTR_PARAM_CBANK
	.align		4
        /*00f4*/ 	.byte	0x04, 0x0a
        /*00f6*/ 	.short	(.L_3778 - .L_3777)
	.align		4
.L_3777:
        /*00f8*/ 	.word	index@(.nv.constant0._ZN10layer_norm13ln_fwd_kernelINS_13Kernel_traitsIfffffjLj1536ELj1ELj4ELj1ELj16ENS_18Kernel_traits_baseILj1536EfffffjLj128EEEEELb1ELb0ELb1ELb1EEEvNS_9FwdParamsE)
        /*00fc*/ 	.short	0x0210
        /*00fe*/ 	.short	0x00e8


	//----- nvinfo : EIATTR_SW_WAR
	.align		4
.L_3778:
        /*0100*/ 	.byte	0x04, 0x36
        /*0102*/ 	.short	(.L_3780 - .L_3779)
.L_3779:
        /*0104*/ 	.word	0x00000008
.L_3780:


//--------------------- .nv.info._ZN10layer_norm13ln_fwd_kernelINS_13Kernel_traitsIfffffjLj1536ELj1ELj4ELj1ELj16ENS_18Kernel_traits_baseILj1536EfffffjLj128EEEEELb1ELb1ELb0ELb0EEEvNS_9FwdParamsE --------------------------
	.section	.nv.info._ZN10layer_norm13ln_fwd_kernelINS_13Kernel_traitsIfffffjLj1536ELj1ELj4ELj1ELj16ENS_18Kernel_traits_baseILj1536EfffffjLj128EEEEELb1ELb1ELb0ELb0EEEvNS_9FwdParamsE,"",@"SHT_CUDA_INFO"
	.sectionflags	@""
	.align	4


	//----- nvinfo : EIATTR_CUDA_API_VERSION
	.align		4
        /*0000*/ 	.byte	0x04, 0x37
        /*0002*/ 	.short	(.L_3782 - .L_3781)
.L_3781:
        /*0004*/ 	.word	0x00000082


	//----- nvinfo : EIATTR_KPARAM_INFO
	.align		4
.L_3782:
        /*0008*/ 	.byte	0x04, 0x17
        /*000a*/ 	.short	(.L_3784 - .L_3783)
.L_3783:
        /*000c*/ 	.word	0x00000000
        /*0010*/ 	.short	0x0000
        /*0012*/ 	.short	0x0000
        /*0014*/ 	.byte	0x00, 0xf0, 0xa1, 0x03


	//----- nvinfo : EIATTR_SPARSE_MMA_MASK
	.align		4
.L_3784:
        /*0018*/ 	.byte	0x03, 0x50
        /*001a*/ 	.short	0x0000


	//----- nvinfo : EIATTR_MAXREG_COUNT
	.align		4
        /*001c*/ 	.byte	0x03, 0x1b
        /*001e*/ 	.short	0x00ff


	//----- nvinfo : EIATTR_MERCURY_ISA_VERSION
	.align		4
        /*0020*/ 	.byte	0x03, 0x5f
        /*0022*/ 	.short	0x0101


	//----- nvinfo : EIATTR_COOP_GROUP_MASK_REGIDS
	.align		4
        /*0024*/ 	.byte	0x04, 0x29
        /*0026*/ 	.short	(.L_3786 - .L_3785)


	//   ....[0]....
.L_3785:
        /*0028*/ 	.word	0xffffffff


	//   ....[1]....
        /*002c*/ 	.word	0xffffffff


	//   ....[2]....
        /*0030*/ 	.word	0xffffffff


	//   ....[3]....
        /*0034*/ 	.word	0xffffffff


	//   ....[4]....
        /*0038*/ 	.word	0xffffffff


	//   ....[5]....
        /*003c*/ 	.word	0xffffffff


	//   ....[6]....
        /*0040*/ 	.word	0xffffffff


	//   ....[7]....
        /*0044*/ 	.word	0xffffffff


	//   ....[8]....
        /*0048*/ 	.word	0xffffffff


	//   ....[9]....
        /*004c*/ 	.word	0xffffffff


	//   ....[10]....
        /*0050*/ 	.word	0x050000dd


	//   ....[11]....
        /*0054*/ 	.word	0x050000dd


	//   ....[12]....
        /*0058*/ 	.word	0x050000dd


	//   ....[13]....
        /*005c*/ 	.word	0x050000dd


	//   ....[14]....
        /*0060*/ 	.word	0x050000dd


	//   ....[15]....
        /*0064*/ 	.word	0x050000dd


	//   ....[16]....
        /*0068*/ 	.word	0x050000dd


	//   ....[17]....
        /*006c*/ 	.word	0x050000dd


	//   ....[18]....
        /*0070*/ 	.word	0x050000dd


	//   ....[19]....
        /*0074*/ 	.word	0x050000dd


	//----- nvinfo : EIATTR_COOP_GROUP_INSTR_OFFSETS
	.align		4
.L_3786:
        /*0078*/ 	.byte	0x04, 0x28
        /*007a*/ 	.short	(.L_3788 - .L_3787)


	//   ....[0]....
.L_3787:
        /*007c*/ 	.word	0x00013000


	//   ....[1]....
        /*0080*/ 	.word	0x000130a0


	//   ....[2]....
        /*0084*/ 	.word	0x000130c0


	//   ....[3]....
        /*0088*/ 	.word	0x000130e0


	//   ....[4]....
        /*008c*/ 	.word	0x00013100


	//   ....[5]....
        /*0090*/ 	.word	0x000137a0


	//   ....[6]....
        /*0094*/ 	.word	0x000137c0


	//   ....[7]....
        /*0098*/ 	.word	0x000137e0


	//   ....[8]....
        /*009c*/ 	.word	0x00013800


	//   ....[9]....
        /*00a0*/ 	.word	0x00013820


	//   ....[10]....
        /*00a4*/ 	.word	0x000149c0


	//   ....[11]....
        /*00a8*/ 	.word	0x00014ab0


	//   ....[12]....
        /*00ac*/ 	.word	0x00014b40


	//   ....[13]....
        /*00b0*/ 	.word	0x00014bb0


	//   ....[14]....
        /*00b4*/ 	.word	0x00014c20


	//   ....[15]....
        /*00b8*/ 	.word	0x00015310


	//   ....[16]....
        /*00bc*/ 	.word	0x00015380


	//   ....[17]....
        /*00c0*/ 	.word	0x000153f0


	//   ....[18]....
        /*00c4*/ 	.word	0x00015460


	//   ....[19]....
        /*00c8*/ 	.word	0x000154d0


	//----- nvinfo : EIATTR_EXIT_INSTR_OFFSETS
	.align		4
.L_3788:
        /*00cc*/ 	.byte	0x04, 0x1c
        /*00ce*/ 	.short	(.L_3790 - .L_3789)


	//   ....[0]....
.L_3789:
        /*00d0*/ 	.word	0x000015c0


	//   ....[1]....
        /*00d4*/ 	.word	0x00014950


	//----- nvinfo : EIATTR_MAX_THREADS
	.align		4
.L_3790:
        /*00d8*/ 	.byte	0x04, 0x05
        /*00da*/ 	.short	(.L_3792 - .L_3791)
.L_3791:
        /*00dc*/ 	.word	0x00000080
        /*00e0*/ 	.word	0x00000001
        /*00e4*/ 	.word	0x00000001


	//----- nvinfo : EIATTR_CRS_STACK_SIZE
	.align		4
.L_3792:
        /*00e8*/ 	.byte	0x04, 0x1e
        /*00ea*/ 	.short	(.L_3794 - .L_3793)
.L_3793:
        /*00ec*/ 	.word	0x00000000


	//----- nvinfo : EIATTR_CBANK_PARAM_SIZE
	.align		4
.L_3794:
        /*00f0*/ 	.byte	0x03, 0x19
        /*00f2*/ 	.short	0x00e8


	//----- nvinfo : EIATTR_PARAM_CBANK
	.align		4
        /*00f4*/ 	.byte	0x04, 0x0a
        /*00f6*/ 	.short	(.L_3796 - .L_3795)
	.align		4
.L_3795:
        /*00f8*/ 	.word	index@(.nv.constant0._ZN10layer_norm13ln_fwd_kernelINS_13Kernel_traitsIfffffjLj1536ELj1ELj4ELj1ELj16ENS_18Kernel_traits_baseILj1536EfffffjLj128EEEEELb1ELb1ELb0ELb0EEEvNS_9FwdParamsE)
        /*00fc*/ 	.short	0x0210
        /*00fe*/ 	.short	0x00e8


	//----- nvinfo : EIATTR_SW_WAR
	.align		4
.L_3796:
        /*0100*/ 	.byte	0x04, 0x36
        /*0102*/ 	.short	(.L_3798 - .L_3797)
.L_3797:
        /*0104*/ 	.word	0x00000008
.L_3798:


//--------------------- .nv.info._ZN10layer_norm13ln_fwd_kernelINS_13Kernel_traitsIfffffjLj1536ELj1ELj4ELj1ELj16ENS_18Kernel_traits_baseILj1536EfffffjLj128EEEEELb1ELb1ELb0ELb1EEEvNS_9FwdParamsE --------------------------
	.section	.nv.info._ZN10layer_norm13ln_fwd_kernelINS_13Kernel_traitsIfffffjLj1536ELj1ELj4ELj1ELj16ENS_18Kernel_traits_baseILj1536EfffffjLj128EEEEELb1ELb1ELb0ELb1EEEvNS_9FwdParamsE,"",@"SHT_CUDA_INFO"
	.sectionflags	@""
	.align	4


	//----- nvinfo : EIATTR_CUDA_API_VERSION
	.align		4
        /*0000*/ 	.byte	0x04, 0x37
        /*0002*/ 	.short	(.L_3800 - .L_3799)
.L_3799:
        /*0004*/ 	.word	0x00000082


	//----- nvinfo : EIATTR_KPARAM_INFO
	.align		4
.L_3800:
        /*0008*/ 	.byte	0x04, 0x17
        /*000a*/ 	.short	(.L_3802 - .L_3801)
.L_3801:
        /*000c*/ 	.word	0x00000000
        /*0010*/ 	.short	0x0000
        /*0012*/ 	.short	0x0000
        /*0014*/ 	.byte	0x00, 0xf0, 0xa1, 0x03


	//----- nvinfo : EIATTR_SPARSE_MMA_MASK
	.align		4
.L_3802:
        /*0018*/ 	.byte	0x03, 0x50
        /*001a*/ 	.short	0x0000


	//----- nvinfo : EIATTR_MAXREG_COUNT
	.align		4
        /*001c*/ 	.byte	0x03, 0x1b
        /*001e*/ 	.short	0x00ff


	//----- nvinfo : EIATTR_MERCURY_ISA_VERSION
	.align		4
        /*0020*/ 	.byte	0x03, 0x5f
        /*0022*/ 	.short	0x0101


	//----- nvinfo : EIATTR_COOP_GROUP_MASK_REGIDS
	.align		4
        /*0024*/ 	.byte	0x04, 0x29
        /*0026*/ 	.short	(.L_3804 - .L_3803)


	//   ....[0]....
.L_3803:
        /*0028*/ 	.word	0xffffffff


	//   ....[1]....
        /*002c*/ 	.word	0xffffffff


	//   ....[2]....
        /*0030*/ 	.word	0xffffffff


	//   ....[3]....
        /*0034*/ 	.word	0xffffffff


	//   ....[4]....
        /*0038*/ 	.word	0xffffffff


	//   ....[5]....
        /*003c*/ 	.word	0xffffffff


	//   ....[6]....
        /*0040*/ 	.word	0xffffffff


	//   ....[7]....
        /*0044*/ 	.word	0xffffffff


	//   ....[8]....
        /*0048*/ 	.word	0xffffffff


	//   ....[9]....
        /*004c*/ 	.word	0xffffffff


	//   ....[10]....
        /*0050*/ 	.word	0x050000e4


	//   ....[11]....
        /*0054*/ 	.word	0x050000e4


	//   ....[12]....
        /*0058*/ 	.word	0x050000e4


	//   ....[13]....
        /*005c*/ 	.word	0x050000e4


	//   ....[14]....
        /*0060*/ 	.word	0x050000e4


	//   ....[15]....
        /*0064*/ 	.word	0x050000e4


	//   ....[16]....
        /*0068*/ 	.word	0x050000e4


	//   ....[17]....
        /*006c*/ 	.word	0x050000e4


	//   ....[18]....
        /*0070*/ 	.word	0x050000e4


	//   ....[19]....
        /*0074*/ 	.word	0x050000e4


	//----- nvinfo : EIATTR_COOP_GROUP_INSTR_OFFSETS
	.align		4
.L_3804:
        /*0078*/ 	.byte	0x04, 0x28
        /*007a*/ 	.short	(.L_3806 - .L_3805)


	//   ....[0]....
.L_3805:
        /*007c*/ 	.word	0x00011b80


	//   ....[1]....
        /*0080*/ 	.word	0x00011ba0


	//   ....[2]....
        /*0084*/ 	.word	0x00011bc0


	//   ....[3]....
        /*0088*/ 	.word	0x00011bf0


	//   ....[4]....
        /*008c*/ 	.word	0x00011c10


	//   ....[5]....
        /*0090*/ 	.word	0x00012240


	//   ....[6]....
        /*0094*/ 	.word	0x00012260


	//   ....[7]....
        /*0098*/ 	.word	0x00012280


	//   ....[8]....
        /*009c*/ 	.word	0x000122a0


	//   ....[9]....
        /*00a0*/ 	.word	0x000122c0


	//   ....[10]....
        /*00a4*/ 	.word	0x00012f20


	//   ....[11]....
        /*00a8*/ 	.word	0x00012fc0


	//   ....[12]....
        /*00ac*/ 	.word	0x00013030


	//   ....[13]....
        /*00b0*/ 	.word	0x000130b0


	//   ....[14]....
        /*00b4*/ 	.word	0x00013120


	//   ....[15]....
        /*00b8*/ 	.word	0x00013790


	//   ....[16]....
        /*00bc*/ 	.word	0x00013800


	//   ....[17]....
        /*00c0*/ 	.word	0x00013870


	//   ....[18]....
        /*00c4*/ 	.word	0x000138e0


	//   ....[19]....
        /*00c8*/ 	.word	0x00013950


	//----- nvinfo : EIATTR_EXIT_INSTR_OFFSETS
	.align		4
.L_3806:
        /*00cc*/ 	.byte	0x04, 0x1c
        /*00ce*/ 	.short	(.L_3808 - .L_3807)


	//   ....[0]....
.L_3807:
        /*00d0*/ 	.word	0x00000c00


	//   ....[1]....
        /*00d4*/ 	.word	0x00012eb0


	//----- nvinfo : EIATTR_MAX_THREADS
	.align		4
.L_3808:
        /*00d8*/ 	.byte	0x04, 0x05
        /*00da*/ 	.short	(.L_3810 - .L_3809)
.L_3809:
        /*00dc*/ 	.word	0x00000080
        /*00e0*/ 	.word	0x00000001
        /*00e4*/ 	.word	0x00000001


	//----- nvinfo : EIATTR_CRS_STACK_SIZE
	.align		4
.L_3810:
        /*00e8*/ 	.byte	0x04, 0x1e
        /*00ea*/ 	.short	(.L_3812 - .L_3811)
.L_3811:
        /*00ec*/ 	.word	0x00000000


	//----- nvinfo : EIATTR_CBANK_PARAM_SIZE
	.align		4
.L_3812:
        /*00f0*/ 	.byte	0x03, 0x19
        /*00f2*/ 	.short	0x00e8


	//----- nvinfo : EIATTR_PARAM_CBANK
	.align		4
        /*00f4*/ 	.byte	0x04, 0x0a
        /*00f6*/ 	.short	(.L_3814 - .L_3813)
	.align		4
.L_3813:
        /*00f8*/ 	.word	index@(.nv.constant0._ZN10layer_norm13ln_fwd_kernelINS_13Kernel_traitsIfffffjLj1536ELj1ELj4ELj1ELj16ENS_18Kernel_traits_baseILj1536EfffffjLj128EEEEELb1ELb1ELb0ELb1EEEvNS_9FwdParamsE)
        /*00fc*/ 	.short	0x0210
        /*00fe*/ 	.short	0x00e8


	//----- nvinfo : EIATTR_SW_WAR
	.align		4
.L_3814:
        /*0100*/ 	.byte	0x04, 0x36
        /*0102*/ 	.short	(.L_3816 - .L_3815)
.L_3815:
        /*0104*/ 	.word	0x00000008
.L_3816:


//--------------------- .nv.info._ZN10layer_norm13ln_fwd_kernelINS_13Kernel_traitsIfffffjLj1536ELj1ELj4ELj1ELj16ENS_18Kernel_traits_baseILj1536EfffffjLj128EEEEELb1ELb1ELb1ELb0EEEvNS_9FwdParamsE --------------------------
	.section	.nv.info._ZN10layer_norm13ln_fwd_kernelINS_13Kernel_traitsIfffffjLj1536ELj1ELj4ELj1ELj16ENS_18Kernel_traits_baseILj1536EfffffjLj128EEEEELb1ELb1ELb1ELb0EEEvNS_9FwdParamsE,"",@"SHT_CUDA_INFO"
	.sectionflags	@""
	.align	4


	//----- nvinfo : EIATTR_CUDA_API_VERSION
	.align		4
        /*0000*/ 	.byte	0x04, 0x37
        /*0002*/ 	.short	(.L_3818 - .L_3817)
.L_3817:
        /*0004*/ 	.word	0x00000082


	//----- nvinfo : EIATTR_KPARAM_INFO
	.align		4
.L_3818:
        /*0008*/ 	.byte	0x04, 0x17
        /*000a*/ 	.short	(.L_3820 - .L_3819)
.L_3819:
        /*000c*/ 	.word	0x00000000
        /*0010*/ 	.short	0x0000
        /*0012*/ 	.short	0x0000
        /*0014*/ 	.byte	0x00, 0xf0, 0xa1, 0x03


	//----- nvinfo : EIATTR_SPARSE_MMA_MASK
	.align		4
.L_3820:
        /*0018*/ 	.byte	0x03, 0x50
        /*001a*/ 	.short	0x0000


	//----- nvinfo : EIATTR_MAXREG_COUNT
	.align		4
        /*001c*/ 	.byte	0x03, 0x1b
        /*001e*/ 	.short	0x00ff


	//----- nvinfo : EIATTR_MERCURY_ISA_VERSION
	.align		4
        /*0020*/ 	.byte	0x03, 0x5f
        /*0022*/ 	.short	0x0101


	//----- nvinfo : EIATTR_COOP_GROUP_MASK_REGIDS
	.align		4
        /*0024*/ 	.byte	0x04, 0x29
        /*0026*/ 	.short	(.L_3822 - .L_3821)


	//   ....[0]....
.L_3821:
        /*0028*/ 	.word	0xffffffff


	//   ....[1]....
        /*002c*/ 	.word	0xffffffff


	//   ....[2]....
        /*0030*/ 	.word	0xffffffff


	//   ....[3]....
        /*0034*/ 	.word	0xffffffff


	//   ....[4]....
        /*0038*/ 	.word	0xffffffff


	//   ....[5]....
        /*003c*/ 	.word	0xffffffff


	//   ....[6]....
        /*0040*/ 	.word	0xffffffff


	//   ....[7]....
        /*0044*/ 	.word	0xffffffff


	//   ....[8]....
        /*0048*/ 	.word	0xffffffff


	//   ....[9]....
        /*004c*/ 	.word	0xffffffff


	//   ....[10]....
        /*0050*/ 	.word	0x050000e9


	//   ....[11]....
        /*0054*/ 	.word	0x050000e9


	//   ....[12]....
        /*0058*/ 	.word	0x050000e9


	//   ....[13]....
        /*005c*/ 	.word	0x050000e9


	//   ....[14]....
        /*0060*/ 	.word	0x050000e9


	//   ....[15]....
        /*0064*/ 	.word	0x050000e9


	//   ....[16]....
        /*0068*/ 	.word	0x050000e9


	//   ....[17]....
        /*006c*/ 	.word	0x050000e9


	//   ....[18]....
        /*0070*/ 	.word	0x050000e9


	//   ....[19]....
        /*0074*/ 	.word	0x050000e9


	//----- nvinfo : EIATTR_COOP_GROUP_INSTR_OFFSETS
	.align		4
.L_3822:
        /*0078*/ 	.byte	0x04, 0x28
        /*007a*/ 	.short	(.L_3824 - .L_3823)


	//   ....[0]....
.L_3823:
        /*007c*/ 	.word	0x00014c50


	//   ....[1]....
        /*0080*/ 	.word	0x00014ce0


	//   ....[2]....
        /*0084*/ 	.word	0x00014d00


	//   ....[3]....
        /*0088*/ 	.word	0x00014d20


	//   ....[4]....
        /*008c*/ 	.word	0x00014d50


	//   ....[5]....
        /*0090*/ 	.word	0x000153e0


	//   ....[6]....
        /*0094*/ 	.word	0x00015400


	//   ....[7]....
        /*0098*/ 	.word	0x00015420


	//   ....[8]....
        /*009c*/ 	.word	0x00015440


	//   ....[9]....
        /*00a0*/ 	.word	0x00015460


	//   ....[10]....
        /*00a4*/ 	.word	0x00016710


	//   ....[11]....
        /*00a8*/ 	.word	0x00016800


	//   ....[12]....
        /*00ac*/ 	.word	0x00016880


	//   ....[13]....
        /*00b0*/ 	.word	0x000168f0


	//   ....[14]....
        /*00b4*/ 	.word	0x00016970


	//   ....[15]....
        /*00b8*/ 	.word	0x00017060


	//   ....[16]....
        /*00bc*/ 	.word	0x000170d0


	//   ....[17]....
        /*00c0*/ 	.word	0x00017140


	//   ....[18]....
        /*00c4*/ 	.word	0x000171b0


	//   ....[19]....
        /*00c8*/ 	.word	0x00017220


	//----- nvinfo : EIATTR_EXIT_INSTR_OFFSETS
	.align		4
.L_3824:
        /*00cc*/ 	.byte	0x04, 0x1c
        /*00ce*/ 	.short	(.L_3826 - .L_3825)


	//   ....[0]....
.L_3825:
        /*00d0*/ 	.word	0x000015c0


	//   ....[1]....
        /*00d4*/ 	.word	0x000166a0


	//----- nvinfo : EIATTR_MAX_THREADS
	.align		4
.L_3826:
        /*00d8*/ 	.byte	0x04, 0x05
        /*00da*/ 	.short	(.L_3828 - .L_3827)
.L_3827:
        /*00dc*/ 	.word	0x00000080
        /*00e0*/ 	.word	0x00000001
        /*00e4*/ 	.word	0x00000001


	//----- nvinfo : EIATTR_CRS_STACK_SIZE
	.align		4
.L_3828:
        /*00e8*/ 	.byte	0x04, 0x1e
        /*00ea*/ 	.short	(.L_3830 - .L_3829)
.L_3829:
        /*00ec*/ 	.word	0x00000000


	//----- nvinfo : EIATTR_CBANK_PARAM_SIZE
	.align		4
.L_3830:
        /*00f0*/ 	.byte	0x03, 0x19
        /*00f2*/ 	.short	0x00e8


	//----- nvinfo : EIATTR_PARAM_CBANK
	.align		4
        /*00f4*/ 	.byte	0x04, 0x0a
        /*00f6*/ 	.short	(.L_3832 - .L_3831)
	.align		4
.L_3831:
        /*00f8*/ 	.word	index@(.nv.constant0._ZN10layer_norm13ln_fwd_kernelINS_13Kernel_traitsIfffffjLj1536ELj1ELj4ELj1ELj16ENS_18Kernel_traits_baseILj1536EfffffjLj128EEEEELb1ELb1ELb1ELb0EEEvNS_9FwdParamsE)
        /*00fc*/ 	.short	0x0210
        /*00fe*/ 	.short	0x00e8


	//----- nvinfo : EIATTR_SW_WAR
	.align		4
.L_3832:
        /*0100*/ 	.byte	0x04, 0x36
        /*0102*/ 	.short	(.L_3834 - .L_3833)
.L_3833:
        /*0104*/ 	.word	0x00000008
.L_3834:


//--------------------- .nv.info._ZN10layer_norm13ln_fwd_kernelINS_13Kernel_traitsIfffffjLj1536ELj1ELj4ELj1ELj16ENS_18Kernel_traits_baseILj1536EfffffjLj128EEEEELb1ELb1ELb1ELb1EEEvNS_9FwdParamsE --------------------------
	.section	.nv.info._ZN10layer_norm13ln_fwd_kernelINS_13Kernel_traitsIfffffjLj1536ELj1ELj4ELj1ELj16ENS_18Kernel_traits_baseILj1536EfffffjLj128EEEEELb1ELb1ELb1ELb1EEEvNS_9FwdParamsE,"",@"SHT_CUDA_INFO"
	.sectionflags	@""
	.align	4


	//----- nvinfo : EIATTR_CUDA_API_VERSION
	.align		4
        /*0000*/ 	.byte	0x04, 0x37
        /*0002*/ 	.short	(.L_3836 - .L_3835)
.L_3835:
        /*0004*/ 	.word	0x00000082


	//----- nvinfo : EIATTR_KPARAM_INFO
	.align		4
.L_3836:
        /*0008*/ 	.byte	0x04, 0x17
        /*000a*/ 	.short	(.L_3838 - .L_3837)
.L_3837:
        /*000c*/ 	.word	0x00000000
        /*0010*/ 	.short	0x0000
        /*0012*/ 	.short	0x0000
        /*0014*/ 	.byte	0x00, 0xf0, 0xa1, 0x03


	//----- nvinfo : EIATTR_SPARSE_MMA_MASK
	.align		4
.L_3838:
        /*0018*/ 	.byte	0x03, 0x50
        /*001a*/ 	.short	0x0000


	//----- nvinfo : EIATTR_MAXREG_COUNT
	.align		4
        /*001c*/ 	.byte	0x03, 0x1b
        /*001e*/ 	.short	0x00ff


	//----- nvinfo : EIATTR_MERCURY_ISA_VERSION
	.align		4
        /*0020*/ 	.byte	0x03, 0x5f
        /*0022*/ 	.short	0x0101


	//----- nvinfo : EIATTR_COOP_GROUP_MASK_REGIDS
	.align		4
        /*0024*/ 	.byte	0x04, 0x29
        /*0026*/ 	.short	(.L_3840 - .L_3839)


	//   ....[0]....
.L_3839:
        /*0028*/ 	.word	0xffffffff


	//   ....[1]....
        /*002c*/ 	.word	0xffffffff


	//   ....[2]....
        /*0030*/ 	.word	0xffffffff


	//   ....[3]....
        /*0034*/ 	.word	0xffffffff


	//   ....[4]....
        /*0038*/ 	.word	0xffffffff


	//   ....[5]....
        /*003c*/ 	.word	0xffffffff


	//   ....[6]....
        /*0040*/ 	.word	0xffffffff


	//   ....[7]....
        /*0044*/ 	.word	0xffffffff


	//   ....[8]....
        /*0048*/ 	.word	0xffffffff


	//   ....[9]....
        /*004c*/ 	.word	0xffffffff


	//   ....[10]....
        /*0050*/ 	.word	0x050000e3


	//   ....[11]....
        /*0054*/ 	.word	0x050000e3


	//   ....[12]....
        /*0058*/ 	.word	0x050000e3


	//   ....[13]....
        /*005c*/ 	.word	0x050000e3


	//   ....[14]....
        /*0060*/ 	.word	0x050000e3


	//   ....[15]....
        /*0064*/ 	.word	0x050000e3


	//   ....[16]....
        /*0068*/ 	.word	0x050000e3


	//   ....[17]....
        /*006c*/ 	.word	0x050000e3


	//   ....[18]....
        /*0070*/ 	.word	0x050000e3


	//   ....[19]....
        /*0074*/ 	.word	0x050000e3


	//----- nvinfo : EIATTR_COOP_GROUP_INSTR_OFFSETS
	.align		4
.L_3840:
        /*0078*/ 	.byte	0x04, 0x28
        /*007a*/ 	.short	(.L_3842 - .L_3841)


	//   ....[0]....
.L_3841:
        /*007c*/ 	.word	0x00013c30


	//   ....[1]....
        /*0080*/ 	.word	0x00013c50


	//   ....[2]....
        /*0084*/ 	.word	0x00013c70


	//   ....[3]....
        /*0088*/ 	.word	0x00013ca0


	//   ....[4]....
        /*008c*/ 	.word	0x00013cc0


	//   ....[5]....
        /*0090*/ 	.word	0x000142f0


	//   ....[6]....
        /*0094*/ 	.word	0x00014310


	//   ....[7]....
        /*0098*/ 	.word	0x00014330


	//   ....[8]....
        /*009c*/ 	.word	0x00014350


	//   ....[9]....
        /*00a0*/ 	.word	0x00014370


	//   ....[10]....
        /*00a4*/ 	.word	0x00015100


	//   ....[11]....
        /*00a8*/ 	.word	0x000151a0


	//   ....[12]....
        /*00ac*/ 	.word	0x00015210


	//   ....[13]....
        /*00b0*/ 	.word	0x00015290


	//   ....[14]....
        /*00b4*/ 	.word	0x00015300


	//   ....[15]....
        /*00b8*/ 	.word	0x00015970


	//   ....[16]....
        /*00bc*/ 	.word	0x000159e0


	//   ....[17]....
        /*00c0*/ 	.word	0x00015a50


	//   ....[18]....
        /*00c4*/ 	.word	0x00015ac0


	//   ....[19]....
        /*00c8*/ 	.word	0x00015b20


	//----- nvinfo : EIATTR_EXIT_INSTR_OFFSETS
	.align		4
.L_3842:
        /*00cc*/ 	.byte	0x04, 0x1c
        /*00ce*/ 	.short	(.L_3844 - .L_3843)


	//   ....[0]....
.L_3843:
        /*00d0*/ 	.word	0x00000be0


	//   ....[1]....
        /*00d4*/ 	.word	0x00015090


	//----- nvinfo : EIATTR_MAX_THREADS
	.align		4
.L_3844:
        /*00d8*/ 	.byte	0x04, 0x05
        /*00da*/ 	.short	(.L_3846 - .L_3845)
.L_3845:
        /*00dc*/ 	.word	0x00000080
        /*00e0*/ 	.word	0x00000001
        /*00e4*/ 	.word	0x00000001


	//----- nvinfo : EIATTR_CRS_STACK_SIZE
	.align		4
.L_3846:
        /*00e8*/ 	.byte	0x04, 0x1e
        /*00ea*/ 	.short	(.L_3848 - .L_3847)
.L_3847:
        /*00ec*/ 	.word	0x00000000


	//----- nvinfo : EIATTR_CBANK_PARAM_SIZE
	.align		4
.L_3848:
        /*00f0*/ 	.byte	0x03, 0x19
        /*00f2*/ 	.short	0x00e8


	//----- nvinfo : EIATTR_PARAM_CBANK
	.align		4
        /*00f4*/ 	.byte	0x04, 0x0a
        /*00f6*/ 	.short	(.L_3850 - .L_3849)
	.align		4
.L_3849:
        /*00f8*/ 	.word	index@(.nv.constant0._ZN10layer_norm13ln_fwd_kernelINS_13Kernel_traitsIfffffjLj1536ELj1ELj4ELj1ELj16ENS_18Kernel_traits_baseILj1536EfffffjLj128EEEEELb1ELb1ELb1ELb1EEEvNS_9FwdParamsE)
        /*00fc*/ 	.short	0x0210
        /*00fe*/ 	.short	0x00e8


	//----- nvinfo : EIATTR_SW_WAR
	.align		4
.L_3850:
        /*0100*/ 	.byte	0x04, 0x36
        /*0102*/ 	.short	(.L_3852 - .L_3851)
.L_3851:
        /*0104*/ 	.word	0x00000008
.L_3852:


//--------------------- .nv.callgraph             --------------------------
	.section	.nv.callgraph,"",@"SHT_CUDA_CALLGRAPH"
	.align	4
	.sectionentsize	8
	.align		4
        /*0000*/ 	.word	0x00000000
	.align		4
        /*0004*/ 	.word	0xffffffff
	.align		4
        /*0008*/ 	.word	0x00000000
	.align		4
        /*000c*/ 	.word	0xfffffffe
	.align		4
        /*0010*/ 	.word	0x00000000
	.align		4
        /*0014*/ 	.word	0xfffffffd
	.align		4
        /*0018*/ 	.word	0x00000000
	.align		4
        /*001c*/ 	.word	0xfffffffc


//--------------------- .nv.constant4             --------------------------
	.section	.nv.constant4,"a",@progbits
	.align	8
	.align		8
.nv.constant4:
        /*0000*/ 	.dword	precalc_xorwow_matrix
	.align		8
        /*0008*/ 	.dword	precalc_xorwow_offset_matrix
	.align		8
        /*0010*/ 	.dword	mrg32k3aM1
	.align		8
        /*0018*/ 	.dword	mrg32k3aM2
	.align		8
        /*0020*/ 	.dword	mrg32k3aM1SubSeq
	.align		8
        /*0028*/ 	.dword	mrg32k3aM2SubSeq
	.align		8
        /*0030*/ 	.dword	mrg32k3aM1Seq
	.align		8
        /*0038*/ 	.dword	mrg32k3aM2Seq


//--------------------- .nv.constant3             --------------------------
	.section	.nv.constant3,"a",@progbits
	.align	8
.nv.constant3:
	.type		__cr_lgamma_table,@object
	.size		__cr_lgamma_table,(.L_8 - __cr_lgamma_table)
__cr_lgamma_table:
        /*0000*/ 	.byte	0x00, 0x00, 0x00, 0x00, 0x00, 0x00, 0x00, 0x00, 0x00, 0x00, 0x00, 0x00, 0x00, 0x00, 0x00, 0x00
        /*0010*/ 	.byte	0xef, 0x39, 0xfa, 0xfe, 0x42, 0x2e, 0xe6, 0x3f, 0x02, 0x20, 0x2a, 0xfa, 0x0b, 0xab, 0xfc, 0x3f
        /*0020*/ 	.byte	0xf9, 0x2c, 0x92, 0x7c, 0xa7, 0x6c, 0x09, 0x40, 0xc9, 0x79, 0x44, 0x3c, 0x64, 0x26, 0x13, 0x40
        /*0030*/ 	.byte	0xca, 0x01, 0xcf, 0x3a, 0x27, 0x51, 0x1a, 0x40, 0x30, 0xcc, 0x2d, 0xf3, 0xe1, 0x0c, 0x21, 0x40
        /*0040*/ 	.byte	0x0d, 0xb7, 0xfc, 0x82, 0x8e, 0x35, 0x25, 0x40
.L_8:


//--------------------- .text._ZN10layer_norm13ln_fwd_kernelINS_13Kernel_traitsI13__nv_bfloat16S2_S2_S2_fjLj1536ELj1ELj4ELj1ELj16ENS_18Kernel_traits_baseILj1536ES2_S2_S2_S2_fjLj128EEEEELb0ELb0ELb0ELb0EEEvNS_9FwdParamsE --------------------------
	.section	.text._ZN10layer_norm13ln_fwd_kernelINS_13Kernel_traitsI13__nv_bfloat16S2_S2_S2_fjLj1536ELj1ELj4ELj1ELj16ENS_18Kernel_traits_baseILj1536ES2_S2_S2_S2_fjLj128EEEEELb0ELb0ELb0ELb0EEEvNS_9FwdParamsE,"ax",@progbits
	.align	128
        .global         _ZN10layer_norm13ln_fwd_kernelINS_13Kernel_traitsI13__nv_bfloat16S2_S2_S2_fjLj1536ELj1ELj4ELj1ELj16ENS_18Kernel_traits_baseILj1536ES2_S2_S2_S2_fjLj128EEEEELb0ELb0ELb0ELb0EEEvNS_9FwdParamsE
        .type           _ZN10layer_norm13ln_fwd_kernelINS_13Kernel_traitsI13__nv_bfloat16S2_S2_S2_fjLj1536ELj1ELj4ELj1ELj16ENS_18Kernel_traits_baseILj1536ES2_S2_S2_S2_fjLj128EEEEELb0ELb0ELb0ELb0EEEvNS_9FwdParamsE,@function
        .size           _ZN10layer_norm13ln_fwd_kernelINS_13Kernel_traitsI13__nv_bfloat16S2_S2_S2_fjLj1536ELj1ELj4ELj1ELj16ENS_18Kernel_traits_baseILj1536ES2_S2_S2_S2_fjLj128EEEEELb0ELb0ELb0ELb0EEEvNS_9FwdParamsE,(.L_x_44335 - _ZN10layer_norm13ln_fwd_kernelINS_13Kernel_traitsI13__nv_bfloat16S2_S2_S2_fjLj1536ELj1ELj4ELj1ELj16ENS_18Kernel_traits_baseILj1536ES2_S2_S2_S2_fjLj128EEEEELb0ELb0ELb0ELb0EEEvNS_9FwdParamsE)
        .other          _ZN10layer_norm13ln_fwd_kernelINS_13Kernel_traitsI13__nv_bfloat16S2_S2_S2_fjLj1536ELj1ELj4ELj1ELj16ENS_18Kernel_traits_baseILj1536ES2_S2_S2_S2_fjLj128EEEEELb0ELb0ELb0ELb0EEEvNS_9FwdParamsE,@"STO_CUDA_ENTRY STV_DEFAULT"
_ZN10layer_norm13ln_fwd_kernelINS_13Kernel_traitsI13__nv_bfloat16S2_S2_S2_fjLj1536ELj1ELj4ELj1ELj16ENS_18Kernel_traits_baseILj1536ES2_S2_S2_S2_fjLj128EEEEELb0ELb0ELb0ELb0EEEvNS_9FwdParamsE:
.text._ZN10layer_norm13ln_fwd_kernelINS_13Kernel_traitsI13__nv_bfloat16S2_S2_S2_fjLj1536ELj1ELj4ELj1ELj16ENS_18Kernel_traits_baseILj1536ES2_S2_S2_S2_fjLj128EEEEELb0ELb0ELb0ELb0EEEvNS_9FwdParamsE:
[----:B------:R-:W-:Y:S01]  /*0000*/  LDC R1, c[0x0][0x28] ;  /* 0x00000a00ff017b82 */ /* 0x000fe20000000800 */
[----:B------:R-:W0:Y:S07]  /*0010*/  S2R R32, SR_TID.X ;  /* 0x0000000000207919 */ /* 0x000e2e0000002100 */
[----:B------:R-:W1:Y:S01]  /*0020*/  LDC R5, c[0x0][0x218] ;  /* 0x00008600ff057b82 */ /* 0x000e620000000800 */
[----:B------:R-:W-:Y:S01]  /*0030*/  ULDC.64 UR4, c[0x0][0x208] ;  /* 0x0000820000047ab9 */ /* 0x000fe20000000a00 */
[----:B------:R-:W-:Y:S01]  /*0040*/  BSSY B0, `(.L_x_0) ;  /* 0x0000022000007945 */ /* 0x000fe20003800000 */
[----:B------:R-:W2:Y:S05]  /*0050*/  S2R R35, SR_CTAID.X ;  /* 0x0000000000237919 */ /* 0x000eaa0000002500 */
[----:B------:R-:W3:Y:S01]  /*0060*/  LDC.64 R62, c[0x0][0x270] ;  /* 0x00009c00ff3e7b82 */ /* 0x000ee20000000a00 */
[----:B-1----:R-:W-:-:S04]  /*0070*/  SHF.R.S32.HI R0, RZ, 0x1f, R5 ;  /* 0x0000001fff007819 */ /* 0x002fc80000011405 */
[----:B------:R-:W-:Y:S02]  /*0080*/  LEA.HI R0, R0, R5, RZ, 0x3 ;  /* 0x0000000500007211 */ /* 0x000fe400078f18ff */
[C---:B0-----:R-:W-:Y:S02]  /*0090*/  LOP3.LUT R3, R32.reuse, 0x1f, RZ, 0xc, !PT ;  /* 0x0000001f20037812 */ /* 0x041fe400078e0cff */
[----:B------:R-:W-:Y:S02]  /*00a0*/  LOP3.LUT R33, R32, 0x1f, RZ, 0xc0, !PT ;  /* 0x0000001f20217812 */ /* 0x000fe400078ec0ff */
[----:B------:R-:W-:-:S04]  /*00b0*/  LEA.HI.SX32 R36, R0, R3, 0x1d ;  /* 0x0000000300247211 */ /* 0x000fc800078feaff */
[C---:B------:R-:W-:Y:S02]  /*00c0*/  LOP3.LUT P2, RZ, R36.reuse, 0xffffffe0, RZ, 0xc0, !PT ;  /* 0xffffffe024ff7812 */ /* 0x040fe4000784c0ff */
[C---:B------:R-:W-:Y:S02]  /*00d0*/  ISETP.GE.U32.AND P6, PT, R36.reuse, 0x40, PT ;  /* 0x000000402400780c */ /* 0x040fe40003fc6070 */
[C---:B------:R-:W-:Y:S02]  /*00e0*/  ISETP.GE.U32.AND P5, PT, R36.reuse, 0x60, PT ;  /* 0x000000602400780c */ /* 0x040fe40003fa6070 */
[C---:B------:R-:W-:Y:S02]  /*00f0*/  ISETP.GE.U32.AND P4, PT, R36.reuse, 0x80, PT ;  /* 0x000000802400780c */ /* 0x040fe40003f86070 */
[----:B------:R-:W-:Y:S02]  /*0100*/  ISETP.GE.U32.AND P3, PT, R36, 0xa0, PT ;  /* 0x000000a02400780c */ /* 0x000fe40003f66070 */
[----:B------:R-:W-:-:S02]  /*0110*/  P2R R0, PR, RZ, 0x40 ;  /* 0x00000040ff007803 */ /* 0x000fc40000000000 */
[----:B------:R-:W-:Y:S02]  /*0120*/  P2R R0, PR, RZ, 0x20 ;  /* 0x00000020ff007803 */ /* 0x000fe40000000000 */
[----:B------:R-:W-:Y:S02]  /*0130*/  P2R R0, PR, RZ, 0x10 ;  /* 0x00000010ff007803 */ /* 0x000fe40000000000 */
[----:B------:R-:W-:Y:S01]  /*0140*/  P2R R0, PR, RZ, 0x8 ;  /* 0x00000008ff007803 */ /* 0x000fe20000000000 */
[----:B--23--:R-:W-:Y:S06]  /*0150*/  @!P2 BRA `(.L_x_1) ;  /* 0x000000000040a947 */ /* 0x00cfec0003800000 */
[----:B------:R-:W0:Y:S01]  /*0160*/  LDC.64 R28, c[0x0][0x260] ;  /* 0x00009800ff1c7b82 */ /* 0x000e220000000a00 */
[----:B------:R-:W-:Y:S02]  /*0170*/  ULDC.64 UR6, c[0x0][0x2c8] ;  /* 0x0000b20000067ab9 */ /* 0x000fe40000000a00 */
[----:B------:R-:W-:-:S04]  /*0180*/  ISETP.NE.U32.AND P0, PT, RZ, UR6, PT ;  /* 0x00000006ff007c0c */ /* 0x000fc8000bf05070 */
[----:B------:R-:W-:-:S13]  /*0190*/  ISETP.NE.AND.EX P0, PT, RZ, UR7, PT, P0 ;  /* 0x00000007ff007c0c */ /* 0x000fda000bf05300 */
[C---:B------:R-:W-:Y:S01]  /*01a0*/  @P0 LEA R2, P1, R33.reuse, UR6, 0x4 ;  /* 0x0000000621020c11 */ /* 0x040fe2000f8220ff */
[----:B0-----:R-:W-:-:S03]  /*01b0*/  IMAD.WIDE.U32 R28, R33, 0x10, R28 ;  /* 0x00000010211c7825 */ /* 0x001fc600078e001c */
[----:B------:R-:W-:-:S03]  /*01c0*/  @P0 LEA.HI.X R3, R33, UR7, RZ, 0x4, P1 ;  /* 0x0000000721030c11 */ /* 0x000fc600088f24ff */
[----:B------:R-:W2:Y:S04]  /*01d0*/  LDG.E.128 R28, desc[UR4][R28.64] ;  /* 0x000000041c1c7981 */ /* 0x000ea8000c1e1d00 */
[----:B------:R0:W5:Y:S01]  /*01e0*/  @P0 LDG.E.128 R8, desc[UR4][R2.64] ;  /* 0x0000000402080981 */ /* 0x000162000c1e1d00 */
[----:B------:R-:W-:Y:S02]  /*01f0*/  LOP3.LUT R33, R33, 0x20, RZ, 0xfc, !PT ;  /* 0x0000002021217812 */ /* 0x000fe400078efcff */
[----:B--2---:R-:W-:Y:S02]  /*0200*/  PRMT R109, R28, 0x7632, R109 ;  /* 0x000076321c6d7816 */ /* 0x004fe4000000006d */
[----:B------:R-:W-:Y:S02]  /*0210*/  PRMT R79, R29, 0x7632, R79 ;  /* 0x000076321d4f7816 */ /* 0x000fe4000000004f */
[----:B------:R-:W-:-:S02]  /*0220*/  PRMT R78, R30, 0x7632, R78 ;  /* 0x000076321e4e7816 */ /* 0x000fc4000000004e */
[----:B------:R-:W-:Y:S02]  /*0230*/  @!P0 CS2R R8, SRZ ;  /* 0x0000000000088805 */ /* 0x000fe4000001ff00 */
[----:B------:R-:W-:Y:S02]  /*0240*/  PRMT R77, R31, 0x7632, R77 ;  /* 0x000076321f4d7816 */ /* 0x000fe4000000004d */
[----:B0-----:R-:W-:-:S07]  /*0250*/  @!P0 CS2R R10, SRZ ;  /* 0x00000000000a8805 */ /* 0x001fce000001ff00 */
.L_x_1:
[----:B------:R-:W-:Y:S05]  /*0260*/  BSYNC B0 ;  /* 0x0000000000007941 */ /* 0x000fea0003800000 */
.L_x_0:
[----:B------:R-:W-:Y:S04]  /*0270*/  BSSY B0, `(.L_x_2) ;  /* 0x0000012000007945 */ /* 0x000fe80003800000 */
[----:B------:R-:W-:Y:S05]  /*0280*/  @!P6 BRA `(.L_x_3) ;  /* 0x000000000040e947 */ /* 0x000fea0003800000 */
[----:B------:R-:W0:Y:S01]  /*0290*/  LDC.64 R2, c[0x0][0x260] ;  /* 0x00009800ff027b82 */ /* 0x000e220000000a00 */
[----:B------:R-:W-:Y:S02]  /*02a0*/  ULDC.64 UR6, c[0x0][0x2c8] ;  /* 0x0000b20000067ab9 */ /* 0x000fe40000000a00 */
[----:B------:R-:W-:-:S04]  /*02b0*/  ISETP.NE.U32.AND P0, PT, RZ, UR6, PT ;  /* 0x00000006ff007c0c */ /* 0x000fc8000bf05070 */
[----:B------:R-:W-:Y:S01]  /*02c0*/  ISETP.NE.AND.EX P0, PT, RZ, UR7, PT, P0 ;  /* 0x00000007ff007c0c */ /* 0x000fe2000bf05300 */
[----:B0-----:R-:W-:-:S12]  /*02d0*/  IMAD.WIDE.U32 R24, R33, 0x10, R2 ;  /* 0x0000001021187825 */ /* 0x001fd800078e0002 */
[----:B------:R-:W-:-:S04]  /*02e0*/  @P0 LEA R2, P1, R33, UR6, 0x4 ;  /* 0x0000000621020c11 */ /* 0x000fc8000f8220ff */
[C---:B------:R-:W-:Y:S01]  /*02f0*/  @P0 LEA.HI.X R3, R33.reuse, UR7, RZ, 0x4, P1 ;  /* 0x0000000721030c11 */ /* 0x040fe200088f24ff */
[----:B------:R-:W2:Y:S04]  /*0300*/  LDG.E.128 R24, desc[UR4][R24.64] ;  /* 0x0000000418187981 */ /* 0x000ea8000c1e1d00 */
[----:B------:R0:W5:Y:S01]  /*0310*/  @P0 LDG.E.128 R4, desc[UR4][R2.64] ;  /* 0x0000000402040981 */ /* 0x000162000c1e1d00 */
[----:B------:R-:W-:Y:S02]  /*0320*/  IADD3 R33, R33, 0x20, RZ ;  /* 0x0000002021217810 */ /* 0x000fe40007ffe0ff */
[----:B--2---:R-:W-:Y:S02]  /*0330*/  PRMT R76, R24, 0x7632, R76 ;  /* 0x00007632184c7816 */ /* 0x004fe4000000004c */
[----:B------:R-:W-:-:S02]  /*0340*/  PRMT R75, R25, 0x7632, R75 ;  /* 0x00007632194b7816 */ /* 0x000fc4000000004b */
[----:B------:R-:W-:Y:S02]  /*0350*/  PRMT R74, R26, 0x7632, R74 ;  /* 0x000076321a4a7816 */ /* 0x000fe4000000004a */
[----:B------:R-:W-:Y:S02]  /*0360*/  @!P0 CS2R R4, SRZ ;  /* 0x0000000000048805 */ /* 0x000fe4000001ff00 */
[----:B------:R-:W-:Y:S02]  /*0370*/  PRMT R73, R27, 0x7632, R73 ;  /* 0x000076321b497816 */ /* 0x000fe40000000049 */
[----:B0-----:R-:W-:-:S07]  /*0380*/  @!P0 CS2R R6, SRZ ;  /* 0x0000000000068805 */ /* 0x001fce000001ff00 */
.L_x_3:
[----:B------:R-:W-:Y:S05]  /*0390*/  BSYNC B0 ;  /* 0x0000000000007941 */ /* 0x000fea0003800000 */
.L_x_2:
        /* <DEDUP_REMOVED lines=18> */
.L_x_5:
[----:B------:R-:W-:Y:S05]  /*04c0*/  BSYNC B0 ;  /* 0x0000000000007941 */ /* 0x000fea0003800000 */
.L_x_4:
        /* <DEDUP_REMOVED lines=18> */
.L_x_7:
[----:B------:R-:W-:Y:S05]  /*05f0*/  BSYNC B0 ;  /* 0x0000000000007941 */ /* 0x000fea0003800000 */
.L_x_6:
        /* <DEDUP_REMOVED lines=18> */
.L_x_9:
[----:B------:R-:W-:Y:S05]  /*0720*/  BSYNC B0 ;  /* 0x0000000000007941 */ /* 0x000fea0003800000 */
.L_x_8:
[----:B------:R-:W-:Y:S01]  /*0730*/  ISETP.GE.U32.AND P0, PT, R36, 0xc0, PT ;  /* 0x000000c02400780c */ /* 0x000fe20003f06070 */
[----:B------:R-:W-:Y:S03]  /*0740*/  BSSY B0, `(.L_x_10) ;  /* 0x000000e000007945 */ /* 0x000fe60003800000 */
[----:B------:R-:W-:-:S09]  /*0750*/  P2R R0, PR, RZ, 0x1 ;  /* 0x00000001ff007803 */ /* 0x000fd20000000000 */
[----:B------:R-:W-:Y:S05]  /*0760*/  @!P0 BRA `(.L_x_11) ;  /* 0x00000000002c8947 */ /* 0x000fea0003800000 */
[----:B------:R-:W-:Y:S01]  /*0770*/  ULDC.64 UR6, c[0x0][0x2c8] ;  /* 0x0000b20000067ab9 */ /* 0x000fe20000000a00 */
[----:B------:R-:W0:Y:S01]  /*0780*/  LDC.64 R40, c[0x0][0x260] ;  /* 0x00009800ff287b82 */ /* 0x000e220000000a00 */
[----:B------:R-:W-:-:S04]  /*0790*/  ISETP.NE.U32.AND P0, PT, RZ, UR6, PT ;  /* 0x00000006ff007c0c */ /* 0x000fc8000bf05070 */
[----:B------:R-:W-:-:S13]  /*07a0*/  ISETP.NE.AND.EX P0, PT, RZ, UR7, PT, P0 ;  /* 0x00000007ff007c0c */ /* 0x000fda000bf05300 */
[----:B------:R-:W-:-:S04]  /*07b0*/  @P0 LEA R2, P1, R33, UR6, 0x4 ;  /* 0x0000000621020c11 */ /* 0x000fc8000f8220ff */
[C---:B------:R-:W-:Y:S01]  /*07c0*/  @P0 LEA.HI.X R3, R33.reuse, UR7, RZ, 0x4, P1 ;  /* 0x0000000721030c11 */ /* 0x040fe200088f24ff */
[----:B0-----:R-:W-:-:S04]  /*07d0*/  IMAD.WIDE.U32 R40, R33, 0x10, R40 ;  /* 0x0000001021287825 */ /* 0x001fc800078e0028 */
[----:B------:R0:W5:Y:S04]  /*07e0*/  @P0 LDG.E.128 R44, desc[UR4][R2.64] ;  /* 0x00000004022c0981 */ /* 0x000168000c1e1d00 */
[----:B------:R-:W5:Y:S01]  /*07f0*/  LDG.E.128 R40, desc[UR4][R40.64] ;  /* 0x0000000428287981 */ /* 0x000f62000c1e1d00 */
[----:B------:R-:W-:Y:S02]  /*0800*/  @!P0 CS2R R44, SRZ ;  /* 0x00000000002c8805 */ /* 0x000fe4000001ff00 */
[----:B0-----:R-:W-:-:S07]  /*0810*/  @!P0 CS2R R46, SRZ ;  /* 0x00000000002e8805 */ /* 0x001fce000001ff00 */
.L_x_11:
[----:B------:R-:W-:Y:S05]  /*0820*/  BSYNC B0 ;  /* 0x0000000000007941 */ /* 0x000fea0003800000 */
.L_x_10:
[----:B------:R-:W-:Y:S01]  /*0830*/  SHF.R.U32.HI R0, RZ, 0x5, R32 ;  /* 0x00000005ff007819 */ /* 0x000fe20000011620 */
[----:B------:R-:W-:Y:S02]  /*0840*/  ULDC.64 UR6, c[0x0][0x230] ;  /* 0x00008c0000067ab9 */ /* 0x000fe40000000a00 */
[----:B------:R-:W-:Y:S01]  /*0850*/  LOP3.LUT P1, RZ, R62, UR6, RZ, 0xfc, !PT ;  /* 0x000000063eff7c12 */ /* 0x000fe2000f82fcff */
[----:B------:R-:W-:Y:S01]  /*0860*/  ULDC UR6, c[0x0][0x214] ;  /* 0x0000850000067ab9 */ /* 0x000fe20000000800 */
[----:B------:R-:W-:Y:S02]  /*0870*/  LEA R110, R35, R0, 0x2 ;  /* 0x00000000236e7211 */ /* 0x000fe400078e10ff */
[----:B------:R-:W-:Y:S02]  /*0880*/  LOP3.LUT P1, RZ, R63, UR7, RZ, 0xfc, P1 ;  /* 0x000000073fff7c12 */ /* 0x000fe4000882fcff */
[----:B------:R-:W-:-:S13]  /*0890*/  ISETP.GE.AND P0, PT, R110, UR6, PT ;  /* 0x000000066e007c0c */ /* 0x000fda000bf06270 */
[----:B------:R-:W-:Y:S05]  /*08a0*/  @P0 EXIT ;  /* 0x000000000000094d */ /* 0x000fea0003800000 */
[----:B------:R-:W-:Y:S01]  /*08b0*/  ISETP.NE.U32.AND P0, PT, R62, RZ, PT ;  /* 0x000000ff3e00720c */ /* 0x000fe20003f05070 */
[----:B------:R-:W-:Y:S01]  /*08c0*/  IMAD.U32 R37, R28, 0x10000, RZ ;  /* 0x000100001c257824 */ /* 0x000fe200078e00ff */
[----:B-----5:R-:W-:Y:S01]  /*08d0*/  PRMT R83, R9, 0x7632, R83 ;  /* 0x0000763209537816 */ /* 0x020fe20000000053 */
[----:B------:R-:W-:Y:S01]  /*08e0*/  IMAD.U32 R39, R48, 0x10000, RZ ;  /* 0x0001000030277824 */ /* 0x000fe200078e00ff */
[----:B------:R-:W-:Y:S01]  /*08f0*/  PRMT R84, R10, 0x7632, R84 ;  /* 0x000076320a547816 */ /* 0x000fe20000000054 */
[----:B------:R-:W-:Y:S01]  /*0900*/  ULDC.U8 UR6, c[0x0][0x2a0] ;  /* 0x0000a80000067ab9 */ /* 0x000fe20000000000 */
[----:B------:R-:W-:Y:S01]  /*0910*/  PRMT R85, R11, 0x7632, R85 ;  /* 0x000076320b557816 */ /* 0x000fe20000000055 */
[----:B------:R-:W-:Y:S01]  /*0920*/  IMAD.U32 R109, R109, 0x10000, RZ ;  /* 0x000100006d6d7824 */ /* 0x000fe200078e00ff */
[----:B------:R-:W-:Y:S01]  /*0930*/  PRMT R86, R4, 0x7632, R86 ;  /* 0x0000763204567816 */ /* 0x000fe20000000056 */
[----:B------:R-:W-:Y:S01]  /*0940*/  IMAD.U32 R73, R73, 0x10000, RZ ;  /* 0x0001000049497824 */ /* 0x000fe200078e00ff */
[----:B------:R-:W-:Y:S01]  /*0950*/  PRMT R87, R5, 0x7632, R87 ;  /* 0x0000763205577816 */ /* 0x000fe20000000057 */
[----:B------:R-:W-:Y:S01]  /*0960*/  IMAD.U32 R66, R66, 0x10000, RZ ;  /* 0x0001000042427824 */ /* 0x000fe200078e00ff */
[----:B------:R-:W-:Y:S01]  /*0970*/  PRMT R88, R6, 0x7632, R88 ;  /* 0x0000763206587816 */ /* 0x000fe20000000058 */
[----:B------:R-:W-:Y:S01]  /*0980*/  UISETP.NE.AND UP0, UPT, UR6, URZ, UPT ;  /* 0x0000003f0600728c */ /* 0x000fe2000bf05270 */
[----:B------:R-:W-:Y:S01]  /*0990*/  PRMT R90, R56, 0x7632, R90 ;  /* 0x00007632385a7816 */ /* 0x000fe2000000005a */
[----:B------:R-:W-:Y:S01]  /*09a0*/  ULDC UR7, c[0x0][0x218] ;  /* 0x0000860000077ab9 */ /* 0x000fe20000000800 */
[----:B------:R-:W-:Y:S01]  /*09b0*/  ISETP.NE.AND.EX P0, PT, R63, RZ, PT, P0 ;  /* 0x000000ff3f00720c */ /* 0x000fe20003f05300 */
[----:B------:R-:W-:Y:S01]  /*09c0*/  ULDC UR6, c[0x0][0x2d8] ;  /* 0x0000b60000067ab9 */ /* 0x000fe20000000800 */
[----:B------:R-:W-:Y:S01]  /*09d0*/  PRMT R89, R7, 0x7632, R89 ;  /* 0x0000763207597816 */ /* 0x000fe20000000059 */
[----:B------:R-:W-:Y:S01]  /*09e0*/  ULDC.64 UR8, c[0x0][0x230] ;  /* 0x00008c0000087ab9 */ /* 0x000fe20000000a00 */
[----:B------:R-:W-:Y:S01]  /*09f0*/  SHF.L.U32 R63, R82, 0x10, RZ ;  /* 0x00000010523f7819 */ /* 0x000fe200000006ff */
[----:B------:R-:W-:Y:S01]  /*0a00*/  IMAD.U32 R82, R83, 0x10000, RZ ;  /* 0x0001000053527824 */ /* 0x000fe200078e00ff */
[----:B------:R-:W-:-:S02]  /*0a10*/  SHF.L.U32 R62, R81, 0x10, RZ ;  /* 0x00000010513e7819 */ /* 0x000fc400000006ff */
[----:B------:R-:W-:Y:S01]  /*0a20*/  SHF.L.U32 R32, R31, 0x10, RZ ;  /* 0x000000101f207819 */ /* 0x000fe200000006ff */
[----:B------:R-:W-:Y:S01]  /*0a30*/  IMAD.U32 R31, R26, 0x10000, RZ ;  /* 0x000100001a1f7824 */ /* 0x000fe200078e00ff */
[----:B------:R-:W-:Y:S02]  /*0a40*/  PRMT R91, R57, 0x7632, R91 ;  /* 0x00007632395b7816 */ /* 0x000fe4000000005b */
[----:B------:R-:W-:Y:S02]  /*0a50*/  PRMT R92, R58, 0x7632, R92 ;  /* 0x000076323a5c7816 */ /* 0x000fe4000000005c */
[----:B------:R-:W-:Y:S02]  /*0a60*/  SHF.L.U32 R81, R84, 0x10, RZ ;  /* 0x0000001054517819 */ /* 0x000fe400000006ff */
[----:B------:R-:W-:Y:S02]  /*0a70*/  SHF.L.U32 R33, R24, 0x10, RZ ;  /* 0x0000001018217819 */ /* 0x000fe400000006ff */
[----:B------:R-:W-:-:S02]  /*0a80*/  SHF.L.U32 R28, R27, 0x10, RZ ;  /* 0x000000101b1c7819 */ /* 0x000fc400000006ff */
[----:B------:R-:W-:Y:S02]  /*0a90*/  PRMT R93, R59, 0x7632, R93 ;  /* 0x000076323b5d7816 */ /* 0x000fe4000000005d */
[----:B------:R-:W-:Y:S02]  /*0aa0*/  PRMT R94, R52, 0x7632, R94 ;  /* 0x00007632345e7816 */ /* 0x000fe4000000005e */
[----:B------:R-:W-:Y:S02]  /*0ab0*/  SHF.L.U32 R84, R85, 0x10, RZ ;  /* 0x0000001055547819 */ /* 0x000fe400000006ff */
[----:B------:R-:W-:Y:S02]  /*0ac0*/  SHF.L.U32 R83, R86, 0x10, RZ ;  /* 0x0000001056537819 */ /* 0x000fe400000006ff */
[----:B------:R-:W-:Y:S02]  /*0ad0*/  SHF.L.U32 R26, R21, 0x10, RZ ;  /* 0x00000010151a7819 */ /* 0x000fe400000006ff */
[----:B------:R-:W-:-:S02]  /*0ae0*/  SHF.L.U32 R27, R22, 0x10, RZ ;  /* 0x00000010161b7819 */ /* 0x000fc400000006ff */
[----:B------:R-:W-:Y:S02]  /*0af0*/  SHF.L.U32 R24, R23, 0x10, RZ ;  /* 0x0000001017187819 */ /* 0x000fe400000006ff */
[----:B------:R-:W-:Y:S02]  /*0b00*/  PRMT R95, R53, 0x7632, R95 ;  /* 0x00007632355f7816 */ /* 0x000fe4000000005f */
[----:B------:R-:W-:Y:S02]  /*0b10*/  PRMT R96, R54, 0x7632, R96 ;  /* 0x0000763236607816 */ /* 0x000fe40000000060 */
[----:B------:R-:W-:Y:S02]  /*0b20*/  PRMT R97, R55, 0x7632, R97 ;  /* 0x0000763237617816 */ /* 0x000fe40000000061 */
[----:B------:R-:W-:Y:S02]  /*0b30*/  PRMT R98, R48, 0x7632, R98 ;  /* 0x0000763230627816 */ /* 0x000fe40000000062 */
[----:B------:R-:W-:Y:S01]  /*0b40*/  SHF.L.U32 R86, R87, 0x10, RZ ;  /* 0x0000001057567819 */ /* 0x000fe200000006ff */
[----:B------:R-:W-:Y:S01]  /*0b50*/  IMAD.U32 R87, R90, 0x10000, RZ ;  /* 0x000100005a577824 */ /* 0x000fe200078e00ff */
[----:B------:R-:W-:-:S02]  /*0b60*/  SHF.L.U32 R85, R88, 0x10, RZ ;  /* 0x0000001058557819 */ /* 0x000fc400000006ff */
[----:B------:R-:W-:Y:S02]  /*0b70*/  SHF.L.U32 R34, R29, 0x10, RZ ;  /* 0x000000101d227819 */ /* 0x000fe400000006ff */
[----:B------:R-:W-:Y:S02]  /*0b80*/  SHF.L.U32 R35, R30, 0x10, RZ ;  /* 0x000000101e237819 */ /* 0x000fe400000006ff */
[----:B------:R-:W-:Y:S02]  /*0b90*/  SHF.L.U32 R22, R17, 0x10, RZ ;  /* 0x0000001011167819 */ /* 0x000fe400000006ff */
[----:B------:R-:W-:Y:S01]  /*0ba0*/  SHF.L.U32 R23, R18, 0x10, RZ ;  /* 0x0000001012177819 */ /* 0x000fe200000006ff */
[----:B------:R-:W-:Y:S01]  /*0bb0*/  IMAD.U32 R18, R14, 0x10000, RZ ;  /* 0x000100000e127824 */ /* 0x000fe200078e00ff */
[----:B------:R-:W-:Y:S02]  /*0bc0*/  SHF.L.U32 R21, R19, 0x10, RZ ;  /* 0x0000001013157819 */ /* 0x000fe400000006ff */
[----:B------:R-:W-:-:S02]  /*0bd0*/  PRMT R48, R49, 0x7632, R48 ;  /* 0x0000763231307816 */ /* 0x000fc40000000030 */
[----:B------:R-:W-:Y:S02]  /*0be0*/  SHF.L.U32 R38, R49, 0x10, RZ ;  /* 0x0000001031267819 */ /* 0x000fe400000006ff */
[----:B------:R-:W-:Y:S02]  /*0bf0*/  PRMT R102, R41, 0x7632, R102 ;  /* 0x0000763229667816 */ /* 0x000fe40000000066 */
[----:B------:R-:W-:Y:S02]  /*0c00*/  SHF.L.U32 R88, R89, 0x10, RZ ;  /* 0x0000001059587819 */ /* 0x000fe400000006ff */
[----:B------:R-:W-:Y:S01]  /*0c10*/  SHF.L.U32 R30, R25, 0x10, RZ ;  /* 0x00000010191e7819 */ /* 0x000fe200000006ff */
[----:B------:R-:W-:Y:S01]  /*0c20*/  IMAD.U32 R25, R16, 0x10000, RZ ;  /* 0x0001000010197824 */ /* 0x000fe200078e00ff */
[----:B------:R-:W-:Y:S01]  /*0c30*/  SHF.L.U32 R29, R20, 0x10, RZ ;  /* 0x00000010141d7819 */ /* 0x000fe200000006ff */
[----:B------:R-:W-:Y:S01]  /*0c40*/  IMAD.U32 R102, R102, 0x10000, RZ ;  /* 0x0001000066667824 */ /* 0x000fe200078e00ff */
[----:B------:R-:W-:-:S02]  /*0c50*/  SHF.L.U32 R19, R13, 0x10, RZ ;  /* 0x000000100d137819 */ /* 0x000fc400000006ff */
[----:B------:R-:W-:Y:S02]  /*0c60*/  SHF.L.U32 R17, R15, 0x10, RZ ;  /* 0x000000100f117819 */ /* 0x000fe400000006ff */
[----:B------:R-:W-:Y:S02]  /*0c70*/  PRMT R108, R8, 0x7632, R108 ;  /* 0x00007632086c7816 */ /* 0x000fe4000000006c */
[----:B------:R-:W-:Y:S02]  /*0c80*/  PRMT R49, R50, 0x7632, R49 ;  /* 0x0000763232317816 */ /* 0x000fe40000000031 */
[----:B------:R-:W-:Y:S02]  /*0c90*/  PRMT R99, R51, 0x7632, R99 ;  /* 0x0000763233637816 */ /* 0x000fe40000000063 */
[----:B------:R-:W-:Y:S02]  /*0ca0*/  PRMT R100, R40, 0x7632, R100 ;  /* 0x0000763228647816 */ /* 0x000fe40000000064 */
[----:B------:R-:W-:-:S02]  /*0cb0*/  PRMT R104, R42, 0x7632, R104 ;  /* 0x000076322a687816 */ /* 0x000fc40000000068 */
[----:B------:R-:W-:Y:S02]  /*0cc0*/  PRMT R106, R43, 0x7632, R106 ;  /* 0x000076322b6a7816 */ /* 0x000fe4000000006a */
[----:B------:R-:W-:Y:S02]  /*0cd0*/  PRMT R101, R44, 0x7632, R101 ;  /* 0x000076322c657816 */ /* 0x000fe40000000065 */
[----:B------:R-:W-:Y:S02]  /*0ce0*/  PRMT R103, R45, 0x7632, R103 ;  /* 0x000076322d677816 */ /* 0x000fe40000000067 */
[----:B------:R-:W-:Y:S02]  /*0cf0*/  PRMT R105, R46, 0x7632, R105 ;  /* 0x000076322e697816 */ /* 0x000fe40000000069 */
[----:B------:R-:W-:Y:S02]  /*0d00*/  PRMT R107, R47, 0x7632, R107 ;  /* 0x000076322f6b7816 */ /* 0x000fe4000000006b */
[----:B------:R-:W-:-:S02]  /*0d10*/  SHF.L.U32 R90, R91, 0x10, RZ ;  /* 0x000000105b5a7819 */ /* 0x000fc400000006ff */
[----:B------:R-:W-:Y:S02]  /*0d20*/  SHF.L.U32 R89, R92, 0x10, RZ ;  /* 0x000000105c597819 */ /* 0x000fe400000006ff */
[----:B------:R-:W-:Y:S01]  /*0d30*/  SHF.L.U32 R20, R12, 0x10, RZ ;  /* 0x000000100c147819 */ /* 0x000fe200000006ff */
[----:B------:R-:W-:Y:S01]  /*0d40*/  IMAD.U32 R12, R4, 0x10000, RZ ;  /* 0x00010000040c7824 */ /* 0x000fe200078e00ff */
[----:B------:R-:W-:Y:S02]  /*0d50*/  SHF.L.U32 R15, R9, 0x10, RZ ;  /* 0x00000010090f7819 */ /* 0x000fe400000006ff */
[----:B------:R-:W-:Y:S02]  /*0d60*/  SHF.L.U32 R14, R10, 0x10, RZ ;  /* 0x000000100a0e7819 */ /* 0x000fe400000006ff */
[----:B------:R-:W-:Y:S02]  /*0d70*/  SHF.L.U32 R13, R11, 0x10, RZ ;  /* 0x000000100b0d7819 */ /* 0x000fe400000006ff */
[----:B------:R-:W-:-:S02]  /*0d80*/  SHF.L.U32 R92, R93, 0x10, RZ ;  /* 0x000000105d5c7819 */ /* 0x000fc400000006ff */
[----:B------:R-:W-:Y:S02]  /*0d90*/  SHF.L.U32 R91, R94, 0x10, RZ ;  /* 0x000000105e5b7819 */ /* 0x000fe400000006ff */
[----:B------:R-:W-:Y:S02]  /*0da0*/  SHF.L.U32 R16, R8, 0x10, RZ ;  /* 0x0000001008107819 */ /* 0x000fe400000006ff */
[----:B------:R-:W-:Y:S02]  /*0db0*/  SHF.L.U32 R11, R5, 0x10, RZ ;  /* 0x00000010050b7819 */ /* 0x000fe400000006ff */
[----:B------:R-:W-:Y:S01]  /*0dc0*/  SHF.L.U32 R10, R6, 0x10, RZ ;  /* 0x00000010060a7819 */ /* 0x000fe200000006ff */
[----:B------:R-:W-:Y:S01]  /*0dd0*/  IMAD.U32 R6, R58, 0x10000, RZ ;  /* 0x000100003a067824 */ /* 0x000fe200078e00ff */
[----:B------:R-:W-:Y:S02]  /*0de0*/  SHF.L.U32 R9, R7, 0x10, RZ ;  /* 0x0000001007097819 */ /* 0x000fe400000006ff */
[----:B------:R-:W-:-:S02]  /*0df0*/  SHF.L.U32 R94, R95, 0x10, RZ ;  /* 0x000000105f5e7819 */ /* 0x000fc400000006ff */
[----:B------:R-:W-:Y:S01]  /*0e00*/  SHF.L.U32 R93, R96, 0x10, RZ ;  /* 0x00000010605d7819 */ /* 0x000fe200000006ff */
[----:B------:R-:W-:Y:S01]  /*0e10*/  IMAD.U32 R96, R97, 0x10000, RZ ;  /* 0x0001000061607824 */ /* 0x000fe200078e00ff */
        /* <DEDUP_REMOVED lines=43> */
[----:B------:R-:W-:-:S07]  /*10d0*/  SHF.L.U32 R107, R107, 0x10, RZ ;  /* 0x000000106b6b7819 */ /* 0x000fce00000006ff */
.L_x_181:
[----:B------:R-:W0:Y:S02]  /*10e0*/  @P0 LDC.64 R48, c[0x0][0x270] ;  /* 0x00009c00ff300b82 */ /* 0x000e240000000a00 */
[----:B0-----:R-:W-:-:S06]  /*10f0*/  @P0 IMAD.WIDE R48, R110, 0x2, R48 ;  /* 0x000000026e300825 */ /* 0x001fcc00078e0230 */
[----:B------:R-:W2:Y:S01]  /*1100*/  @P0 LDG.E.U16 R48, desc[UR4][R48.64] ;  /* 0x0000000430300981 */ /* 0x000ea2000c1e1500 */
[----:B------:R-:W-:Y:S01]  /*1110*/  IMAD R50, R110, UR7, RZ ;  /* 0x000000076e327c24 */ /* 0x000fe2000f8e02ff */
[----:B------:R-:W-:Y:S01]  /*1120*/  HFMA2.MMA R161, -RZ, RZ, 1.875, 0 ;  /* 0x3f800000ffa17435 */ /* 0x000fe200000001ff */
[----:B------:R-:W-:Y:S01]  /*1130*/  BSSY B0, `(.L_x_12) ;  /* 0x0000068000007945 */ /* 0x000fe20003800000 */
[----:B------:R-:W0:Y:S02]  /*1140*/  S2R R160, SR_TID.X ;  /* 0x0000000000a07919 */ /* 0x000e240000002100 */
[----:B------:R-:W-:-:S04]  /*1150*/  SHF.R.S32.HI R51, RZ, 0x1f, R50 ;  /* 0x0000001fff337819 */ /* 0x000fc80000011432 */
[----:B------:R-:W-:Y:S02]  /*1160*/  LEA.HI R51, R51, R50, RZ, 0x3 ;  /* 0x0000003233337211 */ /* 0x000fe400078f18ff */
[----:B0-----:R-:W-:-:S04]  /*1170*/  LOP3.LUT R160, R160, 0x1f, RZ, 0xc0, !PT ;  /* 0x0000001fa0a07812 */ /* 0x001fc800078ec0ff */
[----:B------:R-:W-:-:S04]  /*1180*/  LEA.HI.SX32 R135, R51, R160, 0x1d ;  /* 0x000000a033877211 */ /* 0x000fc800078feaff */
[----:B------:R-:W-:Y:S01]  /*1190*/  MOV R162, R135 ;  /* 0x0000008700a27202 */ /* 0x000fe20000000f00 */
[----:B--2---:R-:W-:Y:S01]  /*11a0*/  @P0 IMAD.U32 R161, R48, 0x10000, RZ ;  /* 0x0001000030a10824 */ /* 0x004fe200078e00ff */
[----:B-----5:R-:W-:Y:S06]  /*11b0*/  @!P2 BRA `(.L_x_13) ;  /* 0x00000004007ca947 */ /* 0x020fec0003800000 */
[----:B------:R-:W0:Y:S01]  /*11c0*/  LDC.64 R48, c[0x0][0x220] ;  /* 0x00008800ff307b82 */ /* 0x000e220000000a00 */
[----:B------:R-:W-:-:S04]  /*11d0*/  ISETP.NE.U32.AND P3, PT, RZ, UR8, PT ;  /* 0x00000008ff007c0c */ /* 0x000fc8000bf65070 */
[----:B------:R-:W-:-:S13]  /*11e0*/  ISETP.NE.AND.EX P3, PT, RZ, UR9, PT, P3 ;  /* 0x00000009ff007c0c */ /* 0x000fda000bf65330 */
[----:B------:R-:W-:-:S04]  /*11f0*/  @P3 LEA R136, P4, R135, UR8, 0x4 ;  /* 0x0000000887883c11 */ /* 0x000fc8000f8820ff */
[C---:B------:R-:W-:Y:S01]  /*1200*/  @P3 LEA.HI.X R137, R135.reuse, UR9, RZ, 0x4, P4 ;  /* 0x0000000987893c11 */ /* 0x040fe2000a0f24ff */
[----:B0-----:R-:W-:-:S04]  /*1210*/  IMAD.WIDE.U32 R48, R135, 0x10, R48 ;  /* 0x0000001087307825 */ /* 0x001fc800078e0030 */
[----:B------:R0:W5:Y:S04]  /*1220*/  @P3 LDG.E.128 R40, desc[UR4][R136.64] ;  /* 0x0000000488283981 */ /* 0x000168000c1e1d00 */
[----:B------:R-:W2:Y:S01]  /*1230*/  LDG.E.128 R48, desc[UR4][R48.64] ;  /* 0x0000000430307981 */ /* 0x000ea2000c1e1d00 */
[----:B------:R-:W-:-:S04]  /*1240*/  ISETP.NE.U32.AND P3, PT, RZ, UR8, PT ;  /* 0x00000008ff007c0c */ /* 0x000fc8000bf65070 */
[----:B------:R-:W-:Y:S02]  /*1250*/  ISETP.NE.AND.EX P3, PT, RZ, UR9, PT, P3 ;  /* 0x00000009ff007c0c */ /* 0x000fe4000bf65330 */
[C---:B--2---:R-:W-:Y:S02]  /*1260*/  SHF.L.U32 R112, R48.reuse, 0x10, RZ ;  /* 0x0000001030707819 */ /* 0x044fe400000006ff */
[----:B------:R-:W-:-:S03]  /*1270*/  PRMT R123, R48, 0x7632, R123 ;  /* 0x00007632307b7816 */ /* 0x000fc6000000007b */
[----:B------:R-:W-:-:S06]  /*1280*/  FMUL.FTZ R111, R112, R161 ;  /* 0x000000a1706f7220 */ /* 0x000fcc0000410000 */
[----:B0-----:R-:W-:Y:S05]  /*1290*/  @P3 BRA `(.L_x_14) ;  /* 0x0000000000083947 */ /* 0x001fea0003800000 */
[----:B------:R-:W-:Y:S05]  /*12a0*/  @P1 BRA `(.L_x_15) ;  /* 0x00000000000c1947 */ /* 0x000fea0003800000 */
[----:B------:R-:W-:Y:S05]  /*12b0*/  BRA `(.L_x_16) ;  /* 0x0000000000107947 */ /* 0x000fea0003800000 */
.L_x_14:
[----:B-----5:R-:W-:-:S05]  /*12c0*/  SHF.L.U32 R48, R40, 0x10, RZ ;  /* 0x0000001028307819 */ /* 0x020fca00000006ff */
[----:B------:R-:W-:-:S07]  /*12d0*/  FADD.FTZ R111, R48, R111 ;  /* 0x0000006f306f7221 */ /* 0x000fce0000010000 */
.L_x_15:
[----:B------:R-:W-:-:S04]  /*12e0*/  F2FP.BF16.F32.PACK_AB R48, RZ, R111 ;  /* 0x0000006fff30723e */ /* 0x000fc800000010ff */
[----:B------:R-:W-:-:S07]  /*12f0*/  PRMT R44, R48, 0x7610, R44 ;  /* 0x00007610302c7816 */ /* 0x000fce000000002c */
.L_x_16:
[----:B------:R-:W-:-:S05]  /*1300*/  SHF.L.U32 R112, R123, 0x10, RZ ;  /* 0x000000107b707819 */ /* 0x000fca00000006ff */
[----:B------:R-:W-:Y:S01]  /*1310*/  FMUL.FTZ R112, R112, R161 ;  /* 0x000000a170707220 */ /* 0x000fe20000410000 */
[----:B------:R-:W-:Y:S06]  /*1320*/  @P3 BRA `(.L_x_17) ;  /* 0x0000000000083947 */ /* 0x000fec0003800000 */
[----:B------:R-:W-:Y:S05]  /*1330*/  @P1 BRA `(.L_x_18) ;  /* 0x0000000000101947 */ /* 0x000fea0003800000 */
[----:B------:R-:W-:Y:S05]  /*1340*/  BRA `(.L_x_19) ;  /* 0x0000000000147947 */ /* 0x000fea0003800000 */
.L_x_17:
[----:B-----5:R-:W-:-:S04]  /*1350*/  PRMT R48, R40, 0x7632, R48 ;  /* 0x0000763228307816 */ /* 0x020fc80000000030 */
[----:B------:R-:W-:-:S05]  /*1360*/  SHF.L.U32 R123, R48, 0x10, RZ ;  /* 0x00000010307b7819 */ /* 0x000fca00000006ff */
[----:B------:R-:W-:-:S07]  /*1370*/  FADD.FTZ R112, R123, R112 ;  /* 0x000000707b707221 */ /* 0x000fce0000010000 */
.L_x_18:
[----:B------:R-:W-:-:S04]  /*1380*/  F2FP.BF16.F32.PACK_AB R48, RZ, R112 ;  /* 0x00000070ff30723e */ /* 0x000fc800000010ff */
[----:B------:R-:W-:-:S07]  /*1390*/  PRMT R44, R44, 0x5410, R48 ;  /* 0x000054102c2c7816 */ /* 0x000fce0000000030 */
.L_x_19:
[C---:B------:R-:W-:Y:S02]  /*13a0*/  SHF.L.U32 R48, R49.reuse, 0x10, RZ ;  /* 0x0000001031307819 */ /* 0x040fe400000006ff */
[----:B------:R-:W-:-:S03]  /*13b0*/  PRMT R49, R49, 0x7632, R49 ;  /* 0x0000763231317816 */ /* 0x000fc60000000031 */
[----:B------:R-:W-:Y:S01]  /*13c0*/  FMUL.FTZ R123, R48, R161 ;  /* 0x000000a1307b7220 */ /* 0x000fe20000410000 */
[----:B------:R-:W-:Y:S06]  /*13d0*/  @P3 BRA `(.L_x_20) ;  /* 0x0000000000083947 */ /* 0x000fec0003800000 */
[----:B------:R-:W-:Y:S05]  /*13e0*/  @P1 BRA `(.L_x_21) ;  /* 0x00000000000c1947 */ /* 0x000fea0003800000 */
[----:B------:R-:W-:Y:S05]  /*13f0*/  BRA `(.L_x_22) ;  /* 0x0000000000107947 */ /* 0x000fea0003800000 */
.L_x_20:
[----:B-----5:R-:W-:-:S04]  /*1400*/  IMAD.U32 R48, R41, 0x10000, RZ ;  /* 0x0001000029307824 */ /* 0x020fc800078e00ff */
[----:B------:R-:W-:-:S07]  /*1410*/  FADD.FTZ R123, R48, R123 ;  /* 0x0000007b307b7221 */ /* 0x000fce0000010000 */
.L_x_21:
[----:B------:R-:W-:-:S04]  /*1420*/  F2FP.BF16.F32.PACK_AB R48, RZ, R123 ;  /* 0x0000007bff30723e */ /* 0x000fc800000010ff */
[----:B------:R-:W-:-:S07]  /*1430*/  PRMT R45, R48, 0x7610, R45 ;  /* 0x00007610302d7816 */ /* 0x000fce000000002d */
.L_x_22:
[----:B------:R-:W-:-:S05]  /*1440*/  SHF.L.U32 R124, R49, 0x10, RZ ;  /* 0x00000010317c7819 */ /* 0x000fca00000006ff */
[----:B------:R-:W-:Y:S01]  /*1450*/  FMUL.FTZ R124, R124, R161 ;  /* 0x000000a17c7c7220 */ /* 0x000fe20000410000 */
[----:B------:R-:W-:Y:S06]  /*1460*/  @P3 BRA `(.L_x_23) ;  /* 0x0000000000083947 */ /* 0x000fec0003800000 */
[----:B------:R-:W-:Y:S05]  /*1470*/  @P1 BRA `(.L_x_24) ;  /* 0x0000000000101947 */ /* 0x000fea0003800000 */
[----:B------:R-:W-:Y:S05]  /*1480*/  BRA `(.L_x_25) ;  /* 0x0000000000147947 */ /* 0x000fea0003800000 */
.L_x_23:
[----:B-----5:R-:W-:-:S04]  /*1490*/  PRMT R48, R41, 0x7632, R48 ;  /* 0x0000763229307816 */ /* 0x020fc80000000030 */
[----:B------:R-:W-:-:S05]  /*14a0*/  SHF.L.U32 R49, R48, 0x10, RZ ;  /* 0x0000001030317819 */ /* 0x000fca00000006ff */
[----:B------:R-:W-:-:S07]  /*14b0*/  FADD.FTZ R124, R49, R124 ;  /* 0x0000007c317c7221 */ /* 0x000fce0000010000 */
.L_x_24:
[----:B------:R-:W-:-:S04]  /*14c0*/  F2FP.BF16.F32.PACK_AB R48, RZ, R124 ;  /* 0x0000007cff30723e */ /* 0x000fc800000010ff */
[----:B------:R-:W-:-:S07]  /*14d0*/  PRMT R45, R45, 0x5410, R48 ;  /* 0x000054102d2d7816 */ /* 0x000fce0000000030 */
.L_x_25:
[C---:B------:R-:W-:Y:S02]  /*14e0*/  SHF.L.U32 R136, R50.reuse, 0x10, RZ ;  /* 0x0000001032887819 */ /* 0x040fe400000006ff */
[----:B------:R-:W-:-:S03]  /*14f0*/  PRMT R50, R50, 0x7632, R50 ;  /* 0x0000763232327816 */ /* 0x000fc60000000032 */
[----:B------:R-:W-:Y:S01]  /*1500*/  FMUL.FTZ R136, R136, R161 ;  /* 0x000000a188887220 */ /* 0x000fe20000410000 */
[----:B------:R-:W-:Y:S06]  /*1510*/  @P3 BRA `(.L_x_26) ;  /* 0x0000000000083947 */ /* 0x000fec0003800000 */
[----:B------:R-:W-:Y:S05]  /*1520*/  @P1 BRA `(.L_x_27) ;  /* 0x00000000000c1947 */ /* 0x000fea0003800000 */
[----:B------:R-:W-:Y:S05]  /*1530*/  BRA `(.L_x_28) ;  /* 0x0000000000107947 */ /* 0x000fea0003800000 */
.L_x_26:
[----:B-----5:R-:W-:-:S05]  /*1540*/  SHF.L.U32 R49, R42, 0x10, RZ ;  /* 0x000000102a317819 */ /* 0x020fca00000006ff */
[----:B------:R-:W-:-:S07]  /*1550*/  FADD.FTZ R136, R49, R136 ;  /* 0x0000008831887221 */ /* 0x000fce0000010000 */
.L_x_27:
[----:B------:R-:W-:-:S04]  /*1560*/  F2FP.BF16.F32.PACK_AB R48, RZ, R136 ;  /* 0x00000088ff30723e */ /* 0x000fc800000010ff */
[----:B------:R-:W-:-:S07]  /*1570*/  PRMT R46, R48, 0x7610, R46 ;  /* 0x00007610302e7816 */ /* 0x000fce000000002e */
.L_x_28:
[----:B------:R-:W-:-:S05]  /*1580*/  SHF.L.U32 R50, R50, 0x10, RZ ;  /* 0x0000001032327819 */ /* 0x000fca00000006ff */
[----:B------:R-:W-:Y:S01]  /*1590*/  FMUL.FTZ R137, R50, R161 ;  /* 0x000000a132897220 */ /* 0x000fe20000410000 */
[----:B------:R-:W-:Y:S06]  /*15a0*/  @P3 BRA `(.L_x_29) ;  /* 0x0000000000083947 */ /* 0x000fec0003800000 */
[----:B------:R-:W-:Y:S05]  /*15b0*/  @P1 BRA `(.L_x_30) ;  /* 0x0000000000101947 */ /* 0x000fea0003800000 */
[----:B------:R-:W-:Y:S05]  /*15c0*/  BRA `(.L_x_31) ;  /* 0x0000000000147947 */ /* 0x000fea0003800000 */
.L_x_29:
[----:B-----5:R-:W-:-:S04]  /*15d0*/  PRMT R48, R42, 0x7632, R48 ;  /* 0x000076322a307816 */ /* 0x020fc80000000030 */
[----:B------:R-:W-:-:S05]  /*15e0*/  SHF.L.U32 R48, R48, 0x10, RZ ;  /* 0x0000001030307819 */ /* 0x000fca00000006ff */
[----:B------:R-:W-:-:S07]  /*15f0*/  FADD.FTZ R137, R48, R137 ;  /* 0x0000008930897221 */ /* 0x000fce0000010000 */
.L_x_30:
[----:B------:R-:W-:-:S04]  /*1600*/  F2FP.BF16.F32.PACK_AB R48, RZ, R137 ;  /* 0x00000089ff30723e */ /* 0x000fc800000010ff */
[----:B------:R-:W-:-:S07]  /*1610*/  PRMT R46, R46, 0x5410, R48 ;  /* 0x000054102e2e7816 */ /* 0x000fce0000000030 */
.L_x_31:
[C---:B------:R-:W-:Y:S01]  /*1620*/  IMAD.U32 R148, R51.reuse, 0x10000, RZ ;  /* 0x0001000033947824 */ /* 0x040fe200078e00ff */
[----:B------:R-:W-:-:S03]  /*1630*/  PRMT R51, R51, 0x7632, R51 ;  /* 0x0000763233337816 */ /* 0x000fc60000000033 */
[----:B------:R-:W-:Y:S01]  /*1640*/  FMUL.FTZ R148, R148, R161 ;  /* 0x000000a194947220 */ /* 0x000fe20000410000 */
[----:B------:R-:W-:Y:S06]  /*1650*/  @P3 BRA `(.L_x_32) ;  /* 0x0000000000083947 */ /* 0x000fec0003800000 */
[----:B------:R-:W-:Y:S05]  /*1660*/  @P1 BRA `(.L_x_33) ;  /* 0x00000000000c1947 */ /* 0x000fea0003800000 */
[----:B------:R-:W-:Y:S05]  /*1670*/  BRA `(.L_x_34) ;  /* 0x0000000000107947 */ /* 0x000fea0003800000 */
.L_x_32:
[----:B-----5:R-:W-:-:S05]  /*1680*/  SHF.L.U32 R49, R43, 0x10, RZ ;  /* 0x000000102b317819 */ /* 0x020fca00000006ff */
[----:B------:R-:W-:-:S07]  /*1690*/  FADD.FTZ R148, R49, R148 ;  /* 0x0000009431947221 */ /* 0x000fce0000010000 */
.L_x_33:
[----:B------:R-:W-:-:S04]  /*16a0*/  F2FP.BF16.F32.PACK_AB R48, RZ, R148 ;  /* 0x00000094ff30723e */ /* 0x000fc800000010ff */
[----:B------:R-:W-:-:S07]  /*16b0*/  PRMT R47, R48, 0x7610, R47 ;  /* 0x00007610302f7816 */ /* 0x000fce000000002f */
.L_x_34:
[----:B------:R-:W-:-:S05]  /*16c0*/  SHF.L.U32 R48, R51, 0x10, RZ ;  /* 0x0000001033307819 */ /* 0x000fca00000006ff */
[----:B------:R-:W-:Y:S01]  /*16d0*/  FMUL.FTZ R149, R48, R161 ;  /* 0x000000a130957220 */ /* 0x000fe20000410000 */
[----:B------:R-:W-:Y:S06]  /*16e0*/  @P3 BRA `(.L_x_35) ;  /* 0x0000000000083947 */ /* 0x000fec0003800000 */
[----:B------:R-:W-:Y:S05]  /*16f0*/  @P1 BRA `(.L_x_36) ;  /* 0x0000000000101947 */ /* 0x000fea0003800000 */
[----:B------:R-:W-:Y:S05]  /*1700*/  BRA `(.L_x_37) ;  /* 0x0000000000147947 */ /* 0x000fea0003800000 */
.L_x_35:
[----:B-----5:R-:W-:-:S04]  /*1710*/  PRMT R48, R43, 0x7632, R48 ;  /* 0x000076322b307816 */ /* 0x020fc80000000030 */
[----:B------:R-:W-:-:S05]  /*1720*/  SHF.L.U32 R48, R48, 0x10, RZ ;  /* 0x0000001030307819 */ /* 0x000fca00000006ff */
[----:B------:R-:W-:-:S07]  /*1730*/  FADD.FTZ R149, R48, R149 ;  /* 0x0000009530957221 */ /* 0x000fce0000010000 */
.L_x_36:
[----:B------:R-:W-:-:S04]  /*1740*/  F2FP.BF16.F32.PACK_AB R48, RZ, R149 ;  /* 0x00000095ff30723e */ /* 0x000fc800000010ff */
[----:B------:R-:W-:-:S07]  /*1750*/  PRMT R47, R47, 0x5410, R48 ;  /* 0x000054102f2f7816 */ /* 0x000fce0000000030 */
.L_x_37:
[----:B------:R-:W0:Y:S01]  /*1760*/  @P1 LDC.64 R48, c[0x0][0x238] ;  /* 0x00008e00ff301b82 */ /* 0x000e220000000a00 */
[C---:B------:R-:W-:Y:S02]  /*1770*/  IADD3 R162, R135.reuse, 0x20, RZ ;  /* 0x0000002087a27810 */ /* 0x040fe40007ffe0ff */
[----:B0-----:R-:W-:-:S04]  /*1780*/  @P1 LEA R48, P3, R135, R48, 0x4 ;  /* 0x0000003087301211 */ /* 0x001fc800078620ff */
[----:B------:R-:W-:-:S05]  /*1790*/  @P1 LEA.HI.X R49, R135, R49, RZ, 0x4, P3 ;  /* 0x0000003187311211 */ /* 0x000fca00018f24ff */
[----:B------:R0:W-:Y:S04]  /*17a0*/  @P1 STG.E.128 desc[UR4][R48.64], R44 ;  /* 0x0000002c30001986 */ /* 0x0001e8000c101d04 */
.L_x_13:
[----:B------:R-:W-:Y:S05]  /*17b0*/  BSYNC B0 ;  /* 0x0000000000007941 */ /* 0x000fea0003800000 */
.L_x_12:
[----:B------:R-:W-:Y:S01]  /*17c0*/  ISETP.GE.U32.AND P3, PT, R36, 0x40, PT ;  /* 0x000000402400780c */ /* 0x000fe20003f66070 */
[----:B------:R-:W-:-:S12]  /*17d0*/  BSSY B0, `(.L_x_38) ;  /* 0x0000061000007945 */ /* 0x000fd80003800000 */
[----:B------:R-:W-:Y:S05]  /*17e0*/  @!P3 BRA `(.L_x_39) ;  /* 0x00000004007cb947 */ /* 0x000fea0003800000 */
[----:B0-----:R-:W0:Y:S01]  /*17f0*/  LDC.64 R48, c[0x0][0x220] ;  /* 0x00008800ff307b82 */ /* 0x001e220000000a00 */
[----:B------:R-:W-:-:S04]  /*1800*/  ISETP.NE.U32.AND P3, PT, RZ, UR8, PT ;  /* 0x00000008ff007c0c */ /* 0x000fc8000bf65070 */
[----:B------:R-:W-:-:S13]  /*1810*/  ISETP.NE.AND.EX P3, PT, RZ, UR9, PT, P3 ;  /* 0x00000009ff007c0c */ /* 0x000fda000bf65330 */
[----:B------:R-:W-:-:S04]  /*1820*/  @P3 LEA R138, P4, R162, UR8, 0x4 ;  /* 0x00000008a28a3c11 */ /* 0x000fc8000f8820ff */
[C---:B------:R-:W-:Y:S01]  /*1830*/  @P3 LEA.HI.X R139, R162.reuse, UR9, RZ, 0x4, P4 ;  /* 0x00000009a28b3c11 */ /* 0x040fe2000a0f24ff */
[----:B0-----:R-:W-:-:S04]  /*1840*/  IMAD.WIDE.U32 R48, R162, 0x10, R48 ;  /* 0x00000010a2307825 */ /* 0x001fc800078e0030 */
[----:B-----5:R0:W5:Y:S04]  /*1850*/  @P3 LDG.E.128 R40, desc[UR4][R138.64] ;  /* 0x000000048a283981 */ /* 0x020168000c1e1d00 */
        /* <DEDUP_REMOVED lines=9> */
.L_x_40:
[----:B-----5:R-:W-:-:S05]  /*18f0*/  SHF.L.U32 R48, R40, 0x10, RZ ;  /* 0x0000001028307819 */ /* 0x020fca00000006ff */
[----:B------:R-:W-:-:S07]  /*1900*/  FADD.FTZ R113, R48, R113 ;  /* 0x0000007130717221 */ /* 0x000fce0000010000 */
.L_x_41:
[----:B------:R-:W-:-:S04]  /*1910*/  F2FP.BF16.F32.PACK_AB R48, RZ, R113 ;  /* 0x00000071ff30723e */ /* 0x000fc800000010ff */
[----:B------:R-:W-:-:S07]  /*1920*/  PRMT R44, R48, 0x7610, R44 ;  /* 0x00007610302c7816 */ /* 0x000fce000000002c */
.L_x_42:
[----:B------:R-:W-:-:S04]  /*1930*/  IMAD.U32 R114, R125, 0x10000, RZ ;  /* 0x000100007d727824 */ /* 0x000fc800078e00ff */
[----:B------:R-:W-:Y:S01]  /*1940*/  FMUL.FTZ R114, R114, R161 ;  /* 0x000000a172727220 */ /* 0x000fe20000410000 */
[----:B------:R-:W-:Y:S06]  /*1950*/  @P3 BRA `(.L_x_43) ;  /* 0x0000000000083947 */ /* 0x000fec0003800000 */
[----:B------:R-:W-:Y:S05]  /*1960*/  @P1 BRA `(.L_x_44) ;  /* 0x0000000000101947 */ /* 0x000fea0003800000 */
[----:B------:R-:W-:Y:S05]  /*1970*/  BRA `(.L_x_45) ;  /* 0x0000000000147947 */ /* 0x000fea0003800000 */
.L_x_43:
[----:B-----5:R-:W-:-:S04]  /*1980*/  PRMT R48, R40, 0x7632, R48 ;  /* 0x0000763228307816 */ /* 0x020fc80000000030 */
[----:B------:R-:W-:-:S05]  /*1990*/  SHF.L.U32 R125, R48, 0x10, RZ ;  /* 0x00000010307d7819 */ /* 0x000fca00000006ff */
[----:B------:R-:W-:-:S07]  /*19a0*/  FADD.FTZ R114, R125, R114 ;  /* 0x000000727d727221 */ /* 0x000fce0000010000 */
.L_x_44:
[----:B------:R-:W-:-:S04]  /*19b0*/  F2FP.BF16.F32.PACK_AB R48, RZ, R114 ;  /* 0x00000072ff30723e */ /* 0x000fc800000010ff */
[----:B------:R-:W-:-:S07]  /*19c0*/  PRMT R44, R44, 0x5410, R48 ;  /* 0x000054102c2c7816 */ /* 0x000fce0000000030 */
.L_x_45:
[C---:B------:R-:W-:Y:S02]  /*19d0*/  SHF.L.U32 R48, R49.reuse, 0x10, RZ ;  /* 0x0000001031307819 */ /* 0x040fe400000006ff */
[----:B------:R-:W-:-:S03]  /*19e0*/  PRMT R49, R49, 0x7632, R49 ;  /* 0x0000763231317816 */ /* 0x000fc60000000031 */
[----:B------:R-:W-:Y:S01]  /*19f0*/  FMUL.FTZ R125, R48, R161 ;  /* 0x000000a1307d7220 */ /* 0x000fe20000410000 */
[----:B------:R-:W-:Y:S06]  /*1a00*/  @P3 BRA `(.L_x_46) ;  /* 0x0000000000083947 */ /* 0x000fec0003800000 */
[----:B------:R-:W-:Y:S05]  /*1a10*/  @P1 BRA `(.L_x_47) ;  /* 0x00000000000c1947 */ /* 0x000fea0003800000 */
[----:B------:R-:W-:Y:S05]  /*1a20*/  BRA `(.L_x_48) ;  /* 0x0000000000107947 */ /* 0x000fea0003800000 */
.L_x_46:
[----:B-----5:R-:W-:-:S05]  /*1a30*/  SHF.L.U32 R48, R41, 0x10, RZ ;  /* 0x0000001029307819 */ /* 0x020fca00000006ff */
[----:B------:R-:W-:-:S07]  /*1a40*/  FADD.FTZ R125, R48, R125 ;  /* 0x0000007d307d7221 */ /* 0x000fce0000010000 */
.L_x_47:
[----:B------:R-:W-:-:S04]  /*1a50*/  F2FP.BF16.F32.PACK_AB R48, RZ, R125 ;  /* 0x0000007dff30723e */ /* 0x000fc800000010ff */
[----:B------:R-:W-:-:S07]  /*1a60*/  PRMT R45, R48, 0x7610, R45 ;  /* 0x00007610302d7816 */ /* 0x000fce000000002d */
.L_x_48:
[----:B------:R-:W-:-:S05]  /*1a70*/  SHF.L.U32 R126, R49, 0x10, RZ ;  /* 0x00000010317e7819 */ /* 0x000fca00000006ff */
[----:B------:R-:W-:Y:S01]  /*1a80*/  FMUL.FTZ R126, R126, R161 ;  /* 0x000000a17e7e7220 */ /* 0x000fe20000410000 */
[----:B------:R-:W-:Y:S06]  /*1a90*/  @P3 BRA `(.L_x_49) ;  /* 0x0000000000083947 */ /* 0x000fec0003800000 */
[----:B------:R-:W-:Y:S05]  /*1aa0*/  @P1 BRA `(.L_x_50) ;  /* 0x0000000000101947 */ /* 0x000fea0003800000 */
[----:B------:R-:W-:Y:S05]  /*1ab0*/  BRA `(.L_x_51) ;  /* 0x0000000000147947 */ /* 0x000fea0003800000 */
.L_x_49:
[----:B-----5:R-:W-:-:S04]  /*1ac0*/  PRMT R48, R41, 0x7632, R48 ;  /* 0x0000763229307816 */ /* 0x020fc80000000030 */
[----:B------:R-:W-:-:S05]  /*1ad0*/  SHF.L.U32 R49, R48, 0x10, RZ ;  /* 0x0000001030317819 */ /* 0x000fca00000006ff */
[----:B------:R-:W-:-:S07]  /*1ae0*/  FADD.FTZ R126, R49, R126 ;  /* 0x0000007e317e7221 */ /* 0x000fce0000010000 */
.L_x_50:
[----:B------:R-:W-:-:S04]  /*1af0*/  F2FP.BF16.F32.PACK_AB R48, RZ, R126 ;  /* 0x0000007eff30723e */ /* 0x000fc800000010ff */
[----:B------:R-:W-:-:S07]  /*1b00*/  PRMT R45, R45, 0x5410, R48 ;  /* 0x000054102d2d7816 */ /* 0x000fce0000000030 */
.L_x_51:
[C---:B------:R-:W-:Y:S02]  /*1b10*/  SHF.L.U32 R138, R50.reuse, 0x10, RZ ;  /* 0x00000010328a7819 */ /* 0x040fe400000006ff */
[----:B------:R-:W-:-:S03]  /*1b20*/  PRMT R50, R50, 0x7632, R50 ;  /* 0x0000763232327816 */ /* 0x000fc60000000032 */
[----:B------:R-:W-:Y:S01]  /*1b30*/  FMUL.FTZ R138, R138, R161 ;  /* 0x000000a18a8a7220 */ /* 0x000fe20000410000 */
[----:B------:R-:W-:Y:S06]  /*1b40*/  @P3 BRA `(.L_x_52) ;  /* 0x0000000000083947 */ /* 0x000fec0003800000 */
[----:B------:R-:W-:Y:S05]  /*1b50*/  @P1 BRA `(.L_x_53) ;  /* 0x00000000000c1947 */ /* 0x000fea0003800000 */
[----:B------:R-:W-:Y:S05]  /*1b60*/  BRA `(.L_x_54) ;  /* 0x0000000000107947 */ /* 0x000fea0003800000 */
.L_x_52:
[----:B-----5:R-:W-:-:S04]  /*1b70*/  IMAD.U32 R49, R42, 0x10000, RZ ;  /* 0x000100002a317824 */ /* 0x020fc800078e00ff */
[----:B------:R-:W-:-:S07]  /*1b80*/  FADD.FTZ R138, R49, R138 ;  /* 0x0000008a318a7221 */ /* 0x000fce0000010000 */
.L_x_53:
[----:B------:R-:W-:-:S04]  /*1b90*/  F2FP.BF16.F32.PACK_AB R48, RZ, R138 ;  /* 0x0000008aff30723e */ /* 0x000fc800000010ff */
[----:B------:R-:W-:-:S07]  /*1ba0*/  PRMT R46, R48, 0x7610, R46 ;  /* 0x00007610302e7816 */ /* 0x000fce000000002e */
.L_x_54:
[----:B------:R-:W-:-:S05]  /*1bb0*/  SHF.L.U32 R50, R50, 0x10, RZ ;  /* 0x0000001032327819 */ /* 0x000fca00000006ff */
[----:B------:R-:W-:Y:S01]  /*1bc0*/  FMUL.FTZ R139, R50, R161 ;  /* 0x000000a1328b7220 */ /* 0x000fe20000410000 */
[----:B------:R-:W-:Y:S06]  /*1bd0*/  @P3 BRA `(.L_x_55) ;  /* 0x0000000000083947 */ /* 0x000fec0003800000 */
[----:B------:R-:W-:Y:S05]  /*1be0*/  @P1 BRA `(.L_x_56) ;  /* 0x0000000000101947 */ /* 0x000fea0003800000 */
[----:B------:R-:W-:Y:S05]  /*1bf0*/  BRA `(.L_x_57) ;  /* 0x0000000000147947 */ /* 0x000fea0003800000 */
.L_x_55:
[----:B-----5:R-:W-:-:S04]  /*1c00*/  PRMT R48, R42, 0x7632, R48 ;  /* 0x000076322a307816 */ /* 0x020fc80000000030 */
[----:B------:R-:W-:-:S05]  /*1c10*/  SHF.L.U32 R48, R48, 0x10, RZ ;  /* 0x0000001030307819 */ /* 0x000fca00000006ff */
[----:B------:R-:W-:-:S07]  /*1c20*/  FADD.FTZ R139, R48, R139 ;  /* 0x0000008b308b7221 */ /* 0x000fce0000010000 */
.L_x_56:
[----:B------:R-:W-:-:S04]  /*1c30*/  F2FP.BF16.F32.PACK_AB R48, RZ, R139 ;  /* 0x0000008bff30723e */ /* 0x000fc800000010ff */
[----:B------:R-:W-:-:S07]  /*1c40*/  PRMT R46, R46, 0x5410, R48 ;  /* 0x000054102e2e7816 */ /* 0x000fce0000000030 */
.L_x_57:
[C---:B------:R-:W-:Y:S02]  /*1c50*/  SHF.L.U32 R150, R51.reuse, 0x10, RZ ;  /* 0x0000001033967819 */ /* 0x040fe400000006ff */
[----:B------:R-:W-:-:S03]  /*1c60*/  PRMT R51, R51, 0x7632, R51 ;  /* 0x0000763233337816 */ /* 0x000fc60000000033 */
[----:B------:R-:W-:Y:S01]  /*1c70*/  FMUL.FTZ R150, R150, R161 ;  /* 0x000000a196967220 */ /* 0x000fe20000410000 */
[----:B------:R-:W-:Y:S06]  /*1c80*/  @P3 BRA `(.L_x_58) ;  /* 0x0000000000083947 */ /* 0x000fec0003800000 */
[----:B------:R-:W-:Y:S05]  /*1c90*/  @P1 BRA `(.L_x_59) ;  /* 0x00000000000c1947 */ /* 0x000fea0003800000 */
[----:B------:R-:W-:Y:S05]  /*1ca0*/  BRA `(.L_x_60) ;  /* 0x0000000000107947 */ /* 0x000fea0003800000 */
.L_x_58:
[----:B-----5:R-:W-:-:S05]  /*1cb0*/  SHF.L.U32 R49, R43, 0x10, RZ ;  /* 0x000000102b317819 */ /* 0x020fca00000006ff */
[----:B------:R-:W-:-:S07]  /*1cc0*/  FADD.FTZ R150, R49, R150 ;  /* 0x0000009631967221 */ /* 0x000fce0000010000 */
.L_x_59:
[----:B------:R-:W-:-:S04]  /*1cd0*/  F2FP.BF16.F32.PACK_AB R48, RZ, R150 ;  /* 0x00000096ff30723e */ /* 0x000fc800000010ff */
[----:B------:R-:W-:-:S07]  /*1ce0*/  PRMT R47, R48, 0x7610, R47 ;  /* 0x00007610302f7816 */ /* 0x000fce000000002f */
.L_x_60:
[----:B------:R-:W-:-:S05]  /*1cf0*/  SHF.L.U32 R48, R51, 0x10, RZ ;  /* 0x0000001033307819 */ /* 0x000fca00000006ff */
[----:B------:R-:W-:Y:S01]  /*1d00*/  FMUL.FTZ R151, R48, R161 ;  /* 0x000000a130977220 */ /* 0x000fe20000410000 */
[----:B------:R-:W-:Y:S06]  /*1d10*/  @P3 BRA `(.L_x_61) ;  /* 0x0000000000083947 */ /* 0x000fec0003800000 */
[----:B------:R-:W-:Y:S05]  /*1d20*/  @P1 BRA `(.L_x_62) ;  /* 0x0000000000101947 */ /* 0x000fea0003800000 */
[----:B------:R-:W-:Y:S05]  /*1d30*/  BRA `(.L_x_63) ;  /* 0x0000000000147947 */ /* 0x000fea0003800000 */
.L_x_61:
[----:B-----5:R-:W-:-:S04]  /*1d40*/  PRMT R48, R43, 0x7632, R48 ;  /* 0x000076322b307816 */ /* 0x020fc80000000030 */
[----:B------:R-:W-:-:S05]  /*1d50*/  SHF.L.U32 R48, R48, 0x10, RZ ;  /* 0x0000001030307819 */ /* 0x000fca00000006ff */
[----:B------:R-:W-:-:S07]  /*1d60*/  FADD.FTZ R151, R48, R151 ;  /* 0x0000009730977221 */ /* 0x000fce0000010000 */
.L_x_62:
[----:B------:R-:W-:-:S04]  /*1d70*/  F2FP.BF16.F32.PACK_AB R48, RZ, R151 ;  /* 0x00000097ff30723e */ /* 0x000fc800000010ff */
[----:B------:R-:W-:-:S07]  /*1d80*/  PRMT R47, R47, 0x5410, R48 ;  /* 0x000054102f2f7816 */ /* 0x000fce0000000030 */
.L_x_63:
[----:B------:R-:W0:Y:S02]  /*1d90*/  @P1 LDC.64 R48, c[0x0][0x238] ;  /* 0x00008e00ff301b82 */ /* 0x000e240000000a00 */
[----:B0-----:R-:W-:-:S04]  /*1da0*/  @P1 LEA R48, P3, R162, R48, 0x4 ;  /* 0x00000030a2301211 */ /* 0x001fc800078620ff */
[C---:B------:R-:W-:Y:S01]  /*1db0*/  @P1 LEA.HI.X R49, R162.reuse, R49, RZ, 0x4, P3 ;  /* 0x00000031a2311211 */ /* 0x040fe200018f24ff */
[----:B------:R-:W-:-:S04]  /*1dc0*/  VIADD R162, R162, 0x20 ;  /* 0x00000020a2a27836 */ /* 0x000fc80000000000 */
[----:B------:R1:W-:Y:S04]  /*1dd0*/  @P1 STG.E.128 desc[UR4][R48.64], R44 ;  /* 0x0000002c30001986 */ /* 0x0003e8000c101d04 */
.L_x_39:
[----:B------:R-:W-:Y:S05]  /*1de0*/  BSYNC B0 ;  /* 0x0000000000007941 */ /* 0x000fea0003800000 */
.L_x_38:
[----:B------:R-:W-:Y:S01]  /*1df0*/  ISETP.GE.U32.AND P3, PT, R36, 0x60, PT ;  /* 0x000000602400780c */ /* 0x000fe20003f66070 */
[----:B------:R-:W-:-:S12]  /*1e00*/  BSSY B0, `(.L_x_64) ;  /* 0x0000061000007945 */ /* 0x000fd80003800000 */
[----:B------:R-:W-:Y:S05]  /*1e10*/  @!P3 BRA `(.L_x_65) ;  /* 0x00000004007cb947 */ /* 0x000fea0003800000 */
[----:B01----:R-:W0:Y:S01]  /*1e20*/  LDC.64 R48, c[0x0][0x220] ;  /* 0x00008800ff307b82 */ /* 0x003e220000000a00 */
        /* <DEDUP_REMOVED lines=15> */
.L_x_66:
[----:B-----5:R-:W-:-:S05]  /*1f20*/  SHF.L.U32 R48, R40, 0x10, RZ ;  /* 0x0000001028307819 */ /* 0x020fca00000006ff */
[----:B------:R-:W-:-:S07]  /*1f30*/  FADD.FTZ R115, R48, R115 ;  /* 0x0000007330737221 */ /* 0x000fce0000010000 */
.L_x_67:
[----:B------:R-:W-:-:S04]  /*1f40*/  F2FP.BF16.F32.PACK_AB R48, RZ, R115 ;  /* 0x00000073ff30723e */ /* 0x000fc800000010ff */
[----:B------:R-:W-:-:S07]  /*1f50*/  PRMT R44, R48, 0x7610, R44 ;  /* 0x00007610302c7816 */ /* 0x000fce000000002c */
.L_x_68:
[----:B------:R-:W-:-:S05]  /*1f60*/  SHF.L.U32 R116, R127, 0x10, RZ ;  /* 0x000000107f747819 */ /* 0x000fca00000006ff */
[----:B------:R-:W-:Y:S01]  /*1f70*/  FMUL.FTZ R116, R116, R161 ;  /* 0x000000a174747220 */ /* 0x000fe20000410000 */
[----:B------:R-:W-:Y:S06]  /*1f80*/  @P3 BRA `(.L_x_69) ;  /* 0x0000000000083947 */ /* 0x000fec0003800000 */
[----:B------:R-:W-:Y:S05]  /*1f90*/  @P1 BRA `(.L_x_70) ;  /* 0x0000000000101947 */ /* 0x000fea0003800000 */
[----:B------:R-:W-:Y:S05]  /*1fa0*/  BRA `(.L_x_71) ;  /* 0x0000000000147947 */ /* 0x000fea0003800000 */
.L_x_69:
[----:B-----5:R-:W-:-:S04]  /*1fb0*/  PRMT R48, R40, 0x7632, R48 ;  /* 0x0000763228307816 */ /* 0x020fc80000000030 */
[----:B------:R-:W-:-:S05]  /*1fc0*/  SHF.L.U32 R127, R48, 0x10, RZ ;  /* 0x00000010307f7819 */ /* 0x000fca00000006ff */
[----:B------:R-:W-:-:S07]  /*1fd0*/  FADD.FTZ R116, R127, R116 ;  /* 0x000000747f747221 */ /* 0x000fce0000010000 */
.L_x_70:
[----:B------:R-:W-:-:S04]  /*1fe0*/  F2FP.BF16.F32.PACK_AB R48, RZ, R116 ;  /* 0x00000074ff30723e */ /* 0x000fc800000010ff */
[----:B------:R-:W-:-:S07]  /*1ff0*/  PRMT R44, R44, 0x5410, R48 ;  /* 0x000054102c2c7816 */ /* 0x000fce0000000030 */
.L_x_71:
[C---:B------:R-:W-:Y:S02]  /*2000*/  SHF.L.U32 R48, R49.reuse, 0x10, RZ ;  /* 0x0000001031307819 */ /* 0x040fe400000006ff */
[----:B------:R-:W-:-:S03]  /*2010*/  PRMT R49, R49, 0x7632, R49 ;  /* 0x0000763231317816 */ /* 0x000fc60000000031 */
[----:B------:R-:W-:Y:S01]  /*2020*/  FMUL.FTZ R127, R48, R161 ;  /* 0x000000a1307f7220 */ /* 0x000fe20000410000 */
[----:B------:R-:W-:Y:S06]  /*2030*/  @P3 BRA `(.L_x_72) ;  /* 0x0000000000083947 */ /* 0x000fec0003800000 */
[----:B------:R-:W-:Y:S05]  /*2040*/  @P1 BRA `(.L_x_73) ;  /* 0x00000000000c1947 */ /* 0x000fea0003800000 */
[----:B------:R-:W-:Y:S05]  /*2050*/  BRA `(.L_x_74) ;  /* 0x0000000000107947 */ /* 0x000fea0003800000 */
.L_x_72:
[----:B-----5:R-:W-:-:S05]  /*2060*/  SHF.L.U32 R48, R41, 0x10, RZ ;  /* 0x0000001029307819 */ /* 0x020fca00000006ff */
[----:B------:R-:W-:-:S07]  /*2070*/  FADD.FTZ R127, R48, R127 ;  /* 0x0000007f307f7221 */ /* 0x000fce0000010000 */
.L_x_73:
[----:B------:R-:W-:-:S04]  /*2080*/  F2FP.BF16.F32.PACK_AB R48, RZ, R127 ;  /* 0x0000007fff30723e */ /* 0x000fc800000010ff */
[----:B------:R-:W-:-:S07]  /*2090*/  PRMT R45, R48, 0x7610, R45 ;  /* 0x00007610302d7816 */ /* 0x000fce000000002d */
.L_x_74:
[----:B------:R-:W-:-:S04]  /*20a0*/  IMAD.U32 R128, R49, 0x10000, RZ ;  /* 0x0001000031807824 */ /* 0x000fc800078e00ff */
[----:B------:R-:W-:Y:S01]  /*20b0*/  FMUL.FTZ R128, R128, R161 ;  /* 0x000000a180807220 */ /* 0x000fe20000410000 */
[----:B------:R-:W-:Y:S06]  /*20c0*/  @P3 BRA `(.L_x_75) ;  /* 0x0000000000083947 */ /* 0x000fec0003800000 */
[----:B------:R-:W-:Y:S05]  /*20d0*/  @P1 BRA `(.L_x_76) ;  /* 0x0000000000101947 */ /* 0x000fea0003800000 */
[----:B------:R-:W-:Y:S05]  /*20e0*/  BRA `(.L_x_77) ;  /* 0x0000000000147947 */ /* 0x000fea0003800000 */
.L_x_75:
[----:B-----5:R-:W-:-:S04]  /*20f0*/  PRMT R48, R41, 0x7632, R48 ;  /* 0x0000763229307816 */ /* 0x020fc80000000030 */
[----:B------:R-:W-:-:S05]  /*2100*/  SHF.L.U32 R49, R48, 0x10, RZ ;  /* 0x0000001030317819 */ /* 0x000fca00000006ff */
[----:B------:R-:W-:-:S07]  /*2110*/  FADD.FTZ R128, R49, R128 ;  /* 0x0000008031807221 */ /* 0x000fce0000010000 */
.L_x_76:
[----:B------:R-:W-:-:S04]  /*2120*/  F2FP.BF16.F32.PACK_AB R48, RZ, R128 ;  /* 0x00000080ff30723e */ /* 0x000fc800000010ff */
[----:B------:R-:W-:-:S07]  /*2130*/  PRMT R45, R45, 0x5410, R48 ;  /* 0x000054102d2d7816 */ /* 0x000fce0000000030 */
.L_x_77:
[C---:B------:R-:W-:Y:S02]  /*2140*/  SHF.L.U32 R140, R50.reuse, 0x10, RZ ;  /* 0x00000010328c7819 */ /* 0x040fe400000006ff */
[----:B------:R-:W-:-:S03]  /*2150*/  PRMT R50, R50, 0x7632, R50 ;  /* 0x0000763232327816 */ /* 0x000fc60000000032 */
[----:B------:R-:W-:Y:S01]  /*2160*/  FMUL.FTZ R140, R140, R161 ;  /* 0x000000a18c8c7220 */ /* 0x000fe20000410000 */
[----:B------:R-:W-:Y:S06]  /*2170*/  @P3 BRA `(.L_x_78) ;  /* 0x0000000000083947 */ /* 0x000fec0003800000 */
[----:B------:R-:W-:Y:S05]  /*2180*/  @P1 BRA `(.L_x_79) ;  /* 0x00000000000c1947 */ /* 0x000fea0003800000 */
[----:B------:R-:W-:Y:S05]  /*2190*/  BRA `(.L_x_80) ;  /* 0x0000000000107947 */ /* 0x000fea0003800000 */
.L_x_78:
[----:B-----5:R-:W-:-:S05]  /*21a0*/  SHF.L.U32 R49, R42, 0x10, RZ ;  /* 0x000000102a317819 */ /* 0x020fca00000006ff */
[----:B------:R-:W-:-:S07]  /*21b0*/  FADD.FTZ R140, R49, R140 ;  /* 0x0000008c318c7221 */ /* 0x000fce0000010000 */
.L_x_79:
[----:B------:R-:W-:-:S04]  /*21c0*/  F2FP.BF16.F32.PACK_AB R48, RZ, R140 ;  /* 0x0000008cff30723e */ /* 0x000fc800000010ff */
[----:B------:R-:W-:-:S07]  /*21d0*/  PRMT R46, R48, 0x7610, R46 ;  /* 0x00007610302e7816 */ /* 0x000fce000000002e */
.L_x_80:
[----:B------:R-:W-:-:S05]  /*21e0*/  SHF.L.U32 R50, R50, 0x10, RZ ;  /* 0x0000001032327819 */ /* 0x000fca00000006ff */
[----:B------:R-:W-:Y:S01]  /*21f0*/  FMUL.FTZ R141, R50, R161 ;  /* 0x000000a1328d7220 */ /* 0x000fe20000410000 */
[----:B------:R-:W-:Y:S06]  /*2200*/  @P3 BRA `(.L_x_81) ;  /* 0x0000000000083947 */ /* 0x000fec0003800000 */
[----:B------:R-:W-:Y:S05]  /*2210*/  @P1 BRA `(.L_x_82) ;  /* 0x0000000000101947 */ /* 0x000fea0003800000 */
[----:B------:R-:W-:Y:S05]  /*2220*/  BRA `(.L_x_83) ;  /* 0x0000000000147947 */ /* 0x000fea0003800000 */
.L_x_81:
[----:B-----5:R-:W-:-:S04]  /*2230*/  PRMT R48, R42, 0x7632, R48 ;  /* 0x000076322a307816 */ /* 0x020fc80000000030 */
[----:B------:R-:W-:-:S05]  /*2240*/  SHF.L.U32 R48, R48, 0x10, RZ ;  /* 0x0000001030307819 */ /* 0x000fca00000006ff */
[----:B------:R-:W-:-:S07]  /*2250*/  FADD.FTZ R141, R48, R141 ;  /* 0x0000008d308d7221 */ /* 0x000fce0000010000 */
.L_x_82:
[----:B------:R-:W-:-:S04]  /*2260*/  F2FP.BF16.F32.PACK_AB R48, RZ, R141 ;  /* 0x0000008dff30723e */ /* 0x000fc800000010ff */
[----:B------:R-:W-:-:S07]  /*2270*/  PRMT R46, R46, 0x5410, R48 ;  /* 0x000054102e2e7816 */ /* 0x000fce0000000030 */
.L_x_83:
[C---:B------:R-:W-:Y:S02]  /*2280*/  SHF.L.U32 R152, R51.reuse, 0x10, RZ ;  /* 0x0000001033987819 */ /* 0x040fe400000006ff */
[----:B------:R-:W-:-:S03]  /*2290*/  PRMT R51, R51, 0x7632, R51 ;  /* 0x0000763233337816 */ /* 0x000fc60000000033 */
[----:B------:R-:W-:Y:S01]  /*22a0*/  FMUL.FTZ R152, R152, R161 ;  /* 0x000000a198987220 */ /* 0x000fe20000410000 */
[----:B------:R-:W-:Y:S06]  /*22b0*/  @P3 BRA `(.L_x_84) ;  /* 0x0000000000083947 */ /* 0x000fec0003800000 */
[----:B------:R-:W-:Y:S05]  /*22c0*/  @P1 BRA `(.L_x_85) ;  /* 0x00000000000c1947 */ /* 0x000fea0003800000 */
[----:B------:R-:W-:Y:S05]  /*22d0*/  BRA `(.L_x_86) ;  /* 0x0000000000107947 */ /* 0x000fea0003800000 */
.L_x_84:
[----:B-----5:R-:W-:-:S04]  /*22e0*/  IMAD.U32 R49, R43, 0x10000, RZ ;  /* 0x000100002b317824 */ /* 0x020fc800078e00ff */
[----:B------:R-:W-:-:S07]  /*22f0*/  FADD.FTZ R152, R49, R152 ;  /* 0x0000009831987221 */ /* 0x000fce0000010000 */
.L_x_85:
[----:B------:R-:W-:-:S04]  /*2300*/  F2FP.BF16.F32.PACK_AB R48, RZ, R152 ;  /* 0x00000098ff30723e */ /* 0x000fc800000010ff */
[----:B------:R-:W-:-:S07]  /*2310*/  PRMT R47, R48, 0x7610, R47 ;  /* 0x00007610302f7816 */ /* 0x000fce000000002f */
.L_x_86:
[----:B------:R-:W-:-:S05]  /*2320*/  SHF.L.U32 R48, R51, 0x10, RZ ;  /* 0x0000001033307819 */ /* 0x000fca00000006ff */
[----:B------:R-:W-:Y:S01]  /*2330*/  FMUL.FTZ R153, R48, R161 ;  /* 0x000000a130997220 */ /* 0x000fe20000410000 */
[----:B------:R-:W-:Y:S06]  /*2340*/  @P3 BRA `(.L_x_87) ;  /* 0x0000000000083947 */ /* 0x000fec0003800000 */
[----:B------:R-:W-:Y:S05]  /*2350*/  @P1 BRA `(.L_x_88) ;  /* 0x0000000000101947 */ /* 0x000fea0003800000 */
[----:B------:R-:W-:Y:S05]  /*2360*/  BRA `(.L_x_89) ;  /* 0x0000000000147947 */ /* 0x000fea0003800000 */
.L_x_87:
[----:B-----5:R-:W-:-:S04]  /*2370*/  PRMT R48, R43, 0x7632, R48 ;  /* 0x000076322b307816 */ /* 0x020fc80000000030 */
[----:B------:R-:W-:-:S05]  /*2380*/  SHF.L.U32 R48, R48, 0x10, RZ ;  /* 0x0000001030307819 */ /* 0x000fca00000006ff */
[----:B------:R-:W-:-:S07]  /*2390*/  FADD.FTZ R153, R48, R153 ;  /* 0x0000009930997221 */ /* 0x000fce0000010000 */
.L_x_88:
[----:B------:R-:W-:-:S04]  /*23a0*/  F2FP.BF16.F32.PACK_AB R48, RZ, R153 ;  /* 0x00000099ff30723e */ /* 0x000fc800000010ff */
[----:B------:R-:W-:-:S07]  /*23b0*/  PRMT R47, R47, 0x5410, R48 ;  /* 0x000054102f2f7816 */ /* 0x000fce0000000030 */
.L_x_89:
[----:B------:R-:W0:Y:S02]  /*23c0*/  @P1 LDC.64 R48, c[0x0][0x238] ;  /* 0x00008e00ff301b82 */ /* 0x000e240000000a00 */
[----:B0-----:R-:W-:-:S04]  /*23d0*/  @P1 LEA R48, P3, R162, R48, 0x4 ;  /* 0x00000030a2301211 */ /* 0x001fc800078620ff */
[C---:B------:R-:W-:Y:S02]  /*23e0*/  @P1 LEA.HI.X R49, R162.reuse, R49, RZ, 0x4, P3 ;  /* 0x00000031a2311211 */ /* 0x040fe400018f24ff */
[----:B------:R-:W-:-:S03]  /*23f0*/  IADD3 R162, R162, 0x20, RZ ;  /* 0x00000020a2a27810 */ /* 0x000fc60007ffe0ff */
[----:B------:R2:W-:Y:S04]  /*2400*/  @P1 STG.E.128 desc[UR4][R48.64], R44 ;  /* 0x0000002c30001986 */ /* 0x0005e8000c101d04 */
.L_x_65:
[----:B------:R-:W-:Y:S05]  /*2410*/  BSYNC B0 ;  /* 0x0000000000007941 */ /* 0x000fea0003800000 */
.L_x_64:
[----:B------:R-:W-:Y:S01]  /*2420*/  ISETP.GE.U32.AND P3, PT, R36, 0x80, PT ;  /* 0x000000802400780c */ /* 0x000fe20003f66070 */
[----:B------:R-:W-:-:S12]  /*2430*/  BSSY B0, `(.L_x_90) ;  /* 0x0000061000007945 */ /* 0x000fd80003800000 */
[----:B------:R-:W-:Y:S05]  /*2440*/  @!P3 BRA `(.L_x_91) ;  /* 0x00000004007cb947 */ /* 0x000fea0003800000 */
[----:B012---:R-:W0:Y:S01]  /*2450*/  LDC.64 R48, c[0x0][0x220] ;  /* 0x00008800ff307b82 */ /* 0x007e220000000a00 */
        /* <DEDUP_REMOVED lines=15> */
.L_x_92:
[----:B-----5:R-:W-:-:S05]  /*2550*/  SHF.L.U32 R48, R40, 0x10, RZ ;  /* 0x0000001028307819 */ /* 0x020fca00000006ff */
[----:B------:R-:W-:-:S07]  /*2560*/  FADD.FTZ R117, R48, R117 ;  /* 0x0000007530757221 */ /* 0x000fce0000010000 */
.L_x_93:
[----:B------:R-:W-:-:S04]  /*2570*/  F2FP.BF16.F32.PACK_AB R48, RZ, R117 ;  /* 0x00000075ff30723e */ /* 0x000fc800000010ff */
[----:B------:R-:W-:-:S07]  /*2580*/  PRMT R44, R48, 0x7610, R44 ;  /* 0x00007610302c7816 */ /* 0x000fce000000002c */
.L_x_94:
[----:B------:R-:W-:-:S05]  /*2590*/  SHF.L.U32 R118, R129, 0x10, RZ ;  /* 0x0000001081767819 */ /* 0x000fca00000006ff */
[----:B------:R-:W-:Y:S01]  /*25a0*/  FMUL.FTZ R118, R118, R161 ;  /* 0x000000a176767220 */ /* 0x000fe20000410000 */
[----:B------:R-:W-:Y:S06]  /*25b0*/  @P3 BRA `(.L_x_95) ;  /* 0x0000000000083947 */ /* 0x000fec0003800000 */
[----:B------:R-:W-:Y:S05]  /*25c0*/  @P1 BRA `(.L_x_96) ;  /* 0x0000000000101947 */ /* 0x000fea0003800000 */
[----:B------:R-:W-:Y:S05]  /*25d0*/  BRA `(.L_x_97) ;  /* 0x0000000000147947 */ /* 0x000fea0003800000 */
.L_x_95:
[----:B-----5:R-:W-:-:S05]  /*25e0*/  PRMT R48, R40, 0x7632, R48 ;  /* 0x0000763228307816 */ /* 0x020fca0000000030 */
[----:B------:R-:W-:-:S04]  /*25f0*/  IMAD.U32 R129, R48, 0x10000, RZ ;  /* 0x0001000030817824 */ /* 0x000fc800078e00ff */
[----:B------:R-:W-:-:S07]  /*2600*/  FADD.FTZ R118, R129, R118 ;  /* 0x0000007681767221 */ /* 0x000fce0000010000 */
.L_x_96:
[----:B------:R-:W-:-:S04]  /*2610*/  F2FP.BF16.F32.PACK_AB R48, RZ, R118 ;  /* 0x00000076ff30723e */ /* 0x000fc800000010ff */
[----:B------:R-:W-:-:S07]  /*2620*/  PRMT R44, R44, 0x5410, R48 ;  /* 0x000054102c2c7816 */ /* 0x000fce0000000030 */
.L_x_97:
[C---:B------:R-:W-:Y:S02]  /*2630*/  SHF.L.U32 R48, R49.reuse, 0x10, RZ ;  /* 0x0000001031307819 */ /* 0x040fe400000006ff */
[----:B------:R-:W-:-:S03]  /*2640*/  PRMT R49, R49, 0x7632, R49 ;  /* 0x0000763231317816 */ /* 0x000fc60000000031 */
[----:B------:R-:W-:Y:S01]  /*2650*/  FMUL.FTZ R129, R48, R161 ;  /* 0x000000a130817220 */ /* 0x000fe20000410000 */
[----:B------:R-:W-:Y:S06]  /*2660*/  @P3 BRA `(.L_x_98) ;  /* 0x0000000000083947 */ /* 0x000fec0003800000 */
[----:B------:R-:W-:Y:S05]  /*2670*/  @P1 BRA `(.L_x_99) ;  /* 0x00000000000c1947 */ /* 0x000fea0003800000 */
[----:B------:R-:W-:Y:S05]  /*2680*/  BRA `(.L_x_100) ;  /* 0x0000000000107947 */ /* 0x000fea0003800000 */
.L_x_98:
[----:B-----5:R-:W-:-:S05]  /*2690*/  SHF.L.U32 R48, R41, 0x10, RZ ;  /* 0x0000001029307819 */ /* 0x020fca00000006ff */
[----:B------:R-:W-:-:S07]  /*26a0*/  FADD.FTZ R129, R48, R129 ;  /* 0x0000008130817221 */ /* 0x000fce0000010000 */
.L_x_99:
[----:B------:R-:W-:-:S04]  /*26b0*/  F2FP.BF16.F32.PACK_AB R48, RZ, R129 ;  /* 0x00000081ff30723e */ /* 0x000fc800000010ff */
[----:B------:R-:W-:-:S07]  /*26c0*/  PRMT R45, R48, 0x7610, R45 ;  /* 0x00007610302d7816 */ /* 0x000fce000000002d */
.L_x_100:
[----:B------:R-:W-:-:S05]  /*26d0*/  SHF.L.U32 R130, R49, 0x10, RZ ;  /* 0x0000001031827819 */ /* 0x000fca00000006ff */
[----:B------:R-:W-:Y:S01]  /*26e0*/  FMUL.FTZ R130, R130, R161 ;  /* 0x000000a182827220 */ /* 0x000fe20000410000 */
[----:B------:R-:W-:Y:S06]  /*26f0*/  @P3 BRA `(.L_x_101) ;  /* 0x0000000000083947 */ /* 0x000fec0003800000 */
[----:B------:R-:W-:Y:S05]  /*2700*/  @P1 BRA `(.L_x_102) ;  /* 0x0000000000101947 */ /* 0x000fea0003800000 */
[----:B------:R-:W-:Y:S05]  /*2710*/  BRA `(.L_x_103) ;  /* 0x0000000000147947 */ /* 0x000fea0003800000 */
.L_x_101:
[----:B-----5:R-:W-:-:S04]  /*2720*/  PRMT R48, R41, 0x7632, R48 ;  /* 0x0000763229307816 */ /* 0x020fc80000000030 */
[----:B------:R-:W-:-:S05]  /*2730*/  SHF.L.U32 R49, R48, 0x10, RZ ;  /* 0x0000001030317819 */ /* 0x000fca00000006ff */
[----:B------:R-:W-:-:S07]  /*2740*/  FADD.FTZ R130, R49, R130 ;  /* 0x0000008231827221 */ /* 0x000fce0000010000 */
.L_x_102:
[----:B------:R-:W-:-:S04]  /*2750*/  F2FP.BF16.F32.PACK_AB R48, RZ, R130 ;  /* 0x00000082ff30723e */ /* 0x000fc800000010ff */
[----:B------:R-:W-:-:S07]  /*2760*/  PRMT R45, R45, 0x5410, R48 ;  /* 0x000054102d2d7816 */ /* 0x000fce0000000030 */
.L_x_103:
[C---:B------:R-:W-:Y:S02]  /*2770*/  SHF.L.U32 R142, R50.reuse, 0x10, RZ ;  /* 0x00000010328e7819 */ /* 0x040fe400000006ff */
[----:B------:R-:W-:-:S03]  /*2780*/  PRMT R50, R50, 0x7632, R50 ;  /* 0x0000763232327816 */ /* 0x000fc60000000032 */
[----:B------:R-:W-:Y:S01]  /*2790*/  FMUL.FTZ R142, R142, R161 ;  /* 0x000000a18e8e7220 */ /* 0x000fe20000410000 */
[----:B------:R-:W-:Y:S06]  /*27a0*/  @P3 BRA `(.L_x_104) ;  /* 0x0000000000083947 */ /* 0x000fec0003800000 */
[----:B------:R-:W-:Y:S05]  /*27b0*/  @P1 BRA `(.L_x_105) ;  /* 0x00000000000c1947 */ /* 0x000fea0003800000 */
[----:B------:R-:W-:Y:S05]  /*27c0*/  BRA `(.L_x_106) ;  /* 0x0000000000107947 */ /* 0x000fea0003800000 */
.L_x_104:
[----:B-----5:R-:W-:-:S05]  /*27d0*/  SHF.L.U32 R49, R42, 0x10, RZ ;  /* 0x000000102a317819 */ /* 0x020fca00000006ff */
[----:B------:R-:W-:-:S07]  /*27e0*/  FADD.FTZ R142, R49, R142 ;  /* 0x0000008e318e7221 */ /* 0x000fce0000010000 */
.L_x_105:
[----:B------:R-:W-:-:S04]  /*27f0*/  F2FP.BF16.F32.PACK_AB R48, RZ, R142 ;  /* 0x0000008eff30723e */ /* 0x000fc800000010ff */
[----:B------:R-:W-:-:S07]  /*2800*/  PRMT R46, R48, 0x7610, R46 ;  /* 0x00007610302e7816 */ /* 0x000fce000000002e */
.L_x_106:
[----:B------:R-:W-:-:S04]  /*2810*/  IMAD.U32 R50, R50, 0x10000, RZ ;  /* 0x0001000032327824 */ /* 0x000fc800078e00ff */
[----:B------:R-:W-:Y:S01]  /*2820*/  FMUL.FTZ R143, R50, R161 ;  /* 0x000000a1328f7220 */ /* 0x000fe20000410000 */
[----:B------:R-:W-:Y:S06]  /*2830*/  @P3 BRA `(.L_x_107) ;  /* 0x0000000000083947 */ /* 0x000fec0003800000 */
[----:B------:R-:W-:Y:S05]  /*2840*/  @P1 BRA `(.L_x_108) ;  /* 0x0000000000101947 */ /* 0x000fea0003800000 */
[----:B------:R-:W-:Y:S05]  /*2850*/  BRA `(.L_x_109) ;  /* 0x0000000000147947 */ /* 0x000fea0003800000 */
.L_x_107:
[----:B-----5:R-:W-:-:S04]  /*2860*/  PRMT R48, R42, 0x7632, R48 ;  /* 0x000076322a307816 */ /* 0x020fc80000000030 */
[----:B------:R-:W-:-:S05]  /*2870*/  SHF.L.U32 R48, R48, 0x10, RZ ;  /* 0x0000001030307819 */ /* 0x000fca00000006ff */
[----:B------:R-:W-:-:S07]  /*2880*/  FADD.FTZ R143, R48, R143 ;  /* 0x0000008f308f7221 */ /* 0x000fce0000010000 */
.L_x_108:
[----:B------:R-:W-:-:S04]  /*2890*/  F2FP.BF16.F32.PACK_AB R48, RZ, R143 ;  /* 0x0000008fff30723e */ /* 0x000fc800000010ff */
[----:B------:R-:W-:-:S07]  /*28a0*/  PRMT R46, R46, 0x5410, R48 ;  /* 0x000054102e2e7816 */ /* 0x000fce0000000030 */
.L_x_109:
[C---:B------:R-:W-:Y:S02]  /*28b0*/  SHF.L.U32 R154, R51.reuse, 0x10, RZ ;  /* 0x00000010339a7819 */ /* 0x040fe400000006ff */
[----:B------:R-:W-:-:S03]  /*28c0*/  PRMT R51, R51, 0x7632, R51 ;  /* 0x0000763233337816 */ /* 0x000fc60000000033 */
[----:B------:R-:W-:Y:S01]  /*28d0*/  FMUL.FTZ R154, R154, R161 ;  /* 0x000000a19a9a7220 */ /* 0x000fe20000410000 */
[----:B------:R-:W-:Y:S06]  /*28e0*/  @P3 BRA `(.L_x_110) ;  /* 0x0000000000083947 */ /* 0x000fec0003800000 */
[----:B------:R-:W-:Y:S05]  /*28f0*/  @P1 BRA `(.L_x_111) ;  /* 0x00000000000c1947 */ /* 0x000fea0003800000 */
[----:B------:R-:W-:Y:S05]  /*2900*/  BRA `(.L_x_112) ;  /* 0x0000000000107947 */ /* 0x000fea0003800000 */
.L_x_110:
[----:B-----5:R-:W-:-:S05]  /*2910*/  SHF.L.U32 R49, R43, 0x10, RZ ;  /* 0x000000102b317819 */ /* 0x020fca00000006ff */
[----:B------:R-:W-:-:S07]  /*2920*/  FADD.FTZ R154, R49, R154 ;  /* 0x0000009a319a7221 */ /* 0x000fce0000010000 */
.L_x_111:
[----:B------:R-:W-:-:S04]  /*2930*/  F2FP.BF16.F32.PACK_AB R48, RZ, R154 ;  /* 0x0000009aff30723e */ /* 0x000fc800000010ff */
[----:B------:R-:W-:-:S07]  /*2940*/  PRMT R47, R48, 0x7610, R47 ;  /* 0x00007610302f7816 */ /* 0x000fce000000002f */
.L_x_112:
[----:B------:R-:W-:-:S05]  /*2950*/  SHF.L.U32 R48, R51, 0x10, RZ ;  /* 0x0000001033307819 */ /* 0x000fca00000006ff */
[----:B------:R-:W-:Y:S01]  /*2960*/  FMUL.FTZ R155, R48, R161 ;  /* 0x000000a1309b7220 */ /* 0x000fe20000410000 */
[----:B------:R-:W-:Y:S06]  /*2970*/  @P3 BRA `(.L_x_113) ;  /* 0x0000000000083947 */ /* 0x000fec0003800000 */
[----:B------:R-:W-:Y:S05]  /*2980*/  @P1 BRA `(.L_x_114) ;  /* 0x0000000000101947 */ /* 0x000fea0003800000 */
[----:B------:R-:W-:Y:S05]  /*2990*/  BRA `(.L_x_115) ;  /* 0x0000000000147947 */ /* 0x000fea0003800000 */
.L_x_113:
[----:B-----5:R-:W-:-:S04]  /*29a0*/  PRMT R48, R43, 0x7632, R48 ;  /* 0x000076322b307816 */ /* 0x020fc80000000030 */
[----:B------:R-:W-:-:S05]  /*29b0*/  SHF.L.U32 R48, R48, 0x10, RZ ;  /* 0x0000001030307819 */ /* 0x000fca00000006ff */
[----:B------:R-:W-:-:S07]  /*29c0*/  FADD.FTZ R155, R48, R155 ;  /* 0x0000009b309b7221 */ /* 0x000fce0000010000 */
.L_x_114:
[----:B------:R-:W-:-:S04]  /*29d0*/  F2FP.BF16.F32.PACK_AB R48, RZ, R155 ;  /* 0x0000009bff30723e */ /* 0x000fc800000010ff */
[----:B------:R-:W-:-:S07]  /*29e0*/  PRMT R47, R47, 0x5410, R48 ;  /* 0x000054102f2f7816 */ /* 0x000fce0000000030 */
.L_x_115:
[----:B------:R-:W0:Y:S02]  /*29f0*/  @P1 LDC.64 R48, c[0x0][0x238] ;  /* 0x00008e00ff301b82 */ /* 0x000e240000000a00 */
[----:B0-----:R-:W-:-:S04]  /*2a00*/  @P1 LEA R48, P3, R162, R48, 0x4 ;  /* 0x00000030a2301211 */ /* 0x001fc800078620ff */
[C---:B------:R-:W-:Y:S02]  /*2a10*/  @P1 LEA.HI.X R49, R162.reuse, R49, RZ, 0x4, P3 ;  /* 0x00000031a2311211 */ /* 0x040fe400018f24ff */
[----:B------:R-:W-:-:S03]  /*2a20*/  IADD3 R162, R162, 0x20, RZ ;  /* 0x00000020a2a27810 */ /* 0x000fc60007ffe0ff */
[----:B------:R3:W-:Y:S04]  /*2a30*/  @P1 STG.E.128 desc[UR4][R48.64], R44 ;  /* 0x0000002c30001986 */ /* 0x0007e8000c101d04 */
.L_x_91:
[----:B------:R-:W-:Y:S05]  /*2a40*/  BSYNC B0 ;  /* 0x0000000000007941 */ /* 0x000fea0003800000 */
.L_x_90:
[----:B------:R-:W-:Y:S01]  /*2a50*/  ISETP.GE.U32.AND P3, PT, R36, 0xa0, PT ;  /* 0x000000a02400780c */ /* 0x000fe20003f66070 */
[----:B------:R-:W-:-:S12]  /*2a60*/  BSSY B0, `(.L_x_116) ;  /* 0x0000061000007945 */ /* 0x000fd80003800000 */
[----:B------:R-:W-:Y:S05]  /*2a70*/  @!P3 BRA `(.L_x_117) ;  /* 0x00000004007cb947 */ /* 0x000fea0003800000 */
[----:B0123--:R-:W0:Y:S01]  /*2a80*/  LDC.64 R48, c[0x0][0x220] ;  /* 0x00008800ff307b82 */ /* 0x00fe220000000a00 */
        /* <DEDUP_REMOVED lines=8> */
[----:B------:R-:W-:Y:S01]  /*2b10*/  ISETP.NE.AND.EX P3, PT, RZ, UR9, PT, P3 ;  /* 0x00000009ff007c0c */ /* 0x000fe2000bf65330 */
[C---:B--2---:R-:W-:Y:S01]  /*2b20*/  IMAD.U32 R120, R48.reuse, 0x10000, RZ ;  /* 0x0001000030787824 */ /* 0x044fe200078e00ff */
[----:B------:R-:W-:-:S03]  /*2b30*/  PRMT R131, R48, 0x7632, R131 ;  /* 0x0000763230837816 */ /* 0x000fc60000000083 */
[----:B------:R-:W-:-:S08]  /*2b40*/  FMUL.FTZ R119, R120, R161 ;  /* 0x000000a178777220 */ /* 0x000fd00000410000 */
[----:B0-----:R-:W-:Y:S05]  /*2b50*/  @P3 BRA `(.L_x_118) ;  /* 0x0000000000083947 */ /* 0x001fea0003800000 */
[----:B------:R-:W-:Y:S05]  /*2b60*/  @P1 BRA `(.L_x_119) ;  /* 0x00000000000c1947 */ /* 0x000fea0003800000 */
[----:B------:R-:W-:Y:S05]  /*2b70*/  BRA `(.L_x_120) ;  /* 0x0000000000107947 */ /* 0x000fea0003800000 */
.L_x_118:
[----:B-----5:R-:W-:-:S05]  /*2b80*/  SHF.L.U32 R48, R40, 0x10, RZ ;  /* 0x0000001028307819 */ /* 0x020fca00000006ff */
[----:B------:R-:W-:-:S07]  /*2b90*/  FADD.FTZ R119, R48, R119 ;  /* 0x0000007730777221 */ /* 0x000fce0000010000 */
.L_x_119:
[----:B------:R-:W-:-:S04]  /*2ba0*/  F2FP.BF16.F32.PACK_AB R48, RZ, R119 ;  /* 0x00000077ff30723e */ /* 0x000fc800000010ff */
[----:B------:R-:W-:-:S07]  /*2bb0*/  PRMT R44, R48, 0x7610, R44 ;  /* 0x00007610302c7816 */ /* 0x000fce000000002c */
.L_x_120:
[----:B------:R-:W-:-:S05]  /*2bc0*/  SHF.L.U32 R120, R131, 0x10, RZ ;  /* 0x0000001083787819 */ /* 0x000fca00000006ff */
[----:B------:R-:W-:Y:S01]  /*2bd0*/  FMUL.FTZ R120, R120, R161 ;  /* 0x000000a178787220 */ /* 0x000fe20000410000 */
[----:B------:R-:W-:Y:S06]  /*2be0*/  @P3 BRA `(.L_x_121) ;  /* 0x0000000000083947 */ /* 0x000fec0003800000 */
[----:B------:R-:W-:Y:S05]  /*2bf0*/  @P1 BRA `(.L_x_122) ;  /* 0x0000000000101947 */ /* 0x000fea0003800000 */
[----:B------:R-:W-:Y:S05]  /*2c00*/  BRA `(.L_x_123) ;  /* 0x0000000000147947 */ /* 0x000fea0003800000 */
.L_x_121:
[----:B-----5:R-:W-:-:S04]  /*2c10*/  PRMT R48, R40, 0x7632, R48 ;  /* 0x0000763228307816 */ /* 0x020fc80000000030 */
[----:B------:R-:W-:-:S05]  /*2c20*/  SHF.L.U32 R131, R48, 0x10, RZ ;  /* 0x0000001030837819 */ /* 0x000fca00000006ff */
[----:B------:R-:W-:-:S07]  /*2c30*/  FADD.FTZ R120, R131, R120 ;  /* 0x0000007883787221 */ /* 0x000fce0000010000 */
.L_x_122:
[----:B------:R-:W-:-:S04]  /*2c40*/  F2FP.BF16.F32.PACK_AB R48, RZ, R120 ;  /* 0x00000078ff30723e */ /* 0x000fc800000010ff */
[----:B------:R-:W-:-:S07]  /*2c50*/  PRMT R44, R44, 0x5410, R48 ;  /* 0x000054102c2c7816 */ /* 0x000fce0000000030 */
.L_x_123:
[C---:B------:R-:W-:Y:S02]  /*2c60*/  SHF.L.U32 R48, R49.reuse, 0x10, RZ ;  /* 0x0000001031307819 */ /* 0x040fe400000006ff */
[----:B------:R-:W-:-:S03]  /*2c70*/  PRMT R49, R49, 0x7632, R49 ;  /* 0x0000763231317816 */ /* 0x000fc60000000031 */
[----:B------:R-:W-:Y:S01]  /*2c80*/  FMUL.FTZ R131, R48, R161 ;  /* 0x000000a130837220 */ /* 0x000fe20000410000 */
[----:B------:R-:W-:Y:S06]  /*2c90*/  @P3 BRA `(.L_x_124) ;  /* 0x0000000000083947 */ /* 0x000fec0003800000 */
[----:B------:R-:W-:Y:S05]  /*2ca0*/  @P1 BRA `(.L_x_125) ;  /* 0x00000000000c1947 */ /* 0x000fea0003800000 */
[----:B------:R-:W-:Y:S05]  /*2cb0*/  BRA `(.L_x_126) ;  /* 0x0000000000107947 */ /* 0x000fea0003800000 */
.L_x_124:
[----:B-----5:R-:W-:-:S05]  /*2cc0*/  SHF.L.U32 R48, R41, 0x10, RZ ;  /* 0x0000001029307819 */ /* 0x020fca00000006ff */
[----:B------:R-:W-:-:S07]  /*2cd0*/  FADD.FTZ R131, R48, R131 ;  /* 0x0000008330837221 */ /* 0x000fce0000010000 */
.L_x_125:
[----:B------:R-:W-:-:S04]  /*2ce0*/  F2FP.BF16.F32.PACK_AB R48, RZ, R131 ;  /* 0x00000083ff30723e */ /* 0x000fc800000010ff */
[----:B------:R-:W-:-:S07]  /*2cf0*/  PRMT R45, R48, 0x7610, R45 ;  /* 0x00007610302d7816 */ /* 0x000fce000000002d */
.L_x_126:
[----:B------:R-:W-:-:S05]  /*2d00*/  SHF.L.U32 R132, R49, 0x10, RZ ;  /* 0x0000001031847819 */ /* 0x000fca00000006ff */
[----:B------:R-:W-:Y:S01]  /*2d10*/  FMUL.FTZ R132, R132, R161 ;  /* 0x000000a184847220 */ /* 0x000fe20000410000 */
[----:B------:R-:W-:Y:S06]  /*2d20*/  @P3 BRA `(.L_x_127) ;  /* 0x0000000000083947 */ /* 0x000fec0003800000 */
[----:B------:R-:W-:Y:S05]  /*2d30*/  @P1 BRA `(.L_x_128) ;  /* 0x0000000000101947 */ /* 0x000fea0003800000 */
[----:B------:R-:W-:Y:S05]  /*2d40*/  BRA `(.L_x_129) ;  /* 0x0000000000147947 */ /* 0x000fea0003800000 */
.L_x_127:
[----:B-----5:R-:W-:-:S05]  /*2d50*/  PRMT R48, R41, 0x7632, R48 ;  /* 0x0000763229307816 */ /* 0x020fca0000000030 */
[----:B------:R-:W-:-:S04]  /*2d60*/  IMAD.U32 R49, R48, 0x10000, RZ ;  /* 0x0001000030317824 */ /* 0x000fc800078e00ff */
[----:B------:R-:W-:-:S07]  /*2d70*/  FADD.FTZ R132, R49, R132 ;  /* 0x0000008431847221 */ /* 0x000fce0000010000 */
.L_x_128:
[----:B------:R-:W-:-:S04]  /*2d80*/  F2FP.BF16.F32.PACK_AB R48, RZ, R132 ;  /* 0x00000084ff30723e */ /* 0x000fc800000010ff */
[----:B------:R-:W-:-:S07]  /*2d90*/  PRMT R45, R45, 0x5410, R48 ;  /* 0x000054102d2d7816 */ /* 0x000fce0000000030 */
.L_x_129:
[C---:B------:R-:W-:Y:S02]  /*2da0*/  SHF.L.U32 R144, R50.reuse, 0x10, RZ ;  /* 0x0000001032907819 */ /* 0x040fe400000006ff */
[----:B------:R-:W-:-:S03]  /*2db0*/  PRMT R50, R50, 0x7632, R50 ;  /* 0x0000763232327816 */ /* 0x000fc60000000032 */
[----:B------:R-:W-:Y:S01]  /*2dc0*/  FMUL.FTZ R144, R144, R161 ;  /* 0x000000a190907220 */ /* 0x000fe20000410000 */
[----:B------:R-:W-:Y:S06]  /*2dd0*/  @P3 BRA `(.L_x_130) ;  /* 0x0000000000083947 */ /* 0x000fec0003800000 */
[----:B------:R-:W-:Y:S05]  /*2de0*/  @P1 BRA `(.L_x_131) ;  /* 0x00000000000c1947 */ /* 0x000fea0003800000 */
[----:B------:R-:W-:Y:S05]  /*2df0*/  BRA `(.L_x_132) ;  /* 0x0000000000107947 */ /* 0x000fea0003800000 */
.L_x_130:
[----:B-----5:R-:W-:-:S05]  /*2e00*/  SHF.L.U32 R49, R42, 0x10, RZ ;  /* 0x000000102a317819 */ /* 0x020fca00000006ff */
[----:B------:R-:W-:-:S07]  /*2e10*/  FADD.FTZ R144, R49, R144 ;  /* 0x0000009031907221 */ /* 0x000fce0000010000 */
.L_x_131:
[----:B------:R-:W-:-:S04]  /*2e20*/  F2FP.BF16.F32.PACK_AB R48, RZ, R144 ;  /* 0x00000090ff30723e */ /* 0x000fc800000010ff */
[----:B------:R-:W-:-:S07]  /*2e30*/  PRMT R46, R48, 0x7610, R46 ;  /* 0x00007610302e7816 */ /* 0x000fce000000002e */
.L_x_132:
[----:B------:R-:W-:-:S05]  /*2e40*/  SHF.L.U32 R50, R50, 0x10, RZ ;  /* 0x0000001032327819 */ /* 0x000fca00000006ff */
[----:B------:R-:W-:Y:S01]  /*2e50*/  FMUL.FTZ R145, R50, R161 ;  /* 0x000000a132917220 */ /* 0x000fe20000410000 */
[----:B------:R-:W-:Y:S06]  /*2e60*/  @P3 BRA `(.L_x_133) ;  /* 0x0000000000083947 */ /* 0x000fec0003800000 */
[----:B------:R-:W-:Y:S05]  /*2e70*/  @P1 BRA `(.L_x_134) ;  /* 0x0000000000101947 */ /* 0x000fea0003800000 */
[----:B------:R-:W-:Y:S05]  /*2e80*/  BRA `(.L_x_135) ;  /* 0x0000000000147947 */ /* 0x000fea0003800000 */
.L_x_133:
[----:B-----5:R-:W-:-:S04]  /*2e90*/  PRMT R48, R42, 0x7632, R48 ;  /* 0x000076322a307816 */ /* 0x020fc80000000030 */
[----:B------:R-:W-:-:S05]  /*2ea0*/  SHF.L.U32 R48, R48, 0x10, RZ ;  /* 0x0000001030307819 */ /* 0x000fca00000006ff */
[----:B------:R-:W-:-:S07]  /*2eb0*/  FADD.FTZ R145, R48, R145 ;  /* 0x0000009130917221 */ /* 0x000fce0000010000 */
.L_x_134:
[----:B------:R-:W-:-:S04]  /*2ec0*/  F2FP.BF16.F32.PACK_AB R48, RZ, R145 ;  /* 0x00000091ff30723e */ /* 0x000fc800000010ff */
[----:B------:R-:W-:-:S07]  /*2ed0*/  PRMT R46, R46, 0x5410, R48 ;  /* 0x000054102e2e7816 */ /* 0x000fce0000000030 */
.L_x_135:
[C---:B------:R-:W-:Y:S02]  /*2ee0*/  SHF.L.U32 R156, R51.reuse, 0x10, RZ ;  /* 0x00000010339c7819 */ /* 0x040fe400000006ff */
[----:B------:R-:W-:-:S03]  /*2ef0*/  PRMT R51, R51, 0x7632, R51 ;  /* 0x0000763233337816 */ /* 0x000fc60000000033 */
[----:B------:R-:W-:Y:S01]  /*2f00*/  FMUL.FTZ R156, R156, R161 ;  /* 0x000000a19c9c7220 */ /* 0x000fe20000410000 */
[----:B------:R-:W-:Y:S06]  /*2f10*/  @P3 BRA `(.L_x_136) ;  /* 0x0000000000083947 */ /* 0x000fec0003800000 */
[----:B------:R-:W-:Y:S05]  /*2f20*/  @P1 BRA `(.L_x_137) ;  /* 0x00000000000c1947 */ /* 0x000fea0003800000 */
[----:B------:R-:W-:Y:S05]  /*2f30*/  BRA `(.L_x_138) ;  /* 0x0000000000107947 */ /* 0x000fea0003800000 */
.L_x_136:
[----:B-----5:R-:W-:-:S05]  /*2f40*/  SHF.L.U32 R49, R43, 0x10, RZ ;  /* 0x000000102b317819 */ /* 0x020fca00000006ff */
[----:B------:R-:W-:-:S07]  /*2f50*/  FADD.FTZ R156, R49, R156 ;  /* 0x0000009c319c7221 */ /* 0x000fce0000010000 */
.L_x_137:
[----:B------:R-:W-:-:S04]  /*2f60*/  F2FP.BF16.F32.PACK_AB R48, RZ, R156 ;  /* 0x0000009cff30723e */ /* 0x000fc800000010ff */
[----:B------:R-:W-:-:S07]  /*2f70*/  PRMT R47, R48, 0x7610, R47 ;  /* 0x00007610302f7816 */ /* 0x000fce000000002f */
.L_x_138:
[----:B------:R-:W-:-:S04]  /*2f80*/  IMAD.U32 R48, R51, 0x10000, RZ ;  /* 0x0001000033307824 */ /* 0x000fc800078e00ff */
[----:B------:R-:W-:Y:S01]  /*2f90*/  FMUL.FTZ R157, R48, R161 ;  /* 0x000000a1309d7220 */ /* 0x000fe20000410000 */
[----:B------:R-:W-:Y:S06]  /*2fa0*/  @P3 BRA `(.L_x_139) ;  /* 0x0000000000083947 */ /* 0x000fec0003800000 */
[----:B------:R-:W-:Y:S05]  /*2fb0*/  @P1 BRA `(.L_x_140) ;  /* 0x0000000000101947 */ /* 0x000fea0003800000 */
[----:B------:R-:W-:Y:S05]  /*2fc0*/  BRA `(.L_x_141) ;  /* 0x0000000000147947 */ /* 0x000fea0003800000 */
.L_x_139:
[----:B-----5:R-:W-:-:S04]  /*2fd0*/  PRMT R48, R43, 0x7632, R48 ;  /* 0x000076322b307816 */ /* 0x020fc80000000030 */
[----:B------:R-:W-:-:S05]  /*2fe0*/  SHF.L.U32 R48, R48, 0x10, RZ ;  /* 0x0000001030307819 */ /* 0x000fca00000006ff */
[----:B------:R-:W-:-:S07]  /*2ff0*/  FADD.FTZ R157, R48, R157 ;  /* 0x0000009d309d7221 */ /* 0x000fce0000010000 */
.L_x_140:
[----:B------:R-:W-:-:S04]  /*3000*/  F2FP.BF16.F32.PACK_AB R48, RZ, R157 ;  /* 0x0000009dff30723e */ /* 0x000fc800000010ff */
[----:B------:R-:W-:-:S07]  /*3010*/  PRMT R47, R47, 0x5410, R48 ;  /* 0x000054102f2f7816 */ /* 0x000fce0000000030 */
.L_x_141:
[----:B------:R-:W0:Y:S02]  /*3020*/  @P1 LDC.64 R48, c[0x0][0x238] ;  /* 0x00008e00ff301b82 */ /* 0x000e240000000a00 */
[----:B0-----:R-:W-:-:S04]  /*3030*/  @P1 LEA R48, P3, R162, R48, 0x4 ;  /* 0x00000030a2301211 */ /* 0x001fc800078620ff */
[C---:B------:R-:W-:Y:S02]  /*3040*/  @P1 LEA.HI.X R49, R162.reuse, R49, RZ, 0x4, P3 ;  /* 0x00000031a2311211 */ /* 0x040fe400018f24ff */
[----:B------:R-:W-:-:S03]  /*3050*/  IADD3 R162, R162, 0x20, RZ ;  /* 0x00000020a2a27810 */ /* 0x000fc60007ffe0ff */
[----:B------:R4:W-:Y:S04]  /*3060*/  @P1 STG.E.128 desc[UR4][R48.64], R44 ;  /* 0x0000002c30001986 */ /* 0x0009e8000c101d04 */
.L_x_117:
[----:B------:R-:W-:Y:S05]  /*3070*/  BSYNC B0 ;  /* 0x0000000000007941 */ /* 0x000fea0003800000 */
.L_x_116:
[----:B------:R-:W-:Y:S01]  /*3080*/  ISETP.GE.U32.AND P3, PT, R36, 0xc0, PT ;  /* 0x000000c02400780c */ /* 0x000fe20003f66070 */
[----:B------:R-:W-:-:S12]  /*3090*/  BSSY B0, `(.L_x_142) ;  /* 0x0000060000007945 */ /* 0x000fd80003800000 */
[----:B------:R-:W-:Y:S05]  /*30a0*/  @!P3 BRA `(.L_x_143) ;  /* 0x000000040078b947 */ /* 0x000fea0003800000 */
[----:B01234-:R-:W0:Y:S01]  /*30b0*/  LDC.64 R48, c[0x0][0x220] ;  /* 0x00008800ff307b82 */ /* 0x01fe220000000a00 */
        /* <DEDUP_REMOVED lines=15> */
.L_x_144:
[----:B-----5:R-:W-:-:S05]  /*31b0*/  SHF.L.U32 R48, R40, 0x10, RZ ;  /* 0x0000001028307819 */ /* 0x020fca00000006ff */
[----:B------:R-:W-:-:S07]  /*31c0*/  FADD.FTZ R121, R48, R121 ;  /* 0x0000007930797221 */ /* 0x000fce0000010000 */
.L_x_145:
[----:B------:R-:W-:-:S04]  /*31d0*/  F2FP.BF16.F32.PACK_AB R48, RZ, R121 ;  /* 0x00000079ff30723e */ /* 0x000fc800000010ff */
[----:B------:R-:W-:-:S07]  /*31e0*/  PRMT R44, R48, 0x7610, R44 ;  /* 0x00007610302c7816 */ /* 0x000fce000000002c */
.L_x_146:
[----:B------:R-:W-:-:S05]  /*31f0*/  SHF.L.U32 R122, R133, 0x10, RZ ;  /* 0x00000010857a7819 */ /* 0x000fca00000006ff */
[----:B------:R-:W-:Y:S01]  /*3200*/  FMUL.FTZ R122, R122, R161 ;  /* 0x000000a17a7a7220 */ /* 0x000fe20000410000 */
[----:B------:R-:W-:Y:S06]  /*3210*/  @P3 BRA `(.L_x_147) ;  /* 0x0000000000083947 */ /* 0x000fec0003800000 */
[----:B------:R-:W-:Y:S05]  /*3220*/  @P1 BRA `(.L_x_148) ;  /* 0x0000000000101947 */ /* 0x000fea0003800000 */
[----:B------:R-:W-:Y:S05]  /*3230*/  BRA `(.L_x_149) ;  /* 0x0000000000147947 */ /* 0x000fea0003800000 */
.L_x_147:
[----:B-----5:R-:W-:-:S04]  /*3240*/  PRMT R48, R40, 0x7632, R48 ;  /* 0x0000763228307816 */ /* 0x020fc80000000030 */
[----:B------:R-:W-:-:S05]  /*3250*/  SHF.L.U32 R133, R48, 0x10, RZ ;  /* 0x0000001030857819 */ /* 0x000fca00000006ff */
[----:B------:R-:W-:-:S07]  /*3260*/  FADD.FTZ R122, R133, R122 ;  /* 0x0000007a857a7221 */ /* 0x000fce0000010000 */
.L_x_148:
[----:B------:R-:W-:-:S04]  /*3270*/  F2FP.BF16.F32.PACK_AB R48, RZ, R122 ;  /* 0x0000007aff30723e */ /* 0x000fc800000010ff */
[----:B------:R-:W-:-:S07]  /*3280*/  PRMT R44, R44, 0x5410, R48 ;  /* 0x000054102c2c7816 */ /* 0x000fce0000000030 */
.L_x_149:
[C---:B------:R-:W-:Y:S01]  /*3290*/  IMAD.U32 R48, R49.reuse, 0x10000, RZ ;  /* 0x0001000031307824 */ /* 0x040fe200078e00ff */
[----:B------:R-:W-:-:S03]  /*32a0*/  PRMT R49, R49, 0x7632, R49 ;  /* 0x0000763231317816 */ /* 0x000fc60000000031 */
[----:B------:R-:W-:Y:S01]  /*32b0*/  FMUL.FTZ R133, R48, R161 ;  /* 0x000000a130857220 */ /* 0x000fe20000410000 */
[----:B------:R-:W-:Y:S06]  /*32c0*/  @P3 BRA `(.L_x_150) ;  /* 0x0000000000083947 */ /* 0x000fec0003800000 */
[----:B------:R-:W-:Y:S05]  /*32d0*/  @P1 BRA `(.L_x_151) ;  /* 0x00000000000c1947 */ /* 0x000fea0003800000 */
[----:B------:R-:W-:Y:S05]  /*32e0*/  BRA `(.L_x_152) ;  /* 0x0000000000107947 */ /* 0x000fea0003800000 */
.L_x_150:
[----:B-----5:R-:W-:-:S05]  /*32f0*/  SHF.L.U32 R48, R41, 0x10, RZ ;  /* 0x0000001029307819 */ /* 0x020fca00000006ff */
[----:B------:R-:W-:-:S07]  /*3300*/  FADD.FTZ R133, R48, R133 ;  /* 0x0000008530857221 */ /* 0x000fce0000010000 */
.L_x_151:
[----:B------:R-:W-:-:S04]  /*3310*/  F2FP.BF16.F32.PACK_AB R48, RZ, R133 ;  /* 0x00000085ff30723e */ /* 0x000fc800000010ff */
[----:B------:R-:W-:-:S07]  /*3320*/  PRMT R45, R48, 0x7610, R45 ;  /* 0x00007610302d7816 */ /* 0x000fce000000002d */
.L_x_152:
[----:B------:R-:W-:-:S05]  /*3330*/  SHF.L.U32 R134, R49, 0x10, RZ ;  /* 0x0000001031867819 */ /* 0x000fca00000006ff */
[----:B------:R-:W-:Y:S01]  /*3340*/  FMUL.FTZ R134, R134, R161 ;  /* 0x000000a186867220 */ /* 0x000fe20000410000 */
[----:B------:R-:W-:Y:S06]  /*3350*/  @P3 BRA `(.L_x_153) ;  /* 0x0000000000083947 */ /* 0x000fec0003800000 */
[----:B------:R-:W-:Y:S05]  /*3360*/  @P1 BRA `(.L_x_154) ;  /* 0x0000000000101947 */ /* 0x000fea0003800000 */
[----:B------:R-:W-:Y:S05]  /*3370*/  BRA `(.L_x_155) ;  /* 0x0000000000147947 */ /* 0x000fea0003800000 */
.L_x_153:
[----:B-----5:R-:W-:-:S04]  /*3380*/  PRMT R48, R41, 0x7632, R48 ;  /* 0x0000763229307816 */ /* 0x020fc80000000030 */
[----:B------:R-:W-:-:S05]  /*3390*/  SHF.L.U32 R49, R48, 0x10, RZ ;  /* 0x0000001030317819 */ /* 0x000fca00000006ff */
[----:B------:R-:W-:-:S07]  /*33a0*/  FADD.FTZ R134, R49, R134 ;  /* 0x0000008631867221 */ /* 0x000fce0000010000 */
.L_x_154:
[----:B------:R-:W-:-:S04]  /*33b0*/  F2FP.BF16.F32.PACK_AB R48, RZ, R134 ;  /* 0x00000086ff30723e */ /* 0x000fc800000010ff */
[----:B------:R-:W-:-:S07]  /*33c0*/  PRMT R45, R45, 0x5410, R48 ;  /* 0x000054102d2d7816 */ /* 0x000fce0000000030 */
.L_x_155:
[C---:B------:R-:W-:Y:S02]  /*33d0*/  SHF.L.U32 R146, R50.reuse, 0x10, RZ ;  /* 0x0000001032927819 */ /* 0x040fe400000006ff */
[----:B------:R-:W-:-:S03]  /*33e0*/  PRMT R50, R50, 0x7632, R50 ;  /* 0x0000763232327816 */ /* 0x000fc60000000032 */
[----:B------:R-:W-:Y:S01]  /*33f0*/  FMUL.FTZ R146, R146, R161 ;  /* 0x000000a192927220 */ /* 0x000fe20000410000 */
[----:B------:R-:W-:Y:S06]  /*3400*/  @P3 BRA `(.L_x_156) ;  /* 0x0000000000083947 */ /* 0x000fec0003800000 */
[----:B------:R-:W-:Y:S05]  /*3410*/  @P1 BRA `(.L_x_157) ;  /* 0x00000000000c1947 */ /* 0x000fea0003800000 */
[----:B------:R-:W-:Y:S05]  /*3420*/  BRA `(.L_x_158) ;  /* 0x0000000000107947 */ /* 0x000fea0003800000 */
.L_x_156:
[----:B-----5:R-:W-:-:S05]  /*3430*/  SHF.L.U32 R49, R42, 0x10, RZ ;  /* 0x000000102a317819 */ /* 0x020fca00000006ff */
[----:B------:R-:W-:-:S07]  /*3440*/  FADD.FTZ R146, R49, R146 ;  /* 0x0000009231927221 */ /* 0x000fce0000010000 */
.L_x_157:
[----:B------:R-:W-:-:S04]  /*3450*/  F2FP.BF16.F32.PACK_AB R48, RZ, R146 ;  /* 0x00000092ff30723e */ /* 0x000fc800000010ff */
[----:B------:R-:W-:-:S07]  /*3460*/  PRMT R46, R48, 0x7610, R46 ;  /* 0x00007610302e7816 */ /* 0x000fce000000002e */
.L_x_158:
[----:B------:R-:W-:-:S05]  /*3470*/  SHF.L.U32 R50, R50, 0x10, RZ ;  /* 0x0000001032327819 */ /* 0x000fca00000006ff */
[----:B------:R-:W-:Y:S01]  /*3480*/  FMUL.FTZ R147, R50, R161 ;  /* 0x000000a132937220 */ /* 0x000fe20000410000 */
[----:B------:R-:W-:Y:S06]  /*3490*/  @P3 BRA `(.L_x_159) ;  /* 0x0000000000083947 */ /* 0x000fec0003800000 */
[----:B------:R-:W-:Y:S05]  /*34a0*/  @P1 BRA `(.L_x_160) ;  /* 0x0000000000101947 */ /* 0x000fea0003800000 */
[----:B------:R-:W-:Y:S05]  /*34b0*/  BRA `(.L_x_161) ;  /* 0x0000000000147947 */ /* 0x000fea0003800000 */
.L_x_159:
[----:B-----5:R-:W-:-:S05]  /*34c0*/  PRMT R48, R42, 0x7632, R48 ;  /* 0x000076322a307816 */ /* 0x020fca0000000030 */
[----:B------:R-:W-:-:S04]  /*34d0*/  IMAD.U32 R48, R48, 0x10000, RZ ;  /* 0x0001000030307824 */ /* 0x000fc800078e00ff */
[----:B------:R-:W-:-:S07]  /*34e0*/  FADD.FTZ R147, R48, R147 ;  /* 0x0000009330937221 */ /* 0x000fce0000010000 */
.L_x_160:
[----:B------:R-:W-:-:S04]  /*34f0*/  F2FP.BF16.F32.PACK_AB R48, RZ, R147 ;  /* 0x00000093ff30723e */ /* 0x000fc800000010ff */
[----:B------:R-:W-:-:S07]  /*3500*/  PRMT R46, R46, 0x5410, R48 ;  /* 0x000054102e2e7816 */ /* 0x000fce0000000030 */
.L_x_161:
[C---:B------:R-:W-:Y:S02]  /*3510*/  SHF.L.U32 R158, R51.reuse, 0x10, RZ ;  /* 0x00000010339e7819 */ /* 0x040fe400000006ff */
[----:B------:R-:W-:-:S03]  /*3520*/  PRMT R51, R51, 0x7632, R51 ;  /* 0x0000763233337816 */ /* 0x000fc60000000033 */
[----:B------:R-:W-:Y:S01]  /*3530*/  FMUL.FTZ R158, R158, R161 ;  /* 0x000000a19e9e7220 */ /* 0x000fe20000410000 */
[----:B------:R-:W-:Y:S06]  /*3540*/  @P3 BRA `(.L_x_162) ;  /* 0x0000000000083947 */ /* 0x000fec0003800000 */
[----:B------:R-:W-:Y:S05]  /*3550*/  @P1 BRA `(.L_x_163) ;  /* 0x00000000000c1947 */ /* 0x000fea0003800000 */
[----:B------:R-:W-:Y:S05]  /*3560*/  BRA `(.L_x_164) ;  /* 0x0000000000107947 */ /* 0x000fea0003800000 */
.L_x_162:
[----:B-----5:R-:W-:-:S05]  /*3570*/  SHF.L.U32 R49, R43, 0x10, RZ ;  /* 0x000000102b317819 */ /* 0x020fca00000006ff */
[----:B------:R-:W-:-:S07]  /*3580*/  FADD.FTZ R158, R49, R158 ;  /* 0x0000009e319e7221 */ /* 0x000fce0000010000 */
.L_x_163:
[----:B------:R-:W-:-:S04]  /*3590*/  F2FP.BF16.F32.PACK_AB R48, RZ, R158 ;  /* 0x0000009eff30723e */ /* 0x000fc800000010ff */
[----:B------:R-:W-:-:S07]  /*35a0*/  PRMT R47, R48, 0x7610, R47 ;  /* 0x00007610302f7816 */ /* 0x000fce000000002f */
.L_x_164:
[----:B------:R-:W-:-:S05]  /*35b0*/  SHF.L.U32 R48, R51, 0x10, RZ ;  /* 0x0000001033307819 */ /* 0x000fca00000006ff */
[----:B------:R-:W-:Y:S01]  /*35c0*/  FMUL.FTZ R159, R48, R161 ;  /* 0x000000a1309f7220 */ /* 0x000fe20000410000 */
[----:B------:R-:W-:Y:S06]  /*35d0*/  @P3 BRA `(.L_x_165) ;  /* 0x0000000000083947 */ /* 0x000fec0003800000 */
[----:B------:R-:W-:Y:S05]  /*35e0*/  @P1 BRA `(.L_x_166) ;  /* 0x0000000000101947 */ /* 0x000fea0003800000 */
[----:B------:R-:W-:Y:S05]  /*35f0*/  BRA `(.L_x_167) ;  /* 0x0000000000147947 */ /* 0x000fea0003800000 */
.L_x_165:
[----:B-----5:R-:W-:-:S04]  /*3600*/  PRMT R48, R43, 0x7632, R48 ;  /* 0x000076322b307816 */ /* 0x020fc80000000030 */
[----:B------:R-:W-:-:S05]  /*3610*/  SHF.L.U32 R48, R48, 0x10, RZ ;  /* 0x0000001030307819 */ /* 0x000fca00000006ff */
[----:B------:R-:W-:-:S07]  /*3620*/  FADD.FTZ R159, R48, R159 ;  /* 0x0000009f309f7221 */ /* 0x000fce0000010000 */
.L_x_166:
[----:B------:R-:W-:-:S04]  /*3630*/  F2FP.BF16.F32.PACK_AB R48, RZ, R159 ;  /* 0x0000009fff30723e */ /* 0x000fc800000010ff */
[----:B------:R-:W-:-:S07]  /*3640*/  PRMT R47, R47, 0x5410, R48 ;  /* 0x000054102f2f7816 */ /* 0x000fce0000000030 */
.L_x_167:
[----:B------:R-:W0:Y:S02]  /*3650*/  @P1 LDC.64 R48, c[0x0][0x238] ;  /* 0x00008e00ff301b82 */ /* 0x000e240000000a00 */
[----:B0-----:R-:W-:-:S04]  /*3660*/  @P1 LEA R48, P3, R162, R48, 0x4 ;  /* 0x00000030a2301211 */ /* 0x001fc800078620ff */
[----:B------:R-:W-:-:S05]  /*3670*/  @P1 LEA.HI.X R49, R162, R49, RZ, 0x4, P3 ;  /* 0x00000031a2311211 */ /* 0x000fca00018f24ff */
[----:B------:R0:W-:Y:S04]  /*3680*/  @P1 STG.E.128 desc[UR4][R48.64], R44 ;  /* 0x0000002c30001986 */ /* 0x0001e8000c101d04 */
.L_x_143:
[----:B------:R-:W-:Y:S05]  /*3690*/  BSYNC B0 ;  /* 0x0000000000007941 */ /* 0x000fea0003800000 */
.L_x_142:
[----:B01234-:R-:W-:Y:S01]  /*36a0*/  FADD.FTZ R49, RZ, R111 ;  /* 0x0000006fff317221 */ /* 0x01ffe20000010000 */
[C---:B------:R-:W-:Y:S01]  /*36b0*/  ISETP.GT.U32.AND P3, PT, R36.reuse, 0x3f, PT ;  /* 0x0000003f2400780c */ /* 0x040fe20003f64070 */
[----:B------:R-:W-:Y:S01]  /*36c0*/  UMOV UR10, 0xffffffff ;  /* 0xffffffff000a7882 */ /* 0x000fe20000000000 */
[----:B------:R-:W-:Y:S01]  /*36d0*/  ISETP.GT.U32.AND P4, PT, R36, 0xbf, PT ;  /* 0x000000bf2400780c */ /* 0x000fe20003f84070 */
[----:B------:R-:W-:Y:S01]  /*36e0*/  FADD.FTZ R48, R112, R49 ;  /* 0x0000003170307221 */ /* 0x000fe20000010000 */
[----:B------:R-:W-:-:S03]  /*36f0*/  ISETP.NE.AND P5, PT, R160, RZ, PT ;  /* 0x000000ffa000720c */ /* 0x000fc60003fa5270 */
[----:B------:R-:W-:-:S04]  /*3700*/  FADD.FTZ R49, R123, R48 ;  /* 0x000000307b317221 */ /* 0x000fc80000010000 */
[----:B------:R-:W-:-:S04]  /*3710*/  FADD.FTZ R49, R124, R49 ;  /* 0x000000317c317221 */ /* 0x000fc80000010000 */
[----:B------:R-:W-:-:S04]  /*3720*/  FADD.FTZ R48, R136, R49 ;  /* 0x0000003188307221 */ /* 0x000fc80000010000 */
[----:B------:R-:W-:-:S04]  /*3730*/  FADD.FTZ R49, R137, R48 ;  /* 0x0000003089317221 */ /* 0x000fc80000010000 */
[----:B------:R-:W-:-:S04]  /*3740*/  FADD.FTZ R48, R148, R49 ;  /* 0x0000003194307221 */ /* 0x000fc80000010000 */
[----:B------:R-:W-:-:S05]  /*3750*/  FADD.FTZ R48, R149, R48 ;  /* 0x0000003095307221 */ /* 0x000fca0000010000 */
[----:B------:R-:W-:-:S05]  /*3760*/  FSEL R48, R48, RZ, P2 ;  /* 0x000000ff30307208 */ /* 0x000fca0001000000 */
[----:B------:R-:W-:-:S04]  /*3770*/  FADD.FTZ R49, R113, R48 ;  /* 0x0000003071317221 */ /* 0x000fc80000010000 */
[----:B------:R-:W-:-:S04]  /*3780*/  FADD.FTZ R50, R114, R49 ;  /* 0x0000003172327221 */ /* 0x000fc80000010000 */
[----:B------:R-:W-:-:S04]  /*3790*/  FADD.FTZ R49, R125, R50 ;  /* 0x000000327d317221 */ /* 0x000fc80000010000 */
[----:B------:R-:W-:-:S04]  /*37a0*/  FADD.FTZ R49, R126, R49 ;  /* 0x000000317e317221 */ /* 0x000fc80000010000 */
[----:B------:R-:W-:-:S04]  /*37b0*/  FADD.FTZ R50, R138, R49 ;  /* 0x000000318a327221 */ /* 0x000fc80000010000 */
[----:B------:R-:W-:-:S04]  /*37c0*/  FADD.FTZ R49, R139, R50 ;  /* 0x000000328b317221 */ /* 0x000fc80000010000 */
[----:B------:R-:W-:Y:S01]  /*37d0*/  FADD.FTZ R50, R150, R49 ;  /* 0x0000003196327221 */ /* 0x000fe20000010000 */
[----:B------:R-:W-:-:S03]  /*37e0*/  P2R R49, PR, RZ, 0x8 ;  /* 0x00000008ff317803 */ /* 0x000fc60000000000 */
[----:B------:R-:W-:Y:S01]  /*37f0*/  @P3 FADD.FTZ R48, R151, R50 ;  /* 0x0000003297303221 */ /* 0x000fe20000010000 */
[----:B------:R-:W-:-:S03]  /*3800*/  ISETP.GT.U32.AND P3, PT, R36, 0x5f, PT ;  /* 0x0000005f2400780c */ /* 0x000fc60003f64070 */
        /* <DEDUP_REMOVED lines=26> */
[----:B------:R-:W-:-:S04]  /*39b0*/  FADD.FTZ R50, R156, R49 ;  /* 0x000000319c327221 */ /* 0x000fc80000010000 */
[----:B------:R-:W-:-:S04]  /*39c0*/  @P3 FADD.FTZ R48, R157, R50 ;  /* 0x000000329d303221 */ /* 0x000fc80000010000 */
[----:B------:R-:W-:-:S04]  /*39d0*/  FADD.FTZ R49, R121, R48 ;  /* 0x0000003079317221 */ /* 0x000fc80000010000 */
[----:B------:R-:W-:-:S04]  /*39e0*/  FADD.FTZ R50, R122, R49 ;  /* 0x000000317a327221 */ /* 0x000fc80000010000 */
[----:B------:R-:W-:-:S04]  /*39f0*/  FADD.FTZ R49, R133, R50 ;  /* 0x0000003285317221 */ /* 0x000fc80000010000 */
[----:B------:R-:W-:-:S04]  /*3a00*/  FADD.FTZ R49, R134, R49 ;  /* 0x0000003186317221 */ /* 0x000fc80000010000 */
[----:B------:R-:W-:-:S04]  /*3a10*/  FADD.FTZ R50, R146, R49 ;  /* 0x0000003192327221 */ /* 0x000fc80000010000 */
[----:B------:R-:W-:-:S04]  /*3a20*/  FADD.FTZ R49, R147, R50 ;  /* 0x0000003293317221 */ /* 0x000fc80000010000 */
[----:B------:R-:W-:-:S04]  /*3a30*/  FADD.FTZ R50, R158, R49 ;  /* 0x000000319e327221 */ /* 0x000fc80000010000 */
[----:B------:R-:W-:Y:S01]  /*3a40*/  @P4 FADD.FTZ R48, R159, R50 ;  /* 0x000000329f304221 */ /* 0x000fe20000010000 */
[----:B------:R-:W-:Y:S06]  /*3a50*/  BRA.DIV UR10, `(.L_x_168) ;  /* 0x000000160a8c7947 */ /* 0x000fec000b800000 */
[----:B------:R-:W0:Y:S01]  /*3a60*/  SHFL.BFLY PT, R162, R48, 0x1, 0x1f ;  /* 0x0c201f0030a27f89 */ /* 0x000e2200000e0000 */
[----:B------:R-:W1:Y:S01]  /*3a70*/  LDC R160, c[0x0][0x290] ;  /* 0x0000a400ffa07b82 */ /* 0x000e620000000800 */
[----:B------:R-:W-:Y:S01]  /*3a80*/  ISETP.GT.U32.AND P6, PT, R36, 0x3f, PT ;  /* 0x0000003f2400780c */ /* 0x000fe20003fc4070 */
[----:B0-----:R-:W-:-:S05]  /*3a90*/  FADD.FTZ R161, R48, R162 ;  /* 0x000000a230a17221 */ /* 0x001fca0000010000 */
[----:B------:R-:W0:Y:S02]  /*3aa0*/  SHFL.BFLY PT, R162, R161, 0x2, 0x1f ;  /* 0x0c401f00a1a27f89 */ /* 0x000e2400000e0000 */
[----:B0-----:R-:W-:-:S05]  /*3ab0*/  FADD.FTZ R164, R161, R162 ;  /* 0x000000a2a1a47221 */ /* 0x001fca0000010000 */
[----:B------:R-:W0:Y:S02]  /*3ac0*/  SHFL.BFLY PT, R162, R164, 0x4, 0x1f ;  /* 0x0c801f00a4a27f89 */ /* 0x000e2400000e0000 */
[----:B0-----:R-:W-:-:S05]  /*3ad0*/  FADD.FTZ R165, R164, R162 ;  /* 0x000000a2a4a57221 */ /* 0x001fca0000010000 */
[----:B------:R-:W0:Y:S02]  /*3ae0*/  SHFL.BFLY PT, R162, R165, 0x8, 0x1f ;  /* 0x0d001f00a5a27f89 */ /* 0x000e2400000e0000 */
[----:B0-----:R-:W-:-:S05]  /*3af0*/  FADD.FTZ R165, R165, R162 ;  /* 0x000000a2a5a57221 */ /* 0x001fca0000010000 */
[----:B------:R-:W0:Y:S02]  /*3b00*/  SHFL.BFLY PT, R162, R165, 0x10, 0x1f ;  /* 0x0e001f00a5a27f89 */ /* 0x000e2400000e0000 */
[----:B0-----:R-:W-:-:S04]  /*3b10*/  FADD.FTZ R163, R165, R162 ;  /* 0x000000a2a5a37221 */ /* 0x001fc80000010000 */
[----:B-1----:R-:W-:-:S04]  /*3b20*/  FMUL.FTZ R163, R163, R160 ;  /* 0x000000a0a3a37220 */ /* 0x002fc80000410000 */
[--C-:B------:R-:W-:Y:S01]  /*3b30*/  FADD.FTZ R48, R111, -R163.reuse ;  /* 0x800000a36f307221 */ /* 0x100fe20000010000 */
[--C-:B------:R-:W-:Y:S01]  /*3b40*/  FADD.FTZ R49, R112, -R163.reuse ;  /* 0x800000a370317221 */ /* 0x100fe20000010000 */
[----:B------:R-:W-:Y:S02]  /*3b50*/  FADD.FTZ R50, R114, -R163 ;  /* 0x800000a372327221 */ /* 0x000fe40000010000 */
[----:B------:R-:W-:-:S04]  /*3b60*/  FFMA.FTZ R48, R48, R48, RZ ;  /* 0x0000003030307223 */ /* 0x000fc800000100ff */
[----:B------:R-:W-:Y:S01]  /*3b70*/  FFMA.FTZ R48, R49, R49, R48 ;  /* 0x0000003131307223 */ /* 0x000fe20000010030 */
[----:B------:R-:W-:-:S04]  /*3b80*/  FADD.FTZ R49, R123, -R163 ;  /* 0x800000a37b317221 */ /* 0x000fc80000010000 */
        /* <DEDUP_REMOVED lines=12> */
[----:B------:R-:W-:-:S05]  /*3c50*/  FSEL R48, R48, RZ, P2 ;  /* 0x000000ff30307208 */ /* 0x000fca0001000000 */
[----:B------:R-:W-:-:S04]  /*3c60*/  FFMA.FTZ R49, R49, R49, R48 ;  /* 0x0000003131317223 */ /* 0x000fc80000010030 */
        /* <DEDUP_REMOVED lines=12> */
[----:B------:R-:W-:Y:S01]  /*3d30*/  @P6 FFMA.FTZ R48, R50, R50, R49 ;  /* 0x0000003232306223 */ /* 0x000fe20000010031 */
[--C-:B------:R-:W-:Y:S01]  /*3d40*/  FADD.FTZ R49, R115, -R163.reuse ;  /* 0x800000a373317221 */ /* 0x100fe20000010000 */
[----:B------:R-:W-:Y:S01]  /*3d50*/  FADD.FTZ R50, R116, -R163 ;  /* 0x800000a374327221 */ /* 0x000fe20000010000 */
[----:B------:R-:W-:Y:S02]  /*3d60*/  ISETP.GT.U32.AND P6, PT, R36, 0x5f, PT ;  /* 0x0000005f2400780c */ /* 0x000fe40003fc4070 */
        /* <DEDUP_REMOVED lines=32> */
[----:B------:R-:W-:-:S03]  /*3f70*/  FADD.FTZ R50, R120, -R163 ;  /* 0x800000a378327221 */ /* 0x000fc60000010000 */
        /* <DEDUP_REMOVED lines=29> */
[----:B------:R-:W-:-:S05]  /*4150*/  @P4 FFMA.FTZ R48, R50, R50, R49 ;  /* 0x0000003232304223 */ /* 0x000fca0000010031 */
[----:B------:R-:W0:Y:S02]  /*4160*/  SHFL.BFLY PT, R162, R48, 0x1, 0x1f ;  /* 0x0c201f0030a27f89 */ /* 0x000e2400000e0000 */
[----:B0-----:R-:W-:-:S05]  /*4170*/  FADD.FTZ R164, R48, R162 ;  /* 0x000000a230a47221 */ /* 0x001fca0000010000 */
[----:B------:R-:W0:Y:S02]  /*4180*/  SHFL.BFLY PT, R162, R164, 0x2, 0x1f ;  /* 0x0c401f00a4a27f89 */ /* 0x000e2400000e0000 */
[----:B0-----:R-:W-:-:S05]  /*4190*/  FADD.FTZ R165, R164, R162 ;  /* 0x000000a2a4a57221 */ /* 0x001fca0000010000 */
[----:B------:R-:W0:Y:S02]  /*41a0*/  SHFL.BFLY PT, R162, R165, 0x4, 0x1f ;  /* 0x0c801f00a5a27f89 */ /* 0x000e2400000e0000 */
[----:B0-----:R-:W-:-:S05]  /*41b0*/  FADD.FTZ R161, R165, R162 ;  /* 0x000000a2a5a17221 */ /* 0x001fca0000010000 */
[----:B------:R-:W0:Y:S02]  /*41c0*/  SHFL.BFLY PT, R162, R161, 0x8, 0x1f ;  /* 0x0d001f00a1a27f89 */ /* 0x000e2400000e0000 */
[----:B0-----:R-:W-:-:S05]  /*41d0*/  FADD.FTZ R161, R161, R162 ;  /* 0x000000a2a1a17221 */ /* 0x001fca0000010000 */
[----:B------:R0:W1:Y:S02]  /*41e0*/  SHFL.BFLY PT, R162, R161, 0x10, 0x1f ;  /* 0x0e001f00a1a27f89 */ /* 0x00006400000e0000 */
.L_x_193:
[----:B------:R-:W2:Y:S01]  /*41f0*/  @!P5 LDC.64 R48, c[0x0][0x250] ;  /* 0x00009400ff30db82 */ /* 0x000ea20000000a00 */
[----:B------:R-:W-:Y:S01]  /*4200*/  PLOP3.LUT P3, PT, PT, PT, UP0, 0x40, 0x0 ;  /* 0x000000000000781c */ /* 0x000fe20003f6e808 */
[----:B01----:R-:W-:Y:S01]  /*4210*/  FADD.FTZ R161, R161, R162 ;  /* 0x000000a2a1a17221 */ /* 0x003fe20000010000 */
[----:B------:R-:W-:Y:S03]  /*4220*/  BSSY B0, `(.L_x_169) ;  /* 0x000002e000007945 */ /* 0x000fe60003800000 */
[----:B------:R-:W-:Y:S01]  /*4230*/  FFMA.FTZ R160, R161, R160, UR6 ;  /* 0x00000006a1a07e23 */ /* 0x000fe200080100a0 */
[----:B--2---:R-:W-:-:S04]  /*4240*/  @!P5 IMAD.WIDE R50, R110, 0x4, R48 ;  /* 0x000000046e32d825 */ /* 0x004fc800078e0230 */
[----:B------:R-:W-:Y:S01]  /*4250*/  FMUL.FTZ R48, R163, R163 ;  /* 0x000000a3a3307220 */ /* 0x000fe20000410000 */
[----:B------:R0:W-:Y:S04]  /*4260*/  @!P5 STG.E desc[UR4][R50.64], R163 ;  /* 0x000000a33200d986 */ /* 0x0001e8000c101904 */
[----:B------:R-:W-:Y:S02]  /*4270*/  FSEL R165, R48, RZ, !P3 ;  /* 0x000000ff30a57208 */ /* 0x000fe40005800000 */
[----:B------:R-:W1:Y:S01]  /*4280*/  @!P5 LDC.64 R48, c[0x0][0x258] ;  /* 0x00009600ff30db82 */ /* 0x000e620000000a00 */
[----:B------:R-:W-:Y:S02]  /*4290*/  PLOP3.LUT P3, PT, PT, PT, UP0, 0x40, 0x0 ;  /* 0x000000000000781c */ /* 0x000fe40003f6e808 */
[----:B------:R-:W-:-:S02]  /*42a0*/  FADD.FTZ R161, R160, R165 ;  /* 0x000000a5a0a17221 */ /* 0x000fc40000010000 */
[----:B------:R-:W-:-:S04]  /*42b0*/  FSEL R160, R163, RZ, P3 ;  /* 0x000000ffa3a07208 */ /* 0x000fc80001800000 */
[----:B------:R-:W2:Y:S01]  /*42c0*/  MUFU.RSQ R161, R161 ;  /* 0x000000a100a17308 */ /* 0x000ea20000001400 */
[----:B-1----:R-:W-:-:S05]  /*42d0*/  @!P5 IMAD.WIDE R48, R110, 0x4, R48 ;  /* 0x000000046e30d825 */ /* 0x002fca00078e0230 */
[----:B--2---:R0:W-:Y:S01]  /*42e0*/  @!P5 STG.E desc[UR4][R48.64], R161 ;  /* 0x000000a13000d986 */ /* 0x0041e2000c101904 */
[----:B------:R-:W-:Y:S05]  /*42f0*/  @!P2 BRA `(.L_x_170) ;  /* 0x000000000080a947 */ /* 0x000fea0003800000 */
[--C-:B0-----:R-:W-:Y:S01]  /*4300*/  FADD.FTZ R50, R112, -R160.reuse ;  /* 0x800000a070327221 */ /* 0x101fe20000010000 */
[--C-:B------:R-:W-:Y:S01]  /*4310*/  FADD.FTZ R48, R111, -R160.reuse ;  /* 0x800000a06f307221 */ /* 0x100fe20000010000 */
[--C-:B------:R-:W-:Y:S01]  /*4320*/  FADD.FTZ R162, R124, -R160.reuse ;  /* 0x800000a07ca27221 */ /* 0x100fe20000010000 */
[----:B------:R-:W-:Y:S01]  /*4330*/  FADD.FTZ R164, R149, -R160 ;  /* 0x800000a095a47221 */ /* 0x000fe20000010000 */
[C---:B------:R-:W-:Y:S01]  /*4340*/  FMUL.FTZ R50, R161.reuse, R50 ;  /* 0x00000032a1327220 */ /* 0x040fe20000410000 */
[C---:B------:R-:W-:Y:S01]  /*4350*/  FMUL.FTZ R48, R161.reuse, R48 ;  /* 0x00000030a1307220 */ /* 0x040fe20000410000 */
[C---:B------:R-:W-:Y:S01]  /*4360*/  FMUL.FTZ R162, R161.reuse, R162 ;  /* 0x000000a2a1a27220 */ /* 0x040fe20000410000 */
[----:B------:R-:W-:Y:S01]  /*4370*/  FMUL.FTZ R164, R161, R164 ;  /* 0x000000a4a1a47220 */ /* 0x000fe20000410000 */
[----:B------:R-:W-:Y:S01]  /*4380*/  FFMA.FTZ R49, R109, R50, R108 ;  /* 0x000000326d317223 */ /* 0x000fe2000001006c */
[----:B------:R-:W-:Y:S01]  /*4390*/  FADD.FTZ R50, R123, -R160 ;  /* 0x800000a07b327221 */ /* 0x000fe20000010000 */
[----:B------:R-:W-:Y:S01]  /*43a0*/  FFMA.FTZ R48, R37, R48, R16 ;  /* 0x0000003025307223 */ /* 0x000fe20000010010 */
[----:B------:R-:W-:Y:S01]  /*43b0*/  FFMA.FTZ R162, R79, R162, R82 ;  /* 0x000000a24fa27223 */ /* 0x000fe20000010052 */
[----:B------:R-:W-:Y:S01]  /*43c0*/  FFMA.FTZ R164, R77, R164, R84 ;  /* 0x000000a44da47223 */ /* 0x000fe20000010054 */
[----:B------:R-:W-:-:S02]  /*43d0*/  FMUL.FTZ R50, R161, R50 ;  /* 0x00000032a1327220 */ /* 0x000fc40000410000 */
[----:B------:R-:W-:Y:S02]  /*43e0*/  F2FP.BF16.F32.PACK_AB R48, R49, R48 ;  /* 0x000000303130723e */ /* 0x000fe400000010ff */
[----:B------:R-:W-:Y:S01]  /*43f0*/  FFMA.FTZ R49, R34, R50, R15 ;  /* 0x0000003222317223 */ /* 0x000fe2000001000f */
[----:B------:R-:W-:-:S04]  /*4400*/  FADD.FTZ R50, R136, -R160 ;  /* 0x800000a088327221 */ /* 0x000fc80000010000 */
[----:B------:R-:W-:Y:S01]  /*4410*/  F2FP.BF16.F32.PACK_AB R49, R162, R49 ;  /* 0x00000031a231723e */ /* 0x000fe200000010ff */
[----:B------:R-:W-:Y:S01]  /*4420*/  FADD.FTZ R162, R137, -R160 ;  /* 0x800000a089a27221 */ /* 0x000fe20000010000 */
[----:B------:R-:W-:-:S03]  /*4430*/  FMUL.FTZ R50, R161, R50 ;  /* 0x00000032a1327220 */ /* 0x000fc60000410000 */
[----:B------:R-:W-:Y:S01]  /*4440*/  FMUL.FTZ R162, R161, R162 ;  /* 0x000000a2a1a27220 */ /* 0x000fe20000410000 */
[----:B------:R-:W-:-:S03]  /*4450*/  FFMA.FTZ R50, R35, R50, R14 ;  /* 0x0000003223327223 */ /* 0x000fc6000001000e */
[----:B------:R-:W-:Y:S01]  /*4460*/  FFMA.FTZ R51, R78, R162, R81 ;  /* 0x000000a24e337223 */ /* 0x000fe20000010051 */
[----:B------:R-:W-:-:S04]  /*4470*/  FADD.FTZ R162, R148, -R160 ;  /* 0x800000a094a27221 */ /* 0x000fc80000010000 */
[----:B------:R-:W-:Y:S01]  /*4480*/  FMUL.FTZ R162, R161, R162 ;  /* 0x000000a2a1a27220 */ /* 0x000fe20000410000 */
[----:B------:R-:W-:-:S03]  /*4490*/  F2FP.BF16.F32.PACK_AB R50, R51, R50 ;  /* 0x000000323332723e */ /* 0x000fc600000010ff */
[----:B------:R-:W-:Y:S02]  /*44a0*/  FFMA.FTZ R51, R32, R162, R13 ;  /* 0x000000a220337223 */ /* 0x000fe4000001000d */
[----:B------:R-:W0:Y:S03]  /*44b0*/  LDC.64 R162, c[0x0][0x2b8] ;  /* 0x0000ae00ffa27b82 */ /* 0x000e260000000a00 */
[----:B------:R-:W-:Y:S01]  /*44c0*/  F2FP.BF16.F32.PACK_AB R51, R164, R51 ;  /* 0x00000033a433723e */ /* 0x000fe200000010ff */
[C---:B0-----:R-:W-:Y:S01]  /*44d0*/  IMAD.WIDE.U32 R162, R135.reuse, 0x10, R162 ;  /* 0x0000001087a27825 */ /* 0x041fe200078e00a2 */
[----:B------:R-:W-:-:S04]  /*44e0*/  IADD3 R135, R135, 0x20, RZ ;  /* 0x0000002087877810 */ /* 0x000fc80007ffe0ff */
[----:B------:R1:W-:Y:S03]  /*44f0*/  STG.E.128 desc[UR4][R162.64], R48 ;  /* 0x00000030a2007986 */ /* 0x0003e6000c101d04 */
.L_x_170:
[----:B------:R-:W-:Y:S05]  /*4500*/  BSYNC B0 ;  /* 0x0000000000007941 */ /* 0x000fea0003800000 */
.L_x_169:
[----:B------:R-:W-:Y:S01]  /*4510*/  ISETP.GE.U32.AND P3, PT, R36, 0x40, PT ;  /* 0x000000402400780c */ /* 0x000fe20003f66070 */
[----:B------:R-:W-:-:S12]  /*4520*/  BSSY B0, `(.L_x_171) ;  /* 0x0000022000007945 */ /* 0x000fd80003800000 */
[----:B------:R-:W-:Y:S05]  /*4530*/  @!P3 BRA `(.L_x_172) ;  /* 0x000000000080b947 */ /* 0x000fea0003800000 */
[--C-:B01----:R-:W-:Y:S01]  /*4540*/  FADD.FTZ R50, R114, -R160.reuse ;  /* 0x800000a072327221 */ /* 0x103fe20000010000 */
[--C-:B------:R-:W-:Y:S01]  /*4550*/  FADD.FTZ R48, R113, -R160.reuse ;  /* 0x800000a071307221 */ /* 0x100fe20000010000 */
[--C-:B------:R-:W-:Y:S01]  /*4560*/  FADD.FTZ R162, R126, -R160.reuse ;  /* 0x800000a07ea27221 */ /* 0x100fe20000010000 */
[--C-:B------:R-:W-:Y:S01]  /*4570*/  FADD.FTZ R164, R151, -R160.reuse ;  /* 0x800000a097a47221 */ /* 0x100fe20000010000 */
        /* <DEDUP_REMOVED lines=28> */
.L_x_172:
[----:B------:R-:W-:Y:S05]  /*4740*/  BSYNC B0 ;  /* 0x0000000000007941 */ /* 0x000fea0003800000 */
.L_x_171:
[----:B------:R-:W-:Y:S01]  /*4750*/  ISETP.GE.U32.AND P3, PT, R36, 0x60, PT ;  /* 0x000000602400780c */ /* 0x000fe20003f66070 */
[----:B------:R-:W-:-:S12]  /*4760*/  BSSY B0, `(.L_x_173) ;  /* 0x0000022000007945 */ /* 0x000fd80003800000 */
[----:B------:R-:W-:Y:S05]  /*4770*/  @!P3 BRA `(.L_x_174) ;  /* 0x000000000080b947 */ /* 0x000fea0003800000 */
[--C-:B012---:R-:W-:Y:S01]  /*4780*/  FADD.FTZ R50, R116, -R160.reuse ;  /* 0x800000a074327221 */ /* 0x107fe20000010000 */
        /* <DEDUP_REMOVED lines=28> */
[----:B0-----:R-:W-:-:S04]  /*4950*/  IMAD.WIDE.U32 R162, R135, 0x10, R162 ;  /* 0x0000001087a27825 */ /* 0x001fc800078e00a2 */
[----:B------:R-:W-:Y:S01]  /*4960*/  VIADD R135, R135, 0x20 ;  /* 0x0000002087877836 */ /* 0x000fe20000000000 */
[----:B------:R3:W-:Y:S06]  /*4970*/  STG.E.128 desc[UR4][R162.64], R48 ;  /* 0x00000030a2007986 */ /* 0x0007ec000c101d04 */
.L_x_174:
[----:B------:R-:W-:Y:S05]  /*4980*/  BSYNC B0 ;  /* 0x0000000000007941 */ /* 0x000fea0003800000 */
.L_x_173:
[----:B------:R-:W-:Y:S01]  /*4990*/  ISETP.GE.U32.AND P3, PT, R36, 0x80, PT ;  /* 0x000000802400780c */ /* 0x000fe20003f66070 */
[----:B------:R-:W-:-:S12]  /*49a0*/  BSSY B0, `(.L_x_175) ;  /* 0x0000022000007945 */ /* 0x000fd80003800000 */
[----:B------:R-:W-:Y:S05]  /*49b0*/  @!P3 BRA `(.L_x_176) ;  /* 0x000000000080b947 */ /* 0x000fea0003800000 */
[--C-:B0123--:R-:W-:Y:S01]  /*49c0*/  FADD.FTZ R50, R118, -R160.reuse ;  /* 0x800000a076327221 */ /* 0x10ffe20000010000 */
        /* <DEDUP_REMOVED lines=31> */
.L_x_176:
[----:B------:R-:W-:Y:S05]  /*4bc0*/  BSYNC B0 ;  /* 0x0000000000007941 */ /* 0x000fea0003800000 */
.L_x_175:
[----:B------:R-:W-:Y:S01]  /*4bd0*/  ISETP.GE.U32.AND P3, PT, R36, 0xa0, PT ;  /* 0x000000a02400780c */ /* 0x000fe20003f66070 */
[----:B------:R-:W-:-:S12]  /*4be0*/  BSSY B0, `(.L_x_177) ;  /* 0x0000022000007945 */ /* 0x000fd80003800000 */
[----:B------:R-:W-:Y:S05]  /*4bf0*/  @!P3 BRA `(.L_x_178) ;  /* 0x000000000080b947 */ /* 0x000fea0003800000 */
[--C-:B01234-:R-:W-:Y:S01]  /*4c00*/  FADD.FTZ R50, R120, -R160.reuse ;  /* 0x800000a078327221 */ /* 0x11ffe20000010000 */
        /* <DEDUP_REMOVED lines=31> */
.L_x_178:
[----:B------:R-:W-:Y:S05]  /*4e00*/  BSYNC B0 ;  /* 0x0000000000007941 */ /* 0x000fea0003800000 */
.L_x_177:
        /* <DEDUP_REMOVED lines=8> */
[----:B------:R-:W-:Y:S01]  /*4e90*/  FMUL.FTZ R163, R161, R50 ;  /* 0x00000032a1a37220 */ /* 0x000fe20000410000 */
[--C-:B------:R-:W-:Y:S01]  /*4ea0*/  FADD.FTZ R48, R134, -R160.reuse ;  /* 0x800000a086307221 */ /* 0x100fe20000010000 */
[--C-:B------:R-:W-:Y:S01]  /*4eb0*/  FADD.FTZ R50, R147, -R160.reuse ;  /* 0x800000a093327221 */ /* 0x100fe20000010000 */
[--C-:B------:R-:W-:Y:S01]  /*4ec0*/  FADD.FTZ R51, R158, -R160.reuse ;  /* 0x800000a09e337221 */ /* 0x100fe20000010000 */
[----:B------:R-:W-:Y:S01]  /*4ed0*/  FADD.FTZ R160, R159, -R160 ;  /* 0x800000a09fa07221 */ /* 0x000fe20000010000 */
[C---:B------:R-:W-:Y:S01]  /*4ee0*/  FMUL.FTZ R48, R161.reuse, R48 ;  /* 0x00000030a1307220 */ /* 0x040fe20000410000 */
[C---:B------:R-:W-:Y:S01]  /*4ef0*/  FMUL.FTZ R164, R161.reuse, R164 ;  /* 0x000000a4a1a47220 */ /* 0x040fe20000410000 */
[C---:B------:R-:W-:Y:S01]  /*4f00*/  FMUL.FTZ R51, R161.reuse, R51 ;  /* 0x00000033a1337220 */ /* 0x040fe20000410000 */
[C---:B------:R-:W-:Y:S01]  /*4f10*/  FMUL.FTZ R160, R161.reuse, R160 ;  /* 0x000000a0a1a07220 */ /* 0x040fe20000410000 */
[C---:B------:R-:W-:Y:S01]  /*4f20*/  FMUL.FTZ R162, R161.reuse, R162 ;  /* 0x000000a2a1a27220 */ /* 0x040fe20000410000 */
[----:B------:R-:W-:Y:S01]  /*4f30*/  FMUL.FTZ R50, R161, R50 ;  /* 0x00000032a1327220 */ /* 0x000fe20000410000 */
[----:B------:R-:W-:Y:S01]  /*4f40*/  FFMA.FTZ R163, R55, R163, R58 ;  /* 0x000000a337a37223 */ /* 0x000fe2000001003a */
[----:B------:R-:W-:Y:S01]  /*4f50*/  FFMA.FTZ R48, R102, R48, R103 ;  /* 0x0000003066307223 */ /* 0x000fe20000010067 */
[----:B------:R-:W-:Y:S01]  /*4f60*/  FFMA.FTZ R51, R57, R51, R80 ;  /* 0x0000003339337223 */ /* 0x000fe20000010050 */
[----:B------:R-:W-:Y:S01]  /*4f70*/  FFMA.FTZ R160, R106, R160, R107 ;  /* 0x000000a06aa07223 */ /* 0x000fe2000001006b */
[----:B------:R-:W-:Y:S01]  /*4f80*/  FFMA.FTZ R164, R54, R164, R59 ;  /* 0x000000a436a47223 */ /* 0x000fe2000001003b */
[----:B------:R-:W-:Y:S01]  /*4f90*/  FFMA.FTZ R161, R100, R49, R101 ;  /* 0x0000003164a17223 */ /* 0x000fe20000010065 */
[----:B------:R-:W-:Y:S01]  /*4fa0*/  F2FP.BF16.F32.PACK_AB R49, R48, R163 ;  /* 0x000000a33031723e */ /* 0x000fe200000010ff */
[----:B------:R-:W-:Y:S01]  /*4fb0*/  FFMA.FTZ R162, R56, R162, R61 ;  /* 0x000000a238a27223 */ /* 0x000fe2000001003d */
[----:B------:R-:W-:Y:S01]  /*4fc0*/  F2FP.BF16.F32.PACK_AB R51, R160, R51 ;  /* 0x00000033a033723e */ /* 0x000fe200000010ff */
[----:B------:R-:W-:Y:S01]  /*4fd0*/  FFMA.FTZ R165, R104, R50, R105 ;  /* 0x0000003268a57223 */ /* 0x000fe20000010069 */
[----:B------:R-:W-:-:S02]  /*4fe0*/  F2FP.BF16.F32.PACK_AB R48, R161, R164 ;  /* 0x000000a4a130723e */ /* 0x000fc400000010ff */
[----:B------:R-:W0:Y:S02]  /*4ff0*/  LDC.64 R160, c[0x0][0x2b8] ;  /* 0x0000ae00ffa07b82 */ /* 0x000e240000000a00 */
[----:B------:R-:W-:Y:S01]  /*5000*/  F2FP.BF16.F32.PACK_AB R50, R165, R162 ;  /* 0x000000a2a532723e */ /* 0x000fe200000010ff */
[----:B0-----:R-:W-:-:S05]  /*5010*/  IMAD.WIDE.U32 R160, R135, 0x10, R160 ;  /* 0x0000001087a07825 */ /* 0x001fca00078e00a0 */
[----:B------:R0:W-:Y:S02]  /*5020*/  STG.E.128 desc[UR4][R160.64], R48 ;  /* 0x00000030a0007986 */ /* 0x0001e4000c101d04 */
.L_x_180:
[----:B------:R-:W-:Y:S05]  /*5030*/  BSYNC B0 ;  /* 0x0000000000007941 */ /* 0x000fea0003800000 */
.L_x_179:
[----:B01234-:R-:W0:Y:S02]  /*5040*/  LDC.64 R48, c[0x0][0x210] ;  /* 0x00008400ff307b82 */ /* 0x01fe240000000a00 */
[----:B0-----:R-:W-:-:S04]  /*5050*/  LEA R110, R48, R110, 0x2 ;  /* 0x0000006e306e7211 */ /* 0x001fc800078e10ff */
[----:B------:R-:W-:-:S13]  /*5060*/  ISETP.GE.AND P3, PT, R110, R49, PT ;  /* 0x000000316e00720c */ /* 0x000fda0003f66270 */
[----:B------:R-:W-:Y:S05]  /*5070*/  @!P3 BRA `(.L_x_181) ;  /* 0xffffffc00018b947 */ /* 0x000fea000383ffff */
[----:B------:R-:W-:Y:S05]  /*5080*/  EXIT ;  /* 0x000000000000794d */ /* 0x000fea0003800000 */
.L_x_168:
[----:B------:R-:W-:Y:S01]  /*5090*/  HFMA2.MMA R51, -RZ, RZ, 0, 5.9604644775390625e-08 ;  /* 0x00000001ff337435 */ /* 0x000fe200000001ff */
[----:B------:R-:W-:Y:S01]  /*50a0*/  BSSY B0, `(.L_x_182) ;  /* 0x0000007000007945 */ /* 0x000fe20003800000 */
[----:B------:R-:W-:Y:S01]  /*50b0*/  MOV R164, R48 ;  /* 0x0000003000a47202 */ /* 0x000fe20000000f00 */
[----:B------:R-:W-:Y:S01]  /*50c0*/  IMAD.MOV.U32 R49, RZ, RZ, -0x1 ;  /* 0xffffffffff317424 */ /* 0x000fe200078e00ff */
[----:B------:R-:W-:-:S07]  /*50d0*/  MOV R50, 0x1f ;  /* 0x0000001f00327802 */ /* 0x000fce0000000f00 */
[----:B-----5:R-:W-:Y:S05]  /*50e0*/  WARPSYNC.COLLECTIVE R49, `(.L_x_183) ;  /* 0x0000000031087348 */ /* 0x020fea0003c00000 */
[----:B------:R0:W1:Y:S02]  /*50f0*/  SHFL.BFLY P6, R162, R164, R51, R50 ;  /* 0x0c000033a4a27389 */ /* 0x00006400000c0032 */
[----:B01---5:R-:W-:Y:S01]  /*5100*/  ENDCOLLECTIVE ;  /* 0x000000000000791b */ /* 0x023fe20003800000 */
.L_x_183:
[----:B------:R-:W-:Y:S05]  /*5110*/  BSYNC B0 ;  /* 0x0000000000007941 */ /* 0x000fea0003800000 */
.L_x_182:
[----:B------:R-:W-:Y:S01]  /*5120*/  FADD.FTZ R161, R48, R162 ;  /* 0x000000a230a17221 */ /* 0x000fe20000010000 */
[----:B------:R-:W-:Y:S01]  /*5130*/  HFMA2.MMA R51, -RZ, RZ, 0, 1.1920928955078125e-07 ;  /* 0x00000002ff337435 */ /* 0x000fe200000001ff */
[----:B------:R-:W-:Y:S01]  /*5140*/  MOV R50, 0x1f ;  /* 0x0000001f00327802 */ /* 0x000fe20000000f00 */
[----:B------:R-:W0:Y:S01]  /*5150*/  LDC R160, c[0x0][0x290] ;  /* 0x0000a400ffa07b82 */ /* 0x000e220000000800 */
[----:B------:R-:W-:Y:S02]  /*5160*/  MOV R49, 0xffffffff ;  /* 0xffffffff00317802 */ /* 0x000fe40000000f00 */
[----:B------:R-:W-:-:S07]  /*5170*/  MOV R164, R161 ;  /* 0x000000a100a47202 */ /* 0x000fce0000000f00 */
[----:B0-----:R-:W-:Y:S05]  /*5180*/  WARPSYNC.COLLECTIVE R49, `(.L_x_184) ;  /* 0x0000000031087348 */ /* 0x001fea0003c00000 */
[----:B------:R1:W2:Y:S02]  /*5190*/  SHFL.BFLY P6, R162, R164, R51, R50 ;  /* 0x0c000033a4a27389 */ /* 0x0002a400000c0032 */
[----:B012---:R-:W-:Y:S01]  /*51a0*/  ENDCOLLECTIVE ;  /* 0x000000000000791b */ /* 0x007fe20003800000 */
.L_x_184:
[----:B------:R-:W-:Y:S01]  /*51b0*/  HFMA2.MMA R51, -RZ, RZ, 0, 2.384185791015625e-07 ;  /* 0x00000004ff337435 */ /* 0x000fe200000001ff */
[----:B------:R-:W-:-:S10]  /*51c0*/  FADD.FTZ R164, R161, R162 ;  /* 0x000000a2a1a47221 */ /* 0x000fd40000010000 */
[----:B------:R-:W-:Y:S05]  /*51d0*/  WARPSYNC.COLLECTIVE R49, `(.L_x_185) ;  /* 0x0000000031087348 */ /* 0x000fea0003c00000 */
[----:B------:R0:W1:Y:S02]  /*51e0*/  SHFL.BFLY P6, R162, R164, R51, R50 ;  /* 0x0c000033a4a27389 */ /* 0x00006400000c0032 */
[----:B01----:R-:W-:Y:S01]  /*51f0*/  ENDCOLLECTIVE ;  /* 0x000000000000791b */ /* 0x003fe20003800000 */
.L_x_185:
[----:B------:R-:W-:Y:S02]  /*5200*/  IMAD.MOV.U32 R51, RZ, RZ, 0x8 ;  /* 0x00000008ff337424 */ /* 0x000fe400078e00ff */
[----:B------:R-:W-:-:S05]  /*5210*/  FADD.FTZ R165, R164, R162 ;  /* 0x000000a2a4a57221 */ /* 0x000fca0000010000 */
[----:B------:R-:W-:-:S07]  /*5220*/  MOV R164, R165 ;  /* 0x000000a500a47202 */ /* 0x000fce0000000f00 */
[----:B------:R-:W-:Y:S05]  /*5230*/  WARPSYNC.COLLECTIVE R49, `(.L_x_186) ;  /* 0x0000000031087348 */ /* 0x000fea0003c00000 */
[----:B------:R0:W1:Y:S02]  /*5240*/  SHFL.BFLY P6, R162, R164, R51, R50 ;  /* 0x0c000033a4a27389 */ /* 0x00006400000c0032 */
[----:B01----:R-:W-:Y:S01]  /*5250*/  ENDCOLLECTIVE ;  /* 0x000000000000791b */ /* 0x003fe20003800000 */
.L_x_186:
[----:B------:R-:W-:Y:S01]  /*5260*/  HFMA2.MMA R51, -RZ, RZ, 0, 9.5367431640625e-07 ;  /* 0x00000010ff337435 */ /* 0x000fe200000001ff */
[----:B------:R-:W-:-:S05]  /*5270*/  FADD.FTZ R165, R165, R162 ;  /* 0x000000a2a5a57221 */ /* 0x000fca0000010000 */
[----:B------:R-:W-:-:S07]  /*5280*/  MOV R164, R165 ;  /* 0x000000a500a47202 */ /* 0x000fce0000000f00 */
[----:B------:R-:W-:Y:S05]  /*5290*/  WARPSYNC.COLLECTIVE R49, `(.L_x_187) ;  /* 0x0000000031087348 */ /* 0x000fea0003c00000 */
[----:B------:R0:W1:Y:S02]  /*52a0*/  SHFL.BFLY P6, R162, R164, R51, R50 ;  /* 0x0c000033a4a27389 */ /* 0x00006400000c0032 */
[----:B01----:R-:W-:Y:S01]  /*52b0*/  ENDCOLLECTIVE ;  /* 0x000000000000791b */ /* 0x003fe20003800000 */
.L_x_187:
[----:B------:R-:W-:Y:S01]  /*52c0*/  HFMA2.MMA R51, -RZ, RZ, 0, 5.9604644775390625e-08 ;  /* 0x00000001ff337435 */ /* 0x000fe200000001ff */
[----:B------:R-:W-:Y:S01]  /*52d0*/  FADD.FTZ R163, R165, R162 ;  /* 0x000000a2a5a37221 */ /* 0x000fe20000010000 */
[----:B------:R-:W-:-:S03]  /*52e0*/  ISETP.GT.U32.AND P6, PT, R36, 0x3f, PT ;  /* 0x0000003f2400780c */ /* 0x000fc60003fc4070 */
[----:B------:R-:W-:-:S04]  /*52f0*/  FMUL.FTZ R163, R163, R160 ;  /* 0x000000a0a3a37220 */ /* 0x000fc80000410000 */
[--C-:B------:R-:W-:Y:S01]  /*5300*/  FADD.FTZ R48, R111, -R163.reuse ;  /* 0x800000a36f307221 */ /* 0x100fe20000010000 */
[--C-:B------:R-:W-:Y:S01]  /*5310*/  FADD.FTZ R161, R112, -R163.reuse ;  /* 0x800000a370a17221 */ /* 0x100fe20000010000 */
[--C-:B------:R-:W-:Y:S01]  /*5320*/  FADD.FTZ R49, R124, -R163.reuse ;  /* 0x800000a37c317221 */ /* 0x100fe20000010000 */
[----:B------:R-:W-:Y:S01]  /*5330*/  FADD.FTZ R50, R114, -R163 ;  /* 0x800000a372327221 */ /* 0x000fe20000010000 */
[----:B------:R-:W-:-:S04]  /*5340*/  FFMA.FTZ R48, R48, R48, RZ ;  /* 0x0000003030307223 */ /* 0x000fc800000100ff */
[----:B------:R-:W-:Y:S01]  /*5350*/  FFMA.FTZ R48, R161, R161, R48 ;  /* 0x000000a1a1307223 */ /* 0x000fe20000010030 */
[----:B------:R-:W-:-:S04]  /*5360*/  FADD.FTZ R161, R123, -R163 ;  /* 0x800000a37ba17221 */ /* 0x000fc80000010000 */
        /* <DEDUP_REMOVED lines=92> */
[----:B------:R-:W-:Y:S02]  /*5930*/  MOV R50, 0x1f ;  /* 0x0000001f00327802 */ /* 0x000fe40000000f00 */
[----:B------:R-:W-:Y:S02]  /*5940*/  MOV R49, 0xffffffff ;  /* 0xffffffff00317802 */ /* 0x000fe40000000f00 */
[----:B------:R-:W-:-:S07]  /*5950*/  MOV R164, R48 ;  /* 0x0000003000a47202 */ /* 0x000fce0000000f00 */
[----:B------:R-:W-:Y:S05]  /*5960*/  WARPSYNC.COLLECTIVE R49, `(.L_x_188) ;  /* 0x0000000031087348 */ /* 0x000fea0003c00000 */
[----:B------:R0:W1:Y:S02]  /*5970*/  SHFL.BFLY P6, R162, R164, R51, R50 ;  /* 0x0c000033a4a27389 */ /* 0x00006400000c0032 */
[----:B01----:R-:W-:Y:S01]  /*5980*/  ENDCOLLECTIVE ;  /* 0x000000000000791b */ /* 0x003fe20003800000 */
.L_x_188:
[----:B------:R-:W-:Y:S02]  /*5990*/  IMAD.MOV.U32 R51, RZ, RZ, 0x2 ;  /* 0x00000002ff337424 */ /* 0x000fe400078e00ff */
[----:B------:R-:W-:-:S07]  /*59a0*/  FADD.FTZ R164, R48, R162 ;  /* 0x000000a230a47221 */ /* 0x000fce0000010000 */
[----:B------:R-:W-:Y:S05]  /*59b0*/  WARPSYNC.COLLECTIVE R49, `(.L_x_189) ;  /* 0x0000000031087348 */ /* 0x000fea0003c00000 */
[----:B------:R0:W1:Y:S02]  /*59c0*/  SHFL.BFLY P6, R162, R164, R51, R50 ;  /* 0x0c000033a4a27389 */ /* 0x00006400000c0032 */
[----:B01----:R-:W-:Y:S01]  /*59d0*/  ENDCOLLECTIVE ;  /* 0x000000000000791b */ /* 0x003fe20003800000 */
.L_x_189:
[----:B------:R-:W-:Y:S01]  /*59e0*/  HFMA2.MMA R51, -RZ, RZ, 0, 2.384185791015625e-07 ;  /* 0x00000004ff337435 */ /* 0x000fe200000001ff */
[----:B------:R-:W-:-:S05]  /*59f0*/  FADD.FTZ R165, R164, R162 ;  /* 0x000000a2a4a57221 */ /* 0x000fca0000010000 */
[----:B------:R-:W-:-:S07]  /*5a00*/  MOV R164, R165 ;  /* 0x000000a500a47202 */ /* 0x000fce0000000f00 */
[----:B------:R-:W-:Y:S05]  /*5a10*/  WARPSYNC.COLLECTIVE R49, `(.L_x_190) ;  /* 0x0000000031087348 */ /* 0x000fea0003c00000 */
[----:B------:R0:W1:Y:S02]  /*5a20*/  SHFL.BFLY P6, R162, R164, R51, R50 ;  /* 0x0c000033a4a27389 */ /* 0x00006400000c0032 */
[----:B01----:R-:W-:Y:S01]  /*5a30*/  ENDCOLLECTIVE ;  /* 0x000000000000791b */ /* 0x003fe20003800000 */
.L_x_190:
[----:B------:R-:W-:Y:S01]  /*5a40*/  HFMA2.MMA R51, -RZ, RZ, 0, 4.76837158203125e-07 ;  /* 0x00000008ff337435 */ /* 0x000fe200000001ff */
[----:B------:R-:W-:-:S05]  /*5a50*/  FADD.FTZ R161, R165, R162 ;  /* 0x000000a2a5a17221 */ /* 0x000fca0000010000 */
[----:B------:R-:W-:-:S07]  /*5a60*/  MOV R164, R161 ;  /* 0x000000a100a47202 */ /* 0x000fce0000000f00 */
[----:B------:R-:W-:Y:S05]  /*5a70*/  WARPSYNC.COLLECTIVE R49, `(.L_x_191) ;  /* 0x0000000031087348 */ /* 0x000fea0003c00000 */
[----:B------:R0:W1:Y:S02]  /*5a80*/  SHFL.BFLY P6, R162, R164, R51, R50 ;  /* 0x0c000033a4a27389 */ /* 0x00006400000c0032 */
[----:B01----:R-:W-:Y:S01]  /*5a90*/  ENDCOLLECTIVE ;  /* 0x000000000000791b */ /* 0x003fe20003800000 */
.L_x_191:
[----:B------:R-:W-:Y:S01]  /*5aa0*/  HFMA2.MMA R51, -RZ, RZ, 0, 9.5367431640625e-07 ;  /* 0x00000010ff337435 */ /* 0x000fe200000001ff */
[----:B------:R-:W-:-:S05]  /*5ab0*/  FADD.FTZ R161, R161, R162 ;  /* 0x000000a2a1a17221 */ /* 0x000fca0000010000 */
[----:B------:R-:W-:-:S07]  /*5ac0*/  MOV R164, R161 ;  /* 0x000000a100a47202 */ /* 0x000fce0000000f00 */
[----:B------:R-:W-:Y:S05]  /*5ad0*/  WARPSYNC.COLLECTIVE R49, `(.L_x_192) ;  /* 0x0000000031087348 */ /* 0x000fea0003c00000 */
[----:B------:R0:W1:Y:S02]  /*5ae0*/  SHFL.BFLY P6, R162, R164, R51, R50 ;  /* 0x0c000033a4a27389 */ /* 0x00006400000c0032 */
[----:B01----:R-:W-:Y:S01]  /*5af0*/  ENDCOLLECTIVE ;  /* 0x000000000000791b */ /* 0x003fe20003800000 */
.L_x_192:
[----:B------:R-:W-:Y:S05]  /*5b00*/  BRA `(.L_x_193) ;  /* 0xffffffe400b87947 */ /* 0x000fea000383ffff */
.L_x_194:
[----:B------:R-:W-:-:S00]  /*5b10*/  BRA `(.L_x_194) ;  /* 0xfffffffc00fc7947 */ /* 0x000fc0000383ffff */
[----:B------:R-:W-:-:S00]  /*5b20*/  NOP ;  /* 0x0000000000007918 */ /* 0x000fc00000000000 */
        /* <DEDUP_REMOVED lines=13> */
.L_x_44335:


//--------------------- .text._ZN10layer_norm13ln_fwd_kernelINS_13Kernel_traitsI13__nv_bfloat16S2_S2_S2_fjLj1536ELj1ELj4ELj1ELj16ENS_18Kernel_traits_baseILj1536ES2_S2_S2_S2_fjLj128EEEEELb0ELb0ELb0ELb1EEEvNS_9FwdParamsE --------------------------
	.section	.text._ZN10layer_norm13ln_fwd_kernelINS_13Kernel_traitsI13__nv_bfloat16S2_S2_S2_fjLj1536ELj1ELj4ELj1ELj16ENS_18Kernel_traits_baseILj1536ES2_S2_S2_S2_fjLj128EEEEELb0ELb0ELb0ELb1EEEvNS_9FwdParamsE,"ax",@progbits
	.align	128
        .global         _ZN10layer_norm13ln_fwd_kernelINS_13Kernel_traitsI13__nv_bfloat16S2_S2_S2_fjLj1536ELj1ELj4ELj1ELj16ENS_18Kernel_traits_baseILj1536ES2_S2_S2_S2_fjLj128EEEEELb0ELb0ELb0ELb1EEEvNS_9FwdParamsE
        .type           _ZN10layer_norm13ln_fwd_kernelINS_13Kernel_traitsI13__nv_bfloat16S2_S2_S2_fjLj1536ELj1ELj4ELj1ELj16ENS_18Kernel_traits_baseILj1536ES2_S2_S2_S2_fjLj128EEEEELb0ELb0ELb0ELb1EEEvNS_9FwdParamsE,@function
        .size           _ZN10layer_norm13ln_fwd_kernelINS_13Kernel_traitsI13__nv_bfloat16S2_S2_S2_fjLj1536ELj1ELj4ELj1ELj16ENS_18Kernel_traits_baseILj1536ES2_S2_S2_S2_fjLj128EEEEELb0ELb0ELb0ELb1EEEvNS_9FwdParamsE,(.L_x_44336 - _ZN10layer_norm13ln_fwd_kernelINS_13Kernel_traitsI13__nv_bfloat16S2_S2_S2_fjLj1536ELj1ELj4ELj1ELj16ENS_18Kernel_traits_baseILj1536ES2_S2_S2_S2_fjLj128EEEEELb0ELb0ELb0ELb1EEEvNS_9FwdParamsE)
        .other          _ZN10layer_norm13ln_fwd_kernelINS_13Kernel_traitsI13__nv_bfloat16S2_S2_S2_fjLj1536ELj1ELj4ELj1ELj16ENS_18Kernel_traits_baseILj1536ES2_S2_S2_S2_fjLj128EEEEELb0ELb0ELb0ELb1EEEvNS_9FwdParamsE,@"STO_CUDA_ENTRY STV_DEFAULT"
_ZN10layer_norm13ln_fwd_kernelINS_13Kernel_traitsI13__nv_bfloat16S2_S2_S2_fjLj1536ELj1ELj4ELj1ELj16ENS_18Kernel_traits_baseILj1536ES2_S2_S2_S2_fjLj128EEEEELb0ELb0ELb0ELb1EEEvNS_9FwdParamsE:
.text._ZN10layer_norm13ln_fwd_kernelINS_13Kernel_traitsI13__nv_bfloat16S2_S2_S2_fjLj1536ELj1ELj4ELj1ELj16ENS_18Kernel_traits_baseILj1536ES2_S2_S2_S2_fjLj128EEEEELb0ELb0ELb0ELb1EEEvNS_9FwdParamsE:
[----:B------:R-:W0:Y:S01]  /*0000*/  LDC R1, c[0x0][0x28] ;  /* 0x00000a00ff017b82 */ /* 0x000e220000000800 */
[----:B------:R-:W1:Y:S01]  /*0010*/  S2R R4, SR_TID.X ;  /* 0x0000000000047919 */ /* 0x000e620000002100 */
[----:B------:R-:W-:-:S06]  /*0020*/  ULDC.64 UR4, c[0x0][0x2c8] ;  /* 0x0000b20000047ab9 */ /* 0x000fcc0000000a00 */
[----:B------:R-:W2:Y:S01]  /*0030*/  LDC.64 R52, c[0x0][0x270] ;  /* 0x00009c00ff347b82 */ /* 0x000ea20000000a00 */
[----:B------:R-:W-:Y:S01]  /*0040*/  ISETP.NE.U32.AND P1, PT, RZ, UR4, PT ;  /* 0x00000004ff007c0c */ /* 0x000fe2000bf25070 */
[----:B------:R-:W3:Y:S01]  /*0050*/  S2R R5, SR_CTAID.X ;  /* 0x0000000000057919 */ /* 0x000ee20000002500 */
[----:B------:R-:W-:Y:S01]  /*0060*/  ULDC.64 UR6, c[0x0][0x260] ;  /* 0x0000980000067ab9 */ /* 0x000fe20000000a00 */
[----:B0-----:R-:W-:Y:S02]  /*0070*/  IADD3 R1, R1, -0x8, RZ ;  /* 0xfffffff801017810 */ /* 0x001fe40007ffe0ff */
[----:B------:R-:W-:Y:S02]  /*0080*/  ISETP.NE.AND.EX P1, PT, RZ, UR5, PT, P1 ;  /* 0x00000005ff007c0c */ /* 0x000fe4000bf25310 */
[----:B-1----:R-:W-:-:S04]  /*0090*/  SHF.L.U32 R0, R4, 0x4, RZ ;  /* 0x0000000404007819 */ /* 0x002fc800000006ff */
[----:B------:R-:W-:-:S04]  /*00a0*/  LOP3.LUT R6, R0, 0x1f0, RZ, 0xc0, !PT ;  /* 0x000001f000067812 */ /* 0x000fc800078ec0ff */
[----:B------:R-:W-:-:S04]  /*00b0*/  IADD3 R2, P0, R6, UR4, RZ ;  /* 0x0000000406027c10 */ /* 0x000fc8000ff1e0ff */
[----:B------:R-:W-:Y:S01]  /*00c0*/  IADD3.X R3, RZ, UR5, RZ, P0, !PT ;  /* 0x00000005ff037c10 */ /* 0x000fe200087fe4ff */
[----:B------:R-:W-:-:S04]  /*00d0*/  ULDC.64 UR4, c[0x0][0x208] ;  /* 0x0000820000047ab9 */ /* 0x000fc80000000a00 */
[----:B------:R0:W5:Y:S04]  /*00e0*/  @P1 LDG.E.128 R8, desc[UR4][R2.64] ;  /* 0x0000000402081981 */ /* 0x000168000c1e1d00 */
[----:B------:R0:W5:Y:S04]  /*00f0*/  @P1 LDG.E.128 R48, desc[UR4][R2.64+0x200] ;  /* 0x0002000402301981 */ /* 0x000168000c1e1d00 */
[----:B------:R0:W5:Y:S04]  /*0100*/  @P1 LDG.E.128 R12, desc[UR4][R2.64+0x400] ;  /* 0x00040004020c1981 */ /* 0x000168000c1e1d00 */
[----:B------:R0:W5:Y:S04]  /*0110*/  @P1 LDG.E.128 R16, desc[UR4][R2.64+0x600] ;  /* 0x0006000402101981 */ /* 0x000168000c1e1d00 */
[----:B------:R0:W5:Y:S01]  /*0120*/  @P1 LDG.E.128 R20, desc[UR4][R2.64+0x800] ;  /* 0x0008000402141981 */ /* 0x000162000c1e1d00 */
[----:B------:R-:W-:-:S02]  /*0130*/  SHF.R.U32.HI R0, RZ, 0x5, R4 ;  /* 0x00000005ff007819 */ /* 0x000fc40000011604 */
[----:B------:R-:W-:Y:S01]  /*0140*/  IADD3 R4, P0, R6, UR6, RZ ;  /* 0x0000000606047c10 */ /* 0x000fe2000ff1e0ff */
[----:B------:R0:W5:Y:S01]  /*0150*/  @P1 LDG.E.128 R24, desc[UR4][R2.64+0xa00] ;  /* 0x000a000402181981 */ /* 0x000162000c1e1d00 */
[----:B---3--:R-:W-:Y:S01]  /*0160*/  LEA R56, R5, R0, 0x2 ;  /* 0x0000000005387211 */ /* 0x008fe200078e10ff */
[----:B------:R-:W-:Y:S01]  /*0170*/  ULDC UR6, c[0x0][0x214] ;  /* 0x0000850000067ab9 */ /* 0x000fe20000000800 */
[----:B------:R-:W-:Y:S02]  /*0180*/  IADD3.X R5, RZ, UR7, RZ, P0, !PT ;  /* 0x00000007ff057c10 */ /* 0x000fe400087fe4ff */
[----:B------:R-:W-:Y:S01]  /*0190*/  ISETP.GE.AND P2, PT, R56, UR6, PT ;  /* 0x0000000638007c0c */ /* 0x000fe2000bf46270 */
[----:B------:R-:W-:Y:S02]  /*01a0*/  ULDC.64 UR6, c[0x0][0x230] ;  /* 0x00008c0000067ab9 */ /* 0x000fe40000000a00 */
[----:B--2---:R-:W-:-:S04]  /*01b0*/  LOP3.LUT P0, RZ, R52, UR6, RZ, 0xfc, !PT ;  /* 0x0000000634ff7c12 */ /* 0x004fc8000f80fcff */
[----:B------:R-:W-:-:S06]  /*01c0*/  LOP3.LUT P0, RZ, R53, UR7, RZ, 0xfc, P0 ;  /* 0x0000000735ff7c12 */ /* 0x000fcc000800fcff */
[----:B0-----:R-:W-:Y:S07]  /*01d0*/  @P2 EXIT ;  /* 0x000000000000294d */ /* 0x001fee0003800000 */
[----:B------:R-:W2:Y:S04]  /*01e0*/  LDG.E.128 R44, desc[UR4][R4.64] ;  /* 0x00000004042c7981 */ /* 0x000ea8000c1e1d00 */
[----:B------:R-:W3:Y:S04]  /*01f0*/  LDG.E.128 R40, desc[UR4][R4.64+0x200] ;  /* 0x0002000404287981 */ /* 0x000ee8000c1e1d00 */
[----:B------:R-:W4:Y:S04]  /*0200*/  LDG.E.128 R128, desc[UR4][R4.64+0x400] ;  /* 0x0004000404807981 */ /* 0x000f28000c1e1d00 */
[----:B------:R-:W4:Y:S04]  /*0210*/  LDG.E.128 R36, desc[UR4][R4.64+0x600] ;  /* 0x0006000404247981 */ /* 0x000f28000c1e1d00 */
[----:B------:R-:W4:Y:S04]  /*0220*/  LDG.E.128 R28, desc[UR4][R4.64+0x800] ;  /* 0x00080004041c7981 */ /* 0x000f28000c1e1d00 */
[----:B------:R0:W4:Y:S01]  /*0230*/  LDG.E.128 R32, desc[UR4][R4.64+0xa00] ;  /* 0x000a000404207981 */ /* 0x000122000c1e1d00 */
[----:B-----5:R-:W-:-:S02]  /*0240*/  @!P1 CS2R R10, SRZ ;  /* 0x00000000000a9805 */ /* 0x020fc4000001ff00 */
[----:B------:R-:W-:Y:S02]  /*0250*/  @!P1 CS2R R12, SRZ ;  /* 0x00000000000c9805 */ /* 0x000fe4000001ff00 */
[----:B------:R-:W-:Y:S02]  /*0260*/  @!P1 CS2R R16, SRZ ;  /* 0x0000000000109805 */ /* 0x000fe4000001ff00 */
[----:B------:R-:W-:Y:S02]  /*0270*/  @!P1 CS2R R18, SRZ ;  /* 0x0000000000129805 */ /* 0x000fe4000001ff00 */
[----:B------:R-:W-:Y:S02]  /*0280*/  @!P1 CS2R R22, SRZ ;  /* 0x0000000000169805 */ /* 0x000fe4000001ff00 */
[----:B------:R-:W-:Y:S02]  /*0290*/  @!P1 CS2R R8, SRZ ;  /* 0x0000000000089805 */ /* 0x000fe4000001ff00 */
[----:B------:R-:W-:-:S02]  /*02a0*/  @!P1 CS2R R24, SRZ ;  /* 0x0000000000189805 */ /* 0x000fc4000001ff00 */
[C---:B------:R-:W-:Y:S02]  /*02b0*/  PRMT R59, R10.reuse, 0x7632, R59 ;  /* 0x000076320a3b7816 */ /* 0x040fe4000000003b */
[----:B------:R-:W-:Y:S02]  /*02c0*/  @!P1 CS2R R48, SRZ ;  /* 0x0000000000309805 */ /* 0x000fe4000001ff00 */
[----:B------:R-:W-:Y:S02]  /*02d0*/  SHF.L.U32 R3, R10, 0x10, RZ ;  /* 0x000000100a037819 */ /* 0x000fe400000006ff */
[----:B------:R-:W-:Y:S02]  /*02e0*/  @!P1 CS2R R14, SRZ ;  /* 0x00000000000e9805 */ /* 0x000fe4000001ff00 */
[----:B------:R-:W-:Y:S02]  /*02f0*/  PRMT R66, R13, 0x7632, R66 ;  /* 0x000076320d427816 */ /* 0x000fe40000000042 */
[----:B------:R-:W-:-:S02]  /*0300*/  @!P1 CS2R R50, SRZ ;  /* 0x0000000000329805 */ /* 0x000fc4000001ff00 */
[----:B------:R-:W-:Y:S02]  /*0310*/  SHF.L.U32 R10, R13, 0x10, RZ ;  /* 0x000000100d0a7819 */ /* 0x000fe400000006ff */
[----:B------:R-:W-:Y:S02]  /*0320*/  @!P1 CS2R R20, SRZ ;  /* 0x0000000000149805 */ /* 0x000fe4000001ff00 */
[C---:B------:R-:W-:Y:S02]  /*0330*/  PRMT R69, R16.reuse, 0x7632, R69 ;  /* 0x0000763210457816 */ /* 0x040fe40000000045 */
[----:B------:R-:W-:Y:S02]  /*0340*/  @!P1 CS2R R26, SRZ ;  /* 0x00000000001a9805 */ /* 0x000fe4000001ff00 */
[----:B------:R-:W-:Y:S01]  /*0350*/  SHF.L.U32 R13, R16, 0x10, RZ ;  /* 0x00000010100d7819 */ /* 0x000fe200000006ff */
[----:B------:R-:W-:Y:S01]  /*0360*/  ULDC.U8 UR6, c[0x0][0x2a0] ;  /* 0x0000a80000067ab9 */ /* 0x000fe20000000000 */
[C---:B------:R-:W-:Y:S01]  /*0370*/  PRMT R72, R19.reuse, 0x7632, R72 ;  /* 0x0000763213487816 */ /* 0x040fe20000000048 */
[----:B------:R-:W-:Y:S01]  /*0380*/  ULDC UR7, c[0x0][0x218] ;  /* 0x0000860000077ab9 */ /* 0x000fe20000000800 */
[----:B------:R-:W-:Y:S01]  /*0390*/  SHF.L.U32 R16, R19, 0x10, RZ ;  /* 0x0000001013107819 */ /* 0x000fe200000006ff */
[----:B------:R-:W-:Y:S01]  /*03a0*/  ULDC UR8, c[0x0][0x2d8] ;  /* 0x0000b60000087ab9 */ /* 0x000fe20000000800 */
[C---:B------:R-:W-:Y:S01]  /*03b0*/  PRMT R75, R22.reuse, 0x7632, R75 ;  /* 0x00007632164b7816 */ /* 0x040fe2000000004b */
[----:B------:R-:W-:Y:S01]  /*03c0*/  ULDC.64 UR12, c[0x0][0x230] ;  /* 0x00008c00000c7ab9 */ /* 0x000fe20000000a00 */
[----:B------:R-:W-:Y:S01]  /*03d0*/  SHF.L.U32 R19, R22, 0x10, RZ ;  /* 0x0000001016137819 */ /* 0x000fe200000006ff */
[----:B------:R-:W-:Y:S01]  /*03e0*/  ULDC.64 UR10, c[0x0][0x2b8] ;  /* 0x0000ae00000a7ab9 */ /* 0x000fe20000000a00 */
[----:B------:R-:W-:-:S02]  /*03f0*/  PRMT R58, R9, 0x7632, R58 ;  /* 0x00007632093a7816 */ /* 0x000fc4000000003a */
[----:B------:R-:W-:Y:S02]  /*0400*/  SHF.L.U32 R2, R9, 0x10, RZ ;  /* 0x0000001009027819 */ /* 0x000fe400000006ff */
[C---:B------:R-:W-:Y:S02]  /*0410*/  PRMT R78, R25.reuse, 0x7632, R78 ;  /* 0x00007632194e7816 */ /* 0x040fe4000000004e */
[----:B------:R-:W-:Y:S02]  /*0420*/  SHF.L.U32 R22, R25, 0x10, RZ ;  /* 0x0000001019167819 */ /* 0x000fe400000006ff */
[C---:B------:R-:W-:Y:S02]  /*0430*/  PRMT R60, R11.reuse, 0x7632, R60 ;  /* 0x000076320b3c7816 */ /* 0x040fe4000000003c */
[----:B0-----:R-:W-:Y:S02]  /*0440*/  SHF.L.U32 R4, R11, 0x10, RZ ;  /* 0x000000100b047819 */ /* 0x001fe400000006ff */
[----:B------:R-:W-:-:S02]  /*0450*/  PRMT R65, R12, 0x7632, R65 ;  /* 0x000076320c417816 */ /* 0x000fc40000000041 */
[----:B------:R-:W-:Y:S02]  /*0460*/  SHF.L.U32 R9, R12, 0x10, RZ ;  /* 0x000000100c097819 */ /* 0x000fe400000006ff */
[----:B------:R-:W-:Y:S02]  /*0470*/  PRMT R62, R49, 0x7632, R62 ;  /* 0x00007632313e7816 */ /* 0x000fe4000000003e */
[C---:B------:R-:W-:Y:S02]  /*0480*/  PRMT R67, R14.reuse, 0x7632, R67 ;  /* 0x000076320e437816 */ /* 0x040fe40000000043 */
[----:B------:R-:W-:Y:S01]  /*0490*/  SHF.L.U32 R11, R14, 0x10, RZ ;  /* 0x000000100e0b7819 */ /* 0x000fe200000006ff */
[----:B------:R-:W-:Y:S01]  /*04a0*/  IMAD.U32 R62, R62, 0x10000, RZ ;  /* 0x000100003e3e7824 */ /* 0x000fe200078e00ff */
[C---:B------:R-:W-:Y:S02]  /*04b0*/  PRMT R68, R15.reuse, 0x7632, R68 ;  /* 0x000076320f447816 */ /* 0x040fe40000000044 */
[----:B------:R-:W-:-:S02]  /*04c0*/  SHF.L.U32 R12, R15, 0x10, RZ ;  /* 0x000000100f0c7819 */ /* 0x000fc400000006ff */
[----:B------:R-:W-:Y:S02]  /*04d0*/  ISETP.NE.U32.AND P2, PT, R52, RZ, PT ;  /* 0x000000ff3400720c */ /* 0x000fe40003f45070 */
[----:B------:R-:W-:Y:S02]  /*04e0*/  PRMT R57, R8, 0x7632, R57 ;  /* 0x0000763208397816 */ /* 0x000fe40000000039 */
[----:B------:R-:W-:Y:S02]  /*04f0*/  PRMT R61, R48, 0x7632, R61 ;  /* 0x00007632303d7816 */ /* 0x000fe4000000003d */
[----:B------:R-:W-:Y:S02]  /*0500*/  PRMT R63, R50, 0x7632, R63 ;  /* 0x00007632323f7816 */ /* 0x000fe4000000003f */
[----:B------:R-:W-:Y:S02]  /*0510*/  PRMT R64, R51, 0x7632, R64 ;  /* 0x0000763233407816 */ /* 0x000fe40000000040 */
[----:B------:R-:W-:-:S02]  /*0520*/  PRMT R70, R17, 0x7632, R70 ;  /* 0x0000763211467816 */ /* 0x000fc40000000046 */
[----:B------:R-:W-:Y:S02]  /*0530*/  SHF.L.U32 R14, R17, 0x10, RZ ;  /* 0x00000010110e7819 */ /* 0x000fe400000006ff */
[C---:B------:R-:W-:Y:S02]  /*0540*/  PRMT R71, R18.reuse, 0x7632, R71 ;  /* 0x0000763212477816 */ /* 0x040fe40000000047 */
[----:B------:R-:W-:Y:S02]  /*0550*/  SHF.L.U32 R15, R18, 0x10, RZ ;  /* 0x00000010120f7819 */ /* 0x000fe400000006ff */
[----:B------:R-:W-:Y:S02]  /*0560*/  PRMT R73, R20, 0x7632, R73 ;  /* 0x0000763214497816 */ /* 0x000fe40000000049 */
[----:B------:R-:W-:Y:S02]  /*0570*/  PRMT R74, R21, 0x7632, R74 ;  /* 0x00007632154a7816 */ /* 0x000fe4000000004a */
[----:B------:R-:W-:-:S02]  /*0580*/  PRMT R76, R23, 0x7632, R76 ;  /* 0x00007632174c7816 */ /* 0x000fc4000000004c */
[----:B------:R-:W-:Y:S02]  /*0590*/  PRMT R77, R24, 0x7632, R77 ;  /* 0x00007632184d7816 */ /* 0x000fe4000000004d */
[----:B------:R-:W-:Y:S02]  /*05a0*/  PRMT R79, R26, 0x7632, R79 ;  /* 0x000076321a4f7816 */ /* 0x000fe4000000004f */
[----:B------:R-:W-:Y:S02]  /*05b0*/  PRMT R80, R27, 0x7632, R80 ;  /* 0x000076321b507816 */ /* 0x000fe40000000050 */
        /* <DEDUP_REMOVED lines=11> */
[----:B------:R-:W-:Y:S02]  /*0670*/  ISETP.NE.AND.EX P1, PT, R53, RZ, PT, P2 ;  /* 0x000000ff3500720c */ /* 0x000fe40003f25320 */
[----:B------:R-:W-:Y:S02]  /*0680*/  ISETP.NE.AND P4, PT, RZ, UR6, PT ;  /* 0x00000006ff007c0c */ /* 0x000fe4000bf85270 */
        /* <DEDUP_REMOVED lines=23> */
[C---:B--2---:R-:W-:Y:S02]  /*0800*/  SHF.L.U32 R25, R44.reuse, 0x10, RZ ;  /* 0x000000102c197819 */ /* 0x044fe400000006ff */
[----:B------:R-:W-:Y:S02]  /*0810*/  PRMT R157, R44, 0x7632, R157 ;  /* 0x000076322c9d7816 */ /* 0x000fe4000000009d */
[C---:B---3--:R-:W-:Y:S01]  /*0820*/  PRMT R152, R40.reuse, 0x7632, R152 ;  /* 0x0000763228987816 */ /* 0x048fe20000000098 */
[----:B------:R0:W-:Y:S01]  /*0830*/  STL [R1], R25 ;  /* 0x0000001901007387 */ /* 0x0001e20000100800 */
[----:B------:R-:W-:-:S02]  /*0840*/  SHF.L.U32 R161, R40, 0x10, RZ ;  /* 0x0000001028a17819 */ /* 0x000fc400000006ff */
[----:B------:R-:W-:Y:S02]  /*0850*/  PRMT R156, R45, 0x7632, R156 ;  /* 0x000076322d9c7816 */ /* 0x000fe4000000009c */
[----:B------:R-:W-:Y:S02]  /*0860*/  PRMT R154, R46, 0x7632, R154 ;  /* 0x000076322e9a7816 */ /* 0x000fe4000000009a */
[----:B------:R-:W-:Y:S02]  /*0870*/  PRMT R153, R47, 0x7632, R153 ;  /* 0x000076322f997816 */ /* 0x000fe40000000099 */
[----:B------:R-:W-:Y:S02]  /*0880*/  PRMT R145, R41, 0x7632, R145 ;  /* 0x0000763229917816 */ /* 0x000fe40000000091 */
[----:B------:R-:W-:Y:S02]  /*0890*/  PRMT R144, R42, 0x7632, R144 ;  /* 0x000076322a907816 */ /* 0x000fe40000000090 */
[----:B------:R-:W-:-:S02]  /*08a0*/  PRMT R143, R43, 0x7632, R143 ;  /* 0x000076322b8f7816 */ /* 0x000fc4000000008f */
[----:B----4-:R-:W-:Y:S02]  /*08b0*/  PRMT R133, R128, 0x7632, R133 ;  /* 0x0000763280857816 */ /* 0x010fe40000000085 */
        /* <DEDUP_REMOVED lines=26> */
[----:B0-----:R-:W-:Y:S02]  /*0a60*/  SHF.L.U32 R25, R37, 0x10, RZ ;  /* 0x0000001025197819 */ /* 0x001fe400000006ff */
        /* <DEDUP_REMOVED lines=34> */
.L_x_340:
[----:B------:R-:W0:Y:S01]  /*0c90*/  S2R R155, SR_TID.X ;  /* 0x00000000009b7919 */ /* 0x000e220000002100 */
[----:B-1----:R-:W1:Y:S01]  /*0ca0*/  @P1 LDC.64 R44, c[0x0][0x270] ;  /* 0x00009c00ff2c1b82 */ /* 0x002e620000000a00 */
[----:B------:R-:W-:Y:S01]  /*0cb0*/  IMAD R46, R56, UR7, RZ ;  /* 0x00000007382e7c24 */ /* 0x000fe2000f8e02ff */
[----:B------:R-:W-:-:S04]  /*0cc0*/  ISETP.NE.U32.AND P2, PT, RZ, UR12, PT ;  /* 0x0000000cff007c0c */ /* 0x000fc8000bf45070 */
[----:B------:R-:W-:Y:S02]  /*0cd0*/  SHF.R.S32.HI R47, RZ, 0x1f, R46 ;  /* 0x0000001fff2f7819 */ /* 0x000fe4000001142e */
[----:B------:R-:W2:Y:S01]  /*0ce0*/  LDC.64 R146, c[0x0][0x220] ;  /* 0x00008800ff927b82 */ /* 0x000ea20000000a00 */
[----:B------:R-:W-:Y:S02]  /*0cf0*/  ISETP.NE.AND.EX P2, PT, RZ, UR13, PT, P2 ;  /* 0x0000000dff007c0c */ /* 0x000fe4000bf45320 */
[----:B------:R-:W-:Y:S01]  /*0d00*/  LEA.HI R48, R47, R46, RZ, 0x3 ;  /* 0x0000002e2f307211 */ /* 0x000fe200078f18ff */
[----:B-1----:R-:W-:-:S05]  /*0d10*/  @P1 IMAD.WIDE R44, R56, 0x2, R44 ;  /* 0x00000002382c1825 */ /* 0x002fca00078e022c */
[----:B------:R-:W3:Y:S01]  /*0d20*/  @P1 LDG.E.U16 R49, desc[UR4][R44.64] ;  /* 0x000000042c311981 */ /* 0x000ee2000c1e1500 */
[----:B0-----:R-:W-:-:S04]  /*0d30*/  LOP3.LUT R155, R155, 0x1f, RZ, 0xc0, !PT ;  /* 0x0000001f9b9b7812 */ /* 0x001fc800078ec0ff */
[----:B------:R-:W-:-:S05]  /*0d40*/  LEA.HI.SX32 R48, R48, R155, 0x1d ;  /* 0x0000009b30307211 */ /* 0x000fca00078feaff */
[C---:B--2---:R-:W-:Y:S01]  /*0d50*/  IMAD.WIDE.U32 R46, R48.reuse, 0x10, R146 ;  /* 0x00000010302e7825 */ /* 0x044fe200078e0092 */
[----:B------:R-:W-:-:S05]  /*0d60*/  @P2 LEA R50, P3, R48, UR12, 0x4 ;  /* 0x0000000c30322c11 */ /* 0x000fca000f8620ff */
[----:B------:R-:W2:Y:S01]  /*0d70*/  LDG.E.128 R44, desc[UR4][R46.64] ;  /* 0x000000042e2c7981 */ /* 0x000ea2000c1e1d00 */
[----:B------:R-:W-:-:S05]  /*0d80*/  @P2 LEA.HI.X R51, R48, UR13, RZ, 0x4, P3 ;  /* 0x0000000d30332c11 */ /* 0x000fca00098f24ff */
[----:B-----5:R0:W5:Y:S01]  /*0d90*/  @P2 LDG.E.128 R36, desc[UR4][R50.64] ;  /* 0x0000000432242981 */ /* 0x020162000c1e1d00 */
[----:B------:R-:W-:-:S04]  /*0da0*/  ISETP.NE.U32.AND P3, PT, RZ, UR12, PT ;  /* 0x0000000cff007c0c */ /* 0x000fc8000bf65070 */
[----:B------:R-:W-:Y:S01]  /*0db0*/  ISETP.NE.AND.EX P3, PT, RZ, UR13, PT, P3 ;  /* 0x0000000dff007c0c */ /* 0x000fe2000bf65330 */
[----:B------:R-:W-:-:S06]  /*0dc0*/  HFMA2.MMA R105, -RZ, RZ, 1.875, 0 ;  /* 0x3f800000ff697435 */ /* 0x000fcc00000001ff */
[----:B---3--:R-:W-:Y:S01]  /*0dd0*/  @P1 SHF.L.U32 R105, R49, 0x10, RZ ;  /* 0x0000001031691819 */ /* 0x008fe200000006ff */
[C---:B--2---:R-:W-:Y:S01]  /*0de0*/  IMAD.U32 R54, R44.reuse, 0x10000, RZ ;  /* 0x000100002c367824 */ /* 0x044fe200078e00ff */
[----:B------:R-:W-:-:S03]  /*0df0*/  PRMT R49, R44, 0x7632, R49 ;  /* 0x000076322c317816 */ /* 0x000fc60000000031 */
[----:B------:R-:W-:Y:S01]  /*0e00*/  FMUL.FTZ R54, R54, R105 ;  /* 0x0000006936367220 */ /* 0x000fe20000410000 */
[----:B0-----:R-:W-:Y:S06]  /*0e10*/  @P3 BRA `(.L_x_195) ;  /* 0x0000000000083947 */ /* 0x001fec0003800000 */
[----:B------:R-:W-:Y:S05]  /*0e20*/  @P0 BRA `(.L_x_196) ;  /* 0x00000000000c0947 */ /* 0x000fea0003800000 */
[----:B------:R-:W-:Y:S05]  /*0e30*/  BRA `(.L_x_197) ;  /* 0x0000000000107947 */ /* 0x000fea0003800000 */
.L_x_195:
[----:B-----5:R-:W-:-:S05]  /*0e40*/  SHF.L.U32 R51, R36, 0x10, RZ ;  /* 0x0000001024337819 */ /* 0x020fca00000006ff */
[----:B------:R-:W-:-:S07]  /*0e50*/  FADD.FTZ R54, R54, R51 ;  /* 0x0000003336367221 */ /* 0x000fce0000010000 */
.L_x_196:
[----:B------:R-:W-:-:S04]  /*0e60*/  F2FP.BF16.F32.PACK_AB R44, RZ, R54 ;  /* 0x00000036ff2c723e */ /* 0x000fc800000010ff */
[----:B------:R-:W-:-:S07]  /*0e70*/  PRMT R40, R44, 0x7610, R40 ;  /* 0x000076102c287816 */ /* 0x000fce0000000028 */
.L_x_197:
[----:B------:R-:W-:-:S05]  /*0e80*/  SHF.L.U32 R44, R49, 0x10, RZ ;  /* 0x00000010312c7819 */ /* 0x000fca00000006ff */
[----:B------:R-:W-:Y:S01]  /*0e90*/  FMUL.FTZ R49, R44, R105 ;  /* 0x000000692c317220 */ /* 0x000fe20000410000 */
[----:B------:R-:W-:Y:S06]  /*0ea0*/  @P3 BRA `(.L_x_198) ;  /* 0x0000000000083947 */ /* 0x000fec0003800000 */
[----:B------:R-:W-:Y:S05]  /*0eb0*/  @P0 BRA `(.L_x_199) ;  /* 0x0000000000100947 */ /* 0x000fea0003800000 */
[----:B------:R-:W-:Y:S05]  /*0ec0*/  BRA `(.L_x_200) ;  /* 0x0000000000147947 */ /* 0x000fea0003800000 */
.L_x_198:
[----:B-----5:R-:W-:-:S04]  /*0ed0*/  PRMT R44, R36, 0x7632, R44 ;  /* 0x00007632242c7816 */ /* 0x020fc8000000002c */
[----:B------:R-:W-:-:S05]  /*0ee0*/  SHF.L.U32 R44, R44, 0x10, RZ ;  /* 0x000000102c2c7819 */ /* 0x000fca00000006ff */
[----:B------:R-:W-:-:S07]  /*0ef0*/  FADD.FTZ R49, R49, R44 ;  /* 0x0000002c31317221 */ /* 0x000fce0000010000 */
.L_x_199:
[----:B------:R-:W-:-:S04]  /*0f00*/  F2FP.BF16.F32.PACK_AB R44, RZ, R49 ;  /* 0x00000031ff2c723e */ /* 0x000fc800000010ff */
[----:B------:R-:W-:-:S07]  /*0f10*/  PRMT R40, R40, 0x5410, R44 ;  /* 0x0000541028287816 */ /* 0x000fce000000002c */
.L_x_200:
[C---:B------:R-:W-:Y:S02]  /*0f20*/  SHF.L.U32 R90, R45.reuse, 0x10, RZ ;  /* 0x000000102d5a7819 */ /* 0x040fe400000006ff */
[----:B------:R-:W-:-:S03]  /*0f30*/  PRMT R45, R45, 0x7632, R45 ;  /* 0x000076322d2d7816 */ /* 0x000fc6000000002d */
[----:B------:R-:W-:Y:S01]  /*0f40*/  FMUL.FTZ R90, R90, R105 ;  /* 0x000000695a5a7220 */ /* 0x000fe20000410000 */
[----:B------:R-:W-:Y:S06]  /*0f50*/  @P3 BRA `(.L_x_201) ;  /* 0x0000000000083947 */ /* 0x000fec0003800000 */
[----:B------:R-:W-:Y:S05]  /*0f60*/  @P0 BRA `(.L_x_202) ;  /* 0x00000000000c0947 */ /* 0x000fea0003800000 */
[----:B------:R-:W-:Y:S05]  /*0f70*/  BRA `(.L_x_203) ;  /* 0x0000000000107947 */ /* 0x000fea0003800000 */
.L_x_201:
[----:B-----5:R-:W-:-:S05]  /*0f80*/  SHF.L.U32 R51, R37, 0x10, RZ ;  /* 0x0000001025337819 */ /* 0x020fca00000006ff */
[----:B------:R-:W-:-:S07]  /*0f90*/  FADD.FTZ R90, R90, R51 ;  /* 0x000000335a5a7221 */ /* 0x000fce0000010000 */
.L_x_202:
[----:B------:R-:W-:-:S04]  /*0fa0*/  F2FP.BF16.F32.PACK_AB R44, RZ, R90 ;  /* 0x0000005aff2c723e */ /* 0x000fc800000010ff */
[----:B------:R-:W-:-:S07]  /*0fb0*/  PRMT R41, R44, 0x7610, R41 ;  /* 0x000076102c297816 */ /* 0x000fce0000000029 */
.L_x_203:
[----:B------:R-:W-:-:S05]  /*0fc0*/  SHF.L.U32 R44, R45, 0x10, RZ ;  /* 0x000000102d2c7819 */ /* 0x000fca00000006ff */
[----:B------:R-:W-:Y:S01]  /*0fd0*/  FMUL.FTZ R55, R44, R105 ;  /* 0x000000692c377220 */ /* 0x000fe20000410000 */
[----:B------:R-:W-:Y:S06]  /*0fe0*/  @P3 BRA `(.L_x_204) ;  /* 0x0000000000083947 */ /* 0x000fec0003800000 */
[----:B------:R-:W-:Y:S05]  /*0ff0*/  @P0 BRA `(.L_x_205) ;  /* 0x0000000000100947 */ /* 0x000fea0003800000 */
[----:B------:R-:W-:Y:S05]  /*1000*/  BRA `(.L_x_206) ;  /* 0x0000000000147947 */ /* 0x000fea0003800000 */
.L_x_204:
[----:B-----5:R-:W-:-:S04]  /*1010*/  PRMT R44, R37, 0x7632, R44 ;  /* 0x00007632252c7816 */ /* 0x020fc8000000002c */
[----:B------:R-:W-:-:S05]  /*1020*/  SHF.L.U32 R44, R44, 0x10, RZ ;  /* 0x000000102c2c7819 */ /* 0x000fca00000006ff */
[----:B------:R-:W-:-:S07]  /*1030*/  FADD.FTZ R55, R55, R44 ;  /* 0x0000002c37377221 */ /* 0x000fce0000010000 */
.L_x_205:
[----:B------:R-:W-:-:S04]  /*1040*/  F2FP.BF16.F32.PACK_AB R44, RZ, R55 ;  /* 0x00000037ff2c723e */ /* 0x000fc800000010ff */
[----:B------:R-:W-:-:S07]  /*1050*/  PRMT R41, R41, 0x5410, R44 ;  /* 0x0000541029297816 */ /* 0x000fce000000002c */
.L_x_206:
[C---:B------:R-:W-:Y:S02]  /*1060*/  SHF.L.U32 R44, R46.reuse, 0x10, RZ ;  /* 0x000000102e2c7819 */ /* 0x040fe400000006ff */
[----:B------:R-:W-:-:S03]  /*1070*/  PRMT R46, R46, 0x7632, R46 ;  /* 0x000076322e2e7816 */ /* 0x000fc6000000002e */
[----:B------:R-:W-:Y:S01]  /*1080*/  FMUL.FTZ R93, R44, R105 ;  /* 0x000000692c5d7220 */ /* 0x000fe20000410000 */
[----:B------:R-:W-:Y:S06]  /*1090*/  @P3 BRA `(.L_x_207) ;  /* 0x0000000000083947 */ /* 0x000fec0003800000 */
[----:B------:R-:W-:Y:S05]  /*10a0*/  @P0 BRA `(.L_x_208) ;  /* 0x00000000000c0947 */ /* 0x000fea0003800000 */
[----:B------:R-:W-:Y:S05]  /*10b0*/  BRA `(.L_x_209) ;  /* 0x0000000000107947 */ /* 0x000fea0003800000 */
.L_x_207:
[----:B-----5:R-:W-:-:S05]  /*10c0*/  SHF.L.U32 R44, R38, 0x10, RZ ;  /* 0x00000010262c7819 */ /* 0x020fca00000006ff */
[----:B------:R-:W-:-:S07]  /*10d0*/  FADD.FTZ R93, R93, R44 ;  /* 0x0000002c5d5d7221 */ /* 0x000fce0000010000 */
.L_x_208:
[----:B------:R-:W-:-:S04]  /*10e0*/  F2FP.BF16.F32.PACK_AB R44, RZ, R93 ;  /* 0x0000005dff2c723e */ /* 0x000fc800000010ff */
[----:B------:R-:W-:-:S07]  /*10f0*/  PRMT R42, R44, 0x7610, R42 ;  /* 0x000076102c2a7816 */ /* 0x000fce000000002a */
.L_x_209:
[----:B------:R-:W-:-:S05]  /*1100*/  SHF.L.U32 R46, R46, 0x10, RZ ;  /* 0x000000102e2e7819 */ /* 0x000fca00000006ff */
[----:B------:R-:W-:Y:S01]  /*1110*/  FMUL.FTZ R92, R46, R105 ;  /* 0x000000692e5c7220 */ /* 0x000fe20000410000 */
[----:B------:R-:W-:Y:S06]  /*1120*/  @P3 BRA `(.L_x_210) ;  /* 0x0000000000083947 */ /* 0x000fec0003800000 */
[----:B------:R-:W-:Y:S05]  /*1130*/  @P0 BRA `(.L_x_211) ;  /* 0x0000000000100947 */ /* 0x000fea0003800000 */
[----:B------:R-:W-:Y:S05]  /*1140*/  BRA `(.L_x_212) ;  /* 0x0000000000147947 */ /* 0x000fea0003800000 */
.L_x_210:
[----:B-----5:R-:W-:-:S04]  /*1150*/  PRMT R44, R38, 0x7632, R44 ;  /* 0x00007632262c7816 */ /* 0x020fc8000000002c */
[----:B------:R-:W-:-:S05]  /*1160*/  SHF.L.U32 R45, R44, 0x10, RZ ;  /* 0x000000102c2d7819 */ /* 0x000fca00000006ff */
[----:B------:R-:W-:-:S07]  /*1170*/  FADD.FTZ R92, R92, R45 ;  /* 0x0000002d5c5c7221 */ /* 0x000fce0000010000 */
.L_x_211:
[----:B------:R-:W-:-:S04]  /*1180*/  F2FP.BF16.F32.PACK_AB R44, RZ, R92 ;  /* 0x0000005cff2c723e */ /* 0x000fc800000010ff */
[----:B------:R-:W-:-:S07]  /*1190*/  PRMT R42, R42, 0x5410, R44 ;  /* 0x000054102a2a7816 */ /* 0x000fce000000002c */
.L_x_212:
[C---:B------:R-:W-:Y:S02]  /*11a0*/  SHF.L.U32 R106, R47.reuse, 0x10, RZ ;  /* 0x000000102f6a7819 */ /* 0x040fe400000006ff */
[----:B------:R-:W-:-:S03]  /*11b0*/  PRMT R47, R47, 0x7632, R47 ;  /* 0x000076322f2f7816 */ /* 0x000fc6000000002f */
[----:B------:R-:W-:Y:S01]  /*11c0*/  FMUL.FTZ R106, R106, R105 ;  /* 0x000000696a6a7220 */ /* 0x000fe20000410000 */
[----:B------:R-:W-:Y:S06]  /*11d0*/  @P3 BRA `(.L_x_213) ;  /* 0x0000000000083947 */ /* 0x000fec0003800000 */
[----:B------:R-:W-:Y:S05]  /*11e0*/  @P0 BRA `(.L_x_214) ;  /* 0x00000000000c0947 */ /* 0x000fea0003800000 */
[----:B------:R-:W-:Y:S05]  /*11f0*/  BRA `(.L_x_215) ;  /* 0x0000000000107947 */ /* 0x000fea0003800000 */
.L_x_213:
[----:B-----5:R-:W-:-:S05]  /*1200*/  SHF.L.U32 R45, R39, 0x10, RZ ;  /* 0x00000010272d7819 */ /* 0x020fca00000006ff */
[----:B------:R-:W-:-:S07]  /*1210*/  FADD.FTZ R106, R106, R45 ;  /* 0x0000002d6a6a7221 */ /* 0x000fce0000010000 */
.L_x_214:
[----:B------:R-:W-:-:S04]  /*1220*/  F2FP.BF16.F32.PACK_AB R44, RZ, R106 ;  /* 0x0000006aff2c723e */ /* 0x000fc800000010ff */
[----:B------:R-:W-:-:S07]  /*1230*/  PRMT R43, R44, 0x7610, R43 ;  /* 0x000076102c2b7816 */ /* 0x000fce000000002b */
.L_x_215:
[----:B------:R-:W-:-:S05]  /*1240*/  SHF.L.U32 R44, R47, 0x10, RZ ;  /* 0x000000102f2c7819 */ /* 0x000fca00000006ff */
[----:B------:R-:W-:Y:S01]  /*1250*/  FMUL.FTZ R107, R44, R105 ;  /* 0x000000692c6b7220 */ /* 0x000fe20000410000 */
[----:B------:R-:W-:Y:S06]  /*1260*/  @P3 BRA `(.L_x_216) ;  /* 0x0000000000083947 */ /* 0x000fec0003800000 */
[----:B------:R-:W-:Y:S05]  /*1270*/  @P0 BRA `(.L_x_217) ;  /* 0x0000000000100947 */ /* 0x000fea0003800000 */
[----:B------:R-:W-:Y:S05]  /*1280*/  BRA `(.L_x_218) ;  /* 0x0000000000147947 */ /* 0x000fea0003800000 */
.L_x_216:
[----:B-----5:R-:W-:-:S04]  /*1290*/  PRMT R44, R39, 0x7632, R44 ;  /* 0x00007632272c7816 */ /* 0x020fc8000000002c */
[----:B------:R-:W-:-:S05]  /*12a0*/  SHF.L.U32 R44, R44, 0x10, RZ ;  /* 0x000000102c2c7819 */ /* 0x000fca00000006ff */
[----:B------:R-:W-:-:S07]  /*12b0*/  FADD.FTZ R107, R107, R44 ;  /* 0x0000002c6b6b7221 */ /* 0x000fce0000010000 */
.L_x_217:
[----:B------:R-:W-:-:S04]  /*12c0*/  F2FP.BF16.F32.PACK_AB R44, RZ, R107 ;  /* 0x0000006bff2c723e */ /* 0x000fc800000010ff */
[----:B------:R-:W-:-:S07]  /*12d0*/  PRMT R43, R43, 0x5410, R44 ;  /* 0x000054102b2b7816 */ /* 0x000fce000000002c */
.L_x_218:
[----:B------:R-:W0:Y:S01]  /*12e0*/  @P0 LDC.64 R44, c[0x0][0x238] ;  /* 0x00008e00ff2c0b82 */ /* 0x000e220000000a00 */
[----:B------:R-:W-:-:S05]  /*12f0*/  IADD3 R53, R48, 0x20, RZ ;  /* 0x0000002030357810 */ /* 0x000fca0007ffe0ff */
[----:B------:R-:W-:Y:S01]  /*1300*/  IMAD.WIDE.U32 R46, R53, 0x10, R146 ;  /* 0x00000010352e7825 */ /* 0x000fe200078e0092 */
[----:B0-----:R-:W-:-:S04]  /*1310*/  @P0 LEA R44, P5, R48, R44, 0x4 ;  /* 0x0000002c302c0211 */ /* 0x001fc800078a20ff */
[----:B------:R-:W-:Y:S02]  /*1320*/  @P0 LEA.HI.X R45, R48, R45, RZ, 0x4, P5 ;  /* 0x0000002d302d0211 */ /* 0x000fe400028f24ff */
[----:B------:R-:W-:-:S03]  /*1330*/  @P2 LEA R50, P5, R53, UR12, 0x4 ;  /* 0x0000000c35322c11 */ /* 0x000fc6000f8a20ff */
[----:B------:R0:W-:Y:S01]  /*1340*/  @P0 STG.E.128 desc[UR4][R44.64], R40 ;  /* 0x000000282c000986 */ /* 0x0001e2000c101d04 */
[----:B------:R-:W-:-:S05]  /*1350*/  @P2 LEA.HI.X R51, R53, UR13, RZ, 0x4, P5 ;  /* 0x0000000d35332c11 */ /* 0x000fca000a8f24ff */
[----:B-----5:R1:W5:Y:S04]  /*1360*/  @P2 LDG.E.128 R36, desc[UR4][R50.64] ;  /* 0x0000000432242981 */ /* 0x020368000c1e1d00 */
[----:B0-----:R-:W2:Y:S02]  /*1370*/  LDG.E.128 R44, desc[UR4][R46.64] ;  /* 0x000000042e2c7981 */ /* 0x001ea4000c1e1d00 */
[C---:B--2---:R-:W-:Y:S02]  /*1380*/  SHF.L.U32 R96, R44.reuse, 0x10, RZ ;  /* 0x000000102c607819 */ /* 0x044fe400000006ff */
[----:B------:R-:W-:-:S03]  /*1390*/  PRMT R52, R44, 0x7632, R52 ;  /* 0x000076322c347816 */ /* 0x000fc60000000034 */
[----:B------:R-:W-:Y:S01]  /*13a0*/  FMUL.FTZ R96, R96, R105 ;  /* 0x0000006960607220 */ /* 0x000fe20000410000 */
[----:B-1----:R-:W-:Y:S06]  /*13b0*/  @P3 BRA `(.L_x_219) ;  /* 0x0000000000083947 */ /* 0x002fec0003800000 */
[----:B------:R-:W-:Y:S05]  /*13c0*/  @P0 BRA `(.L_x_220) ;  /* 0x00000000000c0947 */ /* 0x000fea0003800000 */
[----:B------:R-:W-:Y:S05]  /*13d0*/  BRA `(.L_x_221) ;  /* 0x0000000000107947 */ /* 0x000fea0003800000 */
.L_x_219:
[----:B-----5:R-:W-:-:S05]  /*13e0*/  SHF.L.U32 R51, R36, 0x10, RZ ;  /* 0x0000001024337819 */ /* 0x020fca00000006ff */
[----:B------:R-:W-:-:S07]  /*13f0*/  FADD.FTZ R96, R51, R96 ;  /* 0x0000006033607221 */ /* 0x000fce0000010000 */
.L_x_220:
[----:B------:R-:W-:-:S04]  /*1400*/  F2FP.BF16.F32.PACK_AB R44, RZ, R96 ;  /* 0x00000060ff2c723e */ /* 0x000fc800000010ff */
[----:B------:R-:W-:-:S07]  /*1410*/  PRMT R40, R44, 0x7610, R40 ;  /* 0x000076102c287816 */ /* 0x000fce0000000028 */
.L_x_221:
[----:B------:R-:W-:-:S05]  /*1420*/  SHF.L.U32 R52, R52, 0x10, RZ ;  /* 0x0000001034347819 */ /* 0x000fca00000006ff */
[----:B------:R-:W-:Y:S01]  /*1430*/  FMUL.FTZ R94, R52, R105 ;  /* 0x00000069345e7220 */ /* 0x000fe20000410000 */
[----:B------:R-:W-:Y:S06]  /*1440*/  @P3 BRA `(.L_x_222) ;  /* 0x0000000000083947 */ /* 0x000fec0003800000 */
[----:B------:R-:W-:Y:S05]  /*1450*/  @P0 BRA `(.L_x_223) ;  /* 0x0000000000100947 */ /* 0x000fea0003800000 */
[----:B------:R-:W-:Y:S05]  /*1460*/  BRA `(.L_x_224) ;  /* 0x0000000000147947 */ /* 0x000fea0003800000 */
.L_x_222:
[----:B-----5:R-:W-:-:S04]  /*1470*/  PRMT R44, R36, 0x7632, R44 ;  /* 0x00007632242c7816 */ /* 0x020fc8000000002c */
[----:B------:R-:W-:-:S05]  /*1480*/  SHF.L.U32 R51, R44, 0x10, RZ ;  /* 0x000000102c337819 */ /* 0x000fca00000006ff */
[----:B------:R-:W-:-:S07]  /*1490*/  FADD.FTZ R94, R94, R51 ;  /* 0x000000335e5e7221 */ /* 0x000fce0000010000 */
.L_x_223:
[----:B------:R-:W-:-:S04]  /*14a0*/  F2FP.BF16.F32.PACK_AB R44, RZ, R94 ;  /* 0x0000005eff2c723e */ /* 0x000fc800000010ff */
[----:B------:R-:W-:-:S07]  /*14b0*/  PRMT R40, R40, 0x5410, R44 ;  /* 0x0000541028287816 */ /* 0x000fce000000002c */
.L_x_224:
[C---:B------:R-:W-:Y:S02]  /*14c0*/  SHF.L.U32 R100, R45.reuse, 0x10, RZ ;  /* 0x000000102d647819 */ /* 0x040fe400000006ff */
[----:B------:R-:W-:-:S03]  /*14d0*/  PRMT R45, R45, 0x7632, R45 ;  /* 0x000076322d2d7816 */ /* 0x000fc6000000002d */
[----:B------:R-:W-:Y:S01]  /*14e0*/  FMUL.FTZ R100, R100, R105 ;  /* 0x0000006964647220 */ /* 0x000fe20000410000 */
[----:B------:R-:W-:Y:S06]  /*14f0*/  @P3 BRA `(.L_x_225) ;  /* 0x0000000000083947 */ /* 0x000fec0003800000 */
[----:B------:R-:W-:Y:S05]  /*1500*/  @P0 BRA `(.L_x_226) ;  /* 0x00000000000c0947 */ /* 0x000fea0003800000 */
[----:B------:R-:W-:Y:S05]  /*1510*/  BRA `(.L_x_227) ;  /* 0x0000000000107947 */ /* 0x000fea0003800000 */
.L_x_225:
[----:B-----5:R-:W-:-:S05]  /*1520*/  SHF.L.U32 R51, R37, 0x10, RZ ;  /* 0x0000001025337819 */ /* 0x020fca00000006ff */
[----:B------:R-:W-:-:S07]  /*1530*/  FADD.FTZ R100, R51, R100 ;  /* 0x0000006433647221 */ /* 0x000fce0000010000 */
.L_x_226:
[----:B------:R-:W-:-:S04]  /*1540*/  F2FP.BF16.F32.PACK_AB R44, RZ, R100 ;  /* 0x00000064ff2c723e */ /* 0x000fc800000010ff */
[----:B------:R-:W-:-:S07]  /*1550*/  PRMT R41, R44, 0x7610, R41 ;  /* 0x000076102c297816 */ /* 0x000fce0000000029 */
.L_x_227:
[----:B------:R-:W-:-:S05]  /*1560*/  SHF.L.U32 R44, R45, 0x10, RZ ;  /* 0x000000102d2c7819 */ /* 0x000fca00000006ff */
[----:B------:R-:W-:Y:S01]  /*1570*/  FMUL.FTZ R97, R44, R105 ;  /* 0x000000692c617220 */ /* 0x000fe20000410000 */
[----:B------:R-:W-:Y:S06]  /*1580*/  @P3 BRA `(.L_x_228) ;  /* 0x0000000000083947 */ /* 0x000fec0003800000 */
[----:B------:R-:W-:Y:S05]  /*1590*/  @P0 BRA `(.L_x_229) ;  /* 0x0000000000100947 */ /* 0x000fea0003800000 */
[----:B------:R-:W-:Y:S05]  /*15a0*/  BRA `(.L_x_230) ;  /* 0x0000000000147947 */ /* 0x000fea0003800000 */
.L_x_228:
[----:B-----5:R-:W-:-:S04]  /*15b0*/  PRMT R44, R37, 0x7632, R44 ;  /* 0x00007632252c7816 */ /* 0x020fc8000000002c */
[----:B------:R-:W-:-:S05]  /*15c0*/  SHF.L.U32 R44, R44, 0x10, RZ ;  /* 0x000000102c2c7819 */ /* 0x000fca00000006ff */
[----:B------:R-:W-:-:S07]  /*15d0*/  FADD.FTZ R97, R97, R44 ;  /* 0x0000002c61617221 */ /* 0x000fce0000010000 */
.L_x_229:
[----:B------:R-:W-:-:S04]  /*15e0*/  F2FP.BF16.F32.PACK_AB R44, RZ, R97 ;  /* 0x00000061ff2c723e */ /* 0x000fc800000010ff */
[----:B------:R-:W-:-:S07]  /*15f0*/  PRMT R41, R41, 0x5410, R44 ;  /* 0x0000541029297816 */ /* 0x000fce000000002c */
.L_x_230:
[C---:B------:R-:W-:Y:S02]  /*1600*/  SHF.L.U32 R44, R46.reuse, 0x10, RZ ;  /* 0x000000102e2c7819 */ /* 0x040fe400000006ff */
[----:B------:R-:W-:-:S03]  /*1610*/  PRMT R46, R46, 0x7632, R46 ;  /* 0x000076322e2e7816 */ /* 0x000fc6000000002e */
[----:B------:R-:W-:Y:S01]  /*1620*/  FMUL.FTZ R101, R44, R105 ;  /* 0x000000692c657220 */ /* 0x000fe20000410000 */
[----:B------:R-:W-:Y:S06]  /*1630*/  @P3 BRA `(.L_x_231) ;  /* 0x0000000000083947 */ /* 0x000fec0003800000 */
[----:B------:R-:W-:Y:S05]  /*1640*/  @P0 BRA `(.L_x_232) ;  /* 0x00000000000c0947 */ /* 0x000fea0003800000 */
[----:B------:R-:W-:Y:S05]  /*1650*/  BRA `(.L_x_233) ;  /* 0x0000000000107947 */ /* 0x000fea0003800000 */
.L_x_231:
[----:B-----5:R-:W-:-:S05]  /*1660*/  SHF.L.U32 R44, R38, 0x10, RZ ;  /* 0x00000010262c7819 */ /* 0x020fca00000006ff */
[----:B------:R-:W-:-:S07]  /*1670*/  FADD.FTZ R101, R44, R101 ;  /* 0x000000652c657221 */ /* 0x000fce0000010000 */
.L_x_232:
[----:B------:R-:W-:-:S04]  /*1680*/  F2FP.BF16.F32.PACK_AB R44, RZ, R101 ;  /* 0x00000065ff2c723e */ /* 0x000fc800000010ff */
[----:B------:R-:W-:-:S07]  /*1690*/  PRMT R42, R44, 0x7610, R42 ;  /* 0x000076102c2a7816 */ /* 0x000fce000000002a */
.L_x_233:
[----:B------:R-:W-:-:S05]  /*16a0*/  SHF.L.U32 R46, R46, 0x10, RZ ;  /* 0x000000102e2e7819 */ /* 0x000fca00000006ff */
[----:B------:R-:W-:Y:S01]  /*16b0*/  FMUL.FTZ R102, R46, R105 ;  /* 0x000000692e667220 */ /* 0x000fe20000410000 */
[----:B------:R-:W-:Y:S06]  /*16c0*/  @P3 BRA `(.L_x_234) ;  /* 0x0000000000083947 */ /* 0x000fec0003800000 */
[----:B------:R-:W-:Y:S05]  /*16d0*/  @P0 BRA `(.L_x_235) ;  /* 0x0000000000100947 */ /* 0x000fea0003800000 */
[----:B------:R-:W-:Y:S05]  /*16e0*/  BRA `(.L_x_236) ;  /* 0x0000000000147947 */ /* 0x000fea0003800000 */
.L_x_234:
[----:B-----5:R-:W-:-:S04]  /*16f0*/  PRMT R44, R38, 0x7632, R44 ;  /* 0x00007632262c7816 */ /* 0x020fc8000000002c */
[----:B------:R-:W-:-:S05]  /*1700*/  SHF.L.U32 R45, R44, 0x10, RZ ;  /* 0x000000102c2d7819 */ /* 0x000fca00000006ff */
[----:B------:R-:W-:-:S07]  /*1710*/  FADD.FTZ R102, R102, R45 ;  /* 0x0000002d66667221 */ /* 0x000fce0000010000 */
.L_x_235:
[----:B------:R-:W-:-:S04]  /*1720*/  F2FP.BF16.F32.PACK_AB R44, RZ, R102 ;  /* 0x00000066ff2c723e */ /* 0x000fc800000010ff */
[----:B------:R-:W-:-:S07]  /*1730*/  PRMT R42, R42, 0x5410, R44 ;  /* 0x000054102a2a7816 */ /* 0x000fce000000002c */
.L_x_236:
[C---:B------:R-:W-:Y:S02]  /*1740*/  SHF.L.U32 R44, R47.reuse, 0x10, RZ ;  /* 0x000000102f2c7819 */ /* 0x040fe400000006ff */
[----:B------:R-:W-:-:S03]  /*1750*/  PRMT R47, R47, 0x7632, R47 ;  /* 0x000076322f2f7816 */ /* 0x000fc6000000002f */
[----:B------:R-:W-:Y:S01]  /*1760*/  FMUL.FTZ R103, R44, R105 ;  /* 0x000000692c677220 */ /* 0x000fe20000410000 */
[----:B------:R-:W-:Y:S06]  /*1770*/  @P3 BRA `(.L_x_237) ;  /* 0x0000000000083947 */ /* 0x000fec0003800000 */
[----:B------:R-:W-:Y:S05]  /*1780*/  @P0 BRA `(.L_x_238) ;  /* 0x00000000000c0947 */ /* 0x000fea0003800000 */
[----:B------:R-:W-:Y:S05]  /*1790*/  BRA `(.L_x_239) ;  /* 0x0000000000107947 */ /* 0x000fea0003800000 */
.L_x_237:
[----:B-----5:R-:W-:-:S05]  /*17a0*/  SHF.L.U32 R44, R39, 0x10, RZ ;  /* 0x00000010272c7819 */ /* 0x020fca00000006ff */
[----:B------:R-:W-:-:S07]  /*17b0*/  FADD.FTZ R103, R44, R103 ;  /* 0x000000672c677221 */ /* 0x000fce0000010000 */
.L_x_238:
[----:B------:R-:W-:-:S04]  /*17c0*/  F2FP.BF16.F32.PACK_AB R44, RZ, R103 ;  /* 0x00000067ff2c723e */ /* 0x000fc800000010ff */
[----:B------:R-:W-:-:S07]  /*17d0*/  PRMT R43, R44, 0x7610, R43 ;  /* 0x000076102c2b7816 */ /* 0x000fce000000002b */
.L_x_239:
[----:B------:R-:W-:-:S05]  /*17e0*/  SHF.L.U32 R104, R47, 0x10, RZ ;  /* 0x000000102f687819 */ /* 0x000fca00000006ff */
[----:B------:R-:W-:Y:S01]  /*17f0*/  FMUL.FTZ R104, R104, R105 ;  /* 0x0000006968687220 */ /* 0x000fe20000410000 */
[----:B------:R-:W-:Y:S06]  /*1800*/  @P3 BRA `(.L_x_240) ;  /* 0x0000000000083947 */ /* 0x000fec0003800000 */
[----:B------:R-:W-:Y:S05]  /*1810*/  @P0 BRA `(.L_x_241) ;  /* 0x0000000000100947 */ /* 0x000fea0003800000 */
[----:B------:R-:W-:Y:S05]  /*1820*/  BRA `(.L_x_242) ;  /* 0x0000000000147947 */ /* 0x000fea0003800000 */
.L_x_240:
[----:B-----5:R-:W-:-:S04]  /*1830*/  PRMT R44, R39, 0x7632, R44 ;  /* 0x00007632272c7816 */ /* 0x020fc8000000002c */
[----:B------:R-:W-:-:S05]  /*1840*/  SHF.L.U32 R45, R44, 0x10, RZ ;  /* 0x000000102c2d7819 */ /* 0x000fca00000006ff */
[----:B------:R-:W-:-:S07]  /*1850*/  FADD.FTZ R104, R104, R45 ;  /* 0x0000002d68687221 */ /* 0x000fce0000010000 */
.L_x_241:
[----:B------:R-:W-:-:S04]  /*1860*/  F2FP.BF16.F32.PACK_AB R44, RZ, R104 ;  /* 0x00000068ff2c723e */ /* 0x000fc800000010ff */
[----:B------:R-:W-:-:S07]  /*1870*/  PRMT R43, R43, 0x5410, R44 ;  /* 0x000054102b2b7816 */ /* 0x000fce000000002c */
.L_x_242:
        /* <DEDUP_REMOVED lines=16> */
.L_x_243:
[----:B-----5:R-:W-:-:S05]  /*1980*/  SHF.L.U32 R44, R36, 0x10, RZ ;  /* 0x00000010242c7819 */ /* 0x020fca00000006ff */
[----:B------:R-:W-:-:S07]  /*1990*/  FADD.FTZ R111, R44, R111 ;  /* 0x0000006f2c6f7221 */ /* 0x000fce0000010000 */
.L_x_244:
[----:B------:R-:W-:-:S04]  /*19a0*/  F2FP.BF16.F32.PACK_AB R44, RZ, R111 ;  /* 0x0000006fff2c723e */ /* 0x000fc800000010ff */
[----:B------:R-:W-:-:S07]  /*19b0*/  PRMT R40, R44, 0x7610, R40 ;  /* 0x000076102c287816 */ /* 0x000fce0000000028 */
.L_x_245:
[----:B------:R-:W-:-:S05]  /*19c0*/  SHF.L.U32 R110, R95, 0x10, RZ ;  /* 0x000000105f6e7819 */ /* 0x000fca00000006ff */
[----:B------:R-:W-:Y:S01]  /*19d0*/  FMUL.FTZ R110, R110, R105 ;  /* 0x000000696e6e7220 */ /* 0x000fe20000410000 */
[----:B------:R-:W-:Y:S06]  /*19e0*/  @P3 BRA `(.L_x_246) ;  /* 0x0000000000083947 */ /* 0x000fec0003800000 */
[----:B------:R-:W-:Y:S05]  /*19f0*/  @P0 BRA `(.L_x_247) ;  /* 0x0000000000100947 */ /* 0x000fea0003800000 */
[----:B------:R-:W-:Y:S05]  /*1a00*/  BRA `(.L_x_248) ;  /* 0x0000000000147947 */ /* 0x000fea0003800000 */
.L_x_246:
[----:B-----5:R-:W-:-:S04]  /*1a10*/  PRMT R44, R36, 0x7632, R44 ;  /* 0x00007632242c7816 */ /* 0x020fc8000000002c */
[----:B------:R-:W-:-:S05]  /*1a20*/  SHF.L.U32 R51, R44, 0x10, RZ ;  /* 0x000000102c337819 */ /* 0x000fca00000006ff */
[----:B------:R-:W-:-:S07]  /*1a30*/  FADD.FTZ R110, R110, R51 ;  /* 0x000000336e6e7221 */ /* 0x000fce0000010000 */
.L_x_247:
[----:B------:R-:W-:-:S04]  /*1a40*/  F2FP.BF16.F32.PACK_AB R44, RZ, R110 ;  /* 0x0000006eff2c723e */ /* 0x000fc800000010ff */
[----:B------:R-:W-:-:S07]  /*1a50*/  PRMT R40, R40, 0x5410, R44 ;  /* 0x0000541028287816 */ /* 0x000fce000000002c */
.L_x_248:
[C---:B------:R-:W-:Y:S02]  /*1a60*/  SHF.L.U32 R44, R45.reuse, 0x10, RZ ;  /* 0x000000102d2c7819 */ /* 0x040fe400000006ff */
[----:B------:R-:W-:-:S03]  /*1a70*/  PRMT R45, R45, 0x7632, R45 ;  /* 0x000076322d2d7816 */ /* 0x000fc6000000002d */
[----:B------:R-:W-:Y:S01]  /*1a80*/  FMUL.FTZ R113, R44, R105 ;  /* 0x000000692c717220 */ /* 0x000fe20000410000 */
[----:B------:R-:W-:Y:S06]  /*1a90*/  @P3 BRA `(.L_x_249) ;  /* 0x0000000000083947 */ /* 0x000fec0003800000 */
[----:B------:R-:W-:Y:S05]  /*1aa0*/  @P0 BRA `(.L_x_250) ;  /* 0x00000000000c0947 */ /* 0x000fea0003800000 */
[----:B------:R-:W-:Y:S05]  /*1ab0*/  BRA `(.L_x_251) ;  /* 0x0000000000107947 */ /* 0x000fea0003800000 */
.L_x_249:
[----:B-----5:R-:W-:-:S05]  /*1ac0*/  SHF.L.U32 R44, R37, 0x10, RZ ;  /* 0x00000010252c7819 */ /* 0x020fca00000006ff */
[----:B------:R-:W-:-:S07]  /*1ad0*/  FADD.FTZ R113, R44, R113 ;  /* 0x000000712c717221 */ /* 0x000fce0000010000 */
.L_x_250:
[----:B------:R-:W-:-:S04]  /*1ae0*/  F2FP.BF16.F32.PACK_AB R44, RZ, R113 ;  /* 0x00000071ff2c723e */ /* 0x000fc800000010ff */
[----:B------:R-:W-:-:S07]  /*1af0*/  PRMT R41, R44, 0x7610, R41 ;  /* 0x000076102c297816 */ /* 0x000fce0000000029 */
.L_x_251:
[----:B------:R-:W-:-:S05]  /*1b00*/  SHF.L.U32 R112, R45, 0x10, RZ ;  /* 0x000000102d707819 */ /* 0x000fca00000006ff */
[----:B------:R-:W-:Y:S01]  /*1b10*/  FMUL.FTZ R112, R112, R105 ;  /* 0x0000006970707220 */ /* 0x000fe20000410000 */
[----:B------:R-:W-:Y:S06]  /*1b20*/  @P3 BRA `(.L_x_252) ;  /* 0x0000000000083947 */ /* 0x000fec0003800000 */
[----:B------:R-:W-:Y:S05]  /*1b30*/  @P0 BRA `(.L_x_253) ;  /* 0x0000000000100947 */ /* 0x000fea0003800000 */
[----:B------:R-:W-:Y:S05]  /*1b40*/  BRA `(.L_x_254) ;  /* 0x0000000000147947 */ /* 0x000fea0003800000 */
.L_x_252:
[----:B-----5:R-:W-:-:S04]  /*1b50*/  PRMT R44, R37, 0x7632, R44 ;  /* 0x00007632252c7816 */ /* 0x020fc8000000002c */
[----:B------:R-:W-:-:S05]  /*1b60*/  SHF.L.U32 R45, R44, 0x10, RZ ;  /* 0x000000102c2d7819 */ /* 0x000fca00000006ff */
[----:B------:R-:W-:-:S07]  /*1b70*/  FADD.FTZ R112, R112, R45 ;  /* 0x0000002d70707221 */ /* 0x000fce0000010000 */
.L_x_253:
[----:B------:R-:W-:-:S04]  /*1b80*/  F2FP.BF16.F32.PACK_AB R44, RZ, R112 ;  /* 0x00000070ff2c723e */ /* 0x000fc800000010ff */
[----:B------:R-:W-:-:S07]  /*1b90*/  PRMT R41, R41, 0x5410, R44 ;  /* 0x0000541029297816 */ /* 0x000fce000000002c */
.L_x_254:
[C---:B------:R-:W-:Y:S02]  /*1ba0*/  SHF.L.U32 R44, R46.reuse, 0x10, RZ ;  /* 0x000000102e2c7819 */ /* 0x040fe400000006ff */
[----:B------:R-:W-:-:S03]  /*1bb0*/  PRMT R46, R46, 0x7632, R46 ;  /* 0x000076322e2e7816 */ /* 0x000fc6000000002e */
[----:B------:R-:W-:Y:S01]  /*1bc0*/  FMUL.FTZ R115, R44, R105 ;  /* 0x000000692c737220 */ /* 0x000fe20000410000 */
[----:B------:R-:W-:Y:S06]  /*1bd0*/  @P3 BRA `(.L_x_255) ;  /* 0x0000000000083947 */ /* 0x000fec0003800000 */
[----:B------:R-:W-:Y:S05]  /*1be0*/  @P0 BRA `(.L_x_256) ;  /* 0x00000000000c0947 */ /* 0x000fea0003800000 */
[----:B------:R-:W-:Y:S05]  /*1bf0*/  BRA `(.L_x_257) ;  /* 0x0000000000107947 */ /* 0x000fea0003800000 */
.L_x_255:
[----:B-----5:R-:W-:-:S05]  /*1c00*/  SHF.L.U32 R44, R38, 0x10, RZ ;  /* 0x00000010262c7819 */ /* 0x020fca00000006ff */
[----:B------:R-:W-:-:S07]  /*1c10*/  FADD.FTZ R115, R44, R115 ;  /* 0x000000732c737221 */ /* 0x000fce0000010000 */
.L_x_256:
[----:B------:R-:W-:-:S04]  /*1c20*/  F2FP.BF16.F32.PACK_AB R44, RZ, R115 ;  /* 0x00000073ff2c723e */ /* 0x000fc800000010ff */
[----:B------:R-:W-:-:S07]  /*1c30*/  PRMT R42, R44, 0x7610, R42 ;  /* 0x000076102c2a7816 */ /* 0x000fce000000002a */
.L_x_257:
[----:B------:R-:W-:-:S05]  /*1c40*/  SHF.L.U32 R46, R46, 0x10, RZ ;  /* 0x000000102e2e7819 */ /* 0x000fca00000006ff */
[----:B------:R-:W-:Y:S01]  /*1c50*/  FMUL.FTZ R114, R46, R105 ;  /* 0x000000692e727220 */ /* 0x000fe20000410000 */
[----:B------:R-:W-:Y:S06]  /*1c60*/  @P3 BRA `(.L_x_258) ;  /* 0x0000000000083947 */ /* 0x000fec0003800000 */
[----:B------:R-:W-:Y:S05]  /*1c70*/  @P0 BRA `(.L_x_259) ;  /* 0x0000000000100947 */ /* 0x000fea0003800000 */
[----:B------:R-:W-:Y:S05]  /*1c80*/  BRA `(.L_x_260) ;  /* 0x0000000000147947 */ /* 0x000fea0003800000 */
.L_x_258:
[----:B-----5:R-:W-:-:S05]  /*1c90*/  PRMT R44, R38, 0x7632, R44 ;  /* 0x00007632262c7816 */ /* 0x020fca000000002c */
[----:B------:R-:W-:-:S04]  /*1ca0*/  IMAD.U32 R45, R44, 0x10000, RZ ;  /* 0x000100002c2d7824 */ /* 0x000fc800078e00ff */
[----:B------:R-:W-:-:S07]  /*1cb0*/  FADD.FTZ R114, R114, R45 ;  /* 0x0000002d72727221 */ /* 0x000fce0000010000 */
.L_x_259:
[----:B------:R-:W-:-:S04]  /*1cc0*/  F2FP.BF16.F32.PACK_AB R44, RZ, R114 ;  /* 0x00000072ff2c723e */ /* 0x000fc800000010ff */
[----:B------:R-:W-:-:S07]  /*1cd0*/  PRMT R42, R42, 0x5410, R44 ;  /* 0x000054102a2a7816 */ /* 0x000fce000000002c */
.L_x_260:
[C---:B------:R-:W-:Y:S02]  /*1ce0*/  SHF.L.U32 R116, R47.reuse, 0x10, RZ ;  /* 0x000000102f747819 */ /* 0x040fe400000006ff */
[----:B------:R-:W-:-:S03]  /*1cf0*/  PRMT R47, R47, 0x7632, R47 ;  /* 0x000076322f2f7816 */ /* 0x000fc6000000002f */
[----:B------:R-:W-:Y:S01]  /*1d00*/  FMUL.FTZ R116, R116, R105 ;  /* 0x0000006974747220 */ /* 0x000fe20000410000 */
[----:B------:R-:W-:Y:S06]  /*1d10*/  @P3 BRA `(.L_x_261) ;  /* 0x0000000000083947 */ /* 0x000fec0003800000 */
[----:B------:R-:W-:Y:S05]  /*1d20*/  @P0 BRA `(.L_x_262) ;  /* 0x00000000000c0947 */ /* 0x000fea0003800000 */
[----:B------:R-:W-:Y:S05]  /*1d30*/  BRA `(.L_x_263) ;  /* 0x0000000000107947 */ /* 0x000fea0003800000 */
.L_x_261:
[----:B-----5:R-:W-:-:S05]  /*1d40*/  SHF.L.U32 R45, R39, 0x10, RZ ;  /* 0x00000010272d7819 */ /* 0x020fca00000006ff */
[----:B------:R-:W-:-:S07]  /*1d50*/  FADD.FTZ R116, R45, R116 ;  /* 0x000000742d747221 */ /* 0x000fce0000010000 */
.L_x_262:
[----:B------:R-:W-:-:S04]  /*1d60*/  F2FP.BF16.F32.PACK_AB R44, RZ, R116 ;  /* 0x00000074ff2c723e */ /* 0x000fc800000010ff */
[----:B------:R-:W-:-:S07]  /*1d70*/  PRMT R43, R44, 0x7610, R43 ;  /* 0x000076102c2b7816 */ /* 0x000fce000000002b */
.L_x_263:
[----:B------:R-:W-:-:S05]  /*1d80*/  SHF.L.U32 R44, R47, 0x10, RZ ;  /* 0x000000102f2c7819 */ /* 0x000fca00000006ff */
[----:B------:R-:W-:Y:S01]  /*1d90*/  FMUL.FTZ R117, R44, R105 ;  /* 0x000000692c757220 */ /* 0x000fe20000410000 */
[----:B------:R-:W-:Y:S06]  /*1da0*/  @P3 BRA `(.L_x_264) ;  /* 0x0000000000083947 */ /* 0x000fec0003800000 */
[----:B------:R-:W-:Y:S05]  /*1db0*/  @P0 BRA `(.L_x_265) ;  /* 0x0000000000100947 */ /* 0x000fea0003800000 */
[----:B------:R-:W-:Y:S05]  /*1dc0*/  BRA `(.L_x_266) ;  /* 0x0000000000147947 */ /* 0x000fea0003800000 */
.L_x_264:
[----:B-----5:R-:W-:-:S04]  /*1dd0*/  PRMT R44, R39, 0x7632, R44 ;  /* 0x00007632272c7816 */ /* 0x020fc8000000002c */
[----:B------:R-:W-:-:S05]  /*1de0*/  SHF.L.U32 R44, R44, 0x10, RZ ;  /* 0x000000102c2c7819 */ /* 0x000fca00000006ff */
[----:B------:R-:W-:-:S07]  /*1df0*/  FADD.FTZ R117, R117, R44 ;  /* 0x0000002c75757221 */ /* 0x000fce0000010000 */
.L_x_265:
[----:B------:R-:W-:-:S04]  /*1e00*/  F2FP.BF16.F32.PACK_AB R44, RZ, R117 ;  /* 0x00000075ff2c723e */ /* 0x000fc800000010ff */
[----:B------:R-:W-:-:S07]  /*1e10*/  PRMT R43, R43, 0x5410, R44 ;  /* 0x000054102b2b7816 */ /* 0x000fce000000002c */
.L_x_266:
        /* <DEDUP_REMOVED lines=16> */
.L_x_267:
[----:B-----5:R-:W-:-:S05]  /*1f20*/  SHF.L.U32 R44, R36, 0x10, RZ ;  /* 0x00000010242c7819 */ /* 0x020fca00000006ff */
[----:B------:R-:W-:-:S07]  /*1f30*/  FADD.FTZ R123, R44, R123 ;  /* 0x0000007b2c7b7221 */ /* 0x000fce0000010000 */
.L_x_268:
[----:B------:R-:W-:-:S04]  /*1f40*/  F2FP.BF16.F32.PACK_AB R44, RZ, R123 ;  /* 0x0000007bff2c723e */ /* 0x000fc800000010ff */
[----:B------:R-:W-:-:S07]  /*1f50*/  PRMT R40, R44, 0x7610, R40 ;  /* 0x000076102c287816 */ /* 0x000fce0000000028 */
.L_x_269:
[----:B------:R-:W-:-:S05]  /*1f60*/  SHF.L.U32 R122, R95, 0x10, RZ ;  /* 0x000000105f7a7819 */ /* 0x000fca00000006ff */
[----:B------:R-:W-:Y:S01]  /*1f70*/  FMUL.FTZ R122, R122, R105 ;  /* 0x000000697a7a7220 */ /* 0x000fe20000410000 */
[----:B------:R-:W-:Y:S06]  /*1f80*/  @P3 BRA `(.L_x_270) ;  /* 0x0000000000083947 */ /* 0x000fec0003800000 */
[----:B------:R-:W-:Y:S05]  /*1f90*/  @P0 BRA `(.L_x_271) ;  /* 0x0000000000100947 */ /* 0x000fea0003800000 */
[----:B------:R-:W-:Y:S05]  /*1fa0*/  BRA `(.L_x_272) ;  /* 0x0000000000147947 */ /* 0x000fea0003800000 */
.L_x_270:
[----:B-----5:R-:W-:-:S04]  /*1fb0*/  PRMT R44, R36, 0x7632, R44 ;  /* 0x00007632242c7816 */ /* 0x020fc8000000002c */
[----:B------:R-:W-:-:S05]  /*1fc0*/  SHF.L.U32 R51, R44, 0x10, RZ ;  /* 0x000000102c337819 */ /* 0x000fca00000006ff */
[----:B------:R-:W-:-:S07]  /*1fd0*/  FADD.FTZ R122, R122, R51 ;  /* 0x000000337a7a7221 */ /* 0x000fce0000010000 */
.L_x_271:
[----:B------:R-:W-:-:S04]  /*1fe0*/  F2FP.BF16.F32.PACK_AB R44, RZ, R122 ;  /* 0x0000007aff2c723e */ /* 0x000fc800000010ff */
[----:B------:R-:W-:-:S07]  /*1ff0*/  PRMT R40, R40, 0x5410, R44 ;  /* 0x0000541028287816 */ /* 0x000fce000000002c */
.L_x_272:
[C---:B------:R-:W-:Y:S02]  /*2000*/  SHF.L.U32 R44, R45.reuse, 0x10, RZ ;  /* 0x000000102d2c7819 */ /* 0x040fe400000006ff */
[----:B------:R-:W-:-:S03]  /*2010*/  PRMT R45, R45, 0x7632, R45 ;  /* 0x000076322d2d7816 */ /* 0x000fc6000000002d */
[----:B------:R-:W-:Y:S01]  /*2020*/  FMUL.FTZ R125, R44, R105 ;  /* 0x000000692c7d7220 */ /* 0x000fe20000410000 */
[----:B------:R-:W-:Y:S06]  /*2030*/  @P3 BRA `(.L_x_273) ;  /* 0x0000000000083947 */ /* 0x000fec0003800000 */
[----:B------:R-:W-:Y:S05]  /*2040*/  @P0 BRA `(.L_x_274) ;  /* 0x00000000000c0947 */ /* 0x000fea0003800000 */
[----:B------:R-:W-:Y:S05]  /*2050*/  BRA `(.L_x_275) ;  /* 0x0000000000107947 */ /* 0x000fea0003800000 */
.L_x_273:
[----:B-----5:R-:W-:-:S05]  /*2060*/  SHF.L.U32 R44, R37, 0x10, RZ ;  /* 0x00000010252c7819 */ /* 0x020fca00000006ff */
[----:B------:R-:W-:-:S07]  /*2070*/  FADD.FTZ R125, R44, R125 ;  /* 0x0000007d2c7d7221 */ /* 0x000fce0000010000 */
.L_x_274:
[----:B------:R-:W-:-:S04]  /*2080*/  F2FP.BF16.F32.PACK_AB R44, RZ, R125 ;  /* 0x0000007dff2c723e */ /* 0x000fc800000010ff */
[----:B------:R-:W-:-:S07]  /*2090*/  PRMT R41, R44, 0x7610, R41 ;  /* 0x000076102c297816 */ /* 0x000fce0000000029 */
.L_x_275:
[----:B------:R-:W-:-:S05]  /*20a0*/  SHF.L.U32 R124, R45, 0x10, RZ ;  /* 0x000000102d7c7819 */ /* 0x000fca00000006ff */
[----:B------:R-:W-:Y:S01]  /*20b0*/  FMUL.FTZ R124, R124, R105 ;  /* 0x000000697c7c7220 */ /* 0x000fe20000410000 */
[----:B------:R-:W-:Y:S06]  /*20c0*/  @P3 BRA `(.L_x_276) ;  /* 0x0000000000083947 */ /* 0x000fec0003800000 */
[----:B------:R-:W-:Y:S05]  /*20d0*/  @P0 BRA `(.L_x_277) ;  /* 0x0000000000100947 */ /* 0x000fea0003800000 */
[----:B------:R-:W-:Y:S05]  /*20e0*/  BRA `(.L_x_278) ;  /* 0x0000000000147947 */ /* 0x000fea0003800000 */
.L_x_276:
[----:B-----5:R-:W-:-:S04]  /*20f0*/  PRMT R44, R37, 0x7632, R44 ;  /* 0x00007632252c7816 */ /* 0x020fc8000000002c */
[----:B------:R-:W-:-:S05]  /*2100*/  SHF.L.U32 R45, R44, 0x10, RZ ;  /* 0x000000102c2d7819 */ /* 0x000fca00000006ff */
[----:B------:R-:W-:-:S07]  /*2110*/  FADD.FTZ R124, R124, R45 ;  /* 0x0000002d7c7c7221 */ /* 0x000fce0000010000 */
.L_x_277:
[----:B------:R-:W-:-:S04]  /*2120*/  F2FP.BF16.F32.PACK_AB R44, RZ, R124 ;  /* 0x0000007cff2c723e */ /* 0x000fc800000010ff */
[----:B------:R-:W-:-:S07]  /*2130*/  PRMT R41, R41, 0x5410, R44 ;  /* 0x0000541029297816 */ /* 0x000fce000000002c */
.L_x_278:
[C---:B------:R-:W-:Y:S02]  /*2140*/  SHF.L.U32 R44, R46.reuse, 0x10, RZ ;  /* 0x000000102e2c7819 */ /* 0x040fe400000006ff */
[----:B------:R-:W-:-:S03]  /*2150*/  PRMT R46, R46, 0x7632, R46 ;  /* 0x000076322e2e7816 */ /* 0x000fc6000000002e */
[----:B------:R-:W-:Y:S01]  /*2160*/  FMUL.FTZ R127, R44, R105 ;  /* 0x000000692c7f7220 */ /* 0x000fe20000410000 */
[----:B------:R-:W-:Y:S06]  /*2170*/  @P3 BRA `(.L_x_279) ;  /* 0x0000000000083947 */ /* 0x000fec0003800000 */
[----:B------:R-:W-:Y:S05]  /*2180*/  @P0 BRA `(.L_x_280) ;  /* 0x00000000000c0947 */ /* 0x000fea0003800000 */
[----:B------:R-:W-:Y:S05]  /*2190*/  BRA `(.L_x_281) ;  /* 0x0000000000107947 */ /* 0x000fea0003800000 */
.L_x_279:
[----:B-----5:R-:W-:-:S05]  /*21a0*/  SHF.L.U32 R44, R38, 0x10, RZ ;  /* 0x00000010262c7819 */ /* 0x020fca00000006ff */
[----:B------:R-:W-:-:S07]  /*21b0*/  FADD.FTZ R127, R44, R127 ;  /* 0x0000007f2c7f7221 */ /* 0x000fce0000010000 */
.L_x_280:
[----:B------:R-:W-:-:S04]  /*21c0*/  F2FP.BF16.F32.PACK_AB R44, RZ, R127 ;  /* 0x0000007fff2c723e */ /* 0x000fc800000010ff */
[----:B------:R-:W-:-:S07]  /*21d0*/  PRMT R42, R44, 0x7610, R42 ;  /* 0x000076102c2a7816 */ /* 0x000fce000000002a */
.L_x_281:
[----:B------:R-:W-:-:S05]  /*21e0*/  SHF.L.U32 R46, R46, 0x10, RZ ;  /* 0x000000102e2e7819 */ /* 0x000fca00000006ff */
[----:B------:R-:W-:Y:S01]  /*21f0*/  FMUL.FTZ R126, R46, R105 ;  /* 0x000000692e7e7220 */ /* 0x000fe20000410000 */
[----:B------:R-:W-:Y:S06]  /*2200*/  @P3 BRA `(.L_x_282) ;  /* 0x0000000000083947 */ /* 0x000fec0003800000 */
[----:B------:R-:W-:Y:S05]  /*2210*/  @P0 BRA `(.L_x_283) ;  /* 0x0000000000100947 */ /* 0x000fea0003800000 */
[----:B------:R-:W-:Y:S05]  /*2220*/  BRA `(.L_x_284) ;  /* 0x0000000000147947 */ /* 0x000fea0003800000 */
.L_x_282:
[----:B-----5:R-:W-:-:S04]  /*2230*/  PRMT R44, R38, 0x7632, R44 ;  /* 0x00007632262c7816 */ /* 0x020fc8000000002c */
[----:B------:R-:W-:-:S05]  /*2240*/  SHF.L.U32 R45, R44, 0x10, RZ ;  /* 0x000000102c2d7819 */ /* 0x000fca00000006ff */
[----:B------:R-:W-:-:S07]  /*2250*/  FADD.FTZ R126, R126, R45 ;  /* 0x0000002d7e7e7221 */ /* 0x000fce0000010000 */
.L_x_283:
[----:B------:R-:W-:-:S04]  /*2260*/  F2FP.BF16.F32.PACK_AB R44, RZ, R126 ;  /* 0x0000007eff2c723e */ /* 0x000fc800000010ff */
[----:B------:R-:W-:-:S07]  /*2270*/  PRMT R42, R42, 0x5410, R44 ;  /* 0x000054102a2a7816 */ /* 0x000fce000000002c */
.L_x_284:
[C---:B------:R-:W-:Y:S02]  /*2280*/  SHF.L.U32 R128, R47.reuse, 0x10, RZ ;  /* 0x000000102f807819 */ /* 0x040fe400000006ff */
[----:B------:R-:W-:-:S03]  /*2290*/  PRMT R47, R47, 0x7632, R47 ;  /* 0x000076322f2f7816 */ /* 0x000fc6000000002f */
[----:B------:R-:W-:Y:S01]  /*22a0*/  FMUL.FTZ R128, R128, R105 ;  /* 0x0000006980807220 */ /* 0x000fe20000410000 */
[----:B------:R-:W-:Y:S06]  /*22b0*/  @P3 BRA `(.L_x_285) ;  /* 0x0000000000083947 */ /* 0x000fec0003800000 */
[----:B------:R-:W-:Y:S05]  /*22c0*/  @P0 BRA `(.L_x_286) ;  /* 0x00000000000c0947 */ /* 0x000fea0003800000 */
[----:B------:R-:W-:Y:S05]  /*22d0*/  BRA `(.L_x_287) ;  /* 0x0000000000107947 */ /* 0x000fea0003800000 */
.L_x_285:
[----:B-----5:R-:W-:-:S05]  /*22e0*/  SHF.L.U32 R45, R39, 0x10, RZ ;  /* 0x00000010272d7819 */ /* 0x020fca00000006ff */
[----:B------:R-:W-:-:S07]  /*22f0*/  FADD.FTZ R128, R45, R128 ;  /* 0x000000802d807221 */ /* 0x000fce0000010000 */
.L_x_286:
[----:B------:R-:W-:-:S04]  /*2300*/  F2FP.BF16.F32.PACK_AB R44, RZ, R128 ;  /* 0x00000080ff2c723e */ /* 0x000fc800000010ff */
[----:B------:R-:W-:-:S07]  /*2310*/  PRMT R43, R44, 0x7610, R43 ;  /* 0x000076102c2b7816 */ /* 0x000fce000000002b */
.L_x_287:
[----:B------:R-:W-:-:S05]  /*2320*/  SHF.L.U32 R44, R47, 0x10, RZ ;  /* 0x000000102f2c7819 */ /* 0x000fca00000006ff */
[----:B------:R-:W-:Y:S01]  /*2330*/  FMUL.FTZ R129, R44, R105 ;  /* 0x000000692c817220 */ /* 0x000fe20000410000 */
[----:B------:R-:W-:Y:S06]  /*2340*/  @P3 BRA `(.L_x_288) ;  /* 0x0000000000083947 */ /* 0x000fec0003800000 */
[----:B------:R-:W-:Y:S05]  /*2350*/  @P0 BRA `(.L_x_289) ;  /* 0x0000000000100947 */ /* 0x000fea0003800000 */
[----:B------:R-:W-:Y:S05]  /*2360*/  BRA `(.L_x_290) ;  /* 0x0000000000147947 */ /* 0x000fea0003800000 */
.L_x_288:
[----:B-----5:R-:W-:-:S04]  /*2370*/  PRMT R44, R39, 0x7632, R44 ;  /* 0x00007632272c7816 */ /* 0x020fc8000000002c */
[----:B------:R-:W-:-:S05]  /*2380*/  SHF.L.U32 R44, R44, 0x10, RZ ;  /* 0x000000102c2c7819 */ /* 0x000fca00000006ff */
[----:B------:R-:W-:-:S07]  /*2390*/  FADD.FTZ R129, R129, R44 ;  /* 0x0000002c81817221 */ /* 0x000fce0000010000 */
.L_x_289:
[----:B------:R-:W-:-:S04]  /*23a0*/  F2FP.BF16.F32.PACK_AB R44, RZ, R129 ;  /* 0x00000081ff2c723e */ /* 0x000fc800000010ff */
[----:B------:R-:W-:-:S07]  /*23b0*/  PRMT R43, R43, 0x5410, R44 ;  /* 0x000054102b2b7816 */ /* 0x000fce000000002c */
.L_x_290:
        /* <DEDUP_REMOVED lines=16> */
.L_x_291:
[----:B-----5:R-:W-:-:S05]  /*24c0*/  SHF.L.U32 R44, R36, 0x10, RZ ;  /* 0x00000010242c7819 */ /* 0x020fca00000006ff */
[----:B------:R-:W-:-:S07]  /*24d0*/  FADD.FTZ R135, R44, R135 ;  /* 0x000000872c877221 */ /* 0x000fce0000010000 */
.L_x_292:
[----:B------:R-:W-:-:S04]  /*24e0*/  F2FP.BF16.F32.PACK_AB R44, RZ, R135 ;  /* 0x00000087ff2c723e */ /* 0x000fc800000010ff */
[----:B------:R-:W-:-:S07]  /*24f0*/  PRMT R40, R44, 0x7610, R40 ;  /* 0x000076102c287816 */ /* 0x000fce0000000028 */
.L_x_293:
[----:B------:R-:W-:-:S05]  /*2500*/  SHF.L.U32 R134, R109, 0x10, RZ ;  /* 0x000000106d867819 */ /* 0x000fca00000006ff */
[----:B------:R-:W-:Y:S01]  /*2510*/  FMUL.FTZ R134, R134, R105 ;  /* 0x0000006986867220 */ /* 0x000fe20000410000 */
[----:B------:R-:W-:Y:S06]  /*2520*/  @P3 BRA `(.L_x_294) ;  /* 0x0000000000083947 */ /* 0x000fec0003800000 */
[----:B------:R-:W-:Y:S05]  /*2530*/  @P0 BRA `(.L_x_295) ;  /* 0x0000000000100947 */ /* 0x000fea0003800000 */
[----:B------:R-:W-:Y:S05]  /*2540*/  BRA `(.L_x_296) ;  /* 0x0000000000147947 */ /* 0x000fea0003800000 */
.L_x_294:
[----:B-----5:R-:W-:-:S04]  /*2550*/  PRMT R44, R36, 0x7632, R44 ;  /* 0x00007632242c7816 */ /* 0x020fc8000000002c */
[----:B------:R-:W-:-:S05]  /*2560*/  SHF.L.U32 R51, R44, 0x10, RZ ;  /* 0x000000102c337819 */ /* 0x000fca00000006ff */
[----:B------:R-:W-:-:S07]  /*2570*/  FADD.FTZ R134, R134, R51 ;  /* 0x0000003386867221 */ /* 0x000fce0000010000 */
.L_x_295:
[----:B------:R-:W-:-:S04]  /*2580*/  F2FP.BF16.F32.PACK_AB R44, RZ, R134 ;  /* 0x00000086ff2c723e */ /* 0x000fc800000010ff */
[----:B------:R-:W-:-:S07]  /*2590*/  PRMT R40, R40, 0x5410, R44 ;  /* 0x0000541028287816 */ /* 0x000fce000000002c */
.L_x_296:
[C---:B------:R-:W-:Y:S02]  /*25a0*/  SHF.L.U32 R44, R45.reuse, 0x10, RZ ;  /* 0x000000102d2c7819 */ /* 0x040fe400000006ff */
[----:B------:R-:W-:-:S03]  /*25b0*/  PRMT R45, R45, 0x7632, R45 ;  /* 0x000076322d2d7816 */ /* 0x000fc6000000002d */
[----:B------:R-:W-:Y:S01]  /*25c0*/  FMUL.FTZ R137, R44, R105 ;  /* 0x000000692c897220 */ /* 0x000fe20000410000 */
[----:B------:R-:W-:Y:S06]  /*25d0*/  @P3 BRA `(.L_x_297) ;  /* 0x0000000000083947 */ /* 0x000fec0003800000 */
[----:B------:R-:W-:Y:S05]  /*25e0*/  @P0 BRA `(.L_x_298) ;  /* 0x00000000000c0947 */ /* 0x000fea0003800000 */
[----:B------:R-:W-:Y:S05]  /*25f0*/  BRA `(.L_x_299) ;  /* 0x0000000000107947 */ /* 0x000fea0003800000 */
.L_x_297:
[----:B-----5:R-:W-:-:S05]  /*2600*/  SHF.L.U32 R44, R37, 0x10, RZ ;  /* 0x00000010252c7819 */ /* 0x020fca00000006ff */
[----:B------:R-:W-:-:S07]  /*2610*/  FADD.FTZ R137, R44, R137 ;  /* 0x000000892c897221 */ /* 0x000fce0000010000 */
.L_x_298:
[----:B------:R-:W-:-:S04]  /*2620*/  F2FP.BF16.F32.PACK_AB R44, RZ, R137 ;  /* 0x00000089ff2c723e */ /* 0x000fc800000010ff */
[----:B------:R-:W-:-:S07]  /*2630*/  PRMT R41, R44, 0x7610, R41 ;  /* 0x000076102c297816 */ /* 0x000fce0000000029 */
.L_x_299:
[----:B------:R-:W-:-:S05]  /*2640*/  SHF.L.U32 R136, R45, 0x10, RZ ;  /* 0x000000102d887819 */ /* 0x000fca00000006ff */
[----:B------:R-:W-:Y:S01]  /*2650*/  FMUL.FTZ R136, R136, R105 ;  /* 0x0000006988887220 */ /* 0x000fe20000410000 */
[----:B------:R-:W-:Y:S06]  /*2660*/  @P3 BRA `(.L_x_300) ;  /* 0x0000000000083947 */ /* 0x000fec0003800000 */
[----:B------:R-:W-:Y:S05]  /*2670*/  @P0 BRA `(.L_x_301) ;  /* 0x0000000000100947 */ /* 0x000fea0003800000 */
[----:B------:R-:W-:Y:S05]  /*2680*/  BRA `(.L_x_302) ;  /* 0x0000000000147947 */ /* 0x000fea0003800000 */
.L_x_300:
[----:B-----5:R-:W-:-:S04]  /*2690*/  PRMT R44, R37, 0x7632, R44 ;  /* 0x00007632252c7816 */ /* 0x020fc8000000002c */
[----:B------:R-:W-:-:S05]  /*26a0*/  SHF.L.U32 R45, R44, 0x10, RZ ;  /* 0x000000102c2d7819 */ /* 0x000fca00000006ff */
[----:B------:R-:W-:-:S07]  /*26b0*/  FADD.FTZ R136, R136, R45 ;  /* 0x0000002d88887221 */ /* 0x000fce0000010000 */
.L_x_301:
[----:B------:R-:W-:-:S04]  /*26c0*/  F2FP.BF16.F32.PACK_AB R44, RZ, R136 ;  /* 0x00000088ff2c723e */ /* 0x000fc800000010ff */
[----:B------:R-:W-:-:S07]  /*26d0*/  PRMT R41, R41, 0x5410, R44 ;  /* 0x0000541029297816 */ /* 0x000fce000000002c */
.L_x_302:
[C---:B------:R-:W-:Y:S02]  /*26e0*/  SHF.L.U32 R44, R46.reuse, 0x10, RZ ;  /* 0x000000102e2c7819 */ /* 0x040fe400000006ff */
[----:B------:R-:W-:-:S03]  /*26f0*/  PRMT R46, R46, 0x7632, R46 ;  /* 0x000076322e2e7816 */ /* 0x000fc6000000002e */
[----:B------:R-:W-:Y:S01]  /*2700*/  FMUL.FTZ R139, R44, R105 ;  /* 0x000000692c8b7220 */ /* 0x000fe20000410000 */
[----:B------:R-:W-:Y:S06]  /*2710*/  @P3 BRA `(.L_x_303) ;  /* 0x0000000000083947 */ /* 0x000fec0003800000 */
[----:B------:R-:W-:Y:S05]  /*2720*/  @P0 BRA `(.L_x_304) ;  /* 0x00000000000c0947 */ /* 0x000fea0003800000 */
[----:B------:R-:W-:Y:S05]  /*2730*/  BRA `(.L_x_305) ;  /* 0x0000000000107947 */ /* 0x000fea0003800000 */
.L_x_303:
[----:B-----5:R-:W-:-:S05]  /*2740*/  SHF.L.U32 R44, R38, 0x10, RZ ;  /* 0x00000010262c7819 */ /* 0x020fca00000006ff */
[----:B------:R-:W-:-:S07]  /*2750*/  FADD.FTZ R139, R44, R139 ;  /* 0x0000008b2c8b7221 */ /* 0x000fce0000010000 */
.L_x_304:
[----:B------:R-:W-:-:S04]  /*2760*/  F2FP.BF16.F32.PACK_AB R44, RZ, R139 ;  /* 0x0000008bff2c723e */ /* 0x000fc800000010ff */
[----:B------:R-:W-:-:S07]  /*2770*/  PRMT R42, R44, 0x7610, R42 ;  /* 0x000076102c2a7816 */ /* 0x000fce000000002a */
.L_x_305:
[----:B------:R-:W-:-:S05]  /*2780*/  SHF.L.U32 R46, R46, 0x10, RZ ;  /* 0x000000102e2e7819 */ /* 0x000fca00000006ff */
[----:B------:R-:W-:Y:S01]  /*2790*/  FMUL.FTZ R138, R46, R105 ;  /* 0x000000692e8a7220 */ /* 0x000fe20000410000 */
[----:B------:R-:W-:Y:S06]  /*27a0*/  @P3 BRA `(.L_x_306) ;  /* 0x0000000000083947 */ /* 0x000fec0003800000 */
[----:B------:R-:W-:Y:S05]  /*27b0*/  @P0 BRA `(.L_x_307) ;  /* 0x0000000000100947 */ /* 0x000fea0003800000 */
[----:B------:R-:W-:Y:S05]  /*27c0*/  BRA `(.L_x_308) ;  /* 0x0000000000147947 */ /* 0x000fea0003800000 */
.L_x_306:
[----:B-----5:R-:W-:-:S04]  /*27d0*/  PRMT R44, R38, 0x7632, R44 ;  /* 0x00007632262c7816 */ /* 0x020fc8000000002c */
[----:B------:R-:W-:-:S05]  /*27e0*/  SHF.L.U32 R45, R44, 0x10, RZ ;  /* 0x000000102c2d7819 */ /* 0x000fca00000006ff */
[----:B------:R-:W-:-:S07]  /*27f0*/  FADD.FTZ R138, R138, R45 ;  /* 0x0000002d8a8a7221 */ /* 0x000fce0000010000 */
.L_x_307:
[----:B------:R-:W-:-:S04]  /*2800*/  F2FP.BF16.F32.PACK_AB R44, RZ, R138 ;  /* 0x0000008aff2c723e */ /* 0x000fc800000010ff */
[----:B------:R-:W-:-:S07]  /*2810*/  PRMT R42, R42, 0x5410, R44 ;  /* 0x000054102a2a7816 */ /* 0x000fce000000002c */
.L_x_308:
[C---:B------:R-:W-:Y:S02]  /*2820*/  SHF.L.U32 R140, R47.reuse, 0x10, RZ ;  /* 0x000000102f8c7819 */ /* 0x040fe400000006ff */
[----:B------:R-:W-:-:S03]  /*2830*/  PRMT R47, R47, 0x7632, R47 ;  /* 0x000076322f2f7816 */ /* 0x000fc6000000002f */
[----:B------:R-:W-:Y:S01]  /*2840*/  FMUL.FTZ R140, R140, R105 ;  /* 0x000000698c8c7220 */ /* 0x000fe20000410000 */
[----:B------:R-:W-:Y:S06]  /*2850*/  @P3 BRA `(.L_x_309) ;  /* 0x0000000000083947 */ /* 0x000fec0003800000 */
[----:B------:R-:W-:Y:S05]  /*2860*/  @P0 BRA `(.L_x_310) ;  /* 0x00000000000c0947 */ /* 0x000fea0003800000 */
[----:B------:R-:W-:Y:S05]  /*2870*/  BRA `(.L_x_311) ;  /* 0x0000000000107947 */ /* 0x000fea0003800000 */
.L_x_309:
[----:B-----5:R-:W-:-:S05]  /*2880*/  SHF.L.U32 R45, R39, 0x10, RZ ;  /* 0x00000010272d7819 */ /* 0x020fca00000006ff */
[----:B------:R-:W-:-:S07]  /*2890*/  FADD.FTZ R140, R45, R140 ;  /* 0x0000008c2d8c7221 */ /* 0x000fce0000010000 */
.L_x_310:
[----:B------:R-:W-:-:S04]  /*28a0*/  F2FP.BF16.F32.PACK_AB R44, RZ, R140 ;  /* 0x0000008cff2c723e */ /* 0x000fc800000010ff */
[----:B------:R-:W-:-:S07]  /*28b0*/  PRMT R43, R44, 0x7610, R43 ;  /* 0x000076102c2b7816 */ /* 0x000fce000000002b */
.L_x_311:
[----:B------:R-:W-:-:S05]  /*28c0*/  SHF.L.U32 R44, R47, 0x10, RZ ;  /* 0x000000102f2c7819 */ /* 0x000fca00000006ff */
[----:B------:R-:W-:Y:S01]  /*28d0*/  FMUL.FTZ R141, R44, R105 ;  /* 0x000000692c8d7220 */ /* 0x000fe20000410000 */
[----:B------:R-:W-:Y:S06]  /*28e0*/  @P3 BRA `(.L_x_312) ;  /* 0x0000000000083947 */ /* 0x000fec0003800000 */
[----:B------:R-:W-:Y:S05]  /*28f0*/  @P0 BRA `(.L_x_313) ;  /* 0x0000000000100947 */ /* 0x000fea0003800000 */
[----:B------:R-:W-:Y:S05]  /*2900*/  BRA `(.L_x_314) ;  /* 0x0000000000147947 */ /* 0x000fea0003800000 */
.L_x_312:
[----:B-----5:R-:W-:-:S04]  /*2910*/  PRMT R44, R39, 0x7632, R44 ;  /* 0x00007632272c7816 */ /* 0x020fc8000000002c */
[----:B------:R-:W-:-:S05]  /*2920*/  SHF.L.U32 R44, R44, 0x10, RZ ;  /* 0x000000102c2c7819 */ /* 0x000fca00000006ff */
[----:B------:R-:W-:-:S07]  /*2930*/  FADD.FTZ R141, R141, R44 ;  /* 0x0000002c8d8d7221 */ /* 0x000fce0000010000 */
.L_x_313:
[----:B------:R-:W-:-:S04]  /*2940*/  F2FP.BF16.F32.PACK_AB R44, RZ, R141 ;  /* 0x0000008dff2c723e */ /* 0x000fc800000010ff */
[----:B------:R-:W-:-:S07]  /*2950*/  PRMT R43, R43, 0x5410, R44 ;  /* 0x000054102b2b7816 */ /* 0x000fce000000002c */
.L_x_314:
[----:B------:R-:W0:Y:S01]  /*2960*/  @P0 LDC.64 R44, c[0x0][0x238] ;  /* 0x00008e00ff2c0b82 */ /* 0x000e220000000a00 */
[----:B------:R-:W-:Y:S02]  /*2970*/  IADD3 R109, R48, 0xa0, RZ ;  /* 0x000000a0306d7810 */ /* 0x000fe40007ffe0ff */
[----:B0-----:R-:W-:-:S04]  /*2980*/  @P0 LEA R44, P5, R95, R44, 0x4 ;  /* 0x0000002c5f2c0211 */ /* 0x001fc800078a20ff */
[----:B------:R-:W-:-:S05]  /*2990*/  @P0 LEA.HI.X R45, R95, R45, RZ, 0x4, P5 ;  /* 0x0000002d5f2d0211 */ /* 0x000fca00028f24ff */
[----:B------:R0:W-:Y:S02]  /*29a0*/  @P0 STG.E.128 desc[UR4][R44.64], R40 ;  /* 0x000000282c000986 */ /* 0x0001e4000c101d04 */
[----:B0-----:R-:W-:-:S06]  /*29b0*/  IMAD.WIDE.U32 R44, R109, 0x10, R146 ;  /* 0x000000106d2c7825 */ /* 0x001fcc00078e0092 */
[----:B------:R-:W2:Y:S01]  /*29c0*/  LDG.E.128 R44, desc[UR4][R44.64] ;  /* 0x000000042c2c7981 */ /* 0x000ea2000c1e1d00 */
[----:B------:R-:W-:-:S04]  /*29d0*/  @P2 LEA R50, P5, R109, UR12, 0x4 ;  /* 0x0000000c6d322c11 */ /* 0x000fc8000f8a20ff */
[----:B------:R-:W-:-:S05]  /*29e0*/  @P2 LEA.HI.X R51, R109, UR13, RZ, 0x4, P5 ;  /* 0x0000000d6d332c11 */ /* 0x000fca000a8f24ff */
[----:B-----5:R0:W5:Y:S01]  /*29f0*/  @P2 LDG.E.128 R36, desc[UR4][R50.64] ;  /* 0x0000000432242981 */ /* 0x020162000c1e1d00 */
[C---:B--2---:R-:W-:Y:S02]  /*2a00*/  SHF.L.U32 R146, R44.reuse, 0x10, RZ ;  /* 0x000000102c927819 */ /* 0x044fe400000006ff */
[----:B------:R-:W-:-:S03]  /*2a10*/  PRMT R147, R44, 0x7632, R147 ;  /* 0x000076322c937816 */ /* 0x000fc60000000093 */
[----:B0-----:R-:W-:Y:S01]  /*2a20*/  FMUL.FTZ R51, R146, R105 ;  /* 0x0000006992337220 */ /* 0x001fe20000410000 */
[----:B------:R-:W-:Y:S06]  /*2a30*/  @P3 BRA `(.L_x_315) ;  /* 0x0000000000083947 */ /* 0x000fec0003800000 */
[----:B------:R-:W-:Y:S05]  /*2a40*/  @P0 BRA `(.L_x_316) ;  /* 0x00000000000c0947 */ /* 0x000fea0003800000 */
[----:B------:R-:W-:Y:S05]  /*2a50*/  BRA `(.L_x_317) ;  /* 0x0000000000107947 */ /* 0x000fea0003800000 */
.L_x_315:
[----:B-----5:R-:W-:-:S05]  /*2a60*/  SHF.L.U32 R44, R36, 0x10, RZ ;  /* 0x00000010242c7819 */ /* 0x020fca00000006ff */
[----:B------:R-:W-:-:S07]  /*2a70*/  FADD.FTZ R51, R44, R51 ;  /* 0x000000332c337221 */ /* 0x000fce0000010000 */
.L_x_316:
[----:B------:R-:W-:-:S04]  /*2a80*/  F2FP.BF16.F32.PACK_AB R44, RZ, R51 ;  /* 0x00000033ff2c723e */ /* 0x000fc800000010ff */
[----:B------:R-:W-:-:S07]  /*2a90*/  PRMT R40, R44, 0x7610, R40 ;  /* 0x000076102c287816 */ /* 0x000fce0000000028 */
.L_x_317:
[----:B------:R-:W-:-:S05]  /*2aa0*/  SHF.L.U32 R50, R147, 0x10, RZ ;  /* 0x0000001093327819 */ /* 0x000fca00000006ff */
[----:B------:R-:W-:Y:S01]  /*2ab0*/  FMUL.FTZ R50, R50, R105 ;  /* 0x0000006932327220 */ /* 0x000fe20000410000 */
[----:B------:R-:W-:Y:S06]  /*2ac0*/  @P3 BRA `(.L_x_318) ;  /* 0x0000000000083947 */ /* 0x000fec0003800000 */
[----:B------:R-:W-:Y:S05]  /*2ad0*/  @P0 BRA `(.L_x_319) ;  /* 0x0000000000100947 */ /* 0x000fea0003800000 */
[----:B------:R-:W-:Y:S05]  /*2ae0*/  BRA `(.L_x_320) ;  /* 0x0000000000147947 */ /* 0x000fea0003800000 */
.L_x_318:
[----:B-----5:R-:W-:-:S04]  /*2af0*/  PRMT R44, R36, 0x7632, R44 ;  /* 0x00007632242c7816 */ /* 0x020fc8000000002c */
[----:B------:R-:W-:-:S05]  /*2b00*/  SHF.L.U32 R147, R44, 0x10, RZ ;  /* 0x000000102c937819 */ /* 0x000fca00000006ff */
[----:B------:R-:W-:-:S07]  /*2b10*/  FADD.FTZ R50, R50, R147 ;  /* 0x0000009332327221 */ /* 0x000fce0000010000 */
.L_x_319:
[----:B------:R-:W-:-:S04]  /*2b20*/  F2FP.BF16.F32.PACK_AB R44, RZ, R50 ;  /* 0x00000032ff2c723e */ /* 0x000fc800000010ff */
[----:B------:R-:W-:-:S07]  /*2b30*/  PRMT R40, R40, 0x5410, R44 ;  /* 0x0000541028287816 */ /* 0x000fce000000002c */
.L_x_320:
[C---:B------:R-:W-:Y:S02]  /*2b40*/  SHF.L.U32 R44, R45.reuse, 0x10, RZ ;  /* 0x000000102d2c7819 */ /* 0x040fe400000006ff */
[----:B------:R-:W-:-:S03]  /*2b50*/  PRMT R45, R45, 0x7632, R45 ;  /* 0x000076322d2d7816 */ /* 0x000fc6000000002d */
[----:B------:R-:W-:Y:S01]  /*2b60*/  FMUL.FTZ R147, R44, R105 ;  /* 0x000000692c937220 */ /* 0x000fe20000410000 */
[----:B------:R-:W-:Y:S06]  /*2b70*/  @P3 BRA `(.L_x_321) ;  /* 0x0000000000083947 */ /* 0x000fec0003800000 */
[----:B------:R-:W-:Y:S05]  /*2b80*/  @P0 BRA `(.L_x_322) ;  /* 0x00000000000c0947 */ /* 0x000fea0003800000 */
[----:B------:R-:W-:Y:S05]  /*2b90*/  BRA `(.L_x_323) ;  /* 0x0000000000107947 */ /* 0x000fea0003800000 */
.L_x_321:
[----:B-----5:R-:W-:-:S04]  /*2ba0*/  IMAD.U32 R44, R37, 0x10000, RZ ;  /* 0x00010000252c7824 */ /* 0x020fc800078e00ff */
[----:B------:R-:W-:-:S07]  /*2bb0*/  FADD.FTZ R147, R44, R147 ;  /* 0x000000932c937221 */ /* 0x000fce0000010000 */
.L_x_322:
[----:B------:R-:W-:-:S04]  /*2bc0*/  F2FP.BF16.F32.PACK_AB R44, RZ, R147 ;  /* 0x00000093ff2c723e */ /* 0x000fc800000010ff */
[----:B------:R-:W-:-:S07]  /*2bd0*/  PRMT R41, R44, 0x7610, R41 ;  /* 0x000076102c297816 */ /* 0x000fce0000000029 */
.L_x_323:
[----:B------:R-:W-:-:S05]  /*2be0*/  SHF.L.U32 R146, R45, 0x10, RZ ;  /* 0x000000102d927819 */ /* 0x000fca00000006ff */
[----:B------:R-:W-:Y:S01]  /*2bf0*/  FMUL.FTZ R146, R146, R105 ;  /* 0x0000006992927220 */ /* 0x000fe20000410000 */
[----:B------:R-:W-:Y:S06]  /*2c00*/  @P3 BRA `(.L_x_324) ;  /* 0x0000000000083947 */ /* 0x000fec0003800000 */
[----:B------:R-:W-:Y:S05]  /*2c10*/  @P0 BRA `(.L_x_325) ;  /* 0x0000000000100947 */ /* 0x000fea0003800000 */
[----:B------:R-:W-:Y:S05]  /*2c20*/  BRA `(.L_x_326) ;  /* 0x0000000000147947 */ /* 0x000fea0003800000 */
.L_x_324:
[----:B-----5:R-:W-:-:S04]  /*2c30*/  PRMT R44, R37, 0x7632, R44 ;  /* 0x00007632252c7816 */ /* 0x020fc8000000002c */
[----:B------:R-:W-:-:S05]  /*2c40*/  SHF.L.U32 R45, R44, 0x10, RZ ;  /* 0x000000102c2d7819 */ /* 0x000fca00000006ff */
[----:B------:R-:W-:-:S07]  /*2c50*/  FADD.FTZ R146, R146, R45 ;  /* 0x0000002d92927221 */ /* 0x000fce0000010000 */
.L_x_325:
[----:B------:R-:W-:-:S04]  /*2c60*/  F2FP.BF16.F32.PACK_AB R44, RZ, R146 ;  /* 0x00000092ff2c723e */ /* 0x000fc800000010ff */
[----:B------:R-:W-:-:S07]  /*2c70*/  PRMT R41, R41, 0x5410, R44 ;  /* 0x0000541029297816 */ /* 0x000fce000000002c */
.L_x_326:
[C---:B------:R-:W-:Y:S02]  /*2c80*/  SHF.L.U32 R44, R46.reuse, 0x10, RZ ;  /* 0x000000102e2c7819 */ /* 0x040fe400000006ff */
[----:B------:R-:W-:-:S03]  /*2c90*/  PRMT R46, R46, 0x7632, R46 ;  /* 0x000076322e2e7816 */ /* 0x000fc6000000002e */
[----:B------:R-:W-:Y:S01]  /*2ca0*/  FMUL.FTZ R149, R44, R105 ;  /* 0x000000692c957220 */ /* 0x000fe20000410000 */
[----:B------:R-:W-:Y:S06]  /*2cb0*/  @P3 BRA `(.L_x_327) ;  /* 0x0000000000083947 */ /* 0x000fec0003800000 */
[----:B------:R-:W-:Y:S05]  /*2cc0*/  @P0 BRA `(.L_x_328) ;  /* 0x00000000000c0947 */ /* 0x000fea0003800000 */
[----:B------:R-:W-:Y:S05]  /*2cd0*/  BRA `(.L_x_329) ;  /* 0x0000000000107947 */ /* 0x000fea0003800000 */
.L_x_327:
[----:B-----5:R-:W-:-:S05]  /*2ce0*/  SHF.L.U32 R44, R38, 0x10, RZ ;  /* 0x00000010262c7819 */ /* 0x020fca00000006ff */
[----:B------:R-:W-:-:S07]  /*2cf0*/  FADD.FTZ R149, R44, R149 ;  /* 0x000000952c957221 */ /* 0x000fce0000010000 */
.L_x_328:
[----:B------:R-:W-:-:S04]  /*2d00*/  F2FP.BF16.F32.PACK_AB R44, RZ, R149 ;  /* 0x00000095ff2c723e */ /* 0x000fc800000010ff */
[----:B------:R-:W-:-:S07]  /*2d10*/  PRMT R42, R44, 0x7610, R42 ;  /* 0x000076102c2a7816 */ /* 0x000fce000000002a */
.L_x_329:
[----:B------:R-:W-:-:S05]  /*2d20*/  SHF.L.U32 R46, R46, 0x10, RZ ;  /* 0x000000102e2e7819 */ /* 0x000fca00000006ff */
[----:B------:R-:W-:Y:S01]  /*2d30*/  FMUL.FTZ R148, R46, R105 ;  /* 0x000000692e947220 */ /* 0x000fe20000410000 */
[----:B------:R-:W-:Y:S06]  /*2d40*/  @P3 BRA `(.L_x_330) ;  /* 0x0000000000083947 */ /* 0x000fec0003800000 */
[----:B------:R-:W-:Y:S05]  /*2d50*/  @P0 BRA `(.L_x_331) ;  /* 0x0000000000100947 */ /* 0x000fea0003800000 */
[----:B------:R-:W-:Y:S05]  /*2d60*/  BRA `(.L_x_332) ;  /* 0x0000000000147947 */ /* 0x000fea0003800000 */
.L_x_330:
[----:B-----5:R-:W-:-:S04]  /*2d70*/  PRMT R44, R38, 0x7632, R44 ;  /* 0x00007632262c7816 */ /* 0x020fc8000000002c */
[----:B------:R-:W-:-:S05]  /*2d80*/  SHF.L.U32 R45, R44, 0x10, RZ ;  /* 0x000000102c2d7819 */ /* 0x000fca00000006ff */
[----:B------:R-:W-:-:S07]  /*2d90*/  FADD.FTZ R148, R148, R45 ;  /* 0x0000002d94947221 */ /* 0x000fce0000010000 */
.L_x_331:
[----:B------:R-:W-:-:S04]  /*2da0*/  F2FP.BF16.F32.PACK_AB R44, RZ, R148 ;  /* 0x00000094ff2c723e */ /* 0x000fc800000010ff */
[----:B------:R-:W-:-:S07]  /*2db0*/  PRMT R42, R42, 0x5410, R44 ;  /* 0x000054102a2a7816 */ /* 0x000fce000000002c */
.L_x_332:
[C---:B------:R-:W-:Y:S02]  /*2dc0*/  SHF.L.U32 R150, R47.reuse, 0x10, RZ ;  /* 0x000000102f967819 */ /* 0x040fe400000006ff */
[----:B------:R-:W-:-:S03]  /*2dd0*/  PRMT R47, R47, 0x7632, R47 ;  /* 0x000076322f2f7816 */ /* 0x000fc6000000002f */
[----:B------:R-:W-:Y:S01]  /*2de0*/  FMUL.FTZ R150, R150, R105 ;  /* 0x0000006996967220 */ /* 0x000fe20000410000 */
[----:B------:R-:W-:Y:S06]  /*2df0*/  @P3 BRA `(.L_x_333) ;  /* 0x0000000000083947 */ /* 0x000fec0003800000 */
[----:B------:R-:W-:Y:S05]  /*2e00*/  @P0 BRA `(.L_x_334) ;  /* 0x00000000000c0947 */ /* 0x000fea0003800000 */
[----:B------:R-:W-:Y:S05]  /*2e10*/  BRA `(.L_x_335) ;  /* 0x0000000000107947 */ /* 0x000fea0003800000 */
.L_x_333:
[----:B-----5:R-:W-:-:S05]  /*2e20*/  SHF.L.U32 R45, R39, 0x10, RZ ;  /* 0x00000010272d7819 */ /* 0x020fca00000006ff */
[----:B------:R-:W-:-:S07]  /*2e30*/  FADD.FTZ R150, R45, R150 ;  /* 0x000000962d967221 */ /* 0x000fce0000010000 */
.L_x_334:
[----:B------:R-:W-:-:S04]  /*2e40*/  F2FP.BF16.F32.PACK_AB R44, RZ, R150 ;  /* 0x00000096ff2c723e */ /* 0x000fc800000010ff */
[----:B------:R-:W-:-:S07]  /*2e50*/  PRMT R43, R44, 0x7610, R43 ;  /* 0x000076102c2b7816 */ /* 0x000fce000000002b */
.L_x_335:
[----:B------:R-:W-:-:S05]  /*2e60*/  SHF.L.U32 R44, R47, 0x10, RZ ;  /* 0x000000102f2c7819 */ /* 0x000fca00000006ff */
[----:B------:R-:W-:Y:S01]  /*2e70*/  FMUL.FTZ R151, R44, R105 ;  /* 0x000000692c977220 */ /* 0x000fe20000410000 */
[----:B------:R-:W-:Y:S06]  /*2e80*/  @P3 BRA `(.L_x_336) ;  /* 0x0000000000083947 */ /* 0x000fec0003800000 */
[----:B------:R-:W-:Y:S05]  /*2e90*/  @P0 BRA `(.L_x_337) ;  /* 0x0000000000100947 */ /* 0x000fea0003800000 */
[----:B------:R-:W-:Y:S05]  /*2ea0*/  BRA `(.L_x_338) ;  /* 0x0000000000147947 */ /* 0x000fea0003800000 */
.L_x_336:
[----:B-----5:R-:W-:-:S04]  /*2eb0*/  PRMT R44, R39, 0x7632, R44 ;  /* 0x00007632272c7816 */ /* 0x020fc8000000002c */
[----:B------:R-:W-:-:S05]  /*2ec0*/  SHF.L.U32 R44, R44, 0x10, RZ ;  /* 0x000000102c2c7819 */ /* 0x000fca00000006ff */
[----:B------:R-:W-:-:S07]  /*2ed0*/  FADD.FTZ R151, R151, R44 ;  /* 0x0000002c97977221 */ /* 0x000fce0000010000 */
.L_x_337:
[----:B------:R-:W-:-:S04]  /*2ee0*/  F2FP.BF16.F32.PACK_AB R44, RZ, R151 ;  /* 0x00000097ff2c723e */ /* 0x000fc800000010ff */
[----:B------:R-:W-:-:S07]  /*2ef0*/  PRMT R43, R43, 0x5410, R44 ;  /* 0x000054102b2b7816 */ /* 0x000fce000000002c */
.L_x_338:
[----:B------:R-:W-:Y:S01]  /*2f00*/  FADD.FTZ R46, RZ, R54 ;  /* 0x00000036ff2e7221 */ /* 0x000fe20000010000 */
[----:B------:R-:W0:Y:S01]  /*2f10*/  @P0 LDC.64 R44, c[0x0][0x238] ;  /* 0x00008e00ff2c0b82 */ /* 0x000e220000000a00 */
[----:B------:R-:W-:Y:S01]  /*2f20*/  UMOV UR6, 0xffffffff ;  /* 0xffffffff00067882 */ /* 0x000fe20000000000 */
[----:B------:R-:W-:Y:S01]  /*2f30*/  ISETP.NE.AND P2, PT, R155, RZ, PT ;  /* 0x000000ff9b00720c */ /* 0x000fe20003f45270 */
[----:B------:R-:W-:-:S04]  /*2f40*/  FADD.FTZ R47, R46, R49 ;  /* 0x000000312e2f7221 */ /* 0x000fc80000010000 */
[----:B------:R-:W-:-:S04]  /*2f50*/  FADD.FTZ R46, R47, R90 ;  /* 0x0000005a2f2e7221 */ /* 0x000fc80000010000 */
[----:B------:R-:W-:-:S04]  /*2f60*/  FADD.FTZ R46, R46, R55 ;  /* 0x000000372e2e7221 */ /* 0x000fc80000010000 */
[----:B------:R-:W-:-:S04]  /*2f70*/  FADD.FTZ R47, R46, R93 ;  /* 0x0000005d2e2f7221 */ /* 0x000fc80000010000 */
[----:B------:R-:W-:-:S04]  /*2f80*/  FADD.FTZ R47, R47, R92 ;  /* 0x0000005c2f2f7221 */ /* 0x000fc80000010000 */
[----:B------:R-:W-:Y:S01]  /*2f90*/  FADD.FTZ R46, R47, R106 ;  /* 0x0000006a2f2e7221 */ /* 0x000fe20000010000 */
[----:B0-----:R-:W-:-:S03]  /*2fa0*/  @P0 LEA R44, P3, R109, R44, 0x4 ;  /* 0x0000002c6d2c0211 */ /* 0x001fc600078620ff */
[----:B------:R-:W-:Y:S01]  /*2fb0*/  FADD.FTZ R47, R46, R107 ;  /* 0x0000006b2e2f7221 */ /* 0x000fe20000010000 */
[----:B------:R-:W-:-:S03]  /*2fc0*/  @P0 LEA.HI.X R45, R109, R45, RZ, 0x4, P3 ;  /* 0x0000002d6d2d0211 */ /* 0x000fc600018f24ff */
[----:B------:R-:W-:Y:S02]  /*2fd0*/  FADD.FTZ R47, R47, R96 ;  /* 0x000000602f2f7221 */ /* 0x000fe40000010000 */
[----:B------:R0:W-:Y:S02]  /*2fe0*/  @P0 STG.E.128 desc[UR4][R44.64], R40 ;  /* 0x000000282c000986 */ /* 0x0001e4000c101d04 */
[----:B------:R-:W-:-:S04]  /*2ff0*/  FADD.FTZ R47, R47, R94 ;  /* 0x0000005e2f2f7221 */ /* 0x000fc80000010000 */
[----:B0-----:R-:W-:-:S04]  /*3000*/  FADD.FTZ R44, R47, R100 ;  /* 0x000000642f2c7221 */ /* 0x001fc80000010000 */
[----:B------:R-:W-:-:S04]  /*3010*/  FADD.FTZ R44, R44, R97 ;  /* 0x000000612c2c7221 */ /* 0x000fc80000010000 */
        /* <DEDUP_REMOVED lines=35> */
[----:B------:R-:W-:Y:S01]  /*3250*/  FADD.FTZ R47, R44, R151 ;  /* 0x000000972c2f7221 */ /* 0x000fe20000010000 */
[----:B------:R-:W-:Y:S06]  /*3260*/  BRA.DIV UR6, `(.L_x_339) ;  /* 0x0000001606087947 */ /* 0x000fec000b800000 */
[----:B------:R-:W0:Y:S02]  /*3270*/  SHFL.BFLY PT, R44, R47, 0x1, 0x1f ;  /* 0x0c201f002f2c7f89 */ /* 0x000e2400000e0000 */
[----:B0-----:R-:W-:-:S05]  /*3280*/  FADD.FTZ R155, R47, R44 ;  /* 0x0000002c2f9b7221 */ /* 0x001fca0000010000 */
[----:B------:R-:W0:Y:S02]  /*3290*/  SHFL.BFLY PT, R44, R155, 0x2, 0x1f ;  /* 0x0c401f009b2c7f89 */ /* 0x000e2400000e0000 */
[----:B0-----:R-:W-:-:S05]  /*32a0*/  FADD.FTZ R155, R155, R44 ;  /* 0x0000002c9b9b7221 */ /* 0x001fca0000010000 */
[----:B------:R-:W0:Y:S02]  /*32b0*/  SHFL.BFLY PT, R105, R155, 0x4, 0x1f ;  /* 0x0c801f009b697f89 */ /* 0x000e2400000e0000 */
[----:B0-----:R-:W-:-:S05]  /*32c0*/  FADD.FTZ R105, R155, R105 ;  /* 0x000000699b697221 */ /* 0x001fca0000010000 */
[----:B------:R-:W0:Y:S02]  /*32d0*/  SHFL.BFLY PT, R165, R105, 0x8, 0x1f ;  /* 0x0d001f0069a57f89 */ /* 0x000e2400000e0000 */
[----:B0-----:R-:W-:Y:S02]  /*32e0*/  FADD.FTZ R165, R105, R165 ;  /* 0x000000a569a57221 */ /* 0x001fe40000010000 */
[----:B------:R-:W0:Y:S03]  /*32f0*/  LDC R105, c[0x0][0x290] ;  /* 0x0000a400ff697b82 */ /* 0x000e260000000800 */
[----:B------:R-:W1:Y:S02]  /*3300*/  SHFL.BFLY PT, R47, R165, 0x10, 0x1f ;  /* 0x0e001f00a52f7f89 */ /* 0x000e6400000e0000 */
[----:B-1----:R-:W-:-:S04]  /*3310*/  FADD.FTZ R44, R165, R47 ;  /* 0x0000002fa52c7221 */ /* 0x002fc80000010000 */
[----:B0-----:R-:W-:-:S04]  /*3320*/  FMUL.FTZ R165, R44, R105 ;  /* 0x000000692ca57220 */ /* 0x001fc80000410000 */
[C---:B------:R-:W-:Y:S01]  /*3330*/  FADD.FTZ R44, -R165.reuse, R54 ;  /* 0x00000036a52c7221 */ /* 0x040fe20000010100 */
[C---:B------:R-:W-:Y:S01]  /*3340*/  FADD.FTZ R45, -R165.reuse, R49 ;  /* 0x00000031a52d7221 */ /* 0x040fe20000010100 */
[----:B------:R-:W-:Y:S02]  /*3350*/  FADD.FTZ R47, -R165, R151 ;  /* 0x00000097a52f7221 */ /* 0x000fe40000010100 */
[----:B------:R-:W-:-:S04]  /*3360*/  FFMA.FTZ R44, R44, R44, RZ ;  /* 0x0000002c2c2c7223 */ /* 0x000fc800000100ff */
[----:B------:R-:W-:Y:S01]  /*3370*/  FFMA.FTZ R44, R45, R45, R44 ;  /* 0x0000002d2d2c7223 */ /* 0x000fe2000001002c */
[----:B------:R-:W-:-:S04]  /*3380*/  FADD.FTZ R45, -R165, R90 ;  /* 0x0000005aa52d7221 */ /* 0x000fc80000010100 */
        /* <DEDUP_REMOVED lines=88> */
[----:B------:R-:W-:-:S04]  /*3910*/  FFMA.FTZ R44, R45, R45, R44 ;  /* 0x0000002d2d2c7223 */ /* 0x000fc8000001002c */
[----:B------:R-:W-:-:S05]  /*3920*/  FFMA.FTZ R47, R47, R47, R44 ;  /* 0x0000002f2f2f7223 */ /* 0x000fca000001002c */
        /* <DEDUP_REMOVED lines=9> */
.L_x_352:
[----:B-1----:R-:W-:Y:S01]  /*39c0*/  FADD.FTZ R44, R47, R155 ;  /* 0x0000009b2f2c7221 */ /* 0x002fe20000010000 */
[----:B------:R-:W-:-:S03]  /*39d0*/  FSEL R155, R165, RZ, !P4 ;  /* 0x000000ffa59b7208 */ /* 0x000fc60006000000 */
[----:B------:R-:W-:Y:S01]  /*39e0*/  FFMA.FTZ R105, R44, R105, UR8 ;  /* 0x000000082c697e23 */ /* 0x000fe20008010069 */
[----:B------:R-:W-:Y:S01]  /*39f0*/  FMUL.FTZ R44, R165, R165 ;  /* 0x000000a5a52c7220 */ /* 0x000fe20000410000 */
[----:B------:R-:W-:-:S04]  /*3a00*/  FADD.FTZ R106, -R155, R106 ;  /* 0x0000006a9b6a7221 */ /* 0x000fc80000010100 */
[----:B------:R-:W-:-:S05]  /*3a10*/  FSEL R44, R44, RZ, P4 ;  /* 0x000000ff2c2c7208 */ /* 0x000fca0002000000 */
[----:B------:R-:W-:Y:S01]  /*3a20*/  FADD.FTZ R105, R105, R44 ;  /* 0x0000002c69697221 */ /* 0x000fe20000010000 */
[----:B------:R-:W-:Y:S02]  /*3a30*/  FADD.FTZ R44, -R155, R107 ;  /* 0x0000006b9b2c7221 */ /* 0x000fe40000010100 */
[----:B------:R-:W2:Y:S03]  /*3a40*/  LDL R107, [R1] ;  /* 0x00000000016b7983 */ /* 0x000ea60000100800 */
[----:B------:R-:W1:Y:S02]  /*3a50*/  MUFU.RSQ R105, R105 ;  /* 0x0000006900697308 */ /* 0x000e640000001400 */
[C---:B-1----:R-:W-:Y:S01]  /*3a60*/  FMUL.FTZ R45, R105.reuse, R106 ;  /* 0x0000006a692d7220 */ /* 0x042fe20000410000 */
[----:B0-----:R-:W-:-:S03]  /*3a70*/  FMUL.FTZ R47, R105, R44 ;  /* 0x0000002c692f7220 */ /* 0x001fc60000410000 */
[----:B------:R-:W-:Y:S01]  /*3a80*/  FFMA.FTZ R45, R45, R162, R4 ;  /* 0x000000a22d2d7223 */ /* 0x000fe20000010004 */
[----:B------:R-:W-:-:S05]  /*3a90*/  FFMA.FTZ R44, R47, R153, R60 ;  /* 0x000000992f2c7223 */ /* 0x000fca000001003c */
[----:B------:R-:W-:Y:S02]  /*3aa0*/  F2FP.BF16.F32.PACK_AB R47, R44, R45 ;  /* 0x0000002d2c2f723e */ /* 0x000fe400000010ff */
[----:B------:R-:W0:Y:S02]  /*3ab0*/  @!P2 LDC.64 R44, c[0x0][0x250] ;  /* 0x00009400ff2cab82 */ /* 0x000e240000000a00 */
[----:B0-----:R-:W-:-:S05]  /*3ac0*/  @!P2 IMAD.WIDE R44, R56, 0x4, R44 ;  /* 0x00000004382ca825 */ /* 0x001fca00078e022c */
[----:B------:R0:W-:Y:S02]  /*3ad0*/  @!P2 STG.E desc[UR4][R44.64], R165 ;  /* 0x000000a52c00a986 */ /* 0x0001e4000c101904 */
[----:B0-----:R-:W0:Y:S01]  /*3ae0*/  @!P2 LDC.64 R44, c[0x0][0x258] ;  /* 0x00009600ff2cab82 */ /* 0x001e220000000a00 */
[C---:B------:R-:W-:Y:S01]  /*3af0*/  FADD.FTZ R92, -R155.reuse, R92 ;  /* 0x0000005c9b5c7221 */ /* 0x040fe20000010100 */
[C---:B------:R-:W-:Y:S01]  /*3b00*/  FADD.FTZ R46, -R155.reuse, R55 ;  /* 0x000000379b2e7221 */ /* 0x040fe20000010100 */
[----:B------:R-:W-:Y:S02]  /*3b10*/  FADD.FTZ R106, -R155, R93 ;  /* 0x0000005d9b6a7221 */ /* 0x000fe40000010100 */
[C---:B------:R-:W-:Y:S01]  /*3b20*/  FMUL.FTZ R92, R105.reuse, R92 ;  /* 0x0000005c695c7220 */ /* 0x040fe20000410000 */
[----:B------:R-:W-:Y:S01]  /*3b30*/  FMUL.FTZ R93, R105, R46 ;  /* 0x0000002e695d7220 */ /* 0x000fe20000410000 */
[----:B------:R-:W-:Y:S01]  /*3b40*/  FADD.FTZ R90, -R155, R90 ;  /* 0x0000005a9b5a7221 */ /* 0x000fe20000010100 */
[----:B------:R-:W-:-:S03]  /*3b50*/  FMUL.FTZ R106, R105, R106 ;  /* 0x0000006a696a7220 */ /* 0x000fc60000410000 */
[----:B------:R-:W-:Y:S01]  /*3b60*/  FMUL.FTZ R55, R105, R90 ;  /* 0x0000005a69377220 */ /* 0x000fe20000410000 */
[----:B------:R-:W-:Y:S01]  /*3b70*/  FFMA.FTZ R46, R106, R163, R3 ;  /* 0x000000a36a2e7223 */ /* 0x000fe20000010003 */
[----:B0-----:R-:W-:-:S05]  /*3b80*/  @!P2 IMAD.WIDE R44, R56, 0x4, R44 ;  /* 0x00000004382ca825 */ /* 0x001fca00078e022c */
[----:B------:R0:W-:Y:S01]  /*3b90*/  @!P2 STG.E desc[UR4][R44.64], R105 ;  /* 0x000000692c00a986 */ /* 0x0001e2000c101904 */
[----:B------:R-:W-:Y:S01]  /*3ba0*/  FFMA.FTZ R55, R55, R164, R2 ;  /* 0x000000a437377223 */ /* 0x000fe20000010002 */
[----:B------:R-:W-:Y:S01]  /*3bb0*/  FADD.FTZ R54, -R155, R54 ;  /* 0x000000369b367221 */ /* 0x000fe20000010100 */
[----:B0-----:R-:W-:Y:S01]  /*3bc0*/  FFMA.FTZ R45, R92, R154, R59 ;  /* 0x0000009a5c2d7223 */ /* 0x001fe2000001003b */
[----:B------:R-:W-:Y:S02]  /*3bd0*/  FFMA.FTZ R44, R93, R156, R58 ;  /* 0x0000009c5d2c7223 */ /* 0x000fe4000001003a */
[----:B------:R-:W0:Y:S02]  /*3be0*/  LDC.64 R92, c[0x0][0x2b8] ;  /* 0x0000ae00ff5c7b82 */ /* 0x000e240000000a00 */
[----:B------:R-:W-:Y:S02]  /*3bf0*/  F2FP.BF16.F32.PACK_AB R46, R45, R46 ;  /* 0x0000002e2d2e723e */ /* 0x000fe400000010ff */
[----:B------:R-:W-:Y:S01]  /*3c00*/  F2FP.BF16.F32.PACK_AB R45, R44, R55 ;  /* 0x000000372c2d723e */ /* 0x000fe200000010ff */
[----:B------:R-:W-:Y:S01]  /*3c10*/  FADD.FTZ R44, -R155, R49 ;  /* 0x000000319b2c7221 */ /* 0x000fe20000010100 */
[----:B------:R-:W-:-:S03]  /*3c20*/  FMUL.FTZ R49, R105, R54 ;  /* 0x0000003669317220 */ /* 0x000fc60000410000 */
[----:B------:R-:W-:Y:S01]  /*3c30*/  FMUL.FTZ R54, R105, R44 ;  /* 0x0000002c69367220 */ /* 0x000fe20000410000 */
[C---:B------:R-:W-:Y:S01]  /*3c40*/  FADD.FTZ R106, -R155.reuse, R103 ;  /* 0x000000679b6a7221 */ /* 0x040fe20000010100 */
[C---:B------:R-:W-:Y:S01]  /*3c50*/  FADD.FTZ R55, -R155.reuse, R104 ;  /* 0x000000689b377221 */ /* 0x040fe20000010100 */
[----:B------:R-:W-:-:S03]  /*3c60*/  FADD.FTZ R96, -R155, R96 ;  /* 0x000000609b607221 */ /* 0x000fc60000010100 */
[----:B------:R-:W-:Y:S01]  /*3c70*/  FMUL.FTZ R55, R105, R55 ;  /* 0x0000003769377220 */ /* 0x000fe20000410000 */
[C---:B------:R-:W-:Y:S01]  /*3c80*/  FADD.FTZ R94, -R155.reuse, R94 ;  /* 0x0000005e9b5e7221 */ /* 0x040fe20000010100 */
[C---:B------:R-:W-:Y:S01]  /*3c90*/  FADD.FTZ R100, -R155.reuse, R100 ;  /* 0x000000649b647221 */ /* 0x040fe20000010100 */
[----:B------:R-:W-:Y:S01]  /*3ca0*/  FADD.FTZ R90, -R155, R111 ;  /* 0x0000006f9b5a7221 */ /* 0x000fe20000010100 */
[C---:B------:R-:W-:Y:S01]  /*3cb0*/  FMUL.FTZ R96, R105.reuse, R96 ;  /* 0x0000006069607220 */ /* 0x040fe20000410000 */
[----:B------:R-:W-:Y:S01]  /*3cc0*/  FMUL.FTZ R94, R105, R94 ;  /* 0x0000005e695e7220 */ /* 0x000fe20000410000 */
[C---:B------:R-:W-:Y:S01]  /*3cd0*/  FADD.FTZ R102, -R155.reuse, R102 ;  /* 0x000000669b667221 */ /* 0x040fe20000010100 */
[----:B------:R-:W-:-:S03]  /*3ce0*/  FADD.FTZ R110, -R155, R110 ;  /* 0x0000006e9b6e7221 */ /* 0x000fc60000010100 */
[----:B------:R-:W-:Y:S01]  /*3cf0*/  FMUL.FTZ R102, R105, R102 ;  /* 0x0000006669667220 */ /* 0x000fe20000410000 */
[----:B------:R-:W-:Y:S01]  /*3d00*/  FADD.FTZ R115, -R155, R115 ;  /* 0x000000739b737221 */ /* 0x000fe20000010100 */
[C---:B------:R-:W-:Y:S01]  /*3d10*/  FMUL.FTZ R90, R105.reuse, R90 ;  /* 0x0000005a695a7220 */ /* 0x040fe20000410000 */
[----:B------:R-:W-:Y:S01]  /*3d20*/  FMUL.FTZ R110, R105, R110 ;  /* 0x0000006e696e7220 */ /* 0x000fe20000410000 */
[----:B------:R-:W-:Y:S01]  /*3d30*/  FFMA.FTZ R103, R102, R144, R63 ;  /* 0x0000009066677223 */ /* 0x000fe2000001003f */
[C---:B------:R-:W-:Y:S01]  /*3d40*/  FADD.FTZ R140, -R155.reuse, R140 ;  /* 0x0000008c9b8c7221 */ /* 0x040fe20000010100 */
[C---:B------:R-:W-:Y:S01]  /*3d50*/  FADD.FTZ R141, -R155.reuse, R141 ;  /* 0x0000008d9b8d7221 */ /* 0x040fe20000010100 */
[C---:B------:R-:W-:Y:S01]  /*3d60*/  FADD.FTZ R124, -R155.reuse, R124 ;  /* 0x0000007c9b7c7221 */ /* 0x040fe20000010100 */
[----:B------:R-:W-:Y:S02]  /*3d70*/  FADD.FTZ R137, -R155, R137 ;  /* 0x000000899b897221 */ /* 0x000fe40000010100 */
[----:B------:R-:W-:Y:S01]  /*3d80*/  FMUL.FTZ R141, R105, R141 ;  /* 0x0000008d698d7220 */ /* 0x000fe20000410000 */
[C---:B------:R-:W-:Y:S01]  /*3d90*/  FADD.FTZ R136, -R155.reuse, R136 ;  /* 0x000000889b887221 */ /* 0x040fe20000010100 */
[C---:B------:R-:W-:Y:S01]  /*3da0*/  FADD.FTZ R149, -R155.reuse, R149 ;  /* 0x000000959b957221 */ /* 0x040fe20000010100 */
[----:B------:R-:W-:Y:S01]  /*3db0*/  FADD.FTZ R148, -R155, R148 ;  /* 0x000000949b947221 */ /* 0x000fe20000010100 */
[----:B------:R-:W-:Y:S01]  /*3dc0*/  FMUL.FTZ R137, R105, R137 ;  /* 0x0000008969897220 */ /* 0x000fe20000410000 */
[----:B------:R-:W-:Y:S01]  /*3dd0*/  FADD.FTZ R135, -R155, R135 ;  /* 0x000000879b877221 */ /* 0x000fe20000010100 */
[C---:B------:R-:W-:Y:S01]  /*3de0*/  FMUL.FTZ R102, R105.reuse, R149 ;  /* 0x0000009569667220 */ /* 0x040fe20000410000 */
[----:B------:R-:W-:-:S03]  /*3df0*/  FMUL.FTZ R148, R105, R148 ;  /* 0x0000009469947220 */ /* 0x000fc60000410000 */
[----:B------:R-:W-:Y:S01]  /*3e00*/  FFMA.FTZ R102, R102, R34, R23 ;  /* 0x0000002266667223 */ /* 0x000fe20000010017 */
[C---:B------:R-:W-:Y:S01]  /*3e10*/  FADD.FTZ R134, -R155.reuse, R134 ;  /* 0x000000869b867221 */ /* 0x040fe20000010100 */
[C---:B------:R-:W-:Y:S01]  /*3e20*/  FADD.FTZ R150, -R155.reuse, R150 ;  /* 0x000000969b967221 */ /* 0x040fe20000010100 */
[C---:B------:R-:W-:Y:S01]  /*3e30*/  FADD.FTZ R151, -R155.reuse, R151 ;  /* 0x000000979b977221 */ /* 0x040fe20000010100 */
[----:B------:R-:W-:Y:S01]  /*3e40*/  FADD.FTZ R128, -R155, R128 ;  /* 0x000000809b807221 */ /* 0x000fe20000010100 */
[----:B------:R-:W-:Y:S01]  /*3e50*/  FMUL.FTZ R134, R105, R134 ;  /* 0x0000008669867220 */ /* 0x000fe20000410000 */
[C---:B------:R-:W-:Y:S01]  /*3e60*/  FADD.FTZ R139, -R155.reuse, R139 ;  /* 0x0000008b9b8b7221 */ /* 0x040fe20000010100 */
[----:B------:R-:W-:Y:S01]  /*3e70*/  FADD.FTZ R138, -R155, R138 ;  /* 0x0000008a9b8a7221 */ /* 0x000fe20000010100 */
[----:B------:R-:W-:Y:S01]  /*3e80*/  FMUL.FTZ R151, R105, R151 ;  /* 0x0000009769977220 */ /* 0x000fe20000410000 */
[C---:B------:R-:W-:Y:S01]  /*3e90*/  FADD.FTZ R104, -R155.reuse, R123 ;  /* 0x0000007b9b687221 */ /* 0x040fe20000010100 */
[C---:B------:R-:W-:Y:S01]  /*3ea0*/  FADD.FTZ R122, -R155.reuse, R122 ;  /* 0x0000007a9b7a7221 */ /* 0x040fe20000010100 */
[C---:B------:R-:W-:Y:S01]  /*3eb0*/  FADD.FTZ R126, -R155.reuse, R126 ;  /* 0x0000007e9b7e7221 */ /* 0x040fe20000010100 */
[----:B------:R-:W-:Y:S01]  /*3ec0*/  FADD.FTZ R146, -R155, R146 ;  /* 0x000000929b927221 */ /* 0x000fe20000010100 */
[C---:B------:R-:W-:Y:S01]  /*3ed0*/  FMUL.FTZ R138, R105.reuse, R138 ;  /* 0x0000008a698a7220 */ /* 0x040fe20000410000 */
[C---:B------:R-:W-:Y:S01]  /*3ee0*/  FMUL.FTZ R104, R105.reuse, R104 ;  /* 0x0000006869687220 */ /* 0x040fe20000410000 */
[C---:B------:R-:W-:Y:S01]  /*3ef0*/  FMUL.FTZ R122, R105.reuse, R122 ;  /* 0x0000007a697a7220 */ /* 0x040fe20000410000 */
[----:B------:R-:W-:-:S02]  /*3f00*/  FMUL.FTZ R126, R105, R126 ;  /* 0x0000007e697e7220 */ /* 0x000fc40000410000 */
[----:B------:R-:W-:Y:S01]  /*3f10*/  FFMA.FTZ R104, R104, R118, R13 ;  /* 0x0000007668687223 */ /* 0x000fe2000001000d */
[----:B--2---:R-:W-:Y:S01]  /*3f20*/  FFMA.FTZ R44, R49, R107, R0 ;  /* 0x0000006b312c7223 */ /* 0x004fe20000010000 */
[----:B------:R-:W-:-:S05]  /*3f30*/  FFMA.FTZ R49, R54, R157, R57 ;  /* 0x0000009d36317223 */ /* 0x000fca0000010039 */
[----:B------:R-:W-:Y:S01]  /*3f40*/  F2FP.BF16.F32.PACK_AB R44, R49, R44 ;  /* 0x0000002c312c723e */ /* 0x000fe200000010ff */
[----:B0-----:R-:W-:-:S04]  /*3f50*/  IMAD.WIDE.U32 R48, R48, 0x10, R92 ;  /* 0x0000001030307825 */ /* 0x001fc800078e005c */
[C---:B------:R-:W-:Y:S01]  /*3f60*/  FADD.FTZ R92, -R155.reuse, R101 ;  /* 0x000000659b5c7221 */ /* 0x040fe20000010100 */
[----:B------:R0:W-:Y:S01]  /*3f70*/  STG.E.128 desc[UR4][R48.64], R44 ;  /* 0x0000002c30007986 */ /* 0x0001e2000c101d04 */
[----:B------:R-:W-:Y:S01]  /*3f80*/  FADD.FTZ R101, -R155, R50 ;  /* 0x000000329b657221 */ /* 0x000fe20000010100 */
[----:B------:R-:W-:Y:S01]  /*3f90*/  FFMA.FTZ R50, R55, R143, R64 ;  /* 0x0000008f37327223 */ /* 0x000fe20000010040 */
[C---:B------:R-:W-:Y:S01]  /*3fa0*/  FADD.FTZ R54, -R155.reuse, R97 ;  /* 0x000000619b367221 */ /* 0x040fe20000010100 */
[----:B------:R-:W-:Y:S01]  /*3fb0*/  FADD.FTZ R97, -R155, R51 ;  /* 0x000000339b617221 */ /* 0x000fe20000010100 */
[----:B------:R-:W-:Y:S02]  /*3fc0*/  FFMA.FTZ R51, R94, R152, R61 ;  /* 0x000000985e337223 */ /* 0x000fe4000001003d */
[C---:B------:R-:W-:Y:S01]  /*3fd0*/  FMUL.FTZ R55, R105.reuse, R54 ;  /* 0x0000003669377220 */ /* 0x040fe20000410000 */
[----:B0-----:R-:W-:Y:S01]  /*3fe0*/  FMUL.FTZ R45, R105, R106 ;  /* 0x0000006a692d7220 */ /* 0x001fe20000410000 */
[C---:B------:R-:W-:Y:S01]  /*3ff0*/  FADD.FTZ R44, -R155.reuse, R116 ;  /* 0x000000749b2c7221 */ /* 0x040fe20000010100 */
[----:B------:R-:W-:-:S02]  /*4000*/  FADD.FTZ R46, -R155, R117 ;  /* 0x000000759b2e7221 */ /* 0x000fc40000010100 */
[----:B------:R-:W-:Y:S01]  /*4010*/  FFMA.FTZ R45, R45, R158, R8 ;  /* 0x0000009e2d2d7223 */ /* 0x000fe20000010008 */
[C---:B------:R-:W-:Y:S01]  /*4020*/  FMUL.FTZ R107, R105.reuse, R44 ;  /* 0x0000002c696b7220 */ /* 0x040fe20000410000 */
[C---:B------:R-:W-:Y:S01]  /*4030*/  FMUL.FTZ R111, R105.reuse, R46 ;  /* 0x0000002e696f7220 */ /* 0x040fe20000410000 */
[----:B------:R-:W-:Y:S02]  /*4040*/  FFMA.FTZ R44, R96, R161, R5 ;  /* 0x000000a1602c7223 */ /* 0x000fe40000010005 */
[----:B------:R-:W-:Y:S01]  /*4050*/  F2FP.BF16.F32.PACK_AB R47, R50, R45 ;  /* 0x0000002d322f723e */ /* 0x000fe200000010ff */
[----:B------:R-:W-:Y:S01]  /*4060*/  FMUL.FTZ R45, R105, R100 ;  /* 0x00000064692d7220 */ /* 0x000fe20000410000 */
[----:B------:R-:W-:Y:S01]  /*4070*/  FADD.FTZ R48, -R155, R113 ;  /* 0x000000719b307221 */ /* 0x000fe20000010100 */
[----:B------:R-:W-:Y:S01]  /*4080*/  FMUL.FTZ R92, R105, R92 ;  /* 0x0000005c695c7220 */ /* 0x000fe20000410000 */
[----:B------:R-:W-:Y:S01]  /*4090*/  FFMA.FTZ R107, R107, R120, R12 ;  /* 0x000000786b6b7223 */ /* 0x000fe2000001000c */
[----:B------:R-:W-:Y:S01]  /*40a0*/  FFMA.FTZ R54, R111, R119, R68 ;  /* 0x000000776f367223 */ /* 0x000fe20000010044 */
[----:B------:R-:W-:Y:S01]  /*40b0*/  FADD.FTZ R93, -R155, R114 ;  /* 0x000000729b5d7221 */ /* 0x000fe20000010100 */
[----:B------:R-:W-:Y:S01]  /*40c0*/  FFMA.FTZ R45, R45, R160, R6 ;  /* 0x000000a02d2d7223 */ /* 0x000fe20000010006 */
[----:B------:R-:W-:Y:S01]  /*40d0*/  FFMA.FTZ R50, R55, R145, R62 ;  /* 0x0000009137327223 */ /* 0x000fe2000001003e */
[----:B------:R-:W-:Y:S01]  /*40e0*/  FADD.FTZ R49, -R155, R112 ;  /* 0x000000709b317221 */ /* 0x000fe20000010100 */
[----:B------:R-:W-:Y:S01]  /*40f0*/  FFMA.FTZ R46, R92, R159, R7 ;  /* 0x0000009f5c2e7223 */ /* 0x000fe20000010007 */
[----:B------:R-:W-:Y:S01]  /*4100*/  F2FP.BF16.F32.PACK_AB R44, R51, R44 ;  /* 0x0000002c332c723e */ /* 0x000fe200000010ff */
[C---:B------:R-:W-:Y:S01]  /*4110*/  FMUL.FTZ R55, R105.reuse, R48 ;  /* 0x0000003069377220 */ /* 0x040fe20000410000 */
[----:B------:R-:W-:Y:S01]  /*4120*/  F2FP.BF16.F32.PACK_AB R51, R54, R107 ;  /* 0x0000006b3633723e */ /* 0x000fe200000010ff */
[C---:B------:R-:W-:Y:S01]  /*4130*/  FMUL.FTZ R54, R105.reuse, R93 ;  /* 0x0000005d69367220 */ /* 0x040fe20000410000 */
[----:B------:R-:W-:Y:S01]  /*4140*/  F2FP.BF16.F32.PACK_AB R45, R50, R45 ;  /* 0x0000002d322d723e */ /* 0x000fe200000010ff */
[C---:B------:R-:W-:Y:S01]  /*4150*/  FMUL.FTZ R93, R105.reuse, R49 ;  /* 0x00000031695d7220 */ /* 0x040fe20000410000 */
[----:B------:R-:W-:Y:S01]  /*4160*/  FMUL.FTZ R50, R105, R115 ;  /* 0x0000007369327220 */ /* 0x000fe20000410000 */
[----:B------:R-:W-:Y:S01]  /*4170*/  FFMA.FTZ R49, R55, R132, R10 ;  /* 0x0000008437317223 */ /* 0x000fe2000001000a */
[----:B------:R-:W-:Y:S01]  /*4180*/  F2FP.BF16.F32.PACK_AB R46, R103, R46 ;  /* 0x0000002e672e723e */ /* 0x000fe200000010ff */
[----:B------:R-:W-:Y:S01]  /*4190*/  FFMA.FTZ R48, R90, R142, R9 ;  /* 0x0000008e5a307223 */ /* 0x000fe20000010009 */
[----:B------:R-:W-:Y:S01]  /*41a0*/  FFMA.FTZ R55, R110, R133, R65 ;  /* 0x000000856e377223 */ /* 0x000fe20000010041 */
[----:B------:R-:W-:Y:S01]  /*41b0*/  FFMA.FTZ R103, R54, R121, R67 ;  /* 0x0000007936677223 */ /* 0x000fe20000010043 */
[----:B------:R-:W-:Y:S01]  /*41c0*/  LEA R54, P2, R53, UR10, 0x4 ;  /* 0x0000000a35367c11 */ /* 0x000fe2000f8420ff */
[----:B------:R-:W-:Y:S01]  /*41d0*/  FFMA.FTZ R50, R50, R130, R11 ;  /* 0x0000008232327223 */ /* 0x000fe2000001000b */
[----:B------:R-:W-:Y:S01]  /*41e0*/  FADD.FTZ R112, -R155, R125 ;  /* 0x0000007d9b707221 */ /* 0x000fe20000010100 */
[----:B------:R-:W-:Y:S01]  /*41f0*/  F2FP.BF16.F32.PACK_AB R48, R55, R48 ;  /* 0x000000303730723e */ /* 0x000fe200000010ff */
[----:B------:R-:W-:Y:S01]  /*4200*/  FFMA.FTZ R92, R93, R131, R66 ;  /* 0x000000835d5c7223 */ /* 0x000fe20000010042 */
[----:B------:R-:W-:Y:S01]  /*4210*/  LEA.HI.X R55, R53, UR11, RZ, 0x4, P2 ;  /* 0x0000000b35377c11 */ /* 0x000fe200090f24ff */
[----:B------:R-:W-:Y:S01]  /*4220*/  FADD.FTZ R106, -R155, R147 ;  /* 0x000000939b6a7221 */ /* 0x000fe20000010100 */
[----:B------:R-:W-:Y:S01]  /*4230*/  LEA R90, P3, R91, UR10, 0x4 ;  /* 0x0000000a5b5a7c11 */ /* 0x000fe2000f8620ff */
[----:B------:R-:W-:Y:S01]  /*4240*/  FMUL.FTZ R115, R105, R140 ;  /* 0x0000008c69737220 */ /* 0x000fe20000410000 */
[----:B------:R-:W-:Y:S01]  /*4250*/  F2FP.BF16.F32.PACK_AB R50, R103, R50 ;  /* 0x000000326732723e */ /* 0x000fe200000010ff */
[C---:B------:R-:W-:Y:S01]  /*4260*/  FMUL.FTZ R93, R105.reuse, R112 ;  /* 0x00000070695d7220 */ /* 0x040fe20000410000 */
[----:B------:R-:W-:Y:S01]  /*4270*/  FMUL.FTZ R103, R105, R124 ;  /* 0x0000007c69677220 */ /* 0x000fe20000410000 */
[----:B------:R-:W-:Y:S01]  /*4280*/  F2FP.BF16.F32.PACK_AB R49, R92, R49 ;  /* 0x000000315c31723e */ /* 0x000fe200000010ff */
[----:B------:R0:W-:Y:S01]  /*4290*/  STG.E.128 desc[UR4][R54.64], R44 ;  /* 0x0000002c36007986 */ /* 0x0001e2000c101d04 */
[----:B------:R-:W-:Y:S01]  /*42a0*/  LEA.HI.X R91, R91, UR11, RZ, 0x4, P3 ;  /* 0x0000000b5b5b7c11 */ /* 0x000fe200098f24ff */
[----:B------:R-:W-:Y:S01]  /*42b0*/  FMUL.FTZ R53, R105, R106 ;  /* 0x0000006a69357220 */ /* 0x000fe20000410000 */
[----:B------:R-:W-:Y:S01]  /*42c0*/  FFMA.FTZ R115, R115, R31, R20 ;  /* 0x0000001f73737223 */ /* 0x000fe20000010014 */
[----:B------:R-:W-:Y:S01]  /*42d0*/  FFMA.FTZ R93, R93, R25, R14 ;  /* 0x000000195d5d7223 */ /* 0x000fe2000001000e */
[----:B------:R-:W-:Y:S01]  /*42e0*/  FFMA.FTZ R106, R103, R81, R70 ;  /* 0x00000051676a7223 */ /* 0x000fe20000010046 */
[C---:B------:R-:W-:Y:S01]  /*42f0*/  FMUL.FTZ R107, R105.reuse, R136 ;  /* 0x00000088696b7220 */ /* 0x040fe20000410000 */
[----:B------:R1:W-:Y:S01]  /*4300*/  STG.E.128 desc[UR4][R90.64], R48 ;  /* 0x000000305a007986 */ /* 0x0003e2000c101d04 */
[----:B------:R-:W-:Y:S01]  /*4310*/  FMUL.FTZ R92, R105, R135 ;  /* 0x00000087695c7220 */ /* 0x000fe20000410000 */
[----:B0-----:R-:W-:Y:S01]  /*4320*/  FFMA.FTZ R54, R141, R87, R76 ;  /* 0x000000578d367223 */ /* 0x001fe2000001004c */
[----:B------:R-:W-:Y:S01]  /*4330*/  F2FP.BF16.F32.PACK_AB R45, R106, R93 ;  /* 0x0000005d6a2d723e */ /* 0x000fe200000010ff */
[----:B------:R-:W-:-:S03]  /*4340*/  FFMA.FTZ R93, R148, R98, R79 ;  /* 0x00000062945d7223 */ /* 0x000fc6000001004f */
[----:B-1----:R-:W-:Y:S01]  /*4350*/  F2FP.BF16.F32.PACK_AB R51, R54, R115 ;  /* 0x000000733633723e */ /* 0x002fe200000010ff */
[----:B------:R-:W-:Y:S01]  /*4360*/  FFMA.FTZ R49, R137, R29, R18 ;  /* 0x0000001d89317223 */ /* 0x000fe20000010012 */
[----:B------:R-:W-:Y:S01]  /*4370*/  FFMA.FTZ R54, R107, R85, R74 ;  /* 0x000000556b367223 */ /* 0x000fe2000001004a */
[----:B------:R-:W-:Y:S01]  /*4380*/  FFMA.FTZ R48, R92, R28, R17 ;  /* 0x0000001c5c307223 */ /* 0x000fe20000010011 */
[----:B------:R-:W-:-:S03]  /*4390*/  FMUL.FTZ R100, R105, R101 ;  /* 0x0000006569647220 */ /* 0x000fc60000410000 */
[----:B------:R-:W-:Y:S02]  /*43a0*/  F2FP.BF16.F32.PACK_AB R49, R54, R49 ;  /* 0x000000313631723e */ /* 0x000fe400000010ff */
[----:B------:R-:W-:Y:S02]  /*43b0*/  F2FP.BF16.F32.PACK_AB R54, R93, R102 ;  /* 0x000000665d36723e */ /* 0x000fe400000010ff */
[----:B------:R-:W0:Y:S01]  /*43c0*/  LDC.64 R92, c[0x0][0x210] ;  /* 0x00008400ff5c7b82 */ /* 0x000e220000000a00 */
[----:B------:R-:W-:Y:S01]  /*43d0*/  FMUL.FTZ R101, R105, R150 ;  /* 0x0000009669657220 */ /* 0x000fe20000410000 */
[C---:B------:R-:W-:Y:S01]  /*43e0*/  FADD.FTZ R114, -R155.reuse, R127 ;  /* 0x0000007f9b727221 */ /* 0x040fe20000010100 */
[----:B------:R-:W-:Y:S01]  /*43f0*/  FADD.FTZ R116, -R155, R129 ;  /* 0x000000819b747221 */ /* 0x000fe20000010100 */
[----:B------:R-:W-:Y:S01]  /*4400*/  FFMA.FTZ R55, R134, R84, R73 ;  /* 0x0000005486377223 */ /* 0x000fe20000010049 */
[C---:B------:R-:W-:Y:S01]  /*4410*/  FMUL.FTZ R111, R105.reuse, R128 ;  /* 0x00000080696f7220 */ /* 0x040fe20000410000 */
[C---:B------:R-:W-:Y:S01]  /*4420*/  FMUL.FTZ R94, R105.reuse, R139 ;  /* 0x0000008b695e7220 */ /* 0x040fe20000410000 */
[----:B------:R-:W-:Y:S01]  /*4430*/  FMUL.FTZ R96, R105, R97 ;  /* 0x0000006169607220 */ /* 0x000fe20000410000 */
[----:B------:R-:W-:Y:S01]  /*4440*/  FFMA.FTZ R101, R101, R35, R24 ;  /* 0x0000002365657223 */ /* 0x000fe20000010018 */
[----:B------:R-:W-:Y:S01]  /*4450*/  FFMA.FTZ R90, R151, R99, R80 ;  /* 0x00000063975a7223 */ /* 0x000fe20000010050 */
[C---:B------:R-:W-:Y:S01]  /*4460*/  FMUL.FTZ R114, R105.reuse, R114 ;  /* 0x0000007269727220 */ /* 0x040fe20000410000 */
[C---:B------:R-:W-:Y:S01]  /*4470*/  FMUL.FTZ R113, R105.reuse, R116 ;  /* 0x0000007469717220 */ /* 0x040fe20000410000 */
[----:B------:R-:W-:Y:S01]  /*4480*/  FMUL.FTZ R97, R105, R146 ;  /* 0x0000009269617220 */ /* 0x000fe20000410000 */
[----:B------:R-:W-:Y:S01]  /*4490*/  FFMA.FTZ R110, R111, R27, R16 ;  /* 0x0000001b6f6e7223 */ /* 0x000fe20000010010 */
[----:B------:R-:W-:Y:S01]  /*44a0*/  FFMA.FTZ R50, R94, R30, R19 ;  /* 0x0000001e5e327223 */ /* 0x000fe20000010013 */
[----:B------:R-:W-:Y:S01]  /*44b0*/  FFMA.FTZ R91, R138, R86, R75 ;  /* 0x000000568a5b7223 */ /* 0x000fe2000001004b */
[----:B------:R-:W-:Y:S01]  /*44c0*/  F2FP.BF16.F32.PACK_AB R48, R55, R48 ;  /* 0x000000303730723e */ /* 0x000fe200000010ff */
[----:B------:R-:W-:Y:S01]  /*44d0*/  FFMA.FTZ R105, R122, R108, R69 ;  /* 0x0000006c7a697223 */ /* 0x000fe20000010045 */
[----:B------:R-:W-:Y:S01]  /*44e0*/  FFMA.FTZ R114, R114, R26, R15 ;  /* 0x0000001a72727223 */ /* 0x000fe2000001000f */
[----:B------:R-:W-:Y:S01]  /*44f0*/  FFMA.FTZ R113, R113, R83, R72 ;  /* 0x0000005371717223 */ /* 0x000fe20000010048 */
[----:B------:R-:W-:Y:S01]  /*4500*/  FFMA.FTZ R111, R126, R82, R71 ;  /* 0x000000527e6f7223 */ /* 0x000fe20000010047 */
[----:B------:R-:W-:Y:S01]  /*4510*/  F2FP.BF16.F32.PACK_AB R55, R90, R101 ;  /* 0x000000655a37723e */ /* 0x000fe200000010ff */
[----:B------:R-:W-:Y:S01]  /*4520*/  FFMA.FTZ R102, R97, R89, R78 ;  /* 0x0000005961667223 */ /* 0x000fe2000001004e */
[----:B------:R-:W-:Y:S01]  /*4530*/  LEA R90, P2, R52, UR10, 0x4 ;  /* 0x0000000a345a7c11 */ /* 0x000fe2000f8420ff */
[----:B------:R-:W-:Y:S01]  /*4540*/  FFMA.FTZ R97, R96, R32, R21 ;  /* 0x0000002060617223 */ /* 0x000fe20000010015 */
[----:B------:R-:W-:Y:S01]  /*4550*/  FFMA.FTZ R100, R100, R88, R77 ;  /* 0x0000005864647223 */ /* 0x000fe2000001004d */
[----:B------:R-:W-:Y:S01]  /*4560*/  LEA R94, P3, R95, UR10, 0x4 ;  /* 0x0000000a5f5e7c11 */ /* 0x000fe2000f8620ff */
[----:B------:R-:W-:Y:S01]  /*4570*/  FFMA.FTZ R53, R53, R33, R22 ;  /* 0x0000002135357223 */ /* 0x000fe20000010016 */
[----:B------:R-:W-:-:S02]  /*4580*/  LEA R96, P5, R109, UR10, 0x4 ;  /* 0x0000000a6d607c11 */ /* 0x000fc4000f8a20ff */
[----:B------:R-:W-:Y:S02]  /*4590*/  F2FP.BF16.F32.PACK_AB R50, R91, R50 ;  /* 0x000000325b32723e */ /* 0x000fe400000010ff */
[----:B------:R-:W-:Y:S02]  /*45a0*/  F2FP.BF16.F32.PACK_AB R47, R113, R110 ;  /* 0x0000006e712f723e */ /* 0x000fe400000010ff */
[----:B------:R-:W-:Y:S02]  /*45b0*/  F2FP.BF16.F32.PACK_AB R46, R111, R114 ;  /* 0x000000726f2e723e */ /* 0x000fe400000010ff */
[----:B------:R-:W-:Y:S02]  /*45c0*/  F2FP.BF16.F32.PACK_AB R44, R105, R104 ;  /* 0x00000068692c723e */ /* 0x000fe400000010ff */
[----:B------:R-:W-:Y:S02]  /*45d0*/  LEA.HI.X R91, R52, UR11, RZ, 0x4, P2 ;  /* 0x0000000b345b7c11 */ /* 0x000fe400090f24ff */
[----:B------:R-:W-:-:S02]  /*45e0*/  LEA.HI.X R95, R95, UR11, RZ, 0x4, P3 ;  /* 0x0000000b5f5f7c11 */ /* 0x000fc400098f24ff */
[----:B------:R-:W-:Y:S02]  /*45f0*/  F2FP.BF16.F32.PACK_AB R52, R100, R97 ;  /* 0x000000616434723e */ /* 0x000fe400000010ff */
[----:B------:R-:W-:Y:S02]  /*4600*/  F2FP.BF16.F32.PACK_AB R53, R102, R53 ;  /* 0x000000356635723e */ /* 0x000fe400000010ff */
[----:B------:R-:W-:Y:S01]  /*4610*/  LEA.HI.X R97, R109, UR11, RZ, 0x4, P5 ;  /* 0x0000000b6d617c11 */ /* 0x000fe2000a8f24ff */
[----:B------:R1:W-:Y:S01]  /*4620*/  STG.E.128 desc[UR4][R90.64], R44 ;  /* 0x0000002c5a007986 */ /* 0x0003e2000c101d04 */
[----:B0-----:R-:W-:-:S03]  /*4630*/  LEA R56, R92, R56, 0x2 ;  /* 0x000000385c387211 */ /* 0x001fc600078e10ff */
[----:B------:R1:W-:Y:S04]  /*4640*/  STG.E.128 desc[UR4][R94.64], R48 ;  /* 0x000000305e007986 */ /* 0x0003e8000c101d04 */
[----:B------:R1:W-:Y:S01]  /*4650*/  STG.E.128 desc[UR4][R96.64], R52 ;  /* 0x0000003460007986 */ /* 0x0003e2000c101d04 */
[----:B------:R-:W-:-:S13]  /*4660*/  ISETP.GE.AND P2, PT, R56, R93, PT ;  /* 0x0000005d3800720c */ /* 0x000fda0003f46270 */
[----:B------:R-:W-:Y:S05]  /*4670*/  @!P2 BRA `(.L_x_340) ;  /* 0xffffffc40084a947 */ /* 0x000fea000383ffff */
[----:B------:R-:W-:Y:S05]  /*4680*/  EXIT ;  /* 0x000000000000794d */ /* 0x000fea0003800000 */
.L_x_339:
[----:B------:R-:W-:Y:S01]  /*4690*/  HFMA2.MMA R46, -RZ, RZ, 0, 5.9604644775390625e-08 ;  /* 0x00000001ff2e7435 */ /* 0x000fe200000001ff */
[----:B------:R-:W-:Y:S01]  /*46a0*/  BSSY B0, `(.L_x_341) ;  /* 0x0000006000007945 */ /* 0x000fe20003800000 */
[----:B------:R-:W-:Y:S02]  /*46b0*/  MOV R45, 0x1f ;  /* 0x0000001f002d7802 */ /* 0x000fe40000000f00 */
[----:B------:R-:W-:-:S07]  /*46c0*/  MOV R44, 0xffffffff ;  /* 0xffffffff002c7802 */ /* 0x000fce0000000f00 */
[----:B-----5:R-:W-:Y:S05]  /*46d0*/  WARPSYNC.COLLECTIVE R44, `(.L_x_342) ;  /* 0x000000002c087348 */ /* 0x020fea0003c00000 */
[----:B------:R0:W1:Y:S02]  /*46e0*/  SHFL.BFLY P3, R44, R47, R46, R45 ;  /* 0x0c00002e2f2c7389 */ /* 0x000064000006002d */
[----:B01---5:R-:W-:Y:S01]  /*46f0*/  ENDCOLLECTIVE ;  /* 0x000000000000791b */ /* 0x023fe20003800000 */
.L_x_342:
[----:B------:R-:W-:Y:S05]  /*4700*/  BSYNC B0 ;  /* 0x0000000000007941 */ /* 0x000fea0003800000 */
.L_x_341:
[----:B------:R-:W-:Y:S01]  /*4710*/  FADD.FTZ R155, R47, R44 ;  /* 0x0000002c2f9b7221 */ /* 0x000fe20000010000 */
[----:B------:R-:W-:Y:S01]  /*4720*/  HFMA2.MMA R46, -RZ, RZ, 0, 1.1920928955078125e-07 ;  /* 0x00000002ff2e7435 */ /* 0x000fe200000001ff */
[----:B------:R-:W-:Y:S02]  /*4730*/  MOV R44, 0xffffffff ;  /* 0xffffffff002c7802 */ /* 0x000fe40000000f00 */
[----:B------:R-:W-:Y:S02]  /*4740*/  MOV R45, 0x1f ;  /* 0x0000001f002d7802 */ /* 0x000fe40000000f00 */
[----:B------:R-:W-:-:S07]  /*4750*/  MOV R47, R155 ;  /* 0x0000009b002f7202 */ /* 0x000fce0000000f00 */
[----:B------:R-:W-:Y:S05]  /*4760*/  WARPSYNC.COLLECTIVE R44, `(.L_x_343) ;  /* 0x000000002c087348 */ /* 0x000fea0003c00000 */
[----:B------:R0:W1:Y:S02]  /*4770*/  SHFL.BFLY P3, R44, R47, R46, R45 ;  /* 0x0c00002e2f2c7389 */ /* 0x000064000006002d */
[----:B01----:R-:W-:Y:S01]  /*4780*/  ENDCOLLECTIVE ;  /* 0x000000000000791b */ /* 0x003fe20003800000 */
.L_x_343:
[----:B------:R-:W-:Y:S01]  /*4790*/  HFMA2.MMA R46, -RZ, RZ, 0, 2.384185791015625e-07 ;  /* 0x00000004ff2e7435 */ /* 0x000fe200000001ff */
[----:B------:R-:W-:Y:S01]  /*47a0*/  FADD.FTZ R155, R155, R44 ;  /* 0x0000002c9b9b7221 */ /* 0x000fe20000010000 */
[----:B------:R-:W-:-:S04]  /*47b0*/  MOV R44, 0xffffffff ;  /* 0xffffffff002c7802 */ /* 0x000fc80000000f00 */
[----:B------:R-:W-:-:S07]  /*47c0*/  MOV R47, R155 ;  /* 0x0000009b002f7202 */ /* 0x000fce0000000f00 */
[----:B------:R-:W-:Y:S05]  /*47d0*/  WARPSYNC.COLLECTIVE R44, `(.L_x_344) ;  /* 0x000000002c087348 */ /* 0x000fea0003c00000 */
[----:B------:R0:W1:Y:S02]  /*47e0*/  SHFL.BFLY P3, R44, R47, R46, R45 ;  /* 0x0c00002e2f2c7389 */ /* 0x000064000006002d */
[----:B01----:R-:W-:Y:S01]  /*47f0*/  ENDCOLLECTIVE ;  /* 0x000000000000791b */ /* 0x003fe20003800000 */
.L_x_344:
[----:B------:R-:W-:Y:S01]  /*4800*/  HFMA2.MMA R46, -RZ, RZ, 0, 4.76837158203125e-07 ;  /* 0x00000008ff2e7435 */ /* 0x000fe200000001ff */
[----:B------:R-:W-:Y:S02]  /*4810*/  MOV R105, R44 ;  /* 0x0000002c00697202 */ /* 0x000fe40000000f00 */
[----:B------:R-:W-:-:S03]  /*4820*/  MOV R44, 0xffffffff ;  /* 0xffffffff002c7802 */ /* 0x000fc60000000f00 */
[----:B------:R-:W-:-:S05]  /*4830*/  FADD.FTZ R105, R155, R105 ;  /* 0x000000699b697221 */ /* 0x000fca0000010000 */
[----:B------:R-:W-:-:S07]  /*4840*/  MOV R47, R105 ;  /* 0x00000069002f7202 */ /* 0x000fce0000000f00 */
[----:B------:R-:W-:Y:S05]  /*4850*/  WARPSYNC.COLLECTIVE R44, `(.L_x_345) ;  /* 0x000000002c087348 */ /* 0x000fea0003c00000 */
[----:B------:R0:W1:Y:S02]  /*4860*/  SHFL.BFLY P3, R44, R47, R46, R45 ;  /* 0x0c00002e2f2c7389 */ /* 0x000064000006002d */
[----:B01----:R-:W-:Y:S01]  /*4870*/  ENDCOLLECTIVE ;  /* 0x000000000000791b */ /* 0x003fe20003800000 */
.L_x_345:
[----:B------:R-:W-:Y:S01]  /*4880*/  HFMA2.MMA R46, -RZ, RZ, 0, 9.5367431640625e-07 ;  /* 0x00000010ff2e7435 */ /* 0x000fe200000001ff */
[----:B------:R-:W-:Y:S02]  /*4890*/  MOV R165, R44 ;  /* 0x0000002c00a57202 */ /* 0x000fe40000000f00 */
[----:B------:R-:W-:-:S03]  /*48a0*/  MOV R44, 0xffffffff ;  /* 0xffffffff002c7802 */ /* 0x000fc60000000f00 */
[----:B------:R-:W-:Y:S02]  /*48b0*/  FADD.FTZ R165, R105, R165 ;  /* 0x000000a569a57221 */ /* 0x000fe40000010000 */
[----:B------:R-:W0:Y:S03]  /*48c0*/  LDC R105, c[0x0][0x290] ;  /* 0x0000a400ff697b82 */ /* 0x000e260000000800 */
[----:B------:R-:W-:-:S07]  /*48d0*/  MOV R47, R165 ;  /* 0x000000a5002f7202 */ /* 0x000fce0000000f00 */
[----:B0-----:R-:W-:Y:S05]  /*48e0*/  WARPSYNC.COLLECTIVE R44, `(.L_x_346) ;  /* 0x000000002c087348 */ /* 0x001fea0003c00000 */
[----:B------:R1:W2:Y:S02]  /*48f0*/  SHFL.BFLY P3, R44, R47, R46, R45 ;  /* 0x0c00002e2f2c7389 */ /* 0x0002a4000006002d */
[----:B012---:R-:W-:Y:S01]  /*4900*/  ENDCOLLECTIVE ;  /* 0x000000000000791b */ /* 0x007fe20003800000 */
.L_x_346:
[----:B------:R-:W-:Y:S01]  /*4910*/  HFMA2.MMA R46, -RZ, RZ, 0, 5.9604644775390625e-08 ;  /* 0x00000001ff2e7435 */ /* 0x000fe200000001ff */
[----:B------:R-:W-:-:S05]  /*4920*/  MOV R47, R44 ;  /* 0x0000002c002f7202 */ /* 0x000fca0000000f00 */
[----:B------:R-:W-:-:S04]  /*4930*/  FADD.FTZ R165, R165, R47 ;  /* 0x0000002fa5a57221 */ /* 0x000fc80000010000 */
[----:B------:R-:W-:-:S04]  /*4940*/  FMUL.FTZ R165, R165, R105 ;  /* 0x00000069a5a57220 */ /* 0x000fc80000410000 */
[C---:B------:R-:W-:Y:S01]  /*4950*/  FADD.FTZ R47, -R165.reuse, R54 ;  /* 0x00000036a52f7221 */ /* 0x040fe20000010100 */
[C---:B------:R-:W-:Y:S01]  /*4960*/  FADD.FTZ R155, -R165.reuse, R49 ;  /* 0x00000031a59b7221 */ /* 0x040fe20000010100 */
[----:B------:R-:W-:Y:S02]  /*4970*/  FADD.FTZ R44, -R165, R55 ;  /* 0x00000037a52c7221 */ /* 0x000fe40000010100 */
[----:B------:R-:W-:-:S04]  /*4980*/  FFMA.FTZ R47, R47, R47, RZ ;  /* 0x0000002f2f2f7223 */ /* 0x000fc800000100ff */
[----:B------:R-:W-:Y:S01]  /*4990*/  FFMA.FTZ R47, R155, R155, R47 ;  /* 0x0000009b9b2f7223 */ /* 0x000fe2000001002f */
[----:B------:R-:W-:-:S04]  /*49a0*/  FADD.FTZ R155, -R165, R90 ;  /* 0x0000005aa59b7221 */ /* 0x000fc80000010100 */
[----:B------:R-:W-:-:S04]  /*49b0*/  FFMA.FTZ R47, R155, R155, R47 ;  /* 0x0000009b9b2f7223 */ /* 0x000fc8000001002f */
        /* <DEDUP_REMOVED lines=89> */
[----:B------:R-:W-:-:S07]  /*4f50*/  MOV R44, 0xffffffff ;  /* 0xffffffff002c7802 */ /* 0x000fce0000000f00 */
[----:B------:R-:W-:Y:S05]  /*4f60*/  WARPSYNC.COLLECTIVE R44, `(.L_x_347) ;  /* 0x000000002c087348 */ /* 0x000fea0003c00000 */
[----:B------:R0:W1:Y:S02]  /*4f70*/  SHFL.BFLY P3, R44, R47, R46, R45 ;  /* 0x0c00002e2f2c7389 */ /* 0x000064000006002d */
[----:B01----:R-:W-:Y:S01]  /*4f80*/  ENDCOLLECTIVE ;  /* 0x000000000000791b */ /* 0x003fe20003800000 */
.L_x_347:
[----:B------:R-:W-:Y:S01]  /*4f90*/  HFMA2.MMA R46, -RZ, RZ, 0, 1.1920928955078125e-07 ;  /* 0x00000002ff2e7435 */ /* 0x000fe200000001ff */
[----:B------:R-:W-:Y:S01]  /*4fa0*/  FADD.FTZ R47, R47, R44 ;  /* 0x0000002c2f2f7221 */ /* 0x000fe20000010000 */
[----:B------:R-:W-:-:S09]  /*4fb0*/  MOV R44, 0xffffffff ;  /* 0xffffffff002c7802 */ /* 0x000fd20000000f00 */
[----:B------:R-:W-:Y:S05]  /*4fc0*/  WARPSYNC.COLLECTIVE R44, `(.L_x_348) ;  /* 0x000000002c087348 */ /* 0x000fea0003c00000 */
[----:B------:R0:W1:Y:S02]  /*4fd0*/  SHFL.BFLY P3, R44, R47, R46, R45 ;  /* 0x0c00002e2f2c7389 */ /* 0x000064000006002d */
[----:B01----:R-:W-:Y:S01]  /*4fe0*/  ENDCOLLECTIVE ;  /* 0x000000000000791b */ /* 0x003fe20003800000 */
.L_x_348:
[----:B------:R-:W-:Y:S01]  /*4ff0*/  HFMA2.MMA R46, -RZ, RZ, 0, 2.384185791015625e-07 ;  /* 0x00000004ff2e7435 */ /* 0x000fe200000001ff */
[----:B------:R-:W-:Y:S02]  /*5000*/  MOV R155, R44 ;  /* 0x0000002c009b7202 */ /* 0x000fe40000000f00 */
[----:B------:R-:W-:-:S03]  /*5010*/  MOV R44, 0xffffffff ;  /* 0xffffffff002c7802 */ /* 0x000fc60000000f00 */
[----:B------:R-:W-:-:S07]  /*5020*/  FADD.FTZ R47, R47, R155 ;  /* 0x0000009b2f2f7221 */ /* 0x000fce0000010000 */
[----:B------:R-:W-:Y:S05]  /*5030*/  WARPSYNC.COLLECTIVE R44, `(.L_x_349) ;  /* 0x000000002c087348 */ /* 0x000fea0003c00000 */
[----:B------:R0:W1:Y:S02]  /*5040*/  SHFL.BFLY P3, R44, R47, R46, R45 ;  /* 0x0c00002e2f2c7389 */ /* 0x000064000006002d */
[----:B01----:R-:W-:Y:S01]  /*5050*/  ENDCOLLECTIVE ;  /* 0x000000000000791b */ /* 0x003fe20003800000 */
.L_x_349:
[----:B------:R-:W-:Y:S01]  /*5060*/  HFMA2.MMA R46, -RZ, RZ, 0, 4.76837158203125e-07 ;  /* 0x00000008ff2e7435 */ /* 0x000fe200000001ff */
[----:B------:R-:W-:Y:S02]  /*5070*/  MOV R155, R44 ;  /* 0x0000002c009b7202 */ /* 0x000fe40000000f00 */
[----:B------:R-:W-:-:S03]  /*5080*/  MOV R44, 0xffffffff ;  /* 0xffffffff002c7802 */ /* 0x000fc60000000f00 */
[----:B------:R-:W-:-:S07]  /*5090*/  FADD.FTZ R47, R47, R155 ;  /* 0x0000009b2f2f7221 */ /* 0x000fce0000010000 */
[----:B------:R-:W-:Y:S05]  /*50a0*/  WARPSYNC.COLLECTIVE R44, `(.L_x_350) ;  /* 0x000000002c087348 */ /* 0x000fea0003c00000 */
[----:B------:R0:W1:Y:S02]  /*50b0*/  SHFL.BFLY P3, R44, R47, R46, R45 ;  /* 0x0c00002e2f2c7389 */ /* 0x000064000006002d */
[----:B01----:R-:W-:Y:S01]  /*50c0*/  ENDCOLLECTIVE ;  /* 0x000000000000791b */ /* 0x003fe20003800000 */
.L_x_350:
[----:B------:R-:W-:Y:S01]  /*50d0*/  HFMA2.MMA R46, -RZ, RZ, 0, 9.5367431640625e-07 ;  /* 0x00000010ff2e7435 */ /* 0x000fe200000001ff */
[----:B------:R-:W-:Y:S02]  /*50e0*/  MOV R155, R44 ;  /* 0x0000002c009b7202 */ /* 0x000fe40000000f00 */
[----:B------:R-:W-:-:S03]  /*50f0*/  MOV R44, 0xffffffff ;  /* 0xffffffff002c7802 */ /* 0x000fc60000000f00 */
[----:B------:R-:W-:-:S07]  /*5100*/  FADD.FTZ R47, R47, R155 ;  /* 0x0000009b2f2f7221 */ /* 0x000fce0000010000 */
[----:B------:R-:W-:Y:S05]  /*5110*/  WARPSYNC.COLLECTIVE R44, `(.L_x_351) ;  /* 0x000000002c087348 */ /* 0x000fea0003c00000 */
[----:B------:R0:W1:Y:S02]  /*5120*/  SHFL.BFLY P3, R44, R47, R46, R45 ;  /* 0x0c00002e2f2c7389 */ /* 0x000064000006002d */
[----:B01----:R-:W-:Y:S01]  /*5130*/  ENDCOLLECTIVE ;  /* 0x000000000000791b */ /* 0x003fe20003800000 */
.L_x_351:
[----:B------:R-:W-:Y:S01]  /*5140*/  MOV R155, R44 ;  /* 0x0000002c009b7202 */ /* 0x000fe20000000f00 */
[----:B------:R-:W-:Y:S06]  /*5150*/  BRA `(.L_x_352) ;  /* 0xffffffe800187947 */ /* 0x000fec000383ffff */
.L_x_353:
        /* <DEDUP_REMOVED lines=10> */
.L_x_44336:


//--------------------- .text._ZN10layer_norm13ln_fwd_kernelINS_13Kernel_traitsI13__nv_bfloat16S2_S2_S2_fjLj1536ELj1ELj4ELj1ELj16ENS_18Kernel_traits_baseILj1536ES2_S2_S2_S2_fjLj128EEEEELb0ELb0ELb1ELb0EEEvNS_9FwdParamsE --------------------------
	.section	.text._ZN10layer_norm13ln_fwd_kernelINS_13Kernel_traitsI13__nv_bfloat16S2_S2_S2_fjLj1536ELj1ELj4ELj1ELj16ENS_18Kernel_traits_baseILj1536ES2_S2_S2_S2_fjLj128EEEEELb0ELb0ELb1ELb0EEEvNS_9FwdParamsE,"ax",@progbits
	.align	128
        .global         _ZN10layer_norm13ln_fwd_kernelINS_13Kernel_traitsI13__nv_bfloat16S2_S2_S2_fjLj1536ELj1ELj4ELj1ELj16ENS_18Kernel_traits_baseILj1536ES2_S2_S2_S2_fjLj128EEEEELb0ELb0ELb1ELb0EEEvNS_9FwdParamsE
        .type           _ZN10layer_norm13ln_fwd_kernelINS_13Kernel_traitsI13__nv_bfloat16S2_S2_S2_fjLj1536ELj1ELj4ELj1ELj16ENS_18Kernel_traits_baseILj1536ES2_S2_S2_S2_fjLj128EEEEELb0ELb0ELb1ELb0EEEvNS_9FwdParamsE,@function
        .size           _ZN10layer_norm13ln_fwd_kernelINS_13Kernel_traitsI13__nv_bfloat16S2_S2_S2_fjLj1536ELj1ELj4ELj1ELj16ENS_18Kernel_traits_baseILj1536ES2_S2_S2_S2_fjLj128EEEEELb0ELb0ELb1ELb0EEEvNS_9FwdParamsE,(.L_x_44337 - _ZN10layer_norm13ln_fwd_kernelINS_13Kernel_traitsI13__nv_bfloat16S2_S2_S2_fjLj1536ELj1ELj4ELj1ELj16ENS_18Kernel_traits_baseILj1536ES2_S2_S2_S2_fjLj128EEEEELb0ELb0ELb1ELb0EEEvNS_9FwdParamsE)
        .other          _ZN10layer_norm13ln_fwd_kernelINS_13Kernel_traitsI13__nv_bfloat16S2_S2_S2_fjLj1536ELj1ELj4ELj1ELj16ENS_18Kernel_traits_baseILj1536ES2_S2_S2_S2_fjLj128EEEEELb0ELb0ELb1ELb0EEEvNS_9FwdParamsE,@"STO_CUDA_ENTRY STV_DEFAULT"
_ZN10layer_norm13ln_fwd_kernelINS_13Kernel_traitsI13__nv_bfloat16S2_S2_S2_fjLj1536ELj1ELj4ELj1ELj16ENS_18Kernel_traits_baseILj1536ES2_S2_S2_S2_fjLj128EEEEELb0ELb0ELb1ELb0EEEvNS_9FwdParamsE:
.text._ZN10layer_norm13ln_fwd_kernelINS_13Kernel_traitsI13__nv_bfloat16S2_S2_S2_fjLj1536ELj1ELj4ELj1ELj16ENS_18Kernel_traits_baseILj1536ES2_S2_S2_S2_fjLj128EEEEELb0ELb0ELb1ELb0EEEvNS_9FwdParamsE:
[----:B------:R-:W-:Y:S01]  /*0000*/  LDC R1, c[0x0][0x28] ;  /* 0x00000a00ff017b82 */ /* 0x000fe20000000800 */
[----:B------:R-:W0:Y:S07]  /*0010*/  S2R R0, SR_TID.X ;  /* 0x0000000000007919 */ /* 0x000e2e0000002100 */
[----:B------:R-:W1:Y:S01]  /*0020*/  LDC R4, c[0x0][0x218] ;  /* 0x00008600ff047b82 */ /* 0x000e620000000800 */
[----:B------:R-:W-:Y:S01]  /*0030*/  ULDC.64 UR4, c[0x0][0x208] ;  /* 0x0000820000047ab9 */ /* 0x000fe20000000a00 */
[----:B------:R-:W-:Y:S01]  /*0040*/  BSSY B0, `(.L_x_354) ;  /* 0x0000022000007945 */ /* 0x000fe20003800000 */
[----:B------:R-:W2:Y:S01]  /*0050*/  S2R R63, SR_CTAID.X ;  /* 0x00000000003f7919 */ /* 0x000ea20000002500 */
[----:B-1----:R-:W-:-:S04]  /*0060*/  SHF.R.S32.HI R3, RZ, 0x1f, R4 ;  /* 0x0000001fff037819 */ /* 0x002fc80000011404 */
[----:B------:R-:W-:Y:S02]  /*0070*/  LEA.HI R3, R3, R4, RZ, 0x3 ;  /* 0x0000000403037211 */ /* 0x000fe400078f18ff */
[----:B0-----:R-:W-:-:S04]  /*0080*/  LOP3.LUT R2, R0, 0x1f, RZ, 0xc0, !PT ;  /* 0x0000001f00027812 */ /* 0x001fc800078ec0ff */
[----:B------:R-:W-:Y:S02]  /*0090*/  LOP3.LUT R4, R2, 0x1f, RZ, 0x3c, !PT ;  /* 0x0000001f02047812 */ /* 0x000fe400078e3cff */
[----:B------:R-:W-:Y:S02]  /*00a0*/  MOV R27, R2 ;  /* 0x00000002001b7202 */ /* 0x000fe40000000f00 */
        /* <DEDUP_REMOVED lines=10> */
[----:B--2---:R-:W-:Y:S06]  /*0150*/  @!P5 BRA `(.L_x_355) ;  /* 0x000000000040d947 */ /* 0x004fec0003800000 */
        /* <DEDUP_REMOVED lines=16> */
.L_x_355:
[----:B------:R-:W-:Y:S05]  /*0260*/  BSYNC B0 ;  /* 0x0000000000007941 */ /* 0x000fea0003800000 */
.L_x_354:
[----:B------:R-:W-:Y:S04]  /*0270*/  BSSY B0, `(.L_x_356) ;  /* 0x0000012000007945 */ /* 0x000fe80003800000 */
[----:B------:R-:W-:Y:S05]  /*0280*/  @!P6 BRA `(.L_x_357) ;  /* 0x000000000040e947 */ /* 0x000fea0003800000 */
        /* <DEDUP_REMOVED lines=9> */
[----:B------:R-:W-:Y:S02]  /*0320*/  IADD3 R27, R27, 0x20, RZ ;  /* 0x000000201b1b7810 */ /* 0x000fe40007ffe0ff */
[----:B--2---:R-:W-:Y:S02]  /*0330*/  PRMT R60, R8, 0x7632, R60 ;  /* 0x00007632083c7816 */ /* 0x004fe4000000003c */
[----:B------:R-:W-:Y:S02]  /*0340*/  PRMT R61, R9, 0x7632, R61 ;  /* 0x00007632093d7816 */ /* 0x000fe4000000003d */
[----:B------:R-:W-:-:S02]  /*0350*/  PRMT R62, R10, 0x7632, R62 ;  /* 0x000076320a3e7816 */ /* 0x000fc4000000003e */
[----:B------:R-:W-:Y:S02]  /*0360*/  @!P0 CS2R R32, SRZ ;  /* 0x0000000000208805 */ /* 0x000fe4000001ff00 */
[----:B------:R-:W-:Y:S02]  /*0370*/  PRMT R72, R11, 0x7632, R72 ;  /* 0x000076320b487816 */ /* 0x000fe40000000048 */
[----:B0-----:R-:W-:-:S07]  /*0380*/  @!P0 CS2R R34, SRZ ;  /* 0x0000000000228805 */ /* 0x001fce000001ff00 */
.L_x_357:
[----:B------:R-:W-:Y:S05]  /*0390*/  BSYNC B0 ;  /* 0x0000000000007941 */ /* 0x000fea0003800000 */
.L_x_356:
        /* <DEDUP_REMOVED lines=18> */
.L_x_359:
[----:B------:R-:W-:Y:S05]  /*04c0*/  BSYNC B0 ;  /* 0x0000000000007941 */ /* 0x000fea0003800000 */
.L_x_358:
        /* <DEDUP_REMOVED lines=18> */
.L_x_361:
[----:B------:R-:W-:Y:S05]  /*05f0*/  BSYNC B0 ;  /* 0x0000000000007941 */ /* 0x000fea0003800000 */
.L_x_360:
        /* <DEDUP_REMOVED lines=18> */
.L_x_363:
[----:B------:R-:W-:Y:S05]  /*0720*/  BSYNC B0 ;  /* 0x0000000000007941 */ /* 0x000fea0003800000 */
.L_x_362:
[----:B------:R-:W-:Y:S01]  /*0730*/  ISETP.GE.U32.AND P0, PT, R3, 0xc0, PT ;  /* 0x000000c00300780c */ /* 0x000fe20003f06070 */
[----:B------:R-:W-:Y:S01]  /*0740*/  BSSY B0, `(.L_x_364) ;  /* 0x0000010000007945 */ /* 0x000fe20003800000 */
[----:B------:R-:W-:Y:S02]  /*0750*/  SHF.R.U32.HI R24, RZ, 0x5, R0 ;  /* 0x00000005ff187819 */ /* 0x000fe40000011600 */
[----:B------:R-:W-:Y:S02]  /*0760*/  P2R R159, PR, RZ, 0x1 ;  /* 0x00000001ff9f7803 */ /* 0x000fe40000000000 */
[----:B------:R-:W-:-:S07]  /*0770*/  LEA R63, R63, R24, 0x2 ;  /* 0x000000183f3f7211 */ /* 0x000fce00078e10ff */
        /* <DEDUP_REMOVED lines=12> */
.L_x_365:
[----:B------:R-:W-:Y:S05]  /*0840*/  BSYNC B0 ;  /* 0x0000000000007941 */ /* 0x000fea0003800000 */
.L_x_364:
[----:B------:R-:W-:Y:S02]  /*0850*/  ULDC UR6, c[0x0][0x214] ;  /* 0x0000850000067ab9 */ /* 0x000fe40000000800 */
[----:B------:R-:W-:-:S13]  /*0860*/  ISETP.GE.AND P0, PT, R63, UR6, PT ;  /* 0x000000063f007c0c */ /* 0x000fda000bf06270 */
[----:B------:R-:W-:Y:S05]  /*0870*/  @P0 EXIT ;  /* 0x000000000000094d */ /* 0x000fea0003800000 */
[C---:B-----5:R-:W-:Y:S01]  /*0880*/  PRMT R86, R28.reuse, 0x7632, R86 ;  /* 0x000076321c567816 */ /* 0x060fe20000000056 */
[----:B------:R-:W-:Y:S01]  /*0890*/  IMAD.U32 R24, R29, 0x10000, RZ ;  /* 0x000100001d187824 */ /* 0x000fe200078e00ff */
[----:B------:R-:W-:Y:S01]  /*08a0*/  SHF.L.U32 R25, R28, 0x10, RZ ;  /* 0x000000101c197819 */ /* 0x000fe200000006ff */
[----:B------:R-:W-:Y:S01]  /*08b0*/  IMAD.U32 R4, R4, 0x10000, RZ ;  /* 0x0001000004047824 */ /* 0x000fe200078e00ff */
[C---:B------:R-:W-:Y:S01]  /*08c0*/  PRMT R88, R30.reuse, 0x7632, R88 ;  /* 0x000076321e587816 */ /* 0x040fe20000000058 */
[----:B------:R-:W-:Y:S01]  /*08d0*/  IMAD.U32 R11, R11, 0x10000, RZ ;  /* 0x000100000b0b7824 */ /* 0x000fe200078e00ff */
[----:B------:R-:W-:Y:S01]  /*08e0*/  SHF.L.U32 R27, R30, 0x10, RZ ;  /* 0x000000101e1b7819 */ /* 0x000fe200000006ff */
[----:B------:R-:W-:Y:S01]  /*08f0*/  IMAD.U32 R18, R18, 0x10000, RZ ;  /* 0x0001000012127824 */ /* 0x000fe200078e00ff */
[C---:B------:R-:W-:Y:S01]  /*0900*/  PRMT R87, R31.reuse, 0x7632, R87 ;  /* 0x000076321f577816 */ /* 0x040fe20000000057 */
[----:B------:R-:W-:Y:S01]  /*0910*/  ULDC.U8 UR6, c[0x0][0x2a0] ;  /* 0x0000a80000067ab9 */ /* 0x000fe20000000000 */
[----:B------:R-:W-:Y:S01]  /*0920*/  SHF.L.U32 R26, R31, 0x10, RZ ;  /* 0x000000101f1a7819 */ /* 0x000fe200000006ff */
[----:B------:R-:W-:Y:S01]  /*0930*/  IMAD.U32 R72, R72, 0x10000, RZ ;  /* 0x0001000048487824 */ /* 0x000fe200078e00ff */
[----:B------:R-:W-:Y:S01]  /*0940*/  PRMT R89, R33, 0x7632, R89 ;  /* 0x0000763221597816 */ /* 0x000fe20000000059 */
[----:B------:R-:W-:Y:S01]  /*0950*/  IMAD.U32 R79, R79, 0x10000, RZ ;  /* 0x000100004f4f7824 */ /* 0x000fe200078e00ff */
[----:B------:R-:W-:Y:S01]  /*0960*/  SHF.L.U32 R28, R33, 0x10, RZ ;  /* 0x00000010211c7819 */ /* 0x000fe200000006ff */
[----:B------:R-:W-:Y:S01]  /*0970*/  IMAD.U32 R33, R36, 0x10000, RZ ;  /* 0x0001000024217824 */ /* 0x000fe200078e00ff */
[----:B------:R-:W-:Y:S01]  /*0980*/  PRMT R85, R29, 0x7632, R85 ;  /* 0x000076321d557816 */ /* 0x000fe20000000055 */
[----:B------:R-:W-:Y:S01]  /*0990*/  UISETP.NE.AND UP0, UPT, UR6, URZ, UPT ;  /* 0x0000003f0600728c */ /* 0x000fe2000bf05270 */
[C---:B------:R-:W-:Y:S01]  /*09a0*/  PRMT R92, R34.reuse, 0x7632, R92 ;  /* 0x00007632225c7816 */ /* 0x040fe2000000005c */
[----:B------:R-:W-:Y:S01]  /*09b0*/  ULDC UR8, c[0x0][0x29c] ;  /* 0x0000a70000087ab9 */ /* 0x000fe20000000800 */
[----:B------:R-:W-:Y:S01]  /*09c0*/  SHF.L.U32 R31, R34, 0x10, RZ ;  /* 0x00000010221f7819 */ /* 0x000fe200000006ff */
[----:B------:R-:W-:Y:S01]  /*09d0*/  IMAD.U32 R85, R85, 0x10000, RZ ;  /* 0x0001000055557824 */ /* 0x000fe200078e00ff */
[C---:B------:R-:W-:Y:S01]  /*09e0*/  PRMT R91, R35.reuse, 0x7632, R91 ;  /* 0x00007632235b7816 */ /* 0x040fe2000000005b */
[----:B------:R-:W-:Y:S01]  /*09f0*/  ULDC UR9, c[0x0][0x2d8] ;  /* 0x0000b60000097ab9 */ /* 0x000fe20000000800 */
[----:B------:R-:W-:Y:S01]  /*0a00*/  SHF.L.U32 R30, R35, 0x10, RZ ;  /* 0x00000010231e7819 */ /* 0x000fe200000006ff */
[----:B------:R-:W-:Y:S01]  /*0a10*/  ULDC.64 UR6, c[0x0][0x230] ;  /* 0x00008c0000067ab9 */ /* 0x000fe20000000a00 */
[----:B------:R-:W-:-:S02]  /*0a20*/  PRMT R94, R36, 0x7632, R94 ;  /* 0x00007632245e7816 */ /* 0x000fc4000000005e */
[C---:B------:R-:W-:Y:S02]  /*0a30*/  PRMT R90, R32.reuse, 0x7632, R90 ;  /* 0x00007632205a7816 */ /* 0x040fe4000000005a */
[----:B------:R-:W-:Y:S01]  /*0a40*/  SHF.L.U32 R29, R32, 0x10, RZ ;  /* 0x00000010201d7819 */ /* 0x000fe200000006ff */
[----:B------:R-:W-:Y:S01]  /*0a50*/  IMAD.U32 R94, R94, 0x10000, RZ ;  /* 0x000100005e5e7824 */ /* 0x000fe200078e00ff */
[C---:B------:R-:W-:Y:S02]  /*0a60*/  PRMT R96, R38.reuse, 0x7632, R96 ;  /* 0x0000763226607816 */ /* 0x040fe40000000060 */
[----:B------:R-:W-:Y:S01]  /*0a70*/  SHF.L.U32 R35, R38, 0x10, RZ ;  /* 0x0000001026237819 */ /* 0x000fe200000006ff */
[----:B------:R-:W-:Y:S01]  /*0a80*/  IMAD.U32 R38, R43, 0x10000, RZ ;  /* 0x000100002b267824 */ /* 0x000fe200078e00ff */
[C---:B------:R-:W-:Y:S02]  /*0a90*/  PRMT R95, R39.reuse, 0x7632, R95 ;  /* 0x00007632275f7816 */ /* 0x040fe4000000005f */
[----:B------:R-:W-:-:S02]  /*0aa0*/  SHF.L.U32 R34, R39, 0x10, RZ ;  /* 0x0000001027227819 */ /* 0x000fc400000006ff */
[C---:B------:R-:W-:Y:S02]  /*0ab0*/  PRMT R97, R41.reuse, 0x7632, R97 ;  /* 0x0000763229617816 */ /* 0x040fe40000000061 */
[----:B------:R-:W-:Y:S02]  /*0ac0*/  SHF.L.U32 R36, R41, 0x10, RZ ;  /* 0x0000001029247819 */ /* 0x000fe400000006ff */
[----:B------:R-:W-:Y:S02]  /*0ad0*/  PRMT R99, R43, 0x7632, R99 ;  /* 0x000076322b637816 */ /* 0x000fe40000000063 */
[----:B------:R-:W-:Y:S02]  /*0ae0*/  PRMT R107, R45, 0x7632, R107 ;  /* 0x000076322d6b7816 */ /* 0x000fe4000000006b */
[----:B------:R-:W-:Y:S01]  /*0af0*/  PRMT R93, R37, 0x7632, R93 ;  /* 0x00007632255d7816 */ /* 0x000fe2000000005d */
[----:B------:R-:W-:Y:S01]  /*0b00*/  IMAD.U32 R99, R99, 0x10000, RZ ;  /* 0x0001000063637824 */ /* 0x000fe200078e00ff */
[----:B------:R-:W-:Y:S01]  /*0b10*/  SHF.L.U32 R32, R37, 0x10, RZ ;  /* 0x0000001025207819 */ /* 0x000fe200000006ff */
[----:B------:R-:W-:Y:S01]  /*0b20*/  IMAD.U32 R107, R107, 0x10000, RZ ;  /* 0x000100006b6b7824 */ /* 0x000fe200078e00ff */
[----:B------:R-:W-:-:S02]  /*0b30*/  PRMT R98, R40, 0x7632, R98 ;  /* 0x0000763228627816 */ /* 0x000fc40000000062 */
[C---:B------:R-:W-:Y:S02]  /*0b40*/  PRMT R100, R42.reuse, 0x7632, R100 ;  /* 0x000076322a647816 */ /* 0x040fe40000000064 */
[----:B------:R-:W-:Y:S02]  /*0b50*/  SHF.L.U32 R39, R42, 0x10, RZ ;  /* 0x000000102a277819 */ /* 0x000fe400000006ff */
[C---:B------:R-:W-:Y:S02]  /*0b60*/  PRMT R102, R48.reuse, 0x7632, R102 ;  /* 0x0000763230667816 */ /* 0x040fe40000000066 */
[----:B------:R-:W-:Y:S02]  /*0b70*/  SHF.L.U32 R41, R48, 0x10, RZ ;  /* 0x0000001030297819 */ /* 0x000fe400000006ff */
[----:B------:R-:W-:Y:S02]  /*0b80*/  PRMT R101, R49, 0x7632, R101 ;  /* 0x0000763231657816 */ /* 0x000fe40000000065 */
[----:B------:R-:W-:-:S02]  /*0b90*/  PRMT R104, R50, 0x7632, R104 ;  /* 0x0000763232687816 */ /* 0x000fc40000000068 */
[----:B------:R-:W-:Y:S02]  /*0ba0*/  PRMT R103, R51, 0x7632, R103 ;  /* 0x0000763233677816 */ /* 0x000fe40000000067 */
[----:B------:R-:W-:Y:S02]  /*0bb0*/  PRMT R105, R44, 0x7632, R105 ;  /* 0x000076322c697816 */ /* 0x000fe40000000069 */
[C---:B------:R-:W-:Y:S01]  /*0bc0*/  PRMT R109, R46.reuse, 0x7632, R109 ;  /* 0x000076322e6d7816 */ /* 0x040fe2000000006d */
[----:B------:R-:W-:Y:S01]  /*0bd0*/  IMAD.U32 R46, R46, 0x10000, RZ ;  /* 0x000100002e2e7824 */ /* 0x000fe200078e00ff */
[----:B------:R-:W-:Y:S02]  /*0be0*/  PRMT R111, R47, 0x7632, R111 ;  /* 0x000076322f6f7816 */ /* 0x000fe4000000006f */
[----:B------:R-:W-:Y:S02]  /*0bf0*/  PRMT R106, R52, 0x7632, R106 ;  /* 0x00007632346a7816 */ /* 0x000fe4000000006a */
[----:B------:R-:W-:-:S02]  /*0c00*/  PRMT R108, R53, 0x7632, R108 ;  /* 0x00007632356c7816 */ /* 0x000fc4000000006c */
[----:B------:R-:W-:Y:S02]  /*0c10*/  PRMT R110, R54, 0x7632, R110 ;  /* 0x00007632366e7816 */ /* 0x000fe4000000006e */
[----:B------:R-:W-:Y:S02]  /*0c20*/  PRMT R112, R55, 0x7632, R112 ;  /* 0x0000763237707816 */ /* 0x000fe40000000070 */
[----:B------:R-:W-:Y:S02]  /*0c30*/  SHF.L.U32 R37, R40, 0x10, RZ ;  /* 0x0000001028257819 */ /* 0x000fe400000006ff */
[----:B------:R-:W-:Y:S02]  /*0c40*/  SHF.L.U32 R43, R50, 0x10, RZ ;  /* 0x00000010322b7819 */ /* 0x000fe400000006ff */
[----:B------:R-:W-:Y:S02]  /*0c50*/  SHF.L.U32 R42, R51, 0x10, RZ ;  /* 0x00000010332a7819 */ /* 0x000fe400000006ff */
[----:B------:R-:W-:Y:S01]  /*0c60*/  SHF.L.U32 R48, R53, 0x10, RZ ;  /* 0x0000001035307819 */ /* 0x000fe200000006ff */
[----:B------:R-:W-:Y:S01]  /*0c70*/  IMAD.U32 R53, R56, 0x10000, RZ ;  /* 0x0001000038357824 */ /* 0x000fe200078e00ff */
        /* <DEDUP_REMOVED lines=27> */
[----:B------:R-:W-:Y:S02]  /*0e30*/  MOV R52, R63 ;  /* 0x0000003f00347202 */ /* 0x000fe40000000f00 */
        /* <DEDUP_REMOVED lines=37> */
[----:B------:R-:W-:-:S07]  /*1090*/  SHF.L.U32 R112, R112, 0x10, RZ ;  /* 0x0000001070707819 */ /* 0x000fce00000006ff */
.L_x_535:
[----:B------:R-:W0:Y:S08]  /*10a0*/  LDC.64 R68, c[0x0][0x280] ;  /* 0x0000a000ff447b82 */ /* 0x000e300000000a00 */
[----:B------:R-:W1:Y:S01]  /*10b0*/  LDC R169, c[0x0][0x218] ;  /* 0x00008600ffa97b82 */ /* 0x000e620000000800 */
[----:B0-----:R-:W-:-:S07]  /*10c0*/  IMAD.WIDE R70, R52, 0x4, R68 ;  /* 0x0000000434467825 */ /* 0x001fce00078e0244 */
[----:B------:R-:W0:Y:S01]  /*10d0*/  LDC.64 R68, c[0x0][0x288] ;  /* 0x0000a200ff447b82 */ /* 0x000e220000000a00 */
[----:B------:R-:W2:Y:S01]  /*10e0*/  LDG.E R172, desc[UR4][R70.64] ;  /* 0x0000000446ac7981 */ /* 0x000ea2000c1e1900 */
[----:B0-----:R-:W-:-:S05]  /*10f0*/  IMAD.WIDE R68, R52, 0x4, R68 ;  /* 0x0000000434447825 */ /* 0x001fca00078e0244 */
[----:B------:R0:W5:Y:S01]  /*1100*/  LDG.E R168, desc[UR4][R68.64] ;  /* 0x0000000444a87981 */ /* 0x000162000c1e1900 */
[----:B-1----:R-:W-:Y:S01]  /*1110*/  IMAD R132, R52, R169, RZ ;  /* 0x000000a934847224 */ /* 0x002fe200078e02ff */
[----:B------:R-:W-:Y:S01]  /*1120*/  BSSY B0, `(.L_x_366) ;  /* 0x0000084000007945 */ /* 0x000fe20003800000 */
[----:B------:R-:W-:-:S03]  /*1130*/  IMAD.MOV.U32 R173, RZ, RZ, RZ ;  /* 0x000000ffffad7224 */ /* 0x000fc600078e00ff */
[----:B------:R-:W-:-:S04]  /*1140*/  SHF.R.S32.HI R133, RZ, 0x1f, R132 ;  /* 0x0000001fff857819 */ /* 0x000fc80000011484 */
[----:B------:R-:W-:Y:S02]  /*1150*/  LEA.HI R133, R133, R132, RZ, 0x3 ;  /* 0x0000008485857211 */ /* 0x000fe400078f18ff */
[----:B--2---:R-:W-:-:S13]  /*1160*/  ISETP.GE.AND P0, PT, R172, 0x1, PT ;  /* 0x00000001ac00780c */ /* 0x004fda0003f06270 */
[----:B------:R-:W-:-:S05]  /*1170*/  @P0 IADD3 R170, R172, -0x1, RZ ;  /* 0xffffffffacaa0810 */ /* 0x000fca0007ffe0ff */
[----:B------:R-:W-:-:S05]  /*1180*/  @P0 IMAD R170, R170, R169, RZ ;  /* 0x000000a9aaaa0224 */ /* 0x000fca00078e02ff */
[----:B------:R-:W-:-:S04]  /*1190*/  @P0 SHF.R.S32.HI R171, RZ, 0x1f, R170 ;  /* 0x0000001fffab0819 */ /* 0x000fc800000114aa */
[----:B------:R-:W-:Y:S02]  /*11a0*/  @P0 LEA.HI R71, R171, R170, RZ, 0x3 ;  /* 0x000000aaab470211 */ /* 0x000fe400078f18ff */
[----:B------:R-:W-:Y:S02]  /*11b0*/  LEA.HI.SX32 R171, R133, R2, 0x1d ;  /* 0x0000000285ab7211 */ /* 0x000fe400078feaff */
[----:B------:R-:W-:Y:S02]  /*11c0*/  @P0 LOP3.LUT R2, R0, 0x1f, RZ, 0xc0, !PT ;  /* 0x0000001f00020812 */ /* 0x000fe400078ec0ff */
[----:B------:R-:W-:Y:S02]  /*11d0*/  SHF.R.S32.HI R170, RZ, 0x1f, R52 ;  /* 0x0000001fffaa7819 */ /* 0x000fe40000011434 */
[----:B------:R-:W-:Y:S01]  /*11e0*/  @P0 LEA.HI.SX32 R173, R71, R2, 0x1d ;  /* 0x0000000247ad0211 */ /* 0x000fe200078feaff */
[----:B0-----:R-:W-:Y:S06]  /*11f0*/  @!P5 BRA `(.L_x_367) ;  /* 0x0000000400d8d947 */ /* 0x001fec0003800000 */
[----:B------:R-:W-:Y:S01]  /*1200*/  ISETP.NE.U32.AND P1, PT, RZ, UR6, PT ;  /* 0x00000006ff007c0c */ /* 0x000fe2000bf25070 */
[----:B------:R-:W0:Y:S03]  /*1210*/  @P0 LDC.64 R70, c[0x0][0x220] ;  /* 0x00008800ff460b82 */ /* 0x000e260000000a00 */
[----:B------:R-:W-:-:S13]  /*1220*/  ISETP.NE.AND.EX P1, PT, RZ, UR7, PT, P1 ;  /* 0x00000007ff007c0c */ /* 0x000fda000bf25310 */
[----:B------:R-:W1:Y:S01]  /*1230*/  @P1 LDC.64 R68, c[0x0][0x230] ;  /* 0x00008c00ff441b82 */ /* 0x000e620000000a00 */
[----:B0-----:R-:W-:-:S05]  /*1240*/  @P0 IMAD.WIDE.U32 R70, R173, 0x10, R70 ;  /* 0x00000010ad460825 */ /* 0x001fca00078e0046 */
[----:B------:R0:W5:Y:S01]  /*1250*/  @P0 LDG.E.128 R60, desc[UR4][R70.64] ;  /* 0x00000004463c0981 */ /* 0x000162000c1e1d00 */
[----:B-1----:R-:W-:-:S05]  /*1260*/  @P1 IMAD.WIDE.U32 R68, R171, 0x10, R68 ;  /* 0x00000010ab441825 */ /* 0x002fca00078e0044 */
[----:B------:R0:W5:Y:S01]  /*1270*/  @P1 LDG.E.128 R64, desc[UR4][R68.64] ;  /* 0x0000000444401981 */ /* 0x000162000c1e1d00 */
[----:B------:R-:W-:Y:S01]  /*1280*/  ISETP.GT.AND P2, PT, R172, RZ, PT ;  /* 0x000000ffac00720c */ /* 0x000fe20003f44270 */
[----:B------:R-:W-:-:S12]  /*1290*/  BSSY B1, `(.L_x_368) ;  /* 0x000000a000017945 */ /* 0x000fd80003800000 */
[----:B0-----:R-:W-:Y:S05]  /*12a0*/  @P2 BRA `(.L_x_369) ;  /* 0x0000000000102947 */ /* 0x001fea0003800000 */
[----:B------:R-:W-:Y:S01]  /*12b0*/  HFMA2.MMA R113, -RZ, RZ, 0, 0 ;  /* 0x00000000ff717435 */ /* 0x000fe200000001ff */
[----:B------:R-:W-:Y:S10]  /*12c0*/  @!P1 BRA `(.L_x_370) ;  /* 0x0000000000189947 */ /* 0x000ff40003800000 */
[----:B-----5:R-:W-:Y:S01]  /*12d0*/  SHF.L.U32 R113, R64, 0x10, RZ ;  /* 0x0000001040717819 */ /* 0x020fe200000006ff */
[----:B------:R-:W-:Y:S06]  /*12e0*/  BRA `(.L_x_370) ;  /* 0x0000000000107947 */ /* 0x000fec0003800000 */
.L_x_369:
[----:B-----5:R-:W-:Y:S02]  /*12f0*/  SHF.L.U32 R113, R60, 0x10, RZ ;  /* 0x000000103c717819 */ /* 0x020fe400000006ff */
[----:B------:R-:W-:-:S03]  /*1300*/  @P1 SHF.L.U32 R68, R64, 0x10, RZ ;  /* 0x0000001040441819 */ /* 0x000fc600000006ff */
[----:B------:R-:W-:-:S04]  /*1310*/  FMUL.FTZ R113, R113, UR8 ;  /* 0x0000000871717c20 */ /* 0x000fc80008410000 */
[----:B------:R-:W-:-:S07]  /*1320*/  @P1 FADD.FTZ R113, R68, R113 ;  /* 0x0000007144711221 */ /* 0x000fce0000010000 */
.L_x_370:
[----:B------:R-:W-:Y:S05]  /*1330*/  BSYNC B1 ;  /* 0x0000000000017941 */ /* 0x000fea0003800000 */
.L_x_368:
[----:B------:R-:W-:Y:S04]  /*1340*/  BSSY B1, `(.L_x_371) ;  /* 0x000000d000017945 */ /* 0x000fe80003800000 */
[----:B------:R-:W-:Y:S05]  /*1350*/  @P2 BRA `(.L_x_372) ;  /* 0x0000000000142947 */ /* 0x000fea0003800000 */
[----:B------:R-:W-:Y:S01]  /*1360*/  MOV R114, RZ ;  /* 0x000000ff00727202 */ /* 0x000fe20000000f00 */
[----:B------:R-:W-:Y:S06]  /*1370*/  @!P1 BRA `(.L_x_373) ;  /* 0x0000000000249947 */ /* 0x000fec0003800000 */
[----:B-----5:R-:W-:-:S04]  /*1380*/  PRMT R114, R64, 0x7632, R114 ;  /* 0x0000763240727816 */ /* 0x020fc80000000072 */
[----:B------:R-:W-:Y:S01]  /*1390*/  SHF.L.U32 R114, R114, 0x10, RZ ;  /* 0x0000001072727819 */ /* 0x000fe200000006ff */
[----:B------:R-:W-:Y:S06]  /*13a0*/  BRA `(.L_x_373) ;  /* 0x0000000000187947 */ /* 0x000fec0003800000 */
.L_x_372:
[----:B-----5:R-:W-:Y:S02]  /*13b0*/  PRMT R68, R60, 0x7632, R68 ;  /* 0x000076323c447816 */ /* 0x020fe40000000044 */
[----:B------:R-:W-:-:S03]  /*13c0*/  @P1 PRMT R69, R64, 0x7632, R69 ;  /* 0x0000763240451816 */ /* 0x000fc60000000045 */
[----:B------:R-:W-:Y:S01]  /*13d0*/  IMAD.U32 R68, R68, 0x10000, RZ ;  /* 0x0001000044447824 */ /* 0x000fe200078e00ff */
[----:B------:R-:W-:-:S03]  /*13e0*/  @P1 SHF.L.U32 R69, R69, 0x10, RZ ;  /* 0x0000001045451819 */ /* 0x000fc600000006ff */
[----:B------:R-:W-:-:S04]  /*13f0*/  FMUL.FTZ R114, R68, UR8 ;  /* 0x0000000844727c20 */ /* 0x000fc80008410000 */
[----:B------:R-:W-:-:S07]  /*1400*/  @P1 FADD.FTZ R114, R69, R114 ;  /* 0x0000007245721221 */ /* 0x000fce0000010000 */
.L_x_373:
[----:B------:R-:W-:Y:S05]  /*1410*/  BSYNC B1 ;  /* 0x0000000000017941 */ /* 0x000fea0003800000 */
.L_x_371:
[----:B------:R-:W-:Y:S04]  /*1420*/  BSSY B1, `(.L_x_374) ;  /* 0x000000a000017945 */ /* 0x000fe80003800000 */
[----:B------:R-:W-:Y:S05]  /*1430*/  @P2 BRA `(.L_x_375) ;  /* 0x0000000000102947 */ /* 0x000fea0003800000 */
[----:B------:R-:W-:Y:S01]  /*1440*/  HFMA2.MMA R115, -RZ, RZ, 0, 0 ;  /* 0x00000000ff737435 */ /* 0x000fe200000001ff */
[----:B------:R-:W-:Y:S10]  /*1450*/  @!P1 BRA `(.L_x_376) ;  /* 0x0000000000189947 */ /* 0x000ff40003800000 */
[----:B-----5:R-:W-:Y:S01]  /*1460*/  SHF.L.U32 R115, R65, 0x10, RZ ;  /* 0x0000001041737819 */ /* 0x020fe200000006ff */
[----:B------:R-:W-:Y:S06]  /*1470*/  BRA `(.L_x_376) ;  /* 0x0000000000107947 */ /* 0x000fec0003800000 */
.L_x_375:
[----:B-----5:R-:W-:Y:S02]  /*1480*/  SHF.L.U32 R115, R61, 0x10, RZ ;  /* 0x000000103d737819 */ /* 0x020fe400000006ff */
[----:B------:R-:W-:-:S03]  /*1490*/  @P1 SHF.L.U32 R68, R65, 0x10, RZ ;  /* 0x0000001041441819 */ /* 0x000fc600000006ff */
[----:B------:R-:W-:-:S04]  /*14a0*/  FMUL.FTZ R115, R115, UR8 ;  /* 0x0000000873737c20 */ /* 0x000fc80008410000 */
[----:B------:R-:W-:-:S07]  /*14b0*/  @P1 FADD.FTZ R115, R68, R115 ;  /* 0x0000007344731221 */ /* 0x000fce0000010000 */
.L_x_376:
[----:B------:R-:W-:Y:S05]  /*14c0*/  BSYNC B1 ;  /* 0x0000000000017941 */ /* 0x000fea0003800000 */
.L_x_374:
[----:B------:R-:W-:Y:S04]  /*14d0*/  BSSY B1, `(.L_x_377) ;  /* 0x000000d000017945 */ /* 0x000fe80003800000 */
[----:B------:R-:W-:Y:S05]  /*14e0*/  @P2 BRA `(.L_x_378) ;  /* 0x0000000000142947 */ /* 0x000fea0003800000 */
[----:B------:R-:W-:Y:S01]  /*14f0*/  MOV R116, RZ ;  /* 0x000000ff00747202 */ /* 0x000fe20000000f00 */
[----:B------:R-:W-:Y:S06]  /*1500*/  @!P1 BRA `(.L_x_379) ;  /* 0x0000000000249947 */ /* 0x000fec0003800000 */
[----:B-----5:R-:W-:-:S05]  /*1510*/  PRMT R116, R65, 0x7632, R116 ;  /* 0x0000763241747816 */ /* 0x020fca0000000074 */
[----:B------:R-:W-:Y:S01]  /*1520*/  IMAD.U32 R116, R116, 0x10000, RZ ;  /* 0x0001000074747824 */ /* 0x000fe200078e00ff */
[----:B------:R-:W-:Y:S06]  /*1530*/  BRA `(.L_x_379) ;  /* 0x0000000000187947 */ /* 0x000fec0003800000 */
.L_x_378:
[----:B-----5:R-:W-:Y:S02]  /*1540*/  PRMT R68, R61, 0x7632, R68 ;  /* 0x000076323d447816 */ /* 0x020fe40000000044 */
[----:B------:R-:W-:Y:S02]  /*1550*/  @P1 PRMT R69, R65, 0x7632, R69 ;  /* 0x0000763241451816 */ /* 0x000fe40000000045 */
[----:B------:R-:W-:Y:S02]  /*1560*/  SHF.L.U32 R68, R68, 0x10, RZ ;  /* 0x0000001044447819 */ /* 0x000fe400000006ff */
[----:B------:R-:W-:-:S03]  /*1570*/  @P1 SHF.L.U32 R69, R69, 0x10, RZ ;  /* 0x0000001045451819 */ /* 0x000fc600000006ff */
[----:B------:R-:W-:-:S04]  /*1580*/  FMUL.FTZ R116, R68, UR8 ;  /* 0x0000000844747c20 */ /* 0x000fc80008410000 */
[----:B------:R-:W-:-:S07]  /*1590*/  @P1 FADD.FTZ R116, R69, R116 ;  /* 0x0000007445741221 */ /* 0x000fce0000010000 */
.L_x_379:
[----:B------:R-:W-:Y:S05]  /*15a0*/  BSYNC B1 ;  /* 0x0000000000017941 */ /* 0x000fea0003800000 */
.L_x_377:
[----:B------:R-:W-:Y:S04]  /*15b0*/  BSSY B1, `(.L_x_380) ;  /* 0x000000a000017945 */ /* 0x000fe80003800000 */
[----:B------:R-:W-:Y:S05]  /*15c0*/  @P2 BRA `(.L_x_381) ;  /* 0x0000000000102947 */ /* 0x000fea0003800000 */
[----:B------:R-:W-:Y:S01]  /*15d0*/  HFMA2.MMA R117, -RZ, RZ, 0, 0 ;  /* 0x00000000ff757435 */ /* 0x000fe200000001ff */
[----:B------:R-:W-:Y:S10]  /*15e0*/  @!P1 BRA `(.L_x_382) ;  /* 0x0000000000189947 */ /* 0x000ff40003800000 */
[----:B-----5:R-:W-:Y:S01]  /*15f0*/  SHF.L.U32 R117, R66, 0x10, RZ ;  /* 0x0000001042757819 */ /* 0x020fe200000006ff */
[----:B------:R-:W-:Y:S06]  /*1600*/  BRA `(.L_x_382) ;  /* 0x0000000000107947 */ /* 0x000fec0003800000 */
.L_x_381:
[----:B-----5:R-:W-:Y:S02]  /*1610*/  SHF.L.U32 R117, R62, 0x10, RZ ;  /* 0x000000103e757819 */ /* 0x020fe400000006ff */
[----:B------:R-:W-:-:S03]  /*1620*/  @P1 SHF.L.U32 R68, R66, 0x10, RZ ;  /* 0x0000001042441819 */ /* 0x000fc600000006ff */
[----:B------:R-:W-:-:S04]  /*1630*/  FMUL.FTZ R117, R117, UR8 ;  /* 0x0000000875757c20 */ /* 0x000fc80008410000 */
[----:B------:R-:W-:-:S07]  /*1640*/  @P1 FADD.FTZ R117, R68, R117 ;  /* 0x0000007544751221 */ /* 0x000fce0000010000 */
.L_x_382:
[----:B------:R-:W-:Y:S05]  /*1650*/  BSYNC B1 ;  /* 0x0000000000017941 */ /* 0x000fea0003800000 */
.L_x_380:
[----:B------:R-:W-:Y:S04]  /*1660*/  BSSY B1, `(.L_x_383) ;  /* 0x000000d000017945 */ /* 0x000fe80003800000 */
[----:B------:R-:W-:Y:S05]  /*1670*/  @P2 BRA `(.L_x_384) ;  /* 0x0000000000142947 */ /* 0x000fea0003800000 */
[----:B------:R-:W-:Y:S01]  /*1680*/  IMAD.MOV.U32 R118, RZ, RZ, RZ ;  /* 0x000000ffff767224 */ /* 0x000fe200078e00ff */
[----:B------:R-:W-:Y:S06]  /*1690*/  @!P1 BRA `(.L_x_385) ;  /* 0x0000000000249947 */ /* 0x000fec0003800000 */
[----:B-----5:R-:W-:-:S04]  /*16a0*/  PRMT R118, R66, 0x7632, R118 ;  /* 0x0000763242767816 */ /* 0x020fc80000000076 */
[----:B------:R-:W-:Y:S01]  /*16b0*/  SHF.L.U32 R118, R118, 0x10, RZ ;  /* 0x0000001076767819 */ /* 0x000fe200000006ff */
[----:B------:R-:W-:Y:S06]  /*16c0*/  BRA `(.L_x_385) ;  /* 0x0000000000187947 */ /* 0x000fec0003800000 */
.L_x_384:
[----:B-----5:R-:W-:Y:S02]  /*16d0*/  PRMT R68, R62, 0x7632, R68 ;  /* 0x000076323e447816 */ /* 0x020fe40000000044 */
[----:B------:R-:W-:Y:S02]  /*16e0*/  @P1 PRMT R69, R66, 0x7632, R69 ;  /* 0x0000763242451816 */ /* 0x000fe40000000045 */
[----:B------:R-:W-:Y:S02]  /*16f0*/  SHF.L.U32 R68, R68, 0x10, RZ ;  /* 0x0000001044447819 */ /* 0x000fe400000006ff */
[----:B------:R-:W-:-:S03]  /*1700*/  @P1 SHF.L.U32 R69, R69, 0x10, RZ ;  /* 0x0000001045451819 */ /* 0x000fc600000006ff */
[----:B------:R-:W-:-:S04]  /*1710*/  FMUL.FTZ R118, R68, UR8 ;  /* 0x0000000844767c20 */ /* 0x000fc80008410000 */
[----:B------:R-:W-:-:S07]  /*1720*/  @P1 FADD.FTZ R118, R69, R118 ;  /* 0x0000007645761221 */ /* 0x000fce0000010000 */
.L_x_385:
[----:B------:R-:W-:Y:S05]  /*1730*/  BSYNC B1 ;  /* 0x0000000000017941 */ /* 0x000fea0003800000 */
.L_x_383:
[----:B------:R-:W-:Y:S04]  /*1740*/  BSSY B1, `(.L_x_386) ;  /* 0x000000a000017945 */ /* 0x000fe80003800000 */
[----:B------:R-:W-:Y:S05]  /*1750*/  @P2 BRA `(.L_x_387) ;  /* 0x0000000000102947 */ /* 0x000fea0003800000 */
[----:B------:R-:W-:Y:S01]  /*1760*/  MOV R119, RZ ;  /* 0x000000ff00777202 */ /* 0x000fe20000000f00 */
[----:B------:R-:W-:Y:S06]  /*1770*/  @!P1 BRA `(.L_x_388) ;  /* 0x0000000000189947 */ /* 0x000fec0003800000 */
[----:B-----5:R-:W-:Y:S01]  /*1780*/  SHF.L.U32 R119, R67, 0x10, RZ ;  /* 0x0000001043777819 */ /* 0x020fe200000006ff */
[----:B------:R-:W-:Y:S06]  /*1790*/  BRA `(.L_x_388) ;  /* 0x0000000000107947 */ /* 0x000fec0003800000 */
.L_x_387:
[----:B-----5:R-:W-:Y:S01]  /*17a0*/  SHF.L.U32 R119, R63, 0x10, RZ ;  /* 0x000000103f777819 */ /* 0x020fe200000006ff */
[----:B------:R-:W-:-:S04]  /*17b0*/  @P1 IMAD.U32 R68, R67, 0x10000, RZ ;  /* 0x0001000043441824 */ /* 0x000fc800078e00ff */
[----:B------:R-:W-:-:S04]  /*17c0*/  FMUL.FTZ R119, R119, UR8 ;  /* 0x0000000877777c20 */ /* 0x000fc80008410000 */
[----:B------:R-:W-:-:S07]  /*17d0*/  @P1 FADD.FTZ R119, R68, R119 ;  /* 0x0000007744771221 */ /* 0x000fce0000010000 */
.L_x_388:
[----:B------:R-:W-:Y:S05]  /*17e0*/  BSYNC B1 ;  /* 0x0000000000017941 */ /* 0x000fea0003800000 */
.L_x_386:
[----:B------:R-:W-:Y:S04]  /*17f0*/  BSSY B1, `(.L_x_389) ;  /* 0x000000d000017945 */ /* 0x000fe80003800000 */
[----:B------:R-:W-:Y:S05]  /*1800*/  @P2 BRA `(.L_x_390) ;  /* 0x0000000000142947 */ /* 0x000fea0003800000 */
[----:B------:R-:W-:Y:S01]  /*1810*/  HFMA2.MMA R120, -RZ, RZ, 0, 0 ;  /* 0x00000000ff787435 */ /* 0x000fe200000001ff */
[----:B------:R-:W-:Y:S10]  /*1820*/  @!P1 BRA `(.L_x_391) ;  /* 0x0000000000249947 */ /* 0x000ff40003800000 */
[----:B-----5:R-:W-:-:S04]  /*1830*/  PRMT R120, R67, 0x7632, R120 ;  /* 0x0000763243787816 */ /* 0x020fc80000000078 */
[----:B------:R-:W-:Y:S01]  /*1840*/  SHF.L.U32 R120, R120, 0x10, RZ ;  /* 0x0000001078787819 */ /* 0x000fe200000006ff */
[----:B------:R-:W-:Y:S06]  /*1850*/  BRA `(.L_x_391) ;  /* 0x0000000000187947 */ /* 0x000fec0003800000 */
.L_x_390:
[----:B-----5:R-:W-:Y:S02]  /*1860*/  PRMT R68, R63, 0x7632, R68 ;  /* 0x000076323f447816 */ /* 0x020fe40000000044 */
[----:B------:R-:W-:Y:S02]  /*1870*/  @P1 PRMT R69, R67, 0x7632, R69 ;  /* 0x0000763243451816 */ /* 0x000fe40000000045 */
[----:B------:R-:W-:Y:S02]  /*1880*/  SHF.L.U32 R68, R68, 0x10, RZ ;  /* 0x0000001044447819 */ /* 0x000fe400000006ff */
[----:B------:R-:W-:-:S03]  /*1890*/  @P1 SHF.L.U32 R69, R69, 0x10, RZ ;  /* 0x0000001045451819 */ /* 0x000fc600000006ff */
[----:B------:R-:W-:-:S04]  /*18a0*/  FMUL.FTZ R120, R68, UR8 ;  /* 0x0000000844787c20 */ /* 0x000fc80008410000 */
[----:B------:R-:W-:-:S07]  /*18b0*/  @P1 FADD.FTZ R120, R69, R120 ;  /* 0x0000007845781221 */ /* 0x000fce0000010000 */
.L_x_391:
[----:B------:R-:W-:Y:S05]  /*18c0*/  BSYNC B1 ;  /* 0x0000000000017941 */ /* 0x000fea0003800000 */
.L_x_389:
[----:B------:R-:W0:Y:S01]  /*18d0*/  LDC.64 R132, c[0x0][0x238] ;  /* 0x00008e00ff847b82 */ /* 0x000e220000000a00 */
[----:B------:R-:W-:Y:S02]  /*18e0*/  F2FP.BF16.F32.PACK_AB R71, R120, R119 ;  /* 0x000000777847723e */ /* 0x000fe400000010ff */
[----:B------:R-:W-:Y:S02]  /*18f0*/  F2FP.BF16.F32.PACK_AB R70, R118, R117 ;  /* 0x000000757646723e */ /* 0x000fe400000010ff */
[----:B------:R-:W-:Y:S02]  /*1900*/  F2FP.BF16.F32.PACK_AB R69, R116, R115 ;  /* 0x000000737445723e */ /* 0x000fe400000010ff */
[----:B------:R-:W-:Y:S02]  /*1910*/  F2FP.BF16.F32.PACK_AB R68, R114, R113 ;  /* 0x000000717244723e */ /* 0x000fe400000010ff */
[----:B------:R-:W-:Y:S01]  /*1920*/  IADD3 R173, R173, 0x20, RZ ;  /* 0x00000020adad7810 */ /* 0x000fe20007ffe0ff */
[C---:B0-----:R-:W-:Y:S01]  /*1930*/  IMAD.WIDE.U32 R132, R171.reuse, 0x10, R132 ;  /* 0x00000010ab847825 */ /* 0x041fe200078e0084 */
[----:B------:R-:W-:-:S04]  /*1940*/  IADD3 R171, R171, 0x20, RZ ;  /* 0x00000020abab7810 */ /* 0x000fc80007ffe0ff */
[----:B------:R0:W-:Y:S03]  /*1950*/  STG.E.128 desc[UR4][R132.64], R68 ;  /* 0x0000004484007986 */ /* 0x0001e6000c101d04 */
.L_x_367:
[----:B------:R-:W-:Y:S05]  /*1960*/  BSYNC B0 ;  /* 0x0000000000007941 */ /* 0x000fea0003800000 */
.L_x_366:
[----:B------:R-:W-:Y:S01]  /*1970*/  ISETP.NE.AND P1, PT, R121, RZ, PT ;  /* 0x000000ff7900720c */ /* 0x000fe20003f25270 */
[----:B------:R-:W-:-:S12]  /*1980*/  BSSY B0, `(.L_x_392) ;  /* 0x0000078000007945 */ /* 0x000fd80003800000 */
[----:B------:R-:W-:Y:S05]  /*1990*/  @!P1 BRA `(.L_x_393) ;  /* 0x0000000400d89947 */ /* 0x000fea0003800000 */
[----:B------:R-:W-:Y:S01]  /*19a0*/  ISETP.NE.U32.AND P1, PT, RZ, UR6, PT ;  /* 0x00000006ff007c0c */ /* 0x000fe2000bf25070 */
[----:B0-----:R-:W0:Y:S03]  /*19b0*/  @P0 LDC.64 R70, c[0x0][0x220] ;  /* 0x00008800ff460b82 */ /* 0x001e260000000a00 */
[----:B------:R-:W-:-:S13]  /*19c0*/  ISETP.NE.AND.EX P1, PT, RZ, UR7, PT, P1 ;  /* 0x00000007ff007c0c */ /* 0x000fda000bf25310 */
[----:B------:R-:W1:Y:S01]  /*19d0*/  @P1 LDC.64 R68, c[0x0][0x230] ;  /* 0x00008c00ff441b82 */ /* 0x000e620000000a00 */
[----:B0-----:R-:W-:-:S05]  /*19e0*/  @P0 IMAD.WIDE.U32 R70, R173, 0x10, R70 ;  /* 0x00000010ad460825 */ /* 0x001fca00078e0046 */
[----:B-----5:R0:W5:Y:S01]  /*19f0*/  @P0 LDG.E.128 R60, desc[UR4][R70.64] ;  /* 0x00000004463c0981 */ /* 0x020162000c1e1d00 */
[----:B-1----:R-:W-:-:S05]  /*1a00*/  @P1 IMAD.WIDE.U32 R68, R171, 0x10, R68 ;  /* 0x00000010ab441825 */ /* 0x002fca00078e0044 */
[----:B------:R0:W5:Y:S01]  /*1a10*/  @P1 LDG.E.128 R64, desc[UR4][R68.64] ;  /* 0x0000000444401981 */ /* 0x000162000c1e1d00 */
[----:B------:R-:W-:Y:S01]  /*1a20*/  ISETP.GT.AND P2, PT, R172, RZ, PT ;  /* 0x000000ffac00720c */ /* 0x000fe20003f44270 */
[----:B------:R-:W-:-:S12]  /*1a30*/  BSSY B1, `(.L_x_394) ;  /* 0x000000a000017945 */ /* 0x000fd80003800000 */
[----:B0-----:R-:W-:Y:S05]  /*1a40*/  @P2 BRA `(.L_x_395) ;  /* 0x0000000000102947 */ /* 0x001fea0003800000 */
[----:B------:R-:W-:Y:S01]  /*1a50*/  IMAD.MOV.U32 R122, RZ, RZ, RZ ;  /* 0x000000ffff7a7224 */ /* 0x000fe200078e00ff */
[----:B------:R-:W-:Y:S06]  /*1a60*/  @!P1 BRA `(.L_x_396) ;  /* 0x0000000000189947 */ /* 0x000fec0003800000 */
[----:B-----5:R-:W-:Y:S01]  /*1a70*/  SHF.L.U32 R122, R64, 0x10, RZ ;  /* 0x00000010407a7819 */ /* 0x020fe200000006ff */
[----:B------:R-:W-:Y:S06]  /*1a80*/  BRA `(.L_x_396) ;  /* 0x0000000000107947 */ /* 0x000fec0003800000 */
.L_x_395:
[----:B-----5:R-:W-:Y:S02]  /*1a90*/  SHF.L.U32 R122, R60, 0x10, RZ ;  /* 0x000000103c7a7819 */ /* 0x020fe400000006ff */
[----:B------:R-:W-:-:S03]  /*1aa0*/  @P1 SHF.L.U32 R69, R64, 0x10, RZ ;  /* 0x0000001040451819 */ /* 0x000fc600000006ff */
[----:B------:R-:W-:-:S04]  /*1ab0*/  FMUL.FTZ R122, R122, UR8 ;  /* 0x000000087a7a7c20 */ /* 0x000fc80008410000 */
[----:B------:R-:W-:-:S07]  /*1ac0*/  @P1 FADD.FTZ R122, R69, R122 ;  /* 0x0000007a457a1221 */ /* 0x000fce0000010000 */
.L_x_396:
[----:B------:R-:W-:Y:S05]  /*1ad0*/  BSYNC B1 ;  /* 0x0000000000017941 */ /* 0x000fea0003800000 */
.L_x_394:
[----:B------:R-:W-:Y:S04]  /*1ae0*/  BSSY B1, `(.L_x_397) ;  /* 0x000000d000017945 */ /* 0x000fe80003800000 */
[----:B------:R-:W-:Y:S05]  /*1af0*/  @P2 BRA `(.L_x_398) ;  /* 0x0000000000142947 */ /* 0x000fea0003800000 */
[----:B------:R-:W-:Y:S01]  /*1b00*/  MOV R123, RZ ;  /* 0x000000ff007b7202 */ /* 0x000fe20000000f00 */
[----:B------:R-:W-:Y:S06]  /*1b10*/  @!P1 BRA `(.L_x_399) ;  /* 0x0000000000249947 */ /* 0x000fec0003800000 */
[----:B-----5:R-:W-:-:S04]  /*1b20*/  PRMT R123, R64, 0x7632, R123 ;  /* 0x00007632407b7816 */ /* 0x020fc8000000007b */
[----:B------:R-:W-:Y:S01]  /*1b30*/  SHF.L.U32 R123, R123, 0x10, RZ ;  /* 0x000000107b7b7819 */ /* 0x000fe200000006ff */
[----:B------:R-:W-:Y:S06]  /*1b40*/  BRA `(.L_x_399) ;  /* 0x0000000000187947 */ /* 0x000fec0003800000 */
.L_x_398:
[----:B-----5:R-:W-:Y:S02]  /*1b50*/  PRMT R68, R60, 0x7632, R68 ;  /* 0x000076323c447816 */ /* 0x020fe40000000044 */
[----:B------:R-:W-:Y:S02]  /*1b60*/  @P1 PRMT R69, R64, 0x7632, R69 ;  /* 0x0000763240451816 */ /* 0x000fe40000000045 */
[----:B------:R-:W-:-:S03]  /*1b70*/  SHF.L.U32 R68, R68, 0x10, RZ ;  /* 0x0000001044447819 */ /* 0x000fc600000006ff */
[----:B------:R-:W-:Y:S02]  /*1b80*/  @P1 IMAD.U32 R70, R69, 0x10000, RZ ;  /* 0x0001000045461824 */ /* 0x000fe400078e00ff */
[----:B------:R-:W-:-:S04]  /*1b90*/  FMUL.FTZ R123, R68, UR8 ;  /* 0x00000008447b7c20 */ /* 0x000fc80008410000 */
[----:B------:R-:W-:-:S07]  /*1ba0*/  @P1 FADD.FTZ R123, R70, R123 ;  /* 0x0000007b467b1221 */ /* 0x000fce0000010000 */
.L_x_399:
[----:B------:R-:W-:Y:S05]  /*1bb0*/  BSYNC B1 ;  /* 0x0000000000017941 */ /* 0x000fea0003800000 */
.L_x_397:
[----:B------:R-:W-:Y:S04]  /*1bc0*/  BSSY B1, `(.L_x_400) ;  /* 0x000000a000017945 */ /* 0x000fe80003800000 */
[----:B------:R-:W-:Y:S05]  /*1bd0*/  @P2 BRA `(.L_x_401) ;  /* 0x0000000000102947 */ /* 0x000fea0003800000 */
[----:B------:R-:W-:Y:S01]  /*1be0*/  HFMA2.MMA R124, -RZ, RZ, 0, 0 ;  /* 0x00000000ff7c7435 */ /* 0x000fe200000001ff */
[----:B------:R-:W-:Y:S10]  /*1bf0*/  @!P1 BRA `(.L_x_402) ;  /* 0x0000000000189947 */ /* 0x000ff40003800000 */
[----:B-----5:R-:W-:Y:S01]  /*1c00*/  SHF.L.U32 R124, R65, 0x10, RZ ;  /* 0x00000010417c7819 */ /* 0x020fe200000006ff */
[----:B------:R-:W-:Y:S06]  /*1c10*/  BRA `(.L_x_402) ;  /* 0x0000000000107947 */ /* 0x000fec0003800000 */
.L_x_401:
[----:B-----5:R-:W-:Y:S02]  /*1c20*/  SHF.L.U32 R124, R61, 0x10, RZ ;  /* 0x000000103d7c7819 */ /* 0x020fe400000006ff */
[----:B------:R-:W-:-:S03]  /*1c30*/  @P1 SHF.L.U32 R69, R65, 0x10, RZ ;  /* 0x0000001041451819 */ /* 0x000fc600000006ff */
[----:B------:R-:W-:-:S04]  /*1c40*/  FMUL.FTZ R124, R124, UR8 ;  /* 0x000000087c7c7c20 */ /* 0x000fc80008410000 */
[----:B------:R-:W-:-:S07]  /*1c50*/  @P1 FADD.FTZ R124, R69, R124 ;  /* 0x0000007c457c1221 */ /* 0x000fce0000010000 */
.L_x_402:
[----:B------:R-:W-:Y:S05]  /*1c60*/  BSYNC B1 ;  /* 0x0000000000017941 */ /* 0x000fea0003800000 */
.L_x_400:
[----:B------:R-:W-:Y:S04]  /*1c70*/  BSSY B1, `(.L_x_403) ;  /* 0x000000d000017945 */ /* 0x000fe80003800000 */
[----:B------:R-:W-:Y:S05]  /*1c80*/  @P2 BRA `(.L_x_404) ;  /* 0x0000000000142947 */ /* 0x000fea0003800000 */
[----:B------:R-:W-:Y:S01]  /*1c90*/  MOV R125, RZ ;  /* 0x000000ff007d7202 */ /* 0x000fe20000000f00 */
[----:B------:R-:W-:Y:S06]  /*1ca0*/  @!P1 BRA `(.L_x_405) ;  /* 0x0000000000249947 */ /* 0x000fec0003800000 */
[----:B-----5:R-:W-:-:S04]  /*1cb0*/  PRMT R125, R65, 0x7632, R125 ;  /* 0x00007632417d7816 */ /* 0x020fc8000000007d */
[----:B------:R-:W-:Y:S01]  /*1cc0*/  SHF.L.U32 R125, R125, 0x10, RZ ;  /* 0x000000107d7d7819 */ /* 0x000fe200000006ff */
[----:B------:R-:W-:Y:S06]  /*1cd0*/  BRA `(.L_x_405) ;  /* 0x0000000000187947 */ /* 0x000fec0003800000 */
.L_x_404:
[----:B-----5:R-:W-:Y:S02]  /*1ce0*/  PRMT R68, R61, 0x7632, R68 ;  /* 0x000076323d447816 */ /* 0x020fe40000000044 */
[----:B------:R-:W-:-:S03]  /*1cf0*/  @P1 PRMT R69, R65, 0x7632, R69 ;  /* 0x0000763241451816 */ /* 0x000fc60000000045 */
[----:B------:R-:W-:Y:S01]  /*1d00*/  IMAD.U32 R68, R68, 0x10000, RZ ;  /* 0x0001000044447824 */ /* 0x000fe200078e00ff */
[----:B------:R-:W-:-:S03]  /*1d10*/  @P1 SHF.L.U32 R70, R69, 0x10, RZ ;  /* 0x0000001045461819 */ /* 0x000fc600000006ff */
[----:B------:R-:W-:-:S04]  /*1d20*/  FMUL.FTZ R125, R68, UR8 ;  /* 0x00000008447d7c20 */ /* 0x000fc80008410000 */
[----:B------:R-:W-:-:S07]  /*1d30*/  @P1 FADD.FTZ R125, R70, R125 ;  /* 0x0000007d467d1221 */ /* 0x000fce0000010000 */
.L_x_405:
[----:B------:R-:W-:Y:S05]  /*1d40*/  BSYNC B1 ;  /* 0x0000000000017941 */ /* 0x000fea0003800000 */
.L_x_403:
[----:B------:R-:W-:Y:S04]  /*1d50*/  BSSY B1, `(.L_x_406) ;  /* 0x000000a000017945 */ /* 0x000fe80003800000 */
[----:B------:R-:W-:Y:S05]  /*1d60*/  @P2 BRA `(.L_x_407) ;  /* 0x0000000000102947 */ /* 0x000fea0003800000 */
[----:B------:R-:W-:Y:S01]  /*1d70*/  HFMA2.MMA R126, -RZ, RZ, 0, 0 ;  /* 0x00000000ff7e7435 */ /* 0x000fe200000001ff */
[----:B------:R-:W-:Y:S10]  /*1d80*/  @!P1 BRA `(.L_x_408) ;  /* 0x0000000000189947 */ /* 0x000ff40003800000 */
[----:B-----5:R-:W-:Y:S01]  /*1d90*/  SHF.L.U32 R126, R66, 0x10, RZ ;  /* 0x00000010427e7819 */ /* 0x020fe200000006ff */
[----:B------:R-:W-:Y:S06]  /*1da0*/  BRA `(.L_x_408) ;  /* 0x0000000000107947 */ /* 0x000fec0003800000 */
.L_x_407:
[----:B-----5:R-:W-:Y:S02]  /*1db0*/  SHF.L.U32 R126, R62, 0x10, RZ ;  /* 0x000000103e7e7819 */ /* 0x020fe400000006ff */
[----:B------:R-:W-:-:S03]  /*1dc0*/  @P1 SHF.L.U32 R69, R66, 0x10, RZ ;  /* 0x0000001042451819 */ /* 0x000fc600000006ff */
[----:B------:R-:W-:-:S04]  /*1dd0*/  FMUL.FTZ R126, R126, UR8 ;  /* 0x000000087e7e7c20 */ /* 0x000fc80008410000 */
[----:B------:R-:W-:-:S07]  /*1de0*/  @P1 FADD.FTZ R126, R69, R126 ;  /* 0x0000007e457e1221 */ /* 0x000fce0000010000 */
.L_x_408:
[----:B------:R-:W-:Y:S05]  /*1df0*/  BSYNC B1 ;  /* 0x0000000000017941 */ /* 0x000fea0003800000 */
.L_x_406:
[----:B------:R-:W-:Y:S04]  /*1e00*/  BSSY B1, `(.L_x_409) ;  /* 0x000000d000017945 */ /* 0x000fe80003800000 */
[----:B------:R-:W-:Y:S05]  /*1e10*/  @P2 BRA `(.L_x_410) ;  /* 0x0000000000142947 */ /* 0x000fea0003800000 */
[----:B------:R-:W-:Y:S01]  /*1e20*/  MOV R127, RZ ;  /* 0x000000ff007f7202 */ /* 0x000fe20000000f00 */
[----:B------:R-:W-:Y:S06]  /*1e30*/  @!P1 BRA `(.L_x_411) ;  /* 0x0000000000249947 */ /* 0x000fec0003800000 */
[----:B-----5:R-:W-:-:S05]  /*1e40*/  PRMT R127, R66, 0x7632, R127 ;  /* 0x00007632427f7816 */ /* 0x020fca000000007f */
[----:B------:R-:W-:Y:S01]  /*1e50*/  IMAD.U32 R127, R127, 0x10000, RZ ;  /* 0x000100007f7f7824 */ /* 0x000fe200078e00ff */
[----:B------:R-:W-:Y:S06]  /*1e60*/  BRA `(.L_x_411) ;  /* 0x0000000000187947 */ /* 0x000fec0003800000 */
.L_x_410:
[----:B-----5:R-:W-:Y:S02]  /*1e70*/  PRMT R68, R62, 0x7632, R68 ;  /* 0x000076323e447816 */ /* 0x020fe40000000044 */
[----:B------:R-:W-:Y:S02]  /*1e80*/  @P1 PRMT R69, R66, 0x7632, R69 ;  /* 0x0000763242451816 */ /* 0x000fe40000000045 */
[----:B------:R-:W-:Y:S02]  /*1e90*/  SHF.L.U32 R68, R68, 0x10, RZ ;  /* 0x0000001044447819 */ /* 0x000fe400000006ff */
[----:B------:R-:W-:-:S03]  /*1ea0*/  @P1 SHF.L.U32 R70, R69, 0x10, RZ ;  /* 0x0000001045461819 */ /* 0x000fc600000006ff */
[----:B------:R-:W-:-:S04]  /*1eb0*/  FMUL.FTZ R127, R68, UR8 ;  /* 0x00000008447f7c20 */ /* 0x000fc80008410000 */
[----:B------:R-:W-:-:S07]  /*1ec0*/  @P1 FADD.FTZ R127, R70, R127 ;  /* 0x0000007f467f1221 */ /* 0x000fce0000010000 */
.L_x_411:
[----:B------:R-:W-:Y:S05]  /*1ed0*/  BSYNC B1 ;  /* 0x0000000000017941 */ /* 0x000fea0003800000 */
.L_x_409:
[----:B------:R-:W-:Y:S04]  /*1ee0*/  BSSY B1, `(.L_x_412) ;  /* 0x000000a000017945 */ /* 0x000fe80003800000 */
[----:B------:R-:W-:Y:S05]  /*1ef0*/  @P2 BRA `(.L_x_413) ;  /* 0x0000000000102947 */ /* 0x000fea0003800000 */
[----:B------:R-:W-:Y:S01]  /*1f00*/  HFMA2.MMA R128, -RZ, RZ, 0, 0 ;  /* 0x00000000ff807435 */ /* 0x000fe200000001ff */
[----:B------:R-:W-:Y:S10]  /*1f10*/  @!P1 BRA `(.L_x_414) ;  /* 0x0000000000189947 */ /* 0x000ff40003800000 */
[----:B-----5:R-:W-:Y:S01]  /*1f20*/  SHF.L.U32 R128, R67, 0x10, RZ ;  /* 0x0000001043807819 */ /* 0x020fe200000006ff */
[----:B------:R-:W-:Y:S06]  /*1f30*/  BRA `(.L_x_414) ;  /* 0x0000000000107947 */ /* 0x000fec0003800000 */
.L_x_413:
[----:B-----5:R-:W-:Y:S02]  /*1f40*/  SHF.L.U32 R128, R63, 0x10, RZ ;  /* 0x000000103f807819 */ /* 0x020fe400000006ff */
[----:B------:R-:W-:-:S03]  /*1f50*/  @P1 SHF.L.U32 R69, R67, 0x10, RZ ;  /* 0x0000001043451819 */ /* 0x000fc600000006ff */
[----:B------:R-:W-:-:S04]  /*1f60*/  FMUL.FTZ R128, R128, UR8 ;  /* 0x0000000880807c20 */ /* 0x000fc80008410000 */
[----:B------:R-:W-:-:S07]  /*1f70*/  @P1 FADD.FTZ R128, R69, R128 ;  /* 0x0000008045801221 */ /* 0x000fce0000010000 */
.L_x_414:
[----:B------:R-:W-:Y:S05]  /*1f80*/  BSYNC B1 ;  /* 0x0000000000017941 */ /* 0x000fea0003800000 */
.L_x_412:
[----:B------:R-:W-:Y:S04]  /*1f90*/  BSSY B1, `(.L_x_415) ;  /* 0x000000d000017945 */ /* 0x000fe80003800000 */
[----:B------:R-:W-:Y:S05]  /*1fa0*/  @P2 BRA `(.L_x_416) ;  /* 0x0000000000142947 */ /* 0x000fea0003800000 */
[----:B------:R-:W-:Y:S01]  /*1fb0*/  IMAD.MOV.U32 R129, RZ, RZ, RZ ;  /* 0x000000ffff817224 */ /* 0x000fe200078e00ff */
[----:B------:R-:W-:Y:S06]  /*1fc0*/  @!P1 BRA `(.L_x_417) ;  /* 0x0000000000249947 */ /* 0x000fec0003800000 */
[----:B-----5:R-:W-:-:S04]  /*1fd0*/  PRMT R129, R67, 0x7632, R129 ;  /* 0x0000763243817816 */ /* 0x020fc80000000081 */
[----:B------:R-:W-:Y:S01]  /*1fe0*/  SHF.L.U32 R129, R129, 0x10, RZ ;  /* 0x0000001081817819 */ /* 0x000fe200000006ff */
[----:B------:R-:W-:Y:S06]  /*1ff0*/  BRA `(.L_x_417) ;  /* 0x0000000000187947 */ /* 0x000fec0003800000 */
.L_x_416:
[----:B-----5:R-:W-:Y:S02]  /*2000*/  PRMT R68, R63, 0x7632, R68 ;  /* 0x000076323f447816 */ /* 0x020fe40000000044 */
[----:B------:R-:W-:Y:S02]  /*2010*/  @P1 PRMT R69, R67, 0x7632, R69 ;  /* 0x0000763243451816 */ /* 0x000fe40000000045 */
[----:B------:R-:W-:Y:S02]  /*2020*/  SHF.L.U32 R68, R68, 0x10, RZ ;  /* 0x0000001044447819 */ /* 0x000fe400000006ff */
[----:B------:R-:W-:-:S03]  /*2030*/  @P1 SHF.L.U32 R70, R69, 0x10, RZ ;  /* 0x0000001045461819 */ /* 0x000fc600000006ff */
[----:B------:R-:W-:-:S04]  /*2040*/  FMUL.FTZ R129, R68, UR8 ;  /* 0x0000000844817c20 */ /* 0x000fc80008410000 */
[----:B------:R-:W-:-:S07]  /*2050*/  @P1 FADD.FTZ R129, R70, R129 ;  /* 0x0000008146811221 */ /* 0x000fce0000010000 */
.L_x_417:
[----:B------:R-:W-:Y:S05]  /*2060*/  BSYNC B1 ;  /* 0x0000000000017941 */ /* 0x000fea0003800000 */
.L_x_415:
        /* <DEDUP_REMOVED lines=9> */
.L_x_393:
[----:B------:R-:W-:Y:S05]  /*2100*/  BSYNC B0 ;  /* 0x0000000000007941 */ /* 0x000fea0003800000 */
.L_x_392:
[----:B------:R-:W-:Y:S01]  /*2110*/  ISETP.NE.AND P1, PT, R130, RZ, PT ;  /* 0x000000ff8200720c */ /* 0x000fe20003f25270 */
[----:B------:R-:W-:-:S12]  /*2120*/  BSSY B0, `(.L_x_418) ;  /* 0x0000078000007945 */ /* 0x000fd80003800000 */
[----:B------:R-:W-:Y:S05]  /*2130*/  @!P1 BRA `(.L_x_419) ;  /* 0x0000000400d89947 */ /* 0x000fea0003800000 */
[----:B------:R-:W-:Y:S01]  /*2140*/  ISETP.NE.U32.AND P1, PT, RZ, UR6, PT ;  /* 0x00000006ff007c0c */ /* 0x000fe2000bf25070 */
[----:B01----:R-:W0:Y:S03]  /*2150*/  @P0 LDC.64 R70, c[0x0][0x220] ;  /* 0x00008800ff460b82 */ /* 0x003e260000000a00 */
        /* <DEDUP_REMOVED lines=9> */
[----:B------:R-:W-:Y:S01]  /*21f0*/  MOV R131, RZ ;  /* 0x000000ff00837202 */ /* 0x000fe20000000f00 */
[----:B------:R-:W-:Y:S06]  /*2200*/  @!P1 BRA `(.L_x_422) ;  /* 0x0000000000189947 */ /* 0x000fec0003800000 */
[----:B-----5:R-:W-:Y:S01]  /*2210*/  IMAD.U32 R131, R64, 0x10000, RZ ;  /* 0x0001000040837824 */ /* 0x020fe200078e00ff */
[----:B------:R-:W-:Y:S06]  /*2220*/  BRA `(.L_x_422) ;  /* 0x0000000000107947 */ /* 0x000fec0003800000 */
.L_x_421:
[----:B-----5:R-:W-:Y:S02]  /*2230*/  SHF.L.U32 R131, R60, 0x10, RZ ;  /* 0x000000103c837819 */ /* 0x020fe400000006ff */
[----:B------:R-:W-:-:S03]  /*2240*/  @P1 SHF.L.U32 R68, R64, 0x10, RZ ;  /* 0x0000001040441819 */ /* 0x000fc600000006ff */
[----:B------:R-:W-:-:S04]  /*2250*/  FMUL.FTZ R131, R131, UR8 ;  /* 0x0000000883837c20 */ /* 0x000fc80008410000 */
[----:B------:R-:W-:-:S07]  /*2260*/  @P1 FADD.FTZ R131, R68, R131 ;  /* 0x0000008344831221 */ /* 0x000fce0000010000 */
.L_x_422:
[----:B------:R-:W-:Y:S05]  /*2270*/  BSYNC B1 ;  /* 0x0000000000017941 */ /* 0x000fea0003800000 */
.L_x_420:
[----:B------:R-:W-:Y:S04]  /*2280*/  BSSY B1, `(.L_x_423) ;  /* 0x000000d000017945 */ /* 0x000fe80003800000 */
[----:B------:R-:W-:Y:S05]  /*2290*/  @P2 BRA `(.L_x_424) ;  /* 0x0000000000142947 */ /* 0x000fea0003800000 */
[----:B------:R-:W-:Y:S01]  /*22a0*/  HFMA2.MMA R134, -RZ, RZ, 0, 0 ;  /* 0x00000000ff867435 */ /* 0x000fe200000001ff */
[----:B------:R-:W-:Y:S10]  /*22b0*/  @!P1 BRA `(.L_x_425) ;  /* 0x0000000000249947 */ /* 0x000ff40003800000 */
[----:B-----5:R-:W-:-:S04]  /*22c0*/  PRMT R134, R64, 0x7632, R134 ;  /* 0x0000763240867816 */ /* 0x020fc80000000086 */
[----:B------:R-:W-:Y:S01]  /*22d0*/  SHF.L.U32 R134, R134, 0x10, RZ ;  /* 0x0000001086867819 */ /* 0x000fe200000006ff */
[----:B------:R-:W-:Y:S06]  /*22e0*/  BRA `(.L_x_425) ;  /* 0x0000000000187947 */ /* 0x000fec0003800000 */
.L_x_424:
[----:B-----5:R-:W-:Y:S02]  /*22f0*/  PRMT R68, R60, 0x7632, R68 ;  /* 0x000076323c447816 */ /* 0x020fe40000000044 */
[----:B------:R-:W-:Y:S02]  /*2300*/  @P1 PRMT R69, R64, 0x7632, R69 ;  /* 0x0000763240451816 */ /* 0x000fe40000000045 */
[----:B------:R-:W-:Y:S02]  /*2310*/  SHF.L.U32 R68, R68, 0x10, RZ ;  /* 0x0000001044447819 */ /* 0x000fe400000006ff */
[----:B------:R-:W-:-:S03]  /*2320*/  @P1 SHF.L.U32 R69, R69, 0x10, RZ ;  /* 0x0000001045451819 */ /* 0x000fc600000006ff */
[----:B------:R-:W-:-:S04]  /*2330*/  FMUL.FTZ R134, R68, UR8 ;  /* 0x0000000844867c20 */ /* 0x000fc80008410000 */
[----:B------:R-:W-:-:S07]  /*2340*/  @P1 FADD.FTZ R134, R69, R134 ;  /* 0x0000008645861221 */ /* 0x000fce0000010000 */
.L_x_425:
[----:B------:R-:W-:Y:S05]  /*2350*/  BSYNC B1 ;  /* 0x0000000000017941 */ /* 0x000fea0003800000 */
.L_x_423:
[----:B------:R-:W-:Y:S04]  /*2360*/  BSSY B1, `(.L_x_426) ;  /* 0x000000a000017945 */ /* 0x000fe80003800000 */
[----:B------:R-:W-:Y:S05]  /*2370*/  @P2 BRA `(.L_x_427) ;  /* 0x0000000000102947 */ /* 0x000fea0003800000 */
[----:B------:R-:W-:Y:S01]  /*2380*/  IMAD.MOV.U32 R135, RZ, RZ, RZ ;  /* 0x000000ffff877224 */ /* 0x000fe200078e00ff */
[----:B------:R-:W-:Y:S06]  /*2390*/  @!P1 BRA `(.L_x_428) ;  /* 0x0000000000189947 */ /* 0x000fec0003800000 */
[----:B-----5:R-:W-:Y:S01]  /*23a0*/  SHF.L.U32 R135, R65, 0x10, RZ ;  /* 0x0000001041877819 */ /* 0x020fe200000006ff */
[----:B------:R-:W-:Y:S06]  /*23b0*/  BRA `(.L_x_428) ;  /* 0x0000000000107947 */ /* 0x000fec0003800000 */
.L_x_427:
[----:B-----5:R-:W-:Y:S02]  /*23c0*/  SHF.L.U32 R135, R61, 0x10, RZ ;  /* 0x000000103d877819 */ /* 0x020fe400000006ff */
[----:B------:R-:W-:-:S03]  /*23d0*/  @P1 SHF.L.U32 R68, R65, 0x10, RZ ;  /* 0x0000001041441819 */ /* 0x000fc600000006ff */
[----:B------:R-:W-:-:S04]  /*23e0*/  FMUL.FTZ R135, R135, UR8 ;  /* 0x0000000887877c20 */ /* 0x000fc80008410000 */
[----:B------:R-:W-:-:S07]  /*23f0*/  @P1 FADD.FTZ R135, R68, R135 ;  /* 0x0000008744871221 */ /* 0x000fce0000010000 */
.L_x_428:
[----:B------:R-:W-:Y:S05]  /*2400*/  BSYNC B1 ;  /* 0x0000000000017941 */ /* 0x000fea0003800000 */
.L_x_426:
[----:B------:R-:W-:Y:S04]  /*2410*/  BSSY B1, `(.L_x_429) ;  /* 0x000000d000017945 */ /* 0x000fe80003800000 */
[----:B------:R-:W-:Y:S05]  /*2420*/  @P2 BRA `(.L_x_430) ;  /* 0x0000000000142947 */ /* 0x000fea0003800000 */
[----:B------:R-:W-:Y:S01]  /*2430*/  MOV R136, RZ ;  /* 0x000000ff00887202 */ /* 0x000fe20000000f00 */
[----:B------:R-:W-:Y:S06]  /*2440*/  @!P1 BRA `(.L_x_431) ;  /* 0x0000000000249947 */ /* 0x000fec0003800000 */
[----:B-----5:R-:W-:-:S04]  /*2450*/  PRMT R136, R65, 0x7632, R136 ;  /* 0x0000763241887816 */ /* 0x020fc80000000088 */
[----:B------:R-:W-:Y:S01]  /*2460*/  SHF.L.U32 R136, R136, 0x10, RZ ;  /* 0x0000001088887819 */ /* 0x000fe200000006ff */
[----:B------:R-:W-:Y:S06]  /*2470*/  BRA `(.L_x_431) ;  /* 0x0000000000187947 */ /* 0x000fec0003800000 */
.L_x_430:
[----:B-----5:R-:W-:Y:S02]  /*2480*/  PRMT R68, R61, 0x7632, R68 ;  /* 0x000076323d447816 */ /* 0x020fe40000000044 */
[----:B------:R-:W-:Y:S02]  /*2490*/  @P1 PRMT R69, R65, 0x7632, R69 ;  /* 0x0000763241451816 */ /* 0x000fe40000000045 */
[----:B------:R-:W-:-:S03]  /*24a0*/  SHF.L.U32 R68, R68, 0x10, RZ ;  /* 0x0000001044447819 */ /* 0x000fc600000006ff */
[----:B------:R-:W-:Y:S02]  /*24b0*/  @P1 IMAD.U32 R69, R69, 0x10000, RZ ;  /* 0x0001000045451824 */ /* 0x000fe400078e00ff */
[----:B------:R-:W-:-:S04]  /*24c0*/  FMUL.FTZ R136, R68, UR8 ;  /* 0x0000000844887c20 */ /* 0x000fc80008410000 */
[----:B------:R-:W-:-:S07]  /*24d0*/  @P1 FADD.FTZ R136, R69, R136 ;  /* 0x0000008845881221 */ /* 0x000fce0000010000 */
.L_x_431:
[----:B------:R-:W-:Y:S05]  /*24e0*/  BSYNC B1 ;  /* 0x0000000000017941 */ /* 0x000fea0003800000 */
.L_x_429:
[----:B------:R-:W-:Y:S04]  /*24f0*/  BSSY B1, `(.L_x_432) ;  /* 0x000000a000017945 */ /* 0x000fe80003800000 */
[----:B------:R-:W-:Y:S05]  /*2500*/  @P2 BRA `(.L_x_433) ;  /* 0x0000000000102947 */ /* 0x000fea0003800000 */
[----:B------:R-:W-:Y:S01]  /*2510*/  HFMA2.MMA R137, -RZ, RZ, 0, 0 ;  /* 0x00000000ff897435 */ /* 0x000fe200000001ff */
[----:B------:R-:W-:Y:S10]  /*2520*/  @!P1 BRA `(.L_x_434) ;  /* 0x0000000000189947 */ /* 0x000ff40003800000 */
[----:B-----5:R-:W-:Y:S01]  /*2530*/  SHF.L.U32 R137, R66, 0x10, RZ ;  /* 0x0000001042897819 */ /* 0x020fe200000006ff */
[----:B------:R-:W-:Y:S06]  /*2540*/  BRA `(.L_x_434) ;  /* 0x0000000000107947 */ /* 0x000fec0003800000 */
.L_x_433:
[----:B-----5:R-:W-:Y:S02]  /*2550*/  SHF.L.U32 R137, R62, 0x10, RZ ;  /* 0x000000103e897819 */ /* 0x020fe400000006ff */
[----:B------:R-:W-:-:S03]  /*2560*/  @P1 SHF.L.U32 R68, R66, 0x10, RZ ;  /* 0x0000001042441819 */ /* 0x000fc600000006ff */
[----:B------:R-:W-:-:S04]  /*2570*/  FMUL.FTZ R137, R137, UR8 ;  /* 0x0000000889897c20 */ /* 0x000fc80008410000 */
[----:B------:R-:W-:-:S07]  /*2580*/  @P1 FADD.FTZ R137, R68, R137 ;  /* 0x0000008944891221 */ /* 0x000fce0000010000 */
.L_x_434:
[----:B------:R-:W-:Y:S05]  /*2590*/  BSYNC B1 ;  /* 0x0000000000017941 */ /* 0x000fea0003800000 */
.L_x_432:
[----:B------:R-:W-:Y:S04]  /*25a0*/  BSSY B1, `(.L_x_435) ;  /* 0x000000d000017945 */ /* 0x000fe80003800000 */
[----:B------:R-:W-:Y:S05]  /*25b0*/  @P2 BRA `(.L_x_436) ;  /* 0x0000000000142947 */ /* 0x000fea0003800000 */
[----:B------:R-:W-:Y:S01]  /*25c0*/  MOV R138, RZ ;  /* 0x000000ff008a7202 */ /* 0x000fe20000000f00 */
[----:B------:R-:W-:Y:S06]  /*25d0*/  @!P1 BRA `(.L_x_437) ;  /* 0x0000000000249947 */ /* 0x000fec0003800000 */
[----:B-----5:R-:W-:-:S04]  /*25e0*/  PRMT R138, R66, 0x7632, R138 ;  /* 0x00007632428a7816 */ /* 0x020fc8000000008a */
[----:B------:R-:W-:Y:S01]  /*25f0*/  SHF.L.U32 R138, R138, 0x10, RZ ;  /* 0x000000108a8a7819 */ /* 0x000fe200000006ff */
[----:B------:R-:W-:Y:S06]  /*2600*/  BRA `(.L_x_437) ;  /* 0x0000000000187947 */ /* 0x000fec0003800000 */
.L_x_436:
[----:B-----5:R-:W-:Y:S02]  /*2610*/  PRMT R68, R62, 0x7632, R68 ;  /* 0x000076323e447816 */ /* 0x020fe40000000044 */
[----:B------:R-:W-:-:S03]  /*2620*/  @P1 PRMT R69, R66, 0x7632, R69 ;  /* 0x0000763242451816 */ /* 0x000fc60000000045 */
[----:B------:R-:W-:Y:S01]  /*2630*/  IMAD.U32 R68, R68, 0x10000, RZ ;  /* 0x0001000044447824 */ /* 0x000fe200078e00ff */
[----:B------:R-:W-:-:S03]  /*2640*/  @P1 SHF.L.U32 R69, R69, 0x10, RZ ;  /* 0x0000001045451819 */ /* 0x000fc600000006ff */
[----:B------:R-:W-:-:S04]  /*2650*/  FMUL.FTZ R138, R68, UR8 ;  /* 0x00000008448a7c20 */ /* 0x000fc80008410000 */
[----:B------:R-:W-:-:S07]  /*2660*/  @P1 FADD.FTZ R138, R69, R138 ;  /* 0x0000008a458a1221 */ /* 0x000fce0000010000 */
.L_x_437:
[----:B------:R-:W-:Y:S05]  /*2670*/  BSYNC B1 ;  /* 0x0000000000017941 */ /* 0x000fea0003800000 */
.L_x_435:
[----:B------:R-:W-:Y:S04]  /*2680*/  BSSY B1, `(.L_x_438) ;  /* 0x000000a000017945 */ /* 0x000fe80003800000 */
[----:B------:R-:W-:Y:S05]  /*2690*/  @P2 BRA `(.L_x_439) ;  /* 0x0000000000102947 */ /* 0x000fea0003800000 */
[----:B------:R-:W-:Y:S01]  /*26a0*/  HFMA2.MMA R139, -RZ, RZ, 0, 0 ;  /* 0x00000000ff8b7435 */ /* 0x000fe200000001ff */
[----:B------:R-:W-:Y:S10]  /*26b0*/  @!P1 BRA `(.L_x_440) ;  /* 0x0000000000189947 */ /* 0x000ff40003800000 */
[----:B-----5:R-:W-:Y:S01]  /*26c0*/  SHF.L.U32 R139, R67, 0x10, RZ ;  /* 0x00000010438b7819 */ /* 0x020fe200000006ff */
[----:B------:R-:W-:Y:S06]  /*26d0*/  BRA `(.L_x_440) ;  /* 0x0000000000107947 */ /* 0x000fec0003800000 */
.L_x_439:
[----:B-----5:R-:W-:Y:S02]  /*26e0*/  SHF.L.U32 R139, R63, 0x10, RZ ;  /* 0x000000103f8b7819 */ /* 0x020fe400000006ff */
[----:B------:R-:W-:-:S03]  /*26f0*/  @P1 SHF.L.U32 R68, R67, 0x10, RZ ;  /* 0x0000001043441819 */ /* 0x000fc600000006ff */
[----:B------:R-:W-:-:S04]  /*2700*/  FMUL.FTZ R139, R139, UR8 ;  /* 0x000000088b8b7c20 */ /* 0x000fc80008410000 */
[----:B------:R-:W-:-:S07]  /*2710*/  @P1 FADD.FTZ R139, R68, R139 ;  /* 0x0000008b448b1221 */ /* 0x000fce0000010000 */
.L_x_440:
[----:B------:R-:W-:Y:S05]  /*2720*/  BSYNC B1 ;  /* 0x0000000000017941 */ /* 0x000fea0003800000 */
.L_x_438:
[----:B------:R-:W-:Y:S04]  /*2730*/  BSSY B1, `(.L_x_441) ;  /* 0x000000d000017945 */ /* 0x000fe80003800000 */
[----:B------:R-:W-:Y:S05]  /*2740*/  @P2 BRA `(.L_x_442) ;  /* 0x0000000000142947 */ /* 0x000fea0003800000 */
[----:B------:R-:W-:Y:S01]  /*2750*/  MOV R140, RZ ;  /* 0x000000ff008c7202 */ /* 0x000fe20000000f00 */
[----:B------:R-:W-:Y:S06]  /*2760*/  @!P1 BRA `(.L_x_443) ;  /* 0x0000000000249947 */ /* 0x000fec0003800000 */
[----:B-----5:R-:W-:-:S05]  /*2770*/  PRMT R140, R67, 0x7632, R140 ;  /* 0x00007632438c7816 */ /* 0x020fca000000008c */
[----:B------:R-:W-:Y:S01]  /*2780*/  IMAD.U32 R140, R140, 0x10000, RZ ;  /* 0x000100008c8c7824 */ /* 0x000fe200078e00ff */
[----:B------:R-:W-:Y:S06]  /*2790*/  BRA `(.L_x_443) ;  /* 0x0000000000187947 */ /* 0x000fec0003800000 */
.L_x_442:
[----:B-----5:R-:W-:Y:S02]  /*27a0*/  PRMT R68, R63, 0x7632, R68 ;  /* 0x000076323f447816 */ /* 0x020fe40000000044 */
[----:B------:R-:W-:Y:S02]  /*27b0*/  @P1 PRMT R69, R67, 0x7632, R69 ;  /* 0x0000763243451816 */ /* 0x000fe40000000045 */
[----:B------:R-:W-:Y:S02]  /*27c0*/  SHF.L.U32 R68, R68, 0x10, RZ ;  /* 0x0000001044447819 */ /* 0x000fe400000006ff */
[----:B------:R-:W-:-:S03]  /*27d0*/  @P1 SHF.L.U32 R69, R69, 0x10, RZ ;  /* 0x0000001045451819 */ /* 0x000fc600000006ff */
[----:B------:R-:W-:-:S04]  /*27e0*/  FMUL.FTZ R140, R68, UR8 ;  /* 0x00000008448c7c20 */ /* 0x000fc80008410000 */
[----:B------:R-:W-:-:S07]  /*27f0*/  @P1 FADD.FTZ R140, R69, R140 ;  /* 0x0000008c458c1221 */ /* 0x000fce0000010000 */
.L_x_443:
[----:B------:R-:W-:Y:S05]  /*2800*/  BSYNC B1 ;  /* 0x0000000000017941 */ /* 0x000fea0003800000 */
.L_x_441:
        /* <DEDUP_REMOVED lines=9> */
.L_x_419:
[----:B------:R-:W-:Y:S05]  /*28a0*/  BSYNC B0 ;  /* 0x0000000000007941 */ /* 0x000fea0003800000 */
.L_x_418:
[----:B------:R-:W-:Y:S01]  /*28b0*/  ISETP.NE.AND P1, PT, R141, RZ, PT ;  /* 0x000000ff8d00720c */ /* 0x000fe20003f25270 */
[----:B------:R-:W-:-:S12]  /*28c0*/  BSSY B0, `(.L_x_444) ;  /* 0x0000078000007945 */ /* 0x000fd80003800000 */
[----:B------:R-:W-:Y:S05]  /*28d0*/  @!P1 BRA `(.L_x_445) ;  /* 0x0000000400d89947 */ /* 0x000fea0003800000 */
[----:B------:R-:W-:Y:S01]  /*28e0*/  ISETP.NE.U32.AND P1, PT, RZ, UR6, PT ;  /* 0x00000006ff007c0c */ /* 0x000fe2000bf25070 */
[----:B012---:R-:W0:Y:S03]  /*28f0*/  @P0 LDC.64 R70, c[0x0][0x220] ;  /* 0x00008800ff460b82 */ /* 0x007e260000000a00 */
        /* <DEDUP_REMOVED lines=13> */
.L_x_447:
[----:B-----5:R-:W-:Y:S01]  /*29d0*/  IMAD.U32 R142, R60, 0x10000, RZ ;  /* 0x000100003c8e7824 */ /* 0x020fe200078e00ff */
[----:B------:R-:W-:-:S03]  /*29e0*/  @P1 SHF.L.U32 R69, R64, 0x10, RZ ;  /* 0x0000001040451819 */ /* 0x000fc600000006ff */
[----:B------:R-:W-:-:S04]  /*29f0*/  FMUL.FTZ R142, R142, UR8 ;  /* 0x000000088e8e7c20 */ /* 0x000fc80008410000 */
[----:B------:R-:W-:-:S07]  /*2a00*/  @P1 FADD.FTZ R142, R69, R142 ;  /* 0x0000008e458e1221 */ /* 0x000fce0000010000 */
.L_x_448:
[----:B------:R-:W-:Y:S05]  /*2a10*/  BSYNC B1 ;  /* 0x0000000000017941 */ /* 0x000fea0003800000 */
.L_x_446:
[----:B------:R-:W-:Y:S04]  /*2a20*/  BSSY B1, `(.L_x_449) ;  /* 0x000000d000017945 */ /* 0x000fe80003800000 */
[----:B------:R-:W-:Y:S05]  /*2a30*/  @P2 BRA `(.L_x_450) ;  /* 0x0000000000142947 */ /* 0x000fea0003800000 */
[----:B------:R-:W-:Y:S01]  /*2a40*/  MOV R143, RZ ;  /* 0x000000ff008f7202 */ /* 0x000fe20000000f00 */
[----:B------:R-:W-:Y:S06]  /*2a50*/  @!P1 BRA `(.L_x_451) ;  /* 0x0000000000249947 */ /* 0x000fec0003800000 */
[----:B-----5:R-:W-:-:S04]  /*2a60*/  PRMT R143, R64, 0x7632, R143 ;  /* 0x00007632408f7816 */ /* 0x020fc8000000008f */
[----:B------:R-:W-:Y:S01]  /*2a70*/  SHF.L.U32 R143, R143, 0x10, RZ ;  /* 0x000000108f8f7819 */ /* 0x000fe200000006ff */
[----:B------:R-:W-:Y:S06]  /*2a80*/  BRA `(.L_x_451) ;  /* 0x0000000000187947 */ /* 0x000fec0003800000 */
.L_x_450:
[----:B-----5:R-:W-:Y:S02]  /*2a90*/  PRMT R68, R60, 0x7632, R68 ;  /* 0x000076323c447816 */ /* 0x020fe40000000044 */
[----:B------:R-:W-:Y:S02]  /*2aa0*/  @P1 PRMT R69, R64, 0x7632, R69 ;  /* 0x0000763240451816 */ /* 0x000fe40000000045 */
[----:B------:R-:W-:Y:S02]  /*2ab0*/  SHF.L.U32 R68, R68, 0x10, RZ ;  /* 0x0000001044447819 */ /* 0x000fe400000006ff */
[----:B------:R-:W-:-:S03]  /*2ac0*/  @P1 SHF.L.U32 R70, R69, 0x10, RZ ;  /* 0x0000001045461819 */ /* 0x000fc600000006ff */
[----:B------:R-:W-:-:S04]  /*2ad0*/  FMUL.FTZ R143, R68, UR8 ;  /* 0x00000008448f7c20 */ /* 0x000fc80008410000 */
[----:B------:R-:W-:-:S07]  /*2ae0*/  @P1 FADD.FTZ R143, R70, R143 ;  /* 0x0000008f468f1221 */ /* 0x000fce0000010000 */
.L_x_451:
[----:B------:R-:W-:Y:S05]  /*2af0*/  BSYNC B1 ;  /* 0x0000000000017941 */ /* 0x000fea0003800000 */
.L_x_449:
[----:B------:R-:W-:Y:S04]  /*2b00*/  BSSY B1, `(.L_x_452) ;  /* 0x000000a000017945 */ /* 0x000fe80003800000 */
[----:B------:R-:W-:Y:S05]  /*2b10*/  @P2 BRA `(.L_x_453) ;  /* 0x0000000000102947 */ /* 0x000fea0003800000 */
[----:B------:R-:W-:Y:S01]  /*2b20*/  HFMA2.MMA R144, -RZ, RZ, 0, 0 ;  /* 0x00000000ff907435 */ /* 0x000fe200000001ff */
[----:B------:R-:W-:Y:S10]  /*2b30*/  @!P1 BRA `(.L_x_454) ;  /* 0x0000000000189947 */ /* 0x000ff40003800000 */
[----:B-----5:R-:W-:Y:S01]  /*2b40*/  IMAD.U32 R144, R65, 0x10000, RZ ;  /* 0x0001000041907824 */ /* 0x020fe200078e00ff */
[----:B------:R-:W-:Y:S06]  /*2b50*/  BRA `(.L_x_454) ;  /* 0x0000000000107947 */ /* 0x000fec0003800000 */
.L_x_453:
[----:B-----5:R-:W-:Y:S02]  /*2b60*/  SHF.L.U32 R144, R61, 0x10, RZ ;  /* 0x000000103d907819 */ /* 0x020fe400000006ff */
[----:B------:R-:W-:-:S03]  /*2b70*/  @P1 SHF.L.U32 R69, R65, 0x10, RZ ;  /* 0x0000001041451819 */ /* 0x000fc600000006ff */
[----:B------:R-:W-:-:S04]  /*2b80*/  FMUL.FTZ R144, R144, UR8 ;  /* 0x0000000890907c20 */ /* 0x000fc80008410000 */
[----:B------:R-:W-:-:S07]  /*2b90*/  @P1 FADD.FTZ R144, R69, R144 ;  /* 0x0000009045901221 */ /* 0x000fce0000010000 */
.L_x_454:
[----:B------:R-:W-:Y:S05]  /*2ba0*/  BSYNC B1 ;  /* 0x0000000000017941 */ /* 0x000fea0003800000 */
.L_x_452:
[----:B------:R-:W-:Y:S04]  /*2bb0*/  BSSY B1, `(.L_x_455) ;  /* 0x000000d000017945 */ /* 0x000fe80003800000 */
[----:B------:R-:W-:Y:S05]  /*2bc0*/  @P2 BRA `(.L_x_456) ;  /* 0x0000000000142947 */ /* 0x000fea0003800000 */
[----:B------:R-:W-:Y:S01]  /*2bd0*/  MOV R145, RZ ;  /* 0x000000ff00917202 */ /* 0x000fe20000000f00 */
[----:B------:R-:W-:Y:S06]  /*2be0*/  @!P1 BRA `(.L_x_457) ;  /* 0x0000000000249947 */ /* 0x000fec0003800000 */
[----:B-----5:R-:W-:-:S04]  /*2bf0*/  PRMT R145, R65, 0x7632, R145 ;  /* 0x0000763241917816 */ /* 0x020fc80000000091 */
[----:B------:R-:W-:Y:S01]  /*2c00*/  SHF.L.U32 R145, R145, 0x10, RZ ;  /* 0x0000001091917819 */ /* 0x000fe200000006ff */
[----:B------:R-:W-:Y:S06]  /*2c10*/  BRA `(.L_x_457) ;  /* 0x0000000000187947 */ /* 0x000fec0003800000 */
.L_x_456:
[----:B-----5:R-:W-:Y:S02]  /*2c20*/  PRMT R68, R61, 0x7632, R68 ;  /* 0x000076323d447816 */ /* 0x020fe40000000044 */
[----:B------:R-:W-:Y:S02]  /*2c30*/  @P1 PRMT R69, R65, 0x7632, R69 ;  /* 0x0000763241451816 */ /* 0x000fe40000000045 */
[----:B------:R-:W-:Y:S02]  /*2c40*/  SHF.L.U32 R68, R68, 0x10, RZ ;  /* 0x0000001044447819 */ /* 0x000fe400000006ff */
[----:B------:R-:W-:-:S03]  /*2c50*/  @P1 SHF.L.U32 R70, R69, 0x10, RZ ;  /* 0x0000001045461819 */ /* 0x000fc600000006ff */
[----:B------:R-:W-:-:S04]  /*2c60*/  FMUL.FTZ R145, R68, UR8 ;  /* 0x0000000844917c20 */ /* 0x000fc80008410000 */
[----:B------:R-:W-:-:S07]  /*2c70*/  @P1 FADD.FTZ R145, R70, R145 ;  /* 0x0000009146911221 */ /* 0x000fce0000010000 */
.L_x_457:
[----:B------:R-:W-:Y:S05]  /*2c80*/  BSYNC B1 ;  /* 0x0000000000017941 */ /* 0x000fea0003800000 */
.L_x_455:
[----:B------:R-:W-:Y:S04]  /*2c90*/  BSSY B1, `(.L_x_458) ;  /* 0x000000a000017945 */ /* 0x000fe80003800000 */
[----:B------:R-:W-:Y:S05]  /*2ca0*/  @P2 BRA `(.L_x_459) ;  /* 0x0000000000102947 */ /* 0x000fea0003800000 */
[----:B------:R-:W-:Y:S01]  /*2cb0*/  IMAD.MOV.U32 R146, RZ, RZ, RZ ;  /* 0x000000ffff927224 */ /* 0x000fe200078e00ff */
[----:B------:R-:W-:Y:S06]  /*2cc0*/  @!P1 BRA `(.L_x_460) ;  /* 0x0000000000189947 */ /* 0x000fec0003800000 */
[----:B-----5:R-:W-:Y:S01]  /*2cd0*/  SHF.L.U32 R146, R66, 0x10, RZ ;  /* 0x0000001042927819 */ /* 0x020fe200000006ff */
[----:B------:R-:W-:Y:S06]  /*2ce0*/  BRA `(.L_x_460) ;  /* 0x0000000000107947 */ /* 0x000fec0003800000 */
.L_x_459:
[----:B-----5:R-:W-:Y:S02]  /*2cf0*/  SHF.L.U32 R146, R62, 0x10, RZ ;  /* 0x000000103e927819 */ /* 0x020fe400000006ff */
[----:B------:R-:W-:-:S03]  /*2d00*/  @P1 SHF.L.U32 R69, R66, 0x10, RZ ;  /* 0x0000001042451819 */ /* 0x000fc600000006ff */
[----:B------:R-:W-:-:S04]  /*2d10*/  FMUL.FTZ R146, R146, UR8 ;  /* 0x0000000892927c20 */ /* 0x000fc80008410000 */
[----:B------:R-:W-:-:S07]  /*2d20*/  @P1 FADD.FTZ R146, R69, R146 ;  /* 0x0000009245921221 */ /* 0x000fce0000010000 */
.L_x_460:
[----:B------:R-:W-:Y:S05]  /*2d30*/  BSYNC B1 ;  /* 0x0000000000017941 */ /* 0x000fea0003800000 */
.L_x_458:
[----:B------:R-:W-:Y:S04]  /*2d40*/  BSSY B1, `(.L_x_461) ;  /* 0x000000d000017945 */ /* 0x000fe80003800000 */
[----:B------:R-:W-:Y:S05]  /*2d50*/  @P2 BRA `(.L_x_462) ;  /* 0x0000000000142947 */ /* 0x000fea0003800000 */
[----:B------:R-:W-:Y:S01]  /*2d60*/  HFMA2.MMA R147, -RZ, RZ, 0, 0 ;  /* 0x00000000ff937435 */ /* 0x000fe200000001ff */
[----:B------:R-:W-:Y:S10]  /*2d70*/  @!P1 BRA `(.L_x_463) ;  /* 0x0000000000249947 */ /* 0x000ff40003800000 */
[----:B-----5:R-:W-:-:S04]  /*2d80*/  PRMT R147, R66, 0x7632, R147 ;  /* 0x0000763242937816 */ /* 0x020fc80000000093 */
[----:B------:R-:W-:Y:S01]  /*2d90*/  SHF.L.U32 R147, R147, 0x10, RZ ;  /* 0x0000001093937819 */ /* 0x000fe200000006ff */
[----:B------:R-:W-:Y:S06]  /*2da0*/  BRA `(.L_x_463) ;  /* 0x0000000000187947 */ /* 0x000fec0003800000 */
.L_x_462:
[----:B-----5:R-:W-:Y:S02]  /*2db0*/  PRMT R68, R62, 0x7632, R68 ;  /* 0x000076323e447816 */ /* 0x020fe40000000044 */
[----:B------:R-:W-:Y:S02]  /*2dc0*/  @P1 PRMT R69, R66, 0x7632, R69 ;  /* 0x0000763242451816 */ /* 0x000fe40000000045 */
[----:B------:R-:W-:-:S03]  /*2dd0*/  SHF.L.U32 R68, R68, 0x10, RZ ;  /* 0x0000001044447819 */ /* 0x000fc600000006ff */
[----:B------:R-:W-:Y:S02]  /*2de0*/  @P1 IMAD.U32 R70, R69, 0x10000, RZ ;  /* 0x0001000045461824 */ /* 0x000fe400078e00ff */
[----:B------:R-:W-:-:S04]  /*2df0*/  FMUL.FTZ R147, R68, UR8 ;  /* 0x0000000844937c20 */ /* 0x000fc80008410000 */
[----:B------:R-:W-:-:S07]  /*2e00*/  @P1 FADD.FTZ R147, R70, R147 ;  /* 0x0000009346931221 */ /* 0x000fce0000010000 */
.L_x_463:
[----:B------:R-:W-:Y:S05]  /*2e10*/  BSYNC B1 ;  /* 0x0000000000017941 */ /* 0x000fea0003800000 */
.L_x_461:
[----:B------:R-:W-:Y:S04]  /*2e20*/  BSSY B1, `(.L_x_464) ;  /* 0x000000a000017945 */ /* 0x000fe80003800000 */
[----:B------:R-:W-:Y:S05]  /*2e30*/  @P2 BRA `(.L_x_465) ;  /* 0x0000000000102947 */ /* 0x000fea0003800000 */
[----:B------:R-:W-:Y:S01]  /*2e40*/  MOV R148, RZ ;  /* 0x000000ff00947202 */ /* 0x000fe20000000f00 */
[----:B------:R-:W-:Y:S06]  /*2e50*/  @!P1 BRA `(.L_x_466) ;  /* 0x0000000000189947 */ /* 0x000fec0003800000 */
[----:B-----5:R-:W-:Y:S01]  /*2e60*/  SHF.L.U32 R148, R67, 0x10, RZ ;  /* 0x0000001043947819 */ /* 0x020fe200000006ff */
[----:B------:R-:W-:Y:S06]  /*2e70*/  BRA `(.L_x_466) ;  /* 0x0000000000107947 */ /* 0x000fec0003800000 */
.L_x_465:
[----:B-----5:R-:W-:Y:S02]  /*2e80*/  SHF.L.U32 R148, R63, 0x10, RZ ;  /* 0x000000103f947819 */ /* 0x020fe400000006ff */
[----:B------:R-:W-:-:S03]  /*2e90*/  @P1 SHF.L.U32 R69, R67, 0x10, RZ ;  /* 0x0000001043451819 */ /* 0x000fc600000006ff */
[----:B------:R-:W-:-:S04]  /*2ea0*/  FMUL.FTZ R148, R148, UR8 ;  /* 0x0000000894947c20 */ /* 0x000fc80008410000 */
[----:B------:R-:W-:-:S07]  /*2eb0*/  @P1 FADD.FTZ R148, R69, R148 ;  /* 0x0000009445941221 */ /* 0x000fce0000010000 */
.L_x_466:
[----:B------:R-:W-:Y:S05]  /*2ec0*/  BSYNC B1 ;  /* 0x0000000000017941 */ /* 0x000fea0003800000 */
.L_x_464:
[----:B------:R-:W-:Y:S04]  /*2ed0*/  BSSY B1, `(.L_x_467) ;  /* 0x000000d000017945 */ /* 0x000fe80003800000 */
[----:B------:R-:W-:Y:S05]  /*2ee0*/  @P2 BRA `(.L_x_468) ;  /* 0x0000000000142947 */ /* 0x000fea0003800000 */
[----:B------:R-:W-:Y:S01]  /*2ef0*/  HFMA2.MMA R149, -RZ, RZ, 0, 0 ;  /* 0x00000000ff957435 */ /* 0x000fe200000001ff */
[----:B------:R-:W-:Y:S10]  /*2f00*/  @!P1 BRA `(.L_x_469) ;  /* 0x0000000000249947 */ /* 0x000ff40003800000 */
[----:B-----5:R-:W-:-:S04]  /*2f10*/  PRMT R149, R67, 0x7632, R149 ;  /* 0x0000763243957816 */ /* 0x020fc80000000095 */
[----:B------:R-:W-:Y:S01]  /*2f20*/  SHF.L.U32 R149, R149, 0x10, RZ ;  /* 0x0000001095957819 */ /* 0x000fe200000006ff */
[----:B------:R-:W-:Y:S06]  /*2f30*/  BRA `(.L_x_469) ;  /* 0x0000000000187947 */ /* 0x000fec0003800000 */
.L_x_468:
[----:B-----5:R-:W-:Y:S02]  /*2f40*/  PRMT R68, R63, 0x7632, R68 ;  /* 0x000076323f447816 */ /* 0x020fe40000000044 */
[----:B------:R-:W-:-:S03]  /*2f50*/  @P1 PRMT R69, R67, 0x7632, R69 ;  /* 0x0000763243451816 */ /* 0x000fc60000000045 */
[----:B------:R-:W-:Y:S01]  /*2f60*/  IMAD.U32 R68, R68, 0x10000, RZ ;  /* 0x0001000044447824 */ /* 0x000fe200078e00ff */
[----:B------:R-:W-:-:S03]  /*2f70*/  @P1 SHF.L.U32 R70, R69, 0x10, RZ ;  /* 0x0000001045461819 */ /* 0x000fc600000006ff */
[----:B------:R-:W-:-:S04]  /*2f80*/  FMUL.FTZ R149, R68, UR8 ;  /* 0x0000000844957c20 */ /* 0x000fc80008410000 */
[----:B------:R-:W-:-:S07]  /*2f90*/  @P1 FADD.FTZ R149, R70, R149 ;  /* 0x0000009546951221 */ /* 0x000fce0000010000 */
.L_x_469:
[----:B------:R-:W-:Y:S05]  /*2fa0*/  BSYNC B1 ;  /* 0x0000000000017941 */ /* 0x000fea0003800000 */
.L_x_467:
        /* <DEDUP_REMOVED lines=9> */
.L_x_445:
[----:B------:R-:W-:Y:S05]  /*3040*/  BSYNC B0 ;  /* 0x0000000000007941 */ /* 0x000fea0003800000 */
.L_x_444:
[----:B------:R-:W-:Y:S01]  /*3050*/  ISETP.NE.AND P1, PT, R150, RZ, PT ;  /* 0x000000ff9600720c */ /* 0x000fe20003f25270 */
[----:B------:R-:W-:-:S12]  /*3060*/  BSSY B0, `(.L_x_470) ;  /* 0x0000078000007945 */ /* 0x000fd80003800000 */
[----:B------:R-:W-:Y:S05]  /*3070*/  @!P1 BRA `(.L_x_471) ;  /* 0x0000000400d89947 */ /* 0x000fea0003800000 */
[----:B------:R-:W-:Y:S01]  /*3080*/  ISETP.NE.U32.AND P1, PT, RZ, UR6, PT ;  /* 0x00000006ff007c0c */ /* 0x000fe2000bf25070 */
[----:B0123--:R-:W0:Y:S03]  /*3090*/  @P0 LDC.64 R70, c[0x0][0x220] ;  /* 0x00008800ff460b82 */ /* 0x00fe260000000a00 */
        /* <DEDUP_REMOVED lines=11> */
[----:B-----5:R-:W-:Y:S01]  /*3150*/  SHF.L.U32 R151, R64, 0x10, RZ ;  /* 0x0000001040977819 */ /* 0x020fe200000006ff */
[----:B------:R-:W-:Y:S06]  /*3160*/  BRA `(.L_x_474) ;  /* 0x0000000000107947 */ /* 0x000fec0003800000 */
.L_x_473:
[----:B-----5:R-:W-:Y:S01]  /*3170*/  SHF.L.U32 R151, R60, 0x10, RZ ;  /* 0x000000103c977819 */ /* 0x020fe200000006ff */
[----:B------:R-:W-:-:S04]  /*3180*/  @P1 IMAD.U32 R68, R64, 0x10000, RZ ;  /* 0x0001000040441824 */ /* 0x000fc800078e00ff */
[----:B------:R-:W-:-:S04]  /*3190*/  FMUL.FTZ R151, R151, UR8 ;  /* 0x0000000897977c20 */ /* 0x000fc80008410000 */
[----:B------:R-:W-:-:S07]  /*31a0*/  @P1 FADD.FTZ R151, R68, R151 ;  /* 0x0000009744971221 */ /* 0x000fce0000010000 */
.L_x_474:
[----:B------:R-:W-:Y:S05]  /*31b0*/  BSYNC B1 ;  /* 0x0000000000017941 */ /* 0x000fea0003800000 */
.L_x_472:
[----:B------:R-:W-:Y:S04]  /*31c0*/  BSSY B1, `(.L_x_475) ;  /* 0x000000d000017945 */ /* 0x000fe80003800000 */
[----:B------:R-:W-:Y:S05]  /*31d0*/  @P2 BRA `(.L_x_476) ;  /* 0x0000000000142947 */ /* 0x000fea0003800000 */
[----:B------:R-:W-:Y:S01]  /*31e0*/  HFMA2.MMA R152, -RZ, RZ, 0, 0 ;  /* 0x00000000ff987435 */ /* 0x000fe200000001ff */
[----:B------:R-:W-:Y:S10]  /*31f0*/  @!P1 BRA `(.L_x_477) ;  /* 0x0000000000249947 */ /* 0x000ff40003800000 */
[----:B-----5:R-:W-:-:S04]  /*3200*/  PRMT R152, R64, 0x7632, R152 ;  /* 0x0000763240987816 */ /* 0x020fc80000000098 */
[----:B------:R-:W-:Y:S01]  /*3210*/  SHF.L.U32 R152, R152, 0x10, RZ ;  /* 0x0000001098987819 */ /* 0x000fe200000006ff */
[----:B------:R-:W-:Y:S06]  /*3220*/  BRA `(.L_x_477) ;  /* 0x0000000000187947 */ /* 0x000fec0003800000 */
.L_x_476:
[----:B-----5:R-:W-:Y:S02]  /*3230*/  PRMT R68, R60, 0x7632, R68 ;  /* 0x000076323c447816 */ /* 0x020fe40000000044 */
[----:B------:R-:W-:Y:S02]  /*3240*/  @P1 PRMT R69, R64, 0x7632, R69 ;  /* 0x0000763240451816 */ /* 0x000fe40000000045 */
[----:B------:R-:W-:Y:S02]  /*3250*/  SHF.L.U32 R68, R68, 0x10, RZ ;  /* 0x0000001044447819 */ /* 0x000fe400000006ff */
[----:B------:R-:W-:-:S03]  /*3260*/  @P1 SHF.L.U32 R69, R69, 0x10, RZ ;  /* 0x0000001045451819 */ /* 0x000fc600000006ff */
[----:B------:R-:W-:-:S04]  /*3270*/  FMUL.FTZ R152, R68, UR8 ;  /* 0x0000000844987c20 */ /* 0x000fc80008410000 */
[----:B------:R-:W-:-:S07]  /*3280*/  @P1 FADD.FTZ R152, R69, R152 ;  /* 0x0000009845981221 */ /* 0x000fce0000010000 */
.L_x_477:
[----:B------:R-:W-:Y:S05]  /*3290*/  BSYNC B1 ;  /* 0x0000000000017941 */ /* 0x000fea0003800000 */
.L_x_475:
[----:B------:R-:W-:Y:S04]  /*32a0*/  BSSY B1, `(.L_x_478) ;  /* 0x000000a000017945 */ /* 0x000fe80003800000 */
[----:B------:R-:W-:Y:S05]  /*32b0*/  @P2 BRA `(.L_x_479) ;  /* 0x0000000000102947 */ /* 0x000fea0003800000 */
[----:B------:R-:W-:Y:S01]  /*32c0*/  MOV R153, RZ ;  /* 0x000000ff00997202 */ /* 0x000fe20000000f00 */
[----:B------:R-:W-:Y:S06]  /*32d0*/  @!P1 BRA `(.L_x_480) ;  /* 0x0000000000189947 */ /* 0x000fec0003800000 */
[----:B-----5:R-:W-:Y:S01]  /*32e0*/  SHF.L.U32 R153, R65, 0x10, RZ ;  /* 0x0000001041997819 */ /* 0x020fe200000006ff */
[----:B------:R-:W-:Y:S06]  /*32f0*/  BRA `(.L_x_480) ;  /* 0x0000000000107947 */ /* 0x000fec0003800000 */
.L_x_479:
[----:B-----5:R-:W-:Y:S01]  /*3300*/  SHF.L.U32 R153, R61, 0x10, RZ ;  /* 0x000000103d997819 */ /* 0x020fe200000006ff */
[----:B------:R-:W-:-:S04]  /*3310*/  @P1 IMAD.U32 R68, R65, 0x10000, RZ ;  /* 0x0001000041441824 */ /* 0x000fc800078e00ff */
[----:B------:R-:W-:-:S04]  /*3320*/  FMUL.FTZ R153, R153, UR8 ;  /* 0x0000000899997c20 */ /* 0x000fc80008410000 */
[----:B------:R-:W-:-:S07]  /*3330*/  @P1 FADD.FTZ R153, R68, R153 ;  /* 0x0000009944991221 */ /* 0x000fce0000010000 */
.L_x_480:
[----:B------:R-:W-:Y:S05]  /*3340*/  BSYNC B1 ;  /* 0x0000000000017941 */ /* 0x000fea0003800000 */
.L_x_478:
[----:B------:R-:W-:Y:S04]  /*3350*/  BSSY B1, `(.L_x_481) ;  /* 0x000000d000017945 */ /* 0x000fe80003800000 */
[----:B------:R-:W-:Y:S05]  /*3360*/  @P2 BRA `(.L_x_482) ;  /* 0x0000000000142947 */ /* 0x000fea0003800000 */
[----:B------:R-:W-:Y:S01]  /*3370*/  HFMA2.MMA R154, -RZ, RZ, 0, 0 ;  /* 0x00000000ff9a7435 */ /* 0x000fe200000001ff */
[----:B------:R-:W-:Y:S10]  /*3380*/  @!P1 BRA `(.L_x_483) ;  /* 0x0000000000249947 */ /* 0x000ff40003800000 */
[----:B-----5:R-:W-:-:S04]  /*3390*/  PRMT R154, R65, 0x7632, R154 ;  /* 0x00007632419a7816 */ /* 0x020fc8000000009a */
[----:B------:R-:W-:Y:S01]  /*33a0*/  SHF.L.U32 R154, R154, 0x10, RZ ;  /* 0x000000109a9a7819 */ /* 0x000fe200000006ff */
[----:B------:R-:W-:Y:S06]  /*33b0*/  BRA `(.L_x_483) ;  /* 0x0000000000187947 */ /* 0x000fec0003800000 */
.L_x_482:
[----:B-----5:R-:W-:Y:S02]  /*33c0*/  PRMT R68, R61, 0x7632, R68 ;  /* 0x000076323d447816 */ /* 0x020fe40000000044 */
[----:B------:R-:W-:Y:S02]  /*33d0*/  @P1 PRMT R69, R65, 0x7632, R69 ;  /* 0x0000763241451816 */ /* 0x000fe40000000045 */
[----:B------:R-:W-:Y:S02]  /*33e0*/  SHF.L.U32 R68, R68, 0x10, RZ ;  /* 0x0000001044447819 */ /* 0x000fe400000006ff */
[----:B------:R-:W-:-:S03]  /*33f0*/  @P1 SHF.L.U32 R69, R69, 0x10, RZ ;  /* 0x0000001045451819 */ /* 0x000fc600000006ff */
[----:B------:R-:W-:-:S04]  /*3400*/  FMUL.FTZ R154, R68, UR8 ;  /* 0x00000008449a7c20 */ /* 0x000fc80008410000 */
[----:B------:R-:W-:-:S07]  /*3410*/  @P1 FADD.FTZ R154, R69, R154 ;  /* 0x0000009a459a1221 */ /* 0x000fce0000010000 */
.L_x_483:
[----:B------:R-:W-:Y:S05]  /*3420*/  BSYNC B1 ;  /* 0x0000000000017941 */ /* 0x000fea0003800000 */
.L_x_481:
[----:B------:R-:W-:Y:S04]  /*3430*/  BSSY B1, `(.L_x_484) ;  /* 0x000000a000017945 */ /* 0x000fe80003800000 */
[----:B------:R-:W-:Y:S05]  /*3440*/  @P2 BRA `(.L_x_485) ;  /* 0x0000000000102947 */ /* 0x000fea0003800000 */
[----:B------:R-:W-:Y:S01]  /*3450*/  MOV R155, RZ ;  /* 0x000000ff009b7202 */ /* 0x000fe20000000f00 */
[----:B------:R-:W-:Y:S06]  /*3460*/  @!P1 BRA `(.L_x_486) ;  /* 0x0000000000189947 */ /* 0x000fec0003800000 */
[----:B-----5:R-:W-:Y:S01]  /*3470*/  SHF.L.U32 R155, R66, 0x10, RZ ;  /* 0x00000010429b7819 */ /* 0x020fe200000006ff */
[----:B------:R-:W-:Y:S06]  /*3480*/  BRA `(.L_x_486) ;  /* 0x0000000000107947 */ /* 0x000fec0003800000 */
.L_x_485:
[----:B-----5:R-:W-:Y:S01]  /*3490*/  SHF.L.U32 R155, R62, 0x10, RZ ;  /* 0x000000103e9b7819 */ /* 0x020fe200000006ff */
[----:B------:R-:W-:-:S04]  /*34a0*/  @P1 IMAD.U32 R68, R66, 0x10000, RZ ;  /* 0x0001000042441824 */ /* 0x000fc800078e00ff */
[----:B------:R-:W-:-:S04]  /*34b0*/  FMUL.FTZ R155, R155, UR8 ;  /* 0x000000089b9b7c20 */ /* 0x000fc80008410000 */
[----:B------:R-:W-:-:S07]  /*34c0*/  @P1 FADD.FTZ R155, R68, R155 ;  /* 0x0000009b449b1221 */ /* 0x000fce0000010000 */
.L_x_486:
[----:B------:R-:W-:Y:S05]  /*34d0*/  BSYNC B1 ;  /* 0x0000000000017941 */ /* 0x000fea0003800000 */
.L_x_484:
[----:B------:R-:W-:Y:S04]  /*34e0*/  BSSY B1, `(.L_x_487) ;  /* 0x000000d000017945 */ /* 0x000fe80003800000 */
[----:B------:R-:W-:Y:S05]  /*34f0*/  @P2 BRA `(.L_x_488) ;  /* 0x0000000000142947 */ /* 0x000fea0003800000 */
[----:B------:R-:W-:Y:S01]  /*3500*/  HFMA2.MMA R156, -RZ, RZ, 0, 0 ;  /* 0x00000000ff9c7435 */ /* 0x000fe200000001ff */
[----:B------:R-:W-:Y:S10]  /*3510*/  @!P1 BRA `(.L_x_489) ;  /* 0x0000000000249947 */ /* 0x000ff40003800000 */
[----:B-----5:R-:W-:-:S04]  /*3520*/  PRMT R156, R66, 0x7632, R156 ;  /* 0x00007632429c7816 */ /* 0x020fc8000000009c */
[----:B------:R-:W-:Y:S01]  /*3530*/  SHF.L.U32 R156, R156, 0x10, RZ ;  /* 0x000000109c9c7819 */ /* 0x000fe200000006ff */
[----:B------:R-:W-:Y:S06]  /*3540*/  BRA `(.L_x_489) ;  /* 0x0000000000187947 */ /* 0x000fec0003800000 */
.L_x_488:
[----:B-----5:R-:W-:Y:S02]  /*3550*/  PRMT R68, R62, 0x7632, R68 ;  /* 0x000076323e447816 */ /* 0x020fe40000000044 */
[----:B------:R-:W-:Y:S02]  /*3560*/  @P1 PRMT R69, R66, 0x7632, R69 ;  /* 0x0000763242451816 */ /* 0x000fe40000000045 */
[----:B------:R-:W-:Y:S02]  /*3570*/  SHF.L.U32 R68, R68, 0x10, RZ ;  /* 0x0000001044447819 */ /* 0x000fe400000006ff */
[----:B------:R-:W-:-:S03]  /*3580*/  @P1 SHF.L.U32 R69, R69, 0x10, RZ ;  /* 0x0000001045451819 */ /* 0x000fc600000006ff */
[----:B------:R-:W-:-:S04]  /*3590*/  FMUL.FTZ R156, R68, UR8 ;  /* 0x00000008449c7c20 */ /* 0x000fc80008410000 */
[----:B------:R-:W-:-:S07]  /*35a0*/  @P1 FADD.FTZ R156, R69, R156 ;  /* 0x0000009c459c1221 */ /* 0x000fce0000010000 */
.L_x_489:
[----:B------:R-:W-:Y:S05]  /*35b0*/  BSYNC B1 ;  /* 0x0000000000017941 */ /* 0x000fea0003800000 */
.L_x_487:
[----:B------:R-:W-:Y:S04]  /*35c0*/  BSSY B1, `(.L_x_490) ;  /* 0x000000a000017945 */ /* 0x000fe80003800000 */
[----:B------:R-:W-:Y:S05]  /*35d0*/  @P2 BRA `(.L_x_491) ;  /* 0x0000000000102947 */ /* 0x000fea0003800000 */
[----:B------:R-:W-:Y:S01]  /*35e0*/  MOV R157, RZ ;  /* 0x000000ff009d7202 */ /* 0x000fe20000000f00 */
[----:B------:R-:W-:Y:S06]  /*35f0*/  @!P1 BRA `(.L_x_492) ;  /* 0x0000000000189947 */ /* 0x000fec0003800000 */
[----:B-----5:R-:W-:Y:S01]  /*3600*/  SHF.L.U32 R157, R67, 0x10, RZ ;  /* 0x00000010439d7819 */ /* 0x020fe200000006ff */
[----:B------:R-:W-:Y:S06]  /*3610*/  BRA `(.L_x_492) ;  /* 0x0000000000107947 */ /* 0x000fec0003800000 */
.L_x_491:
[----:B-----5:R-:W-:Y:S01]  /*3620*/  SHF.L.U32 R157, R63, 0x10, RZ ;  /* 0x000000103f9d7819 */ /* 0x020fe200000006ff */
[----:B------:R-:W-:-:S04]  /*3630*/  @P1 IMAD.U32 R68, R67, 0x10000, RZ ;  /* 0x0001000043441824 */ /* 0x000fc800078e00ff */
[----:B------:R-:W-:-:S04]  /*3640*/  FMUL.FTZ R157, R157, UR8 ;  /* 0x000000089d9d7c20 */ /* 0x000fc80008410000 */
[----:B------:R-:W-:-:S07]  /*3650*/  @P1 FADD.FTZ R157, R68, R157 ;  /* 0x0000009d449d1221 */ /* 0x000fce0000010000 */
.L_x_492:
[----:B------:R-:W-:Y:S05]  /*3660*/  BSYNC B1 ;  /* 0x0000000000017941 */ /* 0x000fea0003800000 */
.L_x_490:
[----:B------:R-:W-:Y:S04]  /*3670*/  BSSY B1, `(.L_x_493) ;  /* 0x000000d000017945 */ /* 0x000fe80003800000 */
[----:B------:R-:W-:Y:S05]  /*3680*/  @P2 BRA `(.L_x_494) ;  /* 0x0000000000142947 */ /* 0x000fea0003800000 */
[----:B------:R-:W-:Y:S01]  /*3690*/  HFMA2.MMA R158, -RZ, RZ, 0, 0 ;  /* 0x00000000ff9e7435 */ /* 0x000fe200000001ff */
[----:B------:R-:W-:Y:S10]  /*36a0*/  @!P1 BRA `(.L_x_495) ;  /* 0x0000000000249947 */ /* 0x000ff40003800000 */
[----:B-----5:R-:W-:-:S04]  /*36b0*/  PRMT R158, R67, 0x7632, R158 ;  /* 0x00007632439e7816 */ /* 0x020fc8000000009e */
[----:B------:R-:W-:Y:S01]  /*36c0*/  SHF.L.U32 R158, R158, 0x10, RZ ;  /* 0x000000109e9e7819 */ /* 0x000fe200000006ff */
[----:B------:R-:W-:Y:S06]  /*36d0*/  BRA `(.L_x_495) ;  /* 0x0000000000187947 */ /* 0x000fec0003800000 */
.L_x_494:
[----:B-----5:R-:W-:Y:S02]  /*36e0*/  PRMT R68, R63, 0x7632, R68 ;  /* 0x000076323f447816 */ /* 0x020fe40000000044 */
[----:B------:R-:W-:Y:S02]  /*36f0*/  @P1 PRMT R69, R67, 0x7632, R69 ;  /* 0x0000763243451816 */ /* 0x000fe40000000045 */
[----:B------:R-:W-:Y:S02]  /*3700*/  SHF.L.U32 R68, R68, 0x10, RZ ;  /* 0x0000001044447819 */ /* 0x000fe400000006ff */
[----:B------:R-:W-:-:S03]  /*3710*/  @P1 SHF.L.U32 R69, R69, 0x10, RZ ;  /* 0x0000001045451819 */ /* 0x000fc600000006ff */
[----:B------:R-:W-:-:S04]  /*3720*/  FMUL.FTZ R158, R68, UR8 ;  /* 0x00000008449e7c20 */ /* 0x000fc80008410000 */
[----:B------:R-:W-:-:S07]  /*3730*/  @P1 FADD.FTZ R158, R69, R158 ;  /* 0x0000009e459e1221 */ /* 0x000fce0000010000 */
.L_x_495:
[----:B------:R-:W-:Y:S05]  /*3740*/  BSYNC B1 ;  /* 0x0000000000017941 */ /* 0x000fea0003800000 */
.L_x_493:
        /* <DEDUP_REMOVED lines=9> */
.L_x_471:
[----:B------:R-:W-:Y:S05]  /*37e0*/  BSYNC B0 ;  /* 0x0000000000007941 */ /* 0x000fea0003800000 */
.L_x_470:
[----:B------:R-:W-:Y:S01]  /*37f0*/  ISETP.NE.AND P1, PT, R159, RZ, PT ;  /* 0x000000ff9f00720c */ /* 0x000fe20003f25270 */
[----:B------:R-:W-:-:S12]  /*3800*/  BSSY B0, `(.L_x_496) ;  /* 0x0000076000007945 */ /* 0x000fd80003800000 */
[----:B------:R-:W-:Y:S05]  /*3810*/  @!P1 BRA `(.L_x_497) ;  /* 0x0000000400d09947 */ /* 0x000fea0003800000 */
[----:B01234-:R-:W0:Y:S02]  /*3820*/  @P0 LDC.64 R68, c[0x0][0x220] ;  /* 0x00008800ff440b82 */ /* 0x01fe240000000a00 */
[----:B0-----:R-:W-:-:S05]  /*3830*/  @P0 IMAD.WIDE.U32 R70, R173, 0x10, R68 ;  /* 0x00000010ad460825 */ /* 0x001fca00078e0044 */
[----:B-----5:R0:W5:Y:S01]  /*3840*/  @P0 LDG.E.128 R60, desc[UR4][R70.64] ;  /* 0x00000004463c0981 */ /* 0x020162000c1e1d00 */
[----:B------:R-:W-:-:S04]  /*3850*/  ISETP.NE.U32.AND P0, PT, RZ, UR6, PT ;  /* 0x00000006ff007c0c */ /* 0x000fc8000bf05070 */
[----:B------:R-:W-:-:S13]  /*3860*/  ISETP.NE.AND.EX P0, PT, RZ, UR7, PT, P0 ;  /* 0x00000007ff007c0c */ /* 0x000fda000bf05300 */
[----:B------:R-:W1:Y:S02]  /*3870*/  @P0 LDC.64 R68, c[0x0][0x230] ;  /* 0x00008c00ff440b82 */ /* 0x000e640000000a00 */
        /* <DEDUP_REMOVED lines=9> */
.L_x_499:
[----:B-----5:R-:W-:Y:S02]  /*3910*/  SHF.L.U32 R160, R60, 0x10, RZ ;  /* 0x000000103ca07819 */ /* 0x020fe400000006ff */
[----:B------:R-:W-:-:S03]  /*3920*/  @P0 SHF.L.U32 R69, R64, 0x10, RZ ;  /* 0x0000001040450819 */ /* 0x000fc600000006ff */
[----:B------:R-:W-:-:S04]  /*3930*/  FMUL.FTZ R160, R160, UR8 ;  /* 0x00000008a0a07c20 */ /* 0x000fc80008410000 */
[----:B------:R-:W-:-:S07]  /*3940*/  @P0 FADD.FTZ R160, R69, R160 ;  /* 0x000000a045a00221 */ /* 0x000fce0000010000 */
.L_x_500:
[----:B------:R-:W-:Y:S05]  /*3950*/  BSYNC B1 ;  /* 0x0000000000017941 */ /* 0x000fea0003800000 */
.L_x_498:
[----:B------:R-:W-:Y:S04]  /*3960*/  BSSY B1, `(.L_x_501) ;  /* 0x000000d000017945 */ /* 0x000fe80003800000 */
[----:B------:R-:W-:Y:S05]  /*3970*/  @P1 BRA `(.L_x_502) ;  /* 0x0000000000141947 */ /* 0x000fea0003800000 */
[----:B------:R-:W-:Y:S01]  /*3980*/  HFMA2.MMA R161, -RZ, RZ, 0, 0 ;  /* 0x00000000ffa17435 */ /* 0x000fe200000001ff */
[----:B------:R-:W-:Y:S10]  /*3990*/  @!P0 BRA `(.L_x_503) ;  /* 0x0000000000248947 */ /* 0x000ff40003800000 */
[----:B-----5:R-:W-:-:S04]  /*39a0*/  PRMT R161, R64, 0x7632, R161 ;  /* 0x0000763240a17816 */ /* 0x020fc800000000a1 */
[----:B------:R-:W-:Y:S01]  /*39b0*/  SHF.L.U32 R161, R161, 0x10, RZ ;  /* 0x00000010a1a17819 */ /* 0x000fe200000006ff */
[----:B------:R-:W-:Y:S06]  /*39c0*/  BRA `(.L_x_503) ;  /* 0x0000000000187947 */ /* 0x000fec0003800000 */
.L_x_502:
[----:B-----5:R-:W-:Y:S02]  /*39d0*/  PRMT R68, R60, 0x7632, R68 ;  /* 0x000076323c447816 */ /* 0x020fe40000000044 */
[----:B------:R-:W-:Y:S02]  /*39e0*/  @P0 PRMT R69, R64, 0x7632, R69 ;  /* 0x0000763240450816 */ /* 0x000fe40000000045 */
[----:B------:R-:W-:Y:S02]  /*39f0*/  SHF.L.U32 R68, R68, 0x10, RZ ;  /* 0x0000001044447819 */ /* 0x000fe400000006ff */
[----:B------:R-:W-:-:S03]  /*3a00*/  @P0 SHF.L.U32 R70, R69, 0x10, RZ ;  /* 0x0000001045460819 */ /* 0x000fc600000006ff */
[----:B------:R-:W-:-:S04]  /*3a10*/  FMUL.FTZ R161, R68, UR8 ;  /* 0x0000000844a17c20 */ /* 0x000fc80008410000 */
[----:B------:R-:W-:-:S07]  /*3a20*/  @P0 FADD.FTZ R161, R70, R161 ;  /* 0x000000a146a10221 */ /* 0x000fce0000010000 */
.L_x_503:
[----:B------:R-:W-:Y:S05]  /*3a30*/  BSYNC B1 ;  /* 0x0000000000017941 */ /* 0x000fea0003800000 */
.L_x_501:
[----:B------:R-:W-:Y:S04]  /*3a40*/  BSSY B1, `(.L_x_504) ;  /* 0x000000a000017945 */ /* 0x000fe80003800000 */
[----:B------:R-:W-:Y:S05]  /*3a50*/  @P1 BRA `(.L_x_505) ;  /* 0x0000000000101947 */ /* 0x000fea0003800000 */
[----:B------:R-:W-:Y:S01]  /*3a60*/  MOV R162, RZ ;  /* 0x000000ff00a27202 */ /* 0x000fe20000000f00 */
[----:B------:R-:W-:Y:S06]  /*3a70*/  @!P0 BRA `(.L_x_506) ;  /* 0x0000000000188947 */ /* 0x000fec0003800000 */
[----:B-----5:R-:W-:Y:S01]  /*3a80*/  IMAD.U32 R162, R65, 0x10000, RZ ;  /* 0x0001000041a27824 */ /* 0x020fe200078e00ff */
[----:B------:R-:W-:Y:S06]  /*3a90*/  BRA `(.L_x_506) ;  /* 0x0000000000107947 */ /* 0x000fec0003800000 */
.L_x_505:
[----:B-----5:R-:W-:Y:S02]  /*3aa0*/  SHF.L.U32 R162, R61, 0x10, RZ ;  /* 0x000000103da27819 */ /* 0x020fe400000006ff */
[----:B------:R-:W-:-:S03]  /*3ab0*/  @P0 SHF.L.U32 R69, R65, 0x10, RZ ;  /* 0x0000001041450819 */ /* 0x000fc600000006ff */
[----:B------:R-:W-:-:S04]  /*3ac0*/  FMUL.FTZ R162, R162, UR8 ;  /* 0x00000008a2a27c20 */ /* 0x000fc80008410000 */
[----:B------:R-:W-:-:S07]  /*3ad0*/  @P0 FADD.FTZ R162, R69, R162 ;  /* 0x000000a245a20221 */ /* 0x000fce0000010000 */
.L_x_506:
[----:B------:R-:W-:Y:S05]  /*3ae0*/  BSYNC B1 ;  /* 0x0000000000017941 */ /* 0x000fea0003800000 */
.L_x_504:
[----:B------:R-:W-:Y:S04]  /*3af0*/  BSSY B1, `(.L_x_507) ;  /* 0x000000d000017945 */ /* 0x000fe80003800000 */
[----:B------:R-:W-:Y:S05]  /*3b00*/  @P1 BRA `(.L_x_508) ;  /* 0x0000000000141947 */ /* 0x000fea0003800000 */
[----:B------:R-:W-:Y:S01]  /*3b10*/  HFMA2.MMA R163, -RZ, RZ, 0, 0 ;  /* 0x00000000ffa37435 */ /* 0x000fe200000001ff */
[----:B------:R-:W-:Y:S10]  /*3b20*/  @!P0 BRA `(.L_x_509) ;  /* 0x0000000000248947 */ /* 0x000ff40003800000 */
[----:B-----5:R-:W-:-:S04]  /*3b30*/  PRMT R163, R65, 0x7632, R163 ;  /* 0x0000763241a37816 */ /* 0x020fc800000000a3 */
[----:B------:R-:W-:Y:S01]  /*3b40*/  SHF.L.U32 R163, R163, 0x10, RZ ;  /* 0x00000010a3a37819 */ /* 0x000fe200000006ff */
[----:B------:R-:W-:Y:S06]  /*3b50*/  BRA `(.L_x_509) ;  /* 0x0000000000187947 */ /* 0x000fec0003800000 */
.L_x_508:
[----:B-----5:R-:W-:Y:S02]  /*3b60*/  PRMT R68, R61, 0x7632, R68 ;  /* 0x000076323d447816 */ /* 0x020fe40000000044 */
[----:B------:R-:W-:Y:S02]  /*3b70*/  @P0 PRMT R69, R65, 0x7632, R69 ;  /* 0x0000763241450816 */ /* 0x000fe40000000045 */
[----:B------:R-:W-:Y:S02]  /*3b80*/  SHF.L.U32 R68, R68, 0x10, RZ ;  /* 0x0000001044447819 */ /* 0x000fe400000006ff */
[----:B------:R-:W-:-:S03]  /*3b90*/  @P0 SHF.L.U32 R70, R69, 0x10, RZ ;  /* 0x0000001045460819 */ /* 0x000fc600000006ff */
[----:B------:R-:W-:-:S04]  /*3ba0*/  FMUL.FTZ R163, R68, UR8 ;  /* 0x0000000844a37c20 */ /* 0x000fc80008410000 */
[----:B------:R-:W-:-:S07]  /*3bb0*/  @P0 FADD.FTZ R163, R70, R163 ;  /* 0x000000a346a30221 */ /* 0x000fce0000010000 */
.L_x_509:
[----:B------:R-:W-:Y:S05]  /*3bc0*/  BSYNC B1 ;  /* 0x0000000000017941 */ /* 0x000fea0003800000 */
.L_x_507:
[----:B------:R-:W-:Y:S04]  /*3bd0*/  BSSY B1, `(.L_x_510) ;  /* 0x000000a000017945 */ /* 0x000fe80003800000 */
[----:B------:R-:W-:Y:S05]  /*3be0*/  @P1 BRA `(.L_x_511) ;  /* 0x0000000000101947 */ /* 0x000fea0003800000 */
[----:B------:R-:W-:Y:S01]  /*3bf0*/  MOV R164, RZ ;  /* 0x000000ff00a47202 */ /* 0x000fe20000000f00 */
[----:B------:R-:W-:Y:S06]  /*3c00*/  @!P0 BRA `(.L_x_512) ;  /* 0x0000000000188947 */ /* 0x000fec0003800000 */
[----:B-----5:R-:W-:Y:S01]  /*3c10*/  IMAD.U32 R164, R66, 0x10000, RZ ;  /* 0x0001000042a47824 */ /* 0x020fe200078e00ff */
[----:B------:R-:W-:Y:S06]  /*3c20*/  BRA `(.L_x_512) ;  /* 0x0000000000107947 */ /* 0x000fec0003800000 */
.L_x_511:
[----:B-----5:R-:W-:Y:S02]  /*3c30*/  SHF.L.U32 R164, R62, 0x10, RZ ;  /* 0x000000103ea47819 */ /* 0x020fe400000006ff */
[----:B------:R-:W-:-:S03]  /*3c40*/  @P0 SHF.L.U32 R69, R66, 0x10, RZ ;  /* 0x0000001042450819 */ /* 0x000fc600000006ff */
[----:B------:R-:W-:-:S04]  /*3c50*/  FMUL.FTZ R164, R164, UR8 ;  /* 0x00000008a4a47c20 */ /* 0x000fc80008410000 */
[----:B------:R-:W-:-:S07]  /*3c60*/  @P0 FADD.FTZ R164, R69, R164 ;  /* 0x000000a445a40221 */ /* 0x000fce0000010000 */
.L_x_512:
[----:B------:R-:W-:Y:S05]  /*3c70*/  BSYNC B1 ;  /* 0x0000000000017941 */ /* 0x000fea0003800000 */
.L_x_510:
[----:B------:R-:W-:Y:S04]  /*3c80*/  BSSY B1, `(.L_x_513) ;  /* 0x000000d000017945 */ /* 0x000fe80003800000 */
[----:B------:R-:W-:Y:S05]  /*3c90*/  @P1 BRA `(.L_x_514) ;  /* 0x0000000000141947 */ /* 0x000fea0003800000 */
[----:B------:R-:W-:Y:S01]  /*3ca0*/  HFMA2.MMA R165, -RZ, RZ, 0, 0 ;  /* 0x00000000ffa57435 */ /* 0x000fe200000001ff */
[----:B------:R-:W-:Y:S10]  /*3cb0*/  @!P0 BRA `(.L_x_515) ;  /* 0x0000000000248947 */ /* 0x000ff40003800000 */
[----:B-----5:R-:W-:-:S04]  /*3cc0*/  PRMT R165, R66, 0x7632, R165 ;  /* 0x0000763242a57816 */ /* 0x020fc800000000a5 */
[----:B------:R-:W-:Y:S01]  /*3cd0*/  SHF.L.U32 R165, R165, 0x10, RZ ;  /* 0x00000010a5a57819 */ /* 0x000fe200000006ff */
[----:B------:R-:W-:Y:S06]  /*3ce0*/  BRA `(.L_x_515) ;  /* 0x0000000000187947 */ /* 0x000fec0003800000 */
.L_x_514:
[----:B-----5:R-:W-:Y:S02]  /*3cf0*/  PRMT R68, R62, 0x7632, R68 ;  /* 0x000076323e447816 */ /* 0x020fe40000000044 */
[----:B------:R-:W-:Y:S02]  /*3d00*/  @P0 PRMT R69, R66, 0x7632, R69 ;  /* 0x0000763242450816 */ /* 0x000fe40000000045 */
[----:B------:R-:W-:Y:S02]  /*3d10*/  SHF.L.U32 R68, R68, 0x10, RZ ;  /* 0x0000001044447819 */ /* 0x000fe400000006ff */
[----:B------:R-:W-:-:S03]  /*3d20*/  @P0 SHF.L.U32 R70, R69, 0x10, RZ ;  /* 0x0000001045460819 */ /* 0x000fc600000006ff */
[----:B------:R-:W-:-:S04]  /*3d30*/  FMUL.FTZ R165, R68, UR8 ;  /* 0x0000000844a57c20 */ /* 0x000fc80008410000 */
[----:B------:R-:W-:-:S07]  /*3d40*/  @P0 FADD.FTZ R165, R70, R165 ;  /* 0x000000a546a50221 */ /* 0x000fce0000010000 */
.L_x_515:
[----:B------:R-:W-:Y:S05]  /*3d50*/  BSYNC B1 ;  /* 0x0000000000017941 */ /* 0x000fea0003800000 */
.L_x_513:
[----:B------:R-:W-:Y:S04]  /*3d60*/  BSSY B1, `(.L_x_516) ;  /* 0x000000a000017945 */ /* 0x000fe80003800000 */
[----:B------:R-:W-:Y:S05]  /*3d70*/  @P1 BRA `(.L_x_517) ;  /* 0x0000000000101947 */ /* 0x000fea0003800000 */
[----:B------:R-:W-:Y:S01]  /*3d80*/  MOV R166, RZ ;  /* 0x000000ff00a67202 */ /* 0x000fe20000000f00 */
[----:B------:R-:W-:Y:S06]  /*3d90*/  @!P0 BRA `(.L_x_518) ;  /* 0x0000000000188947 */ /* 0x000fec0003800000 */
[----:B-----5:R-:W-:Y:S01]  /*3da0*/  IMAD.U32 R166, R67, 0x10000, RZ ;  /* 0x0001000043a67824 */ /* 0x020fe200078e00ff */
[----:B------:R-:W-:Y:S06]  /*3db0*/  BRA `(.L_x_518) ;  /* 0x0000000000107947 */ /* 0x000fec0003800000 */
.L_x_517:
[----:B-----5:R-:W-:Y:S02]  /*3dc0*/  SHF.L.U32 R166, R63, 0x10, RZ ;  /* 0x000000103fa67819 */ /* 0x020fe400000006ff */
[----:B------:R-:W-:-:S03]  /*3dd0*/  @P0 SHF.L.U32 R69, R67, 0x10, RZ ;  /* 0x0000001043450819 */ /* 0x000fc600000006ff */
[----:B------:R-:W-:-:S04]  /*3de0*/  FMUL.FTZ R166, R166, UR8 ;  /* 0x00000008a6a67c20 */ /* 0x000fc80008410000 */
[----:B------:R-:W-:-:S07]  /*3df0*/  @P0 FADD.FTZ R166, R69, R166 ;  /* 0x000000a645a60221 */ /* 0x000fce0000010000 */
.L_x_518:
[----:B------:R-:W-:Y:S05]  /*3e00*/  BSYNC B1 ;  /* 0x0000000000017941 */ /* 0x000fea0003800000 */
.L_x_516:
[----:B------:R-:W-:Y:S04]  /*3e10*/  BSSY B1, `(.L_x_519) ;  /* 0x000000d000017945 */ /* 0x000fe80003800000 */
[----:B------:R-:W-:Y:S05]  /*3e20*/  @P1 BRA `(.L_x_520) ;  /* 0x0000000000141947 */ /* 0x000fea0003800000 */
[----:B------:R-:W-:Y:S01]  /*3e30*/  HFMA2.MMA R167, -RZ, RZ, 0, 0 ;  /* 0x00000000ffa77435 */ /* 0x000fe200000001ff */
[----:B------:R-:W-:Y:S10]  /*3e40*/  @!P0 BRA `(.L_x_521) ;  /* 0x0000000000248947 */ /* 0x000ff40003800000 */
[----:B-----5:R-:W-:-:S04]  /*3e50*/  PRMT R167, R67, 0x7632, R167 ;  /* 0x0000763243a77816 */ /* 0x020fc800000000a7 */
[----:B------:R-:W-:Y:S01]  /*3e60*/  SHF.L.U32 R167, R167, 0x10, RZ ;  /* 0x00000010a7a77819 */ /* 0x000fe200000006ff */
[----:B------:R-:W-:Y:S06]  /*3e70*/  BRA `(.L_x_521) ;  /* 0x0000000000187947 */ /* 0x000fec0003800000 */
.L_x_520:
[----:B-----5:R-:W-:Y:S02]  /*3e80*/  PRMT R68, R63, 0x7632, R68 ;  /* 0x000076323f447816 */ /* 0x020fe40000000044 */
[----:B------:R-:W-:Y:S02]  /*3e90*/  @P0 PRMT R69, R67, 0x7632, R69 ;  /* 0x0000763243450816 */ /* 0x000fe40000000045 */
[----:B------:R-:W-:Y:S02]  /*3ea0*/  SHF.L.U32 R68, R68, 0x10, RZ ;  /* 0x0000001044447819 */ /* 0x000fe400000006ff */
[----:B------:R-:W-:-:S03]  /*3eb0*/  @P0 SHF.L.U32 R70, R69, 0x10, RZ ;  /* 0x0000001045460819 */ /* 0x000fc600000006ff */
[----:B------:R-:W-:-:S04]  /*3ec0*/  FMUL.FTZ R167, R68, UR8 ;  /* 0x0000000844a77c20 */ /* 0x000fc80008410000 */
[----:B------:R-:W-:-:S07]  /*3ed0*/  @P0 FADD.FTZ R167, R70, R167 ;  /* 0x000000a746a70221 */ /* 0x000fce0000010000 */
.L_x_521:
[----:B------:R-:W-:Y:S05]  /*3ee0*/  BSYNC B1 ;  /* 0x0000000000017941 */ /* 0x000fea0003800000 */
.L_x_519:
[----:B------:R-:W0:Y:S01]  /*3ef0*/  LDC.64 R132, c[0x0][0x238] ;  /* 0x00008e00ff847b82 */ /* 0x000e220000000a00 */
[----:B------:R-:W-:Y:S02]  /*3f00*/  F2FP.BF16.F32.PACK_AB R71, R167, R166 ;  /* 0x000000a6a747723e */ /* 0x000fe400000010ff */
[----:B------:R-:W-:Y:S02]  /*3f10*/  F2FP.BF16.F32.PACK_AB R70, R165, R164 ;  /* 0x000000a4a546723e */ /* 0x000fe400000010ff */
[----:B------:R-:W-:Y:S02]  /*3f20*/  F2FP.BF16.F32.PACK_AB R69, R163, R162 ;  /* 0x000000a2a345723e */ /* 0x000fe400000010ff */
[----:B------:R-:W-:Y:S01]  /*3f30*/  F2FP.BF16.F32.PACK_AB R68, R161, R160 ;  /* 0x000000a0a144723e */ /* 0x000fe200000010ff */
[----:B0-----:R-:W-:-:S05]  /*3f40*/  IMAD.WIDE.U32 R132, R171, 0x10, R132 ;  /* 0x00000010ab847825 */ /* 0x001fca00078e0084 */
[----:B------:R0:W-:Y:S02]  /*3f50*/  STG.E.128 desc[UR4][R132.64], R68 ;  /* 0x0000004484007986 */ /* 0x0001e4000c101d04 */
.L_x_497:
[----:B------:R-:W-:Y:S05]  /*3f60*/  BSYNC B0 ;  /* 0x0000000000007941 */ /* 0x000fea0003800000 */
.L_x_496:
[----:B01234-:R-:W-:Y:S01]  /*3f70*/  FADD.FTZ R69, RZ, R113 ;  /* 0x00000071ff457221 */ /* 0x01ffe20000010000 */
[C---:B------:R-:W-:Y:S01]  /*3f80*/  ISETP.GT.U32.AND P4, PT, R3.reuse, 0x3f, PT ;  /* 0x0000003f0300780c */ /* 0x040fe20003f84070 */
[----:B------:R-:W-:Y:S01]  /*3f90*/  UMOV UR10, 0xffffffff ;  /* 0xffffffff000a7882 */ /* 0x000fe20000000000 */
[C---:B------:R-:W-:Y:S01]  /*3fa0*/  ISETP.GT.U32.AND P3, PT, R3.reuse, 0x5f, PT ;  /* 0x0000005f0300780c */ /* 0x040fe20003f64070 */
[----:B------:R-:W-:Y:S01]  /*3fb0*/  FADD.FTZ R68, R114, R69 ;  /* 0x0000004572447221 */ /* 0x000fe20000010000 */
[C---:B------:R-:W-:Y:S02]  /*3fc0*/  ISETP.GT.U32.AND P2, PT, R3.reuse, 0x7f, PT ;  /* 0x0000007f0300780c */ /* 0x040fe40003f44070 */
[----:B------:R-:W-:Y:S01]  /*3fd0*/  ISETP.GT.U32.AND P1, PT, R3, 0x9f, PT ;  /* 0x0000009f0300780c */ /* 0x000fe20003f24070 */
[----:B------:R-:W-:Y:S01]  /*3fe0*/  FADD.FTZ R69, R115, R68 ;  /* 0x0000004473457221 */ /* 0x000fe20000010000 */
[----:B------:R-:W-:Y:S02]  /*3ff0*/  ISETP.GT.U32.AND P0, PT, R3, 0xbf, PT ;  /* 0x000000bf0300780c */ /* 0x000fe40003f04070 */
[----:B------:R-:W-:Y:S01]  /*4000*/  LOP3.LUT P6, RZ, R0, 0x1f, RZ, 0xc0, !PT ;  /* 0x0000001f00ff7812 */ /* 0x000fe200078cc0ff */
        /* <DEDUP_REMOVED lines=46> */
[----:B------:R-:W-:Y:S01]  /*42f0*/  P2R R68, PR, RZ, 0x40 ;  /* 0x00000040ff447803 */ /* 0x000fe20000000000 */
[----:B------:R-:W-:Y:S06]  /*4300*/  BRA.DIV UR10, `(.L_x_522) ;  /* 0x000000160aac7947 */ /* 0x000fec000b800000 */
[----:B------:R-:W0:Y:S01]  /*4310*/  SHFL.BFLY PT, R68, R69, 0x1, 0x1f ;  /* 0x0c201f0045447f89 */ /* 0x000e2200000e0000 */
[----:B------:R-:W1:Y:S01]  /*4320*/  LDC R132, c[0x0][0x290] ;  /* 0x0000a400ff847b82 */ /* 0x000e620000000800 */
        /* <DEDUP_REMOVED lines=12> */
[--C-:B------:R-:W-:Y:S01]  /*43f0*/  FADD.FTZ R71, R115, -R133.reuse ;  /* 0x8000008573477221 */ /* 0x100fe20000010000 */
[--C-:B------:R-:W-:Y:S01]  /*4400*/  FADD.FTZ R70, R123, -R133.reuse ;  /* 0x800000857b467221 */ /* 0x100fe20000010000 */
[----:B------:R-:W-:Y:S01]  /*4410*/  FFMA.FTZ R68, R68, R68, RZ ;  /* 0x0000004444447223 */ /* 0x000fe200000100ff */
[----:B------:R-:W-:-:S03]  /*4420*/  FADD.FTZ R172, R124, -R133 ;  /* 0x800000857cac7221 */ /* 0x000fc60000010000 */
[----:B------:R-:W-:Y:S01]  /*4430*/  FFMA.FTZ R68, R69, R69, R68 ;  /* 0x0000004545447223 */ /* 0x000fe20000010044 */
        /* <DEDUP_REMOVED lines=9> */
[----:B------:R-:W-:-:S04]  /*44d0*/  FFMA.FTZ R68, R71, R71, R68 ;  /* 0x0000004747447223 */ /* 0x000fc80000010044 */
[----:B------:R-:W-:Y:S01]  /*44e0*/  FFMA.FTZ R68, R69, R69, R68 ;  /* 0x0000004545447223 */ /* 0x000fe20000010044 */
[----:B------:R-:W-:-:S04]  /*44f0*/  FADD.FTZ R69, R122, -R133 ;  /* 0x800000857a457221 */ /* 0x000fc80000010000 */
[----:B------:R-:W-:-:S05]  /*4500*/  FSEL R68, R68, RZ, P5 ;  /* 0x000000ff44447208 */ /* 0x000fca0002800000 */
[----:B------:R-:W-:-:S04]  /*4510*/  FFMA.FTZ R69, R69, R69, R68 ;  /* 0x0000004545457223 */ /* 0x000fc80000010044 */
        /* <DEDUP_REMOVED lines=12> */
[----:B------:R-:W-:Y:S01]  /*45e0*/  @P4 FFMA.FTZ R68, R70, R70, R69 ;  /* 0x0000004646444223 */ /* 0x000fe20000010045 */
[--C-:B------:R-:W-:Y:S01]  /*45f0*/  FADD.FTZ R69, R131, -R133.reuse ;  /* 0x8000008583457221 */ /* 0x100fe20000010000 */
[----:B------:R-:W-:-:S03]  /*4600*/  FADD.FTZ R70, R134, -R133 ;  /* 0x8000008586467221 */ /* 0x000fc60000010000 */
        /* <DEDUP_REMOVED lines=70> */
.L_x_547:
[----:B------:R-:W-:Y:S01]  /*4a70*/  LOP3.LUT P1, RZ, R0, 0x1f, RZ, 0xc0, !PT ;  /* 0x0000001f00ff7812 */ /* 0x000fe2000782c0ff */
[----:B------:R-:W-:Y:S01]  /*4a80*/  FMUL.FTZ R68, R133, R133 ;  /* 0x0000008585447220 */ /* 0x000fe20000410000 */
[----:B------:R-:W-:Y:S01]  /*4a90*/  PLOP3.LUT P0, PT, PT, PT, UP0, 0x40, 0x0 ;  /* 0x000000000000781c */ /* 0x000fe20003f0e808 */
[----:B-1----:R-:W-:Y:S01]  /*4aa0*/  FADD.FTZ R171, R172, R171 ;  /* 0x000000abacab7221 */ /* 0x002fe20000010000 */
[----:B------:R-:W-:Y:S02]  /*4ab0*/  BSSY B0, `(.L_x_523) ;  /* 0x00000eb000007945 */ /* 0x000fe40003800000 */
[----:B------:R-:W-:Y:S01]  /*4ac0*/  FSEL R173, R68, RZ, !P0 ;  /* 0x000000ff44ad7208 */ /* 0x000fe20004000000 */
[----:B------:R-:W-:-:S04]  /*4ad0*/  FFMA.FTZ R132, R171, R132, UR9 ;  /* 0x00000009ab847e23 */ /* 0x000fc80008010084 */
[----:B------:R-:W-:Y:S02]  /*4ae0*/  FADD.FTZ R132, R132, R173 ;  /* 0x000000ad84847221 */ /* 0x000fe40000010000 */
[----:B------:R-:W1:Y:S02]  /*4af0*/  @!P1 LDC.64 R68, c[0x0][0x250] ;  /* 0x00009400ff449b82 */ /* 0x000e640000000a00 */
[----:B------:R-:W2:Y:S01]  /*4b00*/  MUFU.RSQ R171, R132 ;  /* 0x0000008400ab7308 */ /* 0x000ea20000001400 */
[----:B-1----:R-:W-:-:S04]  /*4b10*/  @!P1 LEA R70, P0, R52, R68, 0x2 ;  /* 0x0000004434469211 */ /* 0x002fc800078010ff */
[C---:B------:R-:W-:Y:S02]  /*4b20*/  @!P1 LEA.HI.X R71, R52.reuse, R69, R170, 0x2, P0 ;  /* 0x0000004534479211 */ /* 0x040fe400000f14aa */
[----:B------:R-:W1:Y:S03]  /*4b30*/  @!P1 LDC.64 R68, c[0x0][0x258] ;  /* 0x00009600ff449b82 */ /* 0x000e660000000a00 */
[----:B------:R3:W-:Y:S01]  /*4b40*/  @!P1 STG.E desc[UR4][R70.64], R133 ;  /* 0x0000008546009986 */ /* 0x0007e2000c101904 */
[----:B-1----:R-:W-:-:S04]  /*4b50*/  @!P1 LEA R68, P0, R52, R68, 0x2 ;  /* 0x0000004434449211 */ /* 0x002fc800078010ff */
[----:B------:R-:W-:Y:S02]  /*4b60*/  @!P1 LEA.HI.X R69, R52, R69, R170, 0x2, P0 ;  /* 0x0000004534459211 */ /* 0x000fe400000f14aa */
[----:B-----5:R-:W-:-:S03]  /*4b70*/  ISETP.GE.AND P0, PT, R168, 0x1, PT ;  /* 0x00000001a800780c */ /* 0x020fc60003f06270 */
[----:B--2---:R3:W-:Y:S10]  /*4b80*/  @!P1 STG.E desc[UR4][R68.64], R171 ;  /* 0x000000ab44009986 */ /* 0x0047f4000c101904 */
[----:B------:R-:W-:Y:S05]  /*4b90*/  @!P0 BRA `(.L_x_524) ;  /* 0x0000000c00708947 */ /* 0x000fea0003800000 */
[----:B------:R-:W-:Y:S01]  /*4ba0*/  IADD3 R168, R168, -0x1, RZ ;  /* 0xffffffffa8a87810 */ /* 0x000fe20007ffe0ff */
[----:B------:R-:W-:Y:S01]  /*4bb0*/  BSSY B1, `(.L_x_525) ;  /* 0x0000029000017945 */ /* 0x000fe20003800000 */
[----:B------:R-:W-:Y:S02]  /*4bc0*/  PLOP3.LUT P0, PT, PT, PT, UP0, 0x40, 0x0 ;  /* 0x000000000000781c */ /* 0x000fe40003f0e808 */
[----:B------:R-:W-:Y:S01]  /*4bd0*/  LOP3.LUT R2, R0, 0x1f, RZ, 0xc0, !PT ;  /* 0x0000001f00027812 */ /* 0x000fe200078ec0ff */
[----:B------:R-:W-:-:S05]  /*4be0*/  IMAD R168, R168, R169, RZ ;  /* 0x000000a9a8a87224 */ /* 0x000fca00078e02ff */
[----:B---3--:R-:W-:-:S04]  /*4bf0*/  SHF.R.S32.HI R69, RZ, 0x1f, R168 ;  /* 0x0000001fff457819 */ /* 0x008fc800000114a8 */
[----:B------:R-:W-:Y:S02]  /*4c00*/  LEA.HI R69, R69, R168, RZ, 0x3 ;  /* 0x000000a845457211 */ /* 0x000fe400078f18ff */
[----:B------:R-:W-:Y:S02]  /*4c10*/  FSEL R168, R133, RZ, P0 ;  /* 0x000000ff85a87208 */ /* 0x000fe40000000000 */
[----:B------:R-:W-:Y:S01]  /*4c20*/  LEA.HI.SX32 R169, R69, R2, 0x1d ;  /* 0x0000000245a97211 */ /* 0x000fe200078feaff */
[----:B------:R-:W-:Y:S06]  /*4c30*/  @!P5 BRA `(.L_x_526) ;  /* 0x000000000080d947 */ /* 0x000fec0003800000 */
[----:B------:R-:W1:Y:S01]  /*4c40*/  LDC.64 R132, c[0x0][0x2b8] ;  /* 0x0000ae00ff847b82 */ /* 0x000e620000000a00 */
[--C-:B------:R-:W-:Y:S01]  /*4c50*/  FADD.FTZ R68, R113, -R168.reuse ;  /* 0x800000a871447221 */ /* 0x100fe20000010000 */
[--C-:B------:R-:W-:Y:S01]  /*4c60*/  FADD.FTZ R70, R114, -R168.reuse ;  /* 0x800000a872467221 */ /* 0x100fe20000010000 */
[--C-:B------:R-:W-:Y:S01]  /*4c70*/  FADD.FTZ R170, R115, -R168.reuse ;  /* 0x800000a873aa7221 */ /* 0x100fe20000010000 */
[--C-:B0-----:R-:W-:Y:S01]  /*4c80*/  FADD.FTZ R172, R116, -R168.reuse ;  /* 0x800000a874ac7221 */ /* 0x101fe20000010000 */
        /* <DEDUP_REMOVED lines=18> */
[----:B------:R-:W-:Y:S01]  /*4db0*/  FFMA.FTZ R178, R7, R178, R26 ;  /* 0x000000b207b27223 */ /* 0x000fe2000001001a */
[----:B------:R-:W-:Y:S01]  /*4dc0*/  FFMA.FTZ R175, R56, R180, R87 ;  /* 0x000000b438af7223 */ /* 0x000fe20000010057 */
[----:B------:R-:W-:Y:S01]  /*4dd0*/  F2FP.BF16.F32.PACK_AB R68, R69, R68 ;  /* 0x000000444544723e */ /* 0x000fe200000010ff */
[----:B-1----:R-:W-:Y:S01]  /*4de0*/  IMAD.WIDE.U32 R132, R169, 0x10, R132 ;  /* 0x00000010a9847825 */ /* 0x002fe200078e0084 */
[----:B------:R-:W-:-:S02]  /*4df0*/  F2FP.BF16.F32.PACK_AB R69, R71, R170 ;  /* 0x000000aa4745723e */ /* 0x000fc400000010ff */
[----:B------:R-:W-:Y:S01]  /*4e00*/  F2FP.BF16.F32.PACK_AB R70, R173, R70 ;  /* 0x00000046ad46723e */ /* 0x000fe200000010ff */
[----:B------:R-:W-:Y:S01]  /*4e10*/  VIADD R169, R169, 0x20 ;  /* 0x00000020a9a97836 */ /* 0x000fe20000000000 */
[----:B------:R-:W-:-:S05]  /*4e20*/  F2FP.BF16.F32.PACK_AB R71, R175, R178 ;  /* 0x000000b2af47723e */ /* 0x000fca00000010ff */
[----:B------:R1:W-:Y:S02]  /*4e30*/  STG.E.128 desc[UR4][R132.64], R68 ;  /* 0x0000004484007986 */ /* 0x0003e4000c101d04 */
.L_x_526:
[----:B------:R-:W-:Y:S05]  /*4e40*/  BSYNC B1 ;  /* 0x0000000000017941 */ /* 0x000fea0003800000 */
.L_x_525:
[----:B------:R-:W-:Y:S01]  /*4e50*/  ISETP.NE.AND P0, PT, R121, RZ, PT ;  /* 0x000000ff7900720c */ /* 0x000fe20003f05270 */
[----:B------:R-:W-:-:S12]  /*4e60*/  BSSY B1, `(.L_x_527) ;  /* 0x0000022000017945 */ /* 0x000fd80003800000 */
[----:B------:R-:W-:Y:S05]  /*4e70*/  @!P0 BRA `(.L_x_528) ;  /* 0x0000000000808947 */ /* 0x000fea0003800000 */
[----:B-1----:R-:W1:Y:S01]  /*4e80*/  LDC.64 R132, c[0x0][0x2b8] ;  /* 0x0000ae00ff847b82 */ /* 0x002e620000000a00 */
        /* <DEDUP_REMOVED lines=27> */
[----:B------:R-:W-:Y:S02]  /*5040*/  F2FP.BF16.F32.PACK_AB R70, R173, R70 ;  /* 0x00000046ad46723e */ /* 0x000fe400000010ff */
[----:B------:R-:W-:Y:S02]  /*5050*/  F2FP.BF16.F32.PACK_AB R71, R175, R178 ;  /* 0x000000b2af47723e */ /* 0x000fe400000010ff */
[----:B------:R-:W-:-:S03]  /*5060*/  IADD3 R169, R169, 0x20, RZ ;  /* 0x00000020a9a97810 */ /* 0x000fc60007ffe0ff */
[----:B------:R2:W-:Y:S04]  /*5070*/  STG.E.128 desc[UR4][R132.64], R68 ;  /* 0x0000004484007986 */ /* 0x0005e8000c101d04 */
.L_x_528:
[----:B------:R-:W-:Y:S05]  /*5080*/  BSYNC B1 ;  /* 0x0000000000017941 */ /* 0x000fea0003800000 */
.L_x_527:
[----:B------:R-:W-:Y:S01]  /*5090*/  ISETP.NE.AND P0, PT, R130, RZ, PT ;  /* 0x000000ff8200720c */ /* 0x000fe20003f05270 */
[----:B------:R-:W-:-:S12]  /*50a0*/  BSSY B1, `(.L_x_529) ;  /* 0x0000022000017945 */ /* 0x000fd80003800000 */
[----:B------:R-:W-:Y:S05]  /*50b0*/  @!P0 BRA `(.L_x_530) ;  /* 0x0000000000808947 */ /* 0x000fea0003800000 */
[----:B-12---:R-:W1:Y:S01]  /*50c0*/  LDC.64 R132, c[0x0][0x2b8] ;  /* 0x0000ae00ff847b82 */ /* 0x006e620000000a00 */
        /* <DEDUP_REMOVED lines=31> */
.L_x_530:
[----:B------:R-:W-:Y:S05]  /*52c0*/  BSYNC B1 ;  /* 0x0000000000017941 */ /* 0x000fea0003800000 */
.L_x_529:
[----:B------:R-:W-:Y:S01]  /*52d0*/  ISETP.NE.AND P0, PT, R141, RZ, PT ;  /* 0x000000ff8d00720c */ /* 0x000fe20003f05270 */
[----:B------:R-:W-:-:S12]  /*52e0*/  BSSY B1, `(.L_x_531) ;  /* 0x0000022000017945 */ /* 0x000fd80003800000 */
[----:B------:R-:W-:Y:S05]  /*52f0*/  @!P0 BRA `(.L_x_532) ;  /* 0x0000000000808947 */ /* 0x000fea0003800000 */
[----:B-123--:R-:W1:Y:S01]  /*5300*/  LDC.64 R132, c[0x0][0x2b8] ;  /* 0x0000ae00ff847b82 */ /* 0x00ee620000000a00 */
        /* <DEDUP_REMOVED lines=31> */
.L_x_532:
[----:B------:R-:W-:Y:S05]  /*5500*/  BSYNC B1 ;  /* 0x0000000000017941 */ /* 0x000fea0003800000 */
.L_x_531:
[----:B------:R-:W-:Y:S01]  /*5510*/  ISETP.NE.AND P0, PT, R150, RZ, PT ;  /* 0x000000ff9600720c */ /* 0x000fe20003f05270 */
[----:B------:R-:W-:-:S12]  /*5520*/  BSSY B1, `(.L_x_533) ;  /* 0x0000022000017945 */ /* 0x000fd80003800000 */
[----:B------:R-:W-:Y:S05]  /*5530*/  @!P0 BRA `(.L_x_534) ;  /* 0x0000000000808947 */ /* 0x000fea0003800000 */
[----:B-1234-:R-:W1:Y:S01]  /*5540*/  LDC.64 R132, c[0x0][0x2b8] ;  /* 0x0000ae00ff847b82 */ /* 0x01ee620000000a00 */
        /* <DEDUP_REMOVED lines=31> */
.L_x_534:
[----:B------:R-:W-:Y:S05]  /*5740*/  BSYNC B1 ;  /* 0x0000000000017941 */ /* 0x000fea0003800000 */
.L_x_533:
[----:B------:R-:W-:-:S13]  /*5750*/  ISETP.NE.AND P0, PT, R159, RZ, PT ;  /* 0x000000ff9f00720c */ /* 0x000fda0003f05270 */
[----:B------:R-:W-:Y:S05]  /*5760*/  @!P0 BRA `(.L_x_524) ;  /* 0x00000000007c8947 */ /* 0x000fea0003800000 */
[----:B01234-:R-:W0:Y:S01]  /*5770*/  LDC.64 R132, c[0x0][0x2b8] ;  /* 0x0000ae00ff847b82 */ /* 0x01fe220000000a00 */
[--C-:B------:R-:W-:Y:S01]  /*5780*/  FADD.FTZ R68, R160, -R168.reuse ;  /* 0x800000a8a0447221 */ /* 0x100fe20000010000 */
[--C-:B------:R-:W-:Y:S01]  /*5790*/  FADD.FTZ R70, R161, -R168.reuse ;  /* 0x800000a8a1467221 */ /* 0x100fe20000010000 */
[--C-:B------:R-:W-:Y:S01]  /*57a0*/  FADD.FTZ R170, R162, -R168.reuse ;  /* 0x800000a8a2aa7221 */ /* 0x100fe20000010000 */
[--C-:B------:R-:W-:Y:S01]  /*57b0*/  FADD.FTZ R172, R163, -R168.reuse ;  /* 0x800000a8a3ac7221 */ /* 0x100fe20000010000 */
        /* <DEDUP_REMOVED lines=20> */
[----:B0-----:R-:W-:Y:S01]  /*5900*/  IMAD.WIDE.U32 R132, R169, 0x10, R132 ;  /* 0x00000010a9847825 */ /* 0x001fe200078e0084 */
[----:B------:R-:W-:-:S02]  /*5910*/  F2FP.BF16.F32.PACK_AB R71, R168, R71 ;  /* 0x00000047a847723e */ /* 0x000fc400000010ff */
[----:B------:R-:W-:Y:S02]  /*5920*/  F2FP.BF16.F32.PACK_AB R70, R173, R174 ;  /* 0x000000aead46723e */ /* 0x000fe400000010ff */
[----:B------:R-:W-:Y:S02]  /*5930*/  F2FP.BF16.F32.PACK_AB R69, R172, R69 ;  /* 0x00000045ac45723e */ /* 0x000fe400000010ff */
[----:B------:R-:W-:-:S05]  /*5940*/  F2FP.BF16.F32.PACK_AB R68, R171, R68 ;  /* 0x00000044ab44723e */ /* 0x000fca00000010ff */
[----:B------:R0:W-:Y:S02]  /*5950*/  STG.E.128 desc[UR4][R132.64], R68 ;  /* 0x0000004484007986 */ /* 0x0001e4000c101d04 */
.L_x_524:
[----:B------:R-:W-:Y:S05]  /*5960*/  BSYNC B0 ;  /* 0x0000000000007941 */ /* 0x000fea0003800000 */
.L_x_523:
[----:B01234-:R-:W0:Y:S02]  /*5970*/  LDC.64 R68, c[0x0][0x210] ;  /* 0x00008400ff447b82 */ /* 0x01fe240000000a00 */
[----:B0-----:R-:W-:-:S04]  /*5980*/  LEA R52, R68, R52, 0x2 ;  /* 0x0000003444347211 */ /* 0x001fc800078e10ff */
[----:B------:R-:W-:-:S13]  /*5990*/  ISETP.GE.AND P0, PT, R52, R69, PT ;  /* 0x000000453400720c */ /* 0x000fda0003f06270 */
[----:B------:R-:W-:Y:S05]  /*59a0*/  @!P0 BRA `(.L_x_535) ;  /* 0xffffffb400bc8947 */ /* 0x000fea000383ffff */
[----:B------:R-:W-:Y:S05]  /*59b0*/  EXIT ;  /* 0x000000000000794d */ /* 0x000fea0003800000 */
.L_x_522:
[----:B------:R-:W-:Y:S01]  /*59c0*/  HFMA2.MMA R175, -RZ, RZ, 0, 5.9604644775390625e-08 ;  /* 0x00000001ffaf7435 */ /* 0x000fe200000001ff */
[----:B------:R-:W-:Y:S01]  /*59d0*/  BSSY B0, `(.L_x_536) ;  /* 0x0000007000007945 */ /* 0x000fe20003800000 */
[----:B------:R-:W-:Y:S01]  /*59e0*/  MOV R176, R69 ;  /* 0x0000004500b07202 */ /* 0x000fe20000000f00 */
[----:B------:R-:W-:Y:S01]  /*59f0*/  IMAD.MOV.U32 R178, RZ, RZ, 0x1f ;  /* 0x0000001fffb27424 */ /* 0x000fe200078e00ff */
[----:B------:R-:W-:-:S07]  /*5a00*/  MOV R173, 0xffffffff ;  /* 0xffffffff00ad7802 */ /* 0x000fce0000000f00 */
[----:B-----5:R-:W-:Y:S05]  /*5a10*/  WARPSYNC.COLLECTIVE R173, `(.L_x_537) ;  /* 0x00000000ad087348 */ /* 0x020fea0003c00000 */
[----:B------:R0:W1:Y:S02]  /*5a20*/  SHFL.BFLY P6, R174, R176, R175, R178 ;  /* 0x0c0000afb0ae7389 */ /* 0x00006400000c00b2 */
[----:B01---5:R-:W-:Y:S01]  /*5a30*/  ENDCOLLECTIVE ;  /* 0x000000000000791b */ /* 0x023fe20003800000 */
.L_x_537:
[----:B------:R-:W-:Y:S05]  /*5a40*/  BSYNC B0 ;  /* 0x0000000000007941 */ /* 0x000fea0003800000 */
.L_x_536:
[----:B------:R-:W-:Y:S01]  /*5a50*/  MOV R68, R174 ;  /* 0x000000ae00447202 */ /* 0x000fe20000000f00 */
[----:B------:R-:W-:Y:S01]  /*5a60*/  HFMA2.MMA R175, -RZ, RZ, 0, 1.1920928955078125e-07 ;  /* 0x00000002ffaf7435 */ /* 0x000fe200000001ff */
[----:B------:R-:W-:Y:S01]  /*5a70*/  MOV R178, 0x1f ;  /* 0x0000001f00b27802 */ /* 0x000fe20000000f00 */
[----:B------:R-:W0:Y:S01]  /*5a80*/  LDC R132, c[0x0][0x290] ;  /* 0x0000a400ff847b82 */ /* 0x000e220000000800 */
[----:B------:R-:W-:Y:S01]  /*5a90*/  MOV R173, 0xffffffff ;  /* 0xffffffff00ad7802 */ /* 0x000fe20000000f00 */
[----:B------:R-:W-:-:S05]  /*5aa0*/  FADD.FTZ R70, R69, R68 ;  /* 0x0000004445467221 */ /* 0x000fca0000010000 */
[----:B------:R-:W-:-:S07]  /*5ab0*/  MOV R176, R70 ;  /* 0x0000004600b07202 */ /* 0x000fce0000000f00 */
[----:B0-----:R-:W-:Y:S05]  /*5ac0*/  WARPSYNC.COLLECTIVE R173, `(.L_x_538) ;  /* 0x00000000ad087348 */ /* 0x001fea0003c00000 */
[----:B------:R1:W2:Y:S02]  /*5ad0*/  SHFL.BFLY P6, R174, R176, R175, R178 ;  /* 0x0c0000afb0ae7389 */ /* 0x0002a400000c00b2 */
[----:B012---:R-:W-:Y:S01]  /*5ae0*/  ENDCOLLECTIVE ;  /* 0x000000000000791b */ /* 0x007fe20003800000 */
.L_x_538:
[----:B------:R-:W-:Y:S01]  /*5af0*/  HFMA2.MMA R175, -RZ, RZ, 0, 2.384185791015625e-07 ;  /* 0x00000004ffaf7435 */ /* 0x000fe200000001ff */
[----:B------:R-:W-:-:S05]  /*5b00*/  MOV R71, R174 ;  /* 0x000000ae00477202 */ /* 0x000fca0000000f00 */
[----:B------:R-:W-:-:S04]  /*5b10*/  FADD.FTZ R71, R70, R71 ;  /* 0x0000004746477221 */ /* 0x000fc80000010000 */
[----:B------:R-:W-:-:S07]  /*5b20*/  IMAD.MOV.U32 R176, RZ, RZ, R71 ;  /* 0x000000ffffb07224 */ /* 0x000fce00078e0047 */
[----:B------:R-:W-:Y:S05]  /*5b30*/  WARPSYNC.COLLECTIVE R173, `(.L_x_539) ;  /* 0x00000000ad087348 */ /* 0x000fea0003c00000 */
[----:B------:R0:W1:Y:S02]  /*5b40*/  SHFL.BFLY P6, R174, R176, R175, R178 ;  /* 0x0c0000afb0ae7389 */ /* 0x00006400000c00b2 */
[----:B01----:R-:W-:Y:S01]  /*5b50*/  ENDCOLLECTIVE ;  /* 0x000000000000791b */ /* 0x003fe20003800000 */
.L_x_539:
[----:B------:R-:W-:Y:S01]  /*5b60*/  HFMA2.MMA R175, -RZ, RZ, 0, 4.76837158203125e-07 ;  /* 0x00000008ffaf7435 */ /* 0x000fe200000001ff */
[----:B------:R-:W-:-:S05]  /*5b70*/  MOV R68, R174 ;  /* 0x000000ae00447202 */ /* 0x000fca0000000f00 */
[----:B------:R-:W-:-:S05]  /*5b80*/  FADD.FTZ R171, R71, R68 ;  /* 0x0000004447ab7221 */ /* 0x000fca0000010000 */
[----:B------:R-:W-:-:S07]  /*5b90*/  MOV R176, R171 ;  /* 0x000000ab00b07202 */ /* 0x000fce0000000f00 */
[----:B------:R-:W-:Y:S05]  /*5ba0*/  WARPSYNC.COLLECTIVE R173, `(.L_x_540) ;  /* 0x00000000ad087348 */ /* 0x000fea0003c00000 */
[----:B------:R0:W1:Y:S02]  /*5bb0*/  SHFL.BFLY P6, R174, R176, R175, R178 ;  /* 0x0c0000afb0ae7389 */ /* 0x00006400000c00b2 */
[----:B01----:R-:W-:Y:S01]  /*5bc0*/  ENDCOLLECTIVE ;  /* 0x000000000000791b */ /* 0x003fe20003800000 */
.L_x_540:
[----:B------:R-:W-:Y:S01]  /*5bd0*/  HFMA2.MMA R175, -RZ, RZ, 0, 9.5367431640625e-07 ;  /* 0x00000010ffaf7435 */ /* 0x000fe200000001ff */
[----:B------:R-:W-:-:S05]  /*5be0*/  MOV R68, R174 ;  /* 0x000000ae00447202 */ /* 0x000fca0000000f00 */
[----:B------:R-:W-:-:S05]  /*5bf0*/  FADD.FTZ R172, R171, R68 ;  /* 0x00000044abac7221 */ /* 0x000fca0000010000 */
[----:B------:R-:W-:-:S07]  /*5c00*/  MOV R176, R172 ;  /* 0x000000ac00b07202 */ /* 0x000fce0000000f00 */
[----:B------:R-:W-:Y:S05]  /*5c10*/  WARPSYNC.COLLECTIVE R173, `(.L_x_541) ;  /* 0x00000000ad087348 */ /* 0x000fea0003c00000 */
[----:B------:R0:W1:Y:S02]  /*5c20*/  SHFL.BFLY P6, R174, R176, R175, R178 ;  /* 0x0c0000afb0ae7389 */ /* 0x00006400000c00b2 */
[----:B01----:R-:W-:Y:S01]  /*5c30*/  ENDCOLLECTIVE ;  /* 0x000000000000791b */ /* 0x003fe20003800000 */
.L_x_541:
[----:B------:R-:W-:Y:S01]  /*5c40*/  HFMA2.MMA R175, -RZ, RZ, 0, 5.9604644775390625e-08 ;  /* 0x00000001ffaf7435 */ /* 0x000fe200000001ff */
[----:B------:R-:W-:-:S04]  /*5c50*/  IMAD.MOV.U32 R133, RZ, RZ, R174 ;  /* 0x000000ffff857224 */ /* 0x000fc800078e00ae */
[----:B------:R-:W-:-:S04]  /*5c60*/  FADD.FTZ R133, R172, R133 ;  /* 0x00000085ac857221 */ /* 0x000fc80000010000 */
[----:B------:R-:W-:-:S04]  /*5c70*/  FMUL.FTZ R133, R133, R132 ;  /* 0x0000008485857220 */ /* 0x000fc80000410000 */
        /* <DEDUP_REMOVED lines=97> */
[----:B------:R-:W-:-:S07]  /*6290*/  MOV R176, R68 ;  /* 0x0000004400b07202 */ /* 0x000fce0000000f00 */
[----:B------:R-:W-:Y:S05]  /*62a0*/  WARPSYNC.COLLECTIVE R173, `(.L_x_542) ;  /* 0x00000000ad087348 */ /* 0x000fea0003c00000 */
[----:B------:R0:W1:Y:S02]  /*62b0*/  SHFL.BFLY P6, R174, R176, R175, R178 ;  /* 0x0c0000afb0ae7389 */ /* 0x00006400000c00b2 */
[----:B01----:R-:W-:Y:S01]  /*62c0*/  ENDCOLLECTIVE ;  /* 0x000000000000791b */ /* 0x003fe20003800000 */
.L_x_542:
[----:B------:R-:W-:Y:S01]  /*62d0*/  HFMA2.MMA R175, -RZ, RZ, 0, 1.1920928955078125e-07 ;  /* 0x00000002ffaf7435 */ /* 0x000fe200000001ff */
[----:B------:R-:W-:-:S05]  /*62e0*/  MOV R69, R174 ;  /* 0x000000ae00457202 */ /* 0x000fca0000000f00 */
[----:B------:R-:W-:-:S05]  /*62f0*/  FADD.FTZ R69, R68, R69 ;  /* 0x0000004544457221 */ /* 0x000fca0000010000 */
[----:B------:R-:W-:-:S07]  /*6300*/  MOV R176, R69 ;  /* 0x0000004500b07202 */ /* 0x000fce0000000f00 */
[----:B------:R-:W-:Y:S05]  /*6310*/  WARPSYNC.COLLECTIVE R173, `(.L_x_543) ;  /* 0x00000000ad087348 */ /* 0x000fea0003c00000 */
[----:B------:R0:W1:Y:S02]  /*6320*/  SHFL.BFLY P6, R174, R176, R175, R178 ;  /* 0x0c0000afb0ae7389 */ /* 0x00006400000c00b2 */
[----:B01----:R-:W-:Y:S01]  /*6330*/  ENDCOLLECTIVE ;  /* 0x000000000000791b */ /* 0x003fe20003800000 */
.L_x_543:
[----:B------:R-:W-:Y:S01]  /*6340*/  IMAD.MOV.U32 R175, RZ, RZ, 0x4 ;  /* 0x00000004ffaf7424 */ /* 0x000fe200078e00ff */
[----:B------:R-:W-:-:S05]  /*6350*/  MOV R70, R174 ;  /* 0x000000ae00467202 */ /* 0x000fca0000000f00 */
[----:B------:R-:W-:-:S05]  /*6360*/  FADD.FTZ R70, R69, R70 ;  /* 0x0000004645467221 */ /* 0x000fca0000010000 */
[----:B------:R-:W-:-:S07]  /*6370*/  MOV R176, R70 ;  /* 0x0000004600b07202 */ /* 0x000fce0000000f00 */
[----:B------:R-:W-:Y:S05]  /*6380*/  WARPSYNC.COLLECTIVE R173, `(.L_x_544) ;  /* 0x00000000ad087348 */ /* 0x000fea0003c00000 */
[----:B------:R0:W1:Y:S02]  /*6390*/  SHFL.BFLY P6, R174, R176, R175, R178 ;  /* 0x0c0000afb0ae7389 */ /* 0x00006400000c00b2 */
[----:B01----:R-:W-:Y:S01]  /*63a0*/  ENDCOLLECTIVE ;  /* 0x000000000000791b */ /* 0x003fe20003800000 */
.L_x_544:
[----:B------:R-:W-:Y:S01]  /*63b0*/  HFMA2.MMA R175, -RZ, RZ, 0, 4.76837158203125e-07 ;  /* 0x00000008ffaf7435 */ /* 0x000fe200000001ff */
[----:B------:R-:W-:-:S05]  /*63c0*/  MOV R71, R174 ;  /* 0x000000ae00477202 */ /* 0x000fca0000000f00 */
[----:B------:R-:W-:-:S05]  /*63d0*/  FADD.FTZ R71, R70, R71 ;  /* 0x0000004746477221 */ /* 0x000fca0000010000 */
[----:B------:R-:W-:-:S07]  /*63e0*/  MOV R176, R71 ;  /* 0x0000004700b07202 */ /* 0x000fce0000000f00 */
[----:B------:R-:W-:Y:S05]  /*63f0*/  WARPSYNC.COLLECTIVE R173, `(.L_x_545) ;  /* 0x00000000ad087348 */ /* 0x000fea0003c00000 */
[----:B------:R0:W1:Y:S02]  /*6400*/  SHFL.BFLY P6, R174, R176, R175, R178 ;  /* 0x0c0000afb0ae7389 */ /* 0x00006400000c00b2 */
[----:B01----:R-:W-:Y:S01]  /*6410*/  ENDCOLLECTIVE ;  /* 0x000000000000791b */ /* 0x003fe20003800000 */
.L_x_545:
[----:B------:R-:W-:Y:S01]  /*6420*/  HFMA2.MMA R175, -RZ, RZ, 0, 9.5367431640625e-07 ;  /* 0x00000010ffaf7435 */ /* 0x000fe200000001ff */
[----:B------:R-:W-:-:S05]  /*6430*/  MOV R172, R174 ;  /* 0x000000ae00ac7202 */ /* 0x000fca0000000f00 */
[----:B------:R-:W-:-:S05]  /*6440*/  FADD.FTZ R172, R71, R172 ;  /* 0x000000ac47ac7221 */ /* 0x000fca0000010000 */
[----:B------:R-:W-:-:S07]  /*6450*/  MOV R176, R172 ;  /* 0x000000ac00b07202 */ /* 0x000fce0000000f00 */
[----:B------:R-:W-:Y:S05]  /*6460*/  WARPSYNC.COLLECTIVE R173, `(.L_x_546) ;  /* 0x00000000ad087348 */ /* 0x000fea0003c00000 */
[----:B------:R0:W1:Y:S02]  /*6470*/  SHFL.BFLY P6, R174, R176, R175, R178 ;  /* 0x0c0000afb0ae7389 */ /* 0x00006400000c00b2 */
[----:B01----:R-:W-:Y:S01]  /*6480*/  ENDCOLLECTIVE ;  /* 0x000000000000791b */ /* 0x003fe20003800000 */
.L_x_546:
[----:B------:R-:W-:Y:S01]  /*6490*/  MOV R171, R174 ;  /* 0x000000ae00ab7202 */ /* 0x000fe20000000f00 */
[----:B------:R-:W-:Y:S06]  /*64a0*/  BRA `(.L_x_547) ;  /* 0xffffffe400707947 */ /* 0x000fec000383ffff */
.L_x_548:
        /* <DEDUP_REMOVED lines=13> */
.L_x_44337:


//--------------------- .text._ZN10layer_norm13ln_fwd_kernelINS_13Kernel_traitsI13__nv_bfloat16S2_S2_S2_fjLj1536ELj1ELj4ELj1ELj16ENS_18Kernel_traits_baseILj1536ES2_S2_S2_S2_fjLj128EEEEELb0ELb0ELb1ELb1EEEvNS_9FwdParamsE --------------------------
	.section	.text._ZN10layer_norm13ln_fwd_kernelINS_13Kernel_traitsI13__nv_bfloat16S2_S2_S2_fjLj1536ELj1ELj4ELj1ELj16ENS_18Kernel_traits_baseILj1536ES2_S2_S2_S2_fjLj128EEEEELb0ELb0ELb1ELb1EEEvNS_9FwdParamsE,"ax",@progbits
	.align	128
        .global         _ZN10layer_norm13ln_fwd_kernelINS_13Kernel_traitsI13__nv_bfloat16S2_S2_S2_fjLj1536ELj1ELj4ELj1ELj16ENS_18Kernel_traits_baseILj1536ES2_S2_S2_S2_fjLj128EEEEELb0ELb0ELb1ELb1EEEvNS_9FwdParamsE
        .type           _ZN10layer_norm13ln_fwd_kernelINS_13Kernel_traitsI13__nv_bfloat16S2_S2_S2_fjLj1536ELj1ELj4ELj1ELj16ENS_18Kernel_traits_baseILj1536ES2_S2_S2_S2_fjLj128EEEEELb0ELb0ELb1ELb1EEEvNS_9FwdParamsE,@function
        .size           _ZN10layer_norm13ln_fwd_kernelINS_13Kernel_traitsI13__nv_bfloat16S2_S2_S2_fjLj1536ELj1ELj4ELj1ELj16ENS_18Kernel_traits_baseILj1536ES2_S2_S2_S2_fjLj128EEEEELb0ELb0ELb1ELb1EEEvNS_9FwdParamsE,(.L_x_44338 - _ZN10layer_norm13ln_fwd_kernelINS_13Kernel_traitsI13__nv_bfloat16S2_S2_S2_fjLj1536ELj1ELj4ELj1ELj16ENS_18Kernel_traits_baseILj1536ES2_S2_S2_S2_fjLj128EEEEELb0ELb0ELb1ELb1EEEvNS_9FwdParamsE)
        .other          _ZN10layer_norm13ln_fwd_kernelINS_13Kernel_traitsI13__nv_bfloat16S2_S2_S2_fjLj1536ELj1ELj4ELj1ELj16ENS_18Kernel_traits_baseILj1536ES2_S2_S2_S2_fjLj128EEEEELb0ELb0ELb1ELb1EEEvNS_9FwdParamsE,@"STO_CUDA_ENTRY STV_DEFAULT"
_ZN10layer_norm13ln_fwd_kernelINS_13Kernel_traitsI13__nv_bfloat16S2_S2_S2_fjLj1536ELj1ELj4ELj1ELj16ENS_18Kernel_traits_baseILj1536ES2_S2_S2_S2_fjLj128EEEEELb0ELb0ELb1ELb1EEEvNS_9FwdParamsE:
.text._ZN10layer_norm13ln_fwd_kernelINS_13Kernel_traitsI13__nv_bfloat16S2_S2_S2_fjLj1536ELj1ELj4ELj1ELj16ENS_18Kernel_traits_baseILj1536ES2_S2_S2_S2_fjLj128EEEEELb0ELb0ELb1ELb1EEEvNS_9FwdParamsE:
[----:B------:R-:W-:Y:S01]  /*0000*/  LDC R1, c[0x0][0x28] ;  /* 0x00000a00ff017b82 */ /* 0x000fe20000000800 */
[----:B------:R-:W0:Y:S01]  /*0010*/  S2R R47, SR_TID.X ;  /* 0x00000000002f7919 */ /* 0x000e220000002100 */
[----:B------:R-:W-:Y:S01]  /*0020*/  ULDC.64 UR4, c[0x0][0x2c8] ;  /* 0x0000b20000047ab9 */ /* 0x000fe20000000a00 */
[----:B------:R-:W-:Y:S01]  /*0030*/  ULDC UR8, c[0x0][0x214] ;  /* 0x0000850000087ab9 */ /* 0x000fe20000000800 */
[----:B------:R-:W-:Y:S01]  /*0040*/  ISETP.NE.U32.AND P0, PT, RZ, UR4, PT ;  /* 0x00000004ff007c0c */ /* 0x000fe2000bf05070 */
[----:B------:R-:W1:Y:S01]  /*0050*/  S2R R5, SR_CTAID.X ;  /* 0x0000000000057919 */ /* 0x000e620000002500 */
[----:B------:R-:W-:Y:S02]  /*0060*/  ULDC.64 UR6, c[0x0][0x260] ;  /* 0x0000980000067ab9 */ /* 0x000fe40000000a00 */
[----:B------:R-:W-:Y:S02]  /*0070*/  ISETP.NE.AND.EX P0, PT, RZ, UR5, PT, P0 ;  /* 0x00000005ff007c0c */ /* 0x000fe4000bf05300 */
[----:B0-----:R-:W-:-:S04]  /*0080*/  SHF.L.U32 R0, R47, 0x4, RZ ;  /* 0x000000042f007819 */ /* 0x001fc800000006ff */
[----:B------:R-:W-:-:S04]  /*0090*/  LOP3.LUT R4, R0, 0x1f0, RZ, 0xc0, !PT ;  /* 0x000001f000047812 */ /* 0x000fc800078ec0ff */
[----:B------:R-:W-:-:S04]  /*00a0*/  IADD3 R2, P1, R4, UR4, RZ ;  /* 0x0000000404027c10 */ /* 0x000fc8000ff3e0ff */
[----:B------:R-:W-:Y:S01]  /*00b0*/  IADD3.X R3, RZ, UR5, RZ, P1, !PT ;  /* 0x00000005ff037c10 */ /* 0x000fe20008ffe4ff */
[----:B------:R-:W-:-:S04]  /*00c0*/  ULDC.64 UR4, c[0x0][0x208] ;  /* 0x0000820000047ab9 */ /* 0x000fc80000000a00 */
[----:B------:R0:W5:Y:S04]  /*00d0*/  @P0 LDG.E.128 R8, desc[UR4][R2.64] ;  /* 0x0000000402080981 */ /* 0x000168000c1e1d00 */
[----:B------:R0:W5:Y:S04]  /*00e0*/  @P0 LDG.E.128 R40, desc[UR4][R2.64+0x200] ;  /* 0x0002000402280981 */ /* 0x000168000c1e1d00 */
[----:B------:R0:W5:Y:S04]  /*00f0*/  @P0 LDG.E.128 R12, desc[UR4][R2.64+0x400] ;  /* 0x00040004020c0981 */ /* 0x000168000c1e1d00 */
[----:B------:R0:W5:Y:S01]  /*0100*/  @P0 LDG.E.128 R16, desc[UR4][R2.64+0x600] ;  /* 0x0006000402100981 */ /* 0x000162000c1e1d00 */
[----:B------:R-:W-:-:S03]  /*0110*/  SHF.R.U32.HI R0, RZ, 0x5, R47 ;  /* 0x00000005ff007819 */ /* 0x000fc6000001162f */
[----:B------:R0:W5:Y:S01]  /*0120*/  @P0 LDG.E.128 R20, desc[UR4][R2.64+0x800] ;  /* 0x0008000402140981 */ /* 0x000162000c1e1d00 */
[----:B-1----:R-:W-:Y:S02]  /*0130*/  LEA R44, R5, R0, 0x2 ;  /* 0x00000000052c7211 */ /* 0x002fe400078e10ff */
[----:B------:R-:W-:Y:S01]  /*0140*/  IADD3 R4, P2, R4, UR6, RZ ;  /* 0x0000000604047c10 */ /* 0x000fe2000ff5e0ff */
[----:B------:R0:W5:Y:S01]  /*0150*/  @P0 LDG.E.128 R24, desc[UR4][R2.64+0xa00] ;  /* 0x000a000402180981 */ /* 0x000162000c1e1d00 */
[----:B------:R-:W-:Y:S02]  /*0160*/  ISETP.GE.AND P1, PT, R44, UR8, PT ;  /* 0x000000082c007c0c */ /* 0x000fe4000bf26270 */
[----:B------:R-:W-:-:S11]  /*0170*/  IADD3.X R5, RZ, UR7, RZ, P2, !PT ;  /* 0x00000007ff057c10 */ /* 0x000fd600097fe4ff */
[----:B0-----:R-:W-:Y:S05]  /*0180*/  @P1 EXIT ;  /* 0x000000000000194d */ /* 0x001fea0003800000 */
        /* <DEDUP_REMOVED lines=13> */
[----:B------:R-:W-:Y:S02]  /*0260*/  @!P0 CS2R R22, SRZ ;  /* 0x0000000000168805 */ /* 0x000fe4000001ff00 */
[----:B------:R-:W-:Y:S02]  /*0270*/  @!P0 CS2R R40, SRZ ;  /* 0x0000000000288805 */ /* 0x000fe4000001ff00 */
[----:B------:R-:W-:Y:S02]  /*0280*/  @!P0 CS2R R42, SRZ ;  /* 0x00000000002a8805 */ /* 0x000fe4000001ff00 */
[----:B------:R-:W-:Y:S02]  /*0290*/  @!P0 CS2R R24, SRZ ;  /* 0x0000000000188805 */ /* 0x000fe4000001ff00 */
[----:B------:R-:W-:Y:S02]  /*02a0*/  @!P0 CS2R R26, SRZ ;  /* 0x00000000001a8805 */ /* 0x000fe4000001ff00 */
[C---:B------:R-:W-:Y:S01]  /*02b0*/  PRMT R46, R9.reuse, 0x7632, R46 ;  /* 0x00007632092e7816 */ /* 0x040fe2000000002e */
[----:B------:R-:W-:Y:S01]  /*02c0*/  ULDC.U8 UR6, c[0x0][0x2a0] ;  /* 0x0000a80000067ab9 */ /* 0x000fe20000000000 */
[----:B------:R-:W-:Y:S01]  /*02d0*/  SHF.L.U32 R2, R9, 0x10, RZ ;  /* 0x0000001009027819 */ /* 0x000fe200000006ff */
[----:B------:R-:W-:Y:S01]  /*02e0*/  ULDC UR8, c[0x0][0x29c] ;  /* 0x0000a70000087ab9 */ /* 0x000fe20000000800 */
[C---:B------:R-:W-:Y:S01]  /*02f0*/  PRMT R64, R10.reuse, 0x7632, R64 ;  /* 0x000076320a407816 */ /* 0x040fe20000000040 */
[----:B------:R-:W-:Y:S01]  /*0300*/  ULDC UR9, c[0x0][0x2d8] ;  /* 0x0000b60000097ab9 */ /* 0x000fe20000000800 */
[----:B------:R-:W-:-:S02]  /*0310*/  SHF.L.U32 R3, R10, 0x10, RZ ;  /* 0x000000100a037819 */ /* 0x000fc400000006ff */
[C---:B------:R-:W-:Y:S02]  /*0320*/  PRMT R65, R11.reuse, 0x7632, R65 ;  /* 0x000076320b417816 */ /* 0x040fe40000000041 */
[----:B0-----:R-:W-:Y:S02]  /*0330*/  SHF.L.U32 R4, R11, 0x10, RZ ;  /* 0x000000100b047819 */ /* 0x001fe400000006ff */
[C---:B------:R-:W-:Y:S02]  /*0340*/  PRMT R70, R12.reuse, 0x7632, R70 ;  /* 0x000076320c467816 */ /* 0x040fe40000000046 */
[----:B------:R-:W-:Y:S02]  /*0350*/  SHF.L.U32 R9, R12, 0x10, RZ ;  /* 0x000000100c097819 */ /* 0x000fe400000006ff */
[C---:B------:R-:W-:Y:S02]  /*0360*/  PRMT R71, R13.reuse, 0x7632, R71 ;  /* 0x000076320d477816 */ /* 0x040fe40000000047 */
[----:B------:R-:W-:-:S02]  /*0370*/  SHF.L.U32 R10, R13, 0x10, RZ ;  /* 0x000000100d0a7819 */ /* 0x000fc400000006ff */
[C---:B------:R-:W-:Y:S02]  /*0380*/  PRMT R72, R14.reuse, 0x7632, R72 ;  /* 0x000076320e487816 */ /* 0x040fe40000000048 */
[----:B------:R-:W-:Y:S02]  /*0390*/  SHF.L.U32 R11, R14, 0x10, RZ ;  /* 0x000000100e0b7819 */ /* 0x000fe400000006ff */
        /* <DEDUP_REMOVED lines=18> */
[----:B------:R-:W-:Y:S02]  /*04c0*/  PRMT R45, R8, 0x7632, R45 ;  /* 0x00007632082d7816 */ /* 0x000fe4000000002d */
[----:B------:R-:W-:Y:S02]  /*04d0*/  PRMT R66, R40, 0x7632, R66 ;  /* 0x0000763228427816 */ /* 0x000fe40000000042 */
[----:B------:R-:W-:Y:S02]  /*04e0*/  PRMT R67, R41, 0x7632, R67 ;  /* 0x0000763229437816 */ /* 0x000fe40000000043 */
[----:B------:R-:W-:-:S02]  /*04f0*/  PRMT R68, R42, 0x7632, R68 ;  /* 0x000076322a447816 */ /* 0x000fc40000000044 */
[----:B------:R-:W-:Y:S02]  /*0500*/  PRMT R69, R43, 0x7632, R69 ;  /* 0x000076322b457816 */ /* 0x000fe40000000045 */
[C---:B------:R-:W-:Y:S02]  /*0510*/  PRMT R82, R24.reuse, 0x7632, R82 ;  /* 0x0000763218527816 */ /* 0x040fe40000000052 */
[----:B------:R-:W-:Y:S02]  /*0520*/  SHF.L.U32 R21, R24, 0x10, RZ ;  /* 0x0000001018157819 */ /* 0x000fe400000006ff */
[C---:B------:R-:W-:Y:S02]  /*0530*/  PRMT R83, R25.reuse, 0x7632, R83 ;  /* 0x0000763219537816 */ /* 0x040fe40000000053 */
[----:B------:R-:W-:Y:S02]  /*0540*/  SHF.L.U32 R22, R25, 0x10, RZ ;  /* 0x0000001019167819 */ /* 0x000fe400000006ff */
[----:B------:R-:W-:-:S02]  /*0550*/  PRMT R84, R26, 0x7632, R84 ;  /* 0x000076321a547816 */ /* 0x000fc40000000054 */
[----:B------:R-:W-:Y:S02]  /*0560*/  SHF.L.U32 R23, R26, 0x10, RZ ;  /* 0x000000101a177819 */ /* 0x000fe400000006ff */
[C---:B------:R-:W-:Y:S02]  /*0570*/  PRMT R85, R27.reuse, 0x7632, R85 ;  /* 0x000076321b557816 */ /* 0x040fe40000000055 */
        /* <DEDUP_REMOVED lines=28> */
[----:B------:R-:W-:Y:S01]  /*0740*/  ISETP.NE.AND P1, PT, RZ, UR6, PT ;  /* 0x00000006ff007c0c */ /* 0x000fe2000bf25270 */
[----:B------:R-:W-:Y:S01]  /*0750*/  ULDC.64 UR6, c[0x0][0x230] ;  /* 0x00008c0000067ab9 */ /* 0x000fe20000000a00 */
[C---:B--2---:R-:W-:Y:S02]  /*0760*/  PRMT R142, R36.reuse, 0x7632, R142 ;  /* 0x00007632248e7816 */ /* 0x044fe4000000008e */
[----:B------:R-:W-:Y:S02]  /*0770*/  SHF.L.U32 R156, R36, 0x10, RZ ;  /* 0x00000010249c7819 */ /* 0x000fe400000006ff */
[C---:B------:R-:W-:Y:S02]  /*0780*/  PRMT R141, R37.reuse, 0x7632, R141 ;  /* 0x00007632258d7816 */ /* 0x040fe4000000008d */
[----:B------:R-:W-:Y:S02]  /*0790*/  SHF.L.U32 R155, R37, 0x10, RZ ;  /* 0x00000010259b7819 */ /* 0x000fe400000006ff */
[----:B---3--:R-:W-:-:S02]  /*07a0*/  PRMT R36, R129, 0x7632, R36 ;  /* 0x0000763281247816 */ /* 0x008fc40000000024 */
[----:B------:R-:W-:Y:S02]  /*07b0*/  SHF.L.U32 R132, R129, 0x10, RZ ;  /* 0x0000001081847819 */ /* 0x000fe400000006ff */
[----:B----4-:R-:W-:Y:S02]  /*07c0*/  PRMT R104, R35, 0x7632, R104 ;  /* 0x0000763223687816 */ /* 0x010fe40000000068 */
        /* <DEDUP_REMOVED lines=43> */
[----:B------:R-:W-:Y:S02]  /*0a80*/  LOP3.LUT R161, R47, 0x1f, RZ, 0xc0, !PT ;  /* 0x0000001f2fa17812 */ /* 0x000fe400078ec0ff */
        /* <DEDUP_REMOVED lines=24> */
[----:B------:R-:W-:-:S07]  /*0c10*/  SHF.L.U32 R103, R103, 0x10, RZ ;  /* 0x0000001067677819 */ /* 0x000fce00000006ff */
.L_x_696:
[----:B0-----:R-:W0:Y:S01]  /*0c20*/  LDC.64 R44, c[0x0][0x280] ;  /* 0x0000a000ff2c7b82 */ /* 0x001e220000000a00 */
[----:B------:R-:W-:-:S07]  /*0c30*/  ISETP.NE.U32.AND P0, PT, RZ, UR6, PT ;  /* 0x00000006ff007c0c */ /* 0x000fce000bf05070 */
[----:B------:R-:W1:Y:S08]  /*0c40*/  LDC R164, c[0x0][0x218] ;  /* 0x00008600ffa47b82 */ /* 0x000e700000000800 */
[----:B------:R-:W2:Y:S01]  /*0c50*/  LDC.64 R52, c[0x0][0x288] ;  /* 0x0000a200ff347b82 */ /* 0x000ea20000000a00 */
[----:B0-----:R-:W-:-:S05]  /*0c60*/  IMAD.WIDE R44, R33, 0x4, R44 ;  /* 0x00000004212c7825 */ /* 0x001fca00078e022c */
[----:B------:R0:W3:Y:S01]  /*0c70*/  LDG.E R54, desc[UR4][R44.64] ;  /* 0x000000042c367981 */ /* 0x0000e2000c1e1900 */
[----:B------:R-:W-:Y:S01]  /*0c80*/  ISETP.NE.AND.EX P0, PT, RZ, UR7, PT, P0 ;  /* 0x00000007ff007c0c */ /* 0x000fe2000bf05300 */
[----:B------:R-:W-:Y:S01]  /*0c90*/  HFMA2.MMA R100, -RZ, RZ, 0, 0 ;  /* 0x00000000ff647435 */ /* 0x000fe200000001ff */
[C---:B-1----:R-:W-:Y:S02]  /*0ca0*/  IMAD R48, R33.reuse, R164, RZ ;  /* 0x000000a421307224 */ /* 0x042fe400078e02ff */
[----:B--2---:R-:W-:-:S09]  /*0cb0*/  IMAD.WIDE R52, R33, 0x4, R52 ;  /* 0x0000000421347825 */ /* 0x004fd200078e0234 */
[----:B0-----:R-:W0:Y:S01]  /*0cc0*/  @P0 LDC.64 R44, c[0x0][0x230] ;  /* 0x00008c00ff2c0b82 */ /* 0x001e220000000a00 */
[----:B-----5:R1:W5:Y:S01]  /*0cd0*/  LDG.E R52, desc[UR4][R52.64] ;  /* 0x0000000434347981 */ /* 0x020362000c1e1900 */
[----:B---3--:R-:W-:-:S13]  /*0ce0*/  ISETP.GE.AND P2, PT, R54, 0x1, PT ;  /* 0x000000013600780c */ /* 0x008fda0003f46270 */
[----:B------:R-:W2:Y:S01]  /*0cf0*/  @P2 LDC.64 R46, c[0x0][0x220] ;  /* 0x00008800ff2e2b82 */ /* 0x000ea20000000a00 */
[----:B------:R-:W-:-:S05]  /*0d00*/  @P2 IADD3 R49, R54, -0x1, RZ ;  /* 0xffffffff36312810 */ /* 0x000fca0007ffe0ff */
[----:B------:R-:W-:Y:S01]  /*0d10*/  @P2 IMAD R50, R49, R164, RZ ;  /* 0x000000a431322224 */ /* 0x000fe200078e02ff */
[----:B------:R-:W-:-:S04]  /*0d20*/  SHF.R.S32.HI R49, RZ, 0x1f, R48 ;  /* 0x0000001fff317819 */ /* 0x000fc80000011430 */
[----:B------:R-:W-:Y:S02]  /*0d30*/  @P2 SHF.R.S32.HI R51, RZ, 0x1f, R50 ;  /* 0x0000001fff332819 */ /* 0x000fe40000011432 */
[----:B------:R-:W-:Y:S02]  /*0d40*/  LEA.HI R48, R49, R48, RZ, 0x3 ;  /* 0x0000003031307211 */ /* 0x000fe400078f18ff */
[----:B------:R-:W-:Y:S02]  /*0d50*/  @P2 LEA.HI R50, R51, R50, RZ, 0x3 ;  /* 0x0000003233322211 */ /* 0x000fe400078f18ff */
[-C--:B------:R-:W-:Y:S02]  /*0d60*/  LEA.HI.SX32 R99, R48, R161.reuse, 0x1d ;  /* 0x000000a130637211 */ /* 0x080fe400078feaff */
[----:B------:R-:W-:-:S03]  /*0d70*/  @P2 LEA.HI.SX32 R100, R50, R161, 0x1d ;  /* 0x000000a132642211 */ /* 0x000fc600078feaff */
[----:B0-----:R-:W-:-:S04]  /*0d80*/  @P0 IMAD.WIDE.U32 R44, R99, 0x10, R44 ;  /* 0x00000010632c0825 */ /* 0x001fc800078e002c */
[----:B--2---:R-:W-:Y:S01]  /*0d90*/  @P2 IMAD.WIDE.U32 R46, R100, 0x10, R46 ;  /* 0x00000010642e2825 */ /* 0x004fe200078e002e */
[----:B------:R1:W5:Y:S04]  /*0da0*/  @P0 LDG.E.128 R36, desc[UR4][R44.64] ;  /* 0x000000042c240981 */ /* 0x000368000c1e1d00 */
[----:B------:R1:W5:Y:S01]  /*0db0*/  @P2 LDG.E.128 R40, desc[UR4][R46.64] ;  /* 0x000000042e282981 */ /* 0x000362000c1e1d00 */
[----:B------:R-:W-:Y:S01]  /*0dc0*/  ISETP.GT.AND P3, PT, R54, RZ, PT ;  /* 0x000000ff3600720c */ /* 0x000fe20003f64270 */
[----:B------:R-:W-:-:S12]  /*0dd0*/  BSSY B0, `(.L_x_549) ;  /* 0x000000a000007945 */ /* 0x000fd80003800000 */
[----:B-1----:R-:W-:Y:S05]  /*0de0*/  @P3 BRA `(.L_x_550) ;  /* 0x0000000000103947 */ /* 0x002fea0003800000 */
[----:B------:R-:W-:Y:S01]  /*0df0*/  MOV R48, RZ ;  /* 0x000000ff00307202 */ /* 0x000fe20000000f00 */
[----:B------:R-:W-:Y:S06]  /*0e00*/  @!P0 BRA `(.L_x_551) ;  /* 0x0000000000188947 */ /* 0x000fec0003800000 */
[----:B-----5:R-:W-:Y:S01]  /*0e10*/  SHF.L.U32 R48, R36, 0x10, RZ ;  /* 0x0000001024307819 */ /* 0x020fe200000006ff */
[----:B------:R-:W-:Y:S06]  /*0e20*/  BRA `(.L_x_551) ;  /* 0x0000000000107947 */ /* 0x000fec0003800000 */
.L_x_550:
[----:B-----5:R-:W-:Y:S02]  /*0e30*/  SHF.L.U32 R48, R40, 0x10, RZ ;  /* 0x0000001028307819 */ /* 0x020fe400000006ff */
[----:B------:R-:W-:-:S03]  /*0e40*/  @P0 SHF.L.U32 R45, R36, 0x10, RZ ;  /* 0x00000010242d0819 */ /* 0x000fc600000006ff */
[----:B------:R-:W-:-:S04]  /*0e50*/  FMUL.FTZ R48, R48, UR8 ;  /* 0x0000000830307c20 */ /* 0x000fc80008410000 */
[----:B------:R-:W-:-:S07]  /*0e60*/  @P0 FADD.FTZ R48, R48, R45 ;  /* 0x0000002d30300221 */ /* 0x000fce0000010000 */
.L_x_551:
[----:B------:R-:W-:Y:S05]  /*0e70*/  BSYNC B0 ;  /* 0x0000000000007941 */ /* 0x000fea0003800000 */
.L_x_549:
[----:B------:R-:W-:Y:S04]  /*0e80*/  BSSY B0, `(.L_x_552) ;  /* 0x000000d000007945 */ /* 0x000fe80003800000 */
[----:B------:R-:W-:Y:S05]  /*0e90*/  @P3 BRA `(.L_x_553) ;  /* 0x0000000000143947 */ /* 0x000fea0003800000 */
[----:B------:R-:W-:Y:S01]  /*0ea0*/  MOV R49, RZ ;  /* 0x000000ff00317202 */ /* 0x000fe20000000f00 */
[----:B------:R-:W-:Y:S06]  /*0eb0*/  @!P0 BRA `(.L_x_554) ;  /* 0x0000000000248947 */ /* 0x000fec0003800000 */
[----:B-----5:R-:W-:-:S04]  /*0ec0*/  PRMT R49, R36, 0x7632, R49 ;  /* 0x0000763224317816 */ /* 0x020fc80000000031 */
[----:B------:R-:W-:Y:S01]  /*0ed0*/  SHF.L.U32 R49, R49, 0x10, RZ ;  /* 0x0000001031317819 */ /* 0x000fe200000006ff */
[----:B------:R-:W-:Y:S06]  /*0ee0*/  BRA `(.L_x_554) ;  /* 0x0000000000187947 */ /* 0x000fec0003800000 */
.L_x_553:
[----:B-----5:R-:W-:Y:S02]  /*0ef0*/  PRMT R44, R40, 0x7632, R44 ;  /* 0x00007632282c7816 */ /* 0x020fe4000000002c */
[----:B------:R-:W-:Y:S02]  /*0f00*/  @P0 PRMT R45, R36, 0x7632, R45 ;  /* 0x00007632242d0816 */ /* 0x000fe4000000002d */
[----:B------:R-:W-:Y:S02]  /*0f10*/  SHF.L.U32 R44, R44, 0x10, RZ ;  /* 0x000000102c2c7819 */ /* 0x000fe400000006ff */
[----:B------:R-:W-:-:S03]  /*0f20*/  @P0 SHF.L.U32 R46, R45, 0x10, RZ ;  /* 0x000000102d2e0819 */ /* 0x000fc600000006ff */
[----:B------:R-:W-:-:S04]  /*0f30*/  FMUL.FTZ R49, R44, UR8 ;  /* 0x000000082c317c20 */ /* 0x000fc80008410000 */
[----:B------:R-:W-:-:S07]  /*0f40*/  @P0 FADD.FTZ R49, R49, R46 ;  /* 0x0000002e31310221 */ /* 0x000fce0000010000 */
.L_x_554:
[----:B------:R-:W-:Y:S05]  /*0f50*/  BSYNC B0 ;  /* 0x0000000000007941 */ /* 0x000fea0003800000 */
.L_x_552:
[----:B------:R-:W-:Y:S04]  /*0f60*/  BSSY B0, `(.L_x_555) ;  /* 0x000000a000007945 */ /* 0x000fe80003800000 */
[----:B------:R-:W-:Y:S05]  /*0f70*/  @P3 BRA `(.L_x_556) ;  /* 0x0000000000103947 */ /* 0x000fea0003800000 */
[----:B------:R-:W-:Y:S01]  /*0f80*/  HFMA2.MMA R50, -RZ, RZ, 0, 0 ;  /* 0x00000000ff327435 */ /* 0x000fe200000001ff */
[----:B------:R-:W-:Y:S10]  /*0f90*/  @!P0 BRA `(.L_x_557) ;  /* 0x0000000000188947 */ /* 0x000ff40003800000 */
[----:B-----5:R-:W-:Y:S01]  /*0fa0*/  SHF.L.U32 R50, R37, 0x10, RZ ;  /* 0x0000001025327819 */ /* 0x020fe200000006ff */
[----:B------:R-:W-:Y:S06]  /*0fb0*/  BRA `(.L_x_557) ;  /* 0x0000000000107947 */ /* 0x000fec0003800000 */
.L_x_556:
[----:B-----5:R-:W-:Y:S02]  /*0fc0*/  SHF.L.U32 R50, R41, 0x10, RZ ;  /* 0x0000001029327819 */ /* 0x020fe400000006ff */
[----:B------:R-:W-:-:S03]  /*0fd0*/  @P0 SHF.L.U32 R45, R37, 0x10, RZ ;  /* 0x00000010252d0819 */ /* 0x000fc600000006ff */
[----:B------:R-:W-:-:S04]  /*0fe0*/  FMUL.FTZ R50, R50, UR8 ;  /* 0x0000000832327c20 */ /* 0x000fc80008410000 */
[----:B------:R-:W-:-:S07]  /*0ff0*/  @P0 FADD.FTZ R50, R50, R45 ;  /* 0x0000002d32320221 */ /* 0x000fce0000010000 */
.L_x_557:
[----:B------:R-:W-:Y:S05]  /*1000*/  BSYNC B0 ;  /* 0x0000000000007941 */ /* 0x000fea0003800000 */
.L_x_555:
[----:B------:R-:W-:Y:S04]  /*1010*/  BSSY B0, `(.L_x_558) ;  /* 0x000000d000007945 */ /* 0x000fe80003800000 */
[----:B------:R-:W-:Y:S05]  /*1020*/  @P3 BRA `(.L_x_559) ;  /* 0x0000000000143947 */ /* 0x000fea0003800000 */
[----:B------:R-:W-:Y:S01]  /*1030*/  MOV R51, RZ ;  /* 0x000000ff00337202 */ /* 0x000fe20000000f00 */
[----:B------:R-:W-:Y:S06]  /*1040*/  @!P0 BRA `(.L_x_560) ;  /* 0x0000000000248947 */ /* 0x000fec0003800000 */
[----:B-----5:R-:W-:-:S04]  /*1050*/  PRMT R51, R37, 0x7632, R51 ;  /* 0x0000763225337816 */ /* 0x020fc80000000033 */
[----:B------:R-:W-:Y:S01]  /*1060*/  SHF.L.U32 R51, R51, 0x10, RZ ;  /* 0x0000001033337819 */ /* 0x000fe200000006ff */
[----:B------:R-:W-:Y:S06]  /*1070*/  BRA `(.L_x_560) ;  /* 0x0000000000187947 */ /* 0x000fec0003800000 */
.L_x_559:
[----:B-----5:R-:W-:Y:S02]  /*1080*/  PRMT R44, R41, 0x7632, R44 ;  /* 0x00007632292c7816 */ /* 0x020fe4000000002c */
[----:B------:R-:W-:Y:S02]  /*1090*/  @P0 PRMT R45, R37, 0x7632, R45 ;  /* 0x00007632252d0816 */ /* 0x000fe4000000002d */
[----:B------:R-:W-:Y:S02]  /*10a0*/  SHF.L.U32 R44, R44, 0x10, RZ ;  /* 0x000000102c2c7819 */ /* 0x000fe400000006ff */
[----:B------:R-:W-:-:S03]  /*10b0*/  @P0 SHF.L.U32 R46, R45, 0x10, RZ ;  /* 0x000000102d2e0819 */ /* 0x000fc600000006ff */
[----:B------:R-:W-:-:S04]  /*10c0*/  FMUL.FTZ R51, R44, UR8 ;  /* 0x000000082c337c20 */ /* 0x000fc80008410000 */
[----:B------:R-:W-:-:S07]  /*10d0*/  @P0 FADD.FTZ R51, R51, R46 ;  /* 0x0000002e33330221 */ /* 0x000fce0000010000 */
.L_x_560:
[----:B------:R-:W-:Y:S05]  /*10e0*/  BSYNC B0 ;  /* 0x0000000000007941 */ /* 0x000fea0003800000 */
.L_x_558:
[----:B------:R-:W-:Y:S04]  /*10f0*/  BSSY B0, `(.L_x_561) ;  /* 0x000000a000007945 */ /* 0x000fe80003800000 */
[----:B------:R-:W-:Y:S05]  /*1100*/  @P3 BRA `(.L_x_562) ;  /* 0x0000000000103947 */ /* 0x000fea0003800000 */
[----:B------:R-:W-:Y:S01]  /*1110*/  HFMA2.MMA R53, -RZ, RZ, 0, 0 ;  /* 0x00000000ff357435 */ /* 0x000fe200000001ff */
[----:B------:R-:W-:Y:S10]  /*1120*/  @!P0 BRA `(.L_x_563) ;  /* 0x0000000000188947 */ /* 0x000ff40003800000 */
[----:B-----5:R-:W-:Y:S01]  /*1130*/  SHF.L.U32 R53, R38, 0x10, RZ ;  /* 0x0000001026357819 */ /* 0x020fe200000006ff */
[----:B------:R-:W-:Y:S06]  /*1140*/  BRA `(.L_x_563) ;  /* 0x0000000000107947 */ /* 0x000fec0003800000 */
.L_x_562:
[----:B-----5:R-:W-:Y:S02]  /*1150*/  SHF.L.U32 R53, R42, 0x10, RZ ;  /* 0x000000102a357819 */ /* 0x020fe400000006ff */
[----:B------:R-:W-:-:S03]  /*1160*/  @P0 SHF.L.U32 R44, R38, 0x10, RZ ;  /* 0x00000010262c0819 */ /* 0x000fc600000006ff */
[----:B------:R-:W-:-:S04]  /*1170*/  FMUL.FTZ R53, R53, UR8 ;  /* 0x0000000835357c20 */ /* 0x000fc80008410000 */
[----:B------:R-:W-:-:S07]  /*1180*/  @P0 FADD.FTZ R53, R53, R44 ;  /* 0x0000002c35350221 */ /* 0x000fce0000010000 */
.L_x_563:
[----:B------:R-:W-:Y:S05]  /*1190*/  BSYNC B0 ;  /* 0x0000000000007941 */ /* 0x000fea0003800000 */
.L_x_561:
[----:B------:R-:W-:Y:S04]  /*11a0*/  BSSY B0, `(.L_x_564) ;  /* 0x000000d000007945 */ /* 0x000fe80003800000 */
[----:B------:R-:W-:Y:S05]  /*11b0*/  @P3 BRA `(.L_x_565) ;  /* 0x0000000000143947 */ /* 0x000fea0003800000 */
[----:B------:R-:W-:Y:S01]  /*11c0*/  MOV R54, RZ ;  /* 0x000000ff00367202 */ /* 0x000fe20000000f00 */
[----:B------:R-:W-:Y:S06]  /*11d0*/  @!P0 BRA `(.L_x_566) ;  /* 0x0000000000248947 */ /* 0x000fec0003800000 */
[----:B-----5:R-:W-:-:S04]  /*11e0*/  PRMT R54, R38, 0x7632, R54 ;  /* 0x0000763226367816 */ /* 0x020fc80000000036 */
[----:B------:R-:W-:Y:S01]  /*11f0*/  SHF.L.U32 R54, R54, 0x10, RZ ;  /* 0x0000001036367819 */ /* 0x000fe200000006ff */
[----:B------:R-:W-:Y:S06]  /*1200*/  BRA `(.L_x_566) ;  /* 0x0000000000187947 */ /* 0x000fec0003800000 */
.L_x_565:
[----:B-----5:R-:W-:Y:S02]  /*1210*/  PRMT R44, R42, 0x7632, R44 ;  /* 0x000076322a2c7816 */ /* 0x020fe4000000002c */
[----:B------:R-:W-:Y:S02]  /*1220*/  @P0 PRMT R45, R38, 0x7632, R45 ;  /* 0x00007632262d0816 */ /* 0x000fe4000000002d */
[----:B------:R-:W-:Y:S02]  /*1230*/  SHF.L.U32 R44, R44, 0x10, RZ ;  /* 0x000000102c2c7819 */ /* 0x000fe400000006ff */
[----:B------:R-:W-:-:S03]  /*1240*/  @P0 SHF.L.U32 R45, R45, 0x10, RZ ;  /* 0x000000102d2d0819 */ /* 0x000fc600000006ff */
[----:B------:R-:W-:-:S04]  /*1250*/  FMUL.FTZ R54, R44, UR8 ;  /* 0x000000082c367c20 */ /* 0x000fc80008410000 */
[----:B------:R-:W-:-:S07]  /*1260*/  @P0 FADD.FTZ R54, R54, R45 ;  /* 0x0000002d36360221 */ /* 0x000fce0000010000 */
.L_x_566:
[----:B------:R-:W-:Y:S05]  /*1270*/  BSYNC B0 ;  /* 0x0000000000007941 */ /* 0x000fea0003800000 */
.L_x_564:
[----:B------:R-:W-:Y:S04]  /*1280*/  BSSY B0, `(.L_x_567) ;  /* 0x000000a000007945 */ /* 0x000fe80003800000 */
[----:B------:R-:W-:Y:S05]  /*1290*/  @P3 BRA `(.L_x_568) ;  /* 0x0000000000103947 */ /* 0x000fea0003800000 */
[----:B------:R-:W-:Y:S01]  /*12a0*/  HFMA2.MMA R55, -RZ, RZ, 0, 0 ;  /* 0x00000000ff377435 */ /* 0x000fe200000001ff */
[----:B------:R-:W-:Y:S10]  /*12b0*/  @!P0 BRA `(.L_x_569) ;  /* 0x0000000000188947 */ /* 0x000ff40003800000 */
[----:B-----5:R-:W-:Y:S01]  /*12c0*/  SHF.L.U32 R55, R39, 0x10, RZ ;  /* 0x0000001027377819 */ /* 0x020fe200000006ff */
[----:B------:R-:W-:Y:S06]  /*12d0*/  BRA `(.L_x_569) ;  /* 0x0000000000107947 */ /* 0x000fec0003800000 */
.L_x_568:
[----:B-----5:R-:W-:Y:S02]  /*12e0*/  SHF.L.U32 R55, R43, 0x10, RZ ;  /* 0x000000102b377819 */ /* 0x020fe400000006ff */
[----:B------:R-:W-:-:S03]  /*12f0*/  @P0 SHF.L.U32 R44, R39, 0x10, RZ ;  /* 0x00000010272c0819 */ /* 0x000fc600000006ff */
[----:B------:R-:W-:-:S04]  /*1300*/  FMUL.FTZ R55, R55, UR8 ;  /* 0x0000000837377c20 */ /* 0x000fc80008410000 */
[----:B------:R-:W-:-:S07]  /*1310*/  @P0 FADD.FTZ R55, R55, R44 ;  /* 0x0000002c37370221 */ /* 0x000fce0000010000 */
.L_x_569:
[----:B------:R-:W-:Y:S05]  /*1320*/  BSYNC B0 ;  /* 0x0000000000007941 */ /* 0x000fea0003800000 */
.L_x_567:
[----:B------:R-:W-:Y:S04]  /*1330*/  BSSY B0, `(.L_x_570) ;  /* 0x000000d000007945 */ /* 0x000fe80003800000 */
[----:B------:R-:W-:Y:S05]  /*1340*/  @P3 BRA `(.L_x_571) ;  /* 0x0000000000143947 */ /* 0x000fea0003800000 */
[----:B------:R-:W-:Y:S01]  /*1350*/  MOV R62, RZ ;  /* 0x000000ff003e7202 */ /* 0x000fe20000000f00 */
[----:B------:R-:W-:Y:S06]  /*1360*/  @!P0 BRA `(.L_x_572) ;  /* 0x0000000000248947 */ /* 0x000fec0003800000 */
[----:B-----5:R-:W-:-:S04]  /*1370*/  PRMT R62, R39, 0x7632, R62 ;  /* 0x00007632273e7816 */ /* 0x020fc8000000003e */
[----:B------:R-:W-:Y:S01]  /*1380*/  SHF.L.U32 R62, R62, 0x10, RZ ;  /* 0x000000103e3e7819 */ /* 0x000fe200000006ff */
[----:B------:R-:W-:Y:S06]  /*1390*/  BRA `(.L_x_572) ;  /* 0x0000000000187947 */ /* 0x000fec0003800000 */
.L_x_571:
[----:B-----5:R-:W-:Y:S02]  /*13a0*/  PRMT R44, R43, 0x7632, R44 ;  /* 0x000076322b2c7816 */ /* 0x020fe4000000002c */
[----:B------:R-:W-:Y:S02]  /*13b0*/  @P0 PRMT R45, R39, 0x7632, R45 ;  /* 0x00007632272d0816 */ /* 0x000fe4000000002d */
[----:B------:R-:W-:Y:S02]  /*13c0*/  SHF.L.U32 R44, R44, 0x10, RZ ;  /* 0x000000102c2c7819 */ /* 0x000fe400000006ff */
[----:B------:R-:W-:-:S03]  /*13d0*/  @P0 SHF.L.U32 R45, R45, 0x10, RZ ;  /* 0x000000102d2d0819 */ /* 0x000fc600000006ff */
[----:B------:R-:W-:-:S04]  /*13e0*/  FMUL.FTZ R62, R44, UR8 ;  /* 0x000000082c3e7c20 */ /* 0x000fc80008410000 */
[----:B------:R-:W-:-:S07]  /*13f0*/  @P0 FADD.FTZ R62, R62, R45 ;  /* 0x0000002d3e3e0221 */ /* 0x000fce0000010000 */
.L_x_572:
[----:B------:R-:W-:Y:S05]  /*1400*/  BSYNC B0 ;  /* 0x0000000000007941 */ /* 0x000fea0003800000 */
.L_x_570:
[----:B------:R-:W0:Y:S01]  /*1410*/  LDC.64 R162, c[0x0][0x238] ;  /* 0x00008e00ffa27b82 */ /* 0x000e220000000a00 */
[----:B------:R-:W-:Y:S02]  /*1420*/  @P2 IADD3 R63, R100, 0x20, RZ ;  /* 0x00000020643f2810 */ /* 0x000fe40007ffe0ff */
[----:B------:R-:W-:Y:S02]  /*1430*/  IADD3 R101, R99, 0x20, RZ ;  /* 0x0000002063657810 */ /* 0x000fe40007ffe0ff */
[----:B------:R-:W-:Y:S02]  /*1440*/  F2FP.BF16.F32.PACK_AB R47, R62, R55 ;  /* 0x000000373e2f723e */ /* 0x000fe400000010ff */
[----:B------:R-:W-:Y:S01]  /*1450*/  F2FP.BF16.F32.PACK_AB R46, R54, R53 ;  /* 0x00000035362e723e */ /* 0x000fe200000010ff */
[----:B------:R-:W1:Y:S01]  /*1460*/  @P2 LDC.64 R60, c[0x0][0x220] ;  /* 0x00008800ff3c2b82 */ /* 0x000e620000000a00 */
[----:B------:R-:W-:Y:S02]  /*1470*/  F2FP.BF16.F32.PACK_AB R45, R51, R50 ;  /* 0x00000032332d723e */ /* 0x000fe400000010ff */
[----:B------:R-:W-:-:S05]  /*1480*/  F2FP.BF16.F32.PACK_AB R44, R49, R48 ;  /* 0x00000030312c723e */ /* 0x000fca00000010ff */
[----:B------:R-:W2:Y:S01]  /*1490*/  @P0 LDC.64 R56, c[0x0][0x230] ;  /* 0x00008c00ff380b82 */ /* 0x000ea20000000a00 */
[----:B0-----:R-:W-:-:S05]  /*14a0*/  IMAD.WIDE.U32 R58, R99, 0x10, R162 ;  /* 0x00000010633a7825 */ /* 0x001fca00078e00a2 */
[----:B------:R0:W-:Y:S01]  /*14b0*/  STG.E.128 desc[UR4][R58.64], R44 ;  /* 0x0000002c3a007986 */ /* 0x0001e2000c101d04 */
[----:B-1----:R-:W-:-:S05]  /*14c0*/  @P2 IMAD.WIDE.U32 R60, R63, 0x10, R60 ;  /* 0x000000103f3c2825 */ /* 0x002fca00078e003c */
[----:B-----5:R0:W5:Y:S01]  /*14d0*/  @P2 LDG.E.128 R40, desc[UR4][R60.64] ;  /* 0x000000043c282981 */ /* 0x020162000c1e1d00 */
[----:B--2---:R-:W-:-:S05]  /*14e0*/  @P0 IMAD.WIDE.U32 R56, R101, 0x10, R56 ;  /* 0x0000001065380825 */ /* 0x004fca00078e0038 */
[----:B------:R0:W5:Y:S01]  /*14f0*/  @P0 LDG.E.128 R36, desc[UR4][R56.64] ;  /* 0x0000000438240981 */ /* 0x000162000c1e1d00 */
[----:B------:R-:W-:Y:S04]  /*1500*/  BSSY B0, `(.L_x_573) ;  /* 0x000000a000007945 */ /* 0x000fe80003800000 */
[----:B------:R-:W-:Y:S05]  /*1510*/  @P3 BRA `(.L_x_574) ;  /* 0x0000000000103947 */ /* 0x000fea0003800000 */
[----:B------:R-:W-:Y:S01]  /*1520*/  HFMA2.MMA R63, -RZ, RZ, 0, 0 ;  /* 0x00000000ff3f7435 */ /* 0x000fe200000001ff */
[----:B------:R-:W-:Y:S10]  /*1530*/  @!P0 BRA `(.L_x_575) ;  /* 0x0000000000188947 */ /* 0x000ff40003800000 */
[----:B-----5:R-:W-:Y:S01]  /*1540*/  SHF.L.U32 R63, R36, 0x10, RZ ;  /* 0x00000010243f7819 */ /* 0x020fe200000006ff */
[----:B------:R-:W-:Y:S06]  /*1550*/  BRA `(.L_x_575) ;  /* 0x0000000000107947 */ /* 0x000fec0003800000 */
.L_x_574:
[----:B-----5:R-:W-:Y:S02]  /*1560*/  SHF.L.U32 R63, R40, 0x10, RZ ;  /* 0x00000010283f7819 */ /* 0x020fe400000006ff */
[----:B0-----:R-:W-:-:S03]  /*1570*/  @P0 SHF.L.U32 R44, R36, 0x10, RZ ;  /* 0x00000010242c0819 */ /* 0x001fc600000006ff */
[----:B------:R-:W-:-:S04]  /*1580*/  FMUL.FTZ R63, R63, UR8 ;  /* 0x000000083f3f7c20 */ /* 0x000fc80008410000 */
[----:B------:R-:W-:-:S07]  /*1590*/  @P0 FADD.FTZ R63, R44, R63 ;  /* 0x0000003f2c3f0221 */ /* 0x000fce0000010000 */
.L_x_575:
[----:B------:R-:W-:Y:S05]  /*15a0*/  BSYNC B0 ;  /* 0x0000000000007941 */ /* 0x000fea0003800000 */
.L_x_573:
[----:B------:R-:W-:Y:S04]  /*15b0*/  BSSY B0, `(.L_x_576) ;  /* 0x000000d000007945 */ /* 0x000fe80003800000 */
[----:B------:R-:W-:Y:S05]  /*15c0*/  @P3 BRA `(.L_x_577) ;  /* 0x0000000000143947 */ /* 0x000fea0003800000 */
[----:B------:R-:W-:Y:S01]  /*15d0*/  MOV R92, RZ ;  /* 0x000000ff005c7202 */ /* 0x000fe20000000f00 */
[----:B------:R-:W-:Y:S06]  /*15e0*/  @!P0 BRA `(.L_x_578) ;  /* 0x0000000000248947 */ /* 0x000fec0003800000 */
[----:B-----5:R-:W-:-:S04]  /*15f0*/  PRMT R92, R36, 0x7632, R92 ;  /* 0x00007632245c7816 */ /* 0x020fc8000000005c */
[----:B------:R-:W-:Y:S01]  /*1600*/  SHF.L.U32 R92, R92, 0x10, RZ ;  /* 0x000000105c5c7819 */ /* 0x000fe200000006ff */
[----:B------:R-:W-:Y:S06]  /*1610*/  BRA `(.L_x_578) ;  /* 0x0000000000187947 */ /* 0x000fec0003800000 */
.L_x_577:
[----:B0----5:R-:W-:Y:S02]  /*1620*/  PRMT R44, R40, 0x7632, R44 ;  /* 0x00007632282c7816 */ /* 0x021fe4000000002c */
[----:B------:R-:W-:Y:S02]  /*1630*/  @P0 PRMT R45, R36, 0x7632, R45 ;  /* 0x00007632242d0816 */ /* 0x000fe4000000002d */
[----:B------:R-:W-:Y:S02]  /*1640*/  SHF.L.U32 R44, R44, 0x10, RZ ;  /* 0x000000102c2c7819 */ /* 0x000fe400000006ff */
[----:B------:R-:W-:-:S03]  /*1650*/  @P0 SHF.L.U32 R45, R45, 0x10, RZ ;  /* 0x000000102d2d0819 */ /* 0x000fc600000006ff */
[----:B------:R-:W-:-:S04]  /*1660*/  FMUL.FTZ R92, R44, UR8 ;  /* 0x000000082c5c7c20 */ /* 0x000fc80008410000 */
[----:B------:R-:W-:-:S07]  /*1670*/  @P0 FADD.FTZ R92, R92, R45 ;  /* 0x0000002d5c5c0221 */ /* 0x000fce0000010000 */
.L_x_578:
[----:B------:R-:W-:Y:S05]  /*1680*/  BSYNC B0 ;  /* 0x0000000000007941 */ /* 0x000fea0003800000 */
.L_x_576:
[----:B------:R-:W-:Y:S04]  /*1690*/  BSSY B0, `(.L_x_579) ;  /* 0x000000a000007945 */ /* 0x000fe80003800000 */
[----:B------:R-:W-:Y:S05]  /*16a0*/  @P3 BRA `(.L_x_580) ;  /* 0x0000000000103947 */ /* 0x000fea0003800000 */
[----:B------:R-:W-:Y:S01]  /*16b0*/  HFMA2.MMA R93, -RZ, RZ, 0, 0 ;  /* 0x00000000ff5d7435 */ /* 0x000fe200000001ff */
[----:B------:R-:W-:Y:S10]  /*16c0*/  @!P0 BRA `(.L_x_581) ;  /* 0x0000000000188947 */ /* 0x000ff40003800000 */
[----:B-----5:R-:W-:Y:S01]  /*16d0*/  IMAD.U32 R93, R37, 0x10000, RZ ;  /* 0x00010000255d7824 */ /* 0x020fe200078e00ff */
[----:B------:R-:W-:Y:S06]  /*16e0*/  BRA `(.L_x_581) ;  /* 0x0000000000107947 */ /* 0x000fec0003800000 */
.L_x_580:
[----:B-----5:R-:W-:Y:S02]  /*16f0*/  SHF.L.U32 R93, R41, 0x10, RZ ;  /* 0x00000010295d7819 */ /* 0x020fe400000006ff */
[----:B0-----:R-:W-:-:S03]  /*1700*/  @P0 SHF.L.U32 R44, R37, 0x10, RZ ;  /* 0x00000010252c0819 */ /* 0x001fc600000006ff */
[----:B------:R-:W-:-:S04]  /*1710*/  FMUL.FTZ R93, R93, UR8 ;  /* 0x000000085d5d7c20 */ /* 0x000fc80008410000 */
[----:B------:R-:W-:-:S07]  /*1720*/  @P0 FADD.FTZ R93, R44, R93 ;  /* 0x0000005d2c5d0221 */ /* 0x000fce0000010000 */
.L_x_581:
[----:B------:R-:W-:Y:S05]  /*1730*/  BSYNC B0 ;  /* 0x0000000000007941 */ /* 0x000fea0003800000 */
.L_x_579:
[----:B------:R-:W-:Y:S04]  /*1740*/  BSSY B0, `(.L_x_582) ;  /* 0x000000d000007945 */ /* 0x000fe80003800000 */
[----:B------:R-:W-:Y:S05]  /*1750*/  @P3 BRA `(.L_x_583) ;  /* 0x0000000000143947 */ /* 0x000fea0003800000 */
[----:B------:R-:W-:Y:S01]  /*1760*/  MOV R94, RZ ;  /* 0x000000ff005e7202 */ /* 0x000fe20000000f00 */
[----:B------:R-:W-:Y:S06]  /*1770*/  @!P0 BRA `(.L_x_584) ;  /* 0x0000000000248947 */ /* 0x000fec0003800000 */
[----:B-----5:R-:W-:-:S04]  /*1780*/  PRMT R94, R37, 0x7632, R94 ;  /* 0x00007632255e7816 */ /* 0x020fc8000000005e */
[----:B------:R-:W-:Y:S01]  /*1790*/  SHF.L.U32 R94, R94, 0x10, RZ ;  /* 0x000000105e5e7819 */ /* 0x000fe200000006ff */
[----:B------:R-:W-:Y:S06]  /*17a0*/  BRA `(.L_x_584) ;  /* 0x0000000000187947 */ /* 0x000fec0003800000 */
.L_x_583:
[----:B0----5:R-:W-:Y:S02]  /*17b0*/  PRMT R44, R41, 0x7632, R44 ;  /* 0x00007632292c7816 */ /* 0x021fe4000000002c */
[----:B------:R-:W-:Y:S02]  /*17c0*/  @P0 PRMT R45, R37, 0x7632, R45 ;  /* 0x00007632252d0816 */ /* 0x000fe4000000002d */
[----:B------:R-:W-:Y:S02]  /*17d0*/  SHF.L.U32 R44, R44, 0x10, RZ ;  /* 0x000000102c2c7819 */ /* 0x000fe400000006ff */
[----:B------:R-:W-:-:S03]  /*17e0*/  @P0 SHF.L.U32 R45, R45, 0x10, RZ ;  /* 0x000000102d2d0819 */ /* 0x000fc600000006ff */
[----:B------:R-:W-:-:S04]  /*17f0*/  FMUL.FTZ R94, R44, UR8 ;  /* 0x000000082c5e7c20 */ /* 0x000fc80008410000 */
[----:B------:R-:W-:-:S07]  /*1800*/  @P0 FADD.FTZ R94, R94, R45 ;  /* 0x0000002d5e5e0221 */ /* 0x000fce0000010000 */
.L_x_584:
[----:B------:R-:W-:Y:S05]  /*1810*/  BSYNC B0 ;  /* 0x0000000000007941 */ /* 0x000fea0003800000 */
.L_x_582:
[----:B------:R-:W-:Y:S04]  /*1820*/  BSSY B0, `(.L_x_585) ;  /* 0x000000a000007945 */ /* 0x000fe80003800000 */
[----:B------:R-:W-:Y:S05]  /*1830*/  @P3 BRA `(.L_x_586) ;  /* 0x0000000000103947 */ /* 0x000fea0003800000 */
[----:B------:R-:W-:Y:S01]  /*1840*/  HFMA2.MMA R95, -RZ, RZ, 0, 0 ;  /* 0x00000000ff5f7435 */ /* 0x000fe200000001ff */
[----:B------:R-:W-:Y:S10]  /*1850*/  @!P0 BRA `(.L_x_587) ;  /* 0x0000000000188947 */ /* 0x000ff40003800000 */
[----:B-----5:R-:W-:Y:S01]  /*1860*/  SHF.L.U32 R95, R38, 0x10, RZ ;  /* 0x00000010265f7819 */ /* 0x020fe200000006ff */
[----:B------:R-:W-:Y:S06]  /*1870*/  BRA `(.L_x_587) ;  /* 0x0000000000107947 */ /* 0x000fec0003800000 */
.L_x_586:
[----:B-----5:R-:W-:Y:S02]  /*1880*/  SHF.L.U32 R95, R42, 0x10, RZ ;  /* 0x000000102a5f7819 */ /* 0x020fe400000006ff */
[----:B0-----:R-:W-:-:S03]  /*1890*/  @P0 SHF.L.U32 R44, R38, 0x10, RZ ;  /* 0x00000010262c0819 */ /* 0x001fc600000006ff */
[----:B------:R-:W-:-:S04]  /*18a0*/  FMUL.FTZ R95, R95, UR8 ;  /* 0x000000085f5f7c20 */ /* 0x000fc80008410000 */
[----:B------:R-:W-:-:S07]  /*18b0*/  @P0 FADD.FTZ R95, R44, R95 ;  /* 0x0000005f2c5f0221 */ /* 0x000fce0000010000 */
.L_x_587:
[----:B------:R-:W-:Y:S05]  /*18c0*/  BSYNC B0 ;  /* 0x0000000000007941 */ /* 0x000fea0003800000 */
.L_x_585:
[----:B------:R-:W-:Y:S04]  /*18d0*/  BSSY B0, `(.L_x_588) ;  /* 0x000000d000007945 */ /* 0x000fe80003800000 */
[----:B------:R-:W-:Y:S05]  /*18e0*/  @P3 BRA `(.L_x_589) ;  /* 0x0000000000143947 */ /* 0x000fea0003800000 */
[----:B------:R-:W-:Y:S01]  /*18f0*/  MOV R96, RZ ;  /* 0x000000ff00607202 */ /* 0x000fe20000000f00 */
[----:B------:R-:W-:Y:S06]  /*1900*/  @!P0 BRA `(.L_x_590) ;  /* 0x0000000000248947 */ /* 0x000fec0003800000 */
[----:B-----5:R-:W-:-:S04]  /*1910*/  PRMT R96, R38, 0x7632, R96 ;  /* 0x0000763226607816 */ /* 0x020fc80000000060 */
[----:B------:R-:W-:Y:S01]  /*1920*/  SHF.L.U32 R96, R96, 0x10, RZ ;  /* 0x0000001060607819 */ /* 0x000fe200000006ff */
[----:B------:R-:W-:Y:S06]  /*1930*/  BRA `(.L_x_590) ;  /* 0x0000000000187947 */ /* 0x000fec0003800000 */
.L_x_589:
[----:B0----5:R-:W-:Y:S02]  /*1940*/  PRMT R44, R42, 0x7632, R44 ;  /* 0x000076322a2c7816 */ /* 0x021fe4000000002c */
[----:B------:R-:W-:Y:S02]  /*1950*/  @P0 PRMT R45, R38, 0x7632, R45 ;  /* 0x00007632262d0816 */ /* 0x000fe4000000002d */
[----:B------:R-:W-:Y:S02]  /*1960*/  SHF.L.U32 R44, R44, 0x10, RZ ;  /* 0x000000102c2c7819 */ /* 0x000fe400000006ff */
[----:B------:R-:W-:-:S03]  /*1970*/  @P0 SHF.L.U32 R45, R45, 0x10, RZ ;  /* 0x000000102d2d0819 */ /* 0x000fc600000006ff */
[----:B------:R-:W-:-:S04]  /*1980*/  FMUL.FTZ R96, R44, UR8 ;  /* 0x000000082c607c20 */ /* 0x000fc80008410000 */
[----:B------:R-:W-:-:S07]  /*1990*/  @P0 FADD.FTZ R96, R96, R45 ;  /* 0x0000002d60600221 */ /* 0x000fce0000010000 */
.L_x_590:
[----:B------:R-:W-:Y:S05]  /*19a0*/  BSYNC B0 ;  /* 0x0000000000007941 */ /* 0x000fea0003800000 */
.L_x_588:
[----:B------:R-:W-:Y:S04]  /*19b0*/  BSSY B0, `(.L_x_591) ;  /* 0x000000a000007945 */ /* 0x000fe80003800000 */
[----:B------:R-:W-:Y:S05]  /*19c0*/  @P3 BRA `(.L_x_592) ;  /* 0x0000000000103947 */ /* 0x000fea0003800000 */
[----:B------:R-:W-:Y:S01]  /*19d0*/  HFMA2.MMA R97, -RZ, RZ, 0, 0 ;  /* 0x00000000ff617435 */ /* 0x000fe200000001ff */
[----:B------:R-:W-:Y:S10]  /*19e0*/  @!P0 BRA `(.L_x_593) ;  /* 0x0000000000188947 */ /* 0x000ff40003800000 */
[----:B-----5:R-:W-:Y:S01]  /*19f0*/  SHF.L.U32 R97, R39, 0x10, RZ ;  /* 0x0000001027617819 */ /* 0x020fe200000006ff */
[----:B------:R-:W-:Y:S06]  /*1a00*/  BRA `(.L_x_593) ;  /* 0x0000000000107947 */ /* 0x000fec0003800000 */
.L_x_592:
[----:B-----5:R-:W-:Y:S02]  /*1a10*/  SHF.L.U32 R97, R43, 0x10, RZ ;  /* 0x000000102b617819 */ /* 0x020fe400000006ff */
[----:B0-----:R-:W-:-:S03]  /*1a20*/  @P0 SHF.L.U32 R44, R39, 0x10, RZ ;  /* 0x00000010272c0819 */ /* 0x001fc600000006ff */
[----:B------:R-:W-:-:S04]  /*1a30*/  FMUL.FTZ R97, R97, UR8 ;  /* 0x0000000861617c20 */ /* 0x000fc80008410000 */
[----:B------:R-:W-:-:S07]  /*1a40*/  @P0 FADD.FTZ R97, R44, R97 ;  /* 0x000000612c610221 */ /* 0x000fce0000010000 */
.L_x_593:
[----:B------:R-:W-:Y:S05]  /*1a50*/  BSYNC B0 ;  /* 0x0000000000007941 */ /* 0x000fea0003800000 */
.L_x_591:
[----:B------:R-:W-:Y:S04]  /*1a60*/  BSSY B0, `(.L_x_594) ;  /* 0x000000d000007945 */ /* 0x000fe80003800000 */
[----:B------:R-:W-:Y:S05]  /*1a70*/  @P3 BRA `(.L_x_595) ;  /* 0x0000000000143947 */ /* 0x000fea0003800000 */
[----:B------:R-:W-:Y:S01]  /*1a80*/  MOV R98, RZ ;  /* 0x000000ff00627202 */ /* 0x000fe20000000f00 */
[----:B------:R-:W-:Y:S06]  /*1a90*/  @!P0 BRA `(.L_x_596) ;  /* 0x0000000000248947 */ /* 0x000fec0003800000 */
[----:B-----5:R-:W-:-:S04]  /*1aa0*/  PRMT R98, R39, 0x7632, R98 ;  /* 0x0000763227627816 */ /* 0x020fc80000000062 */
[----:B------:R-:W-:Y:S01]  /*1ab0*/  SHF.L.U32 R98, R98, 0x10, RZ ;  /* 0x0000001062627819 */ /* 0x000fe200000006ff */
[----:B------:R-:W-:Y:S06]  /*1ac0*/  BRA `(.L_x_596) ;  /* 0x0000000000187947 */ /* 0x000fec0003800000 */
.L_x_595:
[----:B0----5:R-:W-:Y:S02]  /*1ad0*/  PRMT R44, R43, 0x7632, R44 ;  /* 0x000076322b2c7816 */ /* 0x021fe4000000002c */
[----:B------:R-:W-:Y:S02]  /*1ae0*/  @P0 PRMT R45, R39, 0x7632, R45 ;  /* 0x00007632272d0816 */ /* 0x000fe4000000002d */
[----:B------:R-:W-:Y:S02]  /*1af0*/  SHF.L.U32 R44, R44, 0x10, RZ ;  /* 0x000000102c2c7819 */ /* 0x000fe400000006ff */
[----:B------:R-:W-:-:S03]  /*1b00*/  @P0 SHF.L.U32 R45, R45, 0x10, RZ ;  /* 0x000000102d2d0819 */ /* 0x000fc600000006ff */
[----:B------:R-:W-:-:S04]  /*1b10*/  FMUL.FTZ R98, R44, UR8 ;  /* 0x000000082c627c20 */ /* 0x000fc80008410000 */
[----:B------:R-:W-:-:S07]  /*1b20*/  @P0 FADD.FTZ R98, R98, R45 ;  /* 0x0000002d62620221 */ /* 0x000fce0000010000 */
.L_x_596:
[----:B------:R-:W-:Y:S05]  /*1b30*/  BSYNC B0 ;  /* 0x0000000000007941 */ /* 0x000fea0003800000 */
.L_x_594:
[----:B0-----:R-:W0:Y:S01]  /*1b40*/  @P2 LDC.64 R60, c[0x0][0x220] ;  /* 0x00008800ff3c2b82 */ /* 0x001e220000000a00 */
[----:B------:R-:W-:Y:S01]  /*1b50*/  IMAD.WIDE.U32 R58, R101, 0x10, R162 ;  /* 0x00000010653a7825 */ /* 0x000fe200078e00a2 */
[----:B------:R-:W-:Y:S02]  /*1b60*/  @P2 IADD3 R101, R100, 0x40, RZ ;  /* 0x0000004064652810 */ /* 0x000fe40007ffe0ff */
[----:B------:R-:W-:Y:S02]  /*1b70*/  IADD3 R121, R99, 0x40, RZ ;  /* 0x0000004063797810 */ /* 0x000fe40007ffe0ff */
[----:B------:R-:W-:Y:S02]  /*1b80*/  F2FP.BF16.F32.PACK_AB R47, R98, R97 ;  /* 0x00000061622f723e */ /* 0x000fe400000010ff */
[----:B------:R-:W1:Y:S01]  /*1b90*/  @P0 LDC.64 R56, c[0x0][0x230] ;  /* 0x00008c00ff380b82 */ /* 0x000e620000000a00 */
[----:B------:R-:W-:Y:S02]  /*1ba0*/  F2FP.BF16.F32.PACK_AB R46, R96, R95 ;  /* 0x0000005f602e723e */ /* 0x000fe400000010ff */
[----:B------:R-:W-:-:S02]  /*1bb0*/  F2FP.BF16.F32.PACK_AB R45, R94, R93 ;  /* 0x0000005d5e2d723e */ /* 0x000fc400000010ff */
[----:B------:R-:W-:-:S05]  /*1bc0*/  F2FP.BF16.F32.PACK_AB R44, R92, R63 ;  /* 0x0000003f5c2c723e */ /* 0x000fca00000010ff */
[----:B------:R2:W-:Y:S01]  /*1bd0*/  STG.E.128 desc[UR4][R58.64], R44 ;  /* 0x0000002c3a007986 */ /* 0x0005e2000c101d04 */
[----:B0-----:R-:W-:-:S05]  /*1be0*/  @P2 IMAD.WIDE.U32 R60, R101, 0x10, R60 ;  /* 0x00000010653c2825 */ /* 0x001fca00078e003c */
[----:B-----5:R2:W5:Y:S01]  /*1bf0*/  @P2 LDG.E.128 R40, desc[UR4][R60.64] ;  /* 0x000000043c282981 */ /* 0x020562000c1e1d00 */
[----:B-1----:R-:W-:-:S05]  /*1c00*/  @P0 IMAD.WIDE.U32 R56, R121, 0x10, R56 ;  /* 0x0000001079380825 */ /* 0x002fca00078e0038 */
[----:B------:R2:W5:Y:S01]  /*1c10*/  @P0 LDG.E.128 R36, desc[UR4][R56.64] ;  /* 0x0000000438240981 */ /* 0x000562000c1e1d00 */
[----:B------:R-:W-:Y:S04]  /*1c20*/  BSSY B0, `(.L_x_597) ;  /* 0x000000a000007945 */ /* 0x000fe80003800000 */
[----:B------:R-:W-:Y:S05]  /*1c30*/  @P3 BRA `(.L_x_598) ;  /* 0x0000000000103947 */ /* 0x000fea0003800000 */
[----:B------:R-:W-:Y:S01]  /*1c40*/  HFMA2.MMA R101, -RZ, RZ, 0, 0 ;  /* 0x00000000ff657435 */ /* 0x000fe200000001ff */
[----:B------:R-:W-:Y:S10]  /*1c50*/  @!P0 BRA `(.L_x_599) ;  /* 0x0000000000188947 */ /* 0x000ff40003800000 */
[----:B-----5:R-:W-:Y:S01]  /*1c60*/  SHF.L.U32 R101, R36, 0x10, RZ ;  /* 0x0000001024657819 */ /* 0x020fe200000006ff */
[----:B------:R-:W-:Y:S06]  /*1c70*/  BRA `(.L_x_599) ;  /* 0x0000000000107947 */ /* 0x000fec0003800000 */
.L_x_598:
[----:B-----5:R-:W-:Y:S02]  /*1c80*/  SHF.L.U32 R101, R40, 0x10, RZ ;  /* 0x0000001028657819 */ /* 0x020fe400000006ff */
[----:B--2---:R-:W-:-:S03]  /*1c90*/  @P0 SHF.L.U32 R44, R36, 0x10, RZ ;  /* 0x00000010242c0819 */ /* 0x004fc600000006ff */
[----:B------:R-:W-:-:S04]  /*1ca0*/  FMUL.FTZ R101, R101, UR8 ;  /* 0x0000000865657c20 */ /* 0x000fc80008410000 */
[----:B------:R-:W-:-:S07]  /*1cb0*/  @P0 FADD.FTZ R101, R44, R101 ;  /* 0x000000652c650221 */ /* 0x000fce0000010000 */
.L_x_599:
[----:B------:R-:W-:Y:S05]  /*1cc0*/  BSYNC B0 ;  /* 0x0000000000007941 */ /* 0x000fea0003800000 */
.L_x_597:
[----:B------:R-:W-:Y:S04]  /*1cd0*/  BSSY B0, `(.L_x_600) ;  /* 0x000000d000007945 */ /* 0x000fe80003800000 */
[----:B------:R-:W-:Y:S05]  /*1ce0*/  @P3 BRA `(.L_x_601) ;  /* 0x0000000000143947 */ /* 0x000fea0003800000 */
[----:B------:R-:W-:Y:S01]  /*1cf0*/  MOV R107, RZ ;  /* 0x000000ff006b7202 */ /* 0x000fe20000000f00 */
[----:B------:R-:W-:Y:S06]  /*1d00*/  @!P0 BRA `(.L_x_602) ;  /* 0x0000000000248947 */ /* 0x000fec0003800000 */
[----:B-----5:R-:W-:-:S04]  /*1d10*/  PRMT R107, R36, 0x7632, R107 ;  /* 0x00007632246b7816 */ /* 0x020fc8000000006b */
[----:B------:R-:W-:Y:S01]  /*1d20*/  SHF.L.U32 R107, R107, 0x10, RZ ;  /* 0x000000106b6b7819 */ /* 0x000fe200000006ff */
[----:B------:R-:W-:Y:S06]  /*1d30*/  BRA `(.L_x_602) ;  /* 0x0000000000187947 */ /* 0x000fec0003800000 */
.L_x_601:
[----:B--2--5:R-:W-:Y:S02]  /*1d40*/  PRMT R44, R40, 0x7632, R44 ;  /* 0x00007632282c7816 */ /* 0x024fe4000000002c */
[----:B------:R-:W-:Y:S02]  /*1d50*/  @P0 PRMT R45, R36, 0x7632, R45 ;  /* 0x00007632242d0816 */ /* 0x000fe4000000002d */
[----:B------:R-:W-:Y:S02]  /*1d60*/  SHF.L.U32 R44, R44, 0x10, RZ ;  /* 0x000000102c2c7819 */ /* 0x000fe400000006ff */
[----:B------:R-:W-:-:S03]  /*1d70*/  @P0 SHF.L.U32 R46, R45, 0x10, RZ ;  /* 0x000000102d2e0819 */ /* 0x000fc600000006ff */
[----:B------:R-:W-:-:S04]  /*1d80*/  FMUL.FTZ R107, R44, UR8 ;  /* 0x000000082c6b7c20 */ /* 0x000fc80008410000 */
[----:B------:R-:W-:-:S07]  /*1d90*/  @P0 FADD.FTZ R107, R107, R46 ;  /* 0x0000002e6b6b0221 */ /* 0x000fce0000010000 */
.L_x_602:
[----:B------:R-:W-:Y:S05]  /*1da0*/  BSYNC B0 ;  /* 0x0000000000007941 */ /* 0x000fea0003800000 */
.L_x_600:
[----:B------:R-:W-:Y:S04]  /*1db0*/  BSSY B0, `(.L_x_603) ;  /* 0x000000a000007945 */ /* 0x000fe80003800000 */
[----:B------:R-:W-:Y:S05]  /*1dc0*/  @P3 BRA `(.L_x_604) ;  /* 0x0000000000103947 */ /* 0x000fea0003800000 */
[----:B------:R-:W-:Y:S01]  /*1dd0*/  HFMA2.MMA R108, -RZ, RZ, 0, 0 ;  /* 0x00000000ff6c7435 */ /* 0x000fe200000001ff */
[----:B------:R-:W-:Y:S10]  /*1de0*/  @!P0 BRA `(.L_x_605) ;  /* 0x0000000000188947 */ /* 0x000ff40003800000 */
[----:B-----5:R-:W-:Y:S01]  /*1df0*/  SHF.L.U32 R108, R37, 0x10, RZ ;  /* 0x00000010256c7819 */ /* 0x020fe200000006ff */
[----:B------:R-:W-:Y:S06]  /*1e00*/  BRA `(.L_x_605) ;  /* 0x0000000000107947 */ /* 0x000fec0003800000 */
.L_x_604:
[----:B-----5:R-:W-:Y:S02]  /*1e10*/  SHF.L.U32 R108, R41, 0x10, RZ ;  /* 0x00000010296c7819 */ /* 0x020fe400000006ff */
[----:B--2---:R-:W-:-:S03]  /*1e20*/  @P0 SHF.L.U32 R45, R37, 0x10, RZ ;  /* 0x00000010252d0819 */ /* 0x004fc600000006ff */
[----:B------:R-:W-:-:S04]  /*1e30*/  FMUL.FTZ R108, R108, UR8 ;  /* 0x000000086c6c7c20 */ /* 0x000fc80008410000 */
[----:B------:R-:W-:-:S07]  /*1e40*/  @P0 FADD.FTZ R108, R45, R108 ;  /* 0x0000006c2d6c0221 */ /* 0x000fce0000010000 */
.L_x_605:
[----:B------:R-:W-:Y:S05]  /*1e50*/  BSYNC B0 ;  /* 0x0000000000007941 */ /* 0x000fea0003800000 */
.L_x_603:
[----:B------:R-:W-:Y:S04]  /*1e60*/  BSSY B0, `(.L_x_606) ;  /* 0x000000d000007945 */ /* 0x000fe80003800000 */
[----:B------:R-:W-:Y:S05]  /*1e70*/  @P3 BRA `(.L_x_607) ;  /* 0x0000000000143947 */ /* 0x000fea0003800000 */
[----:B------:R-:W-:Y:S01]  /*1e80*/  MOV R109, RZ ;  /* 0x000000ff006d7202 */ /* 0x000fe20000000f00 */
[----:B------:R-:W-:Y:S06]  /*1e90*/  @!P0 BRA `(.L_x_608) ;  /* 0x0000000000248947 */ /* 0x000fec0003800000 */
[----:B-----5:R-:W-:-:S04]  /*1ea0*/  PRMT R109, R37, 0x7632, R109 ;  /* 0x00007632256d7816 */ /* 0x020fc8000000006d */
[----:B------:R-:W-:Y:S01]  /*1eb0*/  SHF.L.U32 R109, R109, 0x10, RZ ;  /* 0x000000106d6d7819 */ /* 0x000fe200000006ff */
[----:B------:R-:W-:Y:S06]  /*1ec0*/  BRA `(.L_x_608) ;  /* 0x0000000000187947 */ /* 0x000fec0003800000 */
.L_x_607:
[----:B--2--5:R-:W-:Y:S02]  /*1ed0*/  PRMT R44, R41, 0x7632, R44 ;  /* 0x00007632292c7816 */ /* 0x024fe4000000002c */
[----:B------:R-:W-:Y:S02]  /*1ee0*/  @P0 PRMT R45, R37, 0x7632, R45 ;  /* 0x00007632252d0816 */ /* 0x000fe4000000002d */
[----:B------:R-:W-:Y:S02]  /*1ef0*/  SHF.L.U32 R44, R44, 0x10, RZ ;  /* 0x000000102c2c7819 */ /* 0x000fe400000006ff */
[----:B------:R-:W-:-:S03]  /*1f00*/  @P0 SHF.L.U32 R46, R45, 0x10, RZ ;  /* 0x000000102d2e0819 */ /* 0x000fc600000006ff */
[----:B------:R-:W-:-:S04]  /*1f10*/  FMUL.FTZ R109, R44, UR8 ;  /* 0x000000082c6d7c20 */ /* 0x000fc80008410000 */
[----:B------:R-:W-:-:S07]  /*1f20*/  @P0 FADD.FTZ R109, R109, R46 ;  /* 0x0000002e6d6d0221 */ /* 0x000fce0000010000 */
.L_x_608:
[----:B------:R-:W-:Y:S05]  /*1f30*/  BSYNC B0 ;  /* 0x0000000000007941 */ /* 0x000fea0003800000 */
.L_x_606:
[----:B------:R-:W-:Y:S04]  /*1f40*/  BSSY B0, `(.L_x_609) ;  /* 0x000000a000007945 */ /* 0x000fe80003800000 */
[----:B------:R-:W-:Y:S05]  /*1f50*/  @P3 BRA `(.L_x_610) ;  /* 0x0000000000103947 */ /* 0x000fea0003800000 */
[----:B------:R-:W-:Y:S01]  /*1f60*/  HFMA2.MMA R110, -RZ, RZ, 0, 0 ;  /* 0x00000000ff6e7435 */ /* 0x000fe200000001ff */
[----:B------:R-:W-:Y:S10]  /*1f70*/  @!P0 BRA `(.L_x_611) ;  /* 0x0000000000188947 */ /* 0x000ff40003800000 */
[----:B-----5:R-:W-:Y:S01]  /*1f80*/  SHF.L.U32 R110, R38, 0x10, RZ ;  /* 0x00000010266e7819 */ /* 0x020fe200000006ff */
[----:B------:R-:W-:Y:S06]  /*1f90*/  BRA `(.L_x_611) ;  /* 0x0000000000107947 */ /* 0x000fec0003800000 */
.L_x_610:
[----:B-----5:R-:W-:Y:S02]  /*1fa0*/  SHF.L.U32 R110, R42, 0x10, RZ ;  /* 0x000000102a6e7819 */ /* 0x020fe400000006ff */
[----:B--2---:R-:W-:-:S03]  /*1fb0*/  @P0 SHF.L.U32 R45, R38, 0x10, RZ ;  /* 0x00000010262d0819 */ /* 0x004fc600000006ff */
[----:B------:R-:W-:-:S04]  /*1fc0*/  FMUL.FTZ R110, R110, UR8 ;  /* 0x000000086e6e7c20 */ /* 0x000fc80008410000 */
[----:B------:R-:W-:-:S07]  /*1fd0*/  @P0 FADD.FTZ R110, R45, R110 ;  /* 0x0000006e2d6e0221 */ /* 0x000fce0000010000 */
.L_x_611:
[----:B------:R-:W-:Y:S05]  /*1fe0*/  BSYNC B0 ;  /* 0x0000000000007941 */ /* 0x000fea0003800000 */
.L_x_609:
[----:B------:R-:W-:Y:S04]  /*1ff0*/  BSSY B0, `(.L_x_612) ;  /* 0x000000d000007945 */ /* 0x000fe80003800000 */
[----:B------:R-:W-:Y:S05]  /*2000*/  @P3 BRA `(.L_x_613) ;  /* 0x0000000000143947 */ /* 0x000fea0003800000 */
[----:B------:R-:W-:Y:S01]  /*2010*/  MOV R111, RZ ;  /* 0x000000ff006f7202 */ /* 0x000fe20000000f00 */
[----:B------:R-:W-:Y:S06]  /*2020*/  @!P0 BRA `(.L_x_614) ;  /* 0x0000000000248947 */ /* 0x000fec0003800000 */
[----:B-----5:R-:W-:-:S05]  /*2030*/  PRMT R111, R38, 0x7632, R111 ;  /* 0x00007632266f7816 */ /* 0x020fca000000006f */
[----:B------:R-:W-:Y:S01]  /*2040*/  IMAD.U32 R111, R111, 0x10000, RZ ;  /* 0x000100006f6f7824 */ /* 0x000fe200078e00ff */
[----:B------:R-:W-:Y:S06]  /*2050*/  BRA `(.L_x_614) ;  /* 0x0000000000187947 */ /* 0x000fec0003800000 */
.L_x_613:
[----:B--2--5:R-:W-:Y:S02]  /*2060*/  PRMT R44, R42, 0x7632, R44 ;  /* 0x000076322a2c7816 */ /* 0x024fe4000000002c */
[----:B------:R-:W-:Y:S02]  /*2070*/  @P0 PRMT R45, R38, 0x7632, R45 ;  /* 0x00007632262d0816 */ /* 0x000fe4000000002d */
[----:B------:R-:W-:Y:S02]  /*2080*/  SHF.L.U32 R44, R44, 0x10, RZ ;  /* 0x000000102c2c7819 */ /* 0x000fe400000006ff */
[----:B------:R-:W-:-:S03]  /*2090*/  @P0 SHF.L.U32 R46, R45, 0x10, RZ ;  /* 0x000000102d2e0819 */ /* 0x000fc600000006ff */
[----:B------:R-:W-:-:S04]  /*20a0*/  FMUL.FTZ R111, R44, UR8 ;  /* 0x000000082c6f7c20 */ /* 0x000fc80008410000 */
[----:B------:R-:W-:-:S07]  /*20b0*/  @P0 FADD.FTZ R111, R111, R46 ;  /* 0x0000002e6f6f0221 */ /* 0x000fce0000010000 */
.L_x_614:
[----:B------:R-:W-:Y:S05]  /*20c0*/  BSYNC B0 ;  /* 0x0000000000007941 */ /* 0x000fea0003800000 */
.L_x_612:
[----:B------:R-:W-:Y:S04]  /*20d0*/  BSSY B0, `(.L_x_615) ;  /* 0x000000a000007945 */ /* 0x000fe80003800000 */
[----:B------:R-:W-:Y:S05]  /*20e0*/  @P3 BRA `(.L_x_616) ;  /* 0x0000000000103947 */ /* 0x000fea0003800000 */
[----:B------:R-:W-:Y:S01]  /*20f0*/  HFMA2.MMA R112, -RZ, RZ, 0, 0 ;  /* 0x00000000ff707435 */ /* 0x000fe200000001ff */
[----:B------:R-:W-:Y:S10]  /*2100*/  @!P0 BRA `(.L_x_617) ;  /* 0x0000000000188947 */ /* 0x000ff40003800000 */
[----:B-----5:R-:W-:Y:S01]  /*2110*/  SHF.L.U32 R112, R39, 0x10, RZ ;  /* 0x0000001027707819 */ /* 0x020fe200000006ff */
[----:B------:R-:W-:Y:S06]  /*2120*/  BRA `(.L_x_617) ;  /* 0x0000000000107947 */ /* 0x000fec0003800000 */
.L_x_616:
[----:B-----5:R-:W-:Y:S02]  /*2130*/  SHF.L.U32 R112, R43, 0x10, RZ ;  /* 0x000000102b707819 */ /* 0x020fe400000006ff */
[----:B--2---:R-:W-:-:S03]  /*2140*/  @P0 SHF.L.U32 R45, R39, 0x10, RZ ;  /* 0x00000010272d0819 */ /* 0x004fc600000006ff */
[----:B------:R-:W-:-:S04]  /*2150*/  FMUL.FTZ R112, R112, UR8 ;  /* 0x0000000870707c20 */ /* 0x000fc80008410000 */
[----:B------:R-:W-:-:S07]  /*2160*/  @P0 FADD.FTZ R112, R45, R112 ;  /* 0x000000702d700221 */ /* 0x000fce0000010000 */
.L_x_617:
[----:B------:R-:W-:Y:S05]  /*2170*/  BSYNC B0 ;  /* 0x0000000000007941 */ /* 0x000fea0003800000 */
.L_x_615:
[----:B------:R-:W-:Y:S04]  /*2180*/  BSSY B0, `(.L_x_618) ;  /* 0x000000d000007945 */ /* 0x000fe80003800000 */
[----:B------:R-:W-:Y:S05]  /*2190*/  @P3 BRA `(.L_x_619) ;  /* 0x0000000000143947 */ /* 0x000fea0003800000 */
[----:B------:R-:W-:Y:S01]  /*21a0*/  MOV R113, RZ ;  /* 0x000000ff00717202 */ /* 0x000fe20000000f00 */
[----:B------:R-:W-:Y:S06]  /*21b0*/  @!P0 BRA `(.L_x_620) ;  /* 0x0000000000248947 */ /* 0x000fec0003800000 */
[----:B-----5:R-:W-:-:S04]  /*21c0*/  PRMT R113, R39, 0x7632, R113 ;  /* 0x0000763227717816 */ /* 0x020fc80000000071 */
[----:B------:R-:W-:Y:S01]  /*21d0*/  SHF.L.U32 R113, R113, 0x10, RZ ;  /* 0x0000001071717819 */ /* 0x000fe200000006ff */
[----:B------:R-:W-:Y:S06]  /*21e0*/  BRA `(.L_x_620) ;  /* 0x0000000000187947 */ /* 0x000fec0003800000 */
.L_x_619:
[----:B--2--5:R-:W-:Y:S02]  /*21f0*/  PRMT R44, R43, 0x7632, R44 ;  /* 0x000076322b2c7816 */ /* 0x024fe4000000002c */
[----:B------:R-:W-:Y:S02]  /*2200*/  @P0 PRMT R45, R39, 0x7632, R45 ;  /* 0x00007632272d0816 */ /* 0x000fe4000000002d */
[----:B------:R-:W-:Y:S02]  /*2210*/  SHF.L.U32 R44, R44, 0x10, RZ ;  /* 0x000000102c2c7819 */ /* 0x000fe400000006ff */
[----:B------:R-:W-:-:S03]  /*2220*/  @P0 SHF.L.U32 R46, R45, 0x10, RZ ;  /* 0x000000102d2e0819 */ /* 0x000fc600000006ff */
[----:B------:R-:W-:-:S04]  /*2230*/  FMUL.FTZ R113, R44, UR8 ;  /* 0x000000082c717c20 */ /* 0x000fc80008410000 */
[----:B------:R-:W-:-:S07]  /*2240*/  @P0 FADD.FTZ R113, R113, R46 ;  /* 0x0000002e71710221 */ /* 0x000fce0000010000 */
.L_x_620:
[----:B------:R-:W-:Y:S05]  /*2250*/  BSYNC B0 ;  /* 0x0000000000007941 */ /* 0x000fea0003800000 */
.L_x_618:
[----:B--2---:R-:W0:Y:S01]  /*2260*/  @P2 LDC.64 R60, c[0x0][0x220] ;  /* 0x00008800ff3c2b82 */ /* 0x004e220000000a00 */
        /* <DEDUP_REMOVED lines=19> */
.L_x_622:
[----:B-----5:R-:W-:Y:S02]  /*23a0*/  SHF.L.U32 R120, R40, 0x10, RZ ;  /* 0x0000001028787819 */ /* 0x020fe400000006ff */
[----:B--2---:R-:W-:-:S03]  /*23b0*/  @P0 SHF.L.U32 R45, R36, 0x10, RZ ;  /* 0x00000010242d0819 */ /* 0x004fc600000006ff */
[----:B------:R-:W-:-:S04]  /*23c0*/  FMUL.FTZ R120, R120, UR8 ;  /* 0x0000000878787c20 */ /* 0x000fc80008410000 */
[----:B------:R-:W-:-:S07]  /*23d0*/  @P0 FADD.FTZ R120, R45, R120 ;  /* 0x000000782d780221 */ /* 0x000fce0000010000 */
.L_x_623:
[----:B------:R-:W-:Y:S05]  /*23e0*/  BSYNC B0 ;  /* 0x0000000000007941 */ /* 0x000fea0003800000 */
.L_x_621:
[----:B------:R-:W-:Y:S04]  /*23f0*/  BSSY B0, `(.L_x_624) ;  /* 0x000000d000007945 */ /* 0x000fe80003800000 */
[----:B------:R-:W-:Y:S05]  /*2400*/  @P3 BRA `(.L_x_625) ;  /* 0x0000000000143947 */ /* 0x000fea0003800000 */
[----:B------:R-:W-:Y:S01]  /*2410*/  MOV R121, RZ ;  /* 0x000000ff00797202 */ /* 0x000fe20000000f00 */
[----:B------:R-:W-:Y:S06]  /*2420*/  @!P0 BRA `(.L_x_626) ;  /* 0x0000000000248947 */ /* 0x000fec0003800000 */
[----:B-----5:R-:W-:-:S04]  /*2430*/  PRMT R121, R36, 0x7632, R121 ;  /* 0x0000763224797816 */ /* 0x020fc80000000079 */
[----:B------:R-:W-:Y:S01]  /*2440*/  SHF.L.U32 R121, R121, 0x10, RZ ;  /* 0x0000001079797819 */ /* 0x000fe200000006ff */
[----:B------:R-:W-:Y:S06]  /*2450*/  BRA `(.L_x_626) ;  /* 0x0000000000187947 */ /* 0x000fec0003800000 */
.L_x_625:
[----:B--2--5:R-:W-:Y:S02]  /*2460*/  PRMT R44, R40, 0x7632, R44 ;  /* 0x00007632282c7816 */ /* 0x024fe4000000002c */
[----:B------:R-:W-:Y:S02]  /*2470*/  @P0 PRMT R45, R36, 0x7632, R45 ;  /* 0x00007632242d0816 */ /* 0x000fe4000000002d */
[----:B------:R-:W-:Y:S02]  /*2480*/  SHF.L.U32 R44, R44, 0x10, RZ ;  /* 0x000000102c2c7819 */ /* 0x000fe400000006ff */
[----:B------:R-:W-:-:S03]  /*2490*/  @P0 SHF.L.U32 R46, R45, 0x10, RZ ;  /* 0x000000102d2e0819 */ /* 0x000fc600000006ff */
[----:B------:R-:W-:-:S04]  /*24a0*/  FMUL.FTZ R121, R44, UR8 ;  /* 0x000000082c797c20 */ /* 0x000fc80008410000 */
[----:B------:R-:W-:-:S07]  /*24b0*/  @P0 FADD.FTZ R121, R121, R46 ;  /* 0x0000002e79790221 */ /* 0x000fce0000010000 */
.L_x_626:
[----:B------:R-:W-:Y:S05]  /*24c0*/  BSYNC B0 ;  /* 0x0000000000007941 */ /* 0x000fea0003800000 */
.L_x_624:
[----:B------:R-:W-:Y:S04]  /*24d0*/  BSSY B0, `(.L_x_627) ;  /* 0x000000a000007945 */ /* 0x000fe80003800000 */
[----:B------:R-:W-:Y:S05]  /*24e0*/  @P3 BRA `(.L_x_628) ;  /* 0x0000000000103947 */ /* 0x000fea0003800000 */
[----:B------:R-:W-:Y:S01]  /*24f0*/  HFMA2.MMA R122, -RZ, RZ, 0, 0 ;  /* 0x00000000ff7a7435 */ /* 0x000fe200000001ff */
[----:B------:R-:W-:Y:S10]  /*2500*/  @!P0 BRA `(.L_x_629) ;  /* 0x0000000000188947 */ /* 0x000ff40003800000 */
[----:B-----5:R-:W-:Y:S01]  /*2510*/  SHF.L.U32 R122, R37, 0x10, RZ ;  /* 0x00000010257a7819 */ /* 0x020fe200000006ff */
[----:B------:R-:W-:Y:S06]  /*2520*/  BRA `(.L_x_629) ;  /* 0x0000000000107947 */ /* 0x000fec0003800000 */
.L_x_628:
[----:B-----5:R-:W-:Y:S02]  /*2530*/  SHF.L.U32 R122, R41, 0x10, RZ ;  /* 0x00000010297a7819 */ /* 0x020fe400000006ff */
[----:B--2---:R-:W-:-:S03]  /*2540*/  @P0 SHF.L.U32 R45, R37, 0x10, RZ ;  /* 0x00000010252d0819 */ /* 0x004fc600000006ff */
[----:B------:R-:W-:-:S04]  /*2550*/  FMUL.FTZ R122, R122, UR8 ;  /* 0x000000087a7a7c20 */ /* 0x000fc80008410000 */
[----:B------:R-:W-:-:S07]  /*2560*/  @P0 FADD.FTZ R122, R45, R122 ;  /* 0x0000007a2d7a0221 */ /* 0x000fce0000010000 */
.L_x_629:
[----:B------:R-:W-:Y:S05]  /*2570*/  BSYNC B0 ;  /* 0x0000000000007941 */ /* 0x000fea0003800000 */
.L_x_627:
[----:B------:R-:W-:Y:S04]  /*2580*/  BSSY B0, `(.L_x_630) ;  /* 0x000000d000007945 */ /* 0x000fe80003800000 */
[----:B------:R-:W-:Y:S05]  /*2590*/  @P3 BRA `(.L_x_631) ;  /* 0x0000000000143947 */ /* 0x000fea0003800000 */
[----:B------:R-:W-:Y:S01]  /*25a0*/  MOV R123, RZ ;  /* 0x000000ff007b7202 */ /* 0x000fe20000000f00 */
[----:B------:R-:W-:Y:S06]  /*25b0*/  @!P0 BRA `(.L_x_632) ;  /* 0x0000000000248947 */ /* 0x000fec0003800000 */
[----:B-----5:R-:W-:-:S04]  /*25c0*/  PRMT R123, R37, 0x7632, R123 ;  /* 0x00007632257b7816 */ /* 0x020fc8000000007b */
[----:B------:R-:W-:Y:S01]  /*25d0*/  SHF.L.U32 R123, R123, 0x10, RZ ;  /* 0x000000107b7b7819 */ /* 0x000fe200000006ff */
[----:B------:R-:W-:Y:S06]  /*25e0*/  BRA `(.L_x_632) ;  /* 0x0000000000187947 */ /* 0x000fec0003800000 */
.L_x_631:
[----:B--2--5:R-:W-:Y:S02]  /*25f0*/  PRMT R44, R41, 0x7632, R44 ;  /* 0x00007632292c7816 */ /* 0x024fe4000000002c */
[----:B------:R-:W-:Y:S02]  /*2600*/  @P0 PRMT R45, R37, 0x7632, R45 ;  /* 0x00007632252d0816 */ /* 0x000fe4000000002d */
[----:B------:R-:W-:Y:S02]  /*2610*/  SHF.L.U32 R44, R44, 0x10, RZ ;  /* 0x000000102c2c7819 */ /* 0x000fe400000006ff */
[----:B------:R-:W-:-:S03]  /*2620*/  @P0 SHF.L.U32 R46, R45, 0x10, RZ ;  /* 0x000000102d2e0819 */ /* 0x000fc600000006ff */
[----:B------:R-:W-:-:S04]  /*2630*/  FMUL.FTZ R123, R44, UR8 ;  /* 0x000000082c7b7c20 */ /* 0x000fc80008410000 */
[----:B------:R-:W-:-:S07]  /*2640*/  @P0 FADD.FTZ R123, R123, R46 ;  /* 0x0000002e7b7b0221 */ /* 0x000fce0000010000 */
.L_x_632:
[----:B------:R-:W-:Y:S05]  /*2650*/  BSYNC B0 ;  /* 0x0000000000007941 */ /* 0x000fea0003800000 */
.L_x_630:
[----:B------:R-:W-:Y:S04]  /*2660*/  BSSY B0, `(.L_x_633) ;  /* 0x000000a000007945 */ /* 0x000fe80003800000 */
[----:B------:R-:W-:Y:S05]  /*2670*/  @P3 BRA `(.L_x_634) ;  /* 0x0000000000103947 */ /* 0x000fea0003800000 */
[----:B------:R-:W-:Y:S01]  /*2680*/  HFMA2.MMA R124, -RZ, RZ, 0, 0 ;  /* 0x00000000ff7c7435 */ /* 0x000fe200000001ff */
[----:B------:R-:W-:Y:S10]  /*2690*/  @!P0 BRA `(.L_x_635) ;  /* 0x0000000000188947 */ /* 0x000ff40003800000 */
[----:B-----5:R-:W-:Y:S01]  /*26a0*/  SHF.L.U32 R124, R38, 0x10, RZ ;  /* 0x00000010267c7819 */ /* 0x020fe200000006ff */
[----:B------:R-:W-:Y:S06]  /*26b0*/  BRA `(.L_x_635) ;  /* 0x0000000000107947 */ /* 0x000fec0003800000 */
.L_x_634:
[----:B-----5:R-:W-:Y:S02]  /*26c0*/  SHF.L.U32 R124, R42, 0x10, RZ ;  /* 0x000000102a7c7819 */ /* 0x020fe400000006ff */
[----:B--2---:R-:W-:-:S03]  /*26d0*/  @P0 SHF.L.U32 R45, R38, 0x10, RZ ;  /* 0x00000010262d0819 */ /* 0x004fc600000006ff */
[----:B------:R-:W-:-:S04]  /*26e0*/  FMUL.FTZ R124, R124, UR8 ;  /* 0x000000087c7c7c20 */ /* 0x000fc80008410000 */
[----:B------:R-:W-:-:S07]  /*26f0*/  @P0 FADD.FTZ R124, R45, R124 ;  /* 0x0000007c2d7c0221 */ /* 0x000fce0000010000 */
.L_x_635:
[----:B------:R-:W-:Y:S05]  /*2700*/  BSYNC B0 ;  /* 0x0000000000007941 */ /* 0x000fea0003800000 */
.L_x_633:
[----:B------:R-:W-:Y:S04]  /*2710*/  BSSY B0, `(.L_x_636) ;  /* 0x000000d000007945 */ /* 0x000fe80003800000 */
[----:B------:R-:W-:Y:S05]  /*2720*/  @P3 BRA `(.L_x_637) ;  /* 0x0000000000143947 */ /* 0x000fea0003800000 */
[----:B------:R-:W-:Y:S01]  /*2730*/  MOV R125, RZ ;  /* 0x000000ff007d7202 */ /* 0x000fe20000000f00 */
[----:B------:R-:W-:Y:S06]  /*2740*/  @!P0 BRA `(.L_x_638) ;  /* 0x0000000000248947 */ /* 0x000fec0003800000 */
[----:B-----5:R-:W-:-:S04]  /*2750*/  PRMT R125, R38, 0x7632, R125 ;  /* 0x00007632267d7816 */ /* 0x020fc8000000007d */
[----:B------:R-:W-:Y:S01]  /*2760*/  SHF.L.U32 R125, R125, 0x10, RZ ;  /* 0x000000107d7d7819 */ /* 0x000fe200000006ff */
[----:B------:R-:W-:Y:S06]  /*2770*/  BRA `(.L_x_638) ;  /* 0x0000000000187947 */ /* 0x000fec0003800000 */
.L_x_637:
[----:B--2--5:R-:W-:Y:S02]  /*2780*/  PRMT R44, R42, 0x7632, R44 ;  /* 0x000076322a2c7816 */ /* 0x024fe4000000002c */
[----:B------:R-:W-:Y:S02]  /*2790*/  @P0 PRMT R45, R38, 0x7632, R45 ;  /* 0x00007632262d0816 */ /* 0x000fe4000000002d */
[----:B------:R-:W-:Y:S02]  /*27a0*/  SHF.L.U32 R44, R44, 0x10, RZ ;  /* 0x000000102c2c7819 */ /* 0x000fe400000006ff */
[----:B------:R-:W-:-:S03]  /*27b0*/  @P0 SHF.L.U32 R46, R45, 0x10, RZ ;  /* 0x000000102d2e0819 */ /* 0x000fc600000006ff */
[----:B------:R-:W-:-:S04]  /*27c0*/  FMUL.FTZ R125, R44, UR8 ;  /* 0x000000082c7d7c20 */ /* 0x000fc80008410000 */
[----:B------:R-:W-:-:S07]  /*27d0*/  @P0 FADD.FTZ R125, R125, R46 ;  /* 0x0000002e7d7d0221 */ /* 0x000fce0000010000 */
.L_x_638:
[----:B------:R-:W-:Y:S05]  /*27e0*/  BSYNC B0 ;  /* 0x0000000000007941 */ /* 0x000fea0003800000 */
.L_x_636:
[----:B------:R-:W-:Y:S04]  /*27f0*/  BSSY B0, `(.L_x_639) ;  /* 0x000000a000007945 */ /* 0x000fe80003800000 */
[----:B------:R-:W-:Y:S05]  /*2800*/  @P3 BRA `(.L_x_640) ;  /* 0x0000000000103947 */ /* 0x000fea0003800000 */
[----:B------:R-:W-:Y:S01]  /*2810*/  HFMA2.MMA R126, -RZ, RZ, 0, 0 ;  /* 0x00000000ff7e7435 */ /* 0x000fe200000001ff */
[----:B------:R-:W-:Y:S10]  /*2820*/  @!P0 BRA `(.L_x_641) ;  /* 0x0000000000188947 */ /* 0x000ff40003800000 */
[----:B-----5:R-:W-:Y:S01]  /*2830*/  SHF.L.U32 R126, R39, 0x10, RZ ;  /* 0x00000010277e7819 */ /* 0x020fe200000006ff */
[----:B------:R-:W-:Y:S06]  /*2840*/  BRA `(.L_x_641) ;  /* 0x0000000000107947 */ /* 0x000fec0003800000 */
.L_x_640:
[----:B-----5:R-:W-:Y:S02]  /*2850*/  SHF.L.U32 R126, R43, 0x10, RZ ;  /* 0x000000102b7e7819 */ /* 0x020fe400000006ff */
[----:B--2---:R-:W-:-:S03]  /*2860*/  @P0 SHF.L.U32 R45, R39, 0x10, RZ ;  /* 0x00000010272d0819 */ /* 0x004fc600000006ff */
[----:B------:R-:W-:-:S04]  /*2870*/  FMUL.FTZ R126, R126, UR8 ;  /* 0x000000087e7e7c20 */ /* 0x000fc80008410000 */
[----:B------:R-:W-:-:S07]  /*2880*/  @P0 FADD.FTZ R126, R45, R126 ;  /* 0x0000007e2d7e0221 */ /* 0x000fce0000010000 */
.L_x_641:
[----:B------:R-:W-:Y:S05]  /*2890*/  BSYNC B0 ;  /* 0x0000000000007941 */ /* 0x000fea0003800000 */
.L_x_639:
[----:B------:R-:W-:Y:S04]  /*28a0*/  BSSY B0, `(.L_x_642) ;  /* 0x000000d000007945 */ /* 0x000fe80003800000 */
[----:B------:R-:W-:Y:S05]  /*28b0*/  @P3 BRA `(.L_x_643) ;  /* 0x0000000000143947 */ /* 0x000fea0003800000 */
[----:B------:R-:W-:Y:S01]  /*28c0*/  MOV R127, RZ ;  /* 0x000000ff007f7202 */ /* 0x000fe20000000f00 */
[----:B------:R-:W-:Y:S06]  /*28d0*/  @!P0 BRA `(.L_x_644) ;  /* 0x0000000000248947 */ /* 0x000fec0003800000 */
[----:B-----5:R-:W-:-:S04]  /*28e0*/  PRMT R127, R39, 0x7632, R127 ;  /* 0x00007632277f7816 */ /* 0x020fc8000000007f */
[----:B------:R-:W-:Y:S01]  /*28f0*/  SHF.L.U32 R127, R127, 0x10, RZ ;  /* 0x000000107f7f7819 */ /* 0x000fe200000006ff */
[----:B------:R-:W-:Y:S06]  /*2900*/  BRA `(.L_x_644) ;  /* 0x0000000000187947 */ /* 0x000fec0003800000 */
.L_x_643:
[----:B--2--5:R-:W-:Y:S02]  /*2910*/  PRMT R44, R43, 0x7632, R44 ;  /* 0x000076322b2c7816 */ /* 0x024fe4000000002c */
[----:B------:R-:W-:Y:S02]  /*2920*/  @P0 PRMT R45, R39, 0x7632, R45 ;  /* 0x00007632272d0816 */ /* 0x000fe4000000002d */
[----:B------:R-:W-:Y:S02]  /*2930*/  SHF.L.U32 R44, R44, 0x10, RZ ;  /* 0x000000102c2c7819 */ /* 0x000fe400000006ff */
[----:B------:R-:W-:-:S03]  /*2940*/  @P0 SHF.L.U32 R46, R45, 0x10, RZ ;  /* 0x000000102d2e0819 */ /* 0x000fc600000006ff */
[----:B------:R-:W-:-:S04]  /*2950*/  FMUL.FTZ R127, R44, UR8 ;  /* 0x000000082c7f7c20 */ /* 0x000fc80008410000 */
[----:B------:R-:W-:-:S07]  /*2960*/  @P0 FADD.FTZ R127, R127, R46 ;  /* 0x0000002e7f7f0221 */ /* 0x000fce0000010000 */
.L_x_644:
[----:B------:R-:W-:Y:S05]  /*2970*/  BSYNC B0 ;  /* 0x0000000000007941 */ /* 0x000fea0003800000 */
.L_x_642:
        /* <DEDUP_REMOVED lines=16> */
[----:B--2---:R-:W-:Y:S01]  /*2a80*/  IMAD.MOV.U32 R58, RZ, RZ, RZ ;  /* 0x000000ffff3a7224 */ /* 0x004fe200078e00ff */
[----:B------:R-:W-:Y:S06]  /*2a90*/  @!P0 BRA `(.L_x_647) ;  /* 0x0000000000188947 */ /* 0x000fec0003800000 */
[----:B-----5:R-:W-:Y:S01]  /*2aa0*/  SHF.L.U32 R58, R36, 0x10, RZ ;  /* 0x00000010243a7819 */ /* 0x020fe200000006ff */
[----:B------:R-:W-:Y:S06]  /*2ab0*/  BRA `(.L_x_647) ;  /* 0x0000000000107947 */ /* 0x000fec0003800000 */
.L_x_646:
[----:B--2--5:R-:W-:Y:S02]  /*2ac0*/  SHF.L.U32 R58, R40, 0x10, RZ ;  /* 0x00000010283a7819 */ /* 0x024fe400000006ff */
[----:B------:R-:W-:-:S03]  /*2ad0*/  @P0 SHF.L.U32 R45, R36, 0x10, RZ ;  /* 0x00000010242d0819 */ /* 0x000fc600000006ff */
[----:B------:R-:W-:-:S04]  /*2ae0*/  FMUL.FTZ R58, R58, UR8 ;  /* 0x000000083a3a7c20 */ /* 0x000fc80008410000 */
[----:B------:R-:W-:-:S07]  /*2af0*/  @P0 FADD.FTZ R58, R45, R58 ;  /* 0x0000003a2d3a0221 */ /* 0x000fce0000010000 */
.L_x_647:
[----:B------:R-:W-:Y:S05]  /*2b00*/  BSYNC B0 ;  /* 0x0000000000007941 */ /* 0x000fea0003800000 */
.L_x_645:
[----:B------:R-:W-:Y:S04]  /*2b10*/  BSSY B0, `(.L_x_648) ;  /* 0x000000d000007945 */ /* 0x000fe80003800000 */
[----:B------:R-:W-:Y:S05]  /*2b20*/  @P3 BRA `(.L_x_649) ;  /* 0x0000000000143947 */ /* 0x000fea0003800000 */
[----:B------:R-:W-:Y:S01]  /*2b30*/  HFMA2.MMA R59, -RZ, RZ, 0, 0 ;  /* 0x00000000ff3b7435 */ /* 0x000fe200000001ff */
[----:B------:R-:W-:Y:S10]  /*2b40*/  @!P0 BRA `(.L_x_650) ;  /* 0x0000000000248947 */ /* 0x000ff40003800000 */
[----:B-----5:R-:W-:-:S04]  /*2b50*/  PRMT R59, R36, 0x7632, R59 ;  /* 0x00007632243b7816 */ /* 0x020fc8000000003b */
[----:B------:R-:W-:Y:S01]  /*2b60*/  SHF.L.U32 R59, R59, 0x10, RZ ;  /* 0x000000103b3b7819 */ /* 0x000fe200000006ff */
[----:B------:R-:W-:Y:S06]  /*2b70*/  BRA `(.L_x_650) ;  /* 0x0000000000187947 */ /* 0x000fec0003800000 */
.L_x_649:
[----:B-----5:R-:W-:Y:S02]  /*2b80*/  PRMT R44, R40, 0x7632, R44 ;  /* 0x00007632282c7816 */ /* 0x020fe4000000002c */
[----:B------:R-:W-:Y:S02]  /*2b90*/  @P0 PRMT R45, R36, 0x7632, R45 ;  /* 0x00007632242d0816 */ /* 0x000fe4000000002d */
[----:B------:R-:W-:Y:S02]  /*2ba0*/  SHF.L.U32 R44, R44, 0x10, RZ ;  /* 0x000000102c2c7819 */ /* 0x000fe400000006ff */
[----:B------:R-:W-:-:S03]  /*2bb0*/  @P0 SHF.L.U32 R46, R45, 0x10, RZ ;  /* 0x000000102d2e0819 */ /* 0x000fc600000006ff */
[----:B------:R-:W-:-:S04]  /*2bc0*/  FMUL.FTZ R59, R44, UR8 ;  /* 0x000000082c3b7c20 */ /* 0x000fc80008410000 */
[----:B------:R-:W-:-:S07]  /*2bd0*/  @P0 FADD.FTZ R59, R59, R46 ;  /* 0x0000002e3b3b0221 */ /* 0x000fce0000010000 */
.L_x_650:
[----:B------:R-:W-:Y:S05]  /*2be0*/  BSYNC B0 ;  /* 0x0000000000007941 */ /* 0x000fea0003800000 */
.L_x_648:
[----:B------:R-:W-:Y:S04]  /*2bf0*/  BSSY B0, `(.L_x_651) ;  /* 0x000000a000007945 */ /* 0x000fe80003800000 */
[----:B------:R-:W-:Y:S05]  /*2c00*/  @P3 BRA `(.L_x_652) ;  /* 0x0000000000103947 */ /* 0x000fea0003800000 */
[----:B------:R-:W-:Y:S01]  /*2c10*/  MOV R60, RZ ;  /* 0x000000ff003c7202 */ /* 0x000fe20000000f00 */
[----:B------:R-:W-:Y:S06]  /*2c20*/  @!P0 BRA `(.L_x_653) ;  /* 0x0000000000188947 */ /* 0x000fec0003800000 */
[----:B-----5:R-:W-:Y:S01]  /*2c30*/  SHF.L.U32 R60, R37, 0x10, RZ ;  /* 0x00000010253c7819 */ /* 0x020fe200000006ff */
[----:B------:R-:W-:Y:S06]  /*2c40*/  BRA `(.L_x_653) ;  /* 0x0000000000107947 */ /* 0x000fec0003800000 */
.L_x_652:
[----:B-----5:R-:W-:Y:S02]  /*2c50*/  SHF.L.U32 R60, R41, 0x10, RZ ;  /* 0x00000010293c7819 */ /* 0x020fe400000006ff */
[----:B------:R-:W-:-:S03]  /*2c60*/  @P0 SHF.L.U32 R45, R37, 0x10, RZ ;  /* 0x00000010252d0819 */ /* 0x000fc600000006ff */
[----:B------:R-:W-:-:S04]  /*2c70*/  FMUL.FTZ R60, R60, UR8 ;  /* 0x000000083c3c7c20 */ /* 0x000fc80008410000 */
[----:B------:R-:W-:-:S07]  /*2c80*/  @P0 FADD.FTZ R60, R45, R60 ;  /* 0x0000003c2d3c0221 */ /* 0x000fce0000010000 */
.L_x_653:
[----:B------:R-:W-:Y:S05]  /*2c90*/  BSYNC B0 ;  /* 0x0000000000007941 */ /* 0x000fea0003800000 */
.L_x_651:
[----:B------:R-:W-:Y:S04]  /*2ca0*/  BSSY B0, `(.L_x_654) ;  /* 0x000000d000007945 */ /* 0x000fe80003800000 */
[----:B------:R-:W-:Y:S05]  /*2cb0*/  @P3 BRA `(.L_x_655) ;  /* 0x0000000000143947 */ /* 0x000fea0003800000 */
[----:B------:R-:W-:Y:S01]  /*2cc0*/  HFMA2.MMA R61, -RZ, RZ, 0, 0 ;  /* 0x00000000ff3d7435 */ /* 0x000fe200000001ff */
[----:B------:R-:W-:Y:S10]  /*2cd0*/  @!P0 BRA `(.L_x_656) ;  /* 0x0000000000248947 */ /* 0x000ff40003800000 */
[----:B-----5:R-:W-:-:S04]  /*2ce0*/  PRMT R61, R37, 0x7632, R61 ;  /* 0x00007632253d7816 */ /* 0x020fc8000000003d */
[----:B------:R-:W-:Y:S01]  /*2cf0*/  SHF.L.U32 R61, R61, 0x10, RZ ;  /* 0x000000103d3d7819 */ /* 0x000fe200000006ff */
[----:B------:R-:W-:Y:S06]  /*2d00*/  BRA `(.L_x_656) ;  /* 0x0000000000187947 */ /* 0x000fec0003800000 */
.L_x_655:
[----:B-----5:R-:W-:Y:S02]  /*2d10*/  PRMT R44, R41, 0x7632, R44 ;  /* 0x00007632292c7816 */ /* 0x020fe4000000002c */
[----:B------:R-:W-:Y:S02]  /*2d20*/  @P0 PRMT R45, R37, 0x7632, R45 ;  /* 0x00007632252d0816 */ /* 0x000fe4000000002d */
[----:B------:R-:W-:Y:S02]  /*2d30*/  SHF.L.U32 R44, R44, 0x10, RZ ;  /* 0x000000102c2c7819 */ /* 0x000fe400000006ff */
[----:B------:R-:W-:-:S03]  /*2d40*/  @P0 SHF.L.U32 R46, R45, 0x10, RZ ;  /* 0x000000102d2e0819 */ /* 0x000fc600000006ff */
[----:B------:R-:W-:-:S04]  /*2d50*/  FMUL.FTZ R61, R44, UR8 ;  /* 0x000000082c3d7c20 */ /* 0x000fc80008410000 */
[----:B------:R-:W-:-:S07]  /*2d60*/  @P0 FADD.FTZ R61, R61, R46 ;  /* 0x0000002e3d3d0221 */ /* 0x000fce0000010000 */
.L_x_656:
[----:B------:R-:W-:Y:S05]  /*2d70*/  BSYNC B0 ;  /* 0x0000000000007941 */ /* 0x000fea0003800000 */
.L_x_654:
[----:B------:R-:W-:Y:S04]  /*2d80*/  BSSY B0, `(.L_x_657) ;  /* 0x000000a000007945 */ /* 0x000fe80003800000 */
[----:B------:R-:W-:Y:S05]  /*2d90*/  @P3 BRA `(.L_x_658) ;  /* 0x0000000000103947 */ /* 0x000fea0003800000 */
[----:B------:R-:W-:Y:S01]  /*2da0*/  MOV R134, RZ ;  /* 0x000000ff00867202 */ /* 0x000fe20000000f00 */
[----:B------:R-:W-:Y:S06]  /*2db0*/  @!P0 BRA `(.L_x_659) ;  /* 0x0000000000188947 */ /* 0x000fec0003800000 */
[----:B-----5:R-:W-:Y:S01]  /*2dc0*/  SHF.L.U32 R134, R38, 0x10, RZ ;  /* 0x0000001026867819 */ /* 0x020fe200000006ff */
[----:B------:R-:W-:Y:S06]  /*2dd0*/  BRA `(.L_x_659) ;  /* 0x0000000000107947 */ /* 0x000fec0003800000 */
.L_x_658:
[----:B-----5:R-:W-:Y:S02]  /*2de0*/  SHF.L.U32 R134, R42, 0x10, RZ ;  /* 0x000000102a867819 */ /* 0x020fe400000006ff */
[----:B------:R-:W-:-:S03]  /*2df0*/  @P0 SHF.L.U32 R45, R38, 0x10, RZ ;  /* 0x00000010262d0819 */ /* 0x000fc600000006ff */
[----:B------:R-:W-:-:S04]  /*2e00*/  FMUL.FTZ R134, R134, UR8 ;  /* 0x0000000886867c20 */ /* 0x000fc80008410000 */
[----:B------:R-:W-:-:S07]  /*2e10*/  @P0 FADD.FTZ R134, R45, R134 ;  /* 0x000000862d860221 */ /* 0x000fce0000010000 */
.L_x_659:
[----:B------:R-:W-:Y:S05]  /*2e20*/  BSYNC B0 ;  /* 0x0000000000007941 */ /* 0x000fea0003800000 */
.L_x_657:
[----:B------:R-:W-:Y:S04]  /*2e30*/  BSSY B0, `(.L_x_660) ;  /* 0x000000d000007945 */ /* 0x000fe80003800000 */
[----:B------:R-:W-:Y:S05]  /*2e40*/  @P3 BRA `(.L_x_661) ;  /* 0x0000000000143947 */ /* 0x000fea0003800000 */
[----:B------:R-:W-:Y:S01]  /*2e50*/  HFMA2.MMA R135, -RZ, RZ, 0, 0 ;  /* 0x00000000ff877435 */ /* 0x000fe200000001ff */
[----:B------:R-:W-:Y:S10]  /*2e60*/  @!P0 BRA `(.L_x_662) ;  /* 0x0000000000248947 */ /* 0x000ff40003800000 */
[----:B-----5:R-:W-:-:S04]  /*2e70*/  PRMT R135, R38, 0x7632, R135 ;  /* 0x0000763226877816 */ /* 0x020fc80000000087 */
[----:B------:R-:W-:Y:S01]  /*2e80*/  SHF.L.U32 R135, R135, 0x10, RZ ;  /* 0x0000001087877819 */ /* 0x000fe200000006ff */
[----:B------:R-:W-:Y:S06]  /*2e90*/  BRA `(.L_x_662) ;  /* 0x0000000000187947 */ /* 0x000fec0003800000 */
.L_x_661:
[----:B-----5:R-:W-:Y:S02]  /*2ea0*/  PRMT R44, R42, 0x7632, R44 ;  /* 0x000076322a2c7816 */ /* 0x020fe4000000002c */
[----:B------:R-:W-:Y:S02]  /*2eb0*/  @P0 PRMT R45, R38, 0x7632, R45 ;  /* 0x00007632262d0816 */ /* 0x000fe4000000002d */
[----:B------:R-:W-:Y:S02]  /*2ec0*/  SHF.L.U32 R44, R44, 0x10, RZ ;  /* 0x000000102c2c7819 */ /* 0x000fe400000006ff */
[----:B------:R-:W-:-:S03]  /*2ed0*/  @P0 SHF.L.U32 R46, R45, 0x10, RZ ;  /* 0x000000102d2e0819 */ /* 0x000fc600000006ff */
[----:B------:R-:W-:-:S04]  /*2ee0*/  FMUL.FTZ R135, R44, UR8 ;  /* 0x000000082c877c20 */ /* 0x000fc80008410000 */
[----:B------:R-:W-:-:S07]  /*2ef0*/  @P0 FADD.FTZ R135, R135, R46 ;  /* 0x0000002e87870221 */ /* 0x000fce0000010000 */
.L_x_662:
[----:B------:R-:W-:Y:S05]  /*2f00*/  BSYNC B0 ;  /* 0x0000000000007941 */ /* 0x000fea0003800000 */
.L_x_660:
[----:B------:R-:W-:Y:S04]  /*2f10*/  BSSY B0, `(.L_x_663) ;  /* 0x000000a000007945 */ /* 0x000fe80003800000 */
[----:B------:R-:W-:Y:S05]  /*2f20*/  @P3 BRA `(.L_x_664) ;  /* 0x0000000000103947 */ /* 0x000fea0003800000 */
[----:B------:R-:W-:Y:S01]  /*2f30*/  MOV R136, RZ ;  /* 0x000000ff00887202 */ /* 0x000fe20000000f00 */
[----:B------:R-:W-:Y:S06]  /*2f40*/  @!P0 BRA `(.L_x_665) ;  /* 0x0000000000188947 */ /* 0x000fec0003800000 */
[----:B-----5:R-:W-:Y:S01]  /*2f50*/  SHF.L.U32 R136, R39, 0x10, RZ ;  /* 0x0000001027887819 */ /* 0x020fe200000006ff */
[----:B------:R-:W-:Y:S06]  /*2f60*/  BRA `(.L_x_665) ;  /* 0x0000000000107947 */ /* 0x000fec0003800000 */
.L_x_664:
[----:B-----5:R-:W-:Y:S02]  /*2f70*/  SHF.L.U32 R136, R43, 0x10, RZ ;  /* 0x000000102b887819 */ /* 0x020fe400000006ff */
[----:B------:R-:W-:-:S03]  /*2f80*/  @P0 SHF.L.U32 R45, R39, 0x10, RZ ;  /* 0x00000010272d0819 */ /* 0x000fc600000006ff */
[----:B------:R-:W-:-:S04]  /*2f90*/  FMUL.FTZ R136, R136, UR8 ;  /* 0x0000000888887c20 */ /* 0x000fc80008410000 */
[----:B------:R-:W-:-:S07]  /*2fa0*/  @P0 FADD.FTZ R136, R45, R136 ;  /* 0x000000882d880221 */ /* 0x000fce0000010000 */
.L_x_665:
[----:B------:R-:W-:Y:S05]  /*2fb0*/  BSYNC B0 ;  /* 0x0000000000007941 */ /* 0x000fea0003800000 */
.L_x_663:
[----:B------:R-:W-:Y:S04]  /*2fc0*/  BSSY B0, `(.L_x_666) ;  /* 0x000000d000007945 */ /* 0x000fe80003800000 */
[----:B------:R-:W-:Y:S05]  /*2fd0*/  @P3 BRA `(.L_x_667) ;  /* 0x0000000000143947 */ /* 0x000fea0003800000 */
[----:B------:R-:W-:Y:S01]  /*2fe0*/  HFMA2.MMA R137, -RZ, RZ, 0, 0 ;  /* 0x00000000ff897435 */ /* 0x000fe200000001ff */
[----:B------:R-:W-:Y:S10]  /*2ff0*/  @!P0 BRA `(.L_x_668) ;  /* 0x0000000000248947 */ /* 0x000ff40003800000 */
[----:B-----5:R-:W-:-:S04]  /*3000*/  PRMT R137, R39, 0x7632, R137 ;  /* 0x0000763227897816 */ /* 0x020fc80000000089 */
[----:B------:R-:W-:Y:S01]  /*3010*/  SHF.L.U32 R137, R137, 0x10, RZ ;  /* 0x0000001089897819 */ /* 0x000fe200000006ff */
[----:B------:R-:W-:Y:S06]  /*3020*/  BRA `(.L_x_668) ;  /* 0x0000000000187947 */ /* 0x000fec0003800000 */
.L_x_667:
[----:B-----5:R-:W-:Y:S02]  /*3030*/  PRMT R44, R43, 0x7632, R44 ;  /* 0x000076322b2c7816 */ /* 0x020fe4000000002c */
[----:B------:R-:W-:Y:S02]  /*3040*/  @P0 PRMT R45, R39, 0x7632, R45 ;  /* 0x00007632272d0816 */ /* 0x000fe4000000002d */
[----:B------:R-:W-:Y:S02]  /*3050*/  SHF.L.U32 R44, R44, 0x10, RZ ;  /* 0x000000102c2c7819 */ /* 0x000fe400000006ff */
[----:B------:R-:W-:-:S03]  /*3060*/  @P0 SHF.L.U32 R46, R45, 0x10, RZ ;  /* 0x000000102d2e0819 */ /* 0x000fc600000006ff */
[----:B------:R-:W-:-:S04]  /*3070*/  FMUL.FTZ R137, R44, UR8 ;  /* 0x000000082c897c20 */ /* 0x000fc80008410000 */
[----:B------:R-:W-:-:S07]  /*3080*/  @P0 FADD.FTZ R137, R137, R46 ;  /* 0x0000002e89890221 */ /* 0x000fce0000010000 */
.L_x_668:
[----:B------:R-:W-:Y:S05]  /*3090*/  BSYNC B0 ;  /* 0x0000000000007941 */ /* 0x000fea0003800000 */
.L_x_666:
[----:B------:R-:W-:Y:S01]  /*30a0*/  IMAD.WIDE.U32 R56, R147, 0x10, R162 ;  /* 0x0000001093387825 */ /* 0x000fe200078e00a2 */
[----:B------:R-:W-:Y:S02]  /*30b0*/  F2FP.BF16.F32.PACK_AB R47, R137, R136 ;  /* 0x00000088892f723e */ /* 0x000fe400000010ff */
[----:B------:R-:W-:Y:S02]  /*30c0*/  F2FP.BF16.F32.PACK_AB R46, R135, R134 ;  /* 0x00000086872e723e */ /* 0x000fe400000010ff */
[----:B------:R-:W-:Y:S02]  /*30d0*/  F2FP.BF16.F32.PACK_AB R45, R61, R60 ;  /* 0x0000003c3d2d723e */ /* 0x000fe400000010ff */
[----:B------:R-:W-:Y:S02]  /*30e0*/  F2FP.BF16.F32.PACK_AB R44, R59, R58 ;  /* 0x0000003a3b2c723e */ /* 0x000fe400000010ff */
[----:B------:R-:W-:-:S03]  /*30f0*/  @P2 IADD3 R147, R100, 0xa0, RZ ;  /* 0x000000a064932810 */ /* 0x000fc60007ffe0ff */
[----:B------:R0:W-:Y:S02]  /*3100*/  STG.E.128 desc[UR4][R56.64], R44 ;  /* 0x0000002c38007986 */ /* 0x0001e4000c101d04 */
[----:B0-----:R-:W0:Y:S08]  /*3110*/  @P2 LDC.64 R46, c[0x0][0x220] ;  /* 0x00008800ff2e2b82 */ /* 0x001e300000000a00 */
[----:B------:R-:W1:Y:S01]  /*3120*/  @P0 LDC.64 R44, c[0x0][0x230] ;  /* 0x00008c00ff2c0b82 */ /* 0x000e620000000a00 */
[----:B------:R-:W-:Y:S01]  /*3130*/  IADD3 R165, R99, 0xa0, RZ ;  /* 0x000000a063a57810 */ /* 0x000fe20007ffe0ff */
[----:B0-----:R-:W-:-:S05]  /*3140*/  @P2 IMAD.WIDE.U32 R46, R147, 0x10, R46 ;  /* 0x00000010932e2825 */ /* 0x001fca00078e002e */
[----:B-----5:R0:W5:Y:S01]  /*3150*/  @P2 LDG.E.128 R40, desc[UR4][R46.64] ;  /* 0x000000042e282981 */ /* 0x020162000c1e1d00 */
[----:B-1----:R-:W-:-:S05]  /*3160*/  @P0 IMAD.WIDE.U32 R44, R165, 0x10, R44 ;  /* 0x00000010a52c0825 */ /* 0x002fca00078e002c */
[----:B------:R0:W5:Y:S01]  /*3170*/  @P0 LDG.E.128 R36, desc[UR4][R44.64] ;  /* 0x000000042c240981 */ /* 0x000162000c1e1d00 */
[----:B------:R-:W-:Y:S04]  /*3180*/  BSSY B0, `(.L_x_669) ;  /* 0x000000a000007945 */ /* 0x000fe80003800000 */
[----:B------:R-:W-:Y:S05]  /*3190*/  @P3 BRA `(.L_x_670) ;  /* 0x0000000000103947 */ /* 0x000fea0003800000 */
[----:B------:R-:W-:Y:S01]  /*31a0*/  MOV R99, RZ ;  /* 0x000000ff00637202 */ /* 0x000fe20000000f00 */
[----:B------:R-:W-:Y:S06]  /*31b0*/  @!P0 BRA `(.L_x_671) ;  /* 0x0000000000188947 */ /* 0x000fec0003800000 */
[----:B-----5:R-:W-:Y:S01]  /*31c0*/  SHF.L.U32 R99, R36, 0x10, RZ ;  /* 0x0000001024637819 */ /* 0x020fe200000006ff */
[----:B------:R-:W-:Y:S06]  /*31d0*/  BRA `(.L_x_671) ;  /* 0x0000000000107947 */ /* 0x000fec0003800000 */
.L_x_670:
[----:B-----5:R-:W-:Y:S02]  /*31e0*/  SHF.L.U32 R99, R40, 0x10, RZ ;  /* 0x0000001028637819 */ /* 0x020fe400000006ff */
[----:B0-----:R-:W-:-:S03]  /*31f0*/  @P0 SHF.L.U32 R44, R36, 0x10, RZ ;  /* 0x00000010242c0819 */ /* 0x001fc600000006ff */
[----:B------:R-:W-:-:S04]  /*3200*/  FMUL.FTZ R99, R99, UR8 ;  /* 0x0000000863637c20 */ /* 0x000fc80008410000 */
[----:B------:R-:W-:-:S07]  /*3210*/  @P0 FADD.FTZ R99, R44, R99 ;  /* 0x000000632c630221 */ /* 0x000fce0000010000 */
.L_x_671:
[----:B------:R-:W-:Y:S05]  /*3220*/  BSYNC B0 ;  /* 0x0000000000007941 */ /* 0x000fea0003800000 */
.L_x_669:
[----:B------:R-:W-:Y:S04]  /*3230*/  BSSY B0, `(.L_x_672) ;  /* 0x000000d000007945 */ /* 0x000fe80003800000 */
[----:B------:R-:W-:Y:S05]  /*3240*/  @P3 BRA `(.L_x_673) ;  /* 0x0000000000143947 */ /* 0x000fea0003800000 */
[----:B------:R-:W-:Y:S01]  /*3250*/  HFMA2.MMA R100, -RZ, RZ, 0, 0 ;  /* 0x00000000ff647435 */ /* 0x000fe200000001ff */
[----:B------:R-:W-:Y:S10]  /*3260*/  @!P0 BRA `(.L_x_674) ;  /* 0x0000000000248947 */ /* 0x000ff40003800000 */
[----:B-----5:R-:W-:-:S04]  /*3270*/  PRMT R100, R36, 0x7632, R100 ;  /* 0x0000763224647816 */ /* 0x020fc80000000064 */
[----:B------:R-:W-:Y:S01]  /*3280*/  SHF.L.U32 R100, R100, 0x10, RZ ;  /* 0x0000001064647819 */ /* 0x000fe200000006ff */
[----:B------:R-:W-:Y:S06]  /*3290*/  BRA `(.L_x_674) ;  /* 0x0000000000187947 */ /* 0x000fec0003800000 */
.L_x_673:
[----:B0----5:R-:W-:Y:S02]  /*32a0*/  PRMT R44, R40, 0x7632, R44 ;  /* 0x00007632282c7816 */ /* 0x021fe4000000002c */
[----:B------:R-:W-:Y:S02]  /*32b0*/  @P0 PRMT R45, R36, 0x7632, R45 ;  /* 0x00007632242d0816 */ /* 0x000fe4000000002d */
[----:B------:R-:W-:Y:S02]  /*32c0*/  SHF.L.U32 R44, R44, 0x10, RZ ;  /* 0x000000102c2c7819 */ /* 0x000fe400000006ff */
[----:B------:R-:W-:-:S03]  /*32d0*/  @P0 SHF.L.U32 R45, R45, 0x10, RZ ;  /* 0x000000102d2d0819 */ /* 0x000fc600000006ff */
[----:B------:R-:W-:-:S04]  /*32e0*/  FMUL.FTZ R100, R44, UR8 ;  /* 0x000000082c647c20 */ /* 0x000fc80008410000 */
[----:B------:R-:W-:-:S07]  /*32f0*/  @P0 FADD.FTZ R100, R100, R45 ;  /* 0x0000002d64640221 */ /* 0x000fce0000010000 */
.L_x_674:
[----:B------:R-:W-:Y:S05]  /*3300*/  BSYNC B0 ;  /* 0x0000000000007941 */ /* 0x000fea0003800000 */
.L_x_672:
[----:B------:R-:W-:Y:S04]  /*3310*/  BSSY B0, `(.L_x_675) ;  /* 0x000000a000007945 */ /* 0x000fe80003800000 */
[----:B------:R-:W-:Y:S05]  /*3320*/  @P3 BRA `(.L_x_676) ;  /* 0x0000000000103947 */ /* 0x000fea0003800000 */
[----:B------:R-:W-:Y:S01]  /*3330*/  MOV R146, RZ ;  /* 0x000000ff00927202 */ /* 0x000fe20000000f00 */
[----:B------:R-:W-:Y:S06]  /*3340*/  @!P0 BRA `(.L_x_677) ;  /* 0x0000000000188947 */ /* 0x000fec0003800000 */
[----:B-----5:R-:W-:Y:S01]  /*3350*/  SHF.L.U32 R146, R37, 0x10, RZ ;  /* 0x0000001025927819 */ /* 0x020fe200000006ff */
[----:B------:R-:W-:Y:S06]  /*3360*/  BRA `(.L_x_677) ;  /* 0x0000000000107947 */ /* 0x000fec0003800000 */
.L_x_676:
[----:B-----5:R-:W-:Y:S02]  /*3370*/  SHF.L.U32 R146, R41, 0x10, RZ ;  /* 0x0000001029927819 */ /* 0x020fe400000006ff */
[----:B0-----:R-:W-:-:S03]  /*3380*/  @P0 SHF.L.U32 R45, R37, 0x10, RZ ;  /* 0x00000010252d0819 */ /* 0x001fc600000006ff */
[----:B------:R-:W-:-:S04]  /*3390*/  FMUL.FTZ R146, R146, UR8 ;  /* 0x0000000892927c20 */ /* 0x000fc80008410000 */
[----:B------:R-:W-:-:S07]  /*33a0*/  @P0 FADD.FTZ R146, R45, R146 ;  /* 0x000000922d920221 */ /* 0x000fce0000010000 */
.L_x_677:
[----:B------:R-:W-:Y:S05]  /*33b0*/  BSYNC B0 ;  /* 0x0000000000007941 */ /* 0x000fea0003800000 */
.L_x_675:
[----:B------:R-:W-:Y:S04]  /*33c0*/  BSSY B0, `(.L_x_678) ;  /* 0x000000d000007945 */ /* 0x000fe80003800000 */
[----:B------:R-:W-:Y:S05]  /*33d0*/  @P3 BRA `(.L_x_679) ;  /* 0x0000000000143947 */ /* 0x000fea0003800000 */
[----:B------:R-:W-:Y:S01]  /*33e0*/  HFMA2.MMA R147, -RZ, RZ, 0, 0 ;  /* 0x00000000ff937435 */ /* 0x000fe200000001ff */
[----:B------:R-:W-:Y:S10]  /*33f0*/  @!P0 BRA `(.L_x_680) ;  /* 0x0000000000248947 */ /* 0x000ff40003800000 */
[----:B-----5:R-:W-:-:S05]  /*3400*/  PRMT R147, R37, 0x7632, R147 ;  /* 0x0000763225937816 */ /* 0x020fca0000000093 */
[----:B------:R-:W-:Y:S01]  /*3410*/  IMAD.U32 R147, R147, 0x10000, RZ ;  /* 0x0001000093937824 */ /* 0x000fe200078e00ff */
[----:B------:R-:W-:Y:S06]  /*3420*/  BRA `(.L_x_680) ;  /* 0x0000000000187947 */ /* 0x000fec0003800000 */
.L_x_679:
[----:B0----5:R-:W-:Y:S02]  /*3430*/  PRMT R44, R41, 0x7632, R44 ;  /* 0x00007632292c7816 */ /* 0x021fe4000000002c */
[----:B------:R-:W-:Y:S02]  /*3440*/  @P0 PRMT R45, R37, 0x7632, R45 ;  /* 0x00007632252d0816 */ /* 0x000fe4000000002d */
[----:B------:R-:W-:Y:S02]  /*3450*/  SHF.L.U32 R44, R44, 0x10, RZ ;  /* 0x000000102c2c7819 */ /* 0x000fe400000006ff */
[----:B------:R-:W-:-:S03]  /*3460*/  @P0 SHF.L.U32 R46, R45, 0x10, RZ ;  /* 0x000000102d2e0819 */ /* 0x000fc600000006ff */
[----:B------:R-:W-:-:S04]  /*3470*/  FMUL.FTZ R147, R44, UR8 ;  /* 0x000000082c937c20 */ /* 0x000fc80008410000 */
[----:B------:R-:W-:-:S07]  /*3480*/  @P0 FADD.FTZ R147, R147, R46 ;  /* 0x0000002e93930221 */ /* 0x000fce0000010000 */
.L_x_680:
[----:B------:R-:W-:Y:S05]  /*3490*/  BSYNC B0 ;  /* 0x0000000000007941 */ /* 0x000fea0003800000 */
.L_x_678:
[----:B------:R-:W-:Y:S04]  /*34a0*/  BSSY B0, `(.L_x_681) ;  /* 0x000000a000007945 */ /* 0x000fe80003800000 */
[----:B------:R-:W-:Y:S05]  /*34b0*/  @P3 BRA `(.L_x_682) ;  /* 0x0000000000103947 */ /* 0x000fea0003800000 */
[----:B------:R-:W-:Y:S01]  /*34c0*/  MOV R148, RZ ;  /* 0x000000ff00947202 */ /* 0x000fe20000000f00 */
[----:B------:R-:W-:Y:S06]  /*34d0*/  @!P0 BRA `(.L_x_683) ;  /* 0x0000000000188947 */ /* 0x000fec0003800000 */
[----:B-----5:R-:W-:Y:S01]  /*34e0*/  SHF.L.U32 R148, R38, 0x10, RZ ;  /* 0x0000001026947819 */ /* 0x020fe200000006ff */
[----:B------:R-:W-:Y:S06]  /*34f0*/  BRA `(.L_x_683) ;  /* 0x0000000000107947 */ /* 0x000fec0003800000 */
.L_x_682:
[----:B-----5:R-:W-:Y:S02]  /*3500*/  SHF.L.U32 R148, R42, 0x10, RZ ;  /* 0x000000102a947819 */ /* 0x020fe400000006ff */
[----:B0-----:R-:W-:-:S03]  /*3510*/  @P0 SHF.L.U32 R45, R38, 0x10, RZ ;  /* 0x00000010262d0819 */ /* 0x001fc600000006ff */
[----:B------:R-:W-:-:S04]  /*3520*/  FMUL.FTZ R148, R148, UR8 ;  /* 0x0000000894947c20 */ /* 0x000fc80008410000 */
[----:B------:R-:W-:-:S07]  /*3530*/  @P0 FADD.FTZ R148, R45, R148 ;  /* 0x000000942d940221 */ /* 0x000fce0000010000 */
.L_x_683:
[----:B------:R-:W-:Y:S05]  /*3540*/  BSYNC B0 ;  /* 0x0000000000007941 */ /* 0x000fea0003800000 */
.L_x_681:
[----:B------:R-:W-:Y:S04]  /*3550*/  BSSY B0, `(.L_x_684) ;  /* 0x000000d000007945 */ /* 0x000fe80003800000 */
[----:B------:R-:W-:Y:S05]  /*3560*/  @P3 BRA `(.L_x_685) ;  /* 0x0000000000143947 */ /* 0x000fea0003800000 */
[----:B------:R-:W-:Y:S01]  /*3570*/  HFMA2.MMA R149, -RZ, RZ, 0, 0 ;  /* 0x00000000ff957435 */ /* 0x000fe200000001ff */
[----:B------:R-:W-:Y:S10]  /*3580*/  @!P0 BRA `(.L_x_686) ;  /* 0x0000000000248947 */ /* 0x000ff40003800000 */
[----:B-----5:R-:W-:-:S04]  /*3590*/  PRMT R149, R38, 0x7632, R149 ;  /* 0x0000763226957816 */ /* 0x020fc80000000095 */
[----:B------:R-:W-:Y:S01]  /*35a0*/  SHF.L.U32 R149, R149, 0x10, RZ ;  /* 0x0000001095957819 */ /* 0x000fe200000006ff */
[----:B------:R-:W-:Y:S06]  /*35b0*/  BRA `(.L_x_686) ;  /* 0x0000000000187947 */ /* 0x000fec0003800000 */
.L_x_685:
[----:B0----5:R-:W-:Y:S02]  /*35c0*/  PRMT R44, R42, 0x7632, R44 ;  /* 0x000076322a2c7816 */ /* 0x021fe4000000002c */
[----:B------:R-:W-:Y:S02]  /*35d0*/  @P0 PRMT R45, R38, 0x7632, R45 ;  /* 0x00007632262d0816 */ /* 0x000fe4000000002d */
[----:B------:R-:W-:Y:S02]  /*35e0*/  SHF.L.U32 R44, R44, 0x10, RZ ;  /* 0x000000102c2c7819 */ /* 0x000fe400000006ff */
[----:B------:R-:W-:-:S03]  /*35f0*/  @P0 SHF.L.U32 R46, R45, 0x10, RZ ;  /* 0x000000102d2e0819 */ /* 0x000fc600000006ff */
[----:B------:R-:W-:-:S04]  /*3600*/  FMUL.FTZ R149, R44, UR8 ;  /* 0x000000082c957c20 */ /* 0x000fc80008410000 */
[----:B------:R-:W-:-:S07]  /*3610*/  @P0 FADD.FTZ R149, R149, R46 ;  /* 0x0000002e95950221 */ /* 0x000fce0000010000 */
.L_x_686:
[----:B------:R-:W-:Y:S05]  /*3620*/  BSYNC B0 ;  /* 0x0000000000007941 */ /* 0x000fea0003800000 */
.L_x_684:
[----:B------:R-:W-:Y:S04]  /*3630*/  BSSY B0, `(.L_x_687) ;  /* 0x000000a000007945 */ /* 0x000fe80003800000 */
[----:B------:R-:W-:Y:S05]  /*3640*/  @P3 BRA `(.L_x_688) ;  /* 0x0000000000103947 */ /* 0x000fea0003800000 */
[----:B------:R-:W-:Y:S01]  /*3650*/  MOV R150, RZ ;  /* 0x000000ff00967202 */ /* 0x000fe20000000f00 */
[----:B------:R-:W-:Y:S06]  /*3660*/  @!P0 BRA `(.L_x_689) ;  /* 0x0000000000188947 */ /* 0x000fec0003800000 */
[----:B-----5:R-:W-:Y:S01]  /*3670*/  SHF.L.U32 R150, R39, 0x10, RZ ;  /* 0x0000001027967819 */ /* 0x020fe200000006ff */
[----:B------:R-:W-:Y:S06]  /*3680*/  BRA `(.L_x_689) ;  /* 0x0000000000107947 */ /* 0x000fec0003800000 */
.L_x_688:
[----:B-----5:R-:W-:Y:S02]  /*3690*/  SHF.L.U32 R150, R43, 0x10, RZ ;  /* 0x000000102b967819 */ /* 0x020fe400000006ff */
[----:B0-----:R-:W-:-:S03]  /*36a0*/  @P0 SHF.L.U32 R45, R39, 0x10, RZ ;  /* 0x00000010272d0819 */ /* 0x001fc600000006ff */
[----:B------:R-:W-:-:S04]  /*36b0*/  FMUL.FTZ R150, R150, UR8 ;  /* 0x0000000896967c20 */ /* 0x000fc80008410000 */
[----:B------:R-:W-:-:S07]  /*36c0*/  @P0 FADD.FTZ R150, R45, R150 ;  /* 0x000000962d960221 */ /* 0x000fce0000010000 */
.L_x_689:
[----:B------:R-:W-:Y:S05]  /*36d0*/  BSYNC B0 ;  /* 0x0000000000007941 */ /* 0x000fea0003800000 */
.L_x_687:
[----:B------:R-:W-:Y:S04]  /*36e0*/  BSSY B0, `(.L_x_690) ;  /* 0x000000d000007945 */ /* 0x000fe80003800000 */
[----:B------:R-:W-:Y:S05]  /*36f0*/  @P3 BRA `(.L_x_691) ;  /* 0x0000000000143947 */ /* 0x000fea0003800000 */
[----:B------:R-:W-:Y:S01]  /*3700*/  HFMA2.MMA R151, -RZ, RZ, 0, 0 ;  /* 0x00000000ff977435 */ /* 0x000fe200000001ff */
[----:B------:R-:W-:Y:S10]  /*3710*/  @!P0 BRA `(.L_x_692) ;  /* 0x0000000000248947 */ /* 0x000ff40003800000 */
[----:B-----5:R-:W-:-:S04]  /*3720*/  PRMT R151, R39, 0x7632, R151 ;  /* 0x0000763227977816 */ /* 0x020fc80000000097 */
[----:B------:R-:W-:Y:S01]  /*3730*/  SHF.L.U32 R151, R151, 0x10, RZ ;  /* 0x0000001097977819 */ /* 0x000fe200000006ff */
[----:B------:R-:W-:Y:S06]  /*3740*/  BRA `(.L_x_692) ;  /* 0x0000000000187947 */ /* 0x000fec0003800000 */
.L_x_691:
[----:B0----5:R-:W-:Y:S02]  /*3750*/  PRMT R44, R43, 0x7632, R44 ;  /* 0x000076322b2c7816 */ /* 0x021fe4000000002c */
[----:B------:R-:W-:Y:S02]  /*3760*/  @P0 PRMT R45, R39, 0x7632, R45 ;  /* 0x00007632272d0816 */ /* 0x000fe4000000002d */
[----:B------:R-:W-:Y:S02]  /*3770*/  SHF.L.U32 R44, R44, 0x10, RZ ;  /* 0x000000102c2c7819 */ /* 0x000fe400000006ff */
[----:B------:R-:W-:-:S03]  /*3780*/  @P0 SHF.L.U32 R46, R45, 0x10, RZ ;  /* 0x000000102d2e0819 */ /* 0x000fc600000006ff */
[----:B------:R-:W-:-:S04]  /*3790*/  FMUL.FTZ R151, R44, UR8 ;  /* 0x000000082c977c20 */ /* 0x000fc80008410000 */
[----:B------:R-:W-:-:S07]  /*37a0*/  @P0 FADD.FTZ R151, R151, R46 ;  /* 0x0000002e97970221 */ /* 0x000fce0000010000 */
.L_x_692:
[----:B------:R-:W-:Y:S05]  /*37b0*/  BSYNC B0 ;  /* 0x0000000000007941 */ /* 0x000fea0003800000 */
.L_x_690:
[----:B------:R-:W-:-:S04]  /*37c0*/  IMAD.WIDE.U32 R56, R165, 0x10, R162 ;  /* 0x00000010a5387825 */ /* 0x000fc800078e00a2 */
[----:B------:R-:W-:Y:S01]  /*37d0*/  FADD.FTZ R162, RZ, R48 ;  /* 0x00000030ffa27221 */ /* 0x000fe20000010000 */
[----:B0-----:R-:W-:Y:S01]  /*37e0*/  F2FP.BF16.F32.PACK_AB R47, R151, R150 ;  /* 0x00000096972f723e */ /* 0x001fe200000010ff */
[----:B------:R-:W-:Y:S01]  /*37f0*/  UMOV UR10, 0xffffffff ;  /* 0xffffffff000a7882 */ /* 0x000fe20000000000 */
[----:B------:R-:W-:Y:S01]  /*3800*/  F2FP.BF16.F32.PACK_AB R46, R149, R148 ;  /* 0x00000094952e723e */ /* 0x000fe200000010ff */
[----:B------:R-:W-:Y:S01]  /*3810*/  FADD.FTZ R163, R162, R49 ;  /* 0x00000031a2a37221 */ /* 0x000fe20000010000 */
[----:B------:R-:W-:Y:S02]  /*3820*/  F2FP.BF16.F32.PACK_AB R45, R147, R146 ;  /* 0x00000092932d723e */ /* 0x000fe400000010ff */
[----:B------:R-:W-:Y:S01]  /*3830*/  F2FP.BF16.F32.PACK_AB R44, R100, R99 ;  /* 0x00000063642c723e */ /* 0x000fe200000010ff */
[----:B------:R-:W-:Y:S01]  /*3840*/  FADD.FTZ R162, R163, R50 ;  /* 0x00000032a3a27221 */ /* 0x000fe20000010000 */
[----:B------:R-:W-:-:S03]  /*3850*/  ISETP.NE.AND P0, PT, R161, RZ, PT ;  /* 0x000000ffa100720c */ /* 0x000fc60003f05270 */
[----:B------:R-:W-:Y:S01]  /*3860*/  FADD.FTZ R162, R162, R51 ;  /* 0x00000033a2a27221 */ /* 0x000fe20000010000 */
[----:B------:R0:W-:Y:S03]  /*3870*/  STG.E.128 desc[UR4][R56.64], R44 ;  /* 0x0000002c38007986 */ /* 0x0001e6000c101d04 */
[----:B------:R-:W-:-:S04]  /*3880*/  FADD.FTZ R163, R162, R53 ;  /* 0x00000035a2a37221 */ /* 0x000fc80000010000 */
[----:B------:R-:W-:-:S04]  /*3890*/  FADD.FTZ R162, R163, R54 ;  /* 0x00000036a3a27221 */ /* 0x000fc80000010000 */
[----:B------:R-:W-:-:S04]  /*38a0*/  FADD.FTZ R163, R162, R55 ;  /* 0x00000037a2a37221 */ /* 0x000fc80000010000 */
[----:B------:R-:W-:Y:S01]  /*38b0*/  FADD.FTZ R162, R163, R62 ;  /* 0x0000003ea3a27221 */ /* 0x000fe20000010000 */
[----:B0-----:R-:W-:-:S03]  /*38c0*/  SHF.R.S32.HI R46, RZ, 0x1f, R33 ;  /* 0x0000001fff2e7819 */ /* 0x001fc60000011421 */
        /* <DEDUP_REMOVED lines=53> */
[C---:B------:R-:W-:Y:S01]  /*3c20*/  FADD.FTZ R44, -R162.reuse, R48 ;  /* 0x00000030a22c7221 */ /* 0x040fe20000010100 */
[----:B------:R-:W-:-:S03]  /*3c30*/  FADD.FTZ R45, -R162, R49 ;  /* 0x00000031a22d7221 */ /* 0x000fc60000010100 */
        /* <DEDUP_REMOVED lines=103> */
.L_x_708:
[----:B-1----:R-:W-:Y:S01]  /*42b0*/  FADD.FTZ R44, R163, R44 ;  /* 0x0000002ca32c7221 */ /* 0x002fe20000010000 */
[----:B------:R-:W-:Y:S01]  /*42c0*/  FMUL.FTZ R47, R162, R162 ;  /* 0x000000a2a22f7220 */ /* 0x000fe20000410000 */
[----:B------:R-:W-:Y:S02]  /*42d0*/  BSSY B0, `(.L_x_694) ;  /* 0x00000cf000007945 */ /* 0x000fe40003800000 */
[----:B------:R-:W-:Y:S02]  /*42e0*/  FFMA.FTZ R57, R44, R57, UR9 ;  /* 0x000000092c397e23 */ /* 0x000fe40008010039 */
[----:B------:R-:W1:Y:S01]  /*42f0*/  @!P0 LDC.64 R44, c[0x0][0x250] ;  /* 0x00009400ff2c8b82 */ /* 0x000e620000000a00 */
[----:B------:R-:W-:-:S05]  /*4300*/  FSEL R56, R47, RZ, P1 ;  /* 0x000000ff2f387208 */ /* 0x000fca0000800000 */
[----:B------:R-:W-:-:S06]  /*4310*/  FADD.FTZ R56, R57, R56 ;  /* 0x0000003839387221 */ /* 0x000fcc0000010000 */
[----:B------:R-:W2:Y:S01]  /*4320*/  MUFU.RSQ R56, R56 ;  /* 0x0000003800387308 */ /* 0x000ea20000001400 */
[----:B-1----:R-:W-:-:S04]  /*4330*/  @!P0 LEA R44, P2, R33, R44, 0x2 ;  /* 0x0000002c212c8211 */ /* 0x002fc800078410ff */
[----:B------:R-:W-:-:S05]  /*4340*/  @!P0 LEA.HI.X R45, R33, R45, R46, 0x2, P2 ;  /* 0x0000002d212d8211 */ /* 0x000fca00010f142e */
[----:B------:R1:W-:Y:S02]  /*4350*/  @!P0 STG.E desc[UR4][R44.64], R162 ;  /* 0x000000a22c008986 */ /* 0x0003e4000c101904 */
[----:B-1----:R-:W1:Y:S02]  /*4360*/  @!P0 LDC.64 R44, c[0x0][0x258] ;  /* 0x00009600ff2c8b82 */ /* 0x002e640000000a00 */
[----:B-1----:R-:W-:-:S04]  /*4370*/  @!P0 LEA R44, P2, R33, R44, 0x2 ;  /* 0x0000002c212c8211 */ /* 0x002fc800078410ff */
[----:B------:R-:W-:-:S05]  /*4380*/  @!P0 LEA.HI.X R45, R33, R45, R46, 0x2, P2 ;  /* 0x0000002d212d8211 */ /* 0x000fca00010f142e */
[----:B--2---:R1:W-:Y:S01]  /*4390*/  @!P0 STG.E desc[UR4][R44.64], R56 ;  /* 0x000000382c008986 */ /* 0x0043e2000c101904 */
[----:B------:R-:W-:-:S13]  /*43a0*/  ISETP.GE.AND P0, PT, R52, 0x1, PT ;  /* 0x000000013400780c */ /* 0x000fda0003f06270 */
[----:B-1----:R-:W-:Y:S05]  /*43b0*/  @!P0 BRA `(.L_x_695) ;  /* 0x0000000c00008947 */ /* 0x002fea0003800000 */
[----:B------:R-:W-:Y:S02]  /*43c0*/  FSEL R57, R162, RZ, !P1 ;  /* 0x000000ffa2397208 */ /* 0x000fe40004800000 */
[----:B------:R-:W-:-:S03]  /*43d0*/  IADD3 R45, R52, -0x1, RZ ;  /* 0xffffffff342d7810 */ /* 0x000fc60007ffe0ff */
[C---:B------:R-:W-:Y:S01]  /*43e0*/  FADD.FTZ R55, -R57.reuse, R55 ;  /* 0x0000003739377221 */ /* 0x040fe20000010100 */
[C---:B0-----:R-:W-:Y:S01]  /*43f0*/  FADD.FTZ R163, -R57.reuse, R62 ;  /* 0x0000003e39a37221 */ /* 0x041fe20000010100 */
[C---:B------:R-:W-:Y:S01]  /*4400*/  FADD.FTZ R53, -R57.reuse, R53 ;  /* 0x0000003539357221 */ /* 0x040fe20000010100 */
[----:B------:R-:W-:Y:S01]  /*4410*/  FADD.FTZ R47, -R57, R54 ;  /* 0x00000036392f7221 */ /* 0x000fe20000010100 */
        /* <DEDUP_REMOVED lines=8> */
[----:B------:R-:W-:-:S02]  /*44a0*/  IMAD R45, R45, R164, RZ ;  /* 0x000000a42d2d7224 */ /* 0x000fc400078e02ff */
[C---:B------:R-:W-:Y:S01]  /*44b0*/  FADD.FTZ R51, -R57.reuse, R51 ;  /* 0x0000003339337221 */ /* 0x040fe20000010100 */
[----:B------:R-:W-:Y:S01]  /*44c0*/  F2FP.BF16.F32.PACK_AB R47, R44, R55 ;  /* 0x000000372c2f723e */ /* 0x000fe200000010ff */
[C---:B------:R-:W-:Y:S01]  /*44d0*/  FADD.FTZ R49, -R57.reuse, R49 ;  /* 0x0000003139317221 */ /* 0x040fe20000010100 */
[----:B------:R-:W0:Y:S01]  /*44e0*/  LDC.64 R54, c[0x0][0x2b8] ;  /* 0x0000ae00ff367b82 */ /* 0x000e220000000a00 */
[----:B------:R-:W-:Y:S01]  /*44f0*/  SHF.R.S32.HI R44, RZ, 0x1f, R45 ;  /* 0x0000001fff2c7819 */ /* 0x000fe2000001142d */
[----:B------:R-:W-:Y:S01]  /*4500*/  FADD.FTZ R58, -R57, R58 ;  /* 0x0000003a393a7221 */ /* 0x000fe20000010100 */
[----:B------:R-:W-:Y:S01]  /*4510*/  F2FP.BF16.F32.PACK_AB R46, R53, R46 ;  /* 0x0000002e352e723e */ /* 0x000fe200000010ff */
[C---:B------:R-:W-:Y:S01]  /*4520*/  FADD.FTZ R53, -R57.reuse, R50 ;  /* 0x0000003239357221 */ /* 0x040fe20000010100 */
[----:B------:R-:W-:Y:S01]  /*4530*/  LEA.HI R44, R44, R45, RZ, 0x3 ;  /* 0x0000002d2c2c7211 */ /* 0x000fe200078f18ff */
[----:B------:R-:W-:Y:S01]  /*4540*/  FADD.FTZ R45, -R57, R48 ;  /* 0x00000030392d7221 */ /* 0x000fe20000010100 */
[C---:B------:R-:W-:Y:S01]  /*4550*/  FMUL.FTZ R50, R56.reuse, R51 ;  /* 0x0000003338327220 */ /* 0x040fe20000410000 */
[C---:B------:R-:W-:Y:S01]  /*4560*/  FMUL.FTZ R49, R56.reuse, R49 ;  /* 0x0000003138317220 */ /* 0x040fe20000410000 */
[C---:B------:R-:W-:Y:S01]  /*4570*/  FMUL.FTZ R53, R56.reuse, R53 ;  /* 0x0000003538357220 */ /* 0x040fe20000410000 */
[----:B------:R-:W-:Y:S01]  /*4580*/  FMUL.FTZ R45, R56, R45 ;  /* 0x0000002d382d7220 */ /* 0x000fe20000410000 */
[----:B------:R-:W-:Y:S01]  /*4590*/  FFMA.FTZ R52, R145, R50, R35 ;  /* 0x0000003291347223 */ /* 0x000fe20000010023 */
[----:B------:R-:W-:Y:S01]  /*45a0*/  FFMA.FTZ R49, R152, R49, R34 ;  /* 0x0000003198317223 */ /* 0x000fe20000010022 */
[----:B------:R-:W-:Y:S01]  /*45b0*/  LEA.HI.SX32 R50, R44, R161, 0x1d ;  /* 0x000000a12c327211 */ /* 0x000fe200078feaff */
[----:B------:R-:W-:Y:S01]  /*45c0*/  FFMA.FTZ R48, R160, R45, R0 ;  /* 0x0000002da0307223 */ /* 0x000fe20000010000 */
[----:B------:R-:W-:Y:S01]  /*45d0*/  FFMA.FTZ R45, R159, R53, R2 ;  /* 0x000000359f2d7223 */ /* 0x000fe20000010002 */
[C---:B------:R-:W-:Y:S01]  /*45e0*/  FADD.FTZ R134, -R57.reuse, R134 ;  /* 0x0000008639867221 */ /* 0x040fe20000010100 */
[C---:B------:R-:W-:Y:S01]  /*45f0*/  FADD.FTZ R93, -R57.reuse, R93 ;  /* 0x0000005d395d7221 */ /* 0x040fe20000010100 */
[----:B------:R-:W-:Y:S01]  /*4600*/  FADD.FTZ R95, -R57, R95 ;  /* 0x0000005f395f7221 */ /* 0x000fe20000010100 */
[----:B------:R-:W-:Y:S01]  /*4610*/  F2FP.BF16.F32.PACK_AB R44, R49, R48 ;  /* 0x00000030312c723e */ /* 0x000fe200000010ff */
[C---:B------:R-:W-:Y:S01]  /*4620*/  FADD.FTZ R97, -R57.reuse, R97 ;  /* 0x0000006139617221 */ /* 0x040fe20000010100 */
[----:B------:R-:W-:Y:S01]  /*4630*/  F2FP.BF16.F32.PACK_AB R45, R52, R45 ;  /* 0x0000002d342d723e */ /* 0x000fe200000010ff */
[C---:B------:R-:W-:Y:S01]  /*4640*/  FADD.FTZ R101, -R57.reuse, R101 ;  /* 0x0000006539657221 */ /* 0x040fe20000010100 */
[----:B------:R-:W-:Y:S01]  /*4650*/  FADD.FTZ R99, -R57, R99 ;  /* 0x0000006339637221 */ /* 0x000fe20000010100 */
[----:B0-----:R-:W-:-:S04]  /*4660*/  IMAD.WIDE.U32 R48, R50, 0x10, R54 ;  /* 0x0000001032307825 */ /* 0x001fc800078e0036 */
[C---:B------:R-:W-:Y:S01]  /*4670*/  FADD.FTZ R112, -R57.reuse, R112 ;  /* 0x0000007039707221 */ /* 0x040fe20000010100 */
[C---:B------:R-:W-:Y:S01]  /*4680*/  FMUL.FTZ R62, R56.reuse, R58 ;  /* 0x0000003a383e7220 */ /* 0x040fe20000410000 */
[C---:B------:R-:W-:Y:S01]  /*4690*/  FADD.FTZ R59, -R57.reuse, R59 ;  /* 0x0000003b393b7221 */ /* 0x040fe20000010100 */
[C---:B------:R-:W-:Y:S01]  /*46a0*/  FMUL.FTZ R58, R56.reuse, R134 ;  /* 0x00000086383a7220 */ /* 0x040fe20000410000 */
[----:B------:R0:W-:Y:S01]  /*46b0*/  STG.E.128 desc[UR4][R48.64], R44 ;  /* 0x0000002c30007986 */ /* 0x0001e2000c101d04 */
[C---:B------:R-:W-:Y:S01]  /*46c0*/  FADD.FTZ R98, -R57.reuse, R98 ;  /* 0x0000006239627221 */ /* 0x040fe20000010100 */
[C---:B------:R-:W-:Y:S01]  /*46d0*/  FADD.FTZ R135, -R57.reuse, R135 ;  /* 0x0000008739877221 */ /* 0x040fe20000010100 */
[C---:B------:R-:W-:Y:S01]  /*46e0*/  FMUL.FTZ R51, R56.reuse, R97 ;  /* 0x0000006138337220 */ /* 0x040fe20000410000 */
[----:B------:R-:W-:Y:S01]  /*46f0*/  FMUL.FTZ R134, R56, R99 ;  /* 0x0000006338867220 */ /* 0x000fe20000410000 */
[C---:B------:R-:W-:Y:S01]  /*4700*/  FADD.FTZ R92, -R57.reuse, R92 ;  /* 0x0000005c395c7221 */ /* 0x040fe20000010100 */
[C---:B------:R-:W-:Y:S01]  /*4710*/  FADD.FTZ R94, -R57.reuse, R94 ;  /* 0x0000005e395e7221 */ /* 0x040fe20000010100 */
[C---:B------:R-:W-:Y:S01]  /*4720*/  FADD.FTZ R96, -R57.reuse, R96 ;  /* 0x0000006039607221 */ /* 0x040fe20000010100 */
[C---:B------:R-:W-:Y:S01]  /*4730*/  FADD.FTZ R100, -R57.reuse, R100 ;  /* 0x0000006439647221 */ /* 0x040fe20000010100 */
[----:B------:R-:W-:Y:S01]  /*4740*/  IADD3 R97, R50, 0x60, RZ ;  /* 0x0000006032617810 */ /* 0x000fe20007ffe0ff */
[----:B------:R-:W-:Y:S01]  /*4750*/  FMUL.FTZ R53, R56, R112 ;  /* 0x0000007038357220 */ /* 0x000fe20000410000 */
[----:B------:R-:W-:Y:S01]  /*4760*/  IADD3 R99, R50, 0x80, RZ ;  /* 0x0000008032637810 */ /* 0x000fe20007ffe0ff */
[C---:B------:R-:W-:Y:S01]  /*4770*/  FMUL.FTZ R112, R56.reuse, R59 ;  /* 0x0000003b38707220 */ /* 0x040fe20000410000 */
[C---:B------:R-:W-:Y:S01]  /*4780*/  FMUL.FTZ R52, R56.reuse, R98 ;  /* 0x0000006238347220 */ /* 0x040fe20000410000 */
[C---:B------:R-:W-:Y:S01]  /*4790*/  FMUL.FTZ R59, R56.reuse, R135 ;  /* 0x00000087383b7220 */ /* 0x040fe20000410000 */
[----:B------:R-:W-:Y:S01]  /*47a0*/  FMUL.FTZ R135, R56, R100 ;  /* 0x0000006438877220 */ /* 0x000fe20000410000 */
[----:B------:R-:W-:Y:S01]  /*47b0*/  FADD.FTZ R113, -R57, R113 ;  /* 0x0000007139717221 */ /* 0x000fe20000010100 */
[----:B------:R-:W-:-:S04]  /*47c0*/  IMAD.WIDE.U32 R98, R99, 0x10, R54 ;  /* 0x0000001063627825 */ /* 0x000fc800078e0036 */
[C---:B0-----:R-:W-:Y:S01]  /*47d0*/  FMUL.FTZ R45, R56.reuse, R93 ;  /* 0x0000005d382d7220 */ /* 0x041fe20000410000 */
[C---:B------:R-:W-:Y:S01]  /*47e0*/  FMUL.FTZ R47, R56.reuse, R95 ;  /* 0x0000005f382f7220 */ /* 0x040fe20000410000 */
[----:B------:R-:W-:Y:S01]  /*47f0*/  FMUL.FTZ R48, R56, R101 ;  /* 0x0000006538307220 */ /* 0x000fe20000410000 */
[----:B------:R-:W-:Y:S01]  /*4800*/  IADD3 R93, R50, 0x20, RZ ;  /* 0x00000020325d7810 */ /* 0x000fe20007ffe0ff */
[----:B------:R-:W-:Y:S01]  /*4810*/  FMUL.FTZ R44, R56, R92 ;  /* 0x0000005c382c7220 */ /* 0x000fe20000410000 */
[----:B------:R-:W-:Y:S01]  /*4820*/  IADD3 R95, R50, 0x40, RZ ;  /* 0x00000040325f7810 */ /* 0x000fe20007ffe0ff */
[----:B------:R-:W-:Y:S01]  /*4830*/  FMUL.FTZ R46, R56, R94 ;  /* 0x0000005e382e7220 */ /* 0x000fe20000410000 */
[----:B------:R-:W-:Y:S01]  /*4840*/  IADD3 R101, R50, 0xa0, RZ ;  /* 0x000000a032657810 */ /* 0x000fe20007ffe0ff */
[----:B------:R-:W-:Y:S01]  /*4850*/  FMUL.FTZ R49, R56, R96 ;  /* 0x0000006038317220 */ /* 0x000fe20000410000 */
[----:B------:R-:W-:-:S04]  /*4860*/  IMAD.WIDE.U32 R92, R93, 0x10, R54 ;  /* 0x000000105d5c7825 */ /* 0x000fc800078e0036 */
[C---:B------:R-:W-:Y:S01]  /*4870*/  FADD.FTZ R108, -R57.reuse, R108 ;  /* 0x0000006c396c7221 */ /* 0x040fe20000010100 */
[C---:B------:R-:W-:Y:S01]  /*4880*/  FADD.FTZ R63, -R57.reuse, R63 ;  /* 0x0000003f393f7221 */ /* 0x040fe20000010100 */
[----:B------:R-:W-:Y:S01]  /*4890*/  FADD.FTZ R126, -R57, R126 ;  /* 0x0000007e397e7221 */ /* 0x000fe20000010100 */
[----:B------:R-:W-:-:S04]  /*48a0*/  IMAD.WIDE.U32 R94, R95, 0x10, R54 ;  /* 0x000000105f5e7825 */ /* 0x000fc800078e0036 */
[----:B------:R-:W-:Y:S01]  /*48b0*/  FADD.FTZ R127, -R57, R127 ;  /* 0x0000007f397f7221 */ /* 0x000fe20000010100 */
[----:B------:R-:W-:Y:S01]  /*48c0*/  FFMA.FTZ R52, R139, R52, R69 ;  /* 0x000000348b347223 */ /* 0x000fe20000010045 */
[----:B------:R-:W-:Y:S01]  /*48d0*/  FFMA.FTZ R49, R140, R49, R68 ;  /* 0x000000318c317223 */ /* 0x000fe20000010044 */
[----:B------:R-:W-:-:S04]  /*48e0*/  IMAD.WIDE.U32 R96, R97, 0x10, R54 ;  /* 0x0000001061607825 */ /* 0x000fc800078e0036 */
[C---:B------:R-:W-:Y:S01]  /*48f0*/  FMUL.FTZ R113, R56.reuse, R113 ;  /* 0x0000007138717220 */ /* 0x040fe20000410000 */
[----:B------:R-:W-:Y:S01]  /*4900*/  FMUL.FTZ R108, R56, R108 ;  /* 0x0000006c386c7220 */ /* 0x000fe20000410000 */
[----:B------:R-:W-:Y:S01]  /*4910*/  FADD.FTZ R109, -R57, R109 ;  /* 0x0000006d396d7221 */ /* 0x000fe20000010100 */
[----:B------:R-:W-:-:S04]  /*4920*/  IMAD.WIDE.U32 R100, R101, 0x10, R54 ;  /* 0x0000001065647825 */ /* 0x000fc800078e0036 */
[----:B------:R-:W-:Y:S01]  /*4930*/  FFMA.FTZ R54, R154, R47, R7 ;  /* 0x0000002f9a367223 */ /* 0x000fe20000010007 */
[----:B------:R-:W-:Y:S01]  /*4940*/  FFMA.FTZ R47, R153, R51, R8 ;  /* 0x00000033992f7223 */ /* 0x000fe20000010008 */
[C---:B------:R-:W-:Y:S01]  /*4950*/  FMUL.FTZ R63, R56.reuse, R63 ;  /* 0x0000003f383f7220 */ /* 0x040fe20000410000 */
[C---:B------:R-:W-:Y:S01]  /*4960*/  FMUL.FTZ R126, R56.reuse, R126 ;  /* 0x0000007e387e7220 */ /* 0x040fe20000410000 */
[----:B------:R-:W-:Y:S01]  /*4970*/  FMUL.FTZ R127, R56, R127 ;  /* 0x0000007f387f7220 */ /* 0x000fe20000410000 */
[----:B------:R-:W-:Y:S01]  /*4980*/  FADD.FTZ R60, -R57, R60 ;  /* 0x0000003c393c7221 */ /* 0x000fe20000010100 */
[----:B------:R-:W-:Y:S01]  /*4990*/  FFMA.FTZ R50, R141, R46, R67 ;  /* 0x0000002e8d327223 */ /* 0x000fe20000010043 */
[----:B------:R-:W-:Y:S01]  /*49a0*/  F2FP.BF16.F32.PACK_AB R47, R52, R47 ;  /* 0x0000002f342f723e */ /* 0x000fe200000010ff */
[C---:B------:R-:W-:Y:S01]  /*49b0*/  FADD.FTZ R122, -R57.reuse, R122 ;  /* 0x0000007a397a7221 */ /* 0x040fe20000010100 */
[C---:B------:R-:W-:Y:S01]  /*49c0*/  FADD.FTZ R123, -R57.reuse, R123 ;  /* 0x0000007b397b7221 */ /* 0x040fe20000010100 */
[----:B------:R-:W-:Y:S01]  /*49d0*/  FADD.FTZ R61, -R57, R61 ;  /* 0x0000003d393d7221 */ /* 0x000fe20000010100 */
[----:B------:R-:W-:Y:S01]  /*49e0*/  F2FP.BF16.F32.PACK_AB R46, R49, R54 ;  /* 0x00000036312e723e */ /* 0x000fe200000010ff */
[----:B------:R-:W-:Y:S01]  /*49f0*/  FFMA.FTZ R51, R128, R53, R12 ;  /* 0x0000003580337223 */ /* 0x000fe2000001000c */
[----:B------:R-:W-:Y:S01]  /*4a00*/  FFMA.FTZ R52, R119, R113, R73 ;  /* 0x0000007177347223 */ /* 0x000fe20000010049 */
[C---:B------:R-:W-:Y:S01]  /*4a10*/  FADD.FTZ R107, -R57.reuse, R107 ;  /* 0x0000006b396b7221 */ /* 0x040fe20000010100 */
        /* <DEDUP_REMOVED lines=13> */
[----:B------:R-:W-:Y:S01]  /*4af0*/  FFMA.FTZ R49, R132, R108, R10 ;  /* 0x0000006c84317223 */ /* 0x000fe2000001000a */
[----:B------:R-:W-:Y:S01]  /*4b00*/  FADD.FTZ R57, -R57, R151 ;  /* 0x0000009739397221 */ /* 0x000fe20000010100 */
[----:B------:R-:W-:Y:S01]  /*4b10*/  FMUL.FTZ R109, R56, R109 ;  /* 0x0000006d386d7220 */ /* 0x000fe20000410000 */
[----:B------:R-:W-:Y:S01]  /*4b20*/  FFMA.FTZ R63, R156, R63, R5 ;  /* 0x0000003f9c3f7223 */ /* 0x000fe20000010005 */
[----:B------:R-:W-:Y:S01]  /*4b30*/  FFMA.FTZ R44, R142, R44, R66 ;  /* 0x0000002c8e2c7223 */ /* 0x000fe20000010042 */
[----:B------:R-:W-:Y:S01]  /*4b40*/  FFMA.FTZ R55, R105, R126, R16 ;  /* 0x0000007e69377223 */ /* 0x000fe20000010010 */
[----:B------:R-:W-:Y:S01]  /*4b50*/  FFMA.FTZ R108, R86, R127, R77 ;  /* 0x0000007f566c7223 */ /* 0x000fe2000001004d */
[C---:B------:R-:W-:Y:S01]  /*4b60*/  FMUL.FTZ R60, R56.reuse, R60 ;  /* 0x0000003c383c7220 */ /* 0x040fe20000410000 */
        /* <DEDUP_REMOVED lines=18> */
[----:B------:R-:W-:Y:S01]  /*4c90*/  F2FP.BF16.F32.PACK_AB R51, R52, R51 ;  /* 0x000000333433723e */ /* 0x000fe200000010ff */
[----:B------:R-:W-:Y:S01]  /*4ca0*/  FMUL.FTZ R56, R56, R57 ;  /* 0x0000003938387220 */ /* 0x000fe20000410000 */
[----:B------:R-:W-:Y:S01]  /*4cb0*/  FFMA.FTZ R52, R131, R109, R71 ;  /* 0x0000006d83347223 */ /* 0x000fe20000010047 */
[----:B------:R-:W-:Y:S01]  /*4cc0*/  F2FP.BF16.F32.PACK_AB R44, R44, R63 ;  /* 0x0000003f2c2c723e */ /* 0x000fe200000010ff */
[----:B------:R-:W-:Y:S01]  /*4cd0*/  FFMA.FTZ R57, R26, R60, R18 ;  /* 0x0000003c1a397223 */ /* 0x000fe20000010012 */
[----:B------:R-:W-:Y:S01]  /*4ce0*/  F2FP.BF16.F32.PACK_AB R55, R108, R55 ;  /* 0x000000376c37723e */ /* 0x000fe200000010ff */
[----:B------:R-:W-:Y:S01]  /*4cf0*/  FFMA.FTZ R53, R116, R122, R14 ;  /* 0x0000007a74357223 */ /* 0x000fe2000001000e */
[----:B------:R-:W-:Y:S01]  /*4d00*/  FFMA.FTZ R108, R115, R123, R75 ;  /* 0x0000007b736c7223 */ /* 0x000fe2000001004b */
        /* <DEDUP_REMOVED lines=29> */
[----:B------:R1:W-:Y:S01]  /*4ee0*/  STG.E.128 desc[UR4][R92.64], R44 ;  /* 0x0000002c5c007986 */ /* 0x0003e2000c101d04 */
[----:B------:R-:W-:-:S02]  /*4ef0*/  F2FP.BF16.F32.PACK_AB R48, R107, R48 ;  /* 0x000000306b30723e */ /* 0x000fc400000010ff */
[----:B------:R-:W-:Y:S02]  /*4f00*/  F2FP.BF16.F32.PACK_AB R54, R125, R54 ;  /* 0x000000367d36723e */ /* 0x000fe400000010ff */
[----:B------:R-:W-:Y:S01]  /*4f10*/  F2FP.BF16.F32.PACK_AB R52, R121, R52 ;  /* 0x000000347934723e */ /* 0x000fe200000010ff */
[----:B------:R1:W-:Y:S01]  /*4f20*/  STG.E.128 desc[UR4][R94.64], R48 ;  /* 0x000000305e007986 */ /* 0x0003e2000c101d04 */
[----:B------:R-:W-:Y:S02]  /*4f30*/  F2FP.BF16.F32.PACK_AB R59, R137, R136 ;  /* 0x00000088893b723e */ /* 0x000fe400000010ff */
[----:B------:R-:W-:Y:S01]  /*4f40*/  F2FP.BF16.F32.PACK_AB R56, R61, R62 ;  /* 0x0000003e3d38723e */ /* 0x000fe200000010ff */
[----:B------:R1:W-:Y:S01]  /*4f50*/  STG.E.128 desc[UR4][R96.64], R52 ;  /* 0x0000003460007986 */ /* 0x0003e2000c101d04 */
[----:B------:R-:W-:Y:S02]  /*4f60*/  F2FP.BF16.F32.PACK_AB R63, R108, R63 ;  /* 0x0000003f6c3f723e */ /* 0x000fe400000010ff */
[----:B------:R-:W-:Y:S01]  /*4f70*/  F2FP.BF16.F32.PACK_AB R62, R149, R148 ;  /* 0x00000094953e723e */ /* 0x000fe200000010ff */
[----:B------:R1:W-:Y:S01]  /*4f80*/  STG.E.128 desc[UR4][R98.64], R56 ;  /* 0x0000003862007986 */ /* 0x0003e2000c101d04 */
[----:B------:R-:W-:-:S02]  /*4f90*/  F2FP.BF16.F32.PACK_AB R61, R147, R146 ;  /* 0x00000092933d723e */ /* 0x000fc400000010ff */
[----:B------:R-:W-:-:S05]  /*4fa0*/  F2FP.BF16.F32.PACK_AB R60, R135, R60 ;  /* 0x0000003c873c723e */ /* 0x000fca00000010ff */
[----:B------:R1:W-:Y:S02]  /*4fb0*/  STG.E.128 desc[UR4][R100.64], R60 ;  /* 0x0000003c64007986 */ /* 0x0003e4000c101d04 */
.L_x_695:
[----:B------:R-:W-:Y:S05]  /*4fc0*/  BSYNC B0 ;  /* 0x0000000000007941 */ /* 0x000fea0003800000 */
.L_x_694:
[----:B-1----:R-:W1:Y:S02]  /*4fd0*/  LDC.64 R44, c[0x0][0x210] ;  /* 0x00008400ff2c7b82 */ /* 0x002e640000000a00 */
[----:B-1----:R-:W-:-:S04]  /*4fe0*/  LEA R33, R44, R33, 0x2 ;  /* 0x000000212c217211 */ /* 0x002fc800078e10ff */
[----:B------:R-:W-:-:S13]  /*4ff0*/  ISETP.GE.AND P0, PT, R33, R45, PT ;  /* 0x0000002d2100720c */ /* 0x000fda0003f06270 */
[----:B------:R-:W-:Y:S05]  /*5000*/  @!P0 BRA `(.L_x_696) ;  /* 0xffffffbc00048947 */ /* 0x000fea000383ffff */
[----:B------:R-:W-:Y:S05]  /*5010*/  EXIT ;  /* 0x000000000000794d */ /* 0x000fea0003800000 */
.L_x_693:
[----:B------:R-:W-:Y:S01]  /*5020*/  HFMA2.MMA R47, -RZ, RZ, 0, 5.9604644775390625e-08 ;  /* 0x00000001ff2f7435 */ /* 0x000fe200000001ff */
[----:B------:R-:W-:Y:S01]  /*5030*/  BSSY B0, `(.L_x_697) ;  /* 0x0000007000007945 */ /* 0x000fe20003800000 */
[----:B------:R-:W-:Y:S02]  /*5040*/  MOV R165, R162 ;  /* 0x000000a200a57202 */ /* 0x000fe40000000f00 */
[----:B------:R-:W-:Y:S02]  /*5050*/  MOV R56, 0x1f ;  /* 0x0000001f00387802 */ /* 0x000fe40000000f00 */
[----:B------:R-:W-:-:S07]  /*5060*/  MOV R45, 0xffffffff ;  /* 0xffffffff002d7802 */ /* 0x000fce0000000f00 */
[----:B-----5:R-:W-:Y:S05]  /*5070*/  WARPSYNC.COLLECTIVE R45, `(.L_x_698) ;  /* 0x000000002d087348 */ /* 0x020fea0003c00000 */
[----:B------:R0:W1:Y:S02]  /*5080*/  SHFL.BFLY P2, R44, R165, R47, R56 ;  /* 0x0c00002fa52c7389 */ /* 0x0000640000040038 */
[----:B01---5:R-:W-:Y:S01]  /*5090*/  ENDCOLLECTIVE ;  /* 0x000000000000791b */ /* 0x023fe20003800000 */
.L_x_698:
[----:B------:R-:W-:Y:S05]  /*50a0*/  BSYNC B0 ;  /* 0x0000000000007941 */ /* 0x000fea0003800000 */
.L_x_697:
        /* <DEDUP_REMOVED lines=9> */
.L_x_699:
[----:B------:R-:W-:Y:S01]  /*5140*/  HFMA2.MMA R47, -RZ, RZ, 0, 2.384185791015625e-07 ;  /* 0x00000004ff2f7435 */ /* 0x000fe200000001ff */
[----:B------:R-:W-:-:S10]  /*5150*/  FADD.FTZ R165, R163, R44 ;  /* 0x0000002ca3a57221 */ /* 0x000fd40000010000 */
[----:B------:R-:W-:Y:S05]  /*5160*/  WARPSYNC.COLLECTIVE R45, `(.L_x_700) ;  /* 0x000000002d087348 */ /* 0x000fea0003c00000 */
[----:B------:R0:W1:Y:S02]  /*5170*/  SHFL.BFLY P2, R44, R165, R47, R56 ;  /* 0x0c00002fa52c7389 */ /* 0x0000640000040038 */
[----:B01----:R-:W-:Y:S01]  /*5180*/  ENDCOLLECTIVE ;  /* 0x000000000000791b */ /* 0x003fe20003800000 */
.L_x_700:
[----:B------:R-:W-:Y:S01]  /*5190*/  MOV R47, 0x8 ;  /* 0x00000008002f7802 */ /* 0x000fe20000000f00 */
[----:B------:R-:W-:-:S07]  /*51a0*/  FADD.FTZ R165, R165, R44 ;  /* 0x0000002ca5a57221 */ /* 0x000fce0000010000 */
[----:B------:R-:W-:Y:S05]  /*51b0*/  WARPSYNC.COLLECTIVE R45, `(.L_x_701) ;  /* 0x000000002d087348 */ /* 0x000fea0003c00000 */
[----:B------:R0:W1:Y:S02]  /*51c0*/  SHFL.BFLY P2, R44, R165, R47, R56 ;  /* 0x0c00002fa52c7389 */ /* 0x0000640000040038 */
[----:B01----:R-:W-:Y:S01]  /*51d0*/  ENDCOLLECTIVE ;  /* 0x000000000000791b */ /* 0x003fe20003800000 */
.L_x_701:
[----:B------:R-:W-:Y:S01]  /*51e0*/  HFMA2.MMA R47, -RZ, RZ, 0, 9.5367431640625e-07 ;  /* 0x00000010ff2f7435 */ /* 0x000fe200000001ff */
[----:B------:R-:W-:-:S05]  /*51f0*/  FADD.FTZ R163, R165, R44 ;  /* 0x0000002ca5a37221 */ /* 0x000fca0000010000 */
[----:B------:R-:W-:-:S07]  /*5200*/  MOV R165, R163 ;  /* 0x000000a300a57202 */ /* 0x000fce0000000f00 */
[----:B------:R-:W-:Y:S05]  /*5210*/  WARPSYNC.COLLECTIVE R45, `(.L_x_702) ;  /* 0x000000002d087348 */ /* 0x000fea0003c00000 */
[----:B------:R0:W1:Y:S02]  /*5220*/  SHFL.BFLY P2, R44, R165, R47, R56 ;  /* 0x0c00002fa52c7389 */ /* 0x0000640000040038 */
[----:B01----:R-:W-:Y:S01]  /*5230*/  ENDCOLLECTIVE ;  /* 0x000000000000791b */ /* 0x003fe20003800000 */
.L_x_702:
[----:B------:R-:W-:Y:S01]  /*5240*/  HFMA2.MMA R47, -RZ, RZ, 0, 5.9604644775390625e-08 ;  /* 0x00000001ff2f7435 */ /* 0x000fe200000001ff */
        /* <DEDUP_REMOVED lines=8> */
[----:B------:R-:W-:Y:S01]  /*52d0*/  FFMA.FTZ R44, R163, R163, R44 ;  /* 0x000000a3a32c7223 */ /* 0x000fe2000001002c */
[----:B------:R-:W-:-:S03]  /*52e0*/  FADD.FTZ R163, -R162, R151 ;  /* 0x00000097a2a37221 */ /* 0x000fc60000010100 */
        /* <DEDUP_REMOVED lines=87> */
[----:B------:R-:W-:-:S03]  /*5860*/  MOV R45, 0xffffffff ;  /* 0xffffffff002d7802 */ /* 0x000fc60000000f00 */
[----:B------:R-:W-:-:S05]  /*5870*/  FFMA.FTZ R163, R163, R163, R44 ;  /* 0x000000a3a3a37223 */ /* 0x000fca000001002c */
[----:B------:R-:W-:-:S07]  /*5880*/  MOV R165, R163 ;  /* 0x000000a300a57202 */ /* 0x000fce0000000f00 */
[----:B------:R-:W-:Y:S05]  /*5890*/  WARPSYNC.COLLECTIVE R45, `(.L_x_703) ;  /* 0x000000002d087348 */ /* 0x000fea0003c00000 */
[----:B------:R0:W1:Y:S02]  /*58a0*/  SHFL.BFLY P2, R44, R165, R47, R56 ;  /* 0x0c00002fa52c7389 */ /* 0x0000640000040038 */
[----:B01----:R-:W-:Y:S01]  /*58b0*/  ENDCOLLECTIVE ;  /* 0x000000000000791b */ /* 0x003fe20003800000 */
.L_x_703:
[----:B------:R-:W-:Y:S01]  /*58c0*/  HFMA2.MMA R47, -RZ, RZ, 0, 1.1920928955078125e-07 ;  /* 0x00000002ff2f7435 */ /* 0x000fe200000001ff */
[----:B------:R-:W-:-:S10]  /*58d0*/  FADD.FTZ R165, R163, R44 ;  /* 0x0000002ca3a57221 */ /* 0x000fd40000010000 */
[----:B------:R-:W-:Y:S05]  /*58e0*/  WARPSYNC.COLLECTIVE R45, `(.L_x_704) ;  /* 0x000000002d087348 */ /* 0x000fea0003c00000 */
[----:B------:R0:W1:Y:S02]  /*58f0*/  SHFL.BFLY P2, R44, R165, R47, R56 ;  /* 0x0c00002fa52c7389 */ /* 0x0000640000040038 */
[----:B01----:R-:W-:Y:S01]  /*5900*/  ENDCOLLECTIVE ;  /* 0x000000000000791b */ /* 0x003fe20003800000 */
.L_x_704:
[----:B------:R-:W-:Y:S01]  /*5910*/  MOV R47, 0x4 ;  /* 0x00000004002f7802 */ /* 0x000fe20000000f00 */
[----:B------:R-:W-:-:S07]  /*5920*/  FADD.FTZ R165, R165, R44 ;  /* 0x0000002ca5a57221 */ /* 0x000fce0000010000 */
[----:B------:R-:W-:Y:S05]  /*5930*/  WARPSYNC.COLLECTIVE R45, `(.L_x_705) ;  /* 0x000000002d087348 */ /* 0x000fea0003c00000 */
[----:B------:R0:W1:Y:S02]  /*5940*/  SHFL.BFLY P2, R44, R165, R47, R56 ;  /* 0x0c00002fa52c7389 */ /* 0x0000640000040038 */
[----:B01----:R-:W-:Y:S01]  /*5950*/  ENDCOLLECTIVE ;  /* 0x000000000000791b */ /* 0x003fe20003800000 */
.L_x_705:
[----:B------:R-:W-:Y:S01]  /*5960*/  HFMA2.MMA R47, -RZ, RZ, 0, 4.76837158203125e-07 ;  /* 0x00000008ff2f7435 */ /* 0x000fe200000001ff */
[----:B------:R-:W-:-:S05]  /*5970*/  FADD.FTZ R163, R165, R44 ;  /* 0x0000002ca5a37221 */ /* 0x000fca0000010000 */
[----:B------:R-:W-:-:S07]  /*5980*/  MOV R165, R163 ;  /* 0x000000a300a57202 */ /* 0x000fce0000000f00 */
[----:B------:R-:W-:Y:S05]  /*5990*/  WARPSYNC.COLLECTIVE R45, `(.L_x_706) ;  /* 0x000000002d087348 */ /* 0x000fea0003c00000 */
[----:B------:R0:W1:Y:S02]  /*59a0*/  SHFL.BFLY P2, R44, R165, R47, R56 ;  /* 0x0c00002fa52c7389 */ /* 0x0000640000040038 */
[----:B01----:R-:W-:Y:S01]  /*59b0*/  ENDCOLLECTIVE ;  /* 0x000000000000791b */ /* 0x003fe20003800000 */
.L_x_706:
[----:B------:R-:W-:Y:S01]  /*59c0*/  HFMA2.MMA R47, -RZ, RZ, 0, 9.5367431640625e-07 ;  /* 0x00000010ff2f7435 */ /* 0x000fe200000001ff */
[----:B------:R-:W-:-:S05]  /*59d0*/  FADD.FTZ R163, R163, R44 ;  /* 0x0000002ca3a37221 */ /* 0x000fca0000010000 */
[----:B------:R-:W-:-:S07]  /*59e0*/  MOV R165, R163 ;  /* 0x000000a300a57202 */ /* 0x000fce0000000f00 */
[----:B------:R-:W-:Y:S05]  /*59f0*/  WARPSYNC.COLLECTIVE R45, `(.L_x_707) ;  /* 0x000000002d087348 */ /* 0x000fea0003c00000 */
[----:B------:R0:W1:Y:S02]  /*5a00*/  SHFL.BFLY P2, R44, R165, R47, R56 ;  /* 0x0c00002fa52c7389 */ /* 0x0000640000040038 */
[----:B01----:R-:W-:Y:S01]  /*5a10*/  ENDCOLLECTIVE ;  /* 0x000000000000791b */ /* 0x003fe20003800000 */
.L_x_707:
[----:B------:R-:W-:Y:S05]  /*5a20*/  BRA `(.L_x_708) ;  /* 0xffffffe800207947 */ /* 0x000fea000383ffff */
.L_x_709:
        /* <DEDUP_REMOVED lines=13> */
.L_x_44338:


//--------------------- .text._ZN10layer_norm13ln_fwd_kernelINS_13Kernel_traitsI13__nv_bfloat16S2_S2_S2_fjLj1536ELj1ELj4ELj1ELj16ENS_18Kernel_traits_baseILj1536ES2_S2_S2_S2_fjLj128EEEEELb0ELb1ELb0ELb0EEEvNS_9FwdParamsE --------------------------
	.section	.text._ZN10layer_norm13ln_fwd_kernelINS_13Kernel_traitsI13__nv_bfloat16S2_S2_S2_fjLj1536ELj1ELj4ELj1ELj16ENS_18Kernel_traits_baseILj1536ES2_S2_S2_S2_fjLj128EEEEELb0ELb1ELb0ELb0EEEvNS_9FwdParamsE,"ax",@progbits
	.align	128
        .global         _ZN10layer_norm13ln_fwd_kernelINS_13Kernel_traitsI13__nv_bfloat16S2_S2_S2_fjLj1536ELj1ELj4ELj1ELj16ENS_18Kernel_traits_baseILj1536ES2_S2_S2_S2_fjLj128EEEEELb0ELb1ELb0ELb0EEEvNS_9FwdParamsE
        .type           _ZN10layer_norm13ln_fwd_kernelINS_13Kernel_traitsI13__nv_bfloat16S2_S2_S2_fjLj1536ELj1ELj4ELj1ELj16ENS_18Kernel_traits_baseILj1536ES2_S2_S2_S2_fjLj128EEEEELb0ELb1ELb0ELb0EEEvNS_9FwdParamsE,@function
        .size           _ZN10layer_norm13ln_fwd_kernelINS_13Kernel_traitsI13__nv_bfloat16S2_S2_S2_fjLj1536ELj1ELj4ELj1ELj16ENS_18Kernel_traits_baseILj1536ES2_S2_S2_S2_fjLj128EEEEELb0ELb1ELb0ELb0EEEvNS_9FwdParamsE,(.L_x_44339 - _ZN10layer_norm13ln_fwd_kernelINS_13Kernel_traitsI13__nv_bfloat16S2_S2_S2_fjLj1536ELj1ELj4ELj1ELj16ENS_18Kernel_traits_baseILj1536ES2_S2_S2_S2_fjLj128EEEEELb0ELb1ELb0ELb0EEEvNS_9FwdParamsE)
        .other          _ZN10layer_norm13ln_fwd_kernelINS_13Kernel_traitsI13__nv_bfloat16S2_S2_S2_fjLj1536ELj1ELj4ELj1ELj16ENS_18Kernel_traits_baseILj1536ES2_S2_S2_S2_fjLj128EEEEELb0ELb1ELb0ELb0EEEvNS_9FwdParamsE,@"STO_CUDA_ENTRY STV_DEFAULT"
_ZN10layer_norm13ln_fwd_kernelINS_13Kernel_traitsI13__nv_bfloat16S2_S2_S2_fjLj1536ELj1ELj4ELj1ELj16ENS_18Kernel_traits_baseILj1536ES2_S2_S2_S2_fjLj128EEEEELb0ELb1ELb0ELb0EEEvNS_9FwdParamsE:
.text._ZN10layer_norm13ln_fwd_kernelINS_13Kernel_traitsI13__nv_bfloat16S2_S2_S2_fjLj1536ELj1ELj4ELj1ELj16ENS_18Kernel_traits_baseILj1536ES2_S2_S2_S2_fjLj128EEEEELb0ELb1ELb0ELb0EEEvNS_9FwdParamsE:
[----:B------:R-:W-:Y:S01]  /*0000*/  LDC R1, c[0x0][0x28] ;  /* 0x00000a00ff017b82 */ /* 0x000fe20000000800 */
[----:B------:R-:W0:Y:S07]  /*0010*/  S2R R4, SR_TID.X ;  /* 0x0000000000047919 */ /* 0x000e2e0000002100 */
[----:B------:R-:W1:Y:S01]  /*0020*/  LDC R7, c[0x0][0x218] ;  /* 0x00008600ff077b82 */ /* 0x000e620000000800 */
[----:B------:R-:W-:Y:S01]  /*0030*/  LOP3.LUT R57, R57, 0xffffffbf, RZ, 0xc0, !PT ;  /* 0xffffffbf39397812 */ /* 0x000fe200078ec0ff */
[----:B------:R-:W-:Y:S01]  /*0040*/  ULDC.64 UR4, c[0x0][0x208] ;  /* 0x0000820000047ab9 */ /* 0x000fe20000000a00 */
[----:B------:R-:W2:Y:S01]  /*0050*/  S2R R5, SR_CTAID.X ;  /* 0x0000000000057919 */ /* 0x000ea20000002500 */
[----:B------:R-:W-:Y:S01]  /*0060*/  BSSY B0, `(.L_x_710) ;  /* 0x000002b000007945 */ /* 0x000fe20003800000 */
[----:B-1----:R-:W-:-:S04]  /*0070*/  SHF.R.S32.HI R0, RZ, 0x1f, R7 ;  /* 0x0000001fff007819 */ /* 0x002fc80000011407 */
[----:B------:R-:W-:Y:S02]  /*0080*/  LEA.HI R0, R0, R7, RZ, 0x3 ;  /* 0x0000000700007211 */ /* 0x000fe400078f18ff */
[C---:B0-----:R-:W-:Y:S02]  /*0090*/  LOP3.LUT R3, R4.reuse, 0x1f, RZ, 0xc, !PT ;  /* 0x0000001f04037812 */ /* 0x041fe400078e0cff */
[----:B------:R-:W-:Y:S02]  /*00a0*/  LOP3.LUT R7, R4, 0x1f, RZ, 0xc0, !PT ;  /* 0x0000001f04077812 */ /* 0x000fe400078ec0ff */
[----:B------:R-:W-:-:S04]  /*00b0*/  LEA.HI.SX32 R58, R0, R3, 0x1d ;  /* 0x00000003003a7211 */ /* 0x000fc800078feaff */
[C---:B------:R-:W-:Y:S02]  /*00c0*/  ISETP.GE.U32.AND P6, PT, R58.reuse, 0x40, PT ;  /* 0x000000403a00780c */ /* 0x040fe40003fc6070 */
[C---:B------:R-:W-:Y:S02]  /*00d0*/  ISETP.GE.U32.AND P5, PT, R58.reuse, 0x60, PT ;  /* 0x000000603a00780c */ /* 0x040fe40003fa6070 */
[C---:B------:R-:W-:Y:S02]  /*00e0*/  ISETP.GE.U32.AND P4, PT, R58.reuse, 0x80, PT ;  /* 0x000000803a00780c */ /* 0x040fe40003f86070 */
[C---:B------:R-:W-:Y:S02]  /*00f0*/  LOP3.LUT P1, RZ, R58.reuse, 0xffffffe0, RZ, 0xc0, !PT ;  /* 0xffffffe03aff7812 */ /* 0x040fe4000782c0ff */
[----:B------:R-:W-:-:S05]  /*0100*/  ISETP.GE.U32.AND P3, PT, R58, 0xa0, PT ;  /* 0x000000a03a00780c */ /* 0x000fca0003f66070 */
[----:B------:R-:W-:-:S04]  /*0110*/  @P6 LOP3.LUT R57, R57, 0x40, RZ, 0xfc, !PT ;  /* 0x0000004039396812 */ /* 0x000fc800078efcff */
[----:B------:R-:W-:-:S04]  /*0120*/  LOP3.LUT R57, R57, 0xffffffdf, RZ, 0xc0, !PT ;  /* 0xffffffdf39397812 */ /* 0x000fc800078ec0ff */
[----:B------:R-:W-:-:S04]  /*0130*/  @P5 LOP3.LUT R57, R57, 0x20, RZ, 0xfc, !PT ;  /* 0x0000002039395812 */ /* 0x000fc800078efcff */
[----:B------:R-:W-:-:S04]  /*0140*/  LOP3.LUT R57, R57, 0xffffffef, RZ, 0xc0, !PT ;  /* 0xffffffef39397812 */ /* 0x000fc800078ec0ff */
[----:B------:R-:W-:-:S04]  /*0150*/  @P4 LOP3.LUT R57, R57, 0x10, RZ, 0xfc, !PT ;  /* 0x0000001039394812 */ /* 0x000fc800078efcff */
[----:B------:R-:W-:-:S04]  /*0160*/  LOP3.LUT R57, R57, 0xfffffff7, RZ, 0xc0, !PT ;  /* 0xfffffff739397812 */ /* 0x000fc800078ec0ff */
[----:B------:R-:W-:Y:S01]  /*0170*/  @P3 LOP3.LUT R57, R57, 0x8, RZ, 0xfc, !PT ;  /* 0x0000000839393812 */ /* 0x000fe200078efcff */
[----:B--2---:R-:W-:Y:S06]  /*0180*/  @!P1 BRA `(.L_x_711) ;  /* 0x0000000000609947 */ /* 0x004fec0003800000 */
[----:B------:R-:W-:Y:S01]  /*0190*/  ULDC.64 UR6, c[0x0][0x2c8] ;  /* 0x0000b20000067ab9 */ /* 0x000fe20000000a00 */
[----:B------:R-:W0:Y:S01]  /*01a0*/  LDC.64 R24, c[0x0][0x260] ;  /* 0x00009800ff187b82 */ /* 0x000e220000000a00 */
[----:B------:R-:W-:Y:S01]  /*01b0*/  ISETP.NE.U32.AND P0, PT, RZ, UR6, PT ;  /* 0x00000006ff007c0c */ /* 0x000fe2000bf05070 */
[----:B------:R-:W-:-:S03]  /*01c0*/  ULDC.64 UR8, c[0x0][0x278] ;  /* 0x00009e0000087ab9 */ /* 0x000fc60000000a00 */
[----:B------:R-:W-:-:S13]  /*01d0*/  ISETP.NE.AND.EX P0, PT, RZ, UR7, PT, P0 ;  /* 0x00000007ff007c0c */ /* 0x000fda000bf05300 */
[----:B------:R-:W-:-:S04]  /*01e0*/  @P0 LEA R82, P2, R7, UR6, 0x4 ;  /* 0x0000000607520c11 */ /* 0x000fc8000f8420ff */
[C---:B------:R-:W-:Y:S02]  /*01f0*/  @P0 LEA.HI.X R83, R7.reuse, UR7, RZ, 0x4, P2 ;  /* 0x0000000707530c11 */ /* 0x040fe400090f24ff */
[C---:B------:R-:W-:Y:S01]  /*0200*/  LEA R48, P2, R7.reuse, UR8, 0x4 ;  /* 0x0000000807307c11 */ /* 0x040fe2000f8420ff */
[----:B0-----:R-:W-:-:S03]  /*0210*/  IMAD.WIDE.U32 R24, R7, 0x10, R24 ;  /* 0x0000001007187825 */ /* 0x001fc600078e0018 */
[C---:B------:R-:W-:Y:S01]  /*0220*/  LEA.HI.X R49, R7.reuse, UR9, RZ, 0x4, P2 ;  /* 0x0000000907317c11 */ /* 0x040fe200090f24ff */
[----:B------:R-:W5:Y:S04]  /*0230*/  @P0 LDG.E.128 R80, desc[UR4][R82.64] ;  /* 0x0000000452500981 */ /* 0x000f68000c1e1d00 */
[----:B------:R-:W2:Y:S04]  /*0240*/  LDG.E.128 R24, desc[UR4][R24.64] ;  /* 0x0000000418187981 */ /* 0x000ea8000c1e1d00 */
[----:B------:R-:W3:Y:S01]  /*0250*/  LDG.E.128 R48, desc[UR4][R48.64] ;  /* 0x0000000430307981 */ /* 0x000ee2000c1e1d00 */
[----:B------:R-:W-:-:S02]  /*0260*/  LOP3.LUT R7, R7, 0x20, RZ, 0xfc, !PT ;  /* 0x0000002007077812 */ /* 0x000fc400078efcff */
[----:B------:R-:W-:Y:S02]  /*0270*/  @!P0 CS2R R80, SRZ ;  /* 0x0000000000508805 */ /* 0x000fe4000001ff00 */
[----:B------:R-:W-:Y:S02]  /*0280*/  @!P0 CS2R R82, SRZ ;  /* 0x0000000000528805 */ /* 0x000fe4000001ff00 */
[----:B--2---:R-:W-:Y:S02]  /*0290*/  PRMT R128, R24, 0x7632, R128 ;  /* 0x0000763218807816 */ /* 0x004fe40000000080 */
[----:B------:R-:W-:Y:S02]  /*02a0*/  PRMT R129, R25, 0x7632, R129 ;  /* 0x0000763219817816 */ /* 0x000fe40000000081 */
[----:B------:R-:W-:Y:S02]  /*02b0*/  PRMT R126, R26, 0x7632, R126 ;  /* 0x000076321a7e7816 */ /* 0x000fe4000000007e */
[----:B------:R-:W-:-:S02]  /*02c0*/  PRMT R127, R27, 0x7632, R127 ;  /* 0x000076321b7f7816 */ /* 0x000fc4000000007f */
[----:B---3--:R-:W-:Y:S02]  /*02d0*/  PRMT R153, R48, 0x7632, R153 ;  /* 0x0000763230997816 */ /* 0x008fe40000000099 */
[----:B------:R-:W-:Y:S02]  /*02e0*/  PRMT R152, R49, 0x7632, R152 ;  /* 0x0000763231987816 */ /* 0x000fe40000000098 */
[----:B------:R-:W-:Y:S02]  /*02f0*/  PRMT R151, R50, 0x7632, R151 ;  /* 0x0000763232977816 */ /* 0x000fe40000000097 */
[----:B------:R-:W-:-:S07]  /*0300*/  PRMT R150, R51, 0x7632, R150 ;  /* 0x0000763233967816 */ /* 0x000fce0000000096 */
.L_x_711:
[----:B------:R-:W-:Y:S05]  /*0310*/  BSYNC B0 ;  /* 0x0000000000007941 */ /* 0x000fea0003800000 */
.L_x_710:
[----:B------:R-:W-:Y:S04]  /*0320*/  BSSY B0, `(.L_x_712) ;  /* 0x000001a000007945 */ /* 0x000fe80003800000 */
[----:B------:R-:W-:Y:S05]  /*0330*/  @!P6 BRA `(.L_x_713) ;  /* 0x000000000060e947 */ /* 0x000fea0003800000 */
        /* <DEDUP_REMOVED lines=13> */
[----:B------:R-:W-:-:S02]  /*0410*/  IADD3 R7, R7, 0x20, RZ ;  /* 0x0000002007077810 */ /* 0x000fc40007ffe0ff */
        /* <DEDUP_REMOVED lines=10> */
.L_x_713:
[----:B------:R-:W-:Y:S05]  /*04c0*/  BSYNC B0 ;  /* 0x0000000000007941 */ /* 0x000fea0003800000 */
.L_x_712:
        /* <DEDUP_REMOVED lines=26> */
.L_x_715:
[----:B------:R-:W-:Y:S05]  /*0670*/  BSYNC B0 ;  /* 0x0000000000007941 */ /* 0x000fea0003800000 */
.L_x_714:
        /* <DEDUP_REMOVED lines=26> */
.L_x_717:
[----:B------:R-:W-:Y:S05]  /*0820*/  BSYNC B0 ;  /* 0x0000000000007941 */ /* 0x000fea0003800000 */
.L_x_716:
        /* <DEDUP_REMOVED lines=26> */
.L_x_719:
[----:B------:R-:W-:Y:S05]  /*09d0*/  BSYNC B0 ;  /* 0x0000000000007941 */ /* 0x000fea0003800000 */
.L_x_718:
[----:B------:R-:W-:Y:S01]  /*09e0*/  ISETP.GE.U32.AND P0, PT, R58, 0xc0, PT ;  /* 0x000000c03a00780c */ /* 0x000fe20003f06070 */
[----:B------:R-:W-:Y:S01]  /*09f0*/  BSSY B0, `(.L_x_720) ;  /* 0x000001d000007945 */ /* 0x000fe20003800000 */
[----:B------:R-:W-:Y:S02]  /*0a00*/  SHF.R.U32.HI R0, RZ, 0x5, R4 ;  /* 0x00000005ff007819 */ /* 0x000fe40000011604 */
[----:B------:R-:W-:Y:S02]  /*0a10*/  LOP3.LUT R57, R57, 0xfffffffb, RZ, 0xc0, !PT ;  /* 0xfffffffb39397812 */ /* 0x000fe400078ec0ff */
[----:B------:R-:W-:-:S07]  /*0a20*/  LEA R154, R5, R0, 0x2 ;  /* 0x00000000059a7211 */ /* 0x000fce00078e10ff */
[----:B------:R-:W-:Y:S01]  /*0a30*/  @P0 LOP3.LUT R57, R57, 0x4, RZ, 0xfc, !PT ;  /* 0x0000000439390812 */ /* 0x000fe200078efcff */
[----:B------:R-:W-:Y:S06]  /*0a40*/  @!P0 BRA `(.L_x_721) ;  /* 0x00000000005c8947 */ /* 0x000fec0003800000 */
[----:B------:R-:W-:Y:S01]  /*0a50*/  ULDC.64 UR8, c[0x0][0x278] ;  /* 0x00009e0000087ab9 */ /* 0x000fe20000000a00 */
[----:B------:R-:W0:Y:S01]  /*0a60*/  LDC.64 R4, c[0x0][0x260] ;  /* 0x00009800ff047b82 */ /* 0x000e220000000a00 */
[----:B------:R-:W-:Y:S01]  /*0a70*/  LEA R28, P0, R7, UR8, 0x4 ;  /* 0x00000008071c7c11 */ /* 0x000fe2000f8020ff */
[----:B------:R-:W-:-:S03]  /*0a80*/  ULDC.64 UR6, c[0x0][0x2c8] ;  /* 0x0000b20000067ab9 */ /* 0x000fc60000000a00 */
[----:B------:R-:W-:Y:S02]  /*0a90*/  LEA.HI.X R29, R7, UR9, RZ, 0x4, P0 ;  /* 0x00000009071d7c11 */ /* 0x000fe400080f24ff */
[----:B------:R-:W-:-:S04]  /*0aa0*/  ISETP.NE.U32.AND P0, PT, RZ, UR6, PT ;  /* 0x00000006ff007c0c */ /* 0x000fc8000bf05070 */
[----:B------:R-:W-:Y:S01]  /*0ab0*/  ISETP.NE.AND.EX P0, PT, RZ, UR7, PT, P0 ;  /* 0x00000007ff007c0c */ /* 0x000fe2000bf05300 */
[----:B------:R-:W2:-:S12]  /*0ac0*/  LDG.E.128 R28, desc[UR4][R28.64] ;  /* 0x000000041c1c7981 */ /* 0x000e98000c1e1d00 */
[C---:B------:R-:W-:Y:S01]  /*0ad0*/  @P0 LEA R62, P2, R7.reuse, UR6, 0x4 ;  /* 0x00000006073e0c11 */ /* 0x040fe2000f8420ff */
[----:B0-----:R-:W-:-:S03]  /*0ae0*/  IMAD.WIDE.U32 R4, R7, 0x10, R4 ;  /* 0x0000001007047825 */ /* 0x001fc600078e0004 */
[----:B------:R-:W-:-:S03]  /*0af0*/  @P0 LEA.HI.X R63, R7, UR7, RZ, 0x4, P2 ;  /* 0x00000007073f0c11 */ /* 0x000fc600090f24ff */
[----:B------:R-:W3:Y:S04]  /*0b00*/  LDG.E.128 R4, desc[UR4][R4.64] ;  /* 0x0000000404047981 */ /* 0x000ee8000c1e1d00 */
[----:B------:R-:W5:Y:S01]  /*0b10*/  @P0 LDG.E.128 R60, desc[UR4][R62.64] ;  /* 0x000000043e3c0981 */ /* 0x000f62000c1e1d00 */
[----:B--2---:R-:W-:Y:S02]  /*0b20*/  PRMT R133, R28, 0x7632, R133 ;  /* 0x000076321c857816 */ /* 0x004fe40000000085 */
[----:B------:R-:W-:Y:S02]  /*0b30*/  PRMT R132, R29, 0x7632, R132 ;  /* 0x000076321d847816 */ /* 0x000fe40000000084 */
[----:B------:R-:W-:Y:S02]  /*0b40*/  PRMT R131, R30, 0x7632, R131 ;  /* 0x000076321e837816 */ /* 0x000fe40000000083 */
[----:B------:R-:W-:-:S02]  /*0b50*/  PRMT R130, R31, 0x7632, R130 ;  /* 0x000076321f827816 */ /* 0x000fc40000000082 */
[----:B---3--:R-:W-:Y:S02]  /*0b60*/  PRMT R108, R4, 0x7632, R108 ;  /* 0x00007632046c7816 */ /* 0x008fe4000000006c */
[----:B------:R-:W-:Y:S02]  /*0b70*/  PRMT R109, R5, 0x7632, R109 ;  /* 0x00007632056d7816 */ /* 0x000fe4000000006d */
[----:B------:R-:W-:Y:S02]  /*0b80*/  PRMT R106, R6, 0x7632, R106 ;  /* 0x00007632066a7816 */ /* 0x000fe4000000006a */
[----:B------:R-:W-:Y:S02]  /*0b90*/  @!P0 CS2R R60, SRZ ;  /* 0x00000000003c8805 */ /* 0x000fe4000001ff00 */
[----:B------:R-:W-:Y:S02]  /*0ba0*/  PRMT R107, R7, 0x7632, R107 ;  /* 0x00007632076b7816 */ /* 0x000fe4000000006b */
[----:B------:R-:W-:-:S07]  /*0bb0*/  @!P0 CS2R R62, SRZ ;  /* 0x00000000003e8805 */ /* 0x000fce000001ff00 */
.L_x_721:
[----:B------:R-:W-:Y:S05]  /*0bc0*/  BSYNC B0 ;  /* 0x0000000000007941 */ /* 0x000fea0003800000 */
.L_x_720:
[----:B------:R-:W-:Y:S02]  /*0bd0*/  ULDC UR6, c[0x0][0x214] ;  /* 0x0000850000067ab9 */ /* 0x000fe40000000800 */
[----:B------:R-:W-:-:S13]  /*0be0*/  ISETP.GE.AND P0, PT, R154, UR6, PT ;  /* 0x000000069a007c0c */ /* 0x000fda000bf06270 */
[----:B------:R-:W-:Y:S05]  /*0bf0*/  @P0 EXIT ;  /* 0x000000000000094d */ /* 0x000fea0003800000 */
[----:B------:R-:W-:Y:S01]  /*0c00*/  ULDC.64 UR6, c[0x0][0x270] ;  /* 0x00009c0000067ab9 */ /* 0x000fe20000000a00 */
[----:B------:R-:W-:Y:S01]  /*0c10*/  SHF.L.U32 R56, R48, 0x10, RZ ;  /* 0x0000001030387819 */ /* 0x000fe200000006ff */
[----:B------:R-:W-:Y:S01]  /*0c20*/  IMAD.U32 R150, R150, 0x10000, RZ ;  /* 0x0001000096967824 */ /* 0x000fe200078e00ff */
[----:B------:R-:W-:Y:S01]  /*0c30*/  ISETP.NE.U32.AND P0, PT, RZ, UR6, PT ;  /* 0x00000006ff007c0c */ /* 0x000fe2000bf05070 */
[----:B------:R-:W-:Y:S01]  /*0c40*/  ULDC.U8 UR6, c[0x0][0x2a0] ;  /* 0x0000a80000067ab9 */ /* 0x000fe20000000000 */
[----:B------:R-:W-:Y:S01]  /*0c50*/  SHF.L.U32 R52, R44, 0x10, RZ ;  /* 0x000000102c347819 */ /* 0x000fe200000006ff */
[----:B------:R-:W-:Y:S01]  /*0c60*/  IMAD.U32 R134, R134, 0x10000, RZ ;  /* 0x0001000086867824 */ /* 0x000fe200078e00ff */
[----:B------:R-:W-:Y:S01]  /*0c70*/  SHF.L.U32 R48, R40, 0x10, RZ ;  /* 0x0000001028307819 */ /* 0x000fe200000006ff */
[----:B------:R-:W-:Y:S01]  /*0c80*/  IMAD.U32 R119, R119, 0x10000, RZ ;  /* 0x0001000077777824 */ /* 0x000fe200078e00ff */
[----:B------:R-:W-:Y:S01]  /*0c90*/  SHF.L.U32 R54, R50, 0x10, RZ ;  /* 0x0000001032367819 */ /* 0x000fe200000006ff */
[----:B------:R-:W-:Y:S01]  /*0ca0*/  ULDC UR12, c[0x0][0x218] ;  /* 0x00008600000c7ab9 */ /* 0x000fe20000000800 */
[----:B------:R-:W-:Y:S01]  /*0cb0*/  SHF.L.U32 R44, R36, 0x10, RZ ;  /* 0x00000010242c7819 */ /* 0x000fe200000006ff */
[----:B------:R-:W-:Y:S01]  /*0cc0*/  ULDC.64 UR8, c[0x0][0x230] ;  /* 0x00008c0000087ab9 */ /* 0x000fe20000000a00 */
[----:B------:R-:W-:Y:S01]  /*0cd0*/  SHF.L.U32 R40, R32, 0x10, RZ ;  /* 0x0000001020287819 */ /* 0x000fe200000006ff */
[----:B------:R-:W-:Y:S01]  /*0ce0*/  ULDC.64 UR10, c[0x0][0x238] ;  /* 0x00008e00000a7ab9 */ /* 0x000fe20000000a00 */
[----:B------:R-:W-:-:S02]  /*0cf0*/  ISETP.NE.AND P2, PT, RZ, UR6, PT ;  /* 0x00000006ff007c0c */ /* 0x000fc4000bf45270 */
        /* <DEDUP_REMOVED lines=21> */
[C---:B-----5:R-:W-:Y:S02]  /*0e50*/  PRMT R97, R72.reuse, 0x7632, R97 ;  /* 0x0000763248617816 */ /* 0x060fe40000000061 */
[----:B------:R-:W-:Y:S02]  /*0e60*/  SHF.L.U32 R59, R72, 0x10, RZ ;  /* 0x00000010483b7819 */ /* 0x000fe400000006ff */
[----:B------:R-:W-:Y:S02]  /*0e70*/  SHF.L.U32 R47, R41, 0x10, RZ ;  /* 0x00000010292f7819 */ /* 0x000fe400000006ff */
[----:B------:R-:W-:Y:S02]  /*0e80*/  SHF.L.U32 R43, R37, 0x10, RZ ;  /* 0x00000010252b7819 */ /* 0x000fe400000006ff */
[----:B------:R-:W-:Y:S02]  /*0e90*/  SHF.L.U32 R30, R25, 0x10, RZ ;  /* 0x00000010191e7819 */ /* 0x000fe400000006ff */
[----:B------:R-:W-:-:S02]  /*0ea0*/  SHF.L.U32 R14, R10, 0x10, RZ ;  /* 0x000000100a0e7819 */ /* 0x000fc400000006ff */
[C---:B------:R-:W-:Y:S02]  /*0eb0*/  PRMT R96, R73.reuse, 0x7632, R96 ;  /* 0x0000763249607816 */ /* 0x040fe40000000060 */
[----:B------:R-:W-:Y:S02]  /*0ec0*/  SHF.L.U32 R72, R73, 0x10, RZ ;  /* 0x0000001049487819 */ /* 0x000fe400000006ff */
[----:B------:R-:W-:Y:S02]  /*0ed0*/  SHF.L.U32 R41, R39, 0x10, RZ ;  /* 0x0000001027297819 */ /* 0x000fe400000006ff */
[----:B------:R-:W-:Y:S02]  /*0ee0*/  SHF.L.U32 R37, R35, 0x10, RZ ;  /* 0x0000001023257819 */ /* 0x000fe400000006ff */
[----:B------:R-:W-:Y:S02]  /*0ef0*/  SHF.L.U32 R25, R23, 0x10, RZ ;  /* 0x0000001017197819 */ /* 0x000fe400000006ff */
[----:B------:R-:W-:-:S02]  /*0f00*/  SHF.L.U32 R11, R5, 0x10, RZ ;  /* 0x00000010050b7819 */ /* 0x000fc400000006ff */
[----:B------:R-:W-:Y:S02]  /*0f10*/  SHF.L.U32 R10, R6, 0x10, RZ ;  /* 0x00000010060a7819 */ /* 0x000fe400000006ff */
[C---:B------:R-:W-:Y:S02]  /*0f20*/  PRMT R95, R74.reuse, 0x7632, R95 ;  /* 0x000076324a5f7816 */ /* 0x040fe4000000005f */
[----:B------:R-:W-:Y:S01]  /*0f30*/  SHF.L.U32 R73, R74, 0x10, RZ ;  /* 0x000000104a497819 */ /* 0x000fe200000006ff */
[----:B------:R-:W-:Y:S01]  /*0f40*/  IMAD.U32 R74, R75, 0x10000, RZ ;  /* 0x000100004b4a7824 */ /* 0x000fe200078e00ff */
[----:B------:R-:W-:Y:S02]  /*0f50*/  SHF.L.U32 R39, R33, 0x10, RZ ;  /* 0x0000001021277819 */ /* 0x000fe400000006ff */
[----:B------:R-:W-:Y:S02]  /*0f60*/  SHF.L.U32 R35, R29, 0x10, RZ ;  /* 0x000000101d237819 */ /* 0x000fe400000006ff */
[----:B------:R-:W-:-:S02]  /*0f70*/  SHF.L.U32 R23, R17, 0x10, RZ ;  /* 0x0000001011177819 */ /* 0x000fc400000006ff */
[C---:B------:R-:W-:Y:S02]  /*0f80*/  PRMT R103, R82.reuse, 0x7632, R103 ;  /* 0x0000763252677816 */ /* 0x040fe40000000067 */
[----:B------:R-:W-:Y:S02]  /*0f90*/  SHF.L.U32 R6, R82, 0x10, RZ ;  /* 0x0000001052067819 */ /* 0x000fe400000006ff */
[C---:B------:R-:W-:Y:S02]  /*0fa0*/  PRMT R102, R83.reuse, 0x7632, R102 ;  /* 0x0000763253667816 */ /* 0x040fe40000000066 */
[----:B------:R-:W-:Y:S02]  /*0fb0*/  SHF.L.U32 R5, R83, 0x10, RZ ;  /* 0x0000001053057819 */ /* 0x000fe400000006ff */
[----:B------:R-:W-:Y:S01]  /*0fc0*/  PRMT R94, R75, 0x7632, R94 ;  /* 0x000076324b5e7816 */ /* 0x000fe2000000005e */
[----:B------:R-:W-:Y:S01]  /*0fd0*/  IMAD.U32 R102, R102, 0x10000, RZ ;  /* 0x0001000066667824 */ /* 0x000fe200078e00ff */
[----:B------:R-:W-:-:S02]  /*0fe0*/  PRMT R86, R67, 0x7632, R86 ;  /* 0x0000763243567816 */ /* 0x000fc40000000056 */
[----:B------:R-:W-:Y:S02]  /*0ff0*/  SHF.L.U32 R33, R24, 0x10, RZ ;  /* 0x0000001018217819 */ /* 0x000fe400000006ff */
[----:B------:R-:W-:Y:S01]  /*1000*/  SHF.L.U32 R29, R20, 0x10, RZ ;  /* 0x00000010141d7819 */ /* 0x000fe200000006ff */
[----:B------:R-:W-:Y:S01]  /*1010*/  IMAD.U32 R86, R86, 0x10000, RZ ;  /* 0x0001000056567824 */ /* 0x000fe200078e00ff */
[----:B------:R-:W-:Y:S02]  /*1020*/  SHF.L.U32 R17, R15, 0x10, RZ ;  /* 0x000000100f117819 */ /* 0x000fe400000006ff */
[----:B------:R-:W-:Y:S02]  /*1030*/  PRMT R105, R80, 0x7632, R105 ;  /* 0x0000763250697816 */ /* 0x000fe40000000069 */
[----:B------:R-:W-:Y:S02]  /*1040*/  PRMT R104, R81, 0x7632, R104 ;  /* 0x0000763251687816 */ /* 0x000fe40000000068 */
[----:B------:R-:W-:-:S02]  /*1050*/  PRMT R101, R76, 0x7632, R101 ;  /* 0x000076324c657816 */ /* 0x000fc40000000065 */
[----:B------:R-:W-:Y:S02]  /*1060*/  PRMT R100, R77, 0x7632, R100 ;  /* 0x000076324d647816 */ /* 0x000fe40000000064 */
[----:B------:R-:W-:Y:S02]  /*1070*/  PRMT R99, R78, 0x7632, R99 ;  /* 0x000076324e637816 */ /* 0x000fe40000000063 */
[----:B------:R-:W-:Y:S02]  /*1080*/  PRMT R98, R79, 0x7632, R98 ;  /* 0x000076324f627816 */ /* 0x000fe40000000062 */
[C---:B------:R-:W-:Y:S02]  /*1090*/  PRMT R93, R68.reuse, 0x7632, R93 ;  /* 0x00007632445d7816 */ /* 0x040fe4000000005d */
[----:B------:R-:W-:Y:S02]  /*10a0*/  SHF.L.U32 R75, R68, 0x10, RZ ;  /* 0x00000010444b7819 */ /* 0x000fe400000006ff */
        /* <DEDUP_REMOVED lines=10> */
[----:B------:R-:W-:Y:S02]  /*1150*/  LOP3.LUT R57, R57, 0xffffff7f, RZ, 0xc0, !PT ;  /* 0xffffff7f39397812 */ /* 0x000fe400078ec0ff */
        /* <DEDUP_REMOVED lines=90> */
[----:B------:R-:W-:Y:S02]  /*1700*/  @P2 LOP3.LUT R57, R57, 0x80, RZ, 0xfc, !PT ;  /* 0x0000008039392812 */ /* 0x000fe400078efcff */
[----:B------:R-:W-:Y:S01]  /*1710*/  ISETP.NE.AND.EX P0, PT, RZ, UR7, PT, P0 ;  /* 0x00000007ff007c0c */ /* 0x000fe2000bf05300 */
[----:B------:R-:W-:-:S12]  /*1720*/  ULDC UR7, c[0x0][0x2d8] ;  /* 0x0000b60000077ab9 */ /* 0x000fd80000000800 */
.L_x_747:
        /* <DEDUP_REMOVED lines=11> */
[----:B------:R-:W-:Y:S02]  /*17e0*/  MOV R209, R203 ;  /* 0x000000cb00d17202 */ /* 0x000fe40000000f00 */
[----:B--2---:R-:W-:Y:S01]  /*17f0*/  @P0 SHF.L.U32 R208, R64, 0x10, RZ ;  /* 0x0000001040d00819 */ /* 0x004fe200000006ff */
[----:B------:R-:W-:Y:S06]  /*1800*/  @!P1 BRA `(.L_x_723) ;  /* 0x0000000400009947 */ /* 0x000fec0003800000 */
[----:B------:R-:W0:Y:S01]  /*1810*/  LDC.64 R64, c[0x0][0x220] ;  /* 0x00008800ff407b82 */ /* 0x000e220000000a00 */
[----:B------:R-:W-:-:S04]  /*1820*/  ISETP.NE.U32.AND P2, PT, RZ, UR8, PT ;  /* 0x00000008ff007c0c */ /* 0x000fc8000bf45070 */
[----:B------:R-:W-:-:S13]  /*1830*/  ISETP.NE.AND.EX P2, PT, RZ, UR9, PT, P2 ;  /* 0x00000009ff007c0c */ /* 0x000fda000bf45320 */
[----:B------:R-:W-:-:S04]  /*1840*/  @P2 LEA R180, P3, R203, UR8, 0x4 ;  /* 0x00000008cbb42c11 */ /* 0x000fc8000f8620ff */
[C---:B------:R-:W-:Y:S01]  /*1850*/  @P2 LEA.HI.X R181, R203.reuse, UR9, RZ, 0x4, P3 ;  /* 0x00000009cbb52c11 */ /* 0x040fe200098f24ff */
[----:B0-----:R-:W-:-:S04]  /*1860*/  IMAD.WIDE.U32 R64, R203, 0x10, R64 ;  /* 0x00000010cb407825 */ /* 0x001fc800078e0040 */
[----:B------:R-:W2:Y:S04]  /*1870*/  @P2 LDG.E.128 R60, desc[UR4][R180.64] ;  /* 0x00000004b43c2981 */ /* 0x000ea8000c1e1d00 */
[----:B------:R-:W3:Y:S02]  /*1880*/  LDG.E.128 R64, desc[UR4][R64.64] ;  /* 0x0000000440407981 */ /* 0x000ee4000c1e1d00 */
[----:B---3--:R-:W-:Y:S02]  /*1890*/  SHF.L.U32 R183, R65, 0x10, RZ ;  /* 0x0000001041b77819 */ /* 0x008fe400000006ff */
[----:B------:R-:W-:Y:S02]  /*18a0*/  SHF.L.U32 R179, R64, 0x10, RZ ;  /* 0x0000001040b37819 */ /* 0x000fe400000006ff */
[C---:B------:R-:W-:Y:S01]  /*18b0*/  SHF.L.U32 R185, R66.reuse, 0x10, RZ ;  /* 0x0000001042b97819 */ /* 0x040fe200000006ff */
[-C--:B------:R-:W-:Y:S01]  /*18c0*/  FMUL.FTZ R186, R183, R208.reuse ;  /* 0x000000d0b7ba7220 */ /* 0x080fe20000410000 */
[----:B------:R-:W-:Y:S01]  /*18d0*/  PRMT R206, R65, 0x7632, R206 ;  /* 0x0000763241ce7816 */ /* 0x000fe200000000ce */
[-C--:B------:R-:W-:Y:S01]  /*18e0*/  FMUL.FTZ R179, R179, R208.reuse ;  /* 0x000000d0b3b37220 */ /* 0x080fe20000410000 */
[----:B------:R-:W-:Y:S01]  /*18f0*/  SHF.L.U32 R207, R67, 0x10, RZ ;  /* 0x0000001043cf7819 */ /* 0x000fe200000006ff */
[----:B------:R-:W-:Y:S01]  /*1900*/  FMUL.FTZ R183, R185, R208 ;  /* 0x000000d0b9b77220 */ /* 0x000fe20000410000 */
[----:B------:R-:W-:Y:S01]  /*1910*/  PRMT R66, R66, 0x7632, R66 ;  /* 0x0000763242427816 */ /* 0x000fe20000000042 */
[----:B------:R-:W-:Y:S01]  /*1920*/  FMUL.FTZ R186, R55, R186 ;  /* 0x000000ba37ba7220 */ /* 0x000fe20000410000 */
[----:B--2---:R-:W-:Y:S01]  /*1930*/  @P2 SHF.L.U32 R65, R61, 0x10, RZ ;  /* 0x000000103d412819 */ /* 0x004fe200000006ff */
[----:B------:R-:W-:Y:S01]  /*1940*/  FMUL.FTZ R185, R56, R179 ;  /* 0x000000b338b97220 */ /* 0x000fe20000410000 */
[----:B------:R-:W-:-:S02]  /*1950*/  PRMT R182, R64, 0x7632, R182 ;  /* 0x0000763240b67816 */ /* 0x000fc400000000b6 */
[----:B------:R-:W-:Y:S01]  /*1960*/  PRMT R209, R67, 0x7632, R209 ;  /* 0x0000763243d17816 */ /* 0x000fe200000000d1 */
[----:B------:R-:W-:Y:S01]  /*1970*/  FMUL.FTZ R183, R54, R183 ;  /* 0x000000b736b77220 */ /* 0x000fe20000410000 */
[----:B------:R-:W-:Y:S01]  /*1980*/  @P2 SHF.L.U32 R180, R62, 0x10, RZ ;  /* 0x000000103eb42819 */ /* 0x000fe200000006ff */
[----:B------:R-:W-:Y:S01]  /*1990*/  FMUL.FTZ R184, R207, R208 ;  /* 0x000000d0cfb87220 */ /* 0x000fe20000410000 */
[----:B------:R-:W-:Y:S01]  /*19a0*/  @P2 SHF.L.U32 R64, R60, 0x10, RZ ;  /* 0x000000103c402819 */ /* 0x000fe200000006ff */
[----:B------:R-:W-:Y:S01]  /*19b0*/  @P2 FADD.FTZ R186, R65, R186 ;  /* 0x000000ba41ba2221 */ /* 0x000fe20000010000 */
[----:B------:R-:W-:Y:S02]  /*19c0*/  SHF.L.U32 R67, R206, 0x10, RZ ;  /* 0x00000010ce437819 */ /* 0x000fe400000006ff */
[----:B------:R-:W-:Y:S02]  /*19d0*/  SHF.L.U32 R179, R66, 0x10, RZ ;  /* 0x0000001042b37819 */ /* 0x000fe400000006ff */
[----:B------:R-:W-:-:S02]  /*19e0*/  SHF.L.U32 R65, R182, 0x10, RZ ;  /* 0x00000010b6417819 */ /* 0x000fc400000006ff */
[----:B------:R-:W-:Y:S01]  /*19f0*/  SHF.L.U32 R209, R209, 0x10, RZ ;  /* 0x00000010d1d17819 */ /* 0x000fe200000006ff */
[----:B------:R-:W-:Y:S01]  /*1a00*/  @P2 FADD.FTZ R183, R180, R183 ;  /* 0x000000b7b4b72221 */ /* 0x000fe20000010000 */
[----:B------:R-:W-:Y:S02]  /*1a10*/  @P2 IMAD.U32 R181, R63, 0x10000, RZ ;  /* 0x000100003fb52824 */ /* 0x000fe400078e00ff */
[----:B------:R-:W-:Y:S01]  /*1a20*/  FMUL.FTZ R184, R53, R184 ;  /* 0x000000b835b87220 */ /* 0x000fe20000410000 */
[----:B------:R-:W-:Y:S01]  /*1a30*/  @P2 FADD.FTZ R185, R64, R185 ;  /* 0x000000b940b92221 */ /* 0x000fe20000010000 */
[-C--:B------:R-:W-:Y:S01]  /*1a40*/  FMUL.FTZ R67, R67, R208.reuse ;  /* 0x000000d043437220 */ /* 0x080fe20000410000 */
[-C--:B------:R-:W-:Y:S01]  /*1a50*/  FMUL.FTZ R180, R179, R208.reuse ;  /* 0x000000d0b3b47220 */ /* 0x080fe20000410000 */
[----:B------:R-:W-:Y:S01]  /*1a60*/  @P2 PRMT R64, R60, 0x7632, R64 ;  /* 0x000076323c402816 */ /* 0x000fe20000000040 */
[-C--:B------:R-:W-:Y:S01]  /*1a70*/  FMUL.FTZ R182, R65, R208.reuse ;  /* 0x000000d041b67220 */ /* 0x080fe20000410000 */
[----:B------:R-:W-:Y:S01]  /*1a80*/  @P2 PRMT R66, R61, 0x7632, R66 ;  /* 0x000076323d422816 */ /* 0x000fe20000000042 */
[----:B------:R-:W-:Y:S01]  /*1a90*/  FMUL.FTZ R209, R209, R208 ;  /* 0x000000d0d1d17220 */ /* 0x000fe20000410000 */
[----:B------:R-:W-:-:S02]  /*1aa0*/  @P2 PRMT R179, R62, 0x7632, R179 ;  /* 0x000076323eb32816 */ /* 0x000fc400000000b3 */
[----:B------:R-:W-:Y:S01]  /*1ab0*/  @P2 PRMT R206, R63, 0x7632, R206 ;  /* 0x000076323fce2816 */ /* 0x000fe200000000ce */
[----:B------:R-:W-:Y:S01]  /*1ac0*/  @P2 FADD.FTZ R184, R181, R184 ;  /* 0x000000b8b5b82221 */ /* 0x000fe20000010000 */
[----:B------:R-:W-:Y:S01]  /*1ad0*/  FMUL.FTZ R181, R152, R67 ;  /* 0x0000004398b57220 */ /* 0x000fe20000410000 */
[----:B------:R-:W-:Y:S01]  /*1ae0*/  @P2 SHF.L.U32 R65, R64, 0x10, RZ ;  /* 0x0000001040412819 */ /* 0x000fe200000006ff */
[----:B------:R-:W-:Y:S01]  /*1af0*/  FMUL.FTZ R182, R153, R182 ;  /* 0x000000b699b67220 */ /* 0x000fe20000410000 */
[----:B------:R-:W-:Y:S01]  /*1b00*/  @P2 SHF.L.U32 R66, R66, 0x10, RZ ;  /* 0x0000001042422819 */ /* 0x000fe200000006ff */
[----:B------:R-:W-:Y:S01]  /*1b10*/  FMUL.FTZ R180, R151, R180 ;  /* 0x000000b497b47220 */ /* 0x000fe20000410000 */
[----:B------:R-:W-:Y:S01]  /*1b20*/  @P2 SHF.L.U32 R67, R179, 0x10, RZ ;  /* 0x00000010b3432819 */ /* 0x000fe200000006ff */
[----:B------:R-:W-:Y:S01]  /*1b30*/  FMUL.FTZ R179, R150, R209 ;  /* 0x000000d196b37220 */ /* 0x000fe20000410000 */
[----:B------:R-:W-:Y:S01]  /*1b40*/  @P2 SHF.L.U32 R206, R206, 0x10, RZ ;  /* 0x00000010cece2819 */ /* 0x000fe200000006ff */
[----:B------:R-:W-:Y:S01]  /*1b50*/  @P2 FADD.FTZ R182, R65, R182 ;  /* 0x000000b641b62221 */ /* 0x000fe20000010000 */
[----:B------:R-:W-:Y:S01]  /*1b60*/  @P2 FADD.FTZ R181, R66, R181 ;  /* 0x000000b542b52221 */ /* 0x000fe20000010000 */
[----:B------:R-:W-:-:S02]  /*1b70*/  @P2 FADD.FTZ R180, R67, R180 ;  /* 0x000000b443b42221 */ /* 0x000fc40000010000 */
[----:B------:R-:W-:Y:S01]  /*1b80*/  @P2 FADD.FTZ R179, R206, R179 ;  /* 0x000000b3ceb32221 */ /* 0x000fe20000010000 */
[C---:B------:R-:W-:Y:S02]  /*1b90*/  LEA R206, P2, R203.reuse, UR10, 0x4 ;  /* 0x0000000acbce7c11 */ /* 0x040fe4000f8420ff */
[----:B------:R-:W-:Y:S02]  /*1ba0*/  F2FP.BF16.F32.PACK_AB R66, R180, R183 ;  /* 0x000000b7b442723e */ /* 0x000fe400000010ff */
[----:B------:R-:W-:Y:S02]  /*1bb0*/  LEA.HI.X R207, R203, UR11, RZ, 0x4, P2 ;  /* 0x0000000bcbcf7c11 */ /* 0x000fe400090f24ff */
[----:B------:R-:W-:Y:S02]  /*1bc0*/  F2FP.BF16.F32.PACK_AB R65, R181, R186 ;  /* 0x000000bab541723e */ /* 0x000fe400000010ff */
[----:B------:R-:W-:Y:S02]  /*1bd0*/  F2FP.BF16.F32.PACK_AB R64, R182, R185 ;  /* 0x000000b9b640723e */ /* 0x000fe400000010ff */
[----:B------:R-:W-:-:S05]  /*1be0*/  F2FP.BF16.F32.PACK_AB R67, R179, R184 ;  /* 0x000000b8b343723e */ /* 0x000fca00000010ff */
[----:B------:R0:W-:Y:S01]  /*1bf0*/  STG.E.128 desc[UR4][R206.64], R64 ;  /* 0x00000040ce007986 */ /* 0x0001e2000c101d04 */
[----:B------:R-:W-:-:S07]  /*1c00*/  IADD3 R209, R203, 0x20, RZ ;  /* 0x00000020cbd17810 */ /* 0x000fce0007ffe0ff */
.L_x_723:
[----:B------:R-:W-:Y:S05]  /*1c10*/  BSYNC B0 ;  /* 0x0000000000007941 */ /* 0x000fea0003800000 */
.L_x_722:
        /* <DEDUP_REMOVED lines=15> */
[----:B------:R-:W-:Y:S01]  /*1d10*/  SHF.L.U32 R207, R67, 0x10, RZ ;  /* 0x0000001043cf7819 */ /* 0x000fe200000006ff */
[-C--:B------:R-:W-:Y:S01]  /*1d20*/  FMUL.FTZ R171, R171, R208.reuse ;  /* 0x000000d0abab7220 */ /* 0x080fe20000410000 */
[----:B------:R-:W-:Y:S01]  /*1d30*/  PRMT R206, R65, 0x7632, R206 ;  /* 0x0000763241ce7816 */ /* 0x000fe200000000ce */
[----:B------:R-:W-:Y:S01]  /*1d40*/  FMUL.FTZ R175, R177, R208 ;  /* 0x000000d0b1af7220 */ /* 0x000fe20000410000 */
[----:B------:R-:W-:Y:S01]  /*1d50*/  PRMT R66, R66, 0x7632, R66 ;  /* 0x0000763242427816 */ /* 0x000fe20000000042 */
[----:B------:R-:W-:Y:S01]  /*1d60*/  FMUL.FTZ R178, R51, R178 ;  /* 0x000000b233b27220 */ /* 0x000fe20000410000 */
[----:B--2---:R-:W-:Y:S01]  /*1d70*/  @P2 SHF.L.U32 R65, R61, 0x10, RZ ;  /* 0x000000103d412819 */ /* 0x004fe200000006ff */
[----:B------:R-:W-:Y:S01]  /*1d80*/  FMUL.FTZ R176, R207, R208 ;  /* 0x000000d0cfb07220 */ /* 0x000fe20000410000 */
[----:B------:R-:W-:Y:S01]  /*1d90*/  PRMT R174, R64, 0x7632, R174 ;  /* 0x0000763240ae7816 */ /* 0x000fe200000000ae */
[----:B------:R-:W-:Y:S01]  /*1da0*/  FMUL.FTZ R177, R52, R171 ;  /* 0x000000ab34b17220 */ /* 0x000fe20000410000 */
[----:B------:R-:W-:Y:S01]  /*1db0*/  PRMT R210, R67, 0x7632, R210 ;  /* 0x0000763243d27816 */ /* 0x000fe200000000d2 */
[----:B------:R-:W-:Y:S01]  /*1dc0*/  FMUL.FTZ R175, R50, R175 ;  /* 0x000000af32af7220 */ /* 0x000fe20000410000 */
[----:B------:R-:W-:-:S02]  /*1dd0*/  @P2 SHF.L.U32 R172, R62, 0x10, RZ ;  /* 0x000000103eac2819 */ /* 0x000fc400000006ff */
[----:B------:R-:W-:Y:S02]  /*1de0*/  @P2 SHF.L.U32 R64, R60, 0x10, RZ ;  /* 0x000000103c402819 */ /* 0x000fe400000006ff */
[----:B------:R-:W-:Y:S02]  /*1df0*/  SHF.L.U32 R67, R206, 0x10, RZ ;  /* 0x00000010ce437819 */ /* 0x000fe400000006ff */
[----:B------:R-:W-:Y:S01]  /*1e00*/  SHF.L.U32 R171, R66, 0x10, RZ ;  /* 0x0000001042ab7819 */ /* 0x000fe200000006ff */
[----:B------:R-:W-:Y:S01]  /*1e10*/  @P2 FADD.FTZ R178, R65, R178 ;  /* 0x000000b241b22221 */ /* 0x000fe20000010000 */
[----:B------:R-:W-:Y:S01]  /*1e20*/  @P2 SHF.L.U32 R207, R63, 0x10, RZ ;  /* 0x000000103fcf2819 */ /* 0x000fe200000006ff */
[----:B------:R-:W-:Y:S01]  /*1e30*/  FMUL.FTZ R176, R49, R176 ;  /* 0x000000b031b07220 */ /* 0x000fe20000410000 */
[----:B------:R-:W-:Y:S01]  /*1e40*/  SHF.L.U32 R173, R210, 0x10, RZ ;  /* 0x00000010d2ad7819 */ /* 0x000fe200000006ff */
[----:B------:R-:W-:Y:S02]  /*1e50*/  IMAD.U32 R65, R174, 0x10000, RZ ;  /* 0x00010000ae417824 */ /* 0x000fe400078e00ff */
[----:B------:R-:W-:Y:S01]  /*1e60*/  @P2 FADD.FTZ R175, R172, R175 ;  /* 0x000000afacaf2221 */ /* 0x000fe20000010000 */
[----:B------:R-:W-:Y:S01]  /*1e70*/  @P2 FADD.FTZ R177, R64, R177 ;  /* 0x000000b140b12221 */ /* 0x000fe20000010000 */
[-C--:B------:R-:W-:Y:S01]  /*1e80*/  FMUL.FTZ R67, R67, R208.reuse ;  /* 0x000000d043437220 */ /* 0x080fe20000410000 */
[-C--:B------:R-:W-:Y:S01]  /*1e90*/  FMUL.FTZ R172, R171, R208.reuse ;  /* 0x000000d0abac7220 */ /* 0x080fe20000410000 */
[----:B------:R-:W-:Y:S01]  /*1ea0*/  @P2 FADD.FTZ R176, R207, R176 ;  /* 0x000000b0cfb02221 */ /* 0x000fe20000010000 */
[----:B------:R-:W-:Y:S01]  /*1eb0*/  @P2 PRMT R64, R60, 0x7632, R64 ;  /* 0x000076323c402816 */ /* 0x000fe20000000040 */
[-C--:B------:R-:W-:Y:S01]  /*1ec0*/  FMUL.FTZ R174, R65, R208.reuse ;  /* 0x000000d041ae7220 */ /* 0x080fe20000410000 */
[----:B------:R-:W-:Y:S01]  /*1ed0*/  @P2 PRMT R66, R61, 0x7632, R66 ;  /* 0x000076323d422816 */ /* 0x000fe20000000042 */
[----:B------:R-:W-:Y:S01]  /*1ee0*/  FMUL.FTZ R207, R173, R208 ;  /* 0x000000d0adcf7220 */ /* 0x000fe20000410000 */
[----:B------:R-:W-:-:S02]  /*1ef0*/  @P2 PRMT R171, R62, 0x7632, R171 ;  /* 0x000076323eab2816 */ /* 0x000fc400000000ab */
[----:B------:R-:W-:Y:S01]  /*1f00*/  @P2 PRMT R206, R63, 0x7632, R206 ;  /* 0x000076323fce2816 */ /* 0x000fe200000000ce */
        /* <DEDUP_REMOVED lines=20> */
.L_x_725:
[----:B------:R-:W-:Y:S05]  /*2050*/  BSYNC B0 ;  /* 0x0000000000007941 */ /* 0x000fea0003800000 */
.L_x_724:
        /* <DEDUP_REMOVED lines=26> */
[----:B------:R-:W-:Y:S01]  /*2200*/  @P2 IMAD.U32 R164, R62, 0x10000, RZ ;  /* 0x000100003ea42824 */ /* 0x000fe200078e00ff */
[----:B------:R-:W-:Y:S01]  /*2210*/  @P2 SHF.L.U32 R64, R60, 0x10, RZ ;  /* 0x000000103c402819 */ /* 0x000fe200000006ff */
[----:B------:R-:W-:Y:S01]  /*2220*/  FMUL.FTZ R167, R46, R167 ;  /* 0x000000a72ea77220 */ /* 0x000fe20000410000 */
[----:B------:R-:W-:Y:S01]  /*2230*/  SHF.L.U32 R67, R206, 0x10, RZ ;  /* 0x00000010ce437819 */ /* 0x000fe200000006ff */
[----:B------:R-:W-:Y:S01]  /*2240*/  @P2 FADD.FTZ R170, R65, R170 ;  /* 0x000000aa41aa2221 */ /* 0x000fe20000010000 */
[----:B------:R-:W-:Y:S01]  /*2250*/  SHF.L.U32 R163, R66, 0x10, RZ ;  /* 0x0000001042a37819 */ /* 0x000fe200000006ff */
[----:B------:R-:W-:Y:S01]  /*2260*/  FMUL.FTZ R168, R45, R168 ;  /* 0x000000a82da87220 */ /* 0x000fe20000410000 */
[----:B------:R-:W-:-:S02]  /*2270*/  @P2 SHF.L.U32 R207, R63, 0x10, RZ ;  /* 0x000000103fcf2819 */ /* 0x000fc400000006ff */
[----:B------:R-:W-:Y:S02]  /*2280*/  SHF.L.U32 R65, R166, 0x10, RZ ;  /* 0x00000010a6417819 */ /* 0x000fe400000006ff */
[----:B------:R-:W-:Y:S01]  /*2290*/  SHF.L.U32 R165, R210, 0x10, RZ ;  /* 0x00000010d2a57819 */ /* 0x000fe200000006ff */
        /* <DEDUP_REMOVED lines=31> */
.L_x_727:
[----:B------:R-:W-:Y:S05]  /*2490*/  BSYNC B0 ;  /* 0x0000000000007941 */ /* 0x000fea0003800000 */
.L_x_726:
        /* <DEDUP_REMOVED lines=13> */
[----:B------:R-:W-:Y:S01]  /*2570*/  SHF.L.U32 R207, R66, 0x10, RZ ;  /* 0x0000001042cf7819 */ /* 0x000fe200000006ff */
[-C--:B------:R-:W-:Y:S01]  /*2580*/  FMUL.FTZ R155, R155, R208.reuse ;  /* 0x000000d09b9b7220 */ /* 0x080fe20000410000 */
[----:B------:R-:W-:Y:S01]  /*2590*/  PRMT R157, R64, 0x7632, R157 ;  /* 0x00007632409d7816 */ /* 0x000fe2000000009d */
[-C--:B------:R-:W-:Y:S01]  /*25a0*/  FMUL.FTZ R162, R161, R208.reuse ;  /* 0x000000d0a1a27220 */ /* 0x080fe20000410000 */
[----:B--2---:R-:W-:Y:S01]  /*25b0*/  @P2 SHF.L.U32 R64, R60, 0x10, RZ ;  /* 0x000000103c402819 */ /* 0x004fe200000006ff */
[----:B------:R-:W-:Y:S01]  /*25c0*/  FMUL.FTZ R207, R207, R208 ;  /* 0x000000d0cfcf7220 */ /* 0x000fe20000410000 */
[----:B------:R-:W-:Y:S01]  /*25d0*/  PRMT R188, R65, 0x7632, R188 ;  /* 0x0000763241bc7816 */ /* 0x000fe200000000bc */
[----:B------:R-:W-:Y:S01]  /*25e0*/  FMUL.FTZ R161, R44, R155 ;  /* 0x0000009b2ca17220 */ /* 0x000fe20000410000 */
[----:B------:R-:W-:Y:S01]  /*25f0*/  SHF.L.U32 R211, R67, 0x10, RZ ;  /* 0x0000001043d37819 */ /* 0x000fe200000006ff */
[----:B------:R-:W-:Y:S01]  /*2600*/  @P2 IMAD.U32 R65, R61, 0x10000, RZ ;  /* 0x000100003d412824 */ /* 0x000fe200078e00ff */
[----:B------:R-:W-:Y:S01]  /*2610*/  PRMT R206, R67, 0x7632, R206 ;  /* 0x0000763243ce7816 */ /* 0x000fe200000000ce */
[----:B------:R-:W-:Y:S01]  /*2620*/  FMUL.FTZ R162, R43, R162 ;  /* 0x000000a22ba27220 */ /* 0x000fe20000410000 */
[----:B------:R-:W-:Y:S01]  /*2630*/  @P2 SHF.L.U32 R67, R62, 0x10, RZ ;  /* 0x000000103e432819 */ /* 0x000fe200000006ff */
[----:B------:R-:W-:Y:S01]  /*2640*/  FMUL.FTZ R160, R42, R207 ;  /* 0x000000cf2aa07220 */ /* 0x000fe20000410000 */
[----:B------:R-:W-:Y:S01]  /*2650*/  PRMT R66, R66, 0x7632, R66 ;  /* 0x0000763242427816 */ /* 0x000fe20000000042 */
[----:B------:R-:W-:Y:S01]  /*2660*/  @P2 FADD.FTZ R161, R64, R161 ;  /* 0x000000a140a12221 */ /* 0x000fe20000010000 */
[----:B------:R-:W-:Y:S01]  /*2670*/  @P2 FADD.FTZ R162, R65, R162 ;  /* 0x000000a241a22221 */ /* 0x000fe20000010000 */
[----:B------:R-:W-:Y:S01]  /*2680*/  FMUL.FTZ R64, R211, R208 ;  /* 0x000000d0d3407220 */ /* 0x000fe20000410000 */
[----:B------:R-:W-:Y:S01]  /*2690*/  @P2 FADD.FTZ R160, R67, R160 ;  /* 0x000000a043a02221 */ /* 0x000fe20000010000 */
[----:B------:R-:W-:-:S02]  /*26a0*/  SHF.L.U32 R65, R188, 0x10, RZ ;  /* 0x00000010bc417819 */ /* 0x000fc400000006ff */
[----:B------:R-:W-:Y:S01]  /*26b0*/  SHF.L.U32 R67, R66, 0x10, RZ ;  /* 0x0000001042437819 */ /* 0x000fe200000006ff */
[----:B------:R-:W-:Y:S01]  /*26c0*/  FMUL.FTZ R159, R41, R64 ;  /* 0x00000040299f7220 */ /* 0x000fe20000410000 */
[----:B------:R-:W-:Y:S02]  /*26d0*/  @P2 SHF.L.U32 R158, R63, 0x10, RZ ;  /* 0x000000103f9e2819 */ /* 0x000fe400000006ff */
[----:B------:R-:W-:Y:S01]  /*26e0*/  SHF.L.U32 R157, R157, 0x10, RZ ;  /* 0x000000109d9d7819 */ /* 0x000fe200000006ff */
[-C--:B------:R-:W-:Y:S01]  /*26f0*/  FMUL.FTZ R65, R65, R208.reuse ;  /* 0x000000d041417220 */ /* 0x080fe20000410000 */
[----:B------:R-:W-:Y:S01]  /*2700*/  SHF.L.U32 R155, R206, 0x10, RZ ;  /* 0x00000010ce9b7819 */ /* 0x000fe200000006ff */
[-C--:B------:R-:W-:Y:S01]  /*2710*/  FMUL.FTZ R188, R67, R208.reuse ;  /* 0x000000d043bc7220 */ /* 0x080fe20000410000 */
[----:B------:R-:W-:Y:S01]  /*2720*/  @P2 PRMT R64, R60, 0x7632, R64 ;  /* 0x000076323c402816 */ /* 0x000fe20000000040 */
[----:B------:R-:W-:Y:S01]  /*2730*/  @P2 FADD.FTZ R159, R158, R159 ;  /* 0x0000009f9e9f2221 */ /* 0x000fe20000010000 */
[----:B------:R-:W-:Y:S01]  /*2740*/  @P2 PRMT R67, R62, 0x7632, R67 ;  /* 0x000076323e432816 */ /* 0x000fe20000000043 */
[-C--:B------:R-:W-:Y:S01]  /*2750*/  FMUL.FTZ R158, R157, R208.reuse ;  /* 0x000000d09d9e7220 */ /* 0x080fe20000410000 */
[----:B------:R-:W-:Y:S01]  /*2760*/  @P2 PRMT R66, R61, 0x7632, R66 ;  /* 0x000076323d422816 */ /* 0x000fe20000000042 */
[----:B------:R-:W-:Y:S01]  /*2770*/  FMUL.FTZ R207, R155, R208 ;  /* 0x000000d09bcf7220 */ /* 0x000fe20000410000 */
        /* <DEDUP_REMOVED lines=13> */
[----:B------:R-:W-:Y:S02]  /*2850*/  LEA R206, P2, R209, UR10, 0x4 ;  /* 0x0000000ad1ce7c11 */ /* 0x000fe4000f8420ff */
[----:B------:R-:W-:Y:S02]  /*2860*/  F2FP.BF16.F32.PACK_AB R66, R155, R160 ;  /* 0x000000a09b42723e */ /* 0x000fe400000010ff */
[----:B------:R-:W-:Y:S02]  /*2870*/  LEA.HI.X R207, R209, UR11, RZ, 0x4, P2 ;  /* 0x0000000bd1cf7c11 */ /* 0x000fe400090f24ff */
[----:B------:R-:W-:Y:S02]  /*2880*/  F2FP.BF16.F32.PACK_AB R65, R157, R162 ;  /* 0x000000a29d41723e */ /* 0x000fe400000010ff */
[----:B------:R-:W-:Y:S02]  /*2890*/  F2FP.BF16.F32.PACK_AB R64, R158, R161 ;  /* 0x000000a19e40723e */ /* 0x000fe400000010ff */
[----:B------:R-:W-:-:S05]  /*28a0*/  F2FP.BF16.F32.PACK_AB R67, R188, R159 ;  /* 0x0000009fbc43723e */ /* 0x000fca00000010ff */
[----:B------:R3:W-:Y:S01]  /*28b0*/  STG.E.128 desc[UR4][R206.64], R64 ;  /* 0x00000040ce007986 */ /* 0x0007e2000c101d04 */
[----:B------:R-:W-:-:S07]  /*28c0*/  IADD3 R209, R209, 0x20, RZ ;  /* 0x00000020d1d17810 */ /* 0x000fce0007ffe0ff */
.L_x_729:
[----:B------:R-:W-:Y:S05]  /*28d0*/  BSYNC B0 ;  /* 0x0000000000007941 */ /* 0x000fea0003800000 */
.L_x_728:
        /* <DEDUP_REMOVED lines=9> */
[----:B------:R-:W2:Y:S04]  /*2970*/  @P2 LDG.E.128 R60, desc[UR4][R190.64] ;  /* 0x00000004be3c2981 */ /* 0x000ea8000c1e1d00 */
[----:B------:R-:W3:Y:S02]  /*2980*/  LDG.E.128 R64, desc[UR4][R64.64] ;  /* 0x0000000440407981 */ /* 0x000ee4000c1e1d00 */
[C---:B---3--:R-:W-:Y:S02]  /*2990*/  SHF.L.U32 R187, R64.reuse, 0x10, RZ ;  /* 0x0000001040bb7819 */ /* 0x048fe400000006ff */
[----:B------:R-:W-:Y:S02]  /*29a0*/  SHF.L.U32 R189, R65, 0x10, RZ ;  /* 0x0000001041bd7819 */ /* 0x000fe400000006ff */
[----:B------:R-:W-:Y:S01]  /*29b0*/  PRMT R192, R64, 0x7632, R192 ;  /* 0x0000763240c07816 */ /* 0x000fe200000000c0 */
[-C--:B------:R-:W-:Y:S01]  /*29c0*/  FMUL.FTZ R187, R187, R208.reuse ;  /* 0x000000d0bbbb7220 */ /* 0x080fe20000410000 */
[----:B------:R-:W-:Y:S01]  /*29d0*/  SHF.L.U32 R193, R66, 0x10, RZ ;  /* 0x0000001042c17819 */ /* 0x000fe200000006ff */
[----:B------:R-:W-:Y:S01]  /*29e0*/  FMUL.FTZ R64, R189, R208 ;  /* 0x000000d0bd407220 */ /* 0x000fe20000410000 */
[----:B------:R-:W-:Y:S01]  /*29f0*/  SHF.L.U32 R207, R67, 0x10, RZ ;  /* 0x0000001043cf7819 */ /* 0x000fe200000006ff */
[----:B------:R-:W-:Y:S01]  /*2a00*/  FMUL.FTZ R187, R40, R187 ;  /* 0x000000bb28bb7220 */ /* 0x000fe20000410000 */
[----:B------:R-:W-:Y:S01]  /*2a10*/  PRMT R194, R65, 0x7632, R194 ;  /* 0x0000763241c27816 */ /* 0x000fe200000000c2 */
[----:B--2---:R-:W-:-:S02]  /*2a20*/  @P2 IMAD.U32 R190, R60, 0x10000, RZ ;  /* 0x000100003cbe2824 */ /* 0x004fc400078e00ff */
[----:B------:R-:W-:Y:S01]  /*2a30*/  FMUL.FTZ R193, R193, R208 ;  /* 0x000000d0c1c17220 */ /* 0x000fe20000410000 */
[----:B------:R-:W-:Y:S01]  /*2a40*/  FMUL.FTZ R189, R39, R64 ;  /* 0x0000004027bd7220 */ /* 0x000fe20000410000 */
[----:B------:R-:W-:Y:S01]  /*2a50*/  PRMT R66, R66, 0x7632, R66 ;  /* 0x0000763242427816 */ /* 0x000fe20000000042 */
[----:B------:R-:W-:Y:S01]  /*2a60*/  FMUL.FTZ R64, R207, R208 ;  /* 0x000000d0cf407220 */ /* 0x000fe20000410000 */
[----:B------:R-:W-:Y:S01]  /*2a70*/  PRMT R196, R67, 0x7632, R196 ;  /* 0x0000763243c47816 */ /* 0x000fe200000000c4 */
[----:B------:R-:W-:Y:S01]  /*2a80*/  @P2 FADD.FTZ R187, R190, R187 ;  /* 0x000000bbbebb2221 */ /* 0x000fe20000010000 */
[----:B------:R-:W-:Y:S01]  /*2a90*/  @P2 SHF.L.U32 R206, R61, 0x10, RZ ;  /* 0x000000103dce2819 */ /* 0x000fe200000006ff */
[----:B------:R-:W-:Y:S01]  /*2aa0*/  FMUL.FTZ R191, R38, R193 ;  /* 0x000000c126bf7220 */ /* 0x000fe20000410000 */
[----:B------:R-:W-:Y:S01]  /*2ab0*/  SHF.L.U32 R67, R194, 0x10, RZ ;  /* 0x00000010c2437819 */ /* 0x000fe200000006ff */
[----:B------:R-:W-:Y:S01]  /*2ac0*/  FMUL.FTZ R193, R37, R64 ;  /* 0x0000004025c17220 */ /* 0x000fe20000410000 */
[----:B------:R-:W-:-:S02]  /*2ad0*/  @P2 SHF.L.U32 R190, R63, 0x10, RZ ;  /* 0x000000103fbe2819 */ /* 0x000fc400000006ff */
[----:B------:R-:W-:Y:S02]  /*2ae0*/  SHF.L.U32 R65, R192, 0x10, RZ ;  /* 0x00000010c0417819 */ /* 0x000fe400000006ff */
[----:B------:R-:W-:Y:S02]  /*2af0*/  SHF.L.U32 R207, R66, 0x10, RZ ;  /* 0x0000001042cf7819 */ /* 0x000fe400000006ff */
[----:B------:R-:W-:Y:S01]  /*2b00*/  SHF.L.U32 R211, R196, 0x10, RZ ;  /* 0x00000010c4d37819 */ /* 0x000fe200000006ff */
[----:B------:R-:W-:Y:S01]  /*2b10*/  @P2 FADD.FTZ R189, R206, R189 ;  /* 0x000000bdcebd2221 */ /* 0x000fe20000010000 */
[-C--:B------:R-:W-:Y:S01]  /*2b20*/  FMUL.FTZ R67, R67, R208.reuse ;  /* 0x000000d043437220 */ /* 0x080fe20000410000 */
[----:B------:R-:W-:Y:S01]  /*2b30*/  @P2 FADD.FTZ R193, R190, R193 ;  /* 0x000000c1bec12221 */ /* 0x000fe20000010000 */
[----:B------:R-:W-:Y:S01]  /*2b40*/  @P2 PRMT R64, R60, 0x7632, R64 ;  /* 0x000076323c402816 */ /* 0x000fe20000000040 */
[-C--:B------:R-:W-:Y:S01]  /*2b50*/  FMUL.FTZ R190, R65, R208.reuse ;  /* 0x000000d041be7220 */ /* 0x080fe20000410000 */
        /* <DEDUP_REMOVED lines=10> */
[----:B------:R-:W-:-:S02]  /*2c00*/  @P2 SHF.L.U32 R67, R66, 0x10, RZ ;  /* 0x0000001042432819 */ /* 0x000fc400000006ff */
[----:B------:R-:W-:Y:S01]  /*2c10*/  @P2 SHF.L.U32 R207, R196, 0x10, RZ ;  /* 0x00000010c4cf2819 */ /* 0x000fe200000006ff */
[----:B------:R-:W-:Y:S01]  /*2c20*/  FMUL.FTZ R196, R134, R211 ;  /* 0x000000d386c47220 */ /* 0x000fe20000410000 */
[----:B------:R-:W-:Y:S01]  /*2c30*/  @P2 SHF.L.U32 R213, R206, 0x10, RZ ;  /* 0x00000010ced52819 */ /* 0x000fe200000006ff */
[----:B------:R-:W-:Y:S01]  /*2c40*/  @P2 FADD.FTZ R191, R210, R191 ;  /* 0x000000bfd2bf2221 */ /* 0x000fe20000010000 */
[----:B------:R-:W-:Y:S01]  /*2c50*/  @P2 FADD.FTZ R190, R65, R190 ;  /* 0x000000be41be2221 */ /* 0x000fe20000010000 */
[----:B------:R-:W-:Y:S01]  /*2c60*/  @P2 FADD.FTZ R192, R67, R192 ;  /* 0x000000c043c02221 */ /* 0x000fe20000010000 */
[----:B------:R-:W-:Y:S01]  /*2c70*/  @P2 FADD.FTZ R194, R207, R194 ;  /* 0x000000c2cfc22221 */ /* 0x000fe20000010000 */
[----:B------:R-:W-:Y:S01]  /*2c80*/  @P2 FADD.FTZ R196, R213, R196 ;  /* 0x000000c4d5c42221 */ /* 0x000fe20000010000 */
[----:B------:R-:W-:Y:S02]  /*2c90*/  LEA R206, P2, R209, UR10, 0x4 ;  /* 0x0000000ad1ce7c11 */ /* 0x000fe4000f8420ff */
[----:B------:R-:W-:-:S02]  /*2ca0*/  F2FP.BF16.F32.PACK_AB R65, R192, R189 ;  /* 0x000000bdc041723e */ /* 0x000fc400000010ff */
[----:B------:R-:W-:Y:S02]  /*2cb0*/  LEA.HI.X R207, R209, UR11, RZ, 0x4, P2 ;  /* 0x0000000bd1cf7c11 */ /* 0x000fe400090f24ff */
[----:B------:R-:W-:Y:S02]  /*2cc0*/  F2FP.BF16.F32.PACK_AB R66, R194, R191 ;  /* 0x000000bfc242723e */ /* 0x000fe400000010ff */
[----:B------:R-:W-:Y:S02]  /*2cd0*/  F2FP.BF16.F32.PACK_AB R64, R190, R187 ;  /* 0x000000bbbe40723e */ /* 0x000fe400000010ff */
[----:B------:R-:W-:-:S05]  /*2ce0*/  F2FP.BF16.F32.PACK_AB R67, R196, R193 ;  /* 0x000000c1c443723e */ /* 0x000fca00000010ff */
[----:B------:R4:W-:Y:S01]  /*2cf0*/  STG.E.128 desc[UR4][R206.64], R64 ;  /* 0x00000040ce007986 */ /* 0x0009e2000c101d04 */
[----:B------:R-:W-:-:S07]  /*2d00*/  IADD3 R209, R209, 0x20, RZ ;  /* 0x00000020d1d17810 */ /* 0x000fce0007ffe0ff */
.L_x_731:
[----:B------:R-:W-:Y:S05]  /*2d10*/  BSYNC B0 ;  /* 0x0000000000007941 */ /* 0x000fea0003800000 */
.L_x_730:
        /* <DEDUP_REMOVED lines=9> */
[----:B------:R0:W2:Y:S04]  /*2db0*/  @P2 LDG.E.128 R60, desc[UR4][R198.64] ;  /* 0x00000004c63c2981 */ /* 0x0000a8000c1e1d00 */
[----:B------:R-:W3:Y:S02]  /*2dc0*/  LDG.E.128 R64, desc[UR4][R64.64] ;  /* 0x0000000440407981 */ /* 0x000ee4000c1e1d00 */
[C---:B---3--:R-:W-:Y:S02]  /*2dd0*/  PRMT R197, R64.reuse, 0x7632, R197 ;  /* 0x0000763240c57816 */ /* 0x048fe400000000c5 */
[----:B------:R-:W-:Y:S02]  /*2de0*/  SHF.L.U32 R201, R65, 0x10, RZ ;  /* 0x0000001041c97819 */ /* 0x000fe400000006ff */
[----:B------:R-:W-:-:S02]  /*2df0*/  SHF.L.U32 R195, R64, 0x10, RZ ;  /* 0x0000001040c37819 */ /* 0x000fc400000006ff */
[----:B------:R-:W-:Y:S01]  /*2e00*/  SHF.L.U32 R211, R67, 0x10, RZ ;  /* 0x0000001043d37819 */ /* 0x000fe200000006ff */
[----:B------:R-:W-:Y:S01]  /*2e10*/  IMAD.U32 R197, R197, 0x10000, RZ ;  /* 0x00010000c5c57824 */ /* 0x000fe200078e00ff */
[C---:B------:R-:W-:Y:S01]  /*2e20*/  SHF.L.U32 R207, R66.reuse, 0x10, RZ ;  /* 0x0000001042cf7819 */ /* 0x040fe200000006ff */
[-C--:B------:R-:W-:Y:S01]  /*2e30*/  FMUL.FTZ R64, R201, R208.reuse ;  /* 0x000000d0c9407220 */ /* 0x080fe20000410000 */
[----:B------:R-:W-:Y:S02]  /*2e40*/  PRMT R202, R67, 0x7632, R202 ;  /* 0x0000763243ca7816 */ /* 0x000fe400000000ca */
[----:B------:R-:W-:Y:S01]  /*2e50*/  PRMT R66, R66, 0x7632, R66 ;  /* 0x0000763242427816 */ /* 0x000fe20000000042 */
[-C--:B------:R-:W-:Y:S01]  /*2e60*/  FMUL.FTZ R195, R195, R208.reuse ;  /* 0x000000d0c3c37220 */ /* 0x080fe20000410000 */
[----:B------:R-:W-:Y:S01]  /*2e70*/  PRMT R200, R65, 0x7632, R200 ;  /* 0x0000763241c87816 */ /* 0x000fe200000000c8 */
[-C--:B------:R-:W-:Y:S01]  /*2e80*/  FMUL.FTZ R211, R211, R208.reuse ;  /* 0x000000d0d3d37220 */ /* 0x080fe20000410000 */
[----:B0-----:R-:W-:Y:S01]  /*2e90*/  SHF.L.U32 R199, R202, 0x10, RZ ;  /* 0x00000010cac77819 */ /* 0x001fe200000006ff */
[----:B------:R-:W-:Y:S01]  /*2ea0*/  FMUL.FTZ R198, R197, R208 ;  /* 0x000000d0c5c67220 */ /* 0x000fe20000410000 */
[----:B------:R-:W-:Y:S01]  /*2eb0*/  SHF.L.U32 R67, R66, 0x10, RZ ;  /* 0x0000001042437819 */ /* 0x000fe200000006ff */
[----:B------:R-:W-:Y:S01]  /*2ec0*/  FMUL.FTZ R197, R35, R64 ;  /* 0x0000004023c57220 */ /* 0x000fe20000410000 */
[----:B------:R-:W-:Y:S01]  /*2ed0*/  SHF.L.U32 R65, R200, 0x10, RZ ;  /* 0x00000010c8417819 */ /* 0x000fe200000006ff */
[-C--:B------:R-:W-:Y:S01]  /*2ee0*/  FMUL.FTZ R207, R207, R208.reuse ;  /* 0x000000d0cfcf7220 */ /* 0x080fe20000410000 */
[----:B--2---:R-:W-:Y:S01]  /*2ef0*/  @P2 SHF.L.U32 R64, R60, 0x10, RZ ;  /* 0x000000103c402819 */ /* 0x004fe200000006ff */
[----:B------:R-:W-:Y:S01]  /*2f00*/  FMUL.FTZ R195, R36, R195 ;  /* 0x000000c324c37220 */ /* 0x000fe20000410000 */
[----:B------:R-:W-:Y:S01]  /*2f10*/  @P2 SHF.L.U32 R66, R61, 0x10, RZ ;  /* 0x000000103d422819 */ /* 0x000fe200000006ff */
[----:B------:R-:W-:Y:S01]  /*2f20*/  FMUL.FTZ R201, R32, R211 ;  /* 0x000000d320c97220 */ /* 0x000fe20000410000 */
[----:B------:R-:W-:Y:S01]  /*2f30*/  @P2 SHF.L.U32 R204, R63, 0x10, RZ ;  /* 0x000000103fcc2819 */ /* 0x000fe200000006ff */
[-C--:B------:R-:W-:Y:S01]  /*2f40*/  FMUL.FTZ R213, R199, R208.reuse ;  /* 0x000000d0c7d57220 */ /* 0x080fe20000410000 */
[----:B------:R-:W-:Y:S01]  /*2f50*/  @P2 SHF.L.U32 R200, R62, 0x10, RZ ;  /* 0x000000103ec82819 */ /* 0x000fe200000006ff */
[----:B------:R-:W-:Y:S01]  /*2f60*/  FMUL.FTZ R199, R34, R207 ;  /* 0x000000cf22c77220 */ /* 0x000fe20000410000 */
[-C--:B------:R-:W-:Y:S01]  /*2f70*/  FMUL.FTZ R65, R65, R208.reuse ;  /* 0x000000d041417220 */ /* 0x080fe20000410000 */
[----:B------:R-:W-:Y:S01]  /*2f80*/  @P2 FADD.FTZ R195, R64, R195 ;  /* 0x000000c340c32221 */ /* 0x000fe20000010000 */
[----:B------:R-:W-:Y:S01]  /*2f90*/  @P2 FADD.FTZ R197, R66, R197 ;  /* 0x000000c542c52221 */ /* 0x000fe20000010000 */
[----:B------:R-:W-:Y:S01]  /*2fa0*/  @P2 FADD.FTZ R201, R204, R201 ;  /* 0x000000c9ccc92221 */ /* 0x000fe20000010000 */
[----:B------:R-:W-:Y:S01]  /*2fb0*/  @P2 PRMT R64, R60, 0x7632, R64 ;  /* 0x000076323c402816 */ /* 0x000fe20000000040 */
[----:B------:R-:W-:Y:S01]  /*2fc0*/  FMUL.FTZ R202, R67, R208 ;  /* 0x000000d043ca7220 */ /* 0x000fe20000410000 */
[----:B------:R-:W-:-:S02]  /*2fd0*/  @P2 PRMT R66, R61, 0x7632, R66 ;  /* 0x000076323d422816 */ /* 0x000fc40000000042 */
[----:B------:R-:W-:Y:S02]  /*2fe0*/  @P2 PRMT R204, R62, 0x7632, R204 ;  /* 0x000076323ecc2816 */ /* 0x000fe400000000cc */
        /* <DEDUP_REMOVED lines=20> */
[----:B------:R0:W-:Y:S02]  /*3130*/  STG.E.128 desc[UR4][R206.64], R64 ;  /* 0x00000040ce007986 */ /* 0x0001e4000c101d04 */
.L_x_733:
[----:B------:R-:W-:Y:S05]  /*3140*/  BSYNC B0 ;  /* 0x0000000000007941 */ /* 0x000fea0003800000 */
.L_x_732:
[----:B01234-:R-:W-:Y:S01]  /*3150*/  FADD.FTZ R65, RZ, R185 ;  /* 0x000000b9ff417221 */ /* 0x01ffe20000010000 */
[----:B------:R-:W-:Y:S01]  /*3160*/  ISETP.GT.U32.AND P2, PT, R58, 0x3f, PT ;  /* 0x0000003f3a00780c */ /* 0x000fe20003f44070 */
[----:B------:R-:W-:Y:S01]  /*3170*/  UMOV UR6, 0xffffffff ;  /* 0xffffffff00067882 */ /* 0x000fe20000000000 */
[----:B------:R-:W-:Y:S01]  /*3180*/  LOP3.LUT R57, R57, 0xfffffffd, RZ, 0xc0, !PT ;  /* 0xfffffffd39397812 */ /* 0x000fe200078ec0ff */
[----:B------:R-:W-:Y:S01]  /*3190*/  FADD.FTZ R65, R182, R65 ;  /* 0x00000041b6417221 */ /* 0x000fe20000010000 */
[C---:B------:R-:W-:Y:S02]  /*31a0*/  ISETP.GT.U32.AND P3, PT, R58.reuse, 0x9f, PT ;  /* 0x0000009f3a00780c */ /* 0x040fe40003f64070 */
[----:B------:R-:W-:Y:S01]  /*31b0*/  ISETP.GT.U32.AND P4, PT, R58, 0xbf, PT ;  /* 0x000000bf3a00780c */ /* 0x000fe20003f84070 */
[----:B------:R-:W-:Y:S01]  /*31c0*/  FADD.FTZ R64, R186, R65 ;  /* 0x00000041ba407221 */ /* 0x000fe20000010000 */
[----:B------:R-:W-:-:S03]  /*31d0*/  ISETP.NE.AND P5, PT, R205, RZ, PT ;  /* 0x000000ffcd00720c */ /* 0x000fc60003fa5270 */
[----:B------:R-:W-:Y:S02]  /*31e0*/  FADD.FTZ R64, R181, R64 ;  /* 0x00000040b5407221 */ /* 0x000fe40000010000 */
[----:B------:R-:W-:Y:S02]  /*31f0*/  @P2 LOP3.LUT R57, R57, 0x2, RZ, 0xfc, !PT ;  /* 0x0000000239392812 */ /* 0x000fe400078efcff */
[----:B------:R-:W-:Y:S02]  /*3200*/  FADD.FTZ R65, R183, R64 ;  /* 0x00000040b7417221 */ /* 0x000fe40000010000 */
[----:B------:R-:W-:Y:S02]  /*3210*/  LOP3.LUT R57, R57, 0xfffffffe, RZ, 0xc0, !PT ;  /* 0xfffffffe39397812 */ /* 0x000fe400078ec0ff */
        /* <DEDUP_REMOVED lines=12> */
[----:B------:R-:W-:-:S03]  /*32e0*/  ISETP.GT.U32.AND P2, PT, R58, 0x5f, PT ;  /* 0x0000005f3a00780c */ /* 0x000fc60003f44070 */
[----:B------:R-:W-:-:S04]  /*32f0*/  FADD.FTZ R65, R169, R64 ;  /* 0x00000040a9417221 */ /* 0x000fc80000010000 */
[----:B------:R-:W-:-:S04]  /*3300*/  FADD.FTZ R65, R166, R65 ;  /* 0x00000041a6417221 */ /* 0x000fc80000010000 */
[----:B------:R-:W-:Y:S02]  /*3310*/  FADD.FTZ R66, R170, R65 ;  /* 0x00000041aa427221 */ /* 0x000fe40000010000 */
[----:B------:R-:W-:Y:S02]  /*3320*/  @P2 LOP3.LUT R57, R57, 0x1, RZ, 0xfc, !PT ;  /* 0x0000000139392812 */ /* 0x000fe400078efcff */
        /* <DEDUP_REMOVED lines=49> */
[--C-:B------:R-:W-:Y:S01]  /*3640*/  FADD.FTZ R66, R174, -R207.reuse ;  /* 0x800000cfae427221 */ /* 0x100fe20000010000 */
[--C-:B------:R-:W-:Y:S02]  /*3650*/  FADD.FTZ R206, R178, -R207.reuse ;  /* 0x800000cfb2ce7221 */ /* 0x100fe40000010000 */
[----:B------:R-:W-:Y:S01]  /*3660*/  FFMA.FTZ R64, R65, R65, R64 ;  /* 0x0000004141407223 */ /* 0x000fe20000010040 */
        /* <DEDUP_REMOVED lines=27> */
[----:B------:R-:W-:Y:S01]  /*3820*/  FADD.FTZ R66, R166, -R207 ;  /* 0x800000cfa6427221 */ /* 0x000fe20000010000 */
[----:B------:R-:W-:Y:S02]  /*3830*/  ISETP.GT.U32.AND P6, PT, R58, 0x5f, PT ;  /* 0x0000005f3a00780c */ /* 0x000fe40003fc4070 */
        /* <DEDUP_REMOVED lines=70> */
.L_x_759:
[----:B-1----:R-:W-:Y:S01]  /*3ca0*/  FADD.FTZ R208, R206, R209 ;  /* 0x000000d1ced07221 */ /* 0x002fe20000010000 */
[----:B0-----:R-:W-:Y:S01]  /*3cb0*/  FMUL.FTZ R206, R207, R207 ;  /* 0x000000cfcfce7220 */ /* 0x001fe20000410000 */
[----:B------:R-:W-:Y:S01]  /*3cc0*/  LOP3.LUT P2, RZ, R57, 0x80, RZ, 0xc0, !PT ;  /* 0x0000008039ff7812 */ /* 0x000fe2000784c0ff */
[----:B------:R-:W0:Y:S01]  /*3cd0*/  @!P5 LDC.64 R66, c[0x0][0x250] ;  /* 0x00009400ff42db82 */ /* 0x000e220000000a00 */
[----:B------:R-:W-:Y:S01]  /*3ce0*/  FFMA.FTZ R205, R208, R205, UR7 ;  /* 0x00000007d0cd7e23 */ /* 0x000fe200080100cd */
[----:B------:R-:W-:Y:S01]  /*3cf0*/  BSSY B0, `(.L_x_735) ;  /* 0x000002b000007945 */ /* 0x000fe20003800000 */
[----:B------:R-:W-:Y:S02]  /*3d00*/  FSEL R206, R206, RZ, P2 ;  /* 0x000000ffcece7208 */ /* 0x000fe40001000000 */
[----:B------:R-:W-:-:S03]  /*3d10*/  FSEL R208, R207, RZ, !P2 ;  /* 0x000000ffcfd07208 */ /* 0x000fc60005000000 */
[----:B------:R-:W1:Y:S01]  /*3d20*/  @!P5 LDC.64 R64, c[0x0][0x258] ;  /* 0x00009600ff40db82 */ /* 0x000e620000000a00 */
[----:B------:R-:W-:-:S06]  /*3d30*/  FADD.FTZ R205, R205, R206 ;  /* 0x000000cecdcd7221 */ /* 0x000fcc0000010000 */
[----:B------:R-:W2:Y:S01]  /*3d40*/  MUFU.RSQ R205, R205 ;  /* 0x000000cd00cd7308 */ /* 0x000ea20000001400 */
[----:B0-----:R-:W-:-:S05]  /*3d50*/  @!P5 IMAD.WIDE R66, R154, 0x4, R66 ;  /* 0x000000049a42d825 */ /* 0x001fca00078e0242 */
[----:B------:R0:W-:Y:S01]  /*3d60*/  @!P5 STG.E desc[UR4][R66.64], R207 ;  /* 0x000000cf4200d986 */ /* 0x0001e2000c101904 */
[----:B-1----:R-:W-:-:S05]  /*3d70*/  @!P5 IMAD.WIDE R64, R154, 0x4, R64 ;  /* 0x000000049a40d825 */ /* 0x002fca00078e0240 */
[----:B--2---:R0:W-:Y:S01]  /*3d80*/  @!P5 STG.E desc[UR4][R64.64], R205 ;  /* 0x000000cd4000d986 */ /* 0x0041e2000c101904 */
[----:B------:R-:W-:Y:S05]  /*3d90*/  @!P1 BRA `(.L_x_736) ;  /* 0x0000000000809947 */ /* 0x000fea0003800000 */
[----:B0-----:R-:W0:Y:S01]  /*3da0*/  LDC.64 R206, c[0x0][0x2b8] ;  /* 0x0000ae00ffce7b82 */ /* 0x001e220000000a00 */
        /* <DEDUP_REMOVED lines=25> */
[----:B0-----:R-:W-:Y:S01]  /*3f40*/  IMAD.WIDE.U32 R206, R203, 0x10, R206 ;  /* 0x00000010cbce7825 */ /* 0x001fe200078e00ce */
[----:B------:R-:W-:-:S02]  /*3f50*/  F2FP.BF16.F32.PACK_AB R65, R67, R210 ;  /* 0x000000d24341723e */ /* 0x000fc400000010ff */
[----:B------:R-:W-:Y:S02]  /*3f60*/  F2FP.BF16.F32.PACK_AB R66, R209, R66 ;  /* 0x00000042d142723e */ /* 0x000fe400000010ff */
[----:B------:R-:W-:Y:S02]  /*3f70*/  F2FP.BF16.F32.PACK_AB R67, R211, R218 ;  /* 0x000000dad343723e */ /* 0x000fe400000010ff */
[----:B------:R-:W-:-:S03]  /*3f80*/  IADD3 R203, R203, 0x20, RZ ;  /* 0x00000020cbcb7810 */ /* 0x000fc60007ffe0ff */
[----:B------:R1:W-:Y:S04]  /*3f90*/  STG.E.128 desc[UR4][R206.64], R64 ;  /* 0x00000040ce007986 */ /* 0x0003e8000c101d04 */
.L_x_736:
[----:B------:R-:W-:Y:S05]  /*3fa0*/  BSYNC B0 ;  /* 0x0000000000007941 */ /* 0x000fea0003800000 */
.L_x_735:
[----:B------:R-:W-:Y:S01]  /*3fb0*/  ISETP.GE.U32.AND P2, PT, R58, 0x40, PT ;  /* 0x000000403a00780c */ /* 0x000fe20003f46070 */
[----:B------:R-:W-:-:S12]  /*3fc0*/  BSSY B0, `(.L_x_737) ;  /* 0x0000022000007945 */ /* 0x000fd80003800000 */
[----:B------:R-:W-:Y:S05]  /*3fd0*/  @!P2 BRA `(.L_x_738) ;  /* 0x000000000080a947 */ /* 0x000fea0003800000 */
[----:B01----:R-:W0:Y:S01]  /*3fe0*/  LDC.64 R206, c[0x0][0x2b8] ;  /* 0x0000ae00ffce7b82 */ /* 0x003e220000000a00 */
        /* <DEDUP_REMOVED lines=31> */
.L_x_738:
[----:B------:R-:W-:Y:S05]  /*41e0*/  BSYNC B0 ;  /* 0x0000000000007941 */ /* 0x000fea0003800000 */
.L_x_737:
[----:B------:R-:W-:Y:S01]  /*41f0*/  ISETP.GE.U32.AND P2, PT, R58, 0x60, PT ;  /* 0x000000603a00780c */ /* 0x000fe20003f46070 */
[----:B------:R-:W-:-:S12]  /*4200*/  BSSY B0, `(.L_x_739) ;  /* 0x0000022000007945 */ /* 0x000fd80003800000 */
[----:B------:R-:W-:Y:S05]  /*4210*/  @!P2 BRA `(.L_x_740) ;  /* 0x000000000080a947 */ /* 0x000fea0003800000 */
[----:B012---:R-:W0:Y:S01]  /*4220*/  LDC.64 R206, c[0x0][0x2b8] ;  /* 0x0000ae00ffce7b82 */ /* 0x007e220000000a00 */
        /* <DEDUP_REMOVED lines=31> */
.L_x_740:
[----:B------:R-:W-:Y:S05]  /*4420*/  BSYNC B0 ;  /* 0x0000000000007941 */ /* 0x000fea0003800000 */
.L_x_739:
[----:B------:R-:W-:Y:S01]  /*4430*/  ISETP.GE.U32.AND P2, PT, R58, 0x80, PT ;  /* 0x000000803a00780c */ /* 0x000fe20003f46070 */
[----:B------:R-:W-:-:S12]  /*4440*/  BSSY B0, `(.L_x_741) ;  /* 0x0000022000007945 */ /* 0x000fd80003800000 */
[----:B------:R-:W-:Y:S05]  /*4450*/  @!P2 BRA `(.L_x_742) ;  /* 0x000000000080a947 */ /* 0x000fea0003800000 */
[----:B0123--:R-:W0:Y:S01]  /*4460*/  LDC.64 R206, c[0x0][0x2b8] ;  /* 0x0000ae00ffce7b82 */ /* 0x00fe220000000a00 */
        /* <DEDUP_REMOVED lines=31> */
.L_x_742:
[----:B------:R-:W-:Y:S05]  /*4660*/  BSYNC B0 ;  /* 0x0000000000007941 */ /* 0x000fea0003800000 */
.L_x_741:
[----:B------:R-:W-:Y:S01]  /*4670*/  ISETP.GE.U32.AND P2, PT, R58, 0xa0, PT ;  /* 0x000000a03a00780c */ /* 0x000fe20003f46070 */
[----:B------:R-:W-:-:S12]  /*4680*/  BSSY B0, `(.L_x_743) ;  /* 0x0000022000007945 */ /* 0x000fd80003800000 */
        /* <DEDUP_REMOVED lines=33> */
.L_x_744:
[----:B------:R-:W-:Y:S05]  /*48a0*/  BSYNC B0 ;  /* 0x0000000000007941 */ /* 0x000fea0003800000 */
.L_x_743:
        /* <DEDUP_REMOVED lines=34> */
.L_x_746:
[----:B------:R-:W-:Y:S05]  /*4ad0*/  BSYNC B0 ;  /* 0x0000000000007941 */ /* 0x000fea0003800000 */
.L_x_745:
[----:B01234-:R-:W0:Y:S02]  /*4ae0*/  LDC.64 R64, c[0x0][0x210] ;  /* 0x00008400ff407b82 */ /* 0x01fe240000000a00 */
[----:B0-----:R-:W-:-:S05]  /*4af0*/  IMAD R154, R64, 0x4, R154 ;  /* 0x00000004409a7824 */ /* 0x001fca00078e029a */
[----:B------:R-:W-:-:S13]  /*4b00*/  ISETP.GE.AND P2, PT, R154, R65, PT ;  /* 0x000000419a00720c */ /* 0x000fda0003f46270 */
[----:B------:R-:W-:Y:S05]  /*4b10*/  @!P2 BRA `(.L_x_747) ;  /* 0xffffffcc0004a947 */ /* 0x000fea000383ffff */
[----:B------:R-:W-:Y:S05]  /*4b20*/  EXIT ;  /* 0x000000000000794d */ /* 0x000fea0003800000 */
.L_x_734:
[----:B------:R-:W-:Y:S01]  /*4b30*/  HFMA2.MMA R210, -RZ, RZ, 0, 5.9604644775390625e-08 ;  /* 0x00000001ffd27435 */ /* 0x000fe200000001ff */
[----:B------:R-:W-:Y:S01]  /*4b40*/  BSSY B0, `(.L_x_748) ;  /* 0x0000007000007945 */ /* 0x000fe20003800000 */
[----:B------:R-:W-:Y:S02]  /*4b50*/  MOV R211, R64 ;  /* 0x0000004000d37202 */ /* 0x000fe40000000f00 */
[----:B------:R-:W-:Y:S02]  /*4b60*/  MOV R213, 0x1f ;  /* 0x0000001f00d57802 */ /* 0x000fe40000000f00 */
[----:B------:R-:W-:-:S07]  /*4b70*/  MOV R208, 0xffffffff ;  /* 0xffffffff00d07802 */ /* 0x000fce0000000f00 */
[----:B------:R-:W-:Y:S05]  /*4b80*/  WARPSYNC.COLLECTIVE R208, `(.L_x_749) ;  /* 0x00000000d0087348 */ /* 0x000fea0003c00000 */
[----:B------:R0:W1:Y:S02]  /*4b90*/  SHFL.BFLY P6, R209, R211, R210, R213 ;  /* 0x0c0000d2d3d17389 */ /* 0x00006400000c00d5 */
[----:B01----:R-:W-:Y:S01]  /*4ba0*/  ENDCOLLECTIVE ;  /* 0x000000000000791b */ /* 0x003fe20003800000 */
.L_x_749:
[----:B------:R-:W-:Y:S05]  /*4bb0*/  BSYNC B0 ;  /* 0x0000000000007941 */ /* 0x000fea0003800000 */
.L_x_748:
        /* <DEDUP_REMOVED lines=10> */
.L_x_750:
[----:B------:R-:W-:Y:S01]  /*4c60*/  HFMA2.MMA R210, -RZ, RZ, 0, 2.384185791015625e-07 ;  /* 0x00000004ffd27435 */ /* 0x000fe200000001ff */
[----:B------:R-:W-:-:S05]  /*4c70*/  MOV R66, R209 ;  /* 0x000000d100427202 */ /* 0x000fca0000000f00 */
[----:B------:R-:W-:-:S05]  /*4c80*/  FADD.FTZ R66, R65, R66 ;  /* 0x0000004241427221 */ /* 0x000fca0000010000 */
[----:B------:R-:W-:-:S07]  /*4c90*/  MOV R211, R66 ;  /* 0x0000004200d37202 */ /* 0x000fce0000000f00 */
[----:B------:R-:W-:Y:S05]  /*4ca0*/  WARPSYNC.COLLECTIVE R208, `(.L_x_751) ;  /* 0x00000000d0087348 */ /* 0x000fea0003c00000 */
[----:B------:R0:W1:Y:S02]  /*4cb0*/  SHFL.BFLY P6, R209, R211, R210, R213 ;  /* 0x0c0000d2d3d17389 */ /* 0x00006400000c00d5 */
[----:B01----:R-:W-:Y:S01]  /*4cc0*/  ENDCOLLECTIVE ;  /* 0x000000000000791b */ /* 0x003fe20003800000 */
.L_x_751:
[----:B------:R-:W-:Y:S01]  /*4cd0*/  HFMA2.MMA R210, -RZ, RZ, 0, 4.76837158203125e-07 ;  /* 0x00000008ffd27435 */ /* 0x000fe200000001ff */
[----:B------:R-:W-:-:S05]  /*4ce0*/  MOV R67, R209 ;  /* 0x000000d100437202 */ /* 0x000fca0000000f00 */
[----:B------:R-:W-:-:S05]  /*4cf0*/  FADD.FTZ R67, R66, R67 ;  /* 0x0000004342437221 */ /* 0x000fca0000010000 */
[----:B------:R-:W-:-:S07]  /*4d00*/  MOV R211, R67 ;  /* 0x0000004300d37202 */ /* 0x000fce0000000f00 */
[----:B------:R-:W-:Y:S05]  /*4d10*/  WARPSYNC.COLLECTIVE R208, `(.L_x_752) ;  /* 0x00000000d0087348 */ /* 0x000fea0003c00000 */
[----:B------:R0:W1:Y:S02]  /*4d20*/  SHFL.BFLY P6, R209, R211, R210, R213 ;  /* 0x0c0000d2d3d17389 */ /* 0x00006400000c00d5 */
[----:B01----:R-:W-:Y:S01]  /*4d30*/  ENDCOLLECTIVE ;  /* 0x000000000000791b */ /* 0x003fe20003800000 */
.L_x_752:
[----:B------:R-:W-:Y:S01]  /*4d40*/  HFMA2.MMA R210, -RZ, RZ, 0, 9.5367431640625e-07 ;  /* 0x00000010ffd27435 */ /* 0x000fe200000001ff */
[----:B------:R-:W-:-:S05]  /*4d50*/  MOV R206, R209 ;  /* 0x000000d100ce7202 */ /* 0x000fca0000000f00 */
[----:B------:R-:W-:-:S04]  /*4d60*/  FADD.FTZ R206, R67, R206 ;  /* 0x000000ce43ce7221 */ /* 0x000fc80000010000 */
[----:B------:R-:W-:-:S07]  /*4d70*/  IMAD.MOV.U32 R211, RZ, RZ, R206 ;  /* 0x000000ffffd37224 */ /* 0x000fce00078e00ce */
[----:B------:R-:W-:Y:S05]  /*4d80*/  WARPSYNC.COLLECTIVE R208, `(.L_x_753) ;  /* 0x00000000d0087348 */ /* 0x000fea0003c00000 */
[----:B------:R0:W1:Y:S02]  /*4d90*/  SHFL.BFLY P6, R209, R211, R210, R213 ;  /* 0x0c0000d2d3d17389 */ /* 0x00006400000c00d5 */
[----:B01----:R-:W-:Y:S01]  /*4da0*/  ENDCOLLECTIVE ;  /* 0x000000000000791b */ /* 0x003fe20003800000 */
.L_x_753:
[----:B------:R-:W-:Y:S01]  /*4db0*/  HFMA2.MMA R210, -RZ, RZ, 0, 5.9604644775390625e-08 ;  /* 0x00000001ffd27435 */ /* 0x000fe200000001ff */
[----:B------:R-:W-:Y:S02]  /*4dc0*/  MOV R207, R209 ;  /* 0x000000d100cf7202 */ /* 0x000fe40000000f00 */
[----:B------:R-:W-:-:S03]  /*4dd0*/  ISETP.GT.U32.AND P6, PT, R58, 0x3f, PT ;  /* 0x0000003f3a00780c */ /* 0x000fc60003fc4070 */
[----:B------:R-:W-:-:S04]  /*4de0*/  FADD.FTZ R206, R206, R207 ;  /* 0x000000cfcece7221 */ /* 0x000fc80000010000 */
[----:B------:R-:W-:-:S04]  /*4df0*/  FMUL.FTZ R207, R206, R205 ;  /* 0x000000cdcecf7220 */ /* 0x000fc80000410000 */
        /* <DEDUP_REMOVED lines=98> */
[----:B------:R-:W-:-:S07]  /*5420*/  MOV R211, R64 ;  /* 0x0000004000d37202 */ /* 0x000fce0000000f00 */
[----:B------:R-:W-:Y:S05]  /*5430*/  WARPSYNC.COLLECTIVE R208, `(.L_x_754) ;  /* 0x00000000d0087348 */ /* 0x000fea0003c00000 */
[----:B------:R0:W1:Y:S02]  /*5440*/  SHFL.BFLY P6, R209, R211, R210, R213 ;  /* 0x0c0000d2d3d17389 */ /* 0x00006400000c00d5 */
[----:B01----:R-:W-:Y:S01]  /*5450*/  ENDCOLLECTIVE ;  /* 0x000000000000791b */ /* 0x003fe20003800000 */
.L_x_754:
[----:B------:R-:W-:Y:S01]  /*5460*/  HFMA2.MMA R210, -RZ, RZ, 0, 1.1920928955078125e-07 ;  /* 0x00000002ffd27435 */ /* 0x000fe200000001ff */
[----:B------:R-:W-:-:S05]  /*5470*/  MOV R65, R209 ;  /* 0x000000d100417202 */ /* 0x000fca0000000f00 */
[----:B------:R-:W-:-:S05]  /*5480*/  FADD.FTZ R65, R64, R65 ;  /* 0x0000004140417221 */ /* 0x000fca0000010000 */
[----:B------:R-:W-:-:S07]  /*5490*/  MOV R211, R65 ;  /* 0x0000004100d37202 */ /* 0x000fce0000000f00 */
[----:B------:R-:W-:Y:S05]  /*54a0*/  WARPSYNC.COLLECTIVE R208, `(.L_x_755) ;  /* 0x00000000d0087348 */ /* 0x000fea0003c00000 */
[----:B------:R0:W1:Y:S02]  /*54b0*/  SHFL.BFLY P6, R209, R211, R210, R213 ;  /* 0x0c0000d2d3d17389 */ /* 0x00006400000c00d5 */
[----:B01----:R-:W-:Y:S01]  /*54c0*/  ENDCOLLECTIVE ;  /* 0x000000000000791b */ /* 0x003fe20003800000 */
.L_x_755:
[----:B------:R-:W-:Y:S01]  /*54d0*/  HFMA2.MMA R210, -RZ, RZ, 0, 2.384185791015625e-07 ;  /* 0x00000004ffd27435 */ /* 0x000fe200000001ff */
[----:B------:R-:W-:-:S05]  /*54e0*/  MOV R66, R209 ;  /* 0x000000d100427202 */ /* 0x000fca0000000f00 */
[----:B------:R-:W-:-:S05]  /*54f0*/  FADD.FTZ R66, R65, R66 ;  /* 0x0000004241427221 */ /* 0x000fca0000010000 */
[----:B------:R-:W-:-:S07]  /*5500*/  MOV R211, R66 ;  /* 0x0000004200d37202 */ /* 0x000fce0000000f00 */
[----:B------:R-:W-:Y:S05]  /*5510*/  WARPSYNC.COLLECTIVE R208, `(.L_x_756) ;  /* 0x00000000d0087348 */ /* 0x000fea0003c00000 */
[----:B------:R0:W1:Y:S02]  /*5520*/  SHFL.BFLY P6, R209, R211, R210, R213 ;  /* 0x0c0000d2d3d17389 */ /* 0x00006400000c00d5 */
[----:B01----:R-:W-:Y:S01]  /*5530*/  ENDCOLLECTIVE ;  /* 0x000000000000791b */ /* 0x003fe20003800000 */
.L_x_756:
[----:B------:R-:W-:Y:S01]  /*5540*/  HFMA2.MMA R210, -RZ, RZ, 0, 4.76837158203125e-07 ;  /* 0x00000008ffd27435 */ /* 0x000fe200000001ff */
[----:B------:R-:W-:-:S05]  /*5550*/  MOV R67, R209 ;  /* 0x000000d100437202 */ /* 0x000fca0000000f00 */
[----:B------:R-:W-:-:S05]  /*5560*/  FADD.FTZ R67, R66, R67 ;  /* 0x0000004342437221 */ /* 0x000fca0000010000 */
[----:B------:R-:W-:-:S07]  /*5570*/  MOV R211, R67 ;  /* 0x0000004300d37202 */ /* 0x000fce0000000f00 */
[----:B------:R-:W-:Y:S05]  /*5580*/  WARPSYNC.COLLECTIVE R208, `(.L_x_757) ;  /* 0x00000000d0087348 */ /* 0x000fea0003c00000 */
[----:B------:R0:W1:Y:S02]  /*5590*/  SHFL.BFLY P6, R209, R211, R210, R213 ;  /* 0x0c0000d2d3d17389 */ /* 0x00006400000c00d5 */
[----:B01----:R-:W-:Y:S01]  /*55a0*/  ENDCOLLECTIVE ;  /* 0x000000000000791b */ /* 0x003fe20003800000 */
.L_x_757:
[----:B------:R-:W-:Y:S01]  /*55b0*/  HFMA2.MMA R210, -RZ, RZ, 0, 9.5367431640625e-07 ;  /* 0x00000010ffd27435 */ /* 0x000fe200000001ff */
[----:B------:R-:W-:-:S05]  /*55c0*/  MOV R206, R209 ;  /* 0x000000d100ce7202 */ /* 0x000fca0000000f00 */
[----:B------:R-:W-:-:S05]  /*55d0*/  FADD.FTZ R206, R67, R206 ;  /* 0x000000ce43ce7221 */ /* 0x000fca0000010000 */
[----:B------:R-:W-:-:S07]  /*55e0*/  MOV R211, R206 ;  /* 0x000000ce00d37202 */ /* 0x000fce0000000f00 */
[----:B------:R-:W-:Y:S05]  /*55f0*/  WARPSYNC.COLLECTIVE R208, `(.L_x_758) ;  /* 0x00000000d0087348 */ /* 0x000fea0003c00000 */
[----:B------:R0:W1:Y:S02]  /*5600*/  SHFL.BFLY P6, R209, R211, R210, R213 ;  /* 0x0c0000d2d3d17389 */ /* 0x00006400000c00d5 */
[----:B01----:R-:W-:Y:S01]  /*5610*/  ENDCOLLECTIVE ;  /* 0x000000000000791b */ /* 0x003fe20003800000 */
.L_x_758:
[----:B------:R-:W-:Y:S05]  /*5620*/  BRA `(.L_x_759) ;  /* 0xffffffe4009c7947 */ /* 0x000fea000383ffff */
.L_x_760:
        /* <DEDUP_REMOVED lines=13> */
.L_x_44339:


//--------------------- .text._ZN10layer_norm13ln_fwd_kernelINS_13Kernel_traitsI13__nv_bfloat16S2_S2_S2_fjLj1536ELj1ELj4ELj1ELj16ENS_18Kernel_traits_baseILj1536ES2_S2_S2_S2_fjLj128EEEEELb0ELb1ELb0ELb1EEEvNS_9FwdParamsE --------------------------
	.section	.text._ZN10layer_norm13ln_fwd_kernelINS_13Kernel_traitsI13__nv_bfloat16S2_S2_S2_fjLj1536ELj1ELj4ELj1ELj16ENS_18Kernel_traits_baseILj1536ES2_S2_S2_S2_fjLj128EEEEELb0ELb1ELb0ELb1EEEvNS_9FwdParamsE,"ax",@progbits
	.align	128
        .global         _ZN10layer_norm13ln_fwd_kernelINS_13Kernel_traitsI13__nv_bfloat16S2_S2_S2_fjLj1536ELj1ELj4ELj1ELj16ENS_18Kernel_traits_baseILj1536ES2_S2_S2_S2_fjLj128EEEEELb0ELb1ELb0ELb1EEEvNS_9FwdParamsE
        .type           _ZN10layer_norm13ln_fwd_kernelINS_13Kernel_traitsI13__nv_bfloat16S2_S2_S2_fjLj1536ELj1ELj4ELj1ELj16ENS_18Kernel_traits_baseILj1536ES2_S2_S2_S2_fjLj128EEEEELb0ELb1ELb0ELb1EEEvNS_9FwdParamsE,@function
        .size           _ZN10layer_norm13ln_fwd_kernelINS_13Kernel_traitsI13__nv_bfloat16S2_S2_S2_fjLj1536ELj1ELj4ELj1ELj16ENS_18Kernel_traits_baseILj1536ES2_S2_S2_S2_fjLj128EEEEELb0ELb1ELb0ELb1EEEvNS_9FwdParamsE,(.L_x_44340 - _ZN10layer_norm13ln_fwd_kernelINS_13Kernel_traitsI13__nv_bfloat16S2_S2_S2_fjLj1536ELj1ELj4ELj1ELj16ENS_18Kernel_traits_baseILj1536ES2_S2_S2_S2_fjLj128EEEEELb0ELb1ELb0ELb1EEEvNS_9FwdParamsE)
        .other          _ZN10layer_norm13ln_fwd_kernelINS_13Kernel_traitsI13__nv_bfloat16S2_S2_S2_fjLj1536ELj1ELj4ELj1ELj16ENS_18Kernel_traits_baseILj1536ES2_S2_S2_S2_fjLj128EEEEELb0ELb1ELb0ELb1EEEvNS_9FwdParamsE,@"STO_CUDA_ENTRY STV_DEFAULT"
_ZN10layer_norm13ln_fwd_kernelINS_13Kernel_traitsI13__nv_bfloat16S2_S2_S2_fjLj1536ELj1ELj4ELj1ELj16ENS_18Kernel_traits_baseILj1536ES2_S2_S2_S2_fjLj128EEEEELb0ELb1ELb0ELb1EEEvNS_9FwdParamsE:
.text._ZN10layer_norm13ln_fwd_kernelINS_13Kernel_traitsI13__nv_bfloat16S2_S2_S2_fjLj1536ELj1ELj4ELj1ELj16ENS_18Kernel_traits_baseILj1536ES2_S2_S2_S2_fjLj128EEEEELb0ELb1ELb0ELb1EEEvNS_9FwdParamsE:
[----:B------:R-:W-:Y:S01]  /*0000*/  LDC R1, c[0x0][0x28] ;  /* 0x00000a00ff017b82 */ /* 0x000fe20000000800 */
[----:B------:R-:W0:Y:S01]  /*0010*/  S2R R90, SR_TID.X ;  /* 0x00000000005a7919 */ /* 0x000e220000002100 */
[----:B------:R-:W-:Y:S01]  /*0020*/  ULDC.64 UR4, c[0x0][0x2c8] ;  /* 0x0000b20000047ab9 */ /* 0x000fe20000000a00 */
[----:B------:R-:W-:Y:S01]  /*0030*/  ULDC.64 UR8, c[0x0][0x278] ;  /* 0x00009e0000087ab9 */ /* 0x000fe20000000a00 */
        /* <DEDUP_REMOVED lines=15> */
[----:B------:R-:W-:Y:S02]  /*0130*/  LOP3.LUT R90, R90, 0x1f, RZ, 0xc0, !PT ;  /* 0x0000001f5a5a7812 */ /* 0x000fe400078ec0ff */
[----:B-1----:R-:W-:Y:S02]  /*0140*/  LEA R0, R3, R0, 0x2 ;  /* 0x0000000003007211 */ /* 0x002fe400078e10ff */
[----:B------:R-:W-:Y:S01]  /*0150*/  LEA R28, P2, R90, UR8, 0x4 ;  /* 0x000000085a1c7c11 */ /* 0x000fe2000f8420ff */
[----:B------:R-:W-:Y:S01]  /*0160*/  ULDC UR8, c[0x0][0x214] ;  /* 0x0000850000087ab9 */ /* 0x000fe20000000800 */
[----:B------:R-:W5:Y:S01]  /*0170*/  @P0 LDG.E.128 R32, desc[UR4][R32.64+0xa00] ;  /* 0x000a000420200981 */ /* 0x000f62000c1e1d00 */
[----:B------:R-:W-:Y:S02]  /*0180*/  ISETP.GE.AND P1, PT, R0, UR8, PT ;  /* 0x0000000800007c0c */ /* 0x000fe4000bf26270 */
[----:B------:R-:W-:Y:S02]  /*0190*/  IADD3.X R29, RZ, UR9, RZ, P2, !PT ;  /* 0x00000009ff1d7c10 */ /* 0x000fe400097fe4ff */
[----:B------:R-:W-:-:S04]  /*01a0*/  IADD3 R2, P2, R2, UR6, RZ ;  /* 0x0000000602027c10 */ /* 0x000fc8000ff5e0ff */
[----:B------:R-:W-:-:S05]  /*01b0*/  IADD3.X R3, RZ, UR7, RZ, P2, !PT ;  /* 0x00000007ff037c10 */ /* 0x000fca00097fe4ff */
[----:B0-----:R-:W-:Y:S05]  /*01c0*/  @P1 EXIT ;  /* 0x000000000000194d */ /* 0x001fea0003800000 */
[----:B------:R-:W2:Y:S04]  /*01d0*/  LDG.E.128 R24, desc[UR4][R28.64] ;  /* 0x000000041c187981 */ /* 0x000ea8000c1e1d00 */
[----:B------:R-:W3:Y:S04]  /*01e0*/  LDG.E.128 R20, desc[UR4][R28.64+0xa00] ;  /* 0x000a00041c147981 */ /* 0x000ee8000c1e1d00 */
[----:B------:R-:W4:Y:S04]  /*01f0*/  LDG.E.128 R16, desc[UR4][R2.64+0x200] ;  /* 0x0002000402107981 */ /* 0x000f28000c1e1d00 */
        /* <DEDUP_REMOVED lines=8> */
[----:B------:R-:W4:Y:S01]  /*0280*/  LDG.E.128 R68, desc[UR4][R28.64+0x800] ;  /* 0x000800041c447981 */ /* 0x000f22000c1e1d00 */
        /* <DEDUP_REMOVED lines=13> */
[----:B------:R-:W-:Y:S01]  /*0360*/  ULDC.64 UR6, c[0x0][0x270] ;  /* 0x00009c0000067ab9 */ /* 0x000fe20000000a00 */
[----:B------:R-:W-:Y:S01]  /*0370*/  SHF.L.U32 R50, R41, 0x10, RZ ;  /* 0x0000001029327819 */ /* 0x000fe200000006ff */
[----:B------:R-:W-:Y:S01]  /*0380*/  ULDC UR12, c[0x0][0x2d8] ;  /* 0x0000b600000c7ab9 */ /* 0x000fe20000000800 */
[C---:B------:R-:W-:Y:S01]  /*0390*/  PRMT R91, R52.reuse, 0x7632, R91 ;  /* 0x00007632345b7816 */ /* 0x040fe2000000005b */
[----:B------:R-:W-:Y:S01]  /*03a0*/  ULDC.64 UR8, c[0x0][0x230] ;  /* 0x00008c0000087ab9 */ /* 0x000fe20000000a00 */
[----:B------:R-:W-:Y:S01]  /*03b0*/  SHF.L.U32 R88, R52, 0x10, RZ ;  /* 0x0000001034587819 */ /* 0x000fe200000006ff */
[----:B------:R-:W-:Y:S01]  /*03c0*/  ULDC.64 UR10, c[0x0][0x238] ;  /* 0x00008e00000a7ab9 */ /* 0x000fe20000000a00 */
[C---:B------:R-:W-:Y:S01]  /*03d0*/  PRMT R108, R37.reuse, 0x7632, R108 ;  /* 0x00007632256c7816 */ /* 0x040fe2000000006c */
[----:B------:R-:W-:Y:S01]  /*03e0*/  ULDC.64 UR14, c[0x0][0x2b8] ;  /* 0x0000ae00000e7ab9 */ /* 0x000fe20000000a00 */
[----:B------:R-:W-:-:S02]  /*03f0*/  SHF.L.U32 R41, R37, 0x10, RZ ;  /* 0x0000001025297819 */ /* 0x000fc400000006ff */
[C---:B------:R-:W-:Y:S02]  /*0400*/  PRMT R95, R40.reuse, 0x7632, R95 ;  /* 0x00007632285f7816 */ /* 0x040fe4000000005f */
[----:B------:R-:W-:Y:S02]  /*0410*/  SHF.L.U32 R52, R40, 0x10, RZ ;  /* 0x0000001028347819 */ /* 0x000fe400000006ff */
[C---:B------:R-:W-:Y:S02]  /*0420*/  PRMT R112, R33.reuse, 0x7632, R112 ;  /* 0x0000763221707816 */ /* 0x040fe40000000070 */
[----:B------:R-:W-:Y:S02]  /*0430*/  SHF.L.U32 R37, R33, 0x10, RZ ;  /* 0x0000001021257819 */ /* 0x000fe400000006ff */
[C---:B------:R-:W-:Y:S02]  /*0440*/  PRMT R107, R36.reuse, 0x7632, R107 ;  /* 0x00007632246b7816 */ /* 0x040fe4000000006b */
[----:B------:R-:W-:-:S02]  /*0450*/  SHF.L.U32 R40, R36, 0x10, RZ ;  /* 0x0000001024287819 */ /* 0x000fc400000006ff */
        /* <DEDUP_REMOVED lines=19> */
[----:B------:R-:W-:Y:S01]  /*0590*/  ISETP.NE.U32.AND P0, PT, RZ, UR6, PT ;  /* 0x00000006ff007c0c */ /* 0x000fe2000bf05070 */
[----:B------:R-:W-:Y:S01]  /*05a0*/  ULDC.U8 UR6, c[0x0][0x2a0] ;  /* 0x0000a80000067ab9 */ /* 0x000fe20000000000 */
        /* <DEDUP_REMOVED lines=17> */
[----:B------:R-:W-:Y:S02]  /*06c0*/  ISETP.NE.AND P2, PT, RZ, UR6, PT ;  /* 0x00000006ff007c0c */ /* 0x000fe4000bf45270 */
        /* <DEDUP_REMOVED lines=24> */
[----:B------:R-:W-:Y:S01]  /*0850*/  ISETP.NE.AND.EX P0, PT, RZ, UR7, PT, P0 ;  /* 0x00000007ff007c0c */ /* 0x000fe2000bf05300 */
[----:B------:R-:W-:Y:S01]  /*0860*/  ULDC UR7, c[0x0][0x218] ;  /* 0x0000860000077ab9 */ /* 0x000fe20000000800 */
[C---:B--2---:R-:W-:Y:S02]  /*0870*/  PRMT R118, R27.reuse, 0x7632, R118 ;  /* 0x000076321b767816 */ /* 0x044fe40000000076 */
[----:B------:R-:W-:Y:S02]  /*0880*/  SHF.L.U32 R30, R27, 0x10, RZ ;  /* 0x000000101b1e7819 */ /* 0x000fe400000006ff */
[----:B------:R-:W-:-:S02]  /*0890*/  PRMT R115, R24, 0x7632, R115 ;  /* 0x0000763218737816 */ /* 0x000fc40000000073 */
[----:B------:R-:W-:Y:S02]  /*08a0*/  SHF.L.U32 R33, R24, 0x10, RZ ;  /* 0x0000001018217819 */ /* 0x000fe400000006ff */
[C---:B---3--:R-:W-:Y:S02]  /*08b0*/  PRMT R125, R22.reuse, 0x7632, R125 ;  /* 0x00007632167d7816 */ /* 0x048fe4000000007d */
[----:B------:R-:W-:Y:S02]  /*08c0*/  SHF.L.U32 R27, R22, 0x10, RZ ;  /* 0x00000010161b7819 */ /* 0x000fe400000006ff */
[----:B------:R-:W-:Y:S02]  /*08d0*/  PRMT R116, R25, 0x7632, R116 ;  /* 0x0000763219747816 */ /* 0x000fe40000000074 */
[C---:B------:R-:W-:Y:S02]  /*08e0*/  PRMT R117, R26.reuse, 0x7632, R117 ;  /* 0x000076321a757816 */ /* 0x040fe40000000075 */
[----:B------:R-:W-:-:S02]  /*08f0*/  SHF.L.U32 R31, R26, 0x10, RZ ;  /* 0x000000101a1f7819 */ /* 0x000fc400000006ff */
[----:B------:R-:W-:Y:S02]  /*0900*/  PRMT R123, R20, 0x7632, R123 ;  /* 0x00007632147b7816 */ /* 0x000fe4000000007b */
[----:B------:R-:W-:Y:S02]  /*0910*/  PRMT R124, R21, 0x7632, R124 ;  /* 0x00007632157c7816 */ /* 0x000fe4000000007c */
[----:B------:R-:W-:Y:S02]  /*0920*/  PRMT R126, R23, 0x7632, R126 ;  /* 0x00007632177e7816 */ /* 0x000fe4000000007e */
[----:B----4-:R-:W-:Y:S02]  /*0930*/  PRMT R127, R17, 0x7632, R127 ;  /* 0x00007632117f7816 */ /* 0x010fe4000000007f */
[C---:B------:R-:W-:Y:S02]  /*0940*/  PRMT R128, R18.reuse, 0x7632, R128 ;  /* 0x0000763212807816 */ /* 0x040fe40000000080 */
[----:B------:R-:W-:-:S02]  /*0950*/  SHF.L.U32 R24, R18, 0x10, RZ ;  /* 0x0000001012187819 */ /* 0x000fc400000006ff */
[----:B------:R-:W-:Y:S02]  /*0960*/  PRMT R130, R16, 0x7632, R130 ;  /* 0x0000763210827816 */ /* 0x000fe40000000082 */
        /* <DEDUP_REMOVED lines=92> */
.L_x_762:
[----:B-1----:R-:W0:Y:S01]  /*0f30*/  @P0 LDC.64 R82, c[0x0][0x270] ;  /* 0x00009c00ff520b82 */ /* 0x002e220000000a00 */
[----:B------:R-:W-:Y:S01]  /*0f40*/  IMAD R76, R0, UR7, RZ ;  /* 0x00000007004c7c24 */ /* 0x000fe2000f8e02ff */
[----:B------:R-:W-:-:S04]  /*0f50*/  ISETP.NE.U32.AND P1, PT, RZ, UR8, PT ;  /* 0x00000008ff007c0c */ /* 0x000fc8000bf25070 */
[----:B------:R-:W-:Y:S02]  /*0f60*/  SHF.R.S32.HI R77, RZ, 0x1f, R76 ;  /* 0x0000001fff4d7819 */ /* 0x000fe4000001144c */
[----:B------:R-:W1:Y:S01]  /*0f70*/  LDC.64 R84, c[0x0][0x220] ;  /* 0x00008800ff547b82 */ /* 0x000e620000000a00 */
[----:B------:R-:W-:Y:S02]  /*0f80*/  ISETP.NE.AND.EX P1, PT, RZ, UR9, PT, P1 ;  /* 0x00000009ff007c0c */ /* 0x000fe4000bf25310 */
[----:B------:R-:W-:-:S04]  /*0f90*/  LEA.HI R77, R77, R76, RZ, 0x3 ;  /* 0x0000004c4d4d7211 */ /* 0x000fc800078f18ff */
[----:B------:R-:W-:-:S07]  /*0fa0*/  LEA.HI.SX32 R179, R77, R90, 0x1d ;  /* 0x0000005a4db37211 */ /* 0x000fce00078feaff */
[----:B------:R-:W-:Y:S01]  /*0fb0*/  @P1 LEA R80, P3, R179, UR8, 0x4 ;  /* 0x00000008b3501c11 */ /* 0x000fe2000f8620ff */
[----:B0-----:R-:W-:-:S04]  /*0fc0*/  @P0 IMAD.WIDE R82, R0, 0x2, R82 ;  /* 0x0000000200520825 */ /* 0x001fc800078e0252 */
[C---:B-1----:R-:W-:Y:S02]  /*0fd0*/  IMAD.WIDE.U32 R76, R179.reuse, 0x10, R84 ;  /* 0x00000010b34c7825 */ /* 0x042fe400078e0054 */
[----:B------:R-:W2:Y:S01]  /*0fe0*/  @P0 LDG.E.U16 R82, desc[UR4][R82.64] ;  /* 0x0000000452520981 */ /* 0x000ea2000c1e1500 */
[----:B------:R-:W-:-:S03]  /*0ff0*/  @P1 LEA.HI.X R81, R179, UR9, RZ, 0x4, P3 ;  /* 0x00000009b3511c11 */ /* 0x000fc600098f24ff */
[----:B------:R-:W3:Y:S04]  /*1000*/  LDG.E.128 R76, desc[UR4][R76.64] ;  /* 0x000000044c4c7981 */ /* 0x000ee8000c1e1d00 */
[----:B------:R-:W4:Y:S01]  /*1010*/  @P1 LDG.E.128 R72, desc[UR4][R80.64] ;  /* 0x0000000450481981 */ /* 0x000f22000c1e1d00 */
[----:B------:R-:W-:Y:S01]  /*1020*/  HFMA2.MMA R170, -RZ, RZ, 1.875, 0 ;  /* 0x3f800000ffaa7435 */ /* 0x000fe200000001ff */
[C---:B------:R-:W-:Y:S02]  /*1030*/  SHF.L.U32 R138, R179.reuse, 0x4, RZ ;  /* 0x00000004b38a7819 */ /* 0x040fe400000006ff */
[----:B------:R-:W-:Y:S02]  /*1040*/  IADD3 R163, R179, 0x20, RZ ;  /* 0x00000020b3a37810 */ /* 0x000fe40007ffe0ff */
[----:B------:R-:W-:-:S02]  /*1050*/  SHF.R.U32.HI R162, RZ, 0x1c, R179 ;  /* 0x0000001cffa27819 */ /* 0x000fc400000116b3 */
[----:B--2---:R-:W-:Y:S02]  /*1060*/  @P0 SHF.L.U32 R170, R82, 0x10, RZ ;  /* 0x0000001052aa0819 */ /* 0x004fe400000006ff */
[----:B---3--:R-:W-:Y:S02]  /*1070*/  SHF.L.U32 R87, R76, 0x10, RZ ;  /* 0x000000104c577819 */ /* 0x008fe400000006ff */
[C---:B------:R-:W-:Y:S02]  /*1080*/  SHF.L.U32 R137, R77.reuse, 0x10, RZ ;  /* 0x000000104d897819 */ /* 0x040fe400000006ff */
[----:B------:R-:W-:Y:S01]  /*1090*/  PRMT R136, R77, 0x7632, R136 ;  /* 0x000076324d887816 */ /* 0x000fe20000000088 */
[-C--:B------:R-:W-:Y:S01]  /*10a0*/  FMUL.FTZ R142, R87, R170.reuse ;  /* 0x000000aa578e7220 */ /* 0x080fe20000410000 */
[----:B----4-:R-:W-:Y:S01]  /*10b0*/  @P1 SHF.L.U32 R77, R72, 0x10, RZ ;  /* 0x00000010484d1819 */ /* 0x010fe200000006ff */
[----:B------:R-:W-:Y:S01]  /*10c0*/  FMUL.FTZ R137, R137, R170 ;  /* 0x000000aa89897220 */ /* 0x000fe20000410000 */
[----:B------:R-:W-:Y:S01]  /*10d0*/  SHF.L.U32 R81, R79, 0x10, RZ ;  /* 0x000000104f517819 */ /* 0x000fe200000006ff */
[----:B------:R-:W-:Y:S01]  /*10e0*/  FMUL.FTZ R142, R33, R142 ;  /* 0x0000008e218e7220 */ /* 0x000fe20000410000 */
[----:B------:R-:W-:Y:S01]  /*10f0*/  SHF.L.U32 R139, R78, 0x10, RZ ;  /* 0x000000104e8b7819 */ /* 0x000fe200000006ff */
[----:B------:R-:W-:Y:S01]  /*1100*/  FMUL.FTZ R141, R32, R137 ;  /* 0x00000089208d7220 */ /* 0x000fe20000410000 */
[----:B------:R-:W-:Y:S01]  /*1110*/  PRMT R79, R79, 0x7632, R79 ;  /* 0x000076324f4f7816 */ /* 0x000fe2000000004f */
[----:B------:R-:W-:Y:S01]  /*1120*/  @P1 FADD.FTZ R142, R142, R77 ;  /* 0x0000004d8e8e1221 */ /* 0x000fe20000010000 */
[----:B------:R-:W-:Y:S01]  /*1130*/  PRMT R86, R76, 0x7632, R86 ;  /* 0x000076324c567816 */ /* 0x000fe20000000056 */
[-C--:B------:R-:W-:Y:S01]  /*1140*/  FMUL.FTZ R166, R139, R170.reuse ;  /* 0x000000aa8ba67220 */ /* 0x080fe20000410000 */
[----:B------:R-:W-:Y:S01]  /*1150*/  @P1 SHF.L.U32 R76, R73, 0x10, RZ ;  /* 0x00000010494c1819 */ /* 0x000fe200000006ff */
[----:B------:R-:W-:Y:S01]  /*1160*/  FMUL.FTZ R81, R81, R170 ;  /* 0x000000aa51517220 */ /* 0x000fe20000410000 */
[----:B------:R-:W-:Y:S01]  /*1170*/  SHF.L.U32 R87, R79, 0x10, RZ ;  /* 0x000000104f577819 */ /* 0x000fe200000006ff */
[----:B------:R-:W-:Y:S01]  /*1180*/  FMUL.FTZ R166, R31, R166 ;  /* 0x000000a61fa67220 */ /* 0x000fe20000410000 */
[----:B------:R-:W-:Y:S01]  /*1190*/  SHF.L.U32 R77, R86, 0x10, RZ ;  /* 0x00000010564d7819 */ /* 0x000fe200000006ff */
[----:B------:R-:W-:Y:S01]  /*11a0*/  @P1 FADD.FTZ R141, R141, R76 ;  /* 0x0000004c8d8d1221 */ /* 0x000fe20000010000 */
[----:B------:R-:W-:Y:S01]  /*11b0*/  PRMT R82, R78, 0x7632, R82 ;  /* 0x000076324e527816 */ /* 0x000fe20000000052 */
[-C--:B------:R-:W-:Y:S01]  /*11c0*/  FMUL.FTZ R87, R87, R170.reuse ;  /* 0x000000aa57577220 */ /* 0x080fe20000410000 */
[----:B------:R-:W-:Y:S01]  /*11d0*/  @P1 SHF.L.U32 R79, R74, 0x10, RZ ;  /* 0x000000104a4f1819 */ /* 0x000fe200000006ff */
[----:B------:R-:W-:Y:S01]  /*11e0*/  FMUL.FTZ R76, R77, R170 ;  /* 0x000000aa4d4c7220 */ /* 0x000fe20000410000 */
[----:B------:R-:W-:Y:S01]  /*11f0*/  @P1 PRMT R80, R75, 0x7632, R80 ;  /* 0x000076324b501816 */ /* 0x000fe20000000050 */
[----:B------:R-:W-:Y:S01]  /*1200*/  FMUL.FTZ R159, R118, R87 ;  /* 0x00000057769f7220 */ /* 0x000fe20000410000 */
[----:B------:R-:W-:Y:S01]  /*1210*/  @P1 PRMT R78, R72, 0x7632, R78 ;  /* 0x00007632484e1816 */ /* 0x000fe2000000004e */
[----:B------:R-:W-:Y:S01]  /*1220*/  @P1 FADD.FTZ R166, R166, R79 ;  /* 0x0000004fa6a61221 */ /* 0x000fe20000010000 */
[----:B------:R-:W-:Y:S01]  /*1230*/  @P1 SHF.L.U32 R80, R80, 0x10, RZ ;  /* 0x0000001050501819 */ /* 0x000fe200000006ff */
[----:B------:R-:W-:Y:S01]  /*1240*/  FMUL.FTZ R161, R115, R76 ;  /* 0x0000004c73a17220 */ /* 0x000fe20000410000 */
[----:B------:R-:W-:Y:S01]  /*1250*/  @P1 SHF.L.U32 R78, R78, 0x10, RZ ;  /* 0x000000104e4e1819 */ /* 0x000fe200000006ff */
[----:B------:R-:W-:Y:S01]  /*1260*/  FMUL.FTZ R164, R30, R81 ;  /* 0x000000511ea47220 */ /* 0x000fe20000410000 */
[----:B------:R-:W-:Y:S01]  /*1270*/  SHF.L.U32 R79, R82, 0x10, RZ ;  /* 0x00000010524f7819 */ /* 0x000fe200000006ff */
[----:B------:R-:W-:Y:S01]  /*1280*/  @P1 FADD.FTZ R159, R159, R80 ;  /* 0x000000509f9f1221 */ /* 0x000fe20000010000 */
[----:B------:R-:W-:Y:S01]  /*1290*/  SHF.L.U32 R77, R136, 0x10, RZ ;  /* 0x00000010884d7819 */ /* 0x000fe200000006ff */
[----:B------:R-:W-:Y:S01]  /*12a0*/  @P1 FADD.FTZ R161, R161, R78 ;  /* 0x0000004ea1a11221 */ /* 0x000fe20000010000 */
[----:B------:R-:W-:Y:S01]  /*12b0*/  @P1 PRMT R76, R73, 0x7632, R76 ;  /* 0x00007632494c1816 */ /* 0x000fe2000000004c */
[-C--:B------:R-:W-:Y:S01]  /*12c0*/  FMUL.FTZ R78, R79, R170.reuse ;  /* 0x000000aa4f4e7220 */ /* 0x080fe20000410000 */
[----:B------:R-:W-:Y:S01]  /*12d0*/  @P1 PRMT R80, R74, 0x7632, R80 ;  /* 0x000076324a501816 */ /* 0x000fe20000000050 */
[----:B------:R-:W-:Y:S01]  /*12e0*/  FMUL.FTZ R77, R77, R170 ;  /* 0x000000aa4d4d7220 */ /* 0x000fe20000410000 */
[----:B------:R-:W-:Y:S01]  /*12f0*/  @P1 SHF.L.U32 R83, R75, 0x10, RZ ;  /* 0x000000104b531819 */ /* 0x000fe200000006ff */
[----:B------:R-:W-:Y:S01]  /*1300*/  FMUL.FTZ R143, R117, R78 ;  /* 0x0000004e758f7220 */ /* 0x000fe20000410000 */
[----:B------:R-:W-:Y:S01]  /*1310*/  @P1 SHF.L.U32 R79, R76, 0x10, RZ ;  /* 0x000000104c4f1819 */ /* 0x000fe200000006ff */
[----:B------:R-:W-:Y:S01]  /*1320*/  FMUL.FTZ R160, R116, R77 ;  /* 0x0000004d74a07220 */ /* 0x000fe20000410000 */
[----:B------:R-:W-:Y:S01]  /*1330*/  @P1 SHF.L.U32 R80, R80, 0x10, RZ ;  /* 0x0000001050501819 */ /* 0x000fe200000006ff */
[----:B------:R-:W-:Y:S01]  /*1340*/  @P1 FADD.FTZ R164, R164, R83 ;  /* 0x00000053a4a41221 */ /* 0x000fe20000010000 */
[----:B------:R-:W-:Y:S01]  /*1350*/  IADD3 R86, P3, R138, UR10, RZ ;  /* 0x0000000a8a567c10 */ /* 0x000fe2000ff7e0ff */
[----:B------:R-:W-:Y:S01]  /*1360*/  @P1 FADD.FTZ R160, R160, R79 ;  /* 0x0000004fa0a01221 */ /* 0x000fe20000010000 */
[----:B------:R-:W-:Y:S01]  /*1370*/  F2FP.BF16.F32.PACK_AB R76, R161, R142 ;  /* 0x0000008ea14c723e */ /* 0x000fe200000010ff */
[----:B------:R-:W-:Y:S01]  /*1380*/  @P1 FADD.FTZ R143, R143, R80 ;  /* 0x000000508f8f1221 */ /* 0x000fe20000010000 */
[----:B------:R-:W-:Y:S01]  /*1390*/  IADD3.X R87, R162, UR11, RZ, P3, !PT ;  /* 0x0000000ba2577c10 */ /* 0x000fe20009ffe4ff */
[----:B------:R-:W-:Y:S01]  /*13a0*/  IMAD.WIDE.U32 R80, R163, 0x10, R84 ;  /* 0x00000010a3507825 */ /* 0x000fe200078e0054 */
[----:B------:R-:W-:-:S02]  /*13b0*/  F2FP.BF16.F32.PACK_AB R79, R159, R164 ;  /* 0x000000a49f4f723e */ /* 0x000fc400000010ff */
[----:B------:R-:W-:Y:S02]  /*13c0*/  F2FP.BF16.F32.PACK_AB R78, R143, R166 ;  /* 0x000000a68f4e723e */ /* 0x000fe400000010ff */
[----:B------:R-:W-:-:S05]  /*13d0*/  F2FP.BF16.F32.PACK_AB R77, R160, R141 ;  /* 0x0000008da04d723e */ /* 0x000fca00000010ff */
[----:B------:R0:W-:Y:S04]  /*13e0*/  STG.E.128 desc[UR4][R86.64], R76 ;  /* 0x0000004c56007986 */ /* 0x0001e8000c101d04 */
[----:B------:R-:W2:Y:S01]  /*13f0*/  LDG.E.128 R80, desc[UR4][R80.64] ;  /* 0x0000000450507981 */ /* 0x000ea2000c1e1d00 */
[----:B------:R-:W-:-:S04]  /*1400*/  @P1 LEA R136, P3, R163, UR8, 0x4 ;  /* 0x00000008a3881c11 */ /* 0x000fc8000f8620ff */
[----:B------:R-:W-:-:S05]  /*1410*/  @P1 LEA.HI.X R137, R163, UR9, RZ, 0x4, P3 ;  /* 0x00000009a3891c11 */ /* 0x000fca00098f24ff */
[----:B------:R-:W3:Y:S01]  /*1420*/  @P1 LDG.E.128 R72, desc[UR4][R136.64] ;  /* 0x0000000488481981 */ /* 0x000ee2000c1e1d00 */
[----:B------:R-:W-:Y:S02]  /*1430*/  SHF.L.U32 R176, R57, 0x10, RZ ;  /* 0x0000001039b07819 */ /* 0x000fe400000006ff */
[----:B------:R-:W-:Y:S02]  /*1440*/  SHF.L.U32 R140, R58, 0x10, RZ ;  /* 0x000000103a8c7819 */ /* 0x000fe400000006ff */
[C---:B0-----:R-:W-:Y:S02]  /*1450*/  PRMT R78, R56.reuse, 0x7632, R78 ;  /* 0x00007632384e7816 */ /* 0x041fe4000000004e */
[----:B------:R-:W-:Y:S02]  /*1460*/  SHF.L.U32 R168, R56, 0x10, RZ ;  /* 0x0000001038a87819 */ /* 0x000fe400000006ff */
[----:B------:R-:W-:Y:S02]  /*1470*/  SHF.L.U32 R78, R78, 0x10, RZ ;  /* 0x000000104e4e7819 */ /* 0x000fe400000006ff */
[----:B------:R-:W-:-:S02]  /*1480*/  IADD3 R165, R179, 0x40, RZ ;  /* 0x00000040b3a57810 */ /* 0x000fc40007ffe0ff */
[C---:B--2---:R-:W-:Y:S02]  /*1490*/  SHF.L.U32 R77, R81.reuse, 0x10, RZ ;  /* 0x00000010514d7819 */ /* 0x044fe400000006ff */
[----:B------:R-:W-:Y:S02]  /*14a0*/  PRMT R76, R80, 0x7632, R76 ;  /* 0x00007632504c7816 */ /* 0x000fe4000000004c */
[----:B------:R-:W-:Y:S01]  /*14b0*/  PRMT R81, R81, 0x7632, R81 ;  /* 0x0000763251517816 */ /* 0x000fe20000000051 */
[----:B------:R-:W-:Y:S01]  /*14c0*/  FMUL.FTZ R77, R77, R170 ;  /* 0x000000aa4d4d7220 */ /* 0x000fe20000410000 */
[----:B------:R-:W-:Y:S02]  /*14d0*/  SHF.L.U32 R79, R82, 0x10, RZ ;  /* 0x00000010524f7819 */ /* 0x000fe400000006ff */
[----:B------:R-:W-:Y:S01]  /*14e0*/  SHF.L.U32 R81, R81, 0x10, RZ ;  /* 0x0000001051517819 */ /* 0x000fe200000006ff */
[----:B------:R-:W-:Y:S01]  /*14f0*/  FMUL.FTZ R176, R77, R176 ;  /* 0x000000b04db07220 */ /* 0x000fe20000410000 */
[----:B------:R-:W-:Y:S01]  /*1500*/  SHF.L.U32 R77, R76, 0x10, RZ ;  /* 0x000000104c4d7819 */ /* 0x000fe200000006ff */
[-C--:B------:R-:W-:Y:S01]  /*1510*/  FMUL.FTZ R79, R79, R170.reuse ;  /* 0x000000aa4f4f7220 */ /* 0x080fe20000410000 */
[----:B------:R-:W-:Y:S01]  /*1520*/  PRMT R76, R57, 0x7632, R76 ;  /* 0x00007632394c7816 */ /* 0x000fe2000000004c */
[-C--:B------:R-:W-:Y:S01]  /*1530*/  FMUL.FTZ R81, R81, R170.reuse ;  /* 0x000000aa51517220 */ /* 0x080fe20000410000 */
[----:B------:R-:W-:Y:S01]  /*1540*/  PRMT R82, R82, 0x7632, R82 ;  /* 0x0000763252527816 */ /* 0x000fe20000000052 */
[----:B------:R-:W-:Y:S01]  /*1550*/  FMUL.FTZ R77, R77, R170 ;  /* 0x000000aa4d4d7220 */ /* 0x000fe20000410000 */
[----:B------:R-:W-:Y:S01]  /*1560*/  SHF.L.U32 R76, R76, 0x10, RZ ;  /* 0x000000104c4c7819 */ /* 0x000fe200000006ff */
[----:B------:R-:W-:Y:S01]  /*1570*/  FMUL.FTZ R177, R79, R140 ;  /* 0x0000008c4fb17220 */ /* 0x000fe20000410000 */
[----:B------:R-:W-:Y:S01]  /*1580*/  SHF.L.U32 R87, R83, 0x10, RZ ;  /* 0x0000001053577819 */ /* 0x000fe200000006ff */
[----:B------:R-:W-:Y:S01]  /*1590*/  FMUL.FTZ R175, R77, R78 ;  /* 0x0000004e4daf7220 */ /* 0x000fe20000410000 */
[----:B------:R-:W-:Y:S01]  /*15a0*/  PRMT R79, R58, 0x7632, R79 ;  /* 0x000076323a4f7816 */ /* 0x000fe2000000004f */
[----:B------:R-:W-:Y:S01]  /*15b0*/  FMUL.FTZ R173, R81, R76 ;  /* 0x0000004c51ad7220 */ /* 0x000fe20000410000 */
[----:B------:R-:W-:Y:S01]  /*15c0*/  SHF.L.U32 R139, R80, 0x10, RZ ;  /* 0x00000010508b7819 */ /* 0x000fe200000006ff */
[----:B------:R-:W-:Y:S01]  /*15d0*/  FMUL.FTZ R174, R87, R170 ;  /* 0x000000aa57ae7220 */ /* 0x000fe20000410000 */
[----:B---3--:R-:W-:-:S02]  /*15e0*/  @P1 PRMT R76, R72, 0x7632, R76 ;  /* 0x00007632484c1816 */ /* 0x008fc4000000004c */
[----:B------:R-:W-:Y:S01]  /*15f0*/  SHF.L.U32 R77, R82, 0x10, RZ ;  /* 0x00000010524d7819 */ /* 0x000fe200000006ff */
[----:B------:R-:W-:Y:S01]  /*1600*/  FMUL.FTZ R139, R139, R170 ;  /* 0x000000aa8b8b7220 */ /* 0x000fe20000410000 */
[----:B------:R-:W-:Y:S01]  /*1610*/  PRMT R83, R83, 0x7632, R83 ;  /* 0x0000763253537816 */ /* 0x000fe20000000053 */
[----:B------:R-:W-:Y:S01]  /*1620*/  FMUL.FTZ R174, R59, R174 ;  /* 0x000000ae3bae7220 */ /* 0x000fe20000410000 */
[----:B------:R-:W-:Y:S01]  /*1630*/  SHF.L.U32 R172, R79, 0x10, RZ ;  /* 0x000000104fac7819 */ /* 0x000fe200000006ff */
[----:B------:R-:W-:Y:S01]  /*1640*/  FMUL.FTZ R77, R77, R170 ;  /* 0x000000aa4d4d7220 */ /* 0x000fe20000410000 */
[----:B------:R-:W-:Y:S01]  /*1650*/  @P1 SHF.L.U32 R79, R75, 0x10, RZ ;  /* 0x000000104b4f1819 */ /* 0x000fe200000006ff */
[----:B------:R-:W-:Y:S01]  /*1660*/  FMUL.FTZ R168, R139, R168 ;  /* 0x000000a88ba87220 */ /* 0x000fe20000410000 */
[----:B------:R-:W-:Y:S01]  /*1670*/  @P1 SHF.L.U32 R76, R76, 0x10, RZ ;  /* 0x000000104c4c1819 */ /* 0x000fe200000006ff */
[----:B------:R-:W-:Y:S01]  /*1680*/  FMUL.FTZ R172, R77, R172 ;  /* 0x000000ac4dac7220 */ /* 0x000fe20000410000 */
[----:B------:R-:W-:Y:S01]  /*1690*/  @P1 SHF.L.U32 R78, R74, 0x10, RZ ;  /* 0x000000104a4e1819 */ /* 0x000fe200000006ff */
[----:B------:R-:W-:Y:S01]  /*16a0*/  @P1 FADD.FTZ R174, R79, R174 ;  /* 0x000000ae4fae1221 */ /* 0x000fe20000010000 */
[----:B------:R-:W-:Y:S01]  /*16b0*/  SHF.L.U32 R83, R83, 0x10, RZ ;  /* 0x0000001053537819 */ /* 0x000fe200000006ff */
[--C-:B------:R-:W-:Y:S01]  /*16c0*/  @P1 FADD.FTZ R175, R175, R76.reuse ;  /* 0x0000004cafaf1221 */ /* 0x100fe20000010000 */
[----:B------:R-:W-:Y:S01]  /*16d0*/  @P1 SHF.L.U32 R137, R72, 0x10, RZ ;  /* 0x0000001048891819 */ /* 0x000fe200000006ff */
[----:B------:R-:W-:Y:S01]  /*16e0*/  @P1 FADD.FTZ R177, R78, R177 ;  /* 0x000000b14eb11221 */ /* 0x000fe20000010000 */
[----:B------:R-:W-:Y:S01]  /*16f0*/  @P1 PRMT R79, R75, 0x7632, R79 ;  /* 0x000076324b4f1816 */ /* 0x000fe2000000004f */
[----:B------:R-:W-:Y:S01]  /*1700*/  FMUL.FTZ R78, R83, R170 ;  /* 0x000000aa534e7220 */ /* 0x000fe20000410000 */
[----:B------:R-:W-:Y:S01]  /*1710*/  @P1 PRMT R76, R73, 0x7632, R76 ;  /* 0x00007632494c1816 */ /* 0x000fe2000000004c */
[----:B------:R-:W-:Y:S01]  /*1720*/  @P1 FADD.FTZ R168, R137, R168 ;  /* 0x000000a889a81221 */ /* 0x000fe20000010000 */
[----:B------:R-:W-:Y:S01]  /*1730*/  @P1 PRMT R77, R74, 0x7632, R77 ;  /* 0x000076324a4d1816 */ /* 0x000fe2000000004d */
[----:B------:R-:W-:Y:S01]  /*1740*/  FMUL.FTZ R171, R119, R78 ;  /* 0x0000004e77ab7220 */ /* 0x000fe20000410000 */
[----:B------:R-:W-:-:S02]  /*1750*/  @P1 SHF.L.U32 R137, R73, 0x10, RZ ;  /* 0x0000001049891819 */ /* 0x000fc400000006ff */
[----:B------:R-:W-:Y:S02]  /*1760*/  @P1 SHF.L.U32 R80, R79, 0x10, RZ ;  /* 0x000000104f501819 */ /* 0x000fe400000006ff */
[----:B------:R-:W-:Y:S01]  /*1770*/  @P1 SHF.L.U32 R77, R77, 0x10, RZ ;  /* 0x000000104d4d1819 */ /* 0x000fe200000006ff */
[----:B------:R-:W-:Y:S01]  /*1780*/  @P1 FADD.FTZ R176, R137, R176 ;  /* 0x000000b089b01221 */ /* 0x000fe20000010000 */
[----:B------:R-:W-:Y:S01]  /*1790*/  @P1 SHF.L.U32 R76, R76, 0x10, RZ ;  /* 0x000000104c4c1819 */ /* 0x000fe200000006ff */
[----:B------:R-:W-:Y:S01]  /*17a0*/  @P1 FADD.FTZ R171, R171, R80 ;  /* 0x00000050abab1221 */ /* 0x000fe20000010000 */
[----:B------:R-:W-:Y:S01]  /*17b0*/  SHF.L.U32 R140, R163, 0x4, RZ ;  /* 0x00000004a38c7819 */ /* 0x000fe200000006ff */
[----:B------:R-:W-:Y:S01]  /*17c0*/  @P1 FADD.FTZ R172, R172, R77 ;  /* 0x0000004dacac1221 */ /* 0x000fe20000010000 */
[----:B------:R-:W-:Y:S01]  /*17d0*/  SHF.R.U32.HI R139, RZ, 0x1c, R163 ;  /* 0x0000001cff8b7819 */ /* 0x000fe200000116a3 */
[----:B------:R-:W-:Y:S01]  /*17e0*/  @P1 FADD.FTZ R173, R173, R76 ;  /* 0x0000004cadad1221 */ /* 0x000fe20000010000 */
[----:B------:R-:W-:Y:S01]  /*17f0*/  IADD3 R86, P3, R140, UR10, RZ ;  /* 0x0000000a8c567c10 */ /* 0x000fe2000ff7e0ff */
[----:B------:R-:W-:Y:S01]  /*1800*/  IMAD.WIDE.U32 R80, R165, 0x10, R84 ;  /* 0x00000010a5507825 */ /* 0x000fe200078e0054 */
[----:B------:R-:W-:-:S02]  /*1810*/  F2FP.BF16.F32.PACK_AB R79, R171, R174 ;  /* 0x000000aeab4f723e */ /* 0x000fc400000010ff */
[----:B------:R-:W-:Y:S02]  /*1820*/  IADD3.X R87, R139, UR11, RZ, P3, !PT ;  /* 0x0000000b8b577c10 */ /* 0x000fe40009ffe4ff */
[----:B------:R-:W-:Y:S02]  /*1830*/  F2FP.BF16.F32.PACK_AB R78, R172, R177 ;  /* 0x000000b1ac4e723e */ /* 0x000fe400000010ff */
[----:B------:R-:W-:Y:S02]  /*1840*/  F2FP.BF16.F32.PACK_AB R77, R173, R176 ;  /* 0x000000b0ad4d723e */ /* 0x000fe400000010ff */
[----:B------:R-:W-:Y:S02]  /*1850*/  F2FP.BF16.F32.PACK_AB R76, R175, R168 ;  /* 0x000000a8af4c723e */ /* 0x000fe400000010ff */
[----:B------:R-:W-:-:S03]  /*1860*/  @P1 LEA R136, P3, R165, UR8, 0x4 ;  /* 0x00000008a5881c11 */ /* 0x000fc6000f8620ff */
[----:B------:R0:W-:Y:S01]  /*1870*/  STG.E.128 desc[UR4][R86.64], R76 ;  /* 0x0000004c56007986 */ /* 0x0001e2000c101d04 */
[----:B------:R-:W-:-:S03]  /*1880*/  @P1 LEA.HI.X R137, R165, UR9, RZ, 0x4, P3 ;  /* 0x00000009a5891c11 */ /* 0x000fc600098f24ff */
[----:B------:R-:W2:Y:S04]  /*1890*/  LDG.E.128 R80, desc[UR4][R80.64] ;  /* 0x0000000450507981 */ /* 0x000ea8000c1e1d00 */
[----:B------:R-:W3:Y:S01]  /*18a0*/  @P1 LDG.E.128 R72, desc[UR4][R136.64] ;  /* 0x0000000488481981 */ /* 0x000ee2000c1e1d00 */
[----:B------:R-:W-:Y:S02]  /*18b0*/  SHF.L.U32 R178, R60, 0x10, RZ ;  /* 0x000000103cb27819 */ /* 0x000fe400000006ff */
[----:B------:R-:W-:Y:S02]  /*18c0*/  SHF.L.U32 R180, R61, 0x10, RZ ;  /* 0x000000103db47819 */ /* 0x000fe400000006ff */
[----:B------:R-:W-:Y:S02]  /*18d0*/  SHF.L.U32 R188, R62, 0x10, RZ ;  /* 0x000000103ebc7819 */ /* 0x000fe400000006ff */
[----:B------:R-:W-:-:S02]  /*18e0*/  SHF.L.U32 R167, R165, 0x4, RZ ;  /* 0x00000004a5a77819 */ /* 0x000fc400000006ff */
[----:B------:R-:W-:Y:S02]  /*18f0*/  IADD3 R197, R179, 0x60, RZ ;  /* 0x00000060b3c57810 */ /* 0x000fe40007ffe0ff */
[----:B------:R-:W-:Y:S02]  /*1900*/  SHF.R.U32.HI R165, RZ, 0x1c, R165 ;  /* 0x0000001cffa57819 */ /* 0x000fe400000116a5 */
[----:B0-----:R-:W-:Y:S02]  /*1910*/  IADD3 R86, P3, R167, UR10, RZ ;  /* 0x0000000aa7567c10 */ /* 0x001fe4000ff7e0ff */
[----:B--2---:R-:W-:Y:S02]  /*1920*/  SHF.L.U32 R163, R80, 0x10, RZ ;  /* 0x0000001050a37819 */ /* 0x004fe400000006ff */
[----:B------:R-:W-:Y:S02]  /*1930*/  SHF.L.U32 R77, R81, 0x10, RZ ;  /* 0x00000010514d7819 */ /* 0x000fe400000006ff */
[----:B---3--:R-:W-:Y:S01]  /*1940*/  @P1 SHF.L.U32 R78, R72, 0x10, RZ ;  /* 0x00000010484e1819 */ /* 0x008fe200000006ff */
[-C--:B------:R-:W-:Y:S01]  /*1950*/  FMUL.FTZ R163, R163, R170.reuse ;  /* 0x000000aaa3a37220 */ /* 0x080fe20000410000 */
[----:B------:R-:W-:Y:S01]  /*1960*/  PRMT R76, R80, 0x7632, R76 ;  /* 0x00007632504c7816 */ /* 0x000fe2000000004c */
[----:B------:R-:W-:Y:S01]  /*1970*/  FMUL.FTZ R77, R77, R170 ;  /* 0x000000aa4d4d7220 */ /* 0x000fe20000410000 */
[----:B------:R-:W-:Y:S01]  /*1980*/  SHF.L.U32 R79, R82, 0x10, RZ ;  /* 0x00000010524f7819 */ /* 0x000fe200000006ff */
[----:B------:R-:W-:Y:S01]  /*1990*/  FMUL.FTZ R181, R163, R178 ;  /* 0x000000b2a3b57220 */ /* 0x000fe20000410000 */
[----:B------:R-:W-:Y:S01]  /*19a0*/  PRMT R81, R81, 0x7632, R81 ;  /* 0x0000763251517816 */ /* 0x000fe20000000051 */
[----:B------:R-:W-:Y:S01]  /*19b0*/  FMUL.FTZ R187, R77, R180 ;  /* 0x000000b44dbb7220 */ /* 0x000fe20000410000 */
[----:B------:R-:W-:Y:S01]  /*19c0*/  SHF.L.U32 R77, R76, 0x10, RZ ;  /* 0x000000104c4d7819 */ /* 0x000fe200000006ff */
[----:B------:R-:W-:Y:S01]  /*19d0*/  @P1 FADD.FTZ R181, R78, R181 ;  /* 0x000000b54eb51221 */ /* 0x000fe20000010000 */
[----:B------:R-:W-:Y:S01]  /*19e0*/  PRMT R78, R60, 0x7632, R78 ;  /* 0x000076323c4e7816 */ /* 0x000fe2000000004e */
[-C--:B------:R-:W-:Y:S01]  /*19f0*/  FMUL.FTZ R79, R79, R170.reuse ;  /* 0x000000aa4f4f7220 */ /* 0x080fe20000410000 */
[----:B------:R-:W-:Y:S01]  /*1a00*/  PRMT R76, R61, 0x7632, R76 ;  /* 0x000076323d4c7816 */ /* 0x000fe2000000004c */
[----:B------:R-:W-:Y:S01]  /*1a10*/  FMUL.FTZ R77, R77, R170 ;  /* 0x000000aa4d4d7220 */ /* 0x000fe20000410000 */
[----:B------:R-:W-:Y:S01]  /*1a20*/  SHF.L.U32 R81, R81, 0x10, RZ ;  /* 0x0000001051517819 */ /* 0x000fe200000006ff */
[----:B------:R-:W-:Y:S01]  /*1a30*/  FMUL.FTZ R188, R79, R188 ;  /* 0x000000bc4fbc7220 */ /* 0x000fe20000410000 */
[----:B------:R-:W-:-:S02]  /*1a40*/  SHF.L.U32 R78, R78, 0x10, RZ ;  /* 0x000000104e4e7819 */ /* 0x000fc400000006ff */
[----:B------:R-:W-:Y:S01]  /*1a50*/  SHF.L.U32 R76, R76, 0x10, RZ ;  /* 0x000000104c4c7819 */ /* 0x000fe200000006ff */
[----:B------:R-:W-:Y:S01]  /*1a60*/  FMUL.FTZ R81, R81, R170 ;  /* 0x000000aa51517220 */ /* 0x000fe20000410000 */
[----:B------:R-:W-:Y:S01]  /*1a70*/  PRMT R79, R62, 0x7632, R79 ;  /* 0x000076323e4f7816 */ /* 0x000fe2000000004f */
[----:B------:R-:W-:Y:S01]  /*1a80*/  FMUL.FTZ R186, R77, R78 ;  /* 0x0000004e4dba7220 */ /* 0x000fe20000410000 */
[----:B------:R-:W-:Y:S01]  /*1a90*/  PRMT R82, R82, 0x7632, R82 ;  /* 0x0000763252527816 */ /* 0x000fe20000000052 */
[----:B------:R-:W-:Y:S01]  /*1aa0*/  FMUL.FTZ R184, R81, R76 ;  /* 0x0000004c51b87220 */ /* 0x000fe20000410000 */
[----:B------:R-:W-:Y:S02]  /*1ab0*/  SHF.L.U32 R78, R79, 0x10, RZ ;  /* 0x000000104f4e7819 */ /* 0x000fe400000006ff */
[----:B------:R-:W-:Y:S02]  /*1ac0*/  SHF.L.U32 R79, R82, 0x10, RZ ;  /* 0x00000010524f7819 */ /* 0x000fe400000006ff */
[----:B------:R-:W-:-:S02]  /*1ad0*/  @P1 PRMT R76, R72, 0x7632, R76 ;  /* 0x00007632484c1816 */ /* 0x000fc4000000004c */
[----:B------:R-:W-:Y:S01]  /*1ae0*/  SHF.L.U32 R87, R83, 0x10, RZ ;  /* 0x0000001053577819 */ /* 0x000fe200000006ff */
[----:B------:R-:W-:Y:S01]  /*1af0*/  FMUL.FTZ R79, R79, R170 ;  /* 0x000000aa4f4f7220 */ /* 0x000fe20000410000 */
[----:B------:R-:W-:Y:S02]  /*1b00*/  PRMT R83, R83, 0x7632, R83 ;  /* 0x0000763253537816 */ /* 0x000fe40000000053 */
[----:B------:R-:W-:Y:S01]  /*1b10*/  @P1 SHF.L.U32 R77, R76, 0x10, RZ ;  /* 0x000000104c4d1819 */ /* 0x000fe200000006ff */
[----:B------:R-:W-:Y:S01]  /*1b20*/  FMUL.FTZ R183, R79, R78 ;  /* 0x0000004e4fb77220 */ /* 0x000fe20000410000 */
[----:B------:R-:W-:Y:S02]  /*1b30*/  @P1 SHF.L.U32 R80, R73, 0x10, RZ ;  /* 0x0000001049501819 */ /* 0x000fe400000006ff */
[----:B------:R-:W-:Y:S01]  /*1b40*/  SHF.L.U32 R83, R83, 0x10, RZ ;  /* 0x0000001053537819 */ /* 0x000fe200000006ff */
[----:B------:R-:W-:Y:S01]  /*1b50*/  @P1 FADD.FTZ R186, R186, R77 ;  /* 0x0000004dbaba1221 */ /* 0x000fe20000010000 */
[----:B------:R-:W-:Y:S01]  /*1b60*/  @P1 PRMT R78, R75, 0x7632, R78 ;  /* 0x000076324b4e1816 */ /* 0x000fe2000000004e */
        /* <DEDUP_REMOVED lines=11> */
[----:B------:R-:W-:Y:S01]  /*1c20*/  @P1 FADD.FTZ R182, R182, R79 ;  /* 0x0000004fb6b61221 */ /* 0x000fe20000010000 */
[----:B------:R-:W-:Y:S01]  /*1c30*/  @P1 SHF.L.U32 R77, R76, 0x10, RZ ;  /* 0x000000104c4d1819 */ /* 0x000fe200000006ff */
[----:B------:R-:W-:Y:S01]  /*1c40*/  @P1 FADD.FTZ R188, R81, R188 ;  /* 0x000000bc51bc1221 */ /* 0x000fe20000010000 */
[----:B------:R-:W-:Y:S01]  /*1c50*/  @P1 FADD.FTZ R183, R183, R78 ;  /* 0x0000004eb7b71221 */ /* 0x000fe20000010000 */
[----:B------:R-:W-:Y:S01]  /*1c60*/  @P1 FADD.FTZ R185, R82, R185 ;  /* 0x000000b952b91221 */ /* 0x000fe20000010000 */
[----:B------:R-:W-:Y:S01]  /*1c70*/  IADD3.X R87, R165, UR11, RZ, P3, !PT ;  /* 0x0000000ba5577c10 */ /* 0x000fe20009ffe4ff */
[----:B------:R-:W-:Y:S01]  /*1c80*/  @P1 FADD.FTZ R184, R184, R77 ;  /* 0x0000004db8b81221 */ /* 0x000fe20000010000 */
[----:B------:R-:W-:Y:S01]  /*1c90*/  F2FP.BF16.F32.PACK_AB R76, R186, R181 ;  /* 0x000000b5ba4c723e */ /* 0x000fe200000010ff */
[----:B------:R-:W-:Y:S01]  /*1ca0*/  IMAD.WIDE.U32 R80, R197, 0x10, R84 ;  /* 0x00000010c5507825 */ /* 0x000fe200078e0054 */
[----:B------:R-:W-:-:S02]  /*1cb0*/  F2FP.BF16.F32.PACK_AB R79, R182, R185 ;  /* 0x000000b9b64f723e */ /* 0x000fc400000010ff */
[----:B------:R-:W-:Y:S02]  /*1cc0*/  F2FP.BF16.F32.PACK_AB R78, R183, R188 ;  /* 0x000000bcb74e723e */ /* 0x000fe400000010ff */
[----:B------:R-:W-:Y:S02]  /*1cd0*/  F2FP.BF16.F32.PACK_AB R77, R184, R187 ;  /* 0x000000bbb84d723e */ /* 0x000fe400000010ff */
[----:B------:R-:W-:-:S03]  /*1ce0*/  @P1 LEA R136, P3, R197, UR8, 0x4 ;  /* 0x00000008c5881c11 */ /* 0x000fc6000f8620ff */
[----:B------:R0:W-:Y:S04]  /*1cf0*/  STG.E.128 desc[UR4][R86.64], R76 ;  /* 0x0000004c56007986 */ /* 0x0001e8000c101d04 */
[----:B------:R-:W2:Y:S01]  /*1d00*/  LDG.E.128 R80, desc[UR4][R80.64] ;  /* 0x0000000450507981 */ /* 0x000ea2000c1e1d00 */
[----:B------:R-:W-:-:S05]  /*1d10*/  @P1 LEA.HI.X R137, R197, UR9, RZ, 0x4, P3 ;  /* 0x00000009c5891c11 */ /* 0x000fca00098f24ff */
[----:B------:R-:W3:Y:S01]  /*1d20*/  @P1 LDG.E.128 R72, desc[UR4][R136.64] ;  /* 0x0000000488481981 */ /* 0x000ee2000c1e1d00 */
[----:B------:R-:W-:Y:S02]  /*1d30*/  SHF.L.U32 R194, R65, 0x10, RZ ;  /* 0x0000001041c27819 */ /* 0x000fe400000006ff */
[----:B------:R-:W-:Y:S02]  /*1d40*/  SHF.L.U32 R178, R64, 0x10, RZ ;  /* 0x0000001040b27819 */ /* 0x000fe400000006ff */
[----:B------:R-:W-:Y:S02]  /*1d50*/  SHF.L.U32 R169, R197, 0x4, RZ ;  /* 0x00000004c5a97819 */ /* 0x000fe400000006ff */
[----:B------:R-:W-:Y:S02]  /*1d60*/  IADD3 R203, R179, 0x80, RZ ;  /* 0x00000080b3cb7810 */ /* 0x000fe40007ffe0ff */
[----:B0-----:R-:W-:Y:S02]  /*1d70*/  IADD3 R86, P3, R169, UR10, RZ ;  /* 0x0000000aa9567c10 */ /* 0x001fe4000ff7e0ff */
[----:B--2---:R-:W-:-:S02]  /*1d80*/  SHF.L.U32 R77, R81, 0x10, RZ ;  /* 0x00000010514d7819 */ /* 0x004fc400000006ff */
[C---:B------:R-:W-:Y:S02]  /*1d90*/  SHF.L.U32 R163, R80.reuse, 0x10, RZ ;  /* 0x0000001050a37819 */ /* 0x040fe400000006ff */
[----:B------:R-:W-:Y:S01]  /*1da0*/  PRMT R76, R80, 0x7632, R76 ;  /* 0x00007632504c7816 */ /* 0x000fe2000000004c */
[-C--:B------:R-:W-:Y:S01]  /*1db0*/  FMUL.FTZ R77, R77, R170.reuse ;  /* 0x000000aa4d4d7220 */ /* 0x080fe20000410000 */
[----:B------:R-:W-:Y:S01]  /*1dc0*/  PRMT R81, R81, 0x7632, R81 ;  /* 0x0000763251517816 */ /* 0x000fe20000000051 */
[----:B------:R-:W-:Y:S01]  /*1dd0*/  FMUL.FTZ R163, R163, R170 ;  /* 0x000000aaa3a37220 */ /* 0x000fe20000410000 */
[----:B---3--:R-:W-:Y:S01]  /*1de0*/  @P1 SHF.L.U32 R78, R72, 0x10, RZ ;  /* 0x00000010484e1819 */ /* 0x008fe200000006ff */
[----:B------:R-:W-:Y:S01]  /*1df0*/  FMUL.FTZ R194, R77, R194 ;  /* 0x000000c24dc27220 */ /* 0x000fe20000410000 */
[----:B------:R-:W-:Y:S01]  /*1e00*/  SHF.L.U32 R79, R82, 0x10, RZ ;  /* 0x00000010524f7819 */ /* 0x000fe200000006ff */
[----:B------:R-:W-:Y:S01]  /*1e10*/  FMUL.FTZ R189, R163, R178 ;  /* 0x000000b2a3bd7220 */ /* 0x000fe20000410000 */
[----:B------:R-:W-:-:S02]  /*1e20*/  SHF.L.U32 R77, R76, 0x10, RZ ;  /* 0x000000104c4d7819 */ /* 0x000fc400000006ff */
[----:B------:R-:W-:Y:S01]  /*1e30*/  PRMT R76, R65, 0x7632, R76 ;  /* 0x00007632414c7816 */ /* 0x000fe2000000004c */
[----:B------:R-:W-:Y:S01]  /*1e40*/  @P1 FADD.FTZ R189, R78, R189 ;  /* 0x000000bd4ebd1221 */ /* 0x000fe20000010000 */
[----:B------:R-:W-:Y:S01]  /*1e50*/  SHF.L.U32 R81, R81, 0x10, RZ ;  /* 0x0000001051517819 */ /* 0x000fe200000006ff */
[-C--:B------:R-:W-:Y:S01]  /*1e60*/  FMUL.FTZ R79, R79, R170.reuse ;  /* 0x000000aa4f4f7220 */ /* 0x080fe20000410000 */
[----:B------:R-:W-:Y:S01]  /*1e70*/  SHF.L.U32 R178, R66, 0x10, RZ ;  /* 0x0000001042b27819 */ /* 0x000fe200000006ff */
[-C--:B------:R-:W-:Y:S01]  /*1e80*/  FMUL.FTZ R77, R77, R170.reuse ;  /* 0x000000aa4d4d7220 */ /* 0x080fe20000410000 */
[----:B------:R-:W-:Y:S01]  /*1e90*/  PRMT R78, R64, 0x7632, R78 ;  /* 0x00007632404e7816 */ /* 0x000fe2000000004e */
[----:B------:R-:W-:Y:S01]  /*1ea0*/  FMUL.FTZ R81, R81, R170 ;  /* 0x000000aa51517220 */ /* 0x000fe20000410000 */
[----:B------:R-:W-:Y:S01]  /*1eb0*/  SHF.L.U32 R76, R76, 0x10, RZ ;  /* 0x000000104c4c7819 */ /* 0x000fe200000006ff */
[----:B------:R-:W-:Y:S01]  /*1ec0*/  FMUL.FTZ R191, R79, R178 ;  /* 0x000000b24fbf7220 */ /* 0x000fe20000410000 */
[----:B------:R-:W-:-:S02]  /*1ed0*/  SHF.L.U32 R78, R78, 0x10, RZ ;  /* 0x000000104e4e7819 */ /* 0x000fc400000006ff */
[----:B------:R-:W-:Y:S01]  /*1ee0*/  PRMT R79, R66, 0x7632, R79 ;  /* 0x00007632424f7816 */ /* 0x000fe2000000004f */
[----:B------:R-:W-:Y:S01]  /*1ef0*/  FMUL.FTZ R193, R81, R76 ;  /* 0x0000004c51c17220 */ /* 0x000fe20000410000 */
[----:B------:R-:W-:Y:S01]  /*1f00*/  PRMT R82, R82, 0x7632, R82 ;  /* 0x0000763252527816 */ /* 0x000fe20000000052 */
[----:B------:R-:W-:Y:S01]  /*1f10*/  FMUL.FTZ R196, R77, R78 ;  /* 0x0000004e4dc47220 */ /* 0x000fe20000410000 */
[C---:B------:R-:W-:Y:S02]  /*1f20*/  SHF.L.U32 R87, R83.reuse, 0x10, RZ ;  /* 0x0000001053577819 */ /* 0x040fe400000006ff */
[----:B------:R-:W-:Y:S02]  /*1f30*/  @P1 PRMT R76, R72, 0x7632, R76 ;  /* 0x00007632484c1816 */ /* 0x000fe4000000004c */
[----:B------:R-:W-:Y:S01]  /*1f40*/  PRMT R83, R83, 0x7632, R83 ;  /* 0x0000763253537816 */ /* 0x000fe20000000053 */
[----:B------:R-:W-:Y:S01]  /*1f50*/  FMUL.FTZ R78, R87, R170 ;  /* 0x000000aa574e7220 */ /* 0x000fe20000410000 */
[----:B------:R-:W-:-:S02]  /*1f60*/  SHF.L.U32 R192, R79, 0x10, RZ ;  /* 0x000000104fc07819 */ /* 0x000fc400000006ff */
[----:B------:R-:W-:Y:S01]  /*1f70*/  SHF.L.U32 R79, R82, 0x10, RZ ;  /* 0x00000010524f7819 */ /* 0x000fe200000006ff */
[----:B------:R-:W-:Y:S01]  /*1f80*/  FMUL.FTZ R195, R67, R78 ;  /* 0x0000004e43c37220 */ /* 0x000fe20000410000 */
[----:B------:R-:W-:Y:S02]  /*1f90*/  @P1 SHF.L.U32 R77, R76, 0x10, RZ ;  /* 0x000000104c4d1819 */ /* 0x000fe400000006ff */
[----:B------:R-:W-:Y:S01]  /*1fa0*/  SHF.L.U32 R83, R83, 0x10, RZ ;  /* 0x0000001053537819 */ /* 0x000fe200000006ff */
[-C--:B------:R-:W-:Y:S01]  /*1fb0*/  FMUL.FTZ R79, R79, R170.reuse ;  /* 0x000000aa4f4f7220 */ /* 0x080fe20000410000 */
[----:B------:R-:W-:Y:S01]  /*1fc0*/  @P1 PRMT R78, R75, 0x7632, R78 ;  /* 0x000076324b4e1816 */ /* 0x000fe2000000004e */
[--C-:B------:R-:W-:Y:S01]  /*1fd0*/  @P1 FADD.FTZ R196, R196, R77.reuse ;  /* 0x0000004dc4c41221 */ /* 0x100fe20000010000 */
[----:B------:R-:W-:Y:S01]  /*1fe0*/  @P1 PRMT R76, R73, 0x7632, R76 ;  /* 0x00007632494c1816 */ /* 0x000fe2000000004c */
[----:B------:R-:W-:Y:S01]  /*1ff0*/  FMUL.FTZ R190, R83, R170 ;  /* 0x000000aa53be7220 */ /* 0x000fe20000410000 */
[C---:B------:R-:W-:Y:S01]  /*2000*/  @P1 PRMT R77, R74.reuse, 0x7632, R77 ;  /* 0x000076324a4d1816 */ /* 0x040fe2000000004d */
        /* <DEDUP_REMOVED lines=8> */
[----:B------:R-:W-:Y:S01]  /*2090*/  @P1 SHF.L.U32 R77, R77, 0x10, RZ ;  /* 0x000000104d4d1819 */ /* 0x000fe200000006ff */
[----:B------:R-:W-:Y:S01]  /*20a0*/  @P1 FADD.FTZ R195, R82, R195 ;  /* 0x000000c352c31221 */ /* 0x000fe20000010000 */
[----:B------:R-:W-:Y:S01]  /*20b0*/  @P1 SHF.L.U32 R76, R76, 0x10, RZ ;  /* 0x000000104c4c1819 */ /* 0x000fe200000006ff */
[----:B------:R-:W-:Y:S01]  /*20c0*/  @P1 FADD.FTZ R190, R190, R79 ;  /* 0x0000004fbebe1221 */ /* 0x000fe20000010000 */
[----:B------:R-:W-:Y:S01]  /*20d0*/  SHF.R.U32.HI R163, RZ, 0x1c, R197 ;  /* 0x0000001cffa37819 */ /* 0x000fe200000116c5 */
[----:B------:R-:W-:Y:S01]  /*20e0*/  @P1 FADD.FTZ R192, R192, R77 ;  /* 0x0000004dc0c01221 */ /* 0x000fe20000010000 */
[----:B------:R-:W-:-:S04]  /*20f0*/  IMAD.WIDE.U32 R80, R203, 0x10, R84 ;  /* 0x00000010cb507825 */ /* 0x000fc800078e0054 */
[----:B------:R-:W-:Y:S01]  /*2100*/  @P1 FADD.FTZ R193, R193, R76 ;  /* 0x0000004cc1c11221 */ /* 0x000fe20000010000 */
[----:B------:R-:W-:Y:S02]  /*2110*/  IADD3.X R87, R163, UR11, RZ, P3, !PT ;  /* 0x0000000ba3577c10 */ /* 0x000fe40009ffe4ff */
[----:B------:R-:W-:Y:S02]  /*2120*/  F2FP.BF16.F32.PACK_AB R79, R190, R195 ;  /* 0x000000c3be4f723e */ /* 0x000fe400000010ff */
        /* <DEDUP_REMOVED lines=10> */
[----:B------:R-:W-:Y:S01]  /*21d0*/  IADD3 R205, R179, 0xa0, RZ ;  /* 0x000000a0b3cd7810 */ /* 0x000fe20007ffe0ff */
[----:B------:R-:W-:-:S04]  /*21e0*/  FADD.FTZ R204, RZ, R142 ;  /* 0x0000008effcc7221 */ /* 0x000fc80000010000 */
[----:B------:R-:W-:-:S04]  /*21f0*/  FADD.FTZ R204, R204, R161 ;  /* 0x000000a1cccc7221 */ /* 0x000fc80000010000 */
[----:B------:R-:W-:-:S04]  /*2200*/  FADD.FTZ R179, R204, R141 ;  /* 0x0000008dccb37221 */ /* 0x000fc80000010000 */
[----:B------:R-:W-:-:S04]  /*2210*/  FADD.FTZ R179, R179, R160 ;  /* 0x000000a0b3b37221 */ /* 0x000fc80000010000 */
[----:B------:R-:W-:-:S04]  /*2220*/  FADD.FTZ R204, R179, R166 ;  /* 0x000000a6b3cc7221 */ /* 0x000fc80000010000 */
[----:B------:R-:W-:Y:S01]  /*2230*/  FADD.FTZ R179, R204, R143 ;  /* 0x0000008fccb37221 */ /* 0x000fe20000010000 */
[----:B--2---:R-:W-:Y:S02]  /*2240*/  SHF.L.U32 R197, R80, 0x10, RZ ;  /* 0x0000001050c57819 */ /* 0x004fe400000006ff */
[----:B0-----:R-:W-:Y:S02]  /*2250*/  SHF.L.U32 R77, R81, 0x10, RZ ;  /* 0x00000010514d7819 */ /* 0x001fe400000006ff */
        /* <DEDUP_REMOVED lines=11> */
[----:B------:R-:W-:Y:S01]  /*2310*/  FMUL.FTZ R79, R79, R170 ;  /* 0x000000aa4f4f7220 */ /* 0x000fe20000410000 */
[----:B------:R-:W-:-:S02]  /*2320*/  SHF.L.U32 R77, R76, 0x10, RZ ;  /* 0x000000104c4d7819 */ /* 0x000fc400000006ff */
[----:B------:R-:W-:Y:S01]  /*2330*/  PRMT R76, R69, 0x7632, R76 ;  /* 0x00007632454c7816 */ /* 0x000fe2000000004c */
[----:B------:R-:W-:Y:S01]  /*2340*/  FMUL.FTZ R136, R79, R178 ;  /* 0x000000b24f887220 */ /* 0x000fe20000410000 */
[----:B------:R-:W-:Y:S01]  /*2350*/  SHF.L.U32 R81, R81, 0x10, RZ ;  /* 0x0000001051517819 */ /* 0x000fe200000006ff */
[-C--:B------:R-:W-:Y:S01]  /*2360*/  FMUL.FTZ R77, R77, R170.reuse ;  /* 0x000000aa4d4d7220 */ /* 0x080fe20000410000 */
[----:B------:R-:W-:Y:S02]  /*2370*/  SHF.L.U32 R78, R78, 0x10, RZ ;  /* 0x000000104e4e7819 */ /* 0x000fe400000006ff */
[----:B------:R-:W-:Y:S01]  /*2380*/  SHF.L.U32 R76, R76, 0x10, RZ ;  /* 0x000000104c4c7819 */ /* 0x000fe200000006ff */
[----:B------:R-:W-:Y:S01]  /*2390*/  FMUL.FTZ R81, R81, R170 ;  /* 0x000000aa51517220 */ /* 0x000fe20000410000 */
[----:B------:R-:W-:Y:S01]  /*23a0*/  PRMT R79, R70, 0x7632, R79 ;  /* 0x00007632464f7816 */ /* 0x000fe2000000004f */
[----:B------:R-:W-:Y:S01]  /*23b0*/  FMUL.FTZ R202, R77, R78 ;  /* 0x0000004e4dca7220 */ /* 0x000fe20000410000 */
[----:B------:R-:W-:Y:S01]  /*23c0*/  PRMT R82, R82, 0x7632, R82 ;  /* 0x0000763252527816 */ /* 0x000fe20000000052 */
[----:B------:R-:W-:Y:S01]  /*23d0*/  FMUL.FTZ R200, R81, R76 ;  /* 0x0000004c51c87220 */ /* 0x000fe20000410000 */
[----:B------:R-:W-:-:S02]  /*23e0*/  SHF.L.U32 R78, R79, 0x10, RZ ;  /* 0x000000104f4e7819 */ /* 0x000fc400000006ff */
[----:B------:R-:W-:Y:S02]  /*23f0*/  SHF.L.U32 R79, R82, 0x10, RZ ;  /* 0x00000010524f7819 */ /* 0x000fe400000006ff */
[----:B------:R-:W-:Y:S02]  /*2400*/  @P1 PRMT R76, R72, 0x7632, R76 ;  /* 0x00007632484c1816 */ /* 0x000fe4000000004c */
[----:B------:R-:W-:Y:S01]  /*2410*/  SHF.L.U32 R87, R83, 0x10, RZ ;  /* 0x0000001053577819 */ /* 0x000fe200000006ff */
[----:B------:R-:W-:Y:S01]  /*2420*/  FMUL.FTZ R79, R79, R170 ;  /* 0x000000aa4f4f7220 */ /* 0x000fe20000410000 */
[----:B------:R-:W-:Y:S02]  /*2430*/  PRMT R83, R83, 0x7632, R83 ;  /* 0x0000763253537816 */ /* 0x000fe40000000053 */
[----:B------:R-:W-:Y:S01]  /*2440*/  @P1 SHF.L.U32 R77, R76, 0x10, RZ ;  /* 0x000000104c4d1819 */ /* 0x000fe200000006ff */
[----:B------:R-:W-:Y:S01]  /*2450*/  FMUL.FTZ R199, R79, R78 ;  /* 0x0000004e4fc77220 */ /* 0x000fe20000410000 */
[----:B------:R-:W-:-:S02]  /*2460*/  @P1 SHF.L.U32 R80, R73, 0x10, RZ ;  /* 0x0000001049501819 */ /* 0x000fc400000006ff */
        /* <DEDUP_REMOVED lines=17> */
[----:B------:R-:W-:Y:S01]  /*2580*/  SHF.L.U32 R180, R203, 0x4, RZ ;  /* 0x00000004cbb47819 */ /* 0x000fe200000006ff */
[----:B------:R-:W-:Y:S01]  /*2590*/  @P1 FADD.FTZ R137, R82, R137 ;  /* 0x0000008952891221 */ /* 0x000fe20000010000 */
[----:B------:R-:W-:Y:S01]  /*25a0*/  @P1 FADD.FTZ R199, R199, R78 ;  /* 0x0000004ec7c71221 */ /* 0x000fe20000010000 */
[----:B------:R-:W-:Y:S01]  /*25b0*/  @P1 FADD.FTZ R200, R200, R77 ;  /* 0x0000004dc8c81221 */ /* 0x000fe20000010000 */
[----:B------:R-:W-:Y:S01]  /*25c0*/  SHF.R.U32.HI R178, RZ, 0x1c, R203 ;  /* 0x0000001cffb27819 */ /* 0x000fe200000116cb */
[----:B------:R-:W-:Y:S01]  /*25d0*/  IMAD.WIDE.U32 R80, R205, 0x10, R84 ;  /* 0x00000010cd507825 */ /* 0x000fe200078e0054 */
[----:B------:R-:W-:-:S02]  /*25e0*/  IADD3 R86, P3, R180, UR10, RZ ;  /* 0x0000000ab4567c10 */ /* 0x000fc4000ff7e0ff */
[----:B------:R-:W-:Y:S02]  /*25f0*/  F2FP.BF16.F32.PACK_AB R79, R198, R137 ;  /* 0x00000089c64f723e */ /* 0x000fe400000010ff */
[----:B------:R-:W-:Y:S02]  /*2600*/  IADD3.X R87, R178, UR11, RZ, P3, !PT ;  /* 0x0000000bb2577c10 */ /* 0x000fe40009ffe4ff */
[----:B------:R-:W-:Y:S02]  /*2610*/  F2FP.BF16.F32.PACK_AB R78, R199, R136 ;  /* 0x00000088c74e723e */ /* 0x000fe400000010ff */
[----:B------:R-:W-:Y:S02]  /*2620*/  F2FP.BF16.F32.PACK_AB R77, R200, R201 ;  /* 0x000000c9c84d723e */ /* 0x000fe400000010ff */
[----:B------:R-:W-:-:S05]  /*2630*/  F2FP.BF16.F32.PACK_AB R76, R202, R197 ;  /* 0x000000c5ca4c723e */ /* 0x000fca00000010ff */
[----:B------:R0:W-:Y:S01]  /*2640*/  STG.E.128 desc[UR4][R86.64], R76 ;  /* 0x0000004c56007986 */ /* 0x0001e2000c101d04 */
[----:B------:R-:W-:-:S03]  /*2650*/  @P1 LEA R84, P3, R205, UR8, 0x4 ;  /* 0x00000008cd541c11 */ /* 0x000fc6000f8620ff */
[----:B------:R-:W2:Y:S01]  /*2660*/  LDG.E.128 R80, desc[UR4][R80.64] ;  /* 0x0000000450507981 */ /* 0x000ea2000c1e1d00 */
[----:B------:R-:W-:-:S05]  /*2670*/  @P1 LEA.HI.X R85, R205, UR9, RZ, 0x4, P3 ;  /* 0x00000009cd551c11 */ /* 0x000fca00098f24ff */
[----:B------:R1:W3:Y:S01]  /*2680*/  @P1 LDG.E.128 R72, desc[UR4][R84.64] ;  /* 0x0000000454481981 */ /* 0x0002e2000c1e1d00 */
[----:B------:R-:W-:Y:S01]  /*2690*/  UMOV UR6, 0xffffffff ;  /* 0xffffffff00067882 */ /* 0x000fe20000000000 */
        /* <DEDUP_REMOVED lines=28> */
[C---:B--2---:R-:W-:Y:S02]  /*2860*/  SHF.L.U32 R77, R80.reuse, 0x10, RZ ;  /* 0x00000010504d7819 */ /* 0x044fe400000006ff */
[----:B------:R-:W-:Y:S02]  /*2870*/  PRMT R80, R80, 0x7632, R80 ;  /* 0x0000763250507816 */ /* 0x000fe40000000050 */
[----:B-1----:R-:W-:Y:S01]  /*2880*/  SHF.L.U32 R85, R82, 0x10, RZ ;  /* 0x0000001052557819 */ /* 0x002fe200000006ff */
[-C--:B------:R-:W-:Y:S01]  /*2890*/  FMUL.FTZ R204, R77, R170.reuse ;  /* 0x000000aa4dcc7220 */ /* 0x080fe20000410000 */
        /* <DEDUP_REMOVED lines=8> */
[-C--:B------:R-:W-:Y:S01]  /*2920*/  FMUL.FTZ R76, R77, R170.reuse ;  /* 0x000000aa4d4c7220 */ /* 0x080fe20000410000 */
[----:B------:R-:W-:Y:S01]  /*2930*/  PRMT R82, R82, 0x7632, R82 ;  /* 0x0000763252527816 */ /* 0x000fe20000000052 */
[----:B------:R-:W-:Y:S01]  /*2940*/  FMUL.FTZ R86, R28, R79 ;  /* 0x0000004f1c567220 */ /* 0x000fe20000410000 */
[----:B---3--:R-:W-:Y:S01]  /*2950*/  @P1 SHF.L.U32 R77, R72, 0x10, RZ ;  /* 0x00000010484d1819 */ /* 0x008fe200000006ff */
[----:B------:R-:W-:Y:S01]  /*2960*/  FADD.FTZ R79, R78, R201 ;  /* 0x000000c94e4f7221 */ /* 0x000fe20000010000 */
[----:B------:R-:W-:Y:S01]  /*2970*/  SHF.L.U32 R87, R83, 0x10, RZ ;  /* 0x0000001053577819 */ /* 0x000fe200000006ff */
[-C--:B------:R-:W-:Y:S01]  /*2980*/  FMUL.FTZ R85, R85, R170.reuse ;  /* 0x000000aa55557220 */ /* 0x080fe20000410000 */
[----:B------:R-:W-:Y:S01]  /*2990*/  SHF.L.U32 R81, R81, 0x10, RZ ;  /* 0x0000001051517819 */ /* 0x000fe200000006ff */
[----:B------:R-:W-:Y:S01]  /*29a0*/  @P1 FADD.FTZ R204, R77, R204 ;  /* 0x000000cc4dcc1221 */ /* 0x000fe20000010000 */
[----:B------:R-:W-:Y:S01]  /*29b0*/  SHF.L.U32 R83, R82, 0x10, RZ ;  /* 0x0000001052537819 */ /* 0x000fe200000006ff */
[-C--:B------:R-:W-:Y:S01]  /*29c0*/  FMUL.FTZ R87, R87, R170.reuse ;  /* 0x000000aa57577220 */ /* 0x080fe20000410000 */
[----:B------:R-:W-:Y:S01]  /*29d0*/  @P1 PRMT R78, R75, 0x7632, R78 ;  /* 0x000076324b4e1816 */ /* 0x000fe2000000004e */
[-C--:B------:R-:W-:Y:S01]  /*29e0*/  FMUL.FTZ R81, R81, R170.reuse ;  /* 0x000000aa51517220 */ /* 0x080fe20000410000 */
[----:B------:R-:W-:Y:S01]  /*29f0*/  @P1 PRMT R77, R72, 0x7632, R77 ;  /* 0x00007632484d1816 */ /* 0x000fe2000000004d */
[----:B------:R-:W-:Y:S01]  /*2a00*/  FMUL.FTZ R80, R83, R170 ;  /* 0x000000aa53507220 */ /* 0x000fe20000410000 */
[----:B------:R-:W-:Y:S01]  /*2a10*/  FADD.FTZ R79, R79, R200 ;  /* 0x000000c84f4f7221 */ /* 0x000fe20000010000 */
[----:B------:R-:W-:Y:S01]  /*2a20*/  @P1 SHF.L.U32 R170, R78, 0x10, RZ ;  /* 0x000000104eaa1819 */ /* 0x000fe200000006ff */
[----:B------:R-:W-:Y:S01]  /*2a30*/  FMUL.FTZ R203, R123, R76 ;  /* 0x0000004c7bcb7220 */ /* 0x000fe20000410000 */
[----:B------:R-:W-:Y:S01]  /*2a40*/  @P1 SHF.L.U32 R78, R77, 0x10, RZ ;  /* 0x000000104d4e1819 */ /* 0x000fe200000006ff */
[----:B------:R-:W-:Y:S01]  /*2a50*/  FMUL.FTZ R84, R27, R84 ;  /* 0x000000541b547220 */ /* 0x000fe20000410000 */
[C---:B------:R-:W-:Y:S01]  /*2a60*/  @P1 SHF.L.U32 R179, R74.reuse, 0x10, RZ ;  /* 0x000000104ab31819 */ /* 0x040fe200000006ff */
[----:B------:R-:W-:Y:S01]  /*2a70*/  FADD.FTZ R76, R79, R136 ;  /* 0x000000884f4c7221 */ /* 0x000fe20000010000 */
[----:B------:R-:W-:Y:S01]  /*2a80*/  @P1 SHF.L.U32 R83, R73, 0x10, RZ ;  /* 0x0000001049531819 */ /* 0x000fe200000006ff */
[----:B------:R-:W-:Y:S01]  /*2a90*/  @P1 FADD.FTZ R203, R203, R78 ;  /* 0x0000004ecbcb1221 */ /* 0x000fe20000010000 */
[----:B------:R-:W-:Y:S01]  /*2aa0*/  @P1 PRMT R77, R74, 0x7632, R77 ;  /* 0x000076324a4d1816 */ /* 0x000fe2000000004d */
[----:B------:R-:W-:Y:S01]  /*2ab0*/  @P1 FADD.FTZ R84, R179, R84 ;  /* 0x00000054b3541221 */ /* 0x000fe20000010000 */
[----:B------:R-:W-:Y:S01]  /*2ac0*/  FADD.FTZ R78, R76, R199 ;  /* 0x000000c74c4e7221 */ /* 0x000fe20000010000 */
[----:B------:R-:W-:Y:S01]  /*2ad0*/  @P1 SHF.L.U32 R179, R75, 0x10, RZ ;  /* 0x000000104bb31819 */ /* 0x000fe200000006ff */
[----:B------:R-:W-:Y:S01]  /*2ae0*/  FMUL.FTZ R82, R26, R87 ;  /* 0x000000571a527220 */ /* 0x000fe20000410000 */
[----:B------:R-:W-:Y:S01]  /*2af0*/  @P1 PRMT R76, R73, 0x7632, R76 ;  /* 0x00007632494c1816 */ /* 0x000fe2000000004c */
[----:B------:R-:W-:Y:S01]  /*2b00*/  @P1 FADD.FTZ R86, R83, R86 ;  /* 0x0000005653561221 */ /* 0x000fe20000010000 */
[----:B------:R-:W-:Y:S01]  /*2b10*/  FADD.FTZ R79, R78, R137 ;  /* 0x000000894e4f7221 */ /* 0x000fe20000010000 */
[----:B------:R-:W-:Y:S01]  /*2b20*/  FMUL.FTZ R83, R126, R85 ;  /* 0x000000557e537220 */ /* 0x000fe20000410000 */
[----:B------:R-:W-:Y:S01]  /*2b30*/  @P1 SHF.L.U32 R76, R76, 0x10, RZ ;  /* 0x000000104c4c1819 */ /* 0x000fe200000006ff */
[----:B------:R-:W-:Y:S01]  /*2b40*/  @P1 FADD.FTZ R82, R179, R82 ;  /* 0x00000052b3521221 */ /* 0x000fe20000010000 */
[----:B------:R-:W-:Y:S01]  /*2b50*/  @P1 SHF.L.U32 R78, R77, 0x10, RZ ;  /* 0x000000104d4e1819 */ /* 0x000fe200000006ff */
[----:B------:R-:W-:Y:S01]  /*2b60*/  FMUL.FTZ R85, R125, R80 ;  /* 0x000000507d557220 */ /* 0x000fe20000410000 */
[----:B------:R-:W-:Y:S01]  /*2b70*/  FMUL.FTZ R87, R124, R81 ;  /* 0x000000517c577220 */ /* 0x000fe20000410000 */
[----:B------:R-:W-:Y:S01]  /*2b80*/  SHF.L.U32 R179, R205, 0x4, RZ ;  /* 0x00000004cdb37819 */ /* 0x000fe200000006ff */
[----:B------:R-:W-:Y:S01]  /*2b90*/  FADD.FTZ R79, R79, R198 ;  /* 0x000000c64f4f7221 */ /* 0x000fe20000010000 */
[----:B------:R-:W-:Y:S01]  /*2ba0*/  @P1 FADD.FTZ R83, R83, R170 ;  /* 0x000000aa53531221 */ /* 0x000fe20000010000 */
[----:B------:R-:W-:Y:S01]  /*2bb0*/  @P1 FADD.FTZ R85, R85, R78 ;  /* 0x0000004e55551221 */ /* 0x000fe20000010000 */
[----:B------:R-:W-:Y:S01]  /*2bc0*/  @P1 FADD.FTZ R87, R87, R76 ;  /* 0x0000004c57571221 */ /* 0x000fe20000010000 */
[----:B------:R-:W-:Y:S01]  /*2bd0*/  SHF.R.U32.HI R170, RZ, 0x1c, R205 ;  /* 0x0000001cffaa7819 */ /* 0x000fe200000116cd */
[----:B------:R-:W-:Y:S01]  /*2be0*/  FADD.FTZ R206, R79, R204 ;  /* 0x000000cc4fce7221 */ /* 0x000fe20000010000 */
[----:B------:R-:W-:-:S02]  /*2bf0*/  IADD3 R80, P3, R179, UR10, RZ ;  /* 0x0000000ab3507c10 */ /* 0x000fc4000ff7e0ff */
[----:B------:R-:W-:Y:S01]  /*2c00*/  F2FP.BF16.F32.PACK_AB R79, R83, R82 ;  /* 0x00000052534f723e */ /* 0x000fe200000010ff */
[----:B------:R-:W-:Y:S01]  /*2c10*/  FADD.FTZ R205, R206, R203 ;  /* 0x000000cbcecd7221 */ /* 0x000fe20000010000 */
[----:B------:R-:W-:Y:S02]  /*2c20*/  IADD3.X R81, R170, UR11, RZ, P3, !PT ;  /* 0x0000000baa517c10 */ /* 0x000fe40009ffe4ff */
[----:B------:R-:W-:Y:S01]  /*2c30*/  F2FP.BF16.F32.PACK_AB R78, R85, R84 ;  /* 0x00000054554e723e */ /* 0x000fe200000010ff */
[----:B------:R-:W-:Y:S01]  /*2c40*/  FADD.FTZ R206, R205, R86 ;  /* 0x00000056cdce7221 */ /* 0x000fe20000010000 */
[----:B------:R-:W-:Y:S02]  /*2c50*/  F2FP.BF16.F32.PACK_AB R77, R87, R86 ;  /* 0x00000056574d723e */ /* 0x000fe400000010ff */
[----:B------:R-:W-:Y:S01]  /*2c60*/  F2FP.BF16.F32.PACK_AB R76, R203, R204 ;  /* 0x000000cccb4c723e */ /* 0x000fe200000010ff */
[----:B------:R-:W-:Y:S01]  /*2c70*/  FADD.FTZ R205, R206, R87 ;  /* 0x00000057cecd7221 */ /* 0x000fe20000010000 */
[----:B------:R-:W-:-:S03]  /*2c80*/  ISETP.NE.AND P1, PT, R90, RZ, PT ;  /* 0x000000ff5a00720c */ /* 0x000fc60003f25270 */
[----:B------:R0:W-:Y:S01]  /*2c90*/  STG.E.128 desc[UR4][R80.64], R76 ;  /* 0x0000004c50007986 */ /* 0x0001e2000c101d04 */
[----:B------:R-:W-:-:S04]  /*2ca0*/  FADD.FTZ R206, R205, R84 ;  /* 0x00000054cdce7221 */ /* 0x000fc80000010000 */
[----:B------:R-:W-:-:S04]  /*2cb0*/  FADD.FTZ R205, R206, R85 ;  /* 0x00000055cecd7221 */ /* 0x000fc80000010000 */
[----:B------:R-:W-:-:S04]  /*2cc0*/  FADD.FTZ R206, R205, R82 ;  /* 0x00000052cdce7221 */ /* 0x000fc80000010000 */
[----:B------:R-:W-:Y:S01]  /*2cd0*/  FADD.FTZ R206, R206, R83 ;  /* 0x00000053cece7221 */ /* 0x000fe20000010000 */
[----:B------:R-:W-:Y:S06]  /*2ce0*/  BRA.DIV UR6, `(.L_x_761) ;  /* 0x0000001606047947 */ /* 0x000fec000b800000 */
[----:B0-----:R-:W0:Y:S02]  /*2cf0*/  SHFL.BFLY PT, R77, R206, 0x1, 0x1f ;  /* 0x0c201f00ce4d7f89 */ /* 0x001e2400000e0000 */
        /* <DEDUP_REMOVED lines=13> */
[C---:B------:R-:W-:Y:S01]  /*2dd0*/  FADD.FTZ R79, -R81.reuse, R141 ;  /* 0x0000008d514f7221 */ /* 0x040fe20000010100 */
[----:B------:R-:W-:Y:S01]  /*2de0*/  FADD.FTZ R205, -R81, R143 ;  /* 0x0000008f51cd7221 */ /* 0x000fe20000010100 */
[----:B------:R-:W-:-:S04]  /*2df0*/  FFMA.FTZ R76, R76, R76, RZ ;  /* 0x0000004c4c4c7223 */ /* 0x000fc800000100ff */
[----:B------:R-:W-:Y:S01]  /*2e00*/  FFMA.FTZ R76, R207, R207, R76 ;  /* 0x000000cfcf4c7223 */ /* 0x000fe2000001004c */
[----:B------:R-:W-:-:S03]  /*2e10*/  FADD.FTZ R207, -R81, R160 ;  /* 0x000000a051cf7221 */ /* 0x000fc60000010100 */
[----:B------:R-:W-:Y:S01]  /*2e20*/  FFMA.FTZ R76, R79, R79, R76 ;  /* 0x0000004f4f4c7223 */ /* 0x000fe2000001004c */
[----:B------:R-:W-:-:S03]  /*2e30*/  FADD.FTZ R79, -R81, R166 ;  /* 0x000000a6514f7221 */ /* 0x000fc60000010100 */
[----:B------:R-:W-:-:S04]  /*2e40*/  FFMA.FTZ R76, R207, R207, R76 ;  /* 0x000000cfcf4c7223 */ /* 0x000fc8000001004c */
[----:B------:R-:W-:Y:S01]  /*2e50*/  FFMA.FTZ R76, R79, R79, R76 ;  /* 0x0000004f4f4c7223 */ /* 0x000fe2000001004c */
[----:B------:R-:W-:-:S03]  /*2e60*/  FADD.FTZ R79, -R81, R164 ;  /* 0x000000a4514f7221 */ /* 0x000fc60000010100 */
        /* <DEDUP_REMOVED lines=93> */
.L_x_774:
[C---:B------:R-:W-:Y:S01]  /*3440*/  FMUL.FTZ R76, R81.reuse, R81 ;  /* 0x00000051514c7220 */ /* 0x040fe20000410000 */
[----:B01----:R-:W-:Y:S01]  /*3450*/  FADD.FTZ R80, R80, R207 ;  /* 0x000000cf50507221 */ /* 0x003fe20000010000 */
[----:B------:R-:W0:Y:S03]  /*3460*/  @!P1 LDC.64 R78, c[0x0][0x250] ;  /* 0x00009400ff4e9b82 */ /* 0x000e260000000a00 */
[----:B------:R-:W-:Y:S01]  /*3470*/  FSEL R76, R76, RZ, P2 ;  /* 0x000000ff4c4c7208 */ /* 0x000fe20001000000 */
[----:B------:R-:W-:Y:S01]  /*3480*/  FFMA.FTZ R77, R80, R77, UR12 ;  /* 0x0000000c504d7e23 */ /* 0x000fe2000801004d */
[----:B------:R-:W-:-:S03]  /*3490*/  FSEL R80, R81, RZ, !P2 ;  /* 0x000000ff51507208 */ /* 0x000fc60005000000 */
[----:B------:R-:W-:Y:S02]  /*34a0*/  FADD.FTZ R205, R77, R76 ;  /* 0x0000004c4dcd7221 */ /* 0x000fe40000010000 */
[----:B------:R-:W1:Y:S01]  /*34b0*/  @!P1 LDC.64 R76, c[0x0][0x258] ;  /* 0x00009600ff4c9b82 */ /* 0x000e620000000a00 */
[C---:B------:R-:W-:Y:S01]  /*34c0*/  FADD.FTZ R206, -R80.reuse, R143 ;  /* 0x0000008f50ce7221 */ /* 0x040fe20000010100 */
[C---:B------:R-:W-:Y:S01]  /*34d0*/  FADD.FTZ R141, -R80.reuse, R141 ;  /* 0x0000008d508d7221 */ /* 0x040fe20000010100 */
[----:B------:R-:W2:Y:S01]  /*34e0*/  MUFU.RSQ R143, R205 ;  /* 0x000000cd008f7308 */ /* 0x000ea20000001400 */
        /* <DEDUP_REMOVED lines=42> */
[----:B------:R-:W-:Y:S01]  /*3790*/  FADD.FTZ R86, -R80, R87 ;  /* 0x0000005750567221 */ /* 0x000fe20000010100 */
[----:B0-----:R-:W-:-:S04]  /*37a0*/  @!P1 IMAD.WIDE R78, R0, 0x4, R78 ;  /* 0x00000004004e9825 */ /* 0x001fc800078e024e */
[C---:B------:R-:W-:Y:S01]  /*37b0*/  FADD.FTZ R84, -R80.reuse, R85 ;  /* 0x0000005550547221 */ /* 0x040fe20000010100 */
[C---:B------:R-:W-:Y:S01]  /*37c0*/  FADD.FTZ R82, -R80.reuse, R82 ;  /* 0x0000005250527221 */ /* 0x040fe20000010100 */
[----:B------:R-:W-:Y:S01]  /*37d0*/  FADD.FTZ R80, -R80, R83 ;  /* 0x0000005350507221 */ /* 0x000fe20000010100 */
[C---:B--2---:R-:W-:Y:S01]  /*37e0*/  FMUL.FTZ R250, R143.reuse, R141 ;  /* 0x0000008d8ffa7220 */ /* 0x044fe20000410000 */
[C---:B------:R-:W-:Y:S01]  /*37f0*/  FMUL.FTZ R252, R143.reuse, R164 ;  /* 0x000000a48ffc7220 */ /* 0x040fe20000410000 */
[C---:B------:R-:W-:Y:S01]  /*3800*/  FMUL.FTZ R141, R143.reuse, R208 ;  /* 0x000000d08f8d7220 */ /* 0x040fe20000410000 */
[C---:B------:R-:W-:Y:S01]  /*3810*/  FMUL.FTZ R87, R143.reuse, R160 ;  /* 0x000000a08f577220 */ /* 0x040fe20000410000 */
[C---:B------:R-:W-:Y:S01]  /*3820*/  FMUL.FTZ R137, R143.reuse, R166 ;  /* 0x000000a68f897220 */ /* 0x040fe20000410000 */
[C---:B------:R-:W-:Y:S01]  /*3830*/  FMUL.FTZ R206, R143.reuse, R206 ;  /* 0x000000ce8fce7220 */ /* 0x040fe20000410000 */
[----:B------:R0:W-:Y:S01]  /*3840*/  @!P1 STG.E desc[UR4][R78.64], R81 ;  /* 0x000000514e009986 */ /* 0x0001e2000c101904 */
[----:B------:R-:W-:Y:S01]  /*3850*/  FMUL.FTZ R175, R143, R80 ;  /* 0x000000508faf7220 */ /* 0x000fe20000410000 */
[----:B-1----:R-:W-:-:S04]  /*3860*/  @!P1 IMAD.WIDE R76, R0, 0x4, R76 ;  /* 0x00000004004c9825 */ /* 0x002fc800078e024c */
[----:B------:R-:W-:Y:S01]  /*3870*/  FFMA.FTZ R80, R141, R157, R94 ;  /* 0x0000009d8d507223 */ /* 0x000fe2000001005e */
[C---:B------:R-:W-:Y:S01]  /*3880*/  FMUL.FTZ R188, R143.reuse, R188 ;  /* 0x000000bc8fbc7220 */ /* 0x040fe20000410000 */
[----:B------:R-:W-:Y:S01]  /*3890*/  FMUL.FTZ R222, R143, R222 ;  /* 0x000000de8fde7220 */ /* 0x000fe20000410000 */
[----:B------:R-:W-:Y:S01]  /*38a0*/  FFMA.FTZ R250, R250, R4, R89 ;  /* 0x00000004fafa7223 */ /* 0x000fe20000010059 */
[----:B------:R-:W-:Y:S01]  /*38b0*/  FFMA.FTZ R87, R87, R155, R92 ;  /* 0x0000009b57577223 */ /* 0x000fe2000001005c */
[C---:B------:R-:W-:Y:S01]  /*38c0*/  FMUL.FTZ R83, R143.reuse, R142 ;  /* 0x0000008e8f537220 */ /* 0x040fe20000410000 */
[C---:B------:R-:W-:Y:S01]  /*38d0*/  FMUL.FTZ R248, R143.reuse, R161 ;  /* 0x000000a18ff87220 */ /* 0x040fe20000410000 */
[C---:B------:R-:W-:Y:S01]  /*38e0*/  FMUL.FTZ R85, R143.reuse, R214 ;  /* 0x000000d68f557220 */ /* 0x040fe20000410000 */
[----:B------:R-:W-:Y:S01]  /*38f0*/  FMUL.FTZ R210, R143, R210 ;  /* 0x000000d28fd27220 */ /* 0x000fe20000410000 */
[----:B0-----:R-:W-:Y:S01]  /*3900*/  FFMA.FTZ R79, R252, R2, R55 ;  /* 0x00000002fc4f7223 */ /* 0x001fe20000010037 */
        /* <DEDUP_REMOVED lines=8> */
[----:B------:R-:W-:Y:S01]  /*3990*/  FMUL.FTZ R161, R143, R86 ;  /* 0x000000568fa17220 */ /* 0x000fe20000410000 */
[----:B------:R0:W-:Y:S01]  /*39a0*/  @!P1 STG.E desc[UR4][R76.64], R143 ;  /* 0x0000008f4c009986 */ /* 0x0001e2000c101904 */
[----:B------:R-:W-:Y:S01]  /*39b0*/  F2FP.BF16.F32.PACK_AB R79, R80, R79 ;  /* 0x0000004f504f723e */ /* 0x000fe200000010ff */
[----:B------:R-:W-:Y:S01]  /*39c0*/  FFMA.FTZ R86, R19, R188, R46 ;  /* 0x000000bc13567223 */ /* 0x000fe2000001002e */
[----:B------:R-:W-:Y:S01]  /*39d0*/  FFMA.FTZ R137, R134, R222, R101 ;  /* 0x000000de86897223 */ /* 0x000fe20000010065 */
[C---:B------:R-:W-:Y:S01]  /*39e0*/  FMUL.FTZ R159, R143.reuse, R136 ;  /* 0x000000888f9f7220 */ /* 0x040fe20000410000 */
[----:B------:R-:W-:Y:S01]  /*39f0*/  FMUL.FTZ R166, R143, R82 ;  /* 0x000000528fa67220 */ /* 0x000fe20000410000 */
[----:B------:R-:W-:Y:S01]  /*3a00*/  FFMA.FTZ R83, R83, R5, R88 ;  /* 0x0000000553537223 */ /* 0x000fe20000010058 */
[----:B------:R-:W-:Y:S01]  /*3a10*/  FFMA.FTZ R248, R248, R156, R91 ;  /* 0x0000009cf8f87223 */ /* 0x000fe2000001005b */
[----:B------:R-:W-:Y:S01]  /*3a20*/  F2FP.BF16.F32.PACK_AB R78, R81, R78 ;  /* 0x0000004e514e723e */ /* 0x000fe200000010ff */
[----:B------:R-:W-:Y:S01]  /*3a30*/  FFMA.FTZ R80, R85, R23, R52 ;  /* 0x0000001755507223 */ /* 0x000fe20000010034 */
[----:B------:R-:W-:Y:S01]  /*3a40*/  FFMA.FTZ R174, R174, R22, R51 ;  /* 0x00000016aeae7223 */ /* 0x000fe20000010033 */
[----:B------:R-:W-:Y:S01]  /*3a50*/  FFMA.FTZ R177, R177, R129, R98 ;  /* 0x00000081b1b17223 */ /* 0x000fe20000010062 */
[----:B0-----:R-:W-:Y:S01]  /*3a60*/  F2FP.BF16.F32.PACK_AB R77, R87, R250 ;  /* 0x000000fa574d723e */ /* 0x001fe200000010ff */
[----:B------:R-:W-:Y:S01]  /*3a70*/  FFMA.FTZ R85, R130, R210, R95 ;  /* 0x000000d282557223 */ /* 0x000fe2000001005f */
[----:B------:R-:W-:Y:S01]  /*3a80*/  FFMA.FTZ R81, R25, R176, R50 ;  /* 0x000000b019517223 */ /* 0x000fe20000010032 */
[----:B------:R-:W-:Y:S01]  /*3a90*/  FFMA.FTZ R168, R127, R168, R96 ;  /* 0x000000a87fa87223 */ /* 0x000fe20000010060 */
[----:B------:R-:W-:Y:S01]  /*3aa0*/  FFMA.FTZ R82, R24, R212, R53 ;  /* 0x000000d418527223 */ /* 0x000fe20000010035 */
[----:B------:R-:W-:Y:S01]  /*3ab0*/  FFMA.FTZ R87, R128, R172, R97 ;  /* 0x000000ac80577223 */ /* 0x000fe20000010061 */
[----:B------:R-:W-:Y:S01]  /*3ac0*/  IADD3 R136, P1, R138, UR14, RZ ;  /* 0x0000000e8a887c10 */ /* 0x000fe2000ff3e0ff */
[C---:B------:R-:W-:Y:S01]  /*3ad0*/  FMUL.FTZ R220, R143.reuse, R220 ;  /* 0x000000dc8fdc7220 */ /* 0x040fe20000410000 */
[C---:B------:R-:W-:Y:S01]  /*3ae0*/  FMUL.FTZ R218, R143.reuse, R218 ;  /* 0x000000da8fda7220 */ /* 0x040fe20000410000 */
[----:B------:R-:W-:Y:S01]  /*3af0*/  IADD3 R138, P3, R140, UR14, RZ ;  /* 0x0000000e8c8a7c10 */ /* 0x000fe2000ff7e0ff */
[C---:B------:R-:W-:Y:S01]  /*3b00*/  FMUL.FTZ R186, R143.reuse, R186 ;  /* 0x000000ba8fba7220 */ /* 0x040fe20000410000 */
[C---:B------:R-:W-:Y:S01]  /*3b10*/  FMUL.FTZ R184, R143.reuse, R184 ;  /* 0x000000b88fb87220 */ /* 0x040fe20000410000 */
[C---:B------:R-:W-:Y:S01]  /*3b20*/  FMUL.FTZ R224, R143.reuse, R224 ;  /* 0x000000e08fe07220 */ /* 0x040fe20000410000 */
[----:B------:R-:W-:Y:S01]  /*3b30*/  FMUL.FTZ R181, R143, R182 ;  /* 0x000000b68fb57220 */ /* 0x000fe20000410000 */
[----:B------:R-:W-:Y:S01]  /*3b40*/  F2FP.BF16.F32.PACK_AB R86, R137, R86 ;  /* 0x000000568956723e */ /* 0x000fe200000010ff */
[----:B------:R-:W-:Y:S01]  /*3b50*/  FMUL.FTZ R164, R143, R84 ;  /* 0x000000548fa47220 */ /* 0x000fe20000410000 */
[----:B------:R-:W-:Y:S01]  /*3b60*/  F2FP.BF16.F32.PACK_AB R76, R248, R83 ;  /* 0x00000053f84c723e */ /* 0x000fe200000010ff */
[----:B------:R-:W-:Y:S01]  /*3b70*/  FFMA.FTZ R84, R21, R220, R48 ;  /* 0x000000dc15547223 */ /* 0x000fe20000010030 */
[----:B------:R-:W-:Y:S01]  /*3b80*/  IADD3.X R137, R162, UR15, RZ, P1, !PT ;  /* 0x0000000fa2897c10 */ /* 0x000fe20008ffe4ff */
[----:B------:R-:W-:Y:S01]  /*3b90*/  FFMA.FTZ R141, R132, R218, R99 ;  /* 0x000000da848d7223 */ /* 0x000fe20000010063 */
[----:B------:R-:W-:Y:S01]  /*3ba0*/  F2FP.BF16.F32.PACK_AB R83, R177, R174 ;  /* 0x000000aeb153723e */ /* 0x000fe200000010ff */
[----:B------:R-:W-:Y:S01]  /*3bb0*/  FFMA.FTZ R224, R224, R18, R47 ;  /* 0x00000012e0e07223 */ /* 0x000fe2000001002f */
[----:B------:R-:W-:Y:S01]  /*3bc0*/  F2FP.BF16.F32.PACK_AB R82, R87, R82 ;  /* 0x000000525752723e */ /* 0x000fe200000010ff */
[----:B------:R-:W-:Y:S01]  /*3bd0*/  FFMA.FTZ R181, R181, R133, R102 ;  /* 0x00000085b5b57223 */ /* 0x000fe20000010066 */
[----:B------:R-:W-:Y:S01]  /*3be0*/  F2FP.BF16.F32.PACK_AB R81, R168, R81 ;  /* 0x00000051a851723e */ /* 0x000fe200000010ff */
[----:B------:R-:W-:Y:S01]  /*3bf0*/  FFMA.FTZ R184, R131, R184, R100 ;  /* 0x000000b883b87223 */ /* 0x000fe20000010064 */
[----:B------:R-:W-:Y:S01]  /*3c00*/  F2FP.BF16.F32.PACK_AB R80, R85, R80 ;  /* 0x000000505550723e */ /* 0x000fe200000010ff */
[----:B------:R-:W-:Y:S01]  /*3c10*/  FFMA.FTZ R85, R20, R186, R49 ;  /* 0x000000ba14557223 */ /* 0x000fe20000010031 */
[----:B------:R-:W-:Y:S01]  /*3c20*/  IADD3.X R139, R139, UR15, RZ, P3, !PT ;  /* 0x0000000f8b8b7c10 */ /* 0x000fe20009ffe4ff */
[----:B------:R-:W-:Y:S01]  /*3c30*/  STG.E.128 desc[UR4][R136.64], R76 ;  /* 0x0000004c88007986 */ /* 0x000fe2000c101d04 */
[----:B------:R-:W-:Y:S01]  /*3c40*/  IADD3 R140, P4, R167, UR14, RZ ;  /* 0x0000000ea78c7c10 */ /* 0x000fe2000ff9e0ff */
[----:B------:R-:W-:Y:S01]  /*3c50*/  FMUL.FTZ R232, R143, R232 ;  /* 0x000000e88fe87220 */ /* 0x000fe20000410000 */
[----:B------:R-:W-:Y:S01]  /*3c60*/  F2FP.BF16.F32.PACK_AB R84, R141, R84 ;  /* 0x000000548d54723e */ /* 0x000fe200000010ff */
[----:B------:R0:W-:Y:S01]  /*3c70*/  STG.E.128 desc[UR4][R138.64], R80 ;  /* 0x000000508a007986 */ /* 0x0001e2000c101d04 */
[----:B------:R-:W-:Y:S01]  /*3c80*/  F2FP.BF16.F32.PACK_AB R87, R181, R224 ;  /* 0x000000e0b557723e */ /* 0x000fe200000010ff */
[C---:B------:R-:W-:Y:S01]  /*3c90*/  FMUL.FTZ R202, R143.reuse, R202 ;  /* 0x000000ca8fca7220 */ /* 0x040fe20000410000 */
[----:B------:R-:W-:Y:S01]  /*3ca0*/  F2FP.BF16.F32.PACK_AB R85, R184, R85 ;  /* 0x00000055b855723e */ /* 0x000fe200000010ff */
[----:B------:R-:W-:Y:S01]  /*3cb0*/  FMUL.FTZ R246, R143, R246 ;  /* 0x000000f68ff67220 */ /* 0x000fe20000410000 */
[----:B------:R-:W-:Y:S01]  /*3cc0*/  IADD3.X R141, R165, UR15, RZ, P4, !PT ;  /* 0x0000000fa58d7c10 */ /* 0x000fe2000a7fe4ff */
[C---:B------:R-:W-:Y:S01]  /*3cd0*/  FMUL.FTZ R236, R143.reuse, R236 ;  /* 0x000000ec8fec7220 */ /* 0x040fe20000410000 */
[C---:B------:R-:W-:Y:S01]  /*3ce0*/  FMUL.FTZ R234, R143.reuse, R234 ;  /* 0x000000ea8fea7220 */ /* 0x040fe20000410000 */
[C---:B------:R-:W-:Y:S01]  /*3cf0*/  FMUL.FTZ R226, R143.reuse, R226 ;  /* 0x000000e28fe27220 */ /* 0x040fe20000410000 */
[C---:B------:R-:W-:Y:S01]  /*3d00*/  FMUL.FTZ R194, R143.reuse, R194 ;  /* 0x000000c28fc27220 */ /* 0x040fe20000410000 */
[----:B------:R1:W-:Y:S01]  /*3d10*/  STG.E.128 desc[UR4][R140.64], R84 ;  /* 0x000000548c007986 */ /* 0x0003e2000c101d04 */
[C---:B------:R-:W-:Y:S01]  /*3d20*/  FMUL.FTZ R196, R143.reuse, R196 ;  /* 0x000000c48fc47220 */ /* 0x040fe20000410000 */
[C---:B------:R-:W-:Y:S01]  /*3d30*/  FMUL.FTZ R228, R143.reuse, R228 ;  /* 0x000000e48fe47220 */ /* 0x040fe20000410000 */
[C---:B------:R-:W-:Y:S01]  /*3d40*/  FMUL.FTZ R192, R143.reuse, R192 ;  /* 0x000000c08fc07220 */ /* 0x040fe20000410000 */
[C---:B------:R-:W-:Y:S01]  /*3d50*/  FMUL.FTZ R171, R143.reuse, R230 ;  /* 0x000000e68fab7220 */ /* 0x040fe20000410000 */
[C---:B------:R-:W-:Y:S01]  /*3d60*/  FMUL.FTZ R190, R143.reuse, R190 ;  /* 0x000000be8fbe7220 */ /* 0x040fe20000410000 */
[C---:B------:R-:W-:Y:S01]  /*3d70*/  FMUL.FTZ R200, R143.reuse, R200 ;  /* 0x000000c88fc87220 */ /* 0x040fe20000410000 */
[----:B------:R-:W-:Y:S01]  /*3d80*/  FMUL.FTZ R240, R143, R240 ;  /* 0x000000f08ff07220 */ /* 0x000fe20000410000 */
[----:B0-----:R-:W0:Y:S01]  /*3d90*/  LDC.64 R138, c[0x0][0x210] ;  /* 0x00008400ff8a7b82 */ /* 0x001e220000000a00 */
[----:B------:R-:W-:Y:S01]  /*3da0*/  FFMA.FTZ R80, R13, R232, R40 ;  /* 0x000000e80d507223 */ /* 0x000fe20000010028 */
        /* <DEDUP_REMOVED lines=8> */
[----:B-1----:R-:W-:Y:S01]  /*3e30*/  FFMA.FTZ R85, R148, R202, R107 ;  /* 0x000000ca94557223 */ /* 0x002fe2000001006b */
        /* <DEDUP_REMOVED lines=14> */
[----:B------:R-:W-:Y:S01]  /*3f20*/  IADD3 R136, P1, R169, UR14, RZ ;  /* 0x0000000ea9887c10 */ /* 0x000fe2000ff3e0ff */
[----:B------:R-:W-:Y:S01]  /*3f30*/  FFMA.FTZ R85, R8, R160, R37 ;  /* 0x000000a008557223 */ /* 0x000fe20000010025 */
[----:B------:R-:W-:Y:S01]  /*3f40*/  FFMA.FTZ R166, R166, R6, R35 ;  /* 0x00000006a6a67223 */ /* 0x000fe20000010023 */
[----:B------:R-:W-:Y:S01]  /*3f50*/  FFMA.FTZ R175, R175, R153, R114 ;  /* 0x00000099afaf7223 */ /* 0x000fe20000010072 */
[----:B------:R-:W-:Y:S01]  /*3f60*/  IADD3 R140, P3, R180, UR14, RZ ;  /* 0x0000000eb48c7c10 */ /* 0x000fe2000ff7e0ff */
[----:B------:R-:W-:Y:S01]  /*3f70*/  FFMA.FTZ R160, R151, R161, R112 ;  /* 0x000000a197a07223 */ /* 0x000fe20000010070 */
[----:B------:R-:W-:Y:S01]  /*3f80*/  FFMA.FTZ R84, R9, R142, R36 ;  /* 0x0000008e09547223 */ /* 0x000fe20000010024 */
[----:B------:R-:W-:Y:S01]  /*3f90*/  FFMA.FTZ R159, R152, R159, R111 ;  /* 0x0000009f989f7223 */ /* 0x000fe2000001006f */
[----:B------:R-:W-:-:S02]  /*3fa0*/  IADD3 R142, P4, R179, UR14, RZ ;  /* 0x0000000eb38e7c10 */ /* 0x000fc4000ff9e0ff */
[----:B------:R-:W-:Y:S02]  /*3fb0*/  F2FP.BF16.F32.PACK_AB R86, R137, R86 ;  /* 0x000000568956723e */ /* 0x000fe400000010ff */
[----:B------:R-:W-:Y:S02]  /*3fc0*/  F2FP.BF16.F32.PACK_AB R79, R171, R192 ;  /* 0x000000c0ab4f723e */ /* 0x000fe400000010ff */
[----:B------:R-:W-:Y:S02]  /*3fd0*/  F2FP.BF16.F32.PACK_AB R78, R167, R196 ;  /* 0x000000c4a74e723e */ /* 0x000fe400000010ff */
[----:B------:R-:W-:Y:S02]  /*3fe0*/  F2FP.BF16.F32.PACK_AB R77, R165, R226 ;  /* 0x000000e2a54d723e */ /* 0x000fe400000010ff */
[----:B------:R-:W-:Y:S02]  /*3ff0*/  F2FP.BF16.F32.PACK_AB R76, R143, R236 ;  /* 0x000000ec8f4c723e */ /* 0x000fe400000010ff */
[----:B------:R-:W-:-:S02]  /*4000*/  IADD3.X R137, R163, UR15, RZ, P1, !PT ;  /* 0x0000000fa3897c10 */ /* 0x000fc40008ffe4ff */
[----:B------:R-:W-:Y:S02]  /*4010*/  F2FP.BF16.F32.PACK_AB R83, R83, R242 ;  /* 0x000000f25353723e */ /* 0x000fe400000010ff */
[----:B------:R-:W-:Y:S01]  /*4020*/  F2FP.BF16.F32.PACK_AB R82, R87, R82 ;  /* 0x000000525752723e */ /* 0x000fe200000010ff */
[----:B------:R1:W-:Y:S01]  /*4030*/  STG.E.128 desc[UR4][R136.64], R76 ;  /* 0x0000004c88007986 */ /* 0x0003e2000c101d04 */
[----:B------:R-:W-:Y:S02]  /*4040*/  F2FP.BF16.F32.PACK_AB R81, R200, R81 ;  /* 0x00000051c851723e */ /* 0x000fe400000010ff */
[----:B------:R-:W-:Y:S02]  /*4050*/  IADD3.X R141, R178, UR15, RZ, P3, !PT ;  /* 0x0000000fb28d7c10 */ /* 0x000fe40009ffe4ff */
[----:B------:R-:W-:Y:S02]  /*4060*/  F2FP.BF16.F32.PACK_AB R87, R175, R166 ;  /* 0x000000a6af57723e */ /* 0x000fe400000010ff */
[----:B------:R-:W-:Y:S01]  /*4070*/  F2FP.BF16.F32.PACK_AB R85, R160, R85 ;  /* 0x00000055a055723e */ /* 0x000fe200000010ff */
[----:B------:R1:W-:Y:S01]  /*4080*/  STG.E.128 desc[UR4][R140.64], R80 ;  /* 0x000000508c007986 */ /* 0x0003e2000c101d04 */
[----:B------:R-:W-:-:S02]  /*4090*/  F2FP.BF16.F32.PACK_AB R84, R159, R84 ;  /* 0x000000549f54723e */ /* 0x000fc400000010ff */
[----:B------:R-:W-:Y:S02]  /*40a0*/  IADD3.X R143, R170, UR15, RZ, P4, !PT ;  /* 0x0000000faa8f7c10 */ /* 0x000fe4000a7fe4ff */
[----:B0-----:R-:W-:-:S03]  /*40b0*/  LEA R0, R138, R0, 0x2 ;  /* 0x000000008a007211 */ /* 0x001fc600078e10ff */
[----:B------:R1:W-:Y:S01]  /*40c0*/  STG.E.128 desc[UR4][R142.64], R84 ;  /* 0x000000548e007986 */ /* 0x0003e2000c101d04 */
[----:B------:R-:W-:-:S13]  /*40d0*/  ISETP.GE.AND P1, PT, R0, R139, PT ;  /* 0x0000008b0000720c */ /* 0x000fda0003f26270 */
[----:B------:R-:W-:Y:S05]  /*40e0*/  @!P1 BRA `(.L_x_762) ;  /* 0xffffffcc00909947 */ /* 0x000fea000383ffff */
[----:B------:R-:W-:Y:S05]  /*40f0*/  EXIT ;  /* 0x000000000000794d */ /* 0x000fea0003800000 */
.L_x_761:
[----:B------:R-:W-:Y:S01]  /*4100*/  BSSY B0, `(.L_x_763) ;  /* 0x0000008000007945 */ /* 0x000fe20003800000 */
[----:B------:R-:W-:Y:S02]  /*4110*/  MOV R209, R206 ;  /* 0x000000ce00d17202 */ /* 0x000fe40000000f00 */
[----:B------:R-:W-:Y:S02]  /*4120*/  MOV R210, 0x1 ;  /* 0x0000000100d27802 */ /* 0x000fe40000000f00 */
[----:B------:R-:W-:Y:S02]  /*4130*/  MOV R211, 0x1f ;  /* 0x0000001f00d37802 */ /* 0x000fe40000000f00 */
[----:B------:R-:W-:-:S07]  /*4140*/  MOV R208, 0xffffffff ;  /* 0xffffffff00d07802 */ /* 0x000fce0000000f00 */
[----:B0-----:R-:W-:Y:S05]  /*4150*/  WARPSYNC.COLLECTIVE R208, `(.L_x_764) ;  /* 0x00000000d0087348 */ /* 0x001fea0003c00000 */
[----:B------:R1:W2:Y:S02]  /*4160*/  SHFL.BFLY P3, R207, R209, R210, R211 ;  /* 0x0c0000d2d1cf7389 */ /* 0x0002a400000600d3 */
[----:B012---:R-:W-:Y:S01]  /*4170*/  ENDCOLLECTIVE ;  /* 0x000000000000791b */ /* 0x007fe20003800000 */
.L_x_764:
[----:B------:R-:W-:Y:S05]  /*4180*/  BSYNC B0 ;  /* 0x0000000000007941 */ /* 0x000fea0003800000 */
.L_x_763:
[----:B------:R-:W-:Y:S01]  /*4190*/  MOV R77, R207 ;  /* 0x000000cf004d7202 */ /* 0x000fe20000000f00 */
[----:B------:R-:W-:Y:S01]  /*41a0*/  HFMA2.MMA R210, -RZ, RZ, 0, 1.1920928955078125e-07 ;  /* 0x00000002ffd27435 */ /* 0x000fe200000001ff */
[----:B------:R-:W-:Y:S02]  /*41b0*/  MOV R211, 0x1f ;  /* 0x0000001f00d37802 */ /* 0x000fe40000000f00 */
[----:B------:R-:W-:Y:S01]  /*41c0*/  MOV R208, 0xffffffff ;  /* 0xffffffff00d07802 */ /* 0x000fe20000000f00 */
[----:B------:R-:W-:-:S05]  /*41d0*/  FADD.FTZ R78, R206, R77 ;  /* 0x0000004dce4e7221 */ /* 0x000fca0000010000 */
[----:B------:R-:W-:-:S07]  /*41e0*/  MOV R209, R78 ;  /* 0x0000004e00d17202 */ /* 0x000fce0000000f00 */
[----:B------:R-:W-:Y:S05]  /*41f0*/  WARPSYNC.COLLECTIVE R208, `(.L_x_765) ;  /* 0x00000000d0087348 */ /* 0x000fea0003c00000 */
[----:B------:R0:W1:Y:S02]  /*4200*/  SHFL.BFLY P3, R207, R209, R210, R211 ;  /* 0x0c0000d2d1cf7389 */ /* 0x00006400000600d3 */
[----:B01----:R-:W-:Y:S01]  /*4210*/  ENDCOLLECTIVE ;  /* 0x000000000000791b */ /* 0x003fe20003800000 */
.L_x_765:
[----:B------:R-:W-:Y:S01]  /*4220*/  HFMA2.MMA R210, -RZ, RZ, 0, 2.384185791015625e-07 ;  /* 0x00000004ffd27435 */ /* 0x000fe200000001ff */
[----:B------:R-:W-:-:S05]  /*4230*/  MOV R77, R207 ;  /* 0x000000cf004d7202 */ /* 0x000fca0000000f00 */
[----:B------:R-:W-:-:S05]  /*4240*/  FADD.FTZ R79, R78, R77 ;  /* 0x0000004d4e4f7221 */ /* 0x000fca0000010000 */
[----:B------:R-:W-:-:S07]  /*4250*/  MOV R209, R79 ;  /* 0x0000004f00d17202 */ /* 0x000fce0000000f00 */
[----:B------:R-:W-:Y:S05]  /*4260*/  WARPSYNC.COLLECTIVE R208, `(.L_x_766) ;  /* 0x00000000d0087348 */ /* 0x000fea0003c00000 */
[----:B------:R0:W1:Y:S02]  /*4270*/  SHFL.BFLY P3, R207, R209, R210, R211 ;  /* 0x0c0000d2d1cf7389 */ /* 0x00006400000600d3 */
[----:B01----:R-:W-:Y:S01]  /*4280*/  ENDCOLLECTIVE ;  /* 0x000000000000791b */ /* 0x003fe20003800000 */
.L_x_766:
[----:B------:R-:W-:Y:S01]  /*4290*/  HFMA2.MMA R210, -RZ, RZ, 0, 4.76837158203125e-07 ;  /* 0x00000008ffd27435 */ /* 0x000fe200000001ff */
[----:B------:R-:W-:-:S05]  /*42a0*/  MOV R76, R207 ;  /* 0x000000cf004c7202 */ /* 0x000fca0000000f00 */
[----:B------:R-:W-:-:S05]  /*42b0*/  FADD.FTZ R80, R79, R76 ;  /* 0x0000004c4f507221 */ /* 0x000fca0000010000 */
[----:B------:R-:W-:-:S07]  /*42c0*/  MOV R209, R80 ;  /* 0x0000005000d17202 */ /* 0x000fce0000000f00 */
[----:B------:R-:W-:Y:S05]  /*42d0*/  WARPSYNC.COLLECTIVE R208, `(.L_x_767) ;  /* 0x00000000d0087348 */ /* 0x000fea0003c00000 */
[----:B------:R0:W1:Y:S02]  /*42e0*/  SHFL.BFLY P3, R207, R209, R210, R211 ;  /* 0x0c0000d2d1cf7389 */ /* 0x00006400000600d3 */
[----:B01----:R-:W-:Y:S01]  /*42f0*/  ENDCOLLECTIVE ;  /* 0x000000000000791b */ /* 0x003fe20003800000 */
.L_x_767:
[----:B------:R-:W-:Y:S01]  /*4300*/  HFMA2.MMA R210, -RZ, RZ, 0, 9.5367431640625e-07 ;  /* 0x00000010ffd27435 */ /* 0x000fe200000001ff */
[----:B------:R-:W-:-:S05]  /*4310*/  MOV R77, R207 ;  /* 0x000000cf004d7202 */ /* 0x000fca0000000f00 */
[----:B------:R-:W-:Y:S02]  /*4320*/  FADD.FTZ R205, R80, R77 ;  /* 0x0000004d50cd7221 */ /* 0x000fe40000010000 */
[----:B------:R-:W0:Y:S03]  /*4330*/  LDC R77, c[0x0][0x290] ;  /* 0x0000a400ff4d7b82 */ /* 0x000e260000000800 */
[----:B------:R-:W-:-:S07]  /*4340*/  MOV R209, R205 ;  /* 0x000000cd00d17202 */ /* 0x000fce0000000f00 */
[----:B0-----:R-:W-:Y:S05]  /*4350*/  WARPSYNC.COLLECTIVE R208, `(.L_x_768) ;  /* 0x00000000d0087348 */ /* 0x001fea0003c00000 */
[----:B------:R1:W2:Y:S02]  /*4360*/  SHFL.BFLY P3, R207, R209, R210, R211 ;  /* 0x0c0000d2d1cf7389 */ /* 0x0002a400000600d3 */
[----:B012---:R-:W-:Y:S01]  /*4370*/  ENDCOLLECTIVE ;  /* 0x000000000000791b */ /* 0x007fe20003800000 */
.L_x_768:
[----:B------:R-:W-:Y:S01]  /*4380*/  HFMA2.MMA R210, -RZ, RZ, 0, 5.9604644775390625e-08 ;  /* 0x00000001ffd27435 */ /* 0x000fe200000001ff */
[----:B------:R-:W-:-:S05]  /*4390*/  MOV R76, R207 ;  /* 0x000000cf004c7202 */ /* 0x000fca0000000f00 */
[----:B------:R-:W-:-:S04]  /*43a0*/  FADD.FTZ R76, R205, R76 ;  /* 0x0000004ccd4c7221 */ /* 0x000fc80000010000 */
[----:B------:R-:W-:-:S04]  /*43b0*/  FMUL.FTZ R81, R76, R77 ;  /* 0x0000004d4c517220 */ /* 0x000fc80000410000 */
        /* <DEDUP_REMOVED lines=96> */
[----:B------:R-:W-:-:S07]  /*49c0*/  MOV R209, R76 ;  /* 0x0000004c00d17202 */ /* 0x000fce0000000f00 */
[----:B------:R-:W-:Y:S05]  /*49d0*/  WARPSYNC.COLLECTIVE R208, `(.L_x_769) ;  /* 0x00000000d0087348 */ /* 0x000fea0003c00000 */
[----:B------:R0:W1:Y:S02]  /*49e0*/  SHFL.BFLY P3, R207, R209, R210, R211 ;  /* 0x0c0000d2d1cf7389 */ /* 0x00006400000600d3 */
[----:B01----:R-:W-:Y:S01]  /*49f0*/  ENDCOLLECTIVE ;  /* 0x000000000000791b */ /* 0x003fe20003800000 */
.L_x_769:
[----:B------:R-:W-:Y:S01]  /*4a00*/  HFMA2.MMA R210, -RZ, RZ, 0, 1.1920928955078125e-07 ;  /* 0x00000002ffd27435 */ /* 0x000fe200000001ff */
[----:B------:R-:W-:-:S05]  /*4a10*/  MOV R79, R207 ;  /* 0x000000cf004f7202 */ /* 0x000fca0000000f00 */
[----:B------:R-:W-:-:S05]  /*4a20*/  FADD.FTZ R79, R76, R79 ;  /* 0x0000004f4c4f7221 */ /* 0x000fca0000010000 */
[----:B------:R-:W-:-:S07]  /*4a30*/  MOV R209, R79 ;  /* 0x0000004f00d17202 */ /* 0x000fce0000000f00 */
[----:B------:R-:W-:Y:S05]  /*4a40*/  WARPSYNC.COLLECTIVE R208, `(.L_x_770) ;  /* 0x00000000d0087348 */ /* 0x000fea0003c00000 */
[----:B------:R0:W1:Y:S02]  /*4a50*/  SHFL.BFLY P3, R207, R209, R210, R211 ;  /* 0x0c0000d2d1cf7389 */ /* 0x00006400000600d3 */
[----:B01----:R-:W-:Y:S01]  /*4a60*/  ENDCOLLECTIVE ;  /* 0x000000000000791b */ /* 0x003fe20003800000 */
.L_x_770:
[----:B------:R-:W-:Y:S01]  /*4a70*/  HFMA2.MMA R210, -RZ, RZ, 0, 2.384185791015625e-07 ;  /* 0x00000004ffd27435 */ /* 0x000fe200000001ff */
[----:B------:R-:W-:-:S05]  /*4a80*/  MOV R78, R207 ;  /* 0x000000cf004e7202 */ /* 0x000fca0000000f00 */
[----:B------:R-:W-:-:S05]  /*4a90*/  FADD.FTZ R78, R79, R78 ;  /* 0x0000004e4f4e7221 */ /* 0x000fca0000010000 */
[----:B------:R-:W-:-:S07]  /*4aa0*/  MOV R209, R78 ;  /* 0x0000004e00d17202 */ /* 0x000fce0000000f00 */
[----:B------:R-:W-:Y:S05]  /*4ab0*/  WARPSYNC.COLLECTIVE R208, `(.L_x_771) ;  /* 0x00000000d0087348 */ /* 0x000fea0003c00000 */
[----:B------:R0:W1:Y:S02]  /*4ac0*/  SHFL.BFLY P3, R207, R209, R210, R211 ;  /* 0x0c0000d2d1cf7389 */ /* 0x00006400000600d3 */
[----:B01----:R-:W-:Y:S01]  /*4ad0*/  ENDCOLLECTIVE ;  /* 0x000000000000791b */ /* 0x003fe20003800000 */
.L_x_771:
[----:B------:R-:W-:Y:S01]  /*4ae0*/  HFMA2.MMA R210, -RZ, RZ, 0, 4.76837158203125e-07 ;  /* 0x00000008ffd27435 */ /* 0x000fe200000001ff */
[----:B------:R-:W-:-:S05]  /*4af0*/  MOV R205, R207 ;  /* 0x000000cf00cd7202 */ /* 0x000fca0000000f00 */
[----:B------:R-:W-:-:S05]  /*4b00*/  FADD.FTZ R205, R78, R205 ;  /* 0x000000cd4ecd7221 */ /* 0x000fca0000010000 */
[----:B------:R-:W-:-:S07]  /*4b10*/  MOV R209, R205 ;  /* 0x000000cd00d17202 */ /* 0x000fce0000000f00 */
[----:B------:R-:W-:Y:S05]  /*4b20*/  WARPSYNC.COLLECTIVE R208, `(.L_x_772) ;  /* 0x00000000d0087348 */ /* 0x000fea0003c00000 */
[----:B------:R0:W1:Y:S02]  /*4b30*/  SHFL.BFLY P3, R207, R209, R210, R211 ;  /* 0x0c0000d2d1cf7389 */ /* 0x00006400000600d3 */
[----:B01----:R-:W-:Y:S01]  /*4b40*/  ENDCOLLECTIVE ;  /* 0x000000000000791b */ /* 0x003fe20003800000 */
.L_x_772:
[----:B------:R-:W-:Y:S01]  /*4b50*/  HFMA2.MMA R210, -RZ, RZ, 0, 9.5367431640625e-07 ;  /* 0x00000010ffd27435 */ /* 0x000fe200000001ff */
[----:B------:R-:W-:-:S05]  /*4b60*/  MOV R80, R207 ;  /* 0x000000cf00507202 */ /* 0x000fca0000000f00 */
[----:B------:R-:W-:-:S05]  /*4b70*/  FADD.FTZ R80, R205, R80 ;  /* 0x00000050cd507221 */ /* 0x000fca0000010000 */
[----:B------:R-:W-:-:S07]  /*4b80*/  MOV R209, R80 ;  /* 0x0000005000d17202 */ /* 0x000fce0000000f00 */
[----:B------:R-:W-:Y:S05]  /*4b90*/  WARPSYNC.COLLECTIVE R208, `(.L_x_773) ;  /* 0x00000000d0087348 */ /* 0x000fea0003c00000 */
[----:B------:R0:W1:Y:S02]  /*4ba0*/  SHFL.BFLY P3, R207, R209, R210, R211 ;  /* 0x0c0000d2d1cf7389 */ /* 0x00006400000600d3 */
[----:B01----:R-:W-:Y:S01]  /*4bb0*/  ENDCOLLECTIVE ;  /* 0x000000000000791b */ /* 0x003fe20003800000 */
.L_x_773:
[----:B------:R-:W-:Y:S05]  /*4bc0*/  BRA `(.L_x_774) ;  /* 0xffffffe8001c7947 */ /* 0x000fea000383ffff */
.L_x_775:
        /* <DEDUP_REMOVED lines=11> */
.L_x_44340:


//--------------------- .text._ZN10layer_norm13ln_fwd_kernelINS_13Kernel_traitsI13__nv_bfloat16S2_S2_S2_fjLj1536ELj1ELj4ELj1ELj16ENS_18Kernel_traits_baseILj1536ES2_S2_S2_S2_fjLj128EEEEELb0ELb1ELb1ELb0EEEvNS_9FwdParamsE --------------------------
	.section	.text._ZN10layer_norm13ln_fwd_kernelINS_13Kernel_traitsI13__nv_bfloat16S2_S2_S2_fjLj1536ELj1ELj4ELj1ELj16ENS_18Kernel_traits_baseILj1536ES2_S2_S2_S2_fjLj128EEEEELb0ELb1ELb1ELb0EEEvNS_9FwdParamsE,"ax",@progbits
	.align	128
        .global         _ZN10layer_norm13ln_fwd_kernelINS_13Kernel_traitsI13__nv_bfloat16S2_S2_S2_fjLj1536ELj1ELj4ELj1ELj16ENS_18Kernel_traits_baseILj1536ES2_S2_S2_S2_fjLj128EEEEELb0ELb1ELb1ELb0EEEvNS_9FwdParamsE
        .type           _ZN10layer_norm13ln_fwd_kernelINS_13Kernel_traitsI13__nv_bfloat16S2_S2_S2_fjLj1536ELj1ELj4ELj1ELj16ENS_18Kernel_traits_baseILj1536ES2_S2_S2_S2_fjLj128EEEEELb0ELb1ELb1ELb0EEEvNS_9FwdParamsE,@function
        .size           _ZN10layer_norm13ln_fwd_kernelINS_13Kernel_traitsI13__nv_bfloat16S2_S2_S2_fjLj1536ELj1ELj4ELj1ELj16ENS_18Kernel_traits_baseILj1536ES2_S2_S2_S2_fjLj128EEEEELb0ELb1ELb1ELb0EEEvNS_9FwdParamsE,(.L_x_44341 - _ZN10layer_norm13ln_fwd_kernelINS_13Kernel_traitsI13__nv_bfloat16S2_S2_S2_fjLj1536ELj1ELj4ELj1ELj16ENS_18Kernel_traits_baseILj1536ES2_S2_S2_S2_fjLj128EEEEELb0ELb1ELb1ELb0EEEvNS_9FwdParamsE)
        .other          _ZN10layer_norm13ln_fwd_kernelINS_13Kernel_traitsI13__nv_bfloat16S2_S2_S2_fjLj1536ELj1ELj4ELj1ELj16ENS_18Kernel_traits_baseILj1536ES2_S2_S2_S2_fjLj128EEEEELb0ELb1ELb1ELb0EEEvNS_9FwdParamsE,@"STO_CUDA_ENTRY STV_DEFAULT"
_ZN10layer_norm13ln_fwd_kernelINS_13Kernel_traitsI13__nv_bfloat16S2_S2_S2_fjLj1536ELj1ELj4ELj1ELj16ENS_18Kernel_traits_baseILj1536ES2_S2_S2_S2_fjLj128EEEEELb0ELb1ELb1ELb0EEEvNS_9FwdParamsE:
.text._ZN10layer_norm13ln_fwd_kernelINS_13Kernel_traitsI13__nv_bfloat16S2_S2_S2_fjLj1536ELj1ELj4ELj1ELj16ENS_18Kernel_traits_baseILj1536ES2_S2_S2_S2_fjLj128EEEEELb0ELb1ELb1ELb0EEEvNS_9FwdParamsE:
        /* <DEDUP_REMOVED lines=9> */
[----:B0-----:R-:W-:-:S04]  /*0090*/  LOP3.LUT R55, R56, 0x1f, RZ, 0xc0, !PT ;  /* 0x0000001f38377812 */ /* 0x001fc800078ec0ff */
[----:B------:R-:W-:Y:S02]  /*00a0*/  LOP3.LUT R3, R55, 0x1f, RZ, 0x3c, !PT ;  /* 0x0000001f37037812 */ /* 0x000fe400078e3cff */
[----:B------:R-:W-:Y:S02]  /*00b0*/  MOV R27, R55 ;  /* 0x00000037001b7202 */ /* 0x000fe40000000f00 */
        /* <DEDUP_REMOVED lines=38> */
.L_x_777:
[----:B------:R-:W-:Y:S05]  /*0320*/  BSYNC B0 ;  /* 0x0000000000007941 */ /* 0x000fea0003800000 */
.L_x_776:
        /* <DEDUP_REMOVED lines=26> */
.L_x_779:
[----:B------:R-:W-:Y:S05]  /*04d0*/  BSYNC B0 ;  /* 0x0000000000007941 */ /* 0x000fea0003800000 */
.L_x_778:
        /* <DEDUP_REMOVED lines=26> */
.L_x_781:
[----:B------:R-:W-:Y:S05]  /*0680*/  BSYNC B0 ;  /* 0x0000000000007941 */ /* 0x000fea0003800000 */
.L_x_780:
        /* <DEDUP_REMOVED lines=26> */
.L_x_783:
[----:B------:R-:W-:Y:S05]  /*0830*/  BSYNC B0 ;  /* 0x0000000000007941 */ /* 0x000fea0003800000 */
.L_x_782:
        /* <DEDUP_REMOVED lines=15> */
[----:B------:R-:W-:Y:S01]  /*0930*/  VIADD R27, R27, 0x20 ;  /* 0x000000201b1b7836 */ /* 0x000fe20000000000 */
[----:B------:R-:W-:-:S02]  /*0940*/  @!P0 CS2R R64, SRZ ;  /* 0x0000000000408805 */ /* 0x000fc4000001ff00 */
[----:B------:R-:W-:Y:S02]  /*0950*/  @!P0 CS2R R66, SRZ ;  /* 0x0000000000428805 */ /* 0x000fe4000001ff00 */
[----:B--2---:R-:W-:Y:S02]  /*0960*/  PRMT R160, R4, 0x7632, R160 ;  /* 0x0000763204a07816 */ /* 0x004fe400000000a0 */
[----:B------:R-:W-:Y:S02]  /*0970*/  PRMT R161, R5, 0x7632, R161 ;  /* 0x0000763205a17816 */ /* 0x000fe400000000a1 */
[----:B------:R-:W-:Y:S02]  /*0980*/  PRMT R158, R6, 0x7632, R158 ;  /* 0x00007632069e7816 */ /* 0x000fe4000000009e */
[----:B------:R-:W-:Y:S02]  /*0990*/  PRMT R159, R7, 0x7632, R159 ;  /* 0x00007632079f7816 */ /* 0x000fe4000000009f */
[----:B---3--:R-:W-:-:S02]  /*09a0*/  PRMT R182, R31, 0x7632, R182 ;  /* 0x000076321fb67816 */ /* 0x008fc400000000b6 */
[----:B------:R-:W-:Y:S02]  /*09b0*/  PRMT R183, R30, 0x7632, R183 ;  /* 0x000076321eb77816 */ /* 0x000fe400000000b7 */
[----:B------:R-:W-:Y:S02]  /*09c0*/  PRMT R184, R29, 0x7632, R184 ;  /* 0x000076321db87816 */ /* 0x000fe400000000b8 */
[----:B------:R-:W-:-:S07]  /*09d0*/  PRMT R185, R28, 0x7632, R185 ;  /* 0x000076321cb97816 */ /* 0x000fce00000000b9 */
.L_x_785:
[----:B------:R-:W-:Y:S05]  /*09e0*/  BSYNC B0 ;  /* 0x0000000000007941 */ /* 0x000fea0003800000 */
.L_x_784:
        /* <DEDUP_REMOVED lines=13> */
[----:B------:R-:W-:-:S13]  /*0ac0*/  ISETP.NE.AND.EX P0, PT, RZ, UR7, PT, P0 ;  /* 0x00000007ff007c0c */ /* 0x000fda000bf05300 */
[C---:B------:R-:W-:Y:S01]  /*0ad0*/  @P0 LEA R62, P1, R27.reuse, UR6, 0x4 ;  /* 0x000000061b3e0c11 */ /* 0x040fe2000f8220ff */
[----:B0-----:R-:W-:-:S03]  /*0ae0*/  IMAD.WIDE.U32 R84, R27, 0x10, R84 ;  /* 0x000000101b547825 */ /* 0x001fc600078e0054 */
[----:B------:R-:W-:Y:S02]  /*0af0*/  @P0 LEA.HI.X R63, R27, UR7, RZ, 0x4, P1 ;  /* 0x000000071b3f0c11 */ /* 0x000fe400088f24ff */
[----:B------:R-:W2:Y:S04]  /*0b00*/  LDG.E.128 R24, desc[UR4][R24.64] ;  /* 0x0000000418187981 */ /* 0x000ea8000c1e1d00 */
[----:B------:R-:W3:Y:S04]  /*0b10*/  LDG.E.128 R84, desc[UR4][R84.64] ;  /* 0x0000000454547981 */ /* 0x000ee8000c1e1d00 */
[----:B------:R-:W5:Y:S01]  /*0b20*/  @P0 LDG.E.128 R60, desc[UR4][R62.64] ;  /* 0x000000043e3c0981 */ /* 0x000f62000c1e1d00 */
[----:B--2---:R-:W-:-:S02]  /*0b30*/  PRMT R178, R27, 0x7632, R178 ;  /* 0x000076321bb27816 */ /* 0x004fc400000000b2 */
[----:B------:R-:W-:Y:S02]  /*0b40*/  PRMT R179, R26, 0x7632, R179 ;  /* 0x000076321ab37816 */ /* 0x000fe400000000b3 */
[----:B---3--:R-:W-:Y:S02]  /*0b50*/  PRMT R156, R84, 0x7632, R156 ;  /* 0x00007632549c7816 */ /* 0x008fe4000000009c */
[----:B------:R-:W-:Y:S02]  /*0b60*/  PRMT R157, R85, 0x7632, R157 ;  /* 0x00007632559d7816 */ /* 0x000fe4000000009d */
[----:B------:R-:W-:Y:S02]  /*0b70*/  PRMT R154, R86, 0x7632, R154 ;  /* 0x00007632569a7816 */ /* 0x000fe4000000009a */
[----:B------:R-:W-:Y:S02]  /*0b80*/  @!P0 CS2R R60, SRZ ;  /* 0x00000000003c8805 */ /* 0x000fe4000001ff00 */
[----:B------:R-:W-:-:S02]  /*0b90*/  PRMT R155, R87, 0x7632, R155 ;  /* 0x00007632579b7816 */ /* 0x000fc4000000009b */
[----:B------:R-:W-:Y:S02]  /*0ba0*/  @!P0 CS2R R62, SRZ ;  /* 0x00000000003e8805 */ /* 0x000fe4000001ff00 */
[----:B------:R-:W-:Y:S02]  /*0bb0*/  PRMT R180, R25, 0x7632, R180 ;  /* 0x0000763219b47816 */ /* 0x000fe400000000b4 */
[----:B------:R-:W-:-:S07]  /*0bc0*/  PRMT R181, R24, 0x7632, R181 ;  /* 0x0000763218b57816 */ /* 0x000fce00000000b5 */
.L_x_787:
[----:B------:R-:W-:Y:S05]  /*0bd0*/  BSYNC B0 ;  /* 0x0000000000007941 */ /* 0x000fea0003800000 */
.L_x_786:
[----:B------:R-:W-:Y:S02]  /*0be0*/  ULDC UR6, c[0x0][0x214] ;  /* 0x0000850000067ab9 */ /* 0x000fe40000000800 */
[----:B------:R-:W-:-:S13]  /*0bf0*/  ISETP.GE.AND P0, PT, R209, UR6, PT ;  /* 0x00000006d1007c0c */ /* 0x000fda000bf06270 */
[----:B------:R-:W-:Y:S05]  /*0c00*/  @P0 EXIT ;  /* 0x000000000000094d */ /* 0x000fea0003800000 */
[----:B------:R-:W-:Y:S01]  /*0c10*/  ULDC.U8 UR6, c[0x0][0x2a0] ;  /* 0x0000a80000067ab9 */ /* 0x000fe20000000000 */
[----:B------:R-:W-:Y:S01]  /*0c20*/  SHF.L.U32 R50, R46, 0x10, RZ ;  /* 0x000000102e327819 */ /* 0x000fe200000006ff */
[----:B------:R-:W-:Y:S01]  /*0c30*/  IMAD.U32 R49, R47, 0x10000, RZ ;  /* 0x000100002f317824 */ /* 0x000fe200078e00ff */
[----:B------:R-:W-:Y:S01]  /*0c40*/  ISETP.NE.AND P0, PT, RZ, UR6, PT ;  /* 0x00000006ff007c0c */ /* 0x000fe2000bf05270 */
[----:B-----5:R-:W-:Y:S01]  /*0c50*/  IMAD.U32 R58, R77, 0x10000, RZ ;  /* 0x000100004d3a7824 */ /* 0x020fe200078e00ff */
[----:B------:R-:W-:Y:S01]  /*0c60*/  SHF.L.U32 R47, R41, 0x10, RZ ;  /* 0x00000010292f7819 */ /* 0x000fe200000006ff */
[----:B------:R-:W-:Y:S01]  /*0c70*/  IMAD.U32 R200, R200, 0x10000, RZ ;  /* 0x00010000c8c87824 */ /* 0x000fe200078e00ff */
        /* <DEDUP_REMOVED lines=25> */
[----:B------:R-:W-:Y:S01]  /*0e10*/  ULDC UR8, c[0x0][0x29c] ;  /* 0x0000a70000087ab9 */ /* 0x000fe20000000800 */
[----:B------:R-:W-:Y:S01]  /*0e20*/  SHF.L.U32 R37, R35, 0x10, RZ ;  /* 0x0000001023257819 */ /* 0x000fe200000006ff */
[----:B------:R-:W-:Y:S01]  /*0e30*/  ULDC UR9, c[0x0][0x2d8] ;  /* 0x0000b60000097ab9 */ /* 0x000fe20000000800 */
[----:B------:R-:W-:Y:S01]  /*0e40*/  SHF.L.U32 R26, R21, 0x10, RZ ;  /* 0x00000010151a7819 */ /* 0x000fe200000006ff */
[----:B------:R-:W-:Y:S01]  /*0e50*/  ULDC.64 UR6, c[0x0][0x230] ;  /* 0x00008c0000067ab9 */ /* 0x000fe20000000a00 */
[----:B------:R-:W-:-:S02]  /*0e60*/  SHF.L.U32 R27, R22, 0x10, RZ ;  /* 0x00000010161b7819 */ /* 0x000fc400000006ff */
[----:B------:R-:W-:Y:S02]  /*0e70*/  SHF.L.U32 R25, R23, 0x10, RZ ;  /* 0x0000001017197819 */ /* 0x000fe400000006ff */
[----:B------:R-:W-:Y:S02]  /*0e80*/  SHF.L.U32 R40, R32, 0x10, RZ ;  /* 0x0000001020287819 */ /* 0x000fe400000006ff */
[----:B------:R-:W-:Y:S02]  /*0e90*/  SHF.L.U32 R35, R29, 0x10, RZ ;  /* 0x000000101d237819 */ /* 0x000fe400000006ff */
[----:B------:R-:W-:Y:S02]  /*0ea0*/  SHF.L.U32 R23, R17, 0x10, RZ ;  /* 0x0000001011177819 */ /* 0x000fe400000006ff */
[----:B------:R-:W-:Y:S02]  /*0eb0*/  SHF.L.U32 R22, R18, 0x10, RZ ;  /* 0x0000001012167819 */ /* 0x000fe400000006ff */
[----:B------:R-:W-:Y:S01]  /*0ec0*/  SHF.L.U32 R21, R19, 0x10, RZ ;  /* 0x0000001013157819 */ /* 0x000fe200000006ff */
[----:B------:R-:W-:Y:S01]  /*0ed0*/  IMAD.U32 R19, R13, 0x10000, RZ ;  /* 0x000100000d137824 */ /* 0x000fe200078e00ff */
[----:B------:R-:W-:-:S02]  /*0ee0*/  PRMT R148, R77, 0x7632, R148 ;  /* 0x000076324d947816 */ /* 0x000fc40000000094 */
[----:B------:R-:W-:Y:S02]  /*0ef0*/  PRMT R142, R75, 0x7632, R142 ;  /* 0x000076324b8e7816 */ /* 0x000fe4000000008e */
[----:B------:R-:W-:Y:S01]  /*0f00*/  PRMT R136, R65, 0x7632, R136 ;  /* 0x0000763241887816 */ /* 0x000fe20000000088 */
[----:B------:R-:W-:Y:S01]  /*0f10*/  IMAD.U32 R148, R148, 0x10000, RZ ;  /* 0x0001000094947824 */ /* 0x000fe200078e00ff */
[----:B------:R-:W-:Y:S01]  /*0f20*/  PRMT R130, R63, 0x7632, R130 ;  /* 0x000076323f827816 */ /* 0x000fe20000000082 */
        /* <DEDUP_REMOVED lines=9> */
[----:B------:R-:W-:-:S02]  /*0fc0*/  PRMT R153, R80, 0x7632, R153 ;  /* 0x0000763250997816 */ /* 0x000fc40000000099 */
[----:B------:R-:W-:Y:S02]  /*0fd0*/  PRMT R152, R81, 0x7632, R152 ;  /* 0x0000763251987816 */ /* 0x000fe40000000098 */
[----:B------:R-:W-:Y:S02]  /*0fe0*/  PRMT R151, R82, 0x7632, R151 ;  /* 0x0000763252977816 */ /* 0x000fe40000000097 */
[----:B------:R-:W-:Y:S02]  /*0ff0*/  PRMT R150, R83, 0x7632, R150 ;  /* 0x0000763253967816 */ /* 0x000fe40000000096 */
[----:B------:R-:W-:Y:S02]  /*1000*/  PRMT R149, R76, 0x7632, R149 ;  /* 0x000076324c957816 */ /* 0x000fe40000000095 */
[----:B------:R-:W-:Y:S02]  /*1010*/  PRMT R147, R78, 0x7632, R147 ;  /* 0x000076324e937816 */ /* 0x000fe40000000093 */
[----:B------:R-:W-:-:S02]  /*1020*/  PRMT R146, R79, 0x7632, R146 ;  /* 0x000076324f927816 */ /* 0x000fc40000000092 */
[C---:B------:R-:W-:Y:S02]  /*1030*/  PRMT R145, R72.reuse, 0x7632, R145 ;  /* 0x0000763248917816 */ /* 0x040fe40000000091 */
[----:B------:R-:W-:Y:S02]  /*1040*/  SHF.L.U32 R77, R72, 0x10, RZ ;  /* 0x00000010484d7819 */ /* 0x000fe400000006ff */
        /* <DEDUP_REMOVED lines=12> */
[----:B------:R-:W-:Y:S02]  /*1110*/  LOP3.LUT R53, R53, 0xffffffbf, RZ, 0xc0, !PT ;  /* 0xffffffbf35357812 */ /* 0x000fe400078ec0ff */
[----:B------:R-:W-:Y:S02]  /*1120*/  SHF.L.U32 R20, R12, 0x10, RZ ;  /* 0x000000100c147819 */ /* 0x000fe400000006ff */
[----:B------:R-:W-:Y:S01]  /*1130*/  SHF.L.U32 R15, R9, 0x10, RZ ;  /* 0x00000010090f7819 */ /* 0x000fe200000006ff */
[----:B------:R-:W-:Y:S01]  /*1140*/  IMAD.U32 R9, R7, 0x10000, RZ ;  /* 0x0001000007097824 */ /* 0x000fe200078e00ff */
[----:B------:R-:W-:-:S02]  /*1150*/  SHF.L.U32 R13, R11, 0x10, RZ ;  /* 0x000000100b0d7819 */ /* 0x000fc400000006ff */
[----:B------:R-:W-:Y:S01]  /*1160*/  SHF.L.U32 R72, R73, 0x10, RZ ;  /* 0x0000001049487819 */ /* 0x000fe200000006ff */
[----:B------:R-:W-:Y:S01]  /*1170*/  IMAD.U32 R73, R74, 0x10000, RZ ;  /* 0x000100004a497824 */ /* 0x000fe200078e00ff */
[----:B------:R-:W-:Y:S02]  /*1180*/  SHF.L.U32 R16, R8, 0x10, RZ ;  /* 0x0000001008107819 */ /* 0x000fe400000006ff */
[----:B------:R-:W-:Y:S01]  /*1190*/  SHF.L.U32 R12, R4, 0x10, RZ ;  /* 0x00000010040c7819 */ /* 0x000fe200000006ff */
[----:B------:R-:W-:Y:S01]  /*11a0*/  IMAD.U32 R4, R80, 0x10000, RZ ;  /* 0x0001000050047824 */ /* 0x000fe200078e00ff */
[----:B------:R-:W-:Y:S01]  /*11b0*/  SHF.L.U32 R11, R5, 0x10, RZ ;  /* 0x00000010050b7819 */ /* 0x000fe200000006ff */
[----:B------:R-:W-:Y:S01]  /*11c0*/  IMAD.U32 R80, R71, 0x10000, RZ ;  /* 0x0001000047507824 */ /* 0x000fe200078e00ff */
[----:B------:R-:W-:Y:S02]  /*11d0*/  SHF.L.U32 R10, R6, 0x10, RZ ;  /* 0x00000010060a7819 */ /* 0x000fe400000006ff */
        /* <DEDUP_REMOVED lines=63> */
[----:B------:R-:W-:Y:S02]  /*15d0*/  @P0 LOP3.LUT R53, R53, 0x40, RZ, 0xfc, !PT ;  /* 0x0000004035350812 */ /* 0x000fe400078efcff */
        /* <DEDUP_REMOVED lines=18> */
.L_x_957:
        /* <DEDUP_REMOVED lines=8> */
[----:B------:R-:W-:Y:S01]  /*1780*/  HFMA2.MMA R217, -RZ, RZ, 0, 0 ;  /* 0x00000000ffd97435 */ /* 0x000fe200000001ff */
[----:B------:R-:W-:Y:S01]  /*1790*/  BSSY B0, `(.L_x_788) ;  /* 0x000008b000007945 */ /* 0x000fe20003800000 */
[----:B--2---:R-:W-:-:S13]  /*17a0*/  ISETP.GE.AND P0, PT, R215, 0x1, PT ;  /* 0x00000001d700780c */ /* 0x004fda0003f06270 */
[----:B------:R-:W-:-:S05]  /*17b0*/  @P0 IADD3 R211, R215, -0x1, RZ ;  /* 0xffffffffd7d30810 */ /* 0x000fca0007ffe0ff */
[----:B------:R-:W-:Y:S01]  /*17c0*/  @P0 IMAD R213, R211, R214, RZ ;  /* 0x000000d6d3d50224 */ /* 0x000fe200078e02ff */
[----:B------:R-:W-:-:S04]  /*17d0*/  SHF.R.S32.HI R211, RZ, 0x1f, R210 ;  /* 0x0000001fffd37819 */ /* 0x000fc800000114d2 */
[----:B------:R-:W-:Y:S02]  /*17e0*/  @P0 SHF.R.S32.HI R216, RZ, 0x1f, R213 ;  /* 0x0000001fffd80819 */ /* 0x000fe400000114d5 */
[----:B------:R-:W-:Y:S02]  /*17f0*/  LEA.HI R210, R211, R210, RZ, 0x3 ;  /* 0x000000d2d3d27211 */ /* 0x000fe400078f18ff */
[----:B------:R-:W-:Y:S02]  /*1800*/  @P0 LEA.HI R70, R216, R213, RZ, 0x3 ;  /* 0x000000d5d8460211 */ /* 0x000fe400078f18ff */
[----:B------:R-:W-:Y:S02]  /*1810*/  LEA.HI.SX32 R213, R210, R55, 0x1d ;  /* 0x00000037d2d57211 */ /* 0x000fe400078feaff */
[----:B------:R-:W-:Y:S02]  /*1820*/  @P0 LOP3.LUT R55, R56, 0x1f, RZ, 0xc0, !PT ;  /* 0x0000001f38370812 */ /* 0x000fe400078ec0ff */
[----:B------:R-:W-:-:S02]  /*1830*/  SHF.R.S32.HI R216, RZ, 0x1f, R209 ;  /* 0x0000001fffd87819 */ /* 0x000fc400000114d1 */
        /* <DEDUP_REMOVED lines=17> */
.L_x_791:
[----:B-----5:R-:W-:-:S05]  /*1950*/  SHF.L.U32 R68, R60, 0x10, RZ ;  /* 0x000000103c447819 */ /* 0x020fca00000006ff */
[----:B------:R-:W-:Y:S01]  /*1960*/  FMUL.FTZ R129, R68, UR8 ;  /* 0x0000000844817c20 */ /* 0x000fe20008410000 */
[----:B------:R-:W-:-:S03]  /*1970*/  @P1 IMAD.U32 R68, R64, 0x10000, RZ ;  /* 0x0001000040441824 */ /* 0x000fc600078e00ff */
[----:B------:R-:W-:-:S04]  /*1980*/  FMUL.FTZ R129, R52, R129 ;  /* 0x0000008134817220 */ /* 0x000fc80000410000 */
[----:B------:R-:W-:-:S07]  /*1990*/  @P1 FADD.FTZ R129, R68, R129 ;  /* 0x0000008144811221 */ /* 0x000fce0000010000 */
.L_x_792:
[----:B------:R-:W-:Y:S05]  /*19a0*/  BSYNC B1 ;  /* 0x0000000000017941 */ /* 0x000fea0003800000 */
.L_x_790:
[----:B------:R-:W-:Y:S04]  /*19b0*/  BSSY B1, `(.L_x_793) ;  /* 0x000000e000017945 */ /* 0x000fe80003800000 */
[----:B------:R-:W-:Y:S05]  /*19c0*/  @P2 BRA `(.L_x_794) ;  /* 0x0000000000142947 */ /* 0x000fea0003800000 */
[----:B------:R-:W-:Y:S01]  /*19d0*/  HFMA2.MMA R128, -RZ, RZ, 0, 0 ;  /* 0x00000000ff807435 */ /* 0x000fe200000001ff */
[----:B------:R-:W-:Y:S10]  /*19e0*/  @!P1 BRA `(.L_x_795) ;  /* 0x0000000000289947 */ /* 0x000ff40003800000 */
[----:B-----5:R-:W-:-:S04]  /*19f0*/  PRMT R128, R64, 0x7632, R128 ;  /* 0x0000763240807816 */ /* 0x020fc80000000080 */
[----:B------:R-:W-:Y:S01]  /*1a00*/  SHF.L.U32 R128, R128, 0x10, RZ ;  /* 0x0000001080807819 */ /* 0x000fe200000006ff */
[----:B------:R-:W-:Y:S06]  /*1a10*/  BRA `(.L_x_795) ;  /* 0x00000000001c7947 */ /* 0x000fec0003800000 */
.L_x_794:
[----:B-----5:R-:W-:Y:S02]  /*1a20*/  PRMT R68, R60, 0x7632, R68 ;  /* 0x000076323c447816 */ /* 0x020fe40000000044 */
[----:B------:R-:W-:Y:S02]  /*1a30*/  @P1 PRMT R69, R64, 0x7632, R69 ;  /* 0x0000763240451816 */ /* 0x000fe40000000045 */
[----:B------:R-:W-:Y:S02]  /*1a40*/  SHF.L.U32 R68, R68, 0x10, RZ ;  /* 0x0000001044447819 */ /* 0x000fe400000006ff */
[----:B------:R-:W-:-:S03]  /*1a50*/  @P1 SHF.L.U32 R69, R69, 0x10, RZ ;  /* 0x0000001045451819 */ /* 0x000fc600000006ff */
[----:B------:R-:W-:-:S04]  /*1a60*/  FMUL.FTZ R68, R68, UR8 ;  /* 0x0000000844447c20 */ /* 0x000fc80008410000 */
[----:B------:R-:W-:-:S04]  /*1a70*/  FMUL.FTZ R128, R201, R68 ;  /* 0x00000044c9807220 */ /* 0x000fc80000410000 */
[----:B------:R-:W-:-:S07]  /*1a80*/  @P1 FADD.FTZ R128, R69, R128 ;  /* 0x0000008045801221 */ /* 0x000fce0000010000 */
.L_x_795:
[----:B------:R-:W-:Y:S05]  /*1a90*/  BSYNC B1 ;  /* 0x0000000000017941 */ /* 0x000fea0003800000 */
.L_x_793:
[----:B------:R-:W-:Y:S04]  /*1aa0*/  BSSY B1, `(.L_x_796) ;  /* 0x000000b000017945 */ /* 0x000fe80003800000 */
[----:B------:R-:W-:Y:S05]  /*1ab0*/  @P2 BRA `(.L_x_797) ;  /* 0x0000000000102947 */ /* 0x000fea0003800000 */
[----:B------:R-:W-:Y:S01]  /*1ac0*/  MOV R127, RZ ;  /* 0x000000ff007f7202 */ /* 0x000fe20000000f00 */
[----:B------:R-:W-:Y:S06]  /*1ad0*/  @!P1 BRA `(.L_x_798) ;  /* 0x00000000001c9947 */ /* 0x000fec0003800000 */
[----:B-----5:R-:W-:Y:S01]  /*1ae0*/  IMAD.U32 R127, R65, 0x10000, RZ ;  /* 0x00010000417f7824 */ /* 0x020fe200078e00ff */
[----:B------:R-:W-:Y:S06]  /*1af0*/  BRA `(.L_x_798) ;  /* 0x0000000000147947 */ /* 0x000fec0003800000 */
.L_x_797:
[----:B-----5:R-:W-:Y:S02]  /*1b00*/  SHF.L.U32 R68, R61, 0x10, RZ ;  /* 0x000000103d447819 */ /* 0x020fe400000006ff */
[----:B------:R-:W-:-:S03]  /*1b10*/  @P1 SHF.L.U32 R70, R65, 0x10, RZ ;  /* 0x0000001041461819 */ /* 0x000fc600000006ff */
[----:B------:R-:W-:-:S04]  /*1b20*/  FMUL.FTZ R68, R68, UR8 ;  /* 0x0000000844447c20 */ /* 0x000fc80008410000 */
[----:B------:R-:W-:-:S04]  /*1b30*/  FMUL.FTZ R127, R51, R68 ;  /* 0x00000044337f7220 */ /* 0x000fc80000410000 */
[----:B------:R-:W-:-:S07]  /*1b40*/  @P1 FADD.FTZ R127, R70, R127 ;  /* 0x0000007f467f1221 */ /* 0x000fce0000010000 */
.L_x_798:
[----:B------:R-:W-:Y:S05]  /*1b50*/  BSYNC B1 ;  /* 0x0000000000017941 */ /* 0x000fea0003800000 */
.L_x_796:
[----:B------:R-:W-:Y:S04]  /*1b60*/  BSSY B1, `(.L_x_799) ;  /* 0x000000e000017945 */ /* 0x000fe80003800000 */
[----:B------:R-:W-:Y:S05]  /*1b70*/  @P2 BRA `(.L_x_800) ;  /* 0x0000000000142947 */ /* 0x000fea0003800000 */
[----:B------:R-:W-:Y:S01]  /*1b80*/  HFMA2.MMA R126, -RZ, RZ, 0, 0 ;  /* 0x00000000ff7e7435 */ /* 0x000fe200000001ff */
[----:B------:R-:W-:Y:S10]  /*1b90*/  @!P1 BRA `(.L_x_801) ;  /* 0x0000000000289947 */ /* 0x000ff40003800000 */
[----:B-----5:R-:W-:-:S04]  /*1ba0*/  PRMT R126, R65, 0x7632, R126 ;  /* 0x00007632417e7816 */ /* 0x020fc8000000007e */
[----:B------:R-:W-:Y:S01]  /*1bb0*/  SHF.L.U32 R126, R126, 0x10, RZ ;  /* 0x000000107e7e7819 */ /* 0x000fe200000006ff */
[----:B------:R-:W-:Y:S06]  /*1bc0*/  BRA `(.L_x_801) ;  /* 0x00000000001c7947 */ /* 0x000fec0003800000 */
.L_x_800:
[----:B-----5:R-:W-:Y:S02]  /*1bd0*/  PRMT R68, R61, 0x7632, R68 ;  /* 0x000076323d447816 */ /* 0x020fe40000000044 */
[----:B------:R-:W-:Y:S02]  /*1be0*/  @P1 PRMT R70, R65, 0x7632, R70 ;  /* 0x0000763241461816 */ /* 0x000fe40000000046 */
[----:B------:R-:W-:-:S03]  /*1bf0*/  SHF.L.U32 R68, R68, 0x10, RZ ;  /* 0x0000001044447819 */ /* 0x000fc600000006ff */
[----:B------:R-:W-:Y:S02]  /*1c00*/  @P1 IMAD.U32 R71, R70, 0x10000, RZ ;  /* 0x0001000046471824 */ /* 0x000fe400078e00ff */
[----:B------:R-:W-:-:S04]  /*1c10*/  FMUL.FTZ R69, R68, UR8 ;  /* 0x0000000844457c20 */ /* 0x000fc80008410000 */
[----:B------:R-:W-:-:S04]  /*1c20*/  FMUL.FTZ R126, R200, R69 ;  /* 0x00000045c87e7220 */ /* 0x000fc80000410000 */
[----:B------:R-:W-:-:S07]  /*1c30*/  @P1 FADD.FTZ R126, R71, R126 ;  /* 0x0000007e477e1221 */ /* 0x000fce0000010000 */
.L_x_801:
[----:B------:R-:W-:Y:S05]  /*1c40*/  BSYNC B1 ;  /* 0x0000000000017941 */ /* 0x000fea0003800000 */
.L_x_799:
[----:B------:R-:W-:Y:S04]  /*1c50*/  BSSY B1, `(.L_x_802) ;  /* 0x000000b000017945 */ /* 0x000fe80003800000 */
[----:B------:R-:W-:Y:S05]  /*1c60*/  @P2 BRA `(.L_x_803) ;  /* 0x0000000000102947 */ /* 0x000fea0003800000 */
[----:B------:R-:W-:Y:S01]  /*1c70*/  MOV R125, RZ ;  /* 0x000000ff007d7202 */ /* 0x000fe20000000f00 */
[----:B------:R-:W-:Y:S06]  /*1c80*/  @!P1 BRA `(.L_x_804) ;  /* 0x00000000001c9947 */ /* 0x000fec0003800000 */
[----:B-----5:R-:W-:Y:S01]  /*1c90*/  SHF.L.U32 R125, R66, 0x10, RZ ;  /* 0x00000010427d7819 */ /* 0x020fe200000006ff */
[----:B------:R-:W-:Y:S06]  /*1ca0*/  BRA `(.L_x_804) ;  /* 0x0000000000147947 */ /* 0x000fec0003800000 */
.L_x_803:
[----:B-----5:R-:W-:-:S05]  /*1cb0*/  SHF.L.U32 R68, R62, 0x10, RZ ;  /* 0x000000103e447819 */ /* 0x020fca00000006ff */
[----:B------:R-:W-:Y:S01]  /*1cc0*/  FMUL.FTZ R125, R68, UR8 ;  /* 0x00000008447d7c20 */ /* 0x000fe20008410000 */
[----:B------:R-:W-:-:S03]  /*1cd0*/  @P1 SHF.L.U32 R68, R66, 0x10, RZ ;  /* 0x0000001042441819 */ /* 0x000fc600000006ff */
[----:B------:R-:W-:-:S04]  /*1ce0*/  FMUL.FTZ R125, R50, R125 ;  /* 0x0000007d327d7220 */ /* 0x000fc80000410000 */
[----:B------:R-:W-:-:S07]  /*1cf0*/  @P1 FADD.FTZ R125, R68, R125 ;  /* 0x0000007d447d1221 */ /* 0x000fce0000010000 */
.L_x_804:
[----:B------:R-:W-:Y:S05]  /*1d00*/  BSYNC B1 ;  /* 0x0000000000017941 */ /* 0x000fea0003800000 */
.L_x_802:
[----:B------:R-:W-:Y:S04]  /*1d10*/  BSSY B1, `(.L_x_805) ;  /* 0x000000e000017945 */ /* 0x000fe80003800000 */
[----:B------:R-:W-:Y:S05]  /*1d20*/  @P2 BRA `(.L_x_806) ;  /* 0x0000000000142947 */ /* 0x000fea0003800000 */
[----:B------:R-:W-:Y:S01]  /*1d30*/  HFMA2.MMA R124, -RZ, RZ, 0, 0 ;  /* 0x00000000ff7c7435 */ /* 0x000fe200000001ff */
[----:B------:R-:W-:Y:S10]  /*1d40*/  @!P1 BRA `(.L_x_807) ;  /* 0x0000000000289947 */ /* 0x000ff40003800000 */
[----:B-----5:R-:W-:-:S05]  /*1d50*/  PRMT R124, R66, 0x7632, R124 ;  /* 0x00007632427c7816 */ /* 0x020fca000000007c */
[----:B------:R-:W-:Y:S01]  /*1d60*/  IMAD.U32 R124, R124, 0x10000, RZ ;  /* 0x000100007c7c7824 */ /* 0x000fe200078e00ff */
[----:B------:R-:W-:Y:S06]  /*1d70*/  BRA `(.L_x_807) ;  /* 0x00000000001c7947 */ /* 0x000fec0003800000 */
.L_x_806:
[----:B-----5:R-:W-:Y:S02]  /*1d80*/  PRMT R68, R62, 0x7632, R68 ;  /* 0x000076323e447816 */ /* 0x020fe40000000044 */
[----:B------:R-:W-:Y:S02]  /*1d90*/  @P1 PRMT R69, R66, 0x7632, R69 ;  /* 0x0000763242451816 */ /* 0x000fe40000000045 */
[----:B------:R-:W-:Y:S02]  /*1da0*/  SHF.L.U32 R68, R68, 0x10, RZ ;  /* 0x0000001044447819 */ /* 0x000fe400000006ff */
[----:B------:R-:W-:-:S03]  /*1db0*/  @P1 SHF.L.U32 R69, R69, 0x10, RZ ;  /* 0x0000001045451819 */ /* 0x000fc600000006ff */
[----:B------:R-:W-:-:S04]  /*1dc0*/  FMUL.FTZ R68, R68, UR8 ;  /* 0x0000000844447c20 */ /* 0x000fc80008410000 */
[----:B------:R-:W-:-:S04]  /*1dd0*/  FMUL.FTZ R124, R199, R68 ;  /* 0x00000044c77c7220 */ /* 0x000fc80000410000 */
[----:B------:R-:W-:-:S07]  /*1de0*/  @P1 FADD.FTZ R124, R69, R124 ;  /* 0x0000007c457c1221 */ /* 0x000fce0000010000 */
.L_x_807:
[----:B------:R-:W-:Y:S05]  /*1df0*/  BSYNC B1 ;  /* 0x0000000000017941 */ /* 0x000fea0003800000 */
.L_x_805:
[----:B------:R-:W-:Y:S04]  /*1e00*/  BSSY B1, `(.L_x_808) ;  /* 0x000000b000017945 */ /* 0x000fe80003800000 */
[----:B------:R-:W-:Y:S05]  /*1e10*/  @P2 BRA `(.L_x_809) ;  /* 0x0000000000102947 */ /* 0x000fea0003800000 */
[----:B------:R-:W-:Y:S01]  /*1e20*/  MOV R123, RZ ;  /* 0x000000ff007b7202 */ /* 0x000fe20000000f00 */
[----:B------:R-:W-:Y:S06]  /*1e30*/  @!P1 BRA `(.L_x_810) ;  /* 0x00000000001c9947 */ /* 0x000fec0003800000 */
[----:B-----5:R-:W-:Y:S01]  /*1e40*/  SHF.L.U32 R123, R67, 0x10, RZ ;  /* 0x00000010437b7819 */ /* 0x020fe200000006ff */
[----:B------:R-:W-:Y:S06]  /*1e50*/  BRA `(.L_x_810) ;  /* 0x0000000000147947 */ /* 0x000fec0003800000 */
.L_x_809:
[----:B-----5:R-:W-:Y:S01]  /*1e60*/  SHF.L.U32 R68, R63, 0x10, RZ ;  /* 0x000000103f447819 */ /* 0x020fe200000006ff */
[----:B------:R-:W-:-:S04]  /*1e70*/  @P1 IMAD.U32 R70, R67, 0x10000, RZ ;  /* 0x0001000043461824 */ /* 0x000fc800078e00ff */
[----:B------:R-:W-:-:S04]  /*1e80*/  FMUL.FTZ R68, R68, UR8 ;  /* 0x0000000844447c20 */ /* 0x000fc80008410000 */
[----:B------:R-:W-:-:S04]  /*1e90*/  FMUL.FTZ R123, R49, R68 ;  /* 0x00000044317b7220 */ /* 0x000fc80000410000 */
[----:B------:R-:W-:-:S07]  /*1ea0*/  @P1 FADD.FTZ R123, R70, R123 ;  /* 0x0000007b467b1221 */ /* 0x000fce0000010000 */
.L_x_810:
[----:B------:R-:W-:Y:S05]  /*1eb0*/  BSYNC B1 ;  /* 0x0000000000017941 */ /* 0x000fea0003800000 */
.L_x_808:
[----:B------:R-:W-:Y:S04]  /*1ec0*/  BSSY B1, `(.L_x_811) ;  /* 0x000000e000017945 */ /* 0x000fe80003800000 */
[----:B------:R-:W-:Y:S05]  /*1ed0*/  @P2 BRA `(.L_x_812) ;  /* 0x0000000000142947 */ /* 0x000fea0003800000 */
[----:B------:R-:W-:Y:S01]  /*1ee0*/  HFMA2.MMA R122, -RZ, RZ, 0, 0 ;  /* 0x00000000ff7a7435 */ /* 0x000fe200000001ff */
[----:B------:R-:W-:Y:S10]  /*1ef0*/  @!P1 BRA `(.L_x_813) ;  /* 0x0000000000289947 */ /* 0x000ff40003800000 */
[----:B-----5:R-:W-:-:S04]  /*1f00*/  PRMT R122, R67, 0x7632, R122 ;  /* 0x00007632437a7816 */ /* 0x020fc8000000007a */
[----:B------:R-:W-:Y:S01]  /*1f10*/  SHF.L.U32 R122, R122, 0x10, RZ ;  /* 0x000000107a7a7819 */ /* 0x000fe200000006ff */
[----:B------:R-:W-:Y:S06]  /*1f20*/  BRA `(.L_x_813) ;  /* 0x00000000001c7947 */ /* 0x000fec0003800000 */
.L_x_812:
[----:B-----5:R-:W-:Y:S02]  /*1f30*/  PRMT R68, R63, 0x7632, R68 ;  /* 0x000076323f447816 */ /* 0x020fe40000000044 */
[----:B------:R-:W-:Y:S02]  /*1f40*/  @P1 PRMT R70, R67, 0x7632, R70 ;  /* 0x0000763243461816 */ /* 0x000fe40000000046 */
[----:B------:R-:W-:Y:S02]  /*1f50*/  SHF.L.U32 R68, R68, 0x10, RZ ;  /* 0x0000001044447819 */ /* 0x000fe400000006ff */
[----:B------:R-:W-:-:S03]  /*1f60*/  @P1 SHF.L.U32 R71, R70, 0x10, RZ ;  /* 0x0000001046471819 */ /* 0x000fc600000006ff */
[----:B------:R-:W-:-:S04]  /*1f70*/  FMUL.FTZ R69, R68, UR8 ;  /* 0x0000000844457c20 */ /* 0x000fc80008410000 */
[----:B------:R-:W-:-:S04]  /*1f80*/  FMUL.FTZ R122, R198, R69 ;  /* 0x00000045c67a7220 */ /* 0x000fc80000410000 */
[----:B------:R-:W-:-:S07]  /*1f90*/  @P1 FADD.FTZ R122, R71, R122 ;  /* 0x0000007a477a1221 */ /* 0x000fce0000010000 */
.L_x_813:
[----:B------:R-:W-:Y:S05]  /*1fa0*/  BSYNC B1 ;  /* 0x0000000000017941 */ /* 0x000fea0003800000 */
.L_x_811:
[----:B------:R-:W0:Y:S01]  /*1fb0*/  LDC.64 R210, c[0x0][0x238] ;  /* 0x00008e00ffd27b82 */ /* 0x000e220000000a00 */
[----:B------:R-:W-:Y:S02]  /*1fc0*/  F2FP.BF16.F32.PACK_AB R71, R122, R123 ;  /* 0x0000007b7a47723e */ /* 0x000fe400000010ff */
[----:B------:R-:W-:Y:S02]  /*1fd0*/  F2FP.BF16.F32.PACK_AB R70, R124, R125 ;  /* 0x0000007d7c46723e */ /* 0x000fe400000010ff */
[----:B------:R-:W-:Y:S02]  /*1fe0*/  F2FP.BF16.F32.PACK_AB R69, R126, R127 ;  /* 0x0000007f7e45723e */ /* 0x000fe400000010ff */
[----:B------:R-:W-:Y:S02]  /*1ff0*/  F2FP.BF16.F32.PACK_AB R68, R128, R129 ;  /* 0x000000818044723e */ /* 0x000fe400000010ff */
[----:B------:R-:W-:Y:S01]  /*2000*/  IADD3 R217, R217, 0x20, RZ ;  /* 0x00000020d9d97810 */ /* 0x000fe20007ffe0ff */
[----:B0-----:R-:W-:-:S04]  /*2010*/  IMAD.WIDE.U32 R210, R213, 0x10, R210 ;  /* 0x00000010d5d27825 */ /* 0x001fc800078e00d2 */
[----:B------:R-:W-:Y:S01]  /*2020*/  VIADD R213, R213, 0x20 ;  /* 0x00000020d5d57836 */ /* 0x000fe20000000000 */
[----:B------:R0:W-:Y:S06]  /*2030*/  STG.E.128 desc[UR4][R210.64], R68 ;  /* 0x00000044d2007986 */ /* 0x0001ec000c101d04 */
.L_x_789:
[----:B------:R-:W-:Y:S05]  /*2040*/  BSYNC B0 ;  /* 0x0000000000007941 */ /* 0x000fea0003800000 */
.L_x_788:
[----:B------:R-:W-:Y:S01]  /*2050*/  LOP3.LUT P1, RZ, R53, 0x20, RZ, 0xc0, !PT ;  /* 0x0000002035ff7812 */ /* 0x000fe2000782c0ff */
        /* <DEDUP_REMOVED lines=17> */
.L_x_817:
[----:B-----5:R-:W-:-:S05]  /*2170*/  SHF.L.U32 R68, R60, 0x10, RZ ;  /* 0x000000103c447819 */ /* 0x020fca00000006ff */
[----:B------:R-:W-:Y:S01]  /*2180*/  FMUL.FTZ R121, R68, UR8 ;  /* 0x0000000844797c20 */ /* 0x000fe20008410000 */
[----:B------:R-:W-:-:S03]  /*2190*/  @P1 SHF.L.U32 R68, R64, 0x10, RZ ;  /* 0x0000001040441819 */ /* 0x000fc600000006ff */
[----:B------:R-:W-:-:S04]  /*21a0*/  FMUL.FTZ R121, R48, R121 ;  /* 0x0000007930797220 */ /* 0x000fc80000410000 */
[----:B------:R-:W-:-:S07]  /*21b0*/  @P1 FADD.FTZ R121, R68, R121 ;  /* 0x0000007944791221 */ /* 0x000fce0000010000 */
.L_x_818:
[----:B------:R-:W-:Y:S05]  /*21c0*/  BSYNC B1 ;  /* 0x0000000000017941 */ /* 0x000fea0003800000 */
.L_x_816:
[----:B------:R-:W-:Y:S04]  /*21d0*/  BSSY B1, `(.L_x_819) ;  /* 0x000000e000017945 */ /* 0x000fe80003800000 */
[----:B------:R-:W-:Y:S05]  /*21e0*/  @P2 BRA `(.L_x_820) ;  /* 0x0000000000142947 */ /* 0x000fea0003800000 */
[----:B------:R-:W-:Y:S01]  /*21f0*/  HFMA2.MMA R120, -RZ, RZ, 0, 0 ;  /* 0x00000000ff787435 */ /* 0x000fe200000001ff */
[----:B------:R-:W-:Y:S10]  /*2200*/  @!P1 BRA `(.L_x_821) ;  /* 0x0000000000289947 */ /* 0x000ff40003800000 */
[----:B-----5:R-:W-:-:S05]  /*2210*/  PRMT R120, R64, 0x7632, R120 ;  /* 0x0000763240787816 */ /* 0x020fca0000000078 */
[----:B------:R-:W-:Y:S01]  /*2220*/  IMAD.U32 R120, R120, 0x10000, RZ ;  /* 0x0001000078787824 */ /* 0x000fe200078e00ff */
[----:B------:R-:W-:Y:S06]  /*2230*/  BRA `(.L_x_821) ;  /* 0x00000000001c7947 */ /* 0x000fec0003800000 */
.L_x_820:
[----:B-----5:R-:W-:Y:S02]  /*2240*/  PRMT R68, R60, 0x7632, R68 ;  /* 0x000076323c447816 */ /* 0x020fe40000000044 */
[----:B------:R-:W-:Y:S02]  /*2250*/  @P1 PRMT R69, R64, 0x7632, R69 ;  /* 0x0000763240451816 */ /* 0x000fe40000000045 */
[----:B------:R-:W-:Y:S02]  /*2260*/  SHF.L.U32 R68, R68, 0x10, RZ ;  /* 0x0000001044447819 */ /* 0x000fe400000006ff */
[----:B------:R-:W-:-:S03]  /*2270*/  @P1 SHF.L.U32 R69, R69, 0x10, RZ ;  /* 0x0000001045451819 */ /* 0x000fc600000006ff */
[----:B------:R-:W-:-:S04]  /*2280*/  FMUL.FTZ R68, R68, UR8 ;  /* 0x0000000844447c20 */ /* 0x000fc80008410000 */
[----:B------:R-:W-:-:S04]  /*2290*/  FMUL.FTZ R120, R197, R68 ;  /* 0x00000044c5787220 */ /* 0x000fc80000410000 */
[----:B------:R-:W-:-:S07]  /*22a0*/  @P1 FADD.FTZ R120, R69, R120 ;  /* 0x0000007845781221 */ /* 0x000fce0000010000 */
.L_x_821:
[----:B------:R-:W-:Y:S05]  /*22b0*/  BSYNC B1 ;  /* 0x0000000000017941 */ /* 0x000fea0003800000 */
.L_x_819:
[----:B------:R-:W-:Y:S04]  /*22c0*/  BSSY B1, `(.L_x_822) ;  /* 0x000000b000017945 */ /* 0x000fe80003800000 */
[----:B------:R-:W-:Y:S05]  /*22d0*/  @P2 BRA `(.L_x_823) ;  /* 0x0000000000102947 */ /* 0x000fea0003800000 */
[----:B------:R-:W-:Y:S01]  /*22e0*/  MOV R119, RZ ;  /* 0x000000ff00777202 */ /* 0x000fe20000000f00 */
[----:B------:R-:W-:Y:S06]  /*22f0*/  @!P1 BRA `(.L_x_824) ;  /* 0x00000000001c9947 */ /* 0x000fec0003800000 */
[----:B-----5:R-:W-:Y:S01]  /*2300*/  SHF.L.U32 R119, R65, 0x10, RZ ;  /* 0x0000001041777819 */ /* 0x020fe200000006ff */
[----:B------:R-:W-:Y:S06]  /*2310*/  BRA `(.L_x_824) ;  /* 0x0000000000147947 */ /* 0x000fec0003800000 */
.L_x_823:
[----:B-----5:R-:W-:Y:S01]  /*2320*/  SHF.L.U32 R68, R61, 0x10, RZ ;  /* 0x000000103d447819 */ /* 0x020fe200000006ff */
[----:B------:R-:W-:-:S04]  /*2330*/  @P1 IMAD.U32 R70, R65, 0x10000, RZ ;  /* 0x0001000041461824 */ /* 0x000fc800078e00ff */
[----:B------:R-:W-:-:S04]  /*2340*/  FMUL.FTZ R68, R68, UR8 ;  /* 0x0000000844447c20 */ /* 0x000fc80008410000 */
[----:B------:R-:W-:-:S04]  /*2350*/  FMUL.FTZ R119, R47, R68 ;  /* 0x000000442f777220 */ /* 0x000fc80000410000 */
[----:B------:R-:W-:-:S07]  /*2360*/  @P1 FADD.FTZ R119, R70, R119 ;  /* 0x0000007746771221 */ /* 0x000fce0000010000 */
.L_x_824:
[----:B------:R-:W-:Y:S05]  /*2370*/  BSYNC B1 ;  /* 0x0000000000017941 */ /* 0x000fea0003800000 */
.L_x_822:
[----:B------:R-:W-:Y:S04]  /*2380*/  BSSY B1, `(.L_x_825) ;  /* 0x000000e000017945 */ /* 0x000fe80003800000 */
[----:B------:R-:W-:Y:S05]  /*2390*/  @P2 BRA `(.L_x_826) ;  /* 0x0000000000142947 */ /* 0x000fea0003800000 */
[----:B------:R-:W-:Y:S01]  /*23a0*/  HFMA2.MMA R118, -RZ, RZ, 0, 0 ;  /* 0x00000000ff767435 */ /* 0x000fe200000001ff */
[----:B------:R-:W-:Y:S10]  /*23b0*/  @!P1 BRA `(.L_x_827) ;  /* 0x0000000000289947 */ /* 0x000ff40003800000 */
[----:B-----5:R-:W-:-:S04]  /*23c0*/  PRMT R118, R65, 0x7632, R118 ;  /* 0x0000763241767816 */ /* 0x020fc80000000076 */
[----:B------:R-:W-:Y:S01]  /*23d0*/  SHF.L.U32 R118, R118, 0x10, RZ ;  /* 0x0000001076767819 */ /* 0x000fe200000006ff */
[----:B------:R-:W-:Y:S06]  /*23e0*/  BRA `(.L_x_827) ;  /* 0x00000000001c7947 */ /* 0x000fec0003800000 */
.L_x_826:
[----:B-----5:R-:W-:Y:S02]  /*23f0*/  PRMT R68, R61, 0x7632, R68 ;  /* 0x000076323d447816 */ /* 0x020fe40000000044 */
[----:B------:R-:W-:Y:S02]  /*2400*/  @P1 PRMT R70, R65, 0x7632, R70 ;  /* 0x0000763241461816 */ /* 0x000fe40000000046 */
[----:B------:R-:W-:Y:S02]  /*2410*/  SHF.L.U32 R68, R68, 0x10, RZ ;  /* 0x0000001044447819 */ /* 0x000fe400000006ff */
[----:B------:R-:W-:-:S03]  /*2420*/  @P1 SHF.L.U32 R71, R70, 0x10, RZ ;  /* 0x0000001046471819 */ /* 0x000fc600000006ff */
[----:B------:R-:W-:-:S04]  /*2430*/  FMUL.FTZ R69, R68, UR8 ;  /* 0x0000000844457c20 */ /* 0x000fc80008410000 */
[----:B------:R-:W-:-:S04]  /*2440*/  FMUL.FTZ R118, R196, R69 ;  /* 0x00000045c4767220 */ /* 0x000fc80000410000 */
[----:B------:R-:W-:-:S07]  /*2450*/  @P1 FADD.FTZ R118, R71, R118 ;  /* 0x0000007647761221 */ /* 0x000fce0000010000 */
.L_x_827:
[----:B------:R-:W-:Y:S05]  /*2460*/  BSYNC B1 ;  /* 0x0000000000017941 */ /* 0x000fea0003800000 */
.L_x_825:
[----:B------:R-:W-:Y:S04]  /*2470*/  BSSY B1, `(.L_x_828) ;  /* 0x000000b000017945 */ /* 0x000fe80003800000 */
[----:B------:R-:W-:Y:S05]  /*2480*/  @P2 BRA `(.L_x_829) ;  /* 0x0000000000102947 */ /* 0x000fea0003800000 */
[----:B------:R-:W-:Y:S01]  /*2490*/  MOV R117, RZ ;  /* 0x000000ff00757202 */ /* 0x000fe20000000f00 */
[----:B------:R-:W-:Y:S06]  /*24a0*/  @!P1 BRA `(.L_x_830) ;  /* 0x00000000001c9947 */ /* 0x000fec0003800000 */
[----:B-----5:R-:W-:Y:S01]  /*24b0*/  IMAD.U32 R117, R66, 0x10000, RZ ;  /* 0x0001000042757824 */ /* 0x020fe200078e00ff */
[----:B------:R-:W-:Y:S06]  /*24c0*/  BRA `(.L_x_830) ;  /* 0x0000000000147947 */ /* 0x000fec0003800000 */
.L_x_829:
[----:B-----5:R-:W-:-:S05]  /*24d0*/  SHF.L.U32 R68, R62, 0x10, RZ ;  /* 0x000000103e447819 */ /* 0x020fca00000006ff */
[----:B------:R-:W-:Y:S01]  /*24e0*/  FMUL.FTZ R117, R68, UR8 ;  /* 0x0000000844757c20 */ /* 0x000fe20008410000 */
[----:B------:R-:W-:-:S03]  /*24f0*/  @P1 SHF.L.U32 R68, R66, 0x10, RZ ;  /* 0x0000001042441819 */ /* 0x000fc600000006ff */
[----:B------:R-:W-:-:S04]  /*2500*/  FMUL.FTZ R117, R46, R117 ;  /* 0x000000752e757220 */ /* 0x000fc80000410000 */
[----:B------:R-:W-:-:S07]  /*2510*/  @P1 FADD.FTZ R117, R68, R117 ;  /* 0x0000007544751221 */ /* 0x000fce0000010000 */
.L_x_830:
[----:B------:R-:W-:Y:S05]  /*2520*/  BSYNC B1 ;  /* 0x0000000000017941 */ /* 0x000fea0003800000 */
.L_x_828:
[----:B------:R-:W-:Y:S04]  /*2530*/  BSSY B1, `(.L_x_831) ;  /* 0x000000e000017945 */ /* 0x000fe80003800000 */
[----:B------:R-:W-:Y:S05]  /*2540*/  @P2 BRA `(.L_x_832) ;  /* 0x0000000000142947 */ /* 0x000fea0003800000 */
[----:B------:R-:W-:Y:S01]  /*2550*/  HFMA2.MMA R116, -RZ, RZ, 0, 0 ;  /* 0x00000000ff747435 */ /* 0x000fe200000001ff */
[----:B------:R-:W-:Y:S10]  /*2560*/  @!P1 BRA `(.L_x_833) ;  /* 0x0000000000289947 */ /* 0x000ff40003800000 */
[----:B-----5:R-:W-:-:S04]  /*2570*/  PRMT R116, R66, 0x7632, R116 ;  /* 0x0000763242747816 */ /* 0x020fc80000000074 */
[----:B------:R-:W-:Y:S01]  /*2580*/  SHF.L.U32 R116, R116, 0x10, RZ ;  /* 0x0000001074747819 */ /* 0x000fe200000006ff */
[----:B------:R-:W-:Y:S06]  /*2590*/  BRA `(.L_x_833) ;  /* 0x00000000001c7947 */ /* 0x000fec0003800000 */
.L_x_832:
[----:B-----5:R-:W-:Y:S02]  /*25a0*/  PRMT R68, R62, 0x7632, R68 ;  /* 0x000076323e447816 */ /* 0x020fe40000000044 */
[----:B------:R-:W-:Y:S02]  /*25b0*/  @P1 PRMT R69, R66, 0x7632, R69 ;  /* 0x0000763242451816 */ /* 0x000fe40000000045 */
[----:B------:R-:W-:-:S03]  /*25c0*/  SHF.L.U32 R68, R68, 0x10, RZ ;  /* 0x0000001044447819 */ /* 0x000fc600000006ff */
[----:B------:R-:W-:Y:S02]  /*25d0*/  @P1 IMAD.U32 R69, R69, 0x10000, RZ ;  /* 0x0001000045451824 */ /* 0x000fe400078e00ff */
[----:B------:R-:W-:-:S04]  /*25e0*/  FMUL.FTZ R68, R68, UR8 ;  /* 0x0000000844447c20 */ /* 0x000fc80008410000 */
[----:B------:R-:W-:-:S04]  /*25f0*/  FMUL.FTZ R116, R195, R68 ;  /* 0x00000044c3747220 */ /* 0x000fc80000410000 */
[----:B------:R-:W-:-:S07]  /*2600*/  @P1 FADD.FTZ R116, R69, R116 ;  /* 0x0000007445741221 */ /* 0x000fce0000010000 */
.L_x_833:
[----:B------:R-:W-:Y:S05]  /*2610*/  BSYNC B1 ;  /* 0x0000000000017941 */ /* 0x000fea0003800000 */
.L_x_831:
[----:B------:R-:W-:Y:S04]  /*2620*/  BSSY B1, `(.L_x_834) ;  /* 0x000000b000017945 */ /* 0x000fe80003800000 */
[----:B------:R-:W-:Y:S05]  /*2630*/  @P2 BRA `(.L_x_835) ;  /* 0x0000000000102947 */ /* 0x000fea0003800000 */
[----:B------:R-:W-:Y:S01]  /*2640*/  MOV R115, RZ ;  /* 0x000000ff00737202 */ /* 0x000fe20000000f00 */
[----:B------:R-:W-:Y:S06]  /*2650*/  @!P1 BRA `(.L_x_836) ;  /* 0x00000000001c9947 */ /* 0x000fec0003800000 */
[----:B-----5:R-:W-:Y:S01]  /*2660*/  SHF.L.U32 R115, R67, 0x10, RZ ;  /* 0x0000001043737819 */ /* 0x020fe200000006ff */
[----:B------:R-:W-:Y:S06]  /*2670*/  BRA `(.L_x_836) ;  /* 0x0000000000147947 */ /* 0x000fec0003800000 */
.L_x_835:
[----:B-----5:R-:W-:Y:S02]  /*2680*/  SHF.L.U32 R68, R63, 0x10, RZ ;  /* 0x000000103f447819 */ /* 0x020fe400000006ff */
[----:B------:R-:W-:-:S03]  /*2690*/  @P1 SHF.L.U32 R70, R67, 0x10, RZ ;  /* 0x0000001043461819 */ /* 0x000fc600000006ff */
[----:B------:R-:W-:-:S04]  /*26a0*/  FMUL.FTZ R68, R68, UR8 ;  /* 0x0000000844447c20 */ /* 0x000fc80008410000 */
[----:B------:R-:W-:-:S04]  /*26b0*/  FMUL.FTZ R115, R45, R68 ;  /* 0x000000442d737220 */ /* 0x000fc80000410000 */
[----:B------:R-:W-:-:S07]  /*26c0*/  @P1 FADD.FTZ R115, R70, R115 ;  /* 0x0000007346731221 */ /* 0x000fce0000010000 */
.L_x_836:
[----:B------:R-:W-:Y:S05]  /*26d0*/  BSYNC B1 ;  /* 0x0000000000017941 */ /* 0x000fea0003800000 */
.L_x_834:
[----:B------:R-:W-:Y:S04]  /*26e0*/  BSSY B1, `(.L_x_837) ;  /* 0x000000e000017945 */ /* 0x000fe80003800000 */
[----:B------:R-:W-:Y:S05]  /*26f0*/  @P2 BRA `(.L_x_838) ;  /* 0x0000000000142947 */ /* 0x000fea0003800000 */
[----:B------:R-:W-:Y:S01]  /*2700*/  HFMA2.MMA R114, -RZ, RZ, 0, 0 ;  /* 0x00000000ff727435 */ /* 0x000fe200000001ff */
[----:B------:R-:W-:Y:S10]  /*2710*/  @!P1 BRA `(.L_x_839) ;  /* 0x0000000000289947 */ /* 0x000ff40003800000 */
[----:B-----5:R-:W-:-:S05]  /*2720*/  PRMT R114, R67, 0x7632, R114 ;  /* 0x0000763243727816 */ /* 0x020fca0000000072 */
[----:B------:R-:W-:Y:S01]  /*2730*/  IMAD.U32 R114, R114, 0x10000, RZ ;  /* 0x0001000072727824 */ /* 0x000fe200078e00ff */
[----:B------:R-:W-:Y:S06]  /*2740*/  BRA `(.L_x_839) ;  /* 0x00000000001c7947 */ /* 0x000fec0003800000 */
.L_x_838:
[----:B-----5:R-:W-:Y:S02]  /*2750*/  PRMT R68, R63, 0x7632, R68 ;  /* 0x000076323f447816 */ /* 0x020fe40000000044 */
[----:B------:R-:W-:Y:S02]  /*2760*/  @P1 PRMT R70, R67, 0x7632, R70 ;  /* 0x0000763243461816 */ /* 0x000fe40000000046 */
[----:B------:R-:W-:Y:S02]  /*2770*/  SHF.L.U32 R68, R68, 0x10, RZ ;  /* 0x0000001044447819 */ /* 0x000fe400000006ff */
[----:B------:R-:W-:-:S03]  /*2780*/  @P1 SHF.L.U32 R71, R70, 0x10, RZ ;  /* 0x0000001046471819 */ /* 0x000fc600000006ff */
[----:B------:R-:W-:-:S04]  /*2790*/  FMUL.FTZ R69, R68, UR8 ;  /* 0x0000000844457c20 */ /* 0x000fc80008410000 */
[----:B------:R-:W-:-:S04]  /*27a0*/  FMUL.FTZ R114, R194, R69 ;  /* 0x00000045c2727220 */ /* 0x000fc80000410000 */
[----:B------:R-:W-:-:S07]  /*27b0*/  @P1 FADD.FTZ R114, R71, R114 ;  /* 0x0000007247721221 */ /* 0x000fce0000010000 */
.L_x_839:
[----:B------:R-:W-:Y:S05]  /*27c0*/  BSYNC B1 ;  /* 0x0000000000017941 */ /* 0x000fea0003800000 */
.L_x_837:
        /* <DEDUP_REMOVED lines=9> */
.L_x_815:
[----:B------:R-:W-:Y:S05]  /*2860*/  BSYNC B0 ;  /* 0x0000000000007941 */ /* 0x000fea0003800000 */
.L_x_814:
[----:B------:R-:W-:Y:S01]  /*2870*/  LOP3.LUT P1, RZ, R53, 0x10, RZ, 0xc0, !PT ;  /* 0x0000001035ff7812 */ /* 0x000fe2000782c0ff */
        /* <DEDUP_REMOVED lines=17> */
.L_x_843:
[----:B-----5:R-:W-:-:S05]  /*2990*/  SHF.L.U32 R68, R60, 0x10, RZ ;  /* 0x000000103c447819 */ /* 0x020fca00000006ff */
[----:B------:R-:W-:Y:S01]  /*29a0*/  FMUL.FTZ R113, R68, UR8 ;  /* 0x0000000844717c20 */ /* 0x000fe20008410000 */
[----:B------:R-:W-:-:S03]  /*29b0*/  @P1 SHF.L.U32 R68, R64, 0x10, RZ ;  /* 0x0000001040441819 */ /* 0x000fc600000006ff */
[----:B------:R-:W-:-:S04]  /*29c0*/  FMUL.FTZ R113, R44, R113 ;  /* 0x000000712c717220 */ /* 0x000fc80000410000 */
[----:B------:R-:W-:-:S07]  /*29d0*/  @P1 FADD.FTZ R113, R68, R113 ;  /* 0x0000007144711221 */ /* 0x000fce0000010000 */
.L_x_844:
[----:B------:R-:W-:Y:S05]  /*29e0*/  BSYNC B1 ;  /* 0x0000000000017941 */ /* 0x000fea0003800000 */
.L_x_842:
[----:B------:R-:W-:Y:S04]  /*29f0*/  BSSY B1, `(.L_x_845) ;  /* 0x000000e000017945 */ /* 0x000fe80003800000 */
[----:B------:R-:W-:Y:S05]  /*2a00*/  @P2 BRA `(.L_x_846) ;  /* 0x0000000000142947 */ /* 0x000fea0003800000 */
[----:B------:R-:W-:Y:S01]  /*2a10*/  HFMA2.MMA R112, -RZ, RZ, 0, 0 ;  /* 0x00000000ff707435 */ /* 0x000fe200000001ff */
[----:B------:R-:W-:Y:S10]  /*2a20*/  @!P1 BRA `(.L_x_847) ;  /* 0x0000000000289947 */ /* 0x000ff40003800000 */
[----:B-----5:R-:W-:-:S04]  /*2a30*/  PRMT R112, R64, 0x7632, R112 ;  /* 0x0000763240707816 */ /* 0x020fc80000000070 */
[----:B------:R-:W-:Y:S01]  /*2a40*/  SHF.L.U32 R112, R112, 0x10, RZ ;  /* 0x0000001070707819 */ /* 0x000fe200000006ff */
[----:B------:R-:W-:Y:S06]  /*2a50*/  BRA `(.L_x_847) ;  /* 0x00000000001c7947 */ /* 0x000fec0003800000 */
.L_x_846:
[----:B-----5:R-:W-:Y:S02]  /*2a60*/  PRMT R68, R60, 0x7632, R68 ;  /* 0x000076323c447816 */ /* 0x020fe40000000044 */
[----:B------:R-:W-:Y:S02]  /*2a70*/  @P1 PRMT R69, R64, 0x7632, R69 ;  /* 0x0000763240451816 */ /* 0x000fe40000000045 */
[----:B------:R-:W-:-:S03]  /*2a80*/  SHF.L.U32 R68, R68, 0x10, RZ ;  /* 0x0000001044447819 */ /* 0x000fc600000006ff */
[----:B------:R-:W-:Y:S02]  /*2a90*/  @P1 IMAD.U32 R69, R69, 0x10000, RZ ;  /* 0x0001000045451824 */ /* 0x000fe400078e00ff */
[----:B------:R-:W-:-:S04]  /*2aa0*/  FMUL.FTZ R68, R68, UR8 ;  /* 0x0000000844447c20 */ /* 0x000fc80008410000 */
[----:B------:R-:W-:-:S04]  /*2ab0*/  FMUL.FTZ R112, R193, R68 ;  /* 0x00000044c1707220 */ /* 0x000fc80000410000 */
[----:B------:R-:W-:-:S07]  /*2ac0*/  @P1 FADD.FTZ R112, R69, R112 ;  /* 0x0000007045701221 */ /* 0x000fce0000010000 */
.L_x_847:
[----:B------:R-:W-:Y:S05]  /*2ad0*/  BSYNC B1 ;  /* 0x0000000000017941 */ /* 0x000fea0003800000 */
.L_x_845:
[----:B------:R-:W-:Y:S04]  /*2ae0*/  BSSY B1, `(.L_x_848) ;  /* 0x000000b000017945 */ /* 0x000fe80003800000 */
[----:B------:R-:W-:Y:S05]  /*2af0*/  @P2 BRA `(.L_x_849) ;  /* 0x0000000000102947 */ /* 0x000fea0003800000 */
[----:B------:R-:W-:Y:S01]  /*2b00*/  MOV R111, RZ ;  /* 0x000000ff006f7202 */ /* 0x000fe20000000f00 */
[----:B------:R-:W-:Y:S06]  /*2b10*/  @!P1 BRA `(.L_x_850) ;  /* 0x00000000001c9947 */ /* 0x000fec0003800000 */
[----:B-----5:R-:W-:Y:S01]  /*2b20*/  SHF.L.U32 R111, R65, 0x10, RZ ;  /* 0x00000010416f7819 */ /* 0x020fe200000006ff */
[----:B------:R-:W-:Y:S06]  /*2b30*/  BRA `(.L_x_850) ;  /* 0x0000000000147947 */ /* 0x000fec0003800000 */
.L_x_849:
[----:B-----5:R-:W-:Y:S02]  /*2b40*/  SHF.L.U32 R68, R61, 0x10, RZ ;  /* 0x000000103d447819 */ /* 0x020fe400000006ff */
[----:B------:R-:W-:-:S03]  /*2b50*/  @P1 SHF.L.U32 R70, R65, 0x10, RZ ;  /* 0x0000001041461819 */ /* 0x000fc600000006ff */
[----:B------:R-:W-:-:S04]  /*2b60*/  FMUL.FTZ R68, R68, UR8 ;  /* 0x0000000844447c20 */ /* 0x000fc80008410000 */
[----:B------:R-:W-:-:S04]  /*2b70*/  FMUL.FTZ R111, R43, R68 ;  /* 0x000000442b6f7220 */ /* 0x000fc80000410000 */
[----:B------:R-:W-:-:S07]  /*2b80*/  @P1 FADD.FTZ R111, R70, R111 ;  /* 0x0000006f466f1221 */ /* 0x000fce0000010000 */
.L_x_850:
[----:B------:R-:W-:Y:S05]  /*2b90*/  BSYNC B1 ;  /* 0x0000000000017941 */ /* 0x000fea0003800000 */
.L_x_848:
[----:B------:R-:W-:Y:S04]  /*2ba0*/  BSSY B1, `(.L_x_851) ;  /* 0x000000e000017945 */ /* 0x000fe80003800000 */
[----:B------:R-:W-:Y:S05]  /*2bb0*/  @P2 BRA `(.L_x_852) ;  /* 0x0000000000142947 */ /* 0x000fea0003800000 */
[----:B------:R-:W-:Y:S01]  /*2bc0*/  HFMA2.MMA R110, -RZ, RZ, 0, 0 ;  /* 0x00000000ff6e7435 */ /* 0x000fe200000001ff */
[----:B------:R-:W-:Y:S10]  /*2bd0*/  @!P1 BRA `(.L_x_853) ;  /* 0x0000000000289947 */ /* 0x000ff40003800000 */
[----:B-----5:R-:W-:-:S05]  /*2be0*/  PRMT R110, R65, 0x7632, R110 ;  /* 0x00007632416e7816 */ /* 0x020fca000000006e */
[----:B------:R-:W-:Y:S01]  /*2bf0*/  IMAD.U32 R110, R110, 0x10000, RZ ;  /* 0x000100006e6e7824 */ /* 0x000fe200078e00ff */
[----:B------:R-:W-:Y:S06]  /*2c00*/  BRA `(.L_x_853) ;  /* 0x00000000001c7947 */ /* 0x000fec0003800000 */
.L_x_852:
[----:B-----5:R-:W-:Y:S02]  /*2c10*/  PRMT R68, R61, 0x7632, R68 ;  /* 0x000076323d447816 */ /* 0x020fe40000000044 */
[----:B------:R-:W-:Y:S02]  /*2c20*/  @P1 PRMT R70, R65, 0x7632, R70 ;  /* 0x0000763241461816 */ /* 0x000fe40000000046 */
[----:B------:R-:W-:Y:S02]  /*2c30*/  SHF.L.U32 R68, R68, 0x10, RZ ;  /* 0x0000001044447819 */ /* 0x000fe400000006ff */
[----:B------:R-:W-:-:S03]  /*2c40*/  @P1 SHF.L.U32 R71, R70, 0x10, RZ ;  /* 0x0000001046471819 */ /* 0x000fc600000006ff */
[----:B------:R-:W-:-:S04]  /*2c50*/  FMUL.FTZ R69, R68, UR8 ;  /* 0x0000000844457c20 */ /* 0x000fc80008410000 */
[----:B------:R-:W-:-:S04]  /*2c60*/  FMUL.FTZ R110, R192, R69 ;  /* 0x00000045c06e7220 */ /* 0x000fc80000410000 */
[----:B------:R-:W-:-:S07]  /*2c70*/  @P1 FADD.FTZ R110, R71, R110 ;  /* 0x0000006e476e1221 */ /* 0x000fce0000010000 */
.L_x_853:
[----:B------:R-:W-:Y:S05]  /*2c80*/  BSYNC B1 ;  /* 0x0000000000017941 */ /* 0x000fea0003800000 */
.L_x_851:
[----:B------:R-:W-:Y:S04]  /*2c90*/  BSSY B1, `(.L_x_854) ;  /* 0x000000b000017945 */ /* 0x000fe80003800000 */
[----:B------:R-:W-:Y:S05]  /*2ca0*/  @P2 BRA `(.L_x_855) ;  /* 0x0000000000102947 */ /* 0x000fea0003800000 */
[----:B------:R-:W-:Y:S01]  /*2cb0*/  MOV R109, RZ ;  /* 0x000000ff006d7202 */ /* 0x000fe20000000f00 */
[----:B------:R-:W-:Y:S06]  /*2cc0*/  @!P1 BRA `(.L_x_856) ;  /* 0x00000000001c9947 */ /* 0x000fec0003800000 */
[----:B-----5:R-:W-:Y:S01]  /*2cd0*/  SHF.L.U32 R109, R66, 0x10, RZ ;  /* 0x00000010426d7819 */ /* 0x020fe200000006ff */
[----:B------:R-:W-:Y:S06]  /*2ce0*/  BRA `(.L_x_856) ;  /* 0x0000000000147947 */ /* 0x000fec0003800000 */
.L_x_855:
[----:B-----5:R-:W-:-:S05]  /*2cf0*/  SHF.L.U32 R68, R62, 0x10, RZ ;  /* 0x000000103e447819 */ /* 0x020fca00000006ff */
[----:B------:R-:W-:Y:S01]  /*2d00*/  FMUL.FTZ R109, R68, UR8 ;  /* 0x00000008446d7c20 */ /* 0x000fe20008410000 */
[----:B------:R-:W-:-:S03]  /*2d10*/  @P1 IMAD.U32 R68, R66, 0x10000, RZ ;  /* 0x0001000042441824 */ /* 0x000fc600078e00ff */
[----:B------:R-:W-:-:S04]  /*2d20*/  FMUL.FTZ R109, R42, R109 ;  /* 0x0000006d2a6d7220 */ /* 0x000fc80000410000 */
[----:B------:R-:W-:-:S07]  /*2d30*/  @P1 FADD.FTZ R109, R68, R109 ;  /* 0x0000006d446d1221 */ /* 0x000fce0000010000 */
.L_x_856:
[----:B------:R-:W-:Y:S05]  /*2d40*/  BSYNC B1 ;  /* 0x0000000000017941 */ /* 0x000fea0003800000 */
.L_x_854:
[----:B------:R-:W-:Y:S04]  /*2d50*/  BSSY B1, `(.L_x_857) ;  /* 0x000000e000017945 */ /* 0x000fe80003800000 */
[----:B------:R-:W-:Y:S05]  /*2d60*/  @P2 BRA `(.L_x_858) ;  /* 0x0000000000142947 */ /* 0x000fea0003800000 */
[----:B------:R-:W-:Y:S01]  /*2d70*/  HFMA2.MMA R108, -RZ, RZ, 0, 0 ;  /* 0x00000000ff6c7435 */ /* 0x000fe200000001ff */
[----:B------:R-:W-:Y:S10]  /*2d80*/  @!P1 BRA `(.L_x_859) ;  /* 0x0000000000289947 */ /* 0x000ff40003800000 */
[----:B-----5:R-:W-:-:S04]  /*2d90*/  PRMT R108, R66, 0x7632, R108 ;  /* 0x00007632426c7816 */ /* 0x020fc8000000006c */
[----:B------:R-:W-:Y:S01]  /*2da0*/  SHF.L.U32 R108, R108, 0x10, RZ ;  /* 0x000000106c6c7819 */ /* 0x000fe200000006ff */
[----:B------:R-:W-:Y:S06]  /*2db0*/  BRA `(.L_x_859) ;  /* 0x00000000001c7947 */ /* 0x000fec0003800000 */
.L_x_858:
[----:B-----5:R-:W-:Y:S02]  /*2dc0*/  PRMT R68, R62, 0x7632, R68 ;  /* 0x000076323e447816 */ /* 0x020fe40000000044 */
[----:B------:R-:W-:Y:S02]  /*2dd0*/  @P1 PRMT R69, R66, 0x7632, R69 ;  /* 0x0000763242451816 */ /* 0x000fe40000000045 */
[----:B------:R-:W-:Y:S02]  /*2de0*/  SHF.L.U32 R68, R68, 0x10, RZ ;  /* 0x0000001044447819 */ /* 0x000fe400000006ff */
[----:B------:R-:W-:-:S03]  /*2df0*/  @P1 SHF.L.U32 R69, R69, 0x10, RZ ;  /* 0x0000001045451819 */ /* 0x000fc600000006ff */
[----:B------:R-:W-:-:S04]  /*2e00*/  FMUL.FTZ R68, R68, UR8 ;  /* 0x0000000844447c20 */ /* 0x000fc80008410000 */
[----:B------:R-:W-:-:S04]  /*2e10*/  FMUL.FTZ R108, R191, R68 ;  /* 0x00000044bf6c7220 */ /* 0x000fc80000410000 */
[----:B------:R-:W-:-:S07]  /*2e20*/  @P1 FADD.FTZ R108, R69, R108 ;  /* 0x0000006c456c1221 */ /* 0x000fce0000010000 */
.L_x_859:
[----:B------:R-:W-:Y:S05]  /*2e30*/  BSYNC B1 ;  /* 0x0000000000017941 */ /* 0x000fea0003800000 */
.L_x_857:
[----:B------:R-:W-:Y:S04]  /*2e40*/  BSSY B1, `(.L_x_860) ;  /* 0x000000b000017945 */ /* 0x000fe80003800000 */
[----:B------:R-:W-:Y:S05]  /*2e50*/  @P2 BRA `(.L_x_861) ;  /* 0x0000000000102947 */ /* 0x000fea0003800000 */
[----:B------:R-:W-:Y:S01]  /*2e60*/  MOV R107, RZ ;  /* 0x000000ff006b7202 */ /* 0x000fe20000000f00 */
[----:B------:R-:W-:Y:S06]  /*2e70*/  @!P1 BRA `(.L_x_862) ;  /* 0x00000000001c9947 */ /* 0x000fec0003800000 */
[----:B-----5:R-:W-:Y:S01]  /*2e80*/  IMAD.U32 R107, R67, 0x10000, RZ ;  /* 0x00010000436b7824 */ /* 0x020fe200078e00ff */
[----:B------:R-:W-:Y:S06]  /*2e90*/  BRA `(.L_x_862) ;  /* 0x0000000000147947 */ /* 0x000fec0003800000 */
.L_x_861:
[----:B-----5:R-:W-:Y:S02]  /*2ea0*/  SHF.L.U32 R68, R63, 0x10, RZ ;  /* 0x000000103f447819 */ /* 0x020fe400000006ff */
[----:B------:R-:W-:-:S03]  /*2eb0*/  @P1 SHF.L.U32 R70, R67, 0x10, RZ ;  /* 0x0000001043461819 */ /* 0x000fc600000006ff */
[----:B------:R-:W-:-:S04]  /*2ec0*/  FMUL.FTZ R68, R68, UR8 ;  /* 0x0000000844447c20 */ /* 0x000fc80008410000 */
[----:B------:R-:W-:-:S04]  /*2ed0*/  FMUL.FTZ R107, R41, R68 ;  /* 0x00000044296b7220 */ /* 0x000fc80000410000 */
[----:B------:R-:W-:-:S07]  /*2ee0*/  @P1 FADD.FTZ R107, R70, R107 ;  /* 0x0000006b466b1221 */ /* 0x000fce0000010000 */
.L_x_862:
[----:B------:R-:W-:Y:S05]  /*2ef0*/  BSYNC B1 ;  /* 0x0000000000017941 */ /* 0x000fea0003800000 */
.L_x_860:
[----:B------:R-:W-:Y:S04]  /*2f00*/  BSSY B1, `(.L_x_863) ;  /* 0x000000e000017945 */ /* 0x000fe80003800000 */
[----:B------:R-:W-:Y:S05]  /*2f10*/  @P2 BRA `(.L_x_864) ;  /* 0x0000000000142947 */ /* 0x000fea0003800000 */
[----:B------:R-:W-:Y:S01]  /*2f20*/  HFMA2.MMA R106, -RZ, RZ, 0, 0 ;  /* 0x00000000ff6a7435 */ /* 0x000fe200000001ff */
[----:B------:R-:W-:Y:S10]  /*2f30*/  @!P1 BRA `(.L_x_865) ;  /* 0x0000000000289947 */ /* 0x000ff40003800000 */
[----:B-----5:R-:W-:-:S04]  /*2f40*/  PRMT R106, R67, 0x7632, R106 ;  /* 0x00007632436a7816 */ /* 0x020fc8000000006a */
[----:B------:R-:W-:Y:S01]  /*2f50*/  SHF.L.U32 R106, R106, 0x10, RZ ;  /* 0x000000106a6a7819 */ /* 0x000fe200000006ff */
[----:B------:R-:W-:Y:S06]  /*2f60*/  BRA `(.L_x_865) ;  /* 0x00000000001c7947 */ /* 0x000fec0003800000 */
.L_x_864:
[----:B-----5:R-:W-:Y:S02]  /*2f70*/  PRMT R68, R63, 0x7632, R68 ;  /* 0x000076323f447816 */ /* 0x020fe40000000044 */
[----:B------:R-:W-:Y:S02]  /*2f80*/  @P1 PRMT R70, R67, 0x7632, R70 ;  /* 0x0000763243461816 */ /* 0x000fe40000000046 */
[----:B------:R-:W-:-:S03]  /*2f90*/  SHF.L.U32 R68, R68, 0x10, RZ ;  /* 0x0000001044447819 */ /* 0x000fc600000006ff */
[----:B------:R-:W-:Y:S02]  /*2fa0*/  @P1 IMAD.U32 R71, R70, 0x10000, RZ ;  /* 0x0001000046471824 */ /* 0x000fe400078e00ff */
[----:B------:R-:W-:-:S04]  /*2fb0*/  FMUL.FTZ R69, R68, UR8 ;  /* 0x0000000844457c20 */ /* 0x000fc80008410000 */
[----:B------:R-:W-:-:S04]  /*2fc0*/  FMUL.FTZ R106, R190, R69 ;  /* 0x00000045be6a7220 */ /* 0x000fc80000410000 */
[----:B------:R-:W-:-:S07]  /*2fd0*/  @P1 FADD.FTZ R106, R71, R106 ;  /* 0x0000006a476a1221 */ /* 0x000fce0000010000 */
.L_x_865:
[----:B------:R-:W-:Y:S05]  /*2fe0*/  BSYNC B1 ;  /* 0x0000000000017941 */ /* 0x000fea0003800000 */
.L_x_863:
        /* <DEDUP_REMOVED lines=9> */
.L_x_841:
[----:B------:R-:W-:Y:S05]  /*3080*/  BSYNC B0 ;  /* 0x0000000000007941 */ /* 0x000fea0003800000 */
.L_x_840:
[----:B------:R-:W-:Y:S01]  /*3090*/  LOP3.LUT P1, RZ, R53, 0x8, RZ, 0xc0, !PT ;  /* 0x0000000835ff7812 */ /* 0x000fe2000782c0ff */
        /* <DEDUP_REMOVED lines=17> */
.L_x_869:
[----:B-----5:R-:W-:-:S05]  /*31b0*/  SHF.L.U32 R68, R60, 0x10, RZ ;  /* 0x000000103c447819 */ /* 0x020fca00000006ff */
[----:B------:R-:W-:Y:S01]  /*31c0*/  FMUL.FTZ R105, R68, UR8 ;  /* 0x0000000844697c20 */ /* 0x000fe20008410000 */
[----:B------:R-:W-:-:S03]  /*31d0*/  @P1 IMAD.U32 R68, R64, 0x10000, RZ ;  /* 0x0001000040441824 */ /* 0x000fc600078e00ff */
[----:B------:R-:W-:-:S04]  /*31e0*/  FMUL.FTZ R105, R40, R105 ;  /* 0x0000006928697220 */ /* 0x000fc80000410000 */
[----:B------:R-:W-:-:S07]  /*31f0*/  @P1 FADD.FTZ R105, R68, R105 ;  /* 0x0000006944691221 */ /* 0x000fce0000010000 */
.L_x_870:
[----:B------:R-:W-:Y:S05]  /*3200*/  BSYNC B1 ;  /* 0x0000000000017941 */ /* 0x000fea0003800000 */
.L_x_868:
[----:B------:R-:W-:Y:S04]  /*3210*/  BSSY B1, `(.L_x_871) ;  /* 0x000000e000017945 */ /* 0x000fe80003800000 */
[----:B------:R-:W-:Y:S05]  /*3220*/  @P2 BRA `(.L_x_872) ;  /* 0x0000000000142947 */ /* 0x000fea0003800000 */
[----:B------:R-:W-:Y:S01]  /*3230*/  HFMA2.MMA R104, -RZ, RZ, 0, 0 ;  /* 0x00000000ff687435 */ /* 0x000fe200000001ff */
[----:B------:R-:W-:Y:S10]  /*3240*/  @!P1 BRA `(.L_x_873) ;  /* 0x0000000000289947 */ /* 0x000ff40003800000 */
[----:B-----5:R-:W-:-:S04]  /*3250*/  PRMT R104, R64, 0x7632, R104 ;  /* 0x0000763240687816 */ /* 0x020fc80000000068 */
[----:B------:R-:W-:Y:S01]  /*3260*/  SHF.L.U32 R104, R104, 0x10, RZ ;  /* 0x0000001068687819 */ /* 0x000fe200000006ff */
[----:B------:R-:W-:Y:S06]  /*3270*/  BRA `(.L_x_873) ;  /* 0x00000000001c7947 */ /* 0x000fec0003800000 */
.L_x_872:
[----:B-----5:R-:W-:Y:S02]  /*3280*/  PRMT R68, R60, 0x7632, R68 ;  /* 0x000076323c447816 */ /* 0x020fe40000000044 */
[----:B------:R-:W-:Y:S02]  /*3290*/  @P1 PRMT R69, R64, 0x7632, R69 ;  /* 0x0000763240451816 */ /* 0x000fe40000000045 */
[----:B------:R-:W-:Y:S02]  /*32a0*/  SHF.L.U32 R68, R68, 0x10, RZ ;  /* 0x0000001044447819 */ /* 0x000fe400000006ff */
[----:B------:R-:W-:-:S03]  /*32b0*/  @P1 SHF.L.U32 R69, R69, 0x10, RZ ;  /* 0x0000001045451819 */ /* 0x000fc600000006ff */
[----:B------:R-:W-:-:S04]  /*32c0*/  FMUL.FTZ R68, R68, UR8 ;  /* 0x0000000844447c20 */ /* 0x000fc80008410000 */
[----:B------:R-:W-:-:S04]  /*32d0*/  FMUL.FTZ R104, R189, R68 ;  /* 0x00000044bd687220 */ /* 0x000fc80000410000 */
[----:B------:R-:W-:-:S07]  /*32e0*/  @P1 FADD.FTZ R104, R69, R104 ;  /* 0x0000006845681221 */ /* 0x000fce0000010000 */
.L_x_873:
[----:B------:R-:W-:Y:S05]  /*32f0*/  BSYNC B1 ;  /* 0x0000000000017941 */ /* 0x000fea0003800000 */
.L_x_871:
[----:B------:R-:W-:Y:S04]  /*3300*/  BSSY B1, `(.L_x_874) ;  /* 0x000000b000017945 */ /* 0x000fe80003800000 */
[----:B------:R-:W-:Y:S05]  /*3310*/  @P2 BRA `(.L_x_875) ;  /* 0x0000000000102947 */ /* 0x000fea0003800000 */
[----:B------:R-:W-:Y:S01]  /*3320*/  MOV R103, RZ ;  /* 0x000000ff00677202 */ /* 0x000fe20000000f00 */
[----:B------:R-:W-:Y:S06]  /*3330*/  @!P1 BRA `(.L_x_876) ;  /* 0x00000000001c9947 */ /* 0x000fec0003800000 */
[----:B-----5:R-:W-:Y:S01]  /*3340*/  IMAD.U32 R103, R65, 0x10000, RZ ;  /* 0x0001000041677824 */ /* 0x020fe200078e00ff */
[----:B------:R-:W-:Y:S06]  /*3350*/  BRA `(.L_x_876) ;  /* 0x0000000000147947 */ /* 0x000fec0003800000 */
.L_x_875:
[----:B-----5:R-:W-:Y:S02]  /*3360*/  SHF.L.U32 R68, R61, 0x10, RZ ;  /* 0x000000103d447819 */ /* 0x020fe400000006ff */
[----:B------:R-:W-:-:S03]  /*3370*/  @P1 SHF.L.U32 R70, R65, 0x10, RZ ;  /* 0x0000001041461819 */ /* 0x000fc600000006ff */
[----:B------:R-:W-:-:S04]  /*3380*/  FMUL.FTZ R68, R68, UR8 ;  /* 0x0000000844447c20 */ /* 0x000fc80008410000 */
[----:B------:R-:W-:-:S04]  /*3390*/  FMUL.FTZ R103, R39, R68 ;  /* 0x0000004427677220 */ /* 0x000fc80000410000 */
[----:B------:R-:W-:-:S07]  /*33a0*/  @P1 FADD.FTZ R103, R70, R103 ;  /* 0x0000006746671221 */ /* 0x000fce0000010000 */
.L_x_876:
[----:B------:R-:W-:Y:S05]  /*33b0*/  BSYNC B1 ;  /* 0x0000000000017941 */ /* 0x000fea0003800000 */
.L_x_874:
[----:B------:R-:W-:Y:S04]  /*33c0*/  BSSY B1, `(.L_x_877) ;  /* 0x000000e000017945 */ /* 0x000fe80003800000 */
[----:B------:R-:W-:Y:S05]  /*33d0*/  @P2 BRA `(.L_x_878) ;  /* 0x0000000000142947 */ /* 0x000fea0003800000 */
[----:B------:R-:W-:Y:S01]  /*33e0*/  HFMA2.MMA R102, -RZ, RZ, 0, 0 ;  /* 0x00000000ff667435 */ /* 0x000fe200000001ff */
[----:B------:R-:W-:Y:S10]  /*33f0*/  @!P1 BRA `(.L_x_879) ;  /* 0x0000000000289947 */ /* 0x000ff40003800000 */
[----:B-----5:R-:W-:-:S04]  /*3400*/  PRMT R102, R65, 0x7632, R102 ;  /* 0x0000763241667816 */ /* 0x020fc80000000066 */
[----:B------:R-:W-:Y:S01]  /*3410*/  SHF.L.U32 R102, R102, 0x10, RZ ;  /* 0x0000001066667819 */ /* 0x000fe200000006ff */
[----:B------:R-:W-:Y:S06]  /*3420*/  BRA `(.L_x_879) ;  /* 0x00000000001c7947 */ /* 0x000fec0003800000 */
.L_x_878:
[----:B-----5:R-:W-:Y:S02]  /*3430*/  PRMT R68, R61, 0x7632, R68 ;  /* 0x000076323d447816 */ /* 0x020fe40000000044 */
[----:B------:R-:W-:Y:S02]  /*3440*/  @P1 PRMT R70, R65, 0x7632, R70 ;  /* 0x0000763241461816 */ /* 0x000fe40000000046 */
[----:B------:R-:W-:-:S03]  /*3450*/  SHF.L.U32 R68, R68, 0x10, RZ ;  /* 0x0000001044447819 */ /* 0x000fc600000006ff */
[----:B------:R-:W-:Y:S02]  /*3460*/  @P1 IMAD.U32 R71, R70, 0x10000, RZ ;  /* 0x0001000046471824 */ /* 0x000fe400078e00ff */
[----:B------:R-:W-:-:S04]  /*3470*/  FMUL.FTZ R69, R68, UR8 ;  /* 0x0000000844457c20 */ /* 0x000fc80008410000 */
[----:B------:R-:W-:-:S04]  /*3480*/  FMUL.FTZ R102, R188, R69 ;  /* 0x00000045bc667220 */ /* 0x000fc80000410000 */
[----:B------:R-:W-:-:S07]  /*3490*/  @P1 FADD.FTZ R102, R71, R102 ;  /* 0x0000006647661221 */ /* 0x000fce0000010000 */
.L_x_879:
[----:B------:R-:W-:Y:S05]  /*34a0*/  BSYNC B1 ;  /* 0x0000000000017941 */ /* 0x000fea0003800000 */
.L_x_877:
[----:B------:R-:W-:Y:S04]  /*34b0*/  BSSY B1, `(.L_x_880) ;  /* 0x000000b000017945 */ /* 0x000fe80003800000 */
[----:B------:R-:W-:Y:S05]  /*34c0*/  @P2 BRA `(.L_x_881) ;  /* 0x0000000000102947 */ /* 0x000fea0003800000 */
[----:B------:R-:W-:Y:S01]  /*34d0*/  MOV R101, RZ ;  /* 0x000000ff00657202 */ /* 0x000fe20000000f00 */
[----:B------:R-:W-:Y:S06]  /*34e0*/  @!P1 BRA `(.L_x_882) ;  /* 0x00000000001c9947 */ /* 0x000fec0003800000 */
[----:B-----5:R-:W-:Y:S01]  /*34f0*/  SHF.L.U32 R101, R66, 0x10, RZ ;  /* 0x0000001042657819 */ /* 0x020fe200000006ff */
[----:B------:R-:W-:Y:S06]  /*3500*/  BRA `(.L_x_882) ;  /* 0x0000000000147947 */ /* 0x000fec0003800000 */
.L_x_881:
[----:B-----5:R-:W-:-:S05]  /*3510*/  SHF.L.U32 R68, R62, 0x10, RZ ;  /* 0x000000103e447819 */ /* 0x020fca00000006ff */
[----:B------:R-:W-:Y:S01]  /*3520*/  FMUL.FTZ R101, R68, UR8 ;  /* 0x0000000844657c20 */ /* 0x000fe20008410000 */
[----:B------:R-:W-:-:S03]  /*3530*/  @P1 SHF.L.U32 R68, R66, 0x10, RZ ;  /* 0x0000001042441819 */ /* 0x000fc600000006ff */
[----:B------:R-:W-:-:S04]  /*3540*/  FMUL.FTZ R101, R38, R101 ;  /* 0x0000006526657220 */ /* 0x000fc80000410000 */
[----:B------:R-:W-:-:S07]  /*3550*/  @P1 FADD.FTZ R101, R68, R101 ;  /* 0x0000006544651221 */ /* 0x000fce0000010000 */
.L_x_882:
[----:B------:R-:W-:Y:S05]  /*3560*/  BSYNC B1 ;  /* 0x0000000000017941 */ /* 0x000fea0003800000 */
.L_x_880:
[----:B------:R-:W-:Y:S04]  /*3570*/  BSSY B1, `(.L_x_883) ;  /* 0x000000e000017945 */ /* 0x000fe80003800000 */
[----:B------:R-:W-:Y:S05]  /*3580*/  @P2 BRA `(.L_x_884) ;  /* 0x0000000000142947 */ /* 0x000fea0003800000 */
[----:B------:R-:W-:Y:S01]  /*3590*/  HFMA2.MMA R100, -RZ, RZ, 0, 0 ;  /* 0x00000000ff647435 */ /* 0x000fe200000001ff */
[----:B------:R-:W-:Y:S10]  /*35a0*/  @!P1 BRA `(.L_x_885) ;  /* 0x0000000000289947 */ /* 0x000ff40003800000 */
[----:B-----5:R-:W-:-:S05]  /*35b0*/  PRMT R100, R66, 0x7632, R100 ;  /* 0x0000763242647816 */ /* 0x020fca0000000064 */
[----:B------:R-:W-:Y:S01]  /*35c0*/  IMAD.U32 R100, R100, 0x10000, RZ ;  /* 0x0001000064647824 */ /* 0x000fe200078e00ff */
[----:B------:R-:W-:Y:S06]  /*35d0*/  BRA `(.L_x_885) ;  /* 0x00000000001c7947 */ /* 0x000fec0003800000 */
.L_x_884:
[----:B-----5:R-:W-:Y:S02]  /*35e0*/  PRMT R68, R62, 0x7632, R68 ;  /* 0x000076323e447816 */ /* 0x020fe40000000044 */
[----:B------:R-:W-:Y:S02]  /*35f0*/  @P1 PRMT R69, R66, 0x7632, R69 ;  /* 0x0000763242451816 */ /* 0x000fe40000000045 */
[----:B------:R-:W-:Y:S02]  /*3600*/  SHF.L.U32 R68, R68, 0x10, RZ ;  /* 0x0000001044447819 */ /* 0x000fe400000006ff */
[----:B------:R-:W-:-:S03]  /*3610*/  @P1 SHF.L.U32 R69, R69, 0x10, RZ ;  /* 0x0000001045451819 */ /* 0x000fc600000006ff */
[----:B------:R-:W-:-:S04]  /*3620*/  FMUL.FTZ R68, R68, UR8 ;  /* 0x0000000844447c20 */ /* 0x000fc80008410000 */
[----:B------:R-:W-:-:S04]  /*3630*/  FMUL.FTZ R100, R187, R68 ;  /* 0x00000044bb647220 */ /* 0x000fc80000410000 */
[----:B------:R-:W-:-:S07]  /*3640*/  @P1 FADD.FTZ R100, R69, R100 ;  /* 0x0000006445641221 */ /* 0x000fce0000010000 */
.L_x_885:
[----:B------:R-:W-:Y:S05]  /*3650*/  BSYNC B1 ;  /* 0x0000000000017941 */ /* 0x000fea0003800000 */
.L_x_883:
[----:B------:R-:W-:Y:S04]  /*3660*/  BSSY B1, `(.L_x_886) ;  /* 0x000000b000017945 */ /* 0x000fe80003800000 */
[----:B------:R-:W-:Y:S05]  /*3670*/  @P2 BRA `(.L_x_887) ;  /* 0x0000000000102947 */ /* 0x000fea0003800000 */
[----:B------:R-:W-:Y:S01]  /*3680*/  MOV R99, RZ ;  /* 0x000000ff00637202 */ /* 0x000fe20000000f00 */
[----:B------:R-:W-:Y:S06]  /*3690*/  @!P1 BRA `(.L_x_888) ;  /* 0x00000000001c9947 */ /* 0x000fec0003800000 */
[----:B-----5:R-:W-:Y:S01]  /*36a0*/  SHF.L.U32 R99, R67, 0x10, RZ ;  /* 0x0000001043637819 */ /* 0x020fe200000006ff */
[----:B------:R-:W-:Y:S06]  /*36b0*/  BRA `(.L_x_888) ;  /* 0x0000000000147947 */ /* 0x000fec0003800000 */
.L_x_887:
[----:B-----5:R-:W-:Y:S01]  /*36c0*/  SHF.L.U32 R68, R63, 0x10, RZ ;  /* 0x000000103f447819 */ /* 0x020fe200000006ff */
[----:B------:R-:W-:-:S04]  /*36d0*/  @P1 IMAD.U32 R70, R67, 0x10000, RZ ;  /* 0x0001000043461824 */ /* 0x000fc800078e00ff */
[----:B------:R-:W-:-:S04]  /*36e0*/  FMUL.FTZ R68, R68, UR8 ;  /* 0x0000000844447c20 */ /* 0x000fc80008410000 */
[----:B------:R-:W-:-:S04]  /*36f0*/  FMUL.FTZ R99, R37, R68 ;  /* 0x0000004425637220 */ /* 0x000fc80000410000 */
[----:B------:R-:W-:-:S07]  /*3700*/  @P1 FADD.FTZ R99, R70, R99 ;  /* 0x0000006346631221 */ /* 0x000fce0000010000 */
.L_x_888:
[----:B------:R-:W-:Y:S05]  /*3710*/  BSYNC B1 ;  /* 0x0000000000017941 */ /* 0x000fea0003800000 */
.L_x_886:
[----:B------:R-:W-:Y:S04]  /*3720*/  BSSY B1, `(.L_x_889) ;  /* 0x000000e000017945 */ /* 0x000fe80003800000 */
[----:B------:R-:W-:Y:S05]  /*3730*/  @P2 BRA `(.L_x_890) ;  /* 0x0000000000142947 */ /* 0x000fea0003800000 */
[----:B------:R-:W-:Y:S01]  /*3740*/  HFMA2.MMA R98, -RZ, RZ, 0, 0 ;  /* 0x00000000ff627435 */ /* 0x000fe200000001ff */
[----:B------:R-:W-:Y:S10]  /*3750*/  @!P1 BRA `(.L_x_891) ;  /* 0x0000000000289947 */ /* 0x000ff40003800000 */
[----:B-----5:R-:W-:-:S04]  /*3760*/  PRMT R98, R67, 0x7632, R98 ;  /* 0x0000763243627816 */ /* 0x020fc80000000062 */
[----:B------:R-:W-:Y:S01]  /*3770*/  SHF.L.U32 R98, R98, 0x10, RZ ;  /* 0x0000001062627819 */ /* 0x000fe200000006ff */
[----:B------:R-:W-:Y:S06]  /*3780*/  BRA `(.L_x_891) ;  /* 0x00000000001c7947 */ /* 0x000fec0003800000 */
.L_x_890:
[----:B-----5:R-:W-:Y:S02]  /*3790*/  PRMT R68, R63, 0x7632, R68 ;  /* 0x000076323f447816 */ /* 0x020fe40000000044 */
[----:B------:R-:W-:Y:S02]  /*37a0*/  @P1 PRMT R70, R67, 0x7632, R70 ;  /* 0x0000763243461816 */ /* 0x000fe40000000046 */
[----:B------:R-:W-:Y:S02]  /*37b0*/  SHF.L.U32 R68, R68, 0x10, RZ ;  /* 0x0000001044447819 */ /* 0x000fe400000006ff */
[----:B------:R-:W-:-:S03]  /*37c0*/  @P1 SHF.L.U32 R71, R70, 0x10, RZ ;  /* 0x0000001046471819 */ /* 0x000fc600000006ff */
[----:B------:R-:W-:-:S04]  /*37d0*/  FMUL.FTZ R69, R68, UR8 ;  /* 0x0000000844457c20 */ /* 0x000fc80008410000 */
[----:B------:R-:W-:-:S04]  /*37e0*/  FMUL.FTZ R98, R186, R69 ;  /* 0x00000045ba627220 */ /* 0x000fc80000410000 */
[----:B------:R-:W-:-:S07]  /*37f0*/  @P1 FADD.FTZ R98, R71, R98 ;  /* 0x0000006247621221 */ /* 0x000fce0000010000 */
.L_x_891:
[----:B------:R-:W-:Y:S05]  /*3800*/  BSYNC B1 ;  /* 0x0000000000017941 */ /* 0x000fea0003800000 */
.L_x_889:
        /* <DEDUP_REMOVED lines=9> */
.L_x_867:
[----:B------:R-:W-:Y:S05]  /*38a0*/  BSYNC B0 ;  /* 0x0000000000007941 */ /* 0x000fea0003800000 */
.L_x_866:
[----:B------:R-:W-:Y:S01]  /*38b0*/  LOP3.LUT P1, RZ, R53, 0x4, RZ, 0xc0, !PT ;  /* 0x0000000435ff7812 */ /* 0x000fe2000782c0ff */
        /* <DEDUP_REMOVED lines=17> */
.L_x_895:
[----:B-----5:R-:W-:-:S05]  /*39d0*/  SHF.L.U32 R68, R60, 0x10, RZ ;  /* 0x000000103c447819 */ /* 0x020fca00000006ff */
[----:B------:R-:W-:Y:S01]  /*39e0*/  FMUL.FTZ R97, R68, UR8 ;  /* 0x0000000844617c20 */ /* 0x000fe20008410000 */
[----:B------:R-:W-:-:S03]  /*39f0*/  @P1 SHF.L.U32 R68, R64, 0x10, RZ ;  /* 0x0000001040441819 */ /* 0x000fc600000006ff */
[----:B------:R-:W-:-:S04]  /*3a00*/  FMUL.FTZ R97, R36, R97 ;  /* 0x0000006124617220 */ /* 0x000fc80000410000 */
[----:B------:R-:W-:-:S07]  /*3a10*/  @P1 FADD.FTZ R97, R68, R97 ;  /* 0x0000006144611221 */ /* 0x000fce0000010000 */
.L_x_896:
[----:B------:R-:W-:Y:S05]  /*3a20*/  BSYNC B1 ;  /* 0x0000000000017941 */ /* 0x000fea0003800000 */
.L_x_894:
[----:B------:R-:W-:Y:S04]  /*3a30*/  BSSY B1, `(.L_x_897) ;  /* 0x000000e000017945 */ /* 0x000fe80003800000 */
[----:B------:R-:W-:Y:S05]  /*3a40*/  @P2 BRA `(.L_x_898) ;  /* 0x0000000000142947 */ /* 0x000fea0003800000 */
[----:B------:R-:W-:Y:S01]  /*3a50*/  HFMA2.MMA R96, -RZ, RZ, 0, 0 ;  /* 0x00000000ff607435 */ /* 0x000fe200000001ff */
[----:B------:R-:W-:Y:S10]  /*3a60*/  @!P1 BRA `(.L_x_899) ;  /* 0x0000000000289947 */ /* 0x000ff40003800000 */
[----:B-----5:R-:W-:-:S05]  /*3a70*/  PRMT R96, R64, 0x7632, R96 ;  /* 0x0000763240607816 */ /* 0x020fca0000000060 */
[----:B------:R-:W-:Y:S01]  /*3a80*/  IMAD.U32 R96, R96, 0x10000, RZ ;  /* 0x0001000060607824 */ /* 0x000fe200078e00ff */
[----:B------:R-:W-:Y:S06]  /*3a90*/  BRA `(.L_x_899) ;  /* 0x00000000001c7947 */ /* 0x000fec0003800000 */
.L_x_898:
[----:B-----5:R-:W-:Y:S02]  /*3aa0*/  PRMT R68, R60, 0x7632, R68 ;  /* 0x000076323c447816 */ /* 0x020fe40000000044 */
[----:B------:R-:W-:Y:S02]  /*3ab0*/  @P1 PRMT R69, R64, 0x7632, R69 ;  /* 0x0000763240451816 */ /* 0x000fe40000000045 */
[----:B------:R-:W-:Y:S02]  /*3ac0*/  SHF.L.U32 R68, R68, 0x10, RZ ;  /* 0x0000001044447819 */ /* 0x000fe400000006ff */
[----:B------:R-:W-:-:S03]  /*3ad0*/  @P1 SHF.L.U32 R69, R69, 0x10, RZ ;  /* 0x0000001045451819 */ /* 0x000fc600000006ff */
[----:B------:R-:W-:-:S04]  /*3ae0*/  FMUL.FTZ R68, R68, UR8 ;  /* 0x0000000844447c20 */ /* 0x000fc80008410000 */
[----:B------:R-:W-:-:S04]  /*3af0*/  FMUL.FTZ R96, R185, R68 ;  /* 0x00000044b9607220 */ /* 0x000fc80000410000 */
[----:B------:R-:W-:-:S07]  /*3b00*/  @P1 FADD.FTZ R96, R69, R96 ;  /* 0x0000006045601221 */ /* 0x000fce0000010000 */
.L_x_899:
[----:B------:R-:W-:Y:S05]  /*3b10*/  BSYNC B1 ;  /* 0x0000000000017941 */ /* 0x000fea0003800000 */
.L_x_897:
[----:B------:R-:W-:Y:S04]  /*3b20*/  BSSY B1, `(.L_x_900) ;  /* 0x000000b000017945 */ /* 0x000fe80003800000 */
[----:B------:R-:W-:Y:S05]  /*3b30*/  @P2 BRA `(.L_x_901) ;  /* 0x0000000000102947 */ /* 0x000fea0003800000 */
[----:B------:R-:W-:Y:S01]  /*3b40*/  MOV R95, RZ ;  /* 0x000000ff005f7202 */ /* 0x000fe20000000f00 */
[----:B------:R-:W-:Y:S06]  /*3b50*/  @!P1 BRA `(.L_x_902) ;  /* 0x00000000001c9947 */ /* 0x000fec0003800000 */
[----:B-----5:R-:W-:Y:S01]  /*3b60*/  SHF.L.U32 R95, R65, 0x10, RZ ;  /* 0x00000010415f7819 */ /* 0x020fe200000006ff */
[----:B------:R-:W-:Y:S06]  /*3b70*/  BRA `(.L_x_902) ;  /* 0x0000000000147947 */ /* 0x000fec0003800000 */
.L_x_901:
[----:B-----5:R-:W-:Y:S01]  /*3b80*/  SHF.L.U32 R68, R61, 0x10, RZ ;  /* 0x000000103d447819 */ /* 0x020fe200000006ff */
[----:B------:R-:W-:-:S04]  /*3b90*/  @P1 IMAD.U32 R70, R65, 0x10000, RZ ;  /* 0x0001000041461824 */ /* 0x000fc800078e00ff */
[----:B------:R-:W-:-:S04]  /*3ba0*/  FMUL.FTZ R68, R68, UR8 ;  /* 0x0000000844447c20 */ /* 0x000fc80008410000 */
[----:B------:R-:W-:-:S04]  /*3bb0*/  FMUL.FTZ R95, R35, R68 ;  /* 0x00000044235f7220 */ /* 0x000fc80000410000 */
[----:B------:R-:W-:-:S07]  /*3bc0*/  @P1 FADD.FTZ R95, R70, R95 ;  /* 0x0000005f465f1221 */ /* 0x000fce0000010000 */
.L_x_902:
[----:B------:R-:W-:Y:S05]  /*3bd0*/  BSYNC B1 ;  /* 0x0000000000017941 */ /* 0x000fea0003800000 */
.L_x_900:
[----:B------:R-:W-:Y:S04]  /*3be0*/  BSSY B1, `(.L_x_903) ;  /* 0x000000e000017945 */ /* 0x000fe80003800000 */
[----:B------:R-:W-:Y:S05]  /*3bf0*/  @P2 BRA `(.L_x_904) ;  /* 0x0000000000142947 */ /* 0x000fea0003800000 */
[----:B------:R-:W-:Y:S01]  /*3c00*/  HFMA2.MMA R94, -RZ, RZ, 0, 0 ;  /* 0x00000000ff5e7435 */ /* 0x000fe200000001ff */
[----:B------:R-:W-:Y:S10]  /*3c10*/  @!P1 BRA `(.L_x_905) ;  /* 0x0000000000289947 */ /* 0x000ff40003800000 */
[----:B-----5:R-:W-:-:S04]  /*3c20*/  PRMT R94, R65, 0x7632, R94 ;  /* 0x00007632415e7816 */ /* 0x020fc8000000005e */
[----:B------:R-:W-:Y:S01]  /*3c30*/  SHF.L.U32 R94, R94, 0x10, RZ ;  /* 0x000000105e5e7819 */ /* 0x000fe200000006ff */
[----:B------:R-:W-:Y:S06]  /*3c40*/  BRA `(.L_x_905) ;  /* 0x00000000001c7947 */ /* 0x000fec0003800000 */
.L_x_904:
[----:B-----5:R-:W-:Y:S02]  /*3c50*/  PRMT R68, R61, 0x7632, R68 ;  /* 0x000076323d447816 */ /* 0x020fe40000000044 */
[----:B------:R-:W-:Y:S02]  /*3c60*/  @P1 PRMT R70, R65, 0x7632, R70 ;  /* 0x0000763241461816 */ /* 0x000fe40000000046 */
[----:B------:R-:W-:Y:S02]  /*3c70*/  SHF.L.U32 R68, R68, 0x10, RZ ;  /* 0x0000001044447819 */ /* 0x000fe400000006ff */
[----:B------:R-:W-:-:S03]  /*3c80*/  @P1 SHF.L.U32 R71, R70, 0x10, RZ ;  /* 0x0000001046471819 */ /* 0x000fc600000006ff */
[----:B------:R-:W-:-:S04]  /*3c90*/  FMUL.FTZ R69, R68, UR8 ;  /* 0x0000000844457c20 */ /* 0x000fc80008410000 */
[----:B------:R-:W-:-:S04]  /*3ca0*/  FMUL.FTZ R94, R184, R69 ;  /* 0x00000045b85e7220 */ /* 0x000fc80000410000 */
[----:B------:R-:W-:-:S07]  /*3cb0*/  @P1 FADD.FTZ R94, R71, R94 ;  /* 0x0000005e475e1221 */ /* 0x000fce0000010000 */
.L_x_905:
[----:B------:R-:W-:Y:S05]  /*3cc0*/  BSYNC B1 ;  /* 0x0000000000017941 */ /* 0x000fea0003800000 */
.L_x_903:
[----:B------:R-:W-:Y:S04]  /*3cd0*/  BSSY B1, `(.L_x_906) ;  /* 0x000000b000017945 */ /* 0x000fe80003800000 */
[----:B------:R-:W-:Y:S05]  /*3ce0*/  @P2 BRA `(.L_x_907) ;  /* 0x0000000000102947 */ /* 0x000fea0003800000 */
[----:B------:R-:W-:Y:S01]  /*3cf0*/  MOV R93, RZ ;  /* 0x000000ff005d7202 */ /* 0x000fe20000000f00 */
[----:B------:R-:W-:Y:S06]  /*3d00*/  @!P1 BRA `(.L_x_908) ;  /* 0x00000000001c9947 */ /* 0x000fec0003800000 */
[----:B-----5:R-:W-:Y:S01]  /*3d10*/  IMAD.U32 R93, R66, 0x10000, RZ ;  /* 0x00010000425d7824 */ /* 0x020fe200078e00ff */
[----:B------:R-:W-:Y:S06]  /*3d20*/  BRA `(.L_x_908) ;  /* 0x0000000000147947 */ /* 0x000fec0003800000 */
.L_x_907:
[----:B-----5:R-:W-:-:S05]  /*3d30*/  SHF.L.U32 R68, R62, 0x10, RZ ;  /* 0x000000103e447819 */ /* 0x020fca00000006ff */
[----:B------:R-:W-:Y:S01]  /*3d40*/  FMUL.FTZ R93, R68, UR8 ;  /* 0x00000008445d7c20 */ /* 0x000fe20008410000 */
[----:B------:R-:W-:-:S03]  /*3d50*/  @P1 SHF.L.U32 R68, R66, 0x10, RZ ;  /* 0x0000001042441819 */ /* 0x000fc600000006ff */
[----:B------:R-:W-:-:S04]  /*3d60*/  FMUL.FTZ R93, R34, R93 ;  /* 0x0000005d225d7220 */ /* 0x000fc80000410000 */
[----:B------:R-:W-:-:S07]  /*3d70*/  @P1 FADD.FTZ R93, R68, R93 ;  /* 0x0000005d445d1221 */ /* 0x000fce0000010000 */
.L_x_908:
[----:B------:R-:W-:Y:S05]  /*3d80*/  BSYNC B1 ;  /* 0x0000000000017941 */ /* 0x000fea0003800000 */
.L_x_906:
[----:B------:R-:W-:Y:S04]  /*3d90*/  BSSY B1, `(.L_x_909) ;  /* 0x000000e000017945 */ /* 0x000fe80003800000 */
[----:B------:R-:W-:Y:S05]  /*3da0*/  @P2 BRA `(.L_x_910) ;  /* 0x0000000000142947 */ /* 0x000fea0003800000 */
[----:B------:R-:W-:Y:S01]  /*3db0*/  HFMA2.MMA R92, -RZ, RZ, 0, 0 ;  /* 0x00000000ff5c7435 */ /* 0x000fe200000001ff */
[----:B------:R-:W-:Y:S10]  /*3dc0*/  @!P1 BRA `(.L_x_911) ;  /* 0x0000000000289947 */ /* 0x000ff40003800000 */
[----:B-----5:R-:W-:-:S04]  /*3dd0*/  PRMT R92, R66, 0x7632, R92 ;  /* 0x00007632425c7816 */ /* 0x020fc8000000005c */
[----:B------:R-:W-:Y:S01]  /*3de0*/  SHF.L.U32 R92, R92, 0x10, RZ ;  /* 0x000000105c5c7819 */ /* 0x000fe200000006ff */
[----:B------:R-:W-:Y:S06]  /*3df0*/  BRA `(.L_x_911) ;  /* 0x00000000001c7947 */ /* 0x000fec0003800000 */
.L_x_910:
[----:B-----5:R-:W-:Y:S02]  /*3e00*/  PRMT R68, R62, 0x7632, R68 ;  /* 0x000076323e447816 */ /* 0x020fe40000000044 */
[----:B------:R-:W-:Y:S02]  /*3e10*/  @P1 PRMT R69, R66, 0x7632, R69 ;  /* 0x0000763242451816 */ /* 0x000fe40000000045 */
[----:B------:R-:W-:-:S03]  /*3e20*/  SHF.L.U32 R68, R68, 0x10, RZ ;  /* 0x0000001044447819 */ /* 0x000fc600000006ff */
[----:B------:R-:W-:Y:S02]  /*3e30*/  @P1 IMAD.U32 R69, R69, 0x10000, RZ ;  /* 0x0001000045451824 */ /* 0x000fe400078e00ff */
[----:B------:R-:W-:-:S04]  /*3e40*/  FMUL.FTZ R68, R68, UR8 ;  /* 0x0000000844447c20 */ /* 0x000fc80008410000 */
[----:B------:R-:W-:-:S04]  /*3e50*/  FMUL.FTZ R92, R183, R68 ;  /* 0x00000044b75c7220 */ /* 0x000fc80000410000 */
[----:B------:R-:W-:-:S07]  /*3e60*/  @P1 FADD.FTZ R92, R69, R92 ;  /* 0x0000005c455c1221 */ /* 0x000fce0000010000 */
.L_x_911:
[----:B------:R-:W-:Y:S05]  /*3e70*/  BSYNC B1 ;  /* 0x0000000000017941 */ /* 0x000fea0003800000 */
.L_x_909:
[----:B------:R-:W-:Y:S04]  /*3e80*/  BSSY B1, `(.L_x_912) ;  /* 0x000000b000017945 */ /* 0x000fe80003800000 */
[----:B------:R-:W-:Y:S05]  /*3e90*/  @P2 BRA `(.L_x_913) ;  /* 0x0000000000102947 */ /* 0x000fea0003800000 */
[----:B------:R-:W-:Y:S01]  /*3ea0*/  MOV R91, RZ ;  /* 0x000000ff005b7202 */ /* 0x000fe20000000f00 */
[----:B------:R-:W-:Y:S06]  /*3eb0*/  @!P1 BRA `(.L_x_914) ;  /* 0x00000000001c9947 */ /* 0x000fec0003800000 */
[----:B-----5:R-:W-:Y:S01]  /*3ec0*/  SHF.L.U32 R91, R67, 0x10, RZ ;  /* 0x00000010435b7819 */ /* 0x020fe200000006ff */
[----:B------:R-:W-:Y:S06]  /*3ed0*/  BRA `(.L_x_914) ;  /* 0x0000000000147947 */ /* 0x000fec0003800000 */
.L_x_913:
[----:B-----5:R-:W-:Y:S02]  /*3ee0*/  SHF.L.U32 R68, R63, 0x10, RZ ;  /* 0x000000103f447819 */ /* 0x020fe400000006ff */
[----:B------:R-:W-:-:S03]  /*3ef0*/  @P1 SHF.L.U32 R70, R67, 0x10, RZ ;  /* 0x0000001043461819 */ /* 0x000fc600000006ff */
[----:B------:R-:W-:-:S04]  /*3f00*/  FMUL.FTZ R68, R68, UR8 ;  /* 0x0000000844447c20 */ /* 0x000fc80008410000 */
[----:B------:R-:W-:-:S04]  /*3f10*/  FMUL.FTZ R91, R33, R68 ;  /* 0x00000044215b7220 */ /* 0x000fc80000410000 */
[----:B------:R-:W-:-:S07]  /*3f20*/  @P1 FADD.FTZ R91, R70, R91 ;  /* 0x0000005b465b1221 */ /* 0x000fce0000010000 */
.L_x_914:
[----:B------:R-:W-:Y:S05]  /*3f30*/  BSYNC B1 ;  /* 0x0000000000017941 */ /* 0x000fea0003800000 */
.L_x_912:
[----:B------:R-:W-:Y:S04]  /*3f40*/  BSSY B1, `(.L_x_915) ;  /* 0x000000e000017945 */ /* 0x000fe80003800000 */
[----:B------:R-:W-:Y:S05]  /*3f50*/  @P2 BRA `(.L_x_916) ;  /* 0x0000000000142947 */ /* 0x000fea0003800000 */
[----:B------:R-:W-:Y:S01]  /*3f60*/  HFMA2.MMA R90, -RZ, RZ, 0, 0 ;  /* 0x00000000ff5a7435 */ /* 0x000fe200000001ff */
[----:B------:R-:W-:Y:S10]  /*3f70*/  @!P1 BRA `(.L_x_917) ;  /* 0x0000000000289947 */ /* 0x000ff40003800000 */
[----:B-----5:R-:W-:-:S05]  /*3f80*/  PRMT R90, R67, 0x7632, R90 ;  /* 0x00007632435a7816 */ /* 0x020fca000000005a */
[----:B------:R-:W-:Y:S01]  /*3f90*/  IMAD.U32 R90, R90, 0x10000, RZ ;  /* 0x000100005a5a7824 */ /* 0x000fe200078e00ff */
[----:B------:R-:W-:Y:S06]  /*3fa0*/  BRA `(.L_x_917) ;  /* 0x00000000001c7947 */ /* 0x000fec0003800000 */
.L_x_916:
[----:B-----5:R-:W-:Y:S02]  /*3fb0*/  PRMT R68, R63, 0x7632, R68 ;  /* 0x000076323f447816 */ /* 0x020fe40000000044 */
[----:B------:R-:W-:Y:S02]  /*3fc0*/  @P1 PRMT R70, R67, 0x7632, R70 ;  /* 0x0000763243461816 */ /* 0x000fe40000000046 */
[----:B------:R-:W-:Y:S02]  /*3fd0*/  SHF.L.U32 R68, R68, 0x10, RZ ;  /* 0x0000001044447819 */ /* 0x000fe400000006ff */
[----:B------:R-:W-:-:S03]  /*3fe0*/  @P1 SHF.L.U32 R71, R70, 0x10, RZ ;  /* 0x0000001046471819 */ /* 0x000fc600000006ff */
[----:B------:R-:W-:-:S04]  /*3ff0*/  FMUL.FTZ R69, R68, UR8 ;  /* 0x0000000844457c20 */ /* 0x000fc80008410000 */
[----:B------:R-:W-:-:S04]  /*4000*/  FMUL.FTZ R90, R182, R69 ;  /* 0x00000045b65a7220 */ /* 0x000fc80000410000 */
[----:B------:R-:W-:-:S07]  /*4010*/  @P1 FADD.FTZ R90, R71, R90 ;  /* 0x0000005a475a1221 */ /* 0x000fce0000010000 */
.L_x_917:
[----:B------:R-:W-:Y:S05]  /*4020*/  BSYNC B1 ;  /* 0x0000000000017941 */ /* 0x000fea0003800000 */
.L_x_915:
        /* <DEDUP_REMOVED lines=9> */
.L_x_893:
[----:B------:R-:W-:Y:S05]  /*40c0*/  BSYNC B0 ;  /* 0x0000000000007941 */ /* 0x000fea0003800000 */
.L_x_892:
[----:B------:R-:W-:Y:S01]  /*40d0*/  LOP3.LUT P1, RZ, R53, 0x2, RZ, 0xc0, !PT ;  /* 0x0000000235ff7812 */ /* 0x000fe2000782c0ff */
        /* <DEDUP_REMOVED lines=17> */
.L_x_921:
[----:B-----5:R-:W-:-:S05]  /*41f0*/  SHF.L.U32 R68, R60, 0x10, RZ ;  /* 0x000000103c447819 */ /* 0x020fca00000006ff */
[----:B------:R-:W-:Y:S01]  /*4200*/  FMUL.FTZ R89, R68, UR8 ;  /* 0x0000000844597c20 */ /* 0x000fe20008410000 */
[----:B------:R-:W-:-:S03]  /*4210*/  @P0 SHF.L.U32 R68, R64, 0x10, RZ ;  /* 0x0000001040440819 */ /* 0x000fc600000006ff */
[----:B------:R-:W-:-:S04]  /*4220*/  FMUL.FTZ R89, R32, R89 ;  /* 0x0000005920597220 */ /* 0x000fc80000410000 */
[----:B------:R-:W-:-:S07]  /*4230*/  @P0 FADD.FTZ R89, R68, R89 ;  /* 0x0000005944590221 */ /* 0x000fce0000010000 */
.L_x_922:
[----:B------:R-:W-:Y:S05]  /*4240*/  BSYNC B1 ;  /* 0x0000000000017941 */ /* 0x000fea0003800000 */
.L_x_920:
[----:B------:R-:W-:Y:S04]  /*4250*/  BSSY B1, `(.L_x_923) ;  /* 0x000000e000017945 */ /* 0x000fe80003800000 */
[----:B------:R-:W-:Y:S05]  /*4260*/  @P1 BRA `(.L_x_924) ;  /* 0x0000000000141947 */ /* 0x000fea0003800000 */
[----:B------:R-:W-:Y:S01]  /*4270*/  HFMA2.MMA R88, -RZ, RZ, 0, 0 ;  /* 0x00000000ff587435 */ /* 0x000fe200000001ff */
[----:B------:R-:W-:Y:S10]  /*4280*/  @!P0 BRA `(.L_x_925) ;  /* 0x0000000000288947 */ /* 0x000ff40003800000 */
[----:B-----5:R-:W-:-:S04]  /*4290*/  PRMT R88, R64, 0x7632, R88 ;  /* 0x0000763240587816 */ /* 0x020fc80000000058 */
[----:B------:R-:W-:Y:S01]  /*42a0*/  SHF.L.U32 R88, R88, 0x10, RZ ;  /* 0x0000001058587819 */ /* 0x000fe200000006ff */
[----:B------:R-:W-:Y:S06]  /*42b0*/  BRA `(.L_x_925) ;  /* 0x00000000001c7947 */ /* 0x000fec0003800000 */
.L_x_924:
[----:B-----5:R-:W-:Y:S02]  /*42c0*/  PRMT R68, R60, 0x7632, R68 ;  /* 0x000076323c447816 */ /* 0x020fe40000000044 */
[----:B------:R-:W-:Y:S02]  /*42d0*/  @P0 PRMT R69, R64, 0x7632, R69 ;  /* 0x0000763240450816 */ /* 0x000fe40000000045 */
[----:B------:R-:W-:-:S03]  /*42e0*/  SHF.L.U32 R68, R68, 0x10, RZ ;  /* 0x0000001044447819 */ /* 0x000fc600000006ff */
[----:B------:R-:W-:Y:S02]  /*42f0*/  @P0 IMAD.U32 R69, R69, 0x10000, RZ ;  /* 0x0001000045450824 */ /* 0x000fe400078e00ff */
[----:B------:R-:W-:-:S04]  /*4300*/  FMUL.FTZ R68, R68, UR8 ;  /* 0x0000000844447c20 */ /* 0x000fc80008410000 */
[----:B------:R-:W-:-:S04]  /*4310*/  FMUL.FTZ R88, R181, R68 ;  /* 0x00000044b5587220 */ /* 0x000fc80000410000 */
[----:B------:R-:W-:-:S07]  /*4320*/  @P0 FADD.FTZ R88, R69, R88 ;  /* 0x0000005845580221 */ /* 0x000fce0000010000 */
.L_x_925:
[----:B------:R-:W-:Y:S05]  /*4330*/  BSYNC B1 ;  /* 0x0000000000017941 */ /* 0x000fea0003800000 */
.L_x_923:
[----:B------:R-:W-:Y:S04]  /*4340*/  BSSY B1, `(.L_x_926) ;  /* 0x000000b000017945 */ /* 0x000fe80003800000 */
[----:B------:R-:W-:Y:S05]  /*4350*/  @P1 BRA `(.L_x_927) ;  /* 0x0000000000101947 */ /* 0x000fea0003800000 */
[----:B------:R-:W-:Y:S01]  /*4360*/  MOV R203, RZ ;  /* 0x000000ff00cb7202 */ /* 0x000fe20000000f00 */
[----:B------:R-:W-:Y:S06]  /*4370*/  @!P0 BRA `(.L_x_928) ;  /* 0x00000000001c8947 */ /* 0x000fec0003800000 */
[----:B-----5:R-:W-:Y:S01]  /*4380*/  SHF.L.U32 R203, R65, 0x10, RZ ;  /* 0x0000001041cb7819 */ /* 0x020fe200000006ff */
[----:B------:R-:W-:Y:S06]  /*4390*/  BRA `(.L_x_928) ;  /* 0x0000000000147947 */ /* 0x000fec0003800000 */
.L_x_927:
[----:B-----5:R-:W-:Y:S02]  /*43a0*/  SHF.L.U32 R68, R61, 0x10, RZ ;  /* 0x000000103d447819 */ /* 0x020fe400000006ff */
[----:B------:R-:W-:-:S03]  /*43b0*/  @P0 SHF.L.U32 R70, R65, 0x10, RZ ;  /* 0x0000001041460819 */ /* 0x000fc600000006ff */
[----:B------:R-:W-:-:S04]  /*43c0*/  FMUL.FTZ R68, R68, UR8 ;  /* 0x0000000844447c20 */ /* 0x000fc80008410000 */
[----:B------:R-:W-:-:S04]  /*43d0*/  FMUL.FTZ R203, R31, R68 ;  /* 0x000000441fcb7220 */ /* 0x000fc80000410000 */
[----:B------:R-:W-:-:S07]  /*43e0*/  @P0 FADD.FTZ R203, R70, R203 ;  /* 0x000000cb46cb0221 */ /* 0x000fce0000010000 */
.L_x_928:
[----:B------:R-:W-:Y:S05]  /*43f0*/  BSYNC B1 ;  /* 0x0000000000017941 */ /* 0x000fea0003800000 */
.L_x_926:
[----:B------:R-:W-:Y:S04]  /*4400*/  BSSY B1, `(.L_x_929) ;  /* 0x000000e000017945 */ /* 0x000fe80003800000 */
[----:B------:R-:W-:Y:S05]  /*4410*/  @P1 BRA `(.L_x_930) ;  /* 0x0000000000141947 */ /* 0x000fea0003800000 */
[----:B------:R-:W-:Y:S01]  /*4420*/  HFMA2.MMA R204, -RZ, RZ, 0, 0 ;  /* 0x00000000ffcc7435 */ /* 0x000fe200000001ff */
[----:B------:R-:W-:Y:S10]  /*4430*/  @!P0 BRA `(.L_x_931) ;  /* 0x0000000000288947 */ /* 0x000ff40003800000 */
[----:B-----5:R-:W-:-:S05]  /*4440*/  PRMT R204, R65, 0x7632, R204 ;  /* 0x0000763241cc7816 */ /* 0x020fca00000000cc */
[----:B------:R-:W-:Y:S01]  /*4450*/  IMAD.U32 R204, R204, 0x10000, RZ ;  /* 0x00010000cccc7824 */ /* 0x000fe200078e00ff */
[----:B------:R-:W-:Y:S06]  /*4460*/  BRA `(.L_x_931) ;  /* 0x00000000001c7947 */ /* 0x000fec0003800000 */
.L_x_930:
[----:B-----5:R-:W-:Y:S02]  /*4470*/  PRMT R68, R61, 0x7632, R68 ;  /* 0x000076323d447816 */ /* 0x020fe40000000044 */
[----:B------:R-:W-:Y:S02]  /*4480*/  @P0 PRMT R70, R65, 0x7632, R70 ;  /* 0x0000763241460816 */ /* 0x000fe40000000046 */
[----:B------:R-:W-:Y:S02]  /*4490*/  SHF.L.U32 R68, R68, 0x10, RZ ;  /* 0x0000001044447819 */ /* 0x000fe400000006ff */
[----:B------:R-:W-:-:S03]  /*44a0*/  @P0 SHF.L.U32 R71, R70, 0x10, RZ ;  /* 0x0000001046470819 */ /* 0x000fc600000006ff */
[----:B------:R-:W-:-:S04]  /*44b0*/  FMUL.FTZ R69, R68, UR8 ;  /* 0x0000000844457c20 */ /* 0x000fc80008410000 */
[----:B------:R-:W-:-:S04]  /*44c0*/  FMUL.FTZ R204, R180, R69 ;  /* 0x00000045b4cc7220 */ /* 0x000fc80000410000 */
[----:B------:R-:W-:-:S07]  /*44d0*/  @P0 FADD.FTZ R204, R71, R204 ;  /* 0x000000cc47cc0221 */ /* 0x000fce0000010000 */
.L_x_931:
[----:B------:R-:W-:Y:S05]  /*44e0*/  BSYNC B1 ;  /* 0x0000000000017941 */ /* 0x000fea0003800000 */
.L_x_929:
[----:B------:R-:W-:Y:S04]  /*44f0*/  BSSY B1, `(.L_x_932) ;  /* 0x000000b000017945 */ /* 0x000fe80003800000 */
[----:B------:R-:W-:Y:S05]  /*4500*/  @P1 BRA `(.L_x_933) ;  /* 0x0000000000101947 */ /* 0x000fea0003800000 */
[----:B------:R-:W-:Y:S01]  /*4510*/  MOV R205, RZ ;  /* 0x000000ff00cd7202 */ /* 0x000fe20000000f00 */
[----:B------:R-:W-:Y:S06]  /*4520*/  @!P0 BRA `(.L_x_934) ;  /* 0x00000000001c8947 */ /* 0x000fec0003800000 */
[----:B-----5:R-:W-:Y:S01]  /*4530*/  SHF.L.U32 R205, R66, 0x10, RZ ;  /* 0x0000001042cd7819 */ /* 0x020fe200000006ff */
[----:B------:R-:W-:Y:S06]  /*4540*/  BRA `(.L_x_934) ;  /* 0x0000000000147947 */ /* 0x000fec0003800000 */
.L_x_933:
[----:B-----5:R-:W-:-:S05]  /*4550*/  SHF.L.U32 R68, R62, 0x10, RZ ;  /* 0x000000103e447819 */ /* 0x020fca00000006ff */
[----:B------:R-:W-:Y:S01]  /*4560*/  FMUL.FTZ R205, R68, UR8 ;  /* 0x0000000844cd7c20 */ /* 0x000fe20008410000 */
[----:B------:R-:W-:-:S03]  /*4570*/  @P0 IMAD.U32 R68, R66, 0x10000, RZ ;  /* 0x0001000042440824 */ /* 0x000fc600078e00ff */
[----:B------:R-:W-:-:S04]  /*4580*/  FMUL.FTZ R205, R30, R205 ;  /* 0x000000cd1ecd7220 */ /* 0x000fc80000410000 */
[----:B------:R-:W-:-:S07]  /*4590*/  @P0 FADD.FTZ R205, R68, R205 ;  /* 0x000000cd44cd0221 */ /* 0x000fce0000010000 */
.L_x_934:
[----:B------:R-:W-:Y:S05]  /*45a0*/  BSYNC B1 ;  /* 0x0000000000017941 */ /* 0x000fea0003800000 */
.L_x_932:
[----:B------:R-:W-:Y:S04]  /*45b0*/  BSSY B1, `(.L_x_935) ;  /* 0x000000e000017945 */ /* 0x000fe80003800000 */
[----:B------:R-:W-:Y:S05]  /*45c0*/  @P1 BRA `(.L_x_936) ;  /* 0x0000000000141947 */ /* 0x000fea0003800000 */
[----:B------:R-:W-:Y:S01]  /*45d0*/  HFMA2.MMA R206, -RZ, RZ, 0, 0 ;  /* 0x00000000ffce7435 */ /* 0x000fe200000001ff */
[----:B------:R-:W-:Y:S10]  /*45e0*/  @!P0 BRA `(.L_x_937) ;  /* 0x0000000000288947 */ /* 0x000ff40003800000 */
[----:B-----5:R-:W-:-:S04]  /*45f0*/  PRMT R206, R66, 0x7632, R206 ;  /* 0x0000763242ce7816 */ /* 0x020fc800000000ce */
[----:B------:R-:W-:Y:S01]  /*4600*/  SHF.L.U32 R206, R206, 0x10, RZ ;  /* 0x00000010cece7819 */ /* 0x000fe200000006ff */
[----:B------:R-:W-:Y:S06]  /*4610*/  BRA `(.L_x_937) ;  /* 0x00000000001c7947 */ /* 0x000fec0003800000 */
.L_x_936:
[----:B-----5:R-:W-:Y:S02]  /*4620*/  PRMT R68, R62, 0x7632, R68 ;  /* 0x000076323e447816 */ /* 0x020fe40000000044 */
[----:B------:R-:W-:Y:S02]  /*4630*/  @P0 PRMT R69, R66, 0x7632, R69 ;  /* 0x0000763242450816 */ /* 0x000fe40000000045 */
[----:B------:R-:W-:Y:S02]  /*4640*/  SHF.L.U32 R68, R68, 0x10, RZ ;  /* 0x0000001044447819 */ /* 0x000fe400000006ff */
[----:B------:R-:W-:-:S03]  /*4650*/  @P0 SHF.L.U32 R69, R69, 0x10, RZ ;  /* 0x0000001045450819 */ /* 0x000fc600000006ff */
[----:B------:R-:W-:-:S04]  /*4660*/  FMUL.FTZ R68, R68, UR8 ;  /* 0x0000000844447c20 */ /* 0x000fc80008410000 */
[----:B------:R-:W-:-:S04]  /*4670*/  FMUL.FTZ R206, R179, R68 ;  /* 0x00000044b3ce7220 */ /* 0x000fc80000410000 */
[----:B------:R-:W-:-:S07]  /*4680*/  @P0 FADD.FTZ R206, R69, R206 ;  /* 0x000000ce45ce0221 */ /* 0x000fce0000010000 */
.L_x_937:
[----:B------:R-:W-:Y:S05]  /*4690*/  BSYNC B1 ;  /* 0x0000000000017941 */ /* 0x000fea0003800000 */
.L_x_935:
[----:B------:R-:W-:Y:S04]  /*46a0*/  BSSY B1, `(.L_x_938) ;  /* 0x000000b000017945 */ /* 0x000fe80003800000 */
[----:B------:R-:W-:Y:S05]  /*46b0*/  @P1 BRA `(.L_x_939) ;  /* 0x0000000000101947 */ /* 0x000fea0003800000 */
[----:B------:R-:W-:Y:S01]  /*46c0*/  MOV R207, RZ ;  /* 0x000000ff00cf7202 */ /* 0x000fe20000000f00 */
[----:B------:R-:W-:Y:S06]  /*46d0*/  @!P0 BRA `(.L_x_940) ;  /* 0x00000000001c8947 */ /* 0x000fec0003800000 */
[----:B-----5:R-:W-:Y:S01]  /*46e0*/  IMAD.U32 R207, R67, 0x10000, RZ ;  /* 0x0001000043cf7824 */ /* 0x020fe200078e00ff */
[----:B------:R-:W-:Y:S06]  /*46f0*/  BRA `(.L_x_940) ;  /* 0x0000000000147947 */ /* 0x000fec0003800000 */
.L_x_939:
[----:B-----5:R-:W-:-:S05]  /*4700*/  SHF.L.U32 R68, R63, 0x10, RZ ;  /* 0x000000103f447819 */ /* 0x020fca00000006ff */
[----:B------:R-:W-:Y:S01]  /*4710*/  FMUL.FTZ R207, R68, UR8 ;  /* 0x0000000844cf7c20 */ /* 0x000fe20008410000 */
[----:B------:R-:W-:-:S03]  /*4720*/  @P0 SHF.L.U32 R68, R67, 0x10, RZ ;  /* 0x0000001043440819 */ /* 0x000fc600000006ff */
[----:B------:R-:W-:-:S04]  /*4730*/  FMUL.FTZ R207, R28, R207 ;  /* 0x000000cf1ccf7220 */ /* 0x000fc80000410000 */
[----:B------:R-:W-:-:S07]  /*4740*/  @P0 FADD.FTZ R207, R68, R207 ;  /* 0x000000cf44cf0221 */ /* 0x000fce0000010000 */
.L_x_940:
[----:B------:R-:W-:Y:S05]  /*4750*/  BSYNC B1 ;  /* 0x0000000000017941 */ /* 0x000fea0003800000 */
.L_x_938:
[----:B------:R-:W-:Y:S04]  /*4760*/  BSSY B1, `(.L_x_941) ;  /* 0x000000e000017945 */ /* 0x000fe80003800000 */
[----:B------:R-:W-:Y:S05]  /*4770*/  @P1 BRA `(.L_x_942) ;  /* 0x0000000000141947 */ /* 0x000fea0003800000 */
[----:B------:R-:W-:Y:S01]  /*4780*/  HFMA2.MMA R208, -RZ, RZ, 0, 0 ;  /* 0x00000000ffd07435 */ /* 0x000fe200000001ff */
[----:B------:R-:W-:Y:S10]  /*4790*/  @!P0 BRA `(.L_x_943) ;  /* 0x0000000000288947 */ /* 0x000ff40003800000 */
[----:B-----5:R-:W-:-:S04]  /*47a0*/  PRMT R208, R67, 0x7632, R208 ;  /* 0x0000763243d07816 */ /* 0x020fc800000000d0 */
[----:B------:R-:W-:Y:S01]  /*47b0*/  SHF.L.U32 R208, R208, 0x10, RZ ;  /* 0x00000010d0d07819 */ /* 0x000fe200000006ff */
[----:B------:R-:W-:Y:S06]  /*47c0*/  BRA `(.L_x_943) ;  /* 0x00000000001c7947 */ /* 0x000fec0003800000 */
.L_x_942:
[----:B-----5:R-:W-:Y:S02]  /*47d0*/  PRMT R68, R63, 0x7632, R68 ;  /* 0x000076323f447816 */ /* 0x020fe40000000044 */
[----:B------:R-:W-:Y:S02]  /*47e0*/  @P0 PRMT R70, R67, 0x7632, R70 ;  /* 0x0000763243460816 */ /* 0x000fe40000000046 */
[----:B------:R-:W-:-:S03]  /*47f0*/  SHF.L.U32 R68, R68, 0x10, RZ ;  /* 0x0000001044447819 */ /* 0x000fc600000006ff */
[----:B------:R-:W-:Y:S02]  /*4800*/  @P0 IMAD.U32 R71, R70, 0x10000, RZ ;  /* 0x0001000046470824 */ /* 0x000fe400078e00ff */
[----:B------:R-:W-:-:S04]  /*4810*/  FMUL.FTZ R69, R68, UR8 ;  /* 0x0000000844457c20 */ /* 0x000fc80008410000 */
[----:B------:R-:W-:-:S04]  /*4820*/  FMUL.FTZ R208, R178, R69 ;  /* 0x00000045b2d07220 */ /* 0x000fc80000410000 */
[----:B------:R-:W-:-:S07]  /*4830*/  @P0 FADD.FTZ R208, R71, R208 ;  /* 0x000000d047d00221 */ /* 0x000fce0000010000 */
.L_x_943:
[----:B------:R-:W-:Y:S05]  /*4840*/  BSYNC B1 ;  /* 0x0000000000017941 */ /* 0x000fea0003800000 */
.L_x_941:
[----:B------:R-:W0:Y:S01]  /*4850*/  LDC.64 R68, c[0x0][0x238] ;  /* 0x00008e00ff447b82 */ /* 0x000e220000000a00 */
[----:B------:R-:W-:Y:S02]  /*4860*/  F2FP.BF16.F32.PACK_AB R71, R208, R207 ;  /* 0x000000cfd047723e */ /* 0x000fe400000010ff */
[----:B------:R-:W-:Y:S01]  /*4870*/  F2FP.BF16.F32.PACK_AB R70, R206, R205 ;  /* 0x000000cdce46723e */ /* 0x000fe200000010ff */
[----:B0-----:R-:W-:Y:S01]  /*4880*/  IMAD.WIDE.U32 R210, R213, 0x10, R68 ;  /* 0x00000010d5d27825 */ /* 0x001fe200078e0044 */
[----:B------:R-:W-:Y:S02]  /*4890*/  F2FP.BF16.F32.PACK_AB R69, R204, R203 ;  /* 0x000000cbcc45723e */ /* 0x000fe400000010ff */
[----:B------:R-:W-:-:S05]  /*48a0*/  F2FP.BF16.F32.PACK_AB R68, R88, R89 ;  /* 0x000000595844723e */ /* 0x000fca00000010ff */
[----:B------:R0:W-:Y:S02]  /*48b0*/  STG.E.128 desc[UR4][R210.64], R68 ;  /* 0x00000044d2007986 */ /* 0x0001e4000c101d04 */
.L_x_919:
[----:B------:R-:W-:Y:S05]  /*48c0*/  BSYNC B0 ;  /* 0x0000000000007941 */ /* 0x000fea0003800000 */
.L_x_918:
[----:B01234-:R-:W-:Y:S01]  /*48d0*/  FADD.FTZ R69, RZ, R129 ;  /* 0x00000081ff457221 */ /* 0x01ffe20000010000 */
[C---:B------:R-:W-:Y:S01]  /*48e0*/  ISETP.GT.U32.AND P4, PT, R54.reuse, 0x3f, PT ;  /* 0x0000003f3600780c */ /* 0x040fe20003f84070 */
[----:B------:R-:W-:Y:S01]  /*48f0*/  UMOV UR10, 0xffffffff ;  /* 0xffffffff000a7882 */ /* 0x000fe20000000000 */
[----:B------:R-:W-:Y:S01]  /*4900*/  ISETP.GT.U32.AND P3, PT, R54, 0x5f, PT ;  /* 0x0000005f3600780c */ /* 0x000fe20003f64070 */
[----:B------:R-:W-:Y:S01]  /*4910*/  FADD.FTZ R68, R128, R69 ;  /* 0x0000004580447221 */ /* 0x000fe20000010000 */
[C---:B------:R-:W-:Y:S02]  /*4920*/  ISETP.GT.U32.AND P2, PT, R54.reuse, 0x7f, PT ;  /* 0x0000007f3600780c */ /* 0x040fe40003f44070 */
[C---:B------:R-:W-:Y:S01]  /*4930*/  ISETP.GT.U32.AND P1, PT, R54.reuse, 0x9f, PT ;  /* 0x0000009f3600780c */ /* 0x040fe20003f24070 */
[----:B------:R-:W-:Y:S01]  /*4940*/  FADD.FTZ R69, R127, R68 ;  /* 0x000000447f457221 */ /* 0x000fe20000010000 */
[----:B------:R-:W-:Y:S02]  /*4950*/  ISETP.GT.U32.AND P0, PT, R54, 0xbf, PT ;  /* 0x000000bf3600780c */ /* 0x000fe40003f04070 */
[----:B------:R-:W-:Y:S01]  /*4960*/  LOP3.LUT P6, RZ, R56, 0x1f, RZ, 0xc0, !PT ;  /* 0x0000001f38ff7812 */ /* 0x000fe200078cc0ff */
[----:B------:R-:W-:Y:S01]  /*4970*/  FADD.FTZ R68, R126, R69 ;  /* 0x000000457e447221 */ /* 0x000fe20000010000 */
[----:B------:R-:W-:-:S03]  /*4980*/  LOP3.LUT R53, R53, 0xfffffffe, RZ, 0xc0, !PT ;  /* 0xfffffffe35357812 */ /* 0x000fc600078ec0ff */
[----:B------:R-:W-:-:S04]  /*4990*/  FADD.FTZ R69, R125, R68 ;  /* 0x000000447d457221 */ /* 0x000fc80000010000 */
[----:B------:R-:W-:-:S04]  /*49a0*/  FADD.FTZ R68, R124, R69 ;  /* 0x000000457c447221 */ /* 0x000fc80000010000 */
[----:B------:R-:W-:Y:S01]  /*49b0*/  FADD.FTZ R69, R123, R68 ;  /* 0x000000447b457221 */ /* 0x000fe20000010000 */
[----:B------:R-:W-:-:S03]  /*49c0*/  @P6 LOP3.LUT R53, R53, 0x1, RZ, 0xfc, !PT ;  /* 0x0000000135356812 */ /* 0x000fc600078efcff */
        /* <DEDUP_REMOVED lines=161> */
.L_x_969:
[----:B------:R-:W-:Y:S01]  /*53e0*/  LOP3.LUT P2, RZ, R56, 0x1f, RZ, 0xc0, !PT ;  /* 0x0000001f38ff7812 */ /* 0x000fe2000784c0ff */
[----:B------:R-:W-:Y:S01]  /*53f0*/  FMUL.FTZ R215, R211, R211 ;  /* 0x000000d3d3d77220 */ /* 0x000fe20000410000 */
[----:B------:R-:W-:Y:S01]  /*5400*/  LOP3.LUT P1, RZ, R53, 0x40, RZ, 0xc0, !PT ;  /* 0x0000004035ff7812 */ /* 0x000fe2000782c0ff */
[----:B-1----:R-:W-:Y:S01]  /*5410*/  FADD.FTZ R213, R218, R213 ;  /* 0x000000d5dad57221 */ /* 0x002fe20000010000 */
[----:B------:R-:W-:Y:S02]  /*5420*/  BSSY B0, `(.L_x_945) ;  /* 0x00000ea000007945 */ /* 0x000fe40003800000 */
[----:B------:R-:W-:Y:S01]  /*5430*/  FSEL R215, R215, RZ, P1 ;  /* 0x000000ffd7d77208 */ /* 0x000fe20000800000 */
        /* <DEDUP_REMOVED lines=15> */
[----:B------:R-:W-:-:S03]  /*5530*/  FSEL R212, R211, RZ, !P1 ;  /* 0x000000ffd3d47208 */ /* 0x000fc60004800000 */
[----:B------:R-:W-:Y:S01]  /*5540*/  IMAD R214, R55, R214, RZ ;  /* 0x000000d637d67224 */ /* 0x000fe200078e02ff */
[----:B------:R-:W-:-:S04]  /*5550*/  LOP3.LUT R55, R56, 0x1f, RZ, 0xc0, !PT ;  /* 0x0000001f38377812 */ /* 0x000fc800078ec0ff */
[----:B---3--:R-:W-:-:S04]  /*5560*/  SHF.R.S32.HI R69, RZ, 0x1f, R214 ;  /* 0x0000001fff457819 */ /* 0x008fc800000114d6 */
[----:B------:R-:W-:-:S04]  /*5570*/  LEA.HI R214, R69, R214, RZ, 0x3 ;  /* 0x000000d645d67211 */ /* 0x000fc800078f18ff */
[----:B------:R-:W-:Y:S01]  /*5580*/  LEA.HI.SX32 R215, R214, R55, 0x1d ;  /* 0x00000037d6d77211 */ /* 0x000fe200078feaff */
[----:B------:R-:W-:Y:S06]  /*5590*/  @!P5 BRA `(.L_x_948) ;  /* 0x000000000080d947 */ /* 0x000fec0003800000 */
[----:B------:R-:W1:Y:S01]  /*55a0*/  LDC.64 R210, c[0x0][0x2b8] ;  /* 0x0000ae00ffd27b82 */ /* 0x000e620000000a00 */
[--C-:B------:R-:W-:Y:S01]  /*55b0*/  FADD.FTZ R68, R129, -R212.reuse ;  /* 0x800000d481447221 */ /* 0x100fe20000010000 */
[--C-:B------:R-:W-:Y:S01]  /*55c0*/  FADD.FTZ R70, R128, -R212.reuse ;  /* 0x800000d480467221 */ /* 0x100fe20000010000 */
[--C-:B------:R-:W-:Y:S01]  /*55d0*/  FADD.FTZ R214, R127, -R212.reuse ;  /* 0x800000d47fd67221 */ /* 0x100fe20000010000 */
[--C-:B------:R-:W-:Y:S01]  /*55e0*/  FADD.FTZ R216, R126, -R212.reuse ;  /* 0x800000d47ed87221 */ /* 0x100fe20000010000 */
[--C-:B0-----:R-:W-:Y:S01]  /*55f0*/  FADD.FTZ R218, R125, -R212.reuse ;  /* 0x800000d47dda7221 */ /* 0x101fe20000010000 */
        /* <DEDUP_REMOVED lines=26> */
.L_x_948:
[----:B------:R-:W-:Y:S05]  /*57a0*/  BSYNC B1 ;  /* 0x0000000000017941 */ /* 0x000fea0003800000 */
.L_x_947:
[----:B------:R-:W-:Y:S01]  /*57b0*/  LOP3.LUT P0, RZ, R53, 0x20, RZ, 0xc0, !PT ;  /* 0x0000002035ff7812 */ /* 0x000fe2000780c0ff */
[----:B------:R-:W-:-:S12]  /*57c0*/  BSSY B1, `(.L_x_949) ;  /* 0x0000022000017945 */ /* 0x000fd80003800000 */
[----:B------:R-:W-:Y:S05]  /*57d0*/  @!P0 BRA `(.L_x_950) ;  /* 0x0000000000808947 */ /* 0x000fea0003800000 */
[----:B-1----:R-:W1:Y:S01]  /*57e0*/  LDC.64 R210, c[0x0][0x2b8] ;  /* 0x0000ae00ffd27b82 */ /* 0x002e620000000a00 */
        /* <DEDUP_REMOVED lines=31> */
.L_x_950:
[----:B------:R-:W-:Y:S05]  /*59e0*/  BSYNC B1 ;  /* 0x0000000000017941 */ /* 0x000fea0003800000 */
.L_x_949:
[----:B------:R-:W-:Y:S01]  /*59f0*/  LOP3.LUT P0, RZ, R53, 0x10, RZ, 0xc0, !PT ;  /* 0x0000001035ff7812 */ /* 0x000fe2000780c0ff */
[----:B------:R-:W-:-:S12]  /*5a00*/  BSSY B1, `(.L_x_951) ;  /* 0x0000022000017945 */ /* 0x000fd80003800000 */
[----:B------:R-:W-:Y:S05]  /*5a10*/  @!P0 BRA `(.L_x_952) ;  /* 0x0000000000808947 */ /* 0x000fea0003800000 */
[----:B-12---:R-:W1:Y:S01]  /*5a20*/  LDC.64 R210, c[0x0][0x2b8] ;  /* 0x0000ae00ffd27b82 */ /* 0x006e620000000a00 */
        /* <DEDUP_REMOVED lines=31> */
.L_x_952:
[----:B------:R-:W-:Y:S05]  /*5c20*/  BSYNC B1 ;  /* 0x0000000000017941 */ /* 0x000fea0003800000 */
.L_x_951:
[----:B------:R-:W-:Y:S01]  /*5c30*/  LOP3.LUT P0, RZ, R53, 0x8, RZ, 0xc0, !PT ;  /* 0x0000000835ff7812 */ /* 0x000fe2000780c0ff */
[----:B------:R-:W-:-:S12]  /*5c40*/  BSSY B1, `(.L_x_953) ;  /* 0x0000022000017945 */ /* 0x000fd80003800000 */
[----:B------:R-:W-:Y:S05]  /*5c50*/  @!P0 BRA `(.L_x_954) ;  /* 0x0000000000808947 */ /* 0x000fea0003800000 */
[----:B-123--:R-:W1:Y:S01]  /*5c60*/  LDC.64 R210, c[0x0][0x2b8] ;  /* 0x0000ae00ffd27b82 */ /* 0x00ee620000000a00 */
        /* <DEDUP_REMOVED lines=31> */
.L_x_954:
[----:B------:R-:W-:Y:S05]  /*5e60*/  BSYNC B1 ;  /* 0x0000000000017941 */ /* 0x000fea0003800000 */
.L_x_953:
[----:B------:R-:W-:Y:S01]  /*5e70*/  LOP3.LUT P0, RZ, R53, 0x4, RZ, 0xc0, !PT ;  /* 0x0000000435ff7812 */ /* 0x000fe2000780c0ff */
[----:B------:R-:W-:-:S12]  /*5e80*/  BSSY B1, `(.L_x_955) ;  /* 0x0000022000017945 */ /* 0x000fd80003800000 */
[----:B------:R-:W-:Y:S05]  /*5e90*/  @!P0 BRA `(.L_x_956) ;  /* 0x0000000000808947 */ /* 0x000fea0003800000 */
[----:B-1234-:R-:W1:Y:S01]  /*5ea0*/  LDC.64 R210, c[0x0][0x2b8] ;  /* 0x0000ae00ffd27b82 */ /* 0x01ee620000000a00 */
        /* <DEDUP_REMOVED lines=31> */
.L_x_956:
[----:B------:R-:W-:Y:S05]  /*60a0*/  BSYNC B1 ;  /* 0x0000000000017941 */ /* 0x000fea0003800000 */
.L_x_955:
[----:B------:R-:W-:-:S13]  /*60b0*/  LOP3.LUT P0, RZ, R53, 0x2, RZ, 0xc0, !PT ;  /* 0x0000000235ff7812 */ /* 0x000fda000780c0ff */
        /* <DEDUP_REMOVED lines=32> */
.L_x_946:
[----:B------:R-:W-:Y:S05]  /*62c0*/  BSYNC B0 ;  /* 0x0000000000007941 */ /* 0x000fea0003800000 */
.L_x_945:
[----:B01234-:R-:W0:Y:S02]  /*62d0*/  LDC.64 R68, c[0x0][0x210] ;  /* 0x00008400ff447b82 */ /* 0x01fe240000000a00 */
[----:B0-----:R-:W-:-:S04]  /*62e0*/  LEA R209, R68, R209, 0x2 ;  /* 0x000000d144d17211 */ /* 0x001fc800078e10ff */
[----:B------:R-:W-:-:S13]  /*62f0*/  ISETP.GE.AND P0, PT, R209, R69, PT ;  /* 0x00000045d100720c */ /* 0x000fda0003f06270 */
[----:B------:R-:W-:Y:S05]  /*6300*/  @!P0 BRA `(.L_x_957) ;  /* 0xffffffb000fc8947 */ /* 0x000fea000383ffff */
[----:B------:R-:W-:Y:S05]  /*6310*/  EXIT ;  /* 0x000000000000794d */ /* 0x000fea0003800000 */
.L_x_944:
        /* <DEDUP_REMOVED lines=8> */
.L_x_959:
[----:B------:R-:W-:Y:S05]  /*63a0*/  BSYNC B0 ;  /* 0x0000000000007941 */ /* 0x000fea0003800000 */
.L_x_958:
[----:B------:R-:W-:Y:S01]  /*63b0*/  IMAD.MOV.U32 R69, RZ, RZ, R217 ;  /* 0x000000ffff457224 */ /* 0x000fe200078e00d9 */
[----:B------:R-:W-:Y:S01]  /*63c0*/  HFMA2.MMA R219, -RZ, RZ, 0, 1.1920928955078125e-07 ;  /* 0x00000002ffdb7435 */ /* 0x000fe200000001ff */
[----:B------:R-:W-:Y:S02]  /*63d0*/  MOV R222, 0x1f ;  /* 0x0000001f00de7802 */ /* 0x000fe40000000f00 */
[----:B------:R-:W-:Y:S01]  /*63e0*/  FADD.FTZ R69, R68, R69 ;  /* 0x0000004544457221 */ /* 0x000fe20000010000 */
[----:B------:R-:W-:-:S04]  /*63f0*/  MOV R215, 0xffffffff ;  /* 0xffffffff00d77802 */ /* 0x000fc80000000f00 */
[----:B------:R-:W-:-:S07]  /*6400*/  MOV R220, R69 ;  /* 0x0000004500dc7202 */ /* 0x000fce0000000f00 */
[----:B------:R-:W-:Y:S05]  /*6410*/  WARPSYNC.COLLECTIVE R215, `(.L_x_960) ;  /* 0x00000000d7087348 */ /* 0x000fea0003c00000 */
[----:B------:R0:W1:Y:S02]  /*6420*/  SHFL.BFLY P6, R217, R220, R219, R222 ;  /* 0x0c0000dbdcd97389 */ /* 0x00006400000c00de */
[----:B01----:R-:W-:Y:S01]  /*6430*/  ENDCOLLECTIVE ;  /* 0x000000000000791b */ /* 0x003fe20003800000 */
.L_x_960:
[----:B------:R-:W-:Y:S01]  /*6440*/  HFMA2.MMA R219, -RZ, RZ, 0, 2.384185791015625e-07 ;  /* 0x00000004ffdb7435 */ /* 0x000fe200000001ff */
[----:B------:R-:W-:-:S05]  /*6450*/  MOV R70, R217 ;  /* 0x000000d900467202 */ /* 0x000fca0000000f00 */
[----:B------:R-:W-:-:S04]  /*6460*/  FADD.FTZ R70, R69, R70 ;  /* 0x0000004645467221 */ /* 0x000fc80000010000 */
[----:B------:R-:W-:-:S07]  /*6470*/  IMAD.MOV.U32 R220, RZ, RZ, R70 ;  /* 0x000000ffffdc7224 */ /* 0x000fce00078e0046 */
[----:B------:R-:W-:Y:S05]  /*6480*/  WARPSYNC.COLLECTIVE R215, `(.L_x_961) ;  /* 0x00000000d7087348 */ /* 0x000fea0003c00000 */
[----:B------:R0:W1:Y:S02]  /*6490*/  SHFL.BFLY P6, R217, R220, R219, R222 ;  /* 0x0c0000dbdcd97389 */ /* 0x00006400000c00de */
[----:B01----:R-:W-:Y:S01]  /*64a0*/  ENDCOLLECTIVE ;  /* 0x000000000000791b */ /* 0x003fe20003800000 */
.L_x_961:
[----:B------:R-:W-:Y:S01]  /*64b0*/  HFMA2.MMA R219, -RZ, RZ, 0, 4.76837158203125e-07 ;  /* 0x00000008ffdb7435 */ /* 0x000fe200000001ff */
[----:B------:R-:W-:-:S05]  /*64c0*/  MOV R71, R217 ;  /* 0x000000d900477202 */ /* 0x000fca0000000f00 */
[----:B------:R-:W-:-:S05]  /*64d0*/  FADD.FTZ R71, R70, R71 ;  /* 0x0000004746477221 */ /* 0x000fca0000010000 */
[----:B------:R-:W-:-:S07]  /*64e0*/  MOV R220, R71 ;  /* 0x0000004700dc7202 */ /* 0x000fce0000000f00 */
[----:B------:R-:W-:Y:S05]  /*64f0*/  WARPSYNC.COLLECTIVE R215, `(.L_x_962) ;  /* 0x00000000d7087348 */ /* 0x000fea0003c00000 */
[----:B------:R0:W1:Y:S02]  /*6500*/  SHFL.BFLY P6, R217, R220, R219, R222 ;  /* 0x0c0000dbdcd97389 */ /* 0x00006400000c00de */
[----:B01----:R-:W-:Y:S01]  /*6510*/  ENDCOLLECTIVE ;  /* 0x000000000000791b */ /* 0x003fe20003800000 */
.L_x_962:
[----:B------:R-:W-:Y:S01]  /*6520*/  HFMA2.MMA R219, -RZ, RZ, 0, 9.5367431640625e-07 ;  /* 0x00000010ffdb7435 */ /* 0x000fe200000001ff */
[----:B------:R-:W-:-:S05]  /*6530*/  MOV R210, R217 ;  /* 0x000000d900d27202 */ /* 0x000fca0000000f00 */
[----:B------:R-:W-:Y:S02]  /*6540*/  FADD.FTZ R213, R71, R210 ;  /* 0x000000d247d57221 */ /* 0x000fe40000010000 */
[----:B------:R-:W0:Y:S02]  /*6550*/  LDC R210, c[0x0][0x290] ;  /* 0x0000a400ffd27b82 */ /* 0x000e240000000800 */
[----:B------:R-:W-:-:S07]  /*6560*/  IMAD.MOV.U32 R220, RZ, RZ, R213 ;  /* 0x000000ffffdc7224 */ /* 0x000fce00078e00d5 */
[----:B0-----:R-:W-:Y:S05]  /*6570*/  WARPSYNC.COLLECTIVE R215, `(.L_x_963) ;  /* 0x00000000d7087348 */ /* 0x001fea0003c00000 */
[----:B------:R1:W2:Y:S02]  /*6580*/  SHFL.BFLY P6, R217, R220, R219, R222 ;  /* 0x0c0000dbdcd97389 */ /* 0x0002a400000c00de */
[----:B012---:R-:W-:Y:S01]  /*6590*/  ENDCOLLECTIVE ;  /* 0x000000000000791b */ /* 0x007fe20003800000 */
.L_x_963:
[----:B------:R-:W-:Y:S01]  /*65a0*/  HFMA2.MMA R219, -RZ, RZ, 0, 5.9604644775390625e-08 ;  /* 0x00000001ffdb7435 */ /* 0x000fe200000001ff */
[----:B------:R-:W-:-:S05]  /*65b0*/  MOV R218, R217 ;  /* 0x000000d900da7202 */ /* 0x000fca0000000f00 */
        /* <DEDUP_REMOVED lines=103> */
.L_x_964:
[----:B------:R-:W-:Y:S01]  /*6c30*/  HFMA2.MMA R219, -RZ, RZ, 0, 1.1920928955078125e-07 ;  /* 0x00000002ffdb7435 */ /* 0x000fe200000001ff */
[----:B------:R-:W-:-:S05]  /*6c40*/  MOV R69, R217 ;  /* 0x000000d900457202 */ /* 0x000fca0000000f00 */
[----:B------:R-:W-:-:S04]  /*6c50*/  FADD.FTZ R69, R68, R69 ;  /* 0x0000004544457221 */ /* 0x000fc80000010000 */
[----:B------:R-:W-:-:S07]  /*6c60*/  IMAD.MOV.U32 R220, RZ, RZ, R69 ;  /* 0x000000ffffdc7224 */ /* 0x000fce00078e0045 */
[----:B------:R-:W-:Y:S05]  /*6c70*/  WARPSYNC.COLLECTIVE R215, `(.L_x_965) ;  /* 0x00000000d7087348 */ /* 0x000fea0003c00000 */
[----:B------:R0:W1:Y:S02]  /*6c80*/  SHFL.BFLY P6, R217, R220, R219, R222 ;  /* 0x0c0000dbdcd97389 */ /* 0x00006400000c00de */
[----:B01----:R-:W-:Y:S01]  /*6c90*/  ENDCOLLECTIVE ;  /* 0x000000000000791b */ /* 0x003fe20003800000 */
.L_x_965:
[----:B------:R-:W-:Y:S01]  /*6ca0*/  HFMA2.MMA R219, -RZ, RZ, 0, 2.384185791015625e-07 ;  /* 0x00000004ffdb7435 */ /* 0x000fe200000001ff */
[----:B------:R-:W-:-:S05]  /*6cb0*/  MOV R70, R217 ;  /* 0x000000d900467202 */ /* 0x000fca0000000f00 */
[----:B------:R-:W-:-:S05]  /*6cc0*/  FADD.FTZ R70, R69, R70 ;  /* 0x0000004645467221 */ /* 0x000fca0000010000 */
[----:B------:R-:W-:-:S07]  /*6cd0*/  MOV R220, R70 ;  /* 0x0000004600dc7202 */ /* 0x000fce0000000f00 */
[----:B------:R-:W-:Y:S05]  /*6ce0*/  WARPSYNC.COLLECTIVE R215, `(.L_x_966) ;  /* 0x00000000d7087348 */ /* 0x000fea0003c00000 */
[----:B------:R0:W1:Y:S02]  /*6cf0*/  SHFL.BFLY P6, R217, R220, R219, R222 ;  /* 0x0c0000dbdcd97389 */ /* 0x00006400000c00de */
[----:B01----:R-:W-:Y:S01]  /*6d00*/  ENDCOLLECTIVE ;  /* 0x000000000000791b */ /* 0x003fe20003800000 */
.L_x_966:
[----:B------:R-:W-:Y:S01]  /*6d10*/  HFMA2.MMA R219, -RZ, RZ, 0, 4.76837158203125e-07 ;  /* 0x00000008ffdb7435 */ /* 0x000fe200000001ff */
[----:B------:R-:W-:-:S05]  /*6d20*/  MOV R71, R217 ;  /* 0x000000d900477202 */ /* 0x000fca0000000f00 */
[----:B------:R-:W-:-:S04]  /*6d30*/  FADD.FTZ R71, R70, R71 ;  /* 0x0000004746477221 */ /* 0x000fc80000010000 */
[----:B------:R-:W-:-:S07]  /*6d40*/  IMAD.MOV.U32 R220, RZ, RZ, R71 ;  /* 0x000000ffffdc7224 */ /* 0x000fce00078e0047 */
[----:B------:R-:W-:Y:S05]  /*6d50*/  WARPSYNC.COLLECTIVE R215, `(.L_x_967) ;  /* 0x00000000d7087348 */ /* 0x000fea0003c00000 */
[----:B------:R0:W1:Y:S02]  /*6d60*/  SHFL.BFLY P6, R217, R220, R219, R222 ;  /* 0x0c0000dbdcd97389 */ /* 0x00006400000c00de */
[----:B01----:R-:W-:Y:S01]  /*6d70*/  ENDCOLLECTIVE ;  /* 0x000000000000791b */ /* 0x003fe20003800000 */
.L_x_967:
[----:B------:R-:W-:Y:S01]  /*6d80*/  HFMA2.MMA R219, -RZ, RZ, 0, 9.5367431640625e-07 ;  /* 0x00000010ffdb7435 */ /* 0x000fe200000001ff */
[----:B------:R-:W-:-:S05]  /*6d90*/  MOV R218, R217 ;  /* 0x000000d900da7202 */ /* 0x000fca0000000f00 */
[----:B------:R-:W-:-:S05]  /*6da0*/  FADD.FTZ R218, R71, R218 ;  /* 0x000000da47da7221 */ /* 0x000fca0000010000 */
[----:B------:R-:W-:-:S07]  /*6db0*/  MOV R220, R218 ;  /* 0x000000da00dc7202 */ /* 0x000fce0000000f00 */
[----:B------:R-:W-:Y:S05]  /*6dc0*/  WARPSYNC.COLLECTIVE R215, `(.L_x_968) ;  /* 0x00000000d7087348 */ /* 0x000fea0003c00000 */
[----:B------:R0:W1:Y:S02]  /*6dd0*/  SHFL.BFLY P6, R217, R220, R219, R222 ;  /* 0x0c0000dbdcd97389 */ /* 0x00006400000c00de */
[----:B01----:R-:W-:Y:S01]  /*6de0*/  ENDCOLLECTIVE ;  /* 0x000000000000791b */ /* 0x003fe20003800000 */
.L_x_968:
[----:B------:R-:W-:Y:S01]  /*6df0*/  MOV R213, R217 ;  /* 0x000000d900d57202 */ /* 0x000fe20000000f00 */
[----:B------:R-:W-:Y:S06]  /*6e00*/  BRA `(.L_x_969) ;  /* 0xffffffe400747947 */ /* 0x000fec000383ffff */
.L_x_970:
        /* <DEDUP_REMOVED lines=15> */
.L_x_44341:


//--------------------- .text._ZN10layer_norm13ln_fwd_kernelINS_13Kernel_traitsI13__nv_bfloat16S2_S2_S2_fjLj1536ELj1ELj4ELj1ELj16ENS_18Kernel_traits_baseILj1536ES2_S2_S2_S2_fjLj128EEEEELb0ELb1ELb1ELb1EEEvNS_9FwdParamsE --------------------------
	.section	.text._ZN10layer_norm13ln_fwd_kernelINS_13Kernel_traitsI13__nv_bfloat16S2_S2_S2_fjLj1536ELj1ELj4ELj1ELj16ENS_18Kernel_traits_baseILj1536ES2_S2_S2_S2_fjLj128EEEEELb0ELb1ELb1ELb1EEEvNS_9FwdParamsE,"ax",@progbits
	.align	128
        .global         _ZN10layer_norm13ln_fwd_kernelINS_13Kernel_traitsI13__nv_bfloat16S2_S2_S2_fjLj1536ELj1ELj4ELj1ELj16ENS_18Kernel_traits_baseILj1536ES2_S2_S2_S2_fjLj128EEEEELb0ELb1ELb1ELb1EEEvNS_9FwdParamsE
        .type           _ZN10layer_norm13ln_fwd_kernelINS_13Kernel_traitsI13__nv_bfloat16S2_S2_S2_fjLj1536ELj1ELj4ELj1ELj16ENS_18Kernel_traits_baseILj1536ES2_S2_S2_S2_fjLj128EEEEELb0ELb1ELb1ELb1EEEvNS_9FwdParamsE,@function
        .size           _ZN10layer_norm13ln_fwd_kernelINS_13Kernel_traitsI13__nv_bfloat16S2_S2_S2_fjLj1536ELj1ELj4ELj1ELj16ENS_18Kernel_traits_baseILj1536ES2_S2_S2_S2_fjLj128EEEEELb0ELb1ELb1ELb1EEEvNS_9FwdParamsE,(.L_x_44342 - _ZN10layer_norm13ln_fwd_kernelINS_13Kernel_traitsI13__nv_bfloat16S2_S2_S2_fjLj1536ELj1ELj4ELj1ELj16ENS_18Kernel_traits_baseILj1536ES2_S2_S2_S2_fjLj128EEEEELb0ELb1ELb1ELb1EEEvNS_9FwdParamsE)
        .other          _ZN10layer_norm13ln_fwd_kernelINS_13Kernel_traitsI13__nv_bfloat16S2_S2_S2_fjLj1536ELj1ELj4ELj1ELj16ENS_18Kernel_traits_baseILj1536ES2_S2_S2_S2_fjLj128EEEEELb0ELb1ELb1ELb1EEEvNS_9FwdParamsE,@"STO_CUDA_ENTRY STV_DEFAULT"
_ZN10layer_norm13ln_fwd_kernelINS_13Kernel_traitsI13__nv_bfloat16S2_S2_S2_fjLj1536ELj1ELj4ELj1ELj16ENS_18Kernel_traits_baseILj1536ES2_S2_S2_S2_fjLj128EEEEELb0ELb1ELb1ELb1EEEvNS_9FwdParamsE:
.text._ZN10layer_norm13ln_fwd_kernelINS_13Kernel_traitsI13__nv_bfloat16S2_S2_S2_fjLj1536ELj1ELj4ELj1ELj16ENS_18Kernel_traits_baseILj1536ES2_S2_S2_S2_fjLj128EEEEELb0ELb1ELb1ELb1EEEvNS_9FwdParamsE:
        /* <DEDUP_REMOVED lines=35> */
[----:B------:R0:W4:Y:S04]  /*0230*/  LDG.E.128 R20, desc[UR4][R60.64+0xa00] ;  /* 0x000a00043c147981 */ /* 0x000128000c1e1d00 */
        /* <DEDUP_REMOVED lines=17> */
[----:B------:R-:W-:Y:S01]  /*0350*/  PRMT R114, R69, 0x7632, R114 ;  /* 0x0000763245727816 */ /* 0x000fe20000000072 */
[----:B------:R-:W-:Y:S01]  /*0360*/  ULDC.U8 UR6, c[0x0][0x2a0] ;  /* 0x0000a80000067ab9 */ /* 0x000fe20000000000 */
[----:B------:R-:W-:Y:S01]  /*0370*/  PRMT R134, R52, 0x7632, R134 ;  /* 0x0000763234867816 */ /* 0x000fe20000000086 */
[----:B------:R-:W-:Y:S01]  /*0380*/  ULDC UR8, c[0x0][0x29c] ;  /* 0x0000a70000087ab9 */ /* 0x000fe20000000800 */
[----:B0-----:R-:W-:Y:S01]  /*0390*/  PRMT R60, R64, 0x7632, R60 ;  /* 0x00007632403c7816 */ /* 0x001fe2000000003c */
[----:B------:R-:W-:Y:S01]  /*03a0*/  ULDC UR9, c[0x0][0x2d8] ;  /* 0x0000b60000097ab9 */ /* 0x000fe20000000800 */
        /* <DEDUP_REMOVED lines=20> */
[----:B------:R-:W-:Y:S01]  /*04f0*/  PRMT R137, R55, 0x7632, R137 ;  /* 0x0000763237897816 */ /* 0x000fe20000000089 */
[----:B------:R-:W-:Y:S01]  /*0500*/  IMAD.U32 R95, R73, 0x10000, RZ ;  /* 0x00010000495f7824 */ /* 0x000fe200078e00ff */
[----:B------:R-:W-:Y:S01]  /*0510*/  SHF.L.U32 R92, R76, 0x10, RZ ;  /* 0x000000104c5c7819 */ /* 0x000fe200000006ff */
[----:B------:R-:W-:Y:S01]  /*0520*/  IMAD.U32 R114, R114, 0x10000, RZ ;  /* 0x0001000072727824 */ /* 0x000fe200078e00ff */
        /* <DEDUP_REMOVED lines=23> */
[----:B------:R-:W-:Y:S02]  /*06a0*/  MOV R76, R0 ;  /* 0x00000000004c7202 */ /* 0x000fe40000000f00 */
        /* <DEDUP_REMOVED lines=20> */
[----:B------:R-:W-:Y:S01]  /*07f0*/  ISETP.NE.AND P1, PT, RZ, UR6, PT ;  /* 0x00000006ff007c0c */ /* 0x000fe2000bf25270 */
[----:B------:R-:W-:Y:S01]  /*0800*/  ULDC.64 UR6, c[0x0][0x230] ;  /* 0x00008c0000067ab9 */ /* 0x000fe20000000a00 */
[----:B--2---:R-:W-:-:S02]  /*0810*/  PRMT R151, R26, 0x7632, R151 ;  /* 0x000076321a977816 */ /* 0x004fc40000000097 */
[----:B------:R-:W-:Y:S02]  /*0820*/  PRMT R147, R24, 0x7632, R147 ;  /* 0x0000763218937816 */ /* 0x000fe40000000093 */
[----:B---3--:R-:W-:Y:S02]  /*0830*/  PRMT R138, R48, 0x7632, R138 ;  /* 0x00007632308a7816 */ /* 0x008fe4000000008a */
[----:B------:R-:W-:Y:S02]  /*0840*/  PRMT R139, R49, 0x7632, R139 ;  /* 0x00007632318b7816 */ /* 0x000fe4000000008b */
[----:B------:R-:W-:Y:S02]  /*0850*/  PRMT R140, R50, 0x7632, R140 ;  /* 0x00007632328c7816 */ /* 0x000fe4000000008c */
[----:B------:R-:W-:Y:S02]  /*0860*/  PRMT R141, R51, 0x7632, R141 ;  /* 0x00007632338d7816 */ /* 0x000fe4000000008d */
[----:B----4-:R-:W-:-:S02]  /*0870*/  PRMT R142, R7, 0x7632, R142 ;  /* 0x00007632078e7816 */ /* 0x010fc4000000008e */
        /* <DEDUP_REMOVED lines=18> */
[----:B------:R-:W-:Y:S01]  /*09a0*/  SHF.L.U32 R121, R38, 0x10, RZ ;  /* 0x0000001026797819 */ /* 0x000fe200000006ff */
[----:B------:R-:W-:Y:S01]  /*09b0*/  IMAD.U32 R113, R30, 0x10000, RZ ;  /* 0x000100001e717824 */ /* 0x000fe200078e00ff */
[----:B------:R-:W-:Y:S01]  /*09c0*/  SHF.L.U32 R38, R41, 0x10, RZ ;  /* 0x0000001029267819 */ /* 0x000fe200000006ff */
[----:B------:R-:W-:Y:S01]  /*09d0*/  IMAD.U32 R80, R48, 0x10000, RZ ;  /* 0x0001000030507824 */ /* 0x000fe200078e00ff */
[----:B------:R-:W-:Y:S01]  /*09e0*/  SHF.L.U32 R109, R26, 0x10, RZ ;  /* 0x000000101a6d7819 */ /* 0x000fe200000006ff */
[----:B------:R-:W-:Y:S01]  /*09f0*/  IMAD.U32 R151, R151, 0x10000, RZ ;  /* 0x0001000097977824 */ /* 0x000fe200078e00ff */
        /* <DEDUP_REMOVED lines=44> */
[----:B------:R-:W-:-:S07]  /*0cc0*/  SHF.L.U32 R171, R171, 0x10, RZ ;  /* 0x00000010abab7819 */ /* 0x000fce00000006ff */
.L_x_1118:
[----:B0-----:R-:W0:Y:S01]  /*0cd0*/  LDC.64 R32, c[0x0][0x280] ;  /* 0x0000a000ff207b82 */ /* 0x001e220000000a00 */
[----:B------:R-:W-:-:S07]  /*0ce0*/  ISETP.NE.U32.AND P0, PT, RZ, UR6, PT ;  /* 0x00000006ff007c0c */ /* 0x000fce000bf05070 */
[----:B------:R-:W1:Y:S08]  /*0cf0*/  LDC R37, c[0x0][0x218] ;  /* 0x00008600ff257b82 */ /* 0x000e700000000800 */
[----:B------:R-:W2:Y:S01]  /*0d00*/  LDC.64 R24, c[0x0][0x288] ;  /* 0x0000a200ff187b82 */ /* 0x000ea20000000a00 */
[----:B0-----:R-:W-:-:S06]  /*0d10*/  IMAD.WIDE R32, R76, 0x4, R32 ;  /* 0x000000044c207825 */ /* 0x001fcc00078e0220 */
[----:B------:R0:W3:Y:S01]  /*0d20*/  LDG.E R32, desc[UR4][R32.64] ;  /* 0x0000000420207981 */ /* 0x0000e2000c1e1900 */
[----:B------:R-:W-:Y:S01]  /*0d30*/  ISETP.NE.AND.EX P0, PT, RZ, UR7, PT, P0 ;  /* 0x00000007ff007c0c */ /* 0x000fe2000bf05300 */
[----:B-1----:R-:W-:Y:S02]  /*0d40*/  IMAD R0, R76, R37, RZ ;  /* 0x000000254c007224 */ /* 0x002fe400078e02ff */
[----:B------:R-:W-:-:S03]  /*0d50*/  IMAD.MOV.U32 R173, RZ, RZ, RZ ;  /* 0x000000ffffad7224 */ /* 0x000fc600078e00ff */
[----:B0-----:R-:W-:Y:S01]  /*0d60*/  SHF.R.S32.HI R33, RZ, 0x1f, R0 ;  /* 0x0000001fff217819 */ /* 0x001fe20000011400 */
[----:B--2---:R-:W-:-:S06]  /*0d70*/  IMAD.WIDE R24, R76, 0x4, R24 ;  /* 0x000000044c187825 */ /* 0x004fcc00078e0218 */
[----:B------:R-:W0:Y:S01]  /*0d80*/  @P0 LDC.64 R28, c[0x0][0x230] ;  /* 0x00008c00ff1c0b82 */ /* 0x000e220000000a00 */
[----:B------:R-:W-:-:S04]  /*0d90*/  LEA.HI R0, R33, R0, RZ, 0x3 ;  /* 0x0000000021007211 */ /* 0x000fc800078f18ff */
[----:B------:R-:W-:-:S05]  /*0da0*/  LEA.HI.SX32 R175, R0, R105, 0x1d ;  /* 0x0000006900af7211 */ /* 0x000fca00078feaff */
[----:B0-----:R-:W-:-:S05]  /*0db0*/  @P0 IMAD.WIDE.U32 R28, R175, 0x10, R28 ;  /* 0x00000010af1c0825 */ /* 0x001fca00078e001c */
[----:B-----5:R0:W5:Y:S01]  /*0dc0*/  @P0 LDG.E.128 R48, desc[UR4][R28.64] ;  /* 0x000000041c300981 */ /* 0x020162000c1e1d00 */
[----:B---3--:R-:W-:-:S13]  /*0dd0*/  ISETP.GE.AND P2, PT, R32, 0x1, PT ;  /* 0x000000012000780c */ /* 0x008fda0003f46270 */
[----:B------:R-:W1:Y:S01]  /*0de0*/  @P2 LDC.64 R2, c[0x0][0x220] ;  /* 0x00008800ff022b82 */ /* 0x000e620000000a00 */
[----:B------:R-:W-:-:S05]  /*0df0*/  @P2 IADD3 R36, R32, -0x1, RZ ;  /* 0xffffffff20242810 */ /* 0x000fca0007ffe0ff */
[----:B------:R-:W-:-:S05]  /*0e00*/  @P2 IMAD R36, R36, R37, RZ ;  /* 0x0000002524242224 */ /* 0x000fca00078e02ff */
[----:B------:R-:W-:-:S04]  /*0e10*/  @P2 SHF.R.S32.HI R57, RZ, 0x1f, R36 ;  /* 0x0000001fff392819 */ /* 0x000fc80000011424 */
[----:B------:R-:W-:-:S04]  /*0e20*/  @P2 LEA.HI R36, R57, R36, RZ, 0x3 ;  /* 0x0000002439242211 */ /* 0x000fc800078f18ff */
[----:B------:R-:W-:Y:S02]  /*0e30*/  @P2 LEA.HI.SX32 R173, R36, R105, 0x1d ;  /* 0x0000006924ad2211 */ /* 0x000fe400078feaff */
[----:B------:R0:W5:Y:S03]  /*0e40*/  LDG.E R36, desc[UR4][R24.64] ;  /* 0x0000000418247981 */ /* 0x000166000c1e1900 */
[----:B-1----:R-:W-:-:S05]  /*0e50*/  @P2 IMAD.WIDE.U32 R2, R173, 0x10, R2 ;  /* 0x00000010ad022825 */ /* 0x002fca00078e0002 */
[----:B------:R0:W5:Y:S01]  /*0e60*/  @P2 LDG.E.128 R52, desc[UR4][R2.64] ;  /* 0x0000000402342981 */ /* 0x000162000c1e1d00 */
[----:B------:R-:W-:Y:S01]  /*0e70*/  ISETP.GT.AND P3, PT, R32, RZ, PT ;  /* 0x000000ff2000720c */ /* 0x000fe20003f64270 */
[----:B------:R-:W-:Y:S01]  /*0e80*/  BSSY B0, `(.L_x_971) ;  /* 0x000000c000007945 */ /* 0x000fe20003800000 */
[----:B------:R-:W-:-:S11]  /*0e90*/  SHF.R.S32.HI R68, RZ, 0x1f, R76 ;  /* 0x0000001fff447819 */ /* 0x000fd6000001144c */
[----:B0-----:R-:W-:Y:S05]  /*0ea0*/  @P3 BRA `(.L_x_972) ;  /* 0x0000000000103947 */ /* 0x001fea0003800000 */
[----:B------:R-:W-:Y:S01]  /*0eb0*/  HFMA2.MMA R67, -RZ, RZ, 0, 0 ;  /* 0x00000000ff437435 */ /* 0x000fe200000001ff */
[----:B------:R-:W-:Y:S10]  /*0ec0*/  @!P0 BRA `(.L_x_973) ;  /* 0x00000000001c8947 */ /* 0x000ff40003800000 */
[----:B-----5:R-:W-:Y:S01]  /*0ed0*/  SHF.L.U32 R67, R48, 0x10, RZ ;  /* 0x0000001030437819 */ /* 0x020fe200000006ff */
[----:B------:R-:W-:Y:S06]  /*0ee0*/  BRA `(.L_x_973) ;  /* 0x0000000000147947 */ /* 0x000fec0003800000 */
.L_x_972:
[----:B-----5:R-:W-:-:S05]  /*0ef0*/  SHF.L.U32 R0, R52, 0x10, RZ ;  /* 0x0000001034007819 */ /* 0x020fca00000006ff */
[----:B------:R-:W-:Y:S01]  /*0f00*/  FMUL.FTZ R67, R0, UR8 ;  /* 0x0000000800437c20 */ /* 0x000fe20008410000 */
[----:B------:R-:W-:-:S03]  /*0f10*/  @P0 SHF.L.U32 R0, R48, 0x10, RZ ;  /* 0x0000001030000819 */ /* 0x000fc600000006ff */
[----:B------:R-:W-:-:S04]  /*0f20*/  FMUL.FTZ R67, R80, R67 ;  /* 0x0000004350437220 */ /* 0x000fc80000410000 */
[----:B------:R-:W-:-:S07]  /*0f30*/  @P0 FADD.FTZ R67, R67, R0 ;  /* 0x0000000043430221 */ /* 0x000fce0000010000 */
.L_x_973:
[----:B------:R-:W-:Y:S05]  /*0f40*/  BSYNC B0 ;  /* 0x0000000000007941 */ /* 0x000fea0003800000 */
.L_x_971:
[----:B------:R-:W-:Y:S04]  /*0f50*/  BSSY B0, `(.L_x_974) ;  /* 0x000000e000007945 */ /* 0x000fe80003800000 */
[----:B------:R-:W-:Y:S05]  /*0f60*/  @P3 BRA `(.L_x_975) ;  /* 0x0000000000143947 */ /* 0x000fea0003800000 */
[----:B------:R-:W-:Y:S01]  /*0f70*/  MOV R66, RZ ;  /* 0x000000ff00427202 */ /* 0x000fe20000000f00 */
[----:B------:R-:W-:Y:S06]  /*0f80*/  @!P0 BRA `(.L_x_976) ;  /* 0x0000000000288947 */ /* 0x000fec0003800000 */
[----:B-----5:R-:W-:-:S04]  /*0f90*/  PRMT R66, R48, 0x7632, R66 ;  /* 0x0000763230427816 */ /* 0x020fc80000000042 */
[----:B------:R-:W-:Y:S01]  /*0fa0*/  SHF.L.U32 R66, R66, 0x10, RZ ;  /* 0x0000001042427819 */ /* 0x000fe200000006ff */
[----:B------:R-:W-:Y:S06]  /*0fb0*/  BRA `(.L_x_976) ;  /* 0x00000000001c7947 */ /* 0x000fec0003800000 */
.L_x_975:
[----:B-----5:R-:W-:Y:S02]  /*0fc0*/  PRMT R0, R52, 0x7632, R0 ;  /* 0x0000763234007816 */ /* 0x020fe40000000000 */
[----:B------:R-:W-:Y:S02]  /*0fd0*/  @P0 PRMT R2, R48, 0x7632, R2 ;  /* 0x0000763230020816 */ /* 0x000fe40000000002 */
[----:B------:R-:W-:Y:S02]  /*0fe0*/  SHF.L.U32 R0, R0, 0x10, RZ ;  /* 0x0000001000007819 */ /* 0x000fe400000006ff */
[----:B------:R-:W-:-:S03]  /*0ff0*/  @P0 SHF.L.U32 R25, R2, 0x10, RZ ;  /* 0x0000001002190819 */ /* 0x000fc600000006ff */
[----:B------:R-:W-:-:S04]  /*1000*/  FMUL.FTZ R3, R0, UR8 ;  /* 0x0000000800037c20 */ /* 0x000fc80008410000 */
[----:B------:R-:W-:-:S04]  /*1010*/  FMUL.FTZ R66, R138, R3 ;  /* 0x000000038a427220 */ /* 0x000fc80000410000 */
[----:B------:R-:W-:-:S07]  /*1020*/  @P0 FADD.FTZ R66, R66, R25 ;  /* 0x0000001942420221 */ /* 0x000fce0000010000 */
.L_x_976:
[----:B------:R-:W-:Y:S05]  /*1030*/  BSYNC B0 ;  /* 0x0000000000007941 */ /* 0x000fea0003800000 */
.L_x_974:
[----:B------:R-:W-:Y:S04]  /*1040*/  BSSY B0, `(.L_x_977) ;  /* 0x000000b000007945 */ /* 0x000fe80003800000 */
[----:B------:R-:W-:Y:S05]  /*1050*/  @P3 BRA `(.L_x_978) ;  /* 0x0000000000103947 */ /* 0x000fea0003800000 */
[----:B------:R-:W-:Y:S01]  /*1060*/  HFMA2.MMA R65, -RZ, RZ, 0, 0 ;  /* 0x00000000ff417435 */ /* 0x000fe200000001ff */
[----:B------:R-:W-:Y:S10]  /*1070*/  @!P0 BRA `(.L_x_979) ;  /* 0x00000000001c8947 */ /* 0x000ff40003800000 */
[----:B-----5:R-:W-:Y:S01]  /*1080*/  SHF.L.U32 R65, R49, 0x10, RZ ;  /* 0x0000001031417819 */ /* 0x020fe200000006ff */
[----:B------:R-:W-:Y:S06]  /*1090*/  BRA `(.L_x_979) ;  /* 0x0000000000147947 */ /* 0x000fec0003800000 */
.L_x_978:
[----:B-----5:R-:W-:Y:S02]  /*10a0*/  SHF.L.U32 R0, R53, 0x10, RZ ;  /* 0x0000001035007819 */ /* 0x020fe400000006ff */
[----:B------:R-:W-:-:S03]  /*10b0*/  @P0 SHF.L.U32 R2, R49, 0x10, RZ ;  /* 0x0000001031020819 */ /* 0x000fc600000006ff */
[----:B------:R-:W-:-:S04]  /*10c0*/  FMUL.FTZ R0, R0, UR8 ;  /* 0x0000000800007c20 */ /* 0x000fc80008410000 */
[----:B------:R-:W-:-:S04]  /*10d0*/  FMUL.FTZ R65, R79, R0 ;  /* 0x000000004f417220 */ /* 0x000fc80000410000 */
[----:B------:R-:W-:-:S07]  /*10e0*/  @P0 FADD.FTZ R65, R65, R2 ;  /* 0x0000000241410221 */ /* 0x000fce0000010000 */
.L_x_979:
[----:B------:R-:W-:Y:S05]  /*10f0*/  BSYNC B0 ;  /* 0x0000000000007941 */ /* 0x000fea0003800000 */
.L_x_977:
[----:B------:R-:W-:Y:S04]  /*1100*/  BSSY B0, `(.L_x_980) ;  /* 0x000000e000007945 */ /* 0x000fe80003800000 */
[----:B------:R-:W-:Y:S05]  /*1110*/  @P3 BRA `(.L_x_981) ;  /* 0x0000000000143947 */ /* 0x000fea0003800000 */
[----:B------:R-:W-:Y:S01]  /*1120*/  MOV R64, RZ ;  /* 0x000000ff00407202 */ /* 0x000fe20000000f00 */
[----:B------:R-:W-:Y:S06]  /*1130*/  @!P0 BRA `(.L_x_982) ;  /* 0x0000000000288947 */ /* 0x000fec0003800000 */
[----:B-----5:R-:W-:-:S04]  /*1140*/  PRMT R64, R49, 0x7632, R64 ;  /* 0x0000763231407816 */ /* 0x020fc80000000040 */
[----:B------:R-:W-:Y:S01]  /*1150*/  SHF.L.U32 R64, R64, 0x10, RZ ;  /* 0x0000001040407819 */ /* 0x000fe200000006ff */
[----:B------:R-:W-:Y:S06]  /*1160*/  BRA `(.L_x_982) ;  /* 0x00000000001c7947 */ /* 0x000fec0003800000 */
.L_x_981:
[----:B-----5:R-:W-:Y:S02]  /*1170*/  PRMT R0, R53, 0x7632, R0 ;  /* 0x0000763235007816 */ /* 0x020fe40000000000 */
[----:B------:R-:W-:-:S03]  /*1180*/  @P0 PRMT R2, R49, 0x7632, R2 ;  /* 0x0000763231020816 */ /* 0x000fc60000000002 */
[----:B------:R-:W-:Y:S01]  /*1190*/  IMAD.U32 R0, R0, 0x10000, RZ ;  /* 0x0001000000007824 */ /* 0x000fe200078e00ff */
[----:B------:R-:W-:-:S03]  /*11a0*/  @P0 SHF.L.U32 R3, R2, 0x10, RZ ;  /* 0x0000001002030819 */ /* 0x000fc600000006ff */
[----:B------:R-:W-:-:S04]  /*11b0*/  FMUL.FTZ R0, R0, UR8 ;  /* 0x0000000800007c20 */ /* 0x000fc80008410000 */
[----:B------:R-:W-:-:S04]  /*11c0*/  FMUL.FTZ R64, R139, R0 ;  /* 0x000000008b407220 */ /* 0x000fc80000410000 */
[----:B------:R-:W-:-:S07]  /*11d0*/  @P0 FADD.FTZ R64, R64, R3 ;  /* 0x0000000340400221 */ /* 0x000fce0000010000 */
.L_x_982:
[----:B------:R-:W-:Y:S05]  /*11e0*/  BSYNC B0 ;  /* 0x0000000000007941 */ /* 0x000fea0003800000 */
.L_x_980:
[----:B------:R-:W-:Y:S04]  /*11f0*/  BSSY B0, `(.L_x_983) ;  /* 0x000000b000007945 */ /* 0x000fe80003800000 */
[----:B------:R-:W-:Y:S05]  /*1200*/  @P3 BRA `(.L_x_984) ;  /* 0x0000000000103947 */ /* 0x000fea0003800000 */
[----:B------:R-:W-:Y:S01]  /*1210*/  HFMA2.MMA R63, -RZ, RZ, 0, 0 ;  /* 0x00000000ff3f7435 */ /* 0x000fe200000001ff */
[----:B------:R-:W-:Y:S10]  /*1220*/  @!P0 BRA `(.L_x_985) ;  /* 0x00000000001c8947 */ /* 0x000ff40003800000 */
[----:B-----5:R-:W-:Y:S01]  /*1230*/  SHF.L.U32 R63, R50, 0x10, RZ ;  /* 0x00000010323f7819 */ /* 0x020fe200000006ff */
[----:B------:R-:W-:Y:S06]  /*1240*/  BRA `(.L_x_985) ;  /* 0x0000000000147947 */ /* 0x000fec0003800000 */
.L_x_984:
[----:B-----5:R-:W-:-:S05]  /*1250*/  SHF.L.U32 R0, R54, 0x10, RZ ;  /* 0x0000001036007819 */ /* 0x020fca00000006ff */
[----:B------:R-:W-:Y:S01]  /*1260*/  FMUL.FTZ R63, R0, UR8 ;  /* 0x00000008003f7c20 */ /* 0x000fe20008410000 */
[----:B------:R-:W-:-:S03]  /*1270*/  @P0 SHF.L.U32 R0, R50, 0x10, RZ ;  /* 0x0000001032000819 */ /* 0x000fc600000006ff */
[----:B------:R-:W-:-:S04]  /*1280*/  FMUL.FTZ R63, R78, R63 ;  /* 0x0000003f4e3f7220 */ /* 0x000fc80000410000 */
[----:B------:R-:W-:-:S07]  /*1290*/  @P0 FADD.FTZ R63, R63, R0 ;  /* 0x000000003f3f0221 */ /* 0x000fce0000010000 */
.L_x_985:
[----:B------:R-:W-:Y:S05]  /*12a0*/  BSYNC B0 ;  /* 0x0000000000007941 */ /* 0x000fea0003800000 */
.L_x_983:
[----:B------:R-:W-:Y:S04]  /*12b0*/  BSSY B0, `(.L_x_986) ;  /* 0x000000e000007945 */ /* 0x000fe80003800000 */
[----:B------:R-:W-:Y:S05]  /*12c0*/  @P3 BRA `(.L_x_987) ;  /* 0x0000000000143947 */ /* 0x000fea0003800000 */
[----:B------:R-:W-:Y:S01]  /*12d0*/  MOV R62, RZ ;  /* 0x000000ff003e7202 */ /* 0x000fe20000000f00 */
[----:B------:R-:W-:Y:S06]  /*12e0*/  @!P0 BRA `(.L_x_988) ;  /* 0x0000000000288947 */ /* 0x000fec0003800000 */
[----:B-----5:R-:W-:-:S04]  /*12f0*/  PRMT R62, R50, 0x7632, R62 ;  /* 0x00007632323e7816 */ /* 0x020fc8000000003e */
[----:B------:R-:W-:Y:S01]  /*1300*/  SHF.L.U32 R62, R62, 0x10, RZ ;  /* 0x000000103e3e7819 */ /* 0x000fe200000006ff */
[----:B------:R-:W-:Y:S06]  /*1310*/  BRA `(.L_x_988) ;  /* 0x00000000001c7947 */ /* 0x000fec0003800000 */
.L_x_987:
[----:B-----5:R-:W-:Y:S02]  /*1320*/  PRMT R0, R54, 0x7632, R0 ;  /* 0x0000763236007816 */ /* 0x020fe40000000000 */
[----:B------:R-:W-:Y:S02]  /*1330*/  @P0 PRMT R2, R50, 0x7632, R2 ;  /* 0x0000763232020816 */ /* 0x000fe40000000002 */
[----:B------:R-:W-:Y:S02]  /*1340*/  SHF.L.U32 R0, R0, 0x10, RZ ;  /* 0x0000001000007819 */ /* 0x000fe400000006ff */
[----:B------:R-:W-:-:S03]  /*1350*/  @P0 SHF.L.U32 R25, R2, 0x10, RZ ;  /* 0x0000001002190819 */ /* 0x000fc600000006ff */
[----:B------:R-:W-:-:S04]  /*1360*/  FMUL.FTZ R3, R0, UR8 ;  /* 0x0000000800037c20 */ /* 0x000fc80008410000 */
[----:B------:R-:W-:-:S04]  /*1370*/  FMUL.FTZ R62, R140, R3 ;  /* 0x000000038c3e7220 */ /* 0x000fc80000410000 */
[----:B------:R-:W-:-:S07]  /*1380*/  @P0 FADD.FTZ R62, R62, R25 ;  /* 0x000000193e3e0221 */ /* 0x000fce0000010000 */
.L_x_988:
[----:B------:R-:W-:Y:S05]  /*1390*/  BSYNC B0 ;  /* 0x0000000000007941 */ /* 0x000fea0003800000 */
.L_x_986:
[----:B------:R-:W-:Y:S04]  /*13a0*/  BSSY B0, `(.L_x_989) ;  /* 0x000000b000007945 */ /* 0x000fe80003800000 */
[----:B------:R-:W-:Y:S05]  /*13b0*/  @P3 BRA `(.L_x_990) ;  /* 0x0000000000103947 */ /* 0x000fea0003800000 */
[----:B------:R-:W-:Y:S01]  /*13c0*/  HFMA2.MMA R61, -RZ, RZ, 0, 0 ;  /* 0x00000000ff3d7435 */ /* 0x000fe200000001ff */
[----:B------:R-:W-:Y:S10]  /*13d0*/  @!P0 BRA `(.L_x_991) ;  /* 0x00000000001c8947 */ /* 0x000ff40003800000 */
[----:B-----5:R-:W-:Y:S01]  /*13e0*/  SHF.L.U32 R61, R51, 0x10, RZ ;  /* 0x00000010333d7819 */ /* 0x020fe200000006ff */
[----:B------:R-:W-:Y:S06]  /*13f0*/  BRA `(.L_x_991) ;  /* 0x0000000000147947 */ /* 0x000fec0003800000 */
.L_x_990:
[----:B-----5:R-:W-:Y:S02]  /*1400*/  SHF.L.U32 R0, R55, 0x10, RZ ;  /* 0x0000001037007819 */ /* 0x020fe400000006ff */
[----:B------:R-:W-:-:S03]  /*1410*/  @P0 SHF.L.U32 R2, R51, 0x10, RZ ;  /* 0x0000001033020819 */ /* 0x000fc600000006ff */
[----:B------:R-:W-:-:S04]  /*1420*/  FMUL.FTZ R0, R0, UR8 ;  /* 0x0000000800007c20 */ /* 0x000fc80008410000 */
[----:B------:R-:W-:-:S04]  /*1430*/  FMUL.FTZ R61, R77, R0 ;  /* 0x000000004d3d7220 */ /* 0x000fc80000410000 */
[----:B------:R-:W-:-:S07]  /*1440*/  @P0 FADD.FTZ R61, R61, R2 ;  /* 0x000000023d3d0221 */ /* 0x000fce0000010000 */
.L_x_991:
[----:B------:R-:W-:Y:S05]  /*1450*/  BSYNC B0 ;  /* 0x0000000000007941 */ /* 0x000fea0003800000 */
.L_x_989:
[----:B------:R-:W-:Y:S04]  /*1460*/  BSSY B0, `(.L_x_992) ;  /* 0x000000e000007945 */ /* 0x000fe80003800000 */
[----:B------:R-:W-:Y:S05]  /*1470*/  @P3 BRA `(.L_x_993) ;  /* 0x0000000000143947 */ /* 0x000fea0003800000 */
[----:B------:R-:W-:Y:S01]  /*1480*/  MOV R60, RZ ;  /* 0x000000ff003c7202 */ /* 0x000fe20000000f00 */
[----:B------:R-:W-:Y:S06]  /*1490*/  @!P0 BRA `(.L_x_994) ;  /* 0x0000000000288947 */ /* 0x000fec0003800000 */
[----:B-----5:R-:W-:-:S05]  /*14a0*/  PRMT R60, R51, 0x7632, R60 ;  /* 0x00007632333c7816 */ /* 0x020fca000000003c */
[----:B------:R-:W-:Y:S01]  /*14b0*/  IMAD.U32 R60, R60, 0x10000, RZ ;  /* 0x000100003c3c7824 */ /* 0x000fe200078e00ff */
[----:B------:R-:W-:Y:S06]  /*14c0*/  BRA `(.L_x_994) ;  /* 0x00000000001c7947 */ /* 0x000fec0003800000 */
.L_x_993:
[----:B-----5:R-:W-:Y:S02]  /*14d0*/  PRMT R0, R55, 0x7632, R0 ;  /* 0x0000763237007816 */ /* 0x020fe40000000000 */
[----:B------:R-:W-:Y:S02]  /*14e0*/  @P0 PRMT R2, R51, 0x7632, R2 ;  /* 0x0000763233020816 */ /* 0x000fe40000000002 */
[----:B------:R-:W-:Y:S02]  /*14f0*/  SHF.L.U32 R0, R0, 0x10, RZ ;  /* 0x0000001000007819 */ /* 0x000fe400000006ff */
[----:B------:R-:W-:-:S03]  /*1500*/  @P0 SHF.L.U32 R3, R2, 0x10, RZ ;  /* 0x0000001002030819 */ /* 0x000fc600000006ff */
[----:B------:R-:W-:-:S04]  /*1510*/  FMUL.FTZ R0, R0, UR8 ;  /* 0x0000000800007c20 */ /* 0x000fc80008410000 */
[----:B------:R-:W-:-:S04]  /*1520*/  FMUL.FTZ R60, R141, R0 ;  /* 0x000000008d3c7220 */ /* 0x000fc80000410000 */
[----:B------:R-:W-:-:S07]  /*1530*/  @P0 FADD.FTZ R60, R60, R3 ;  /* 0x000000033c3c0221 */ /* 0x000fce0000010000 */
.L_x_994:
[----:B------:R-:W-:Y:S05]  /*1540*/  BSYNC B0 ;  /* 0x0000000000007941 */ /* 0x000fea0003800000 */
.L_x_992:
        /* <DEDUP_REMOVED lines=21> */
.L_x_996:
[----:B-----5:R-:W-:Y:S02]  /*16a0*/  SHF.L.U32 R0, R52, 0x10, RZ ;  /* 0x0000001034007819 */ /* 0x020fe400000006ff */
[----:B------:R-:W-:Y:S02]  /*16b0*/  SHF.L.U32 R154, R4, 0x10, RZ ;  /* 0x00000010049a7819 */ /* 0x000fe400000006ff */
[----:B0-----:R-:W-:Y:S01]  /*16c0*/  @P0 SHF.L.U32 R29, R48, 0x10, RZ ;  /* 0x00000010301d0819 */ /* 0x001fe200000006ff */
[----:B------:R-:W-:-:S04]  /*16d0*/  FMUL.FTZ R25, R0, UR8 ;  /* 0x0000000800197c20 */ /* 0x000fc80008410000 */
[----:B------:R-:W-:-:S04]  /*16e0*/  FMUL.FTZ R154, R25, R154 ;  /* 0x0000009a199a7220 */ /* 0x000fc80000410000 */
[----:B------:R-:W-:-:S07]  /*16f0*/  @P0 FADD.FTZ R154, R29, R154 ;  /* 0x0000009a1d9a0221 */ /* 0x000fce0000010000 */
.L_x_997:
[----:B------:R-:W-:Y:S05]  /*1700*/  BSYNC B0 ;  /* 0x0000000000007941 */ /* 0x000fea0003800000 */
.L_x_995:
[----:B------:R-:W-:Y:S04]  /*1710*/  BSSY B0, `(.L_x_998) ;  /* 0x0000010000007945 */ /* 0x000fe80003800000 */
[----:B------:R-:W-:Y:S05]  /*1720*/  @P3 BRA `(.L_x_999) ;  /* 0x0000000000143947 */ /* 0x000fea0003800000 */
[----:B------:R-:W-:Y:S01]  /*1730*/  MOV R75, RZ ;  /* 0x000000ff004b7202 */ /* 0x000fe20000000f00 */
[----:B------:R-:W-:Y:S06]  /*1740*/  @!P0 BRA `(.L_x_1000) ;  /* 0x0000000000308947 */ /* 0x000fec0003800000 */
[----:B-----5:R-:W-:-:S04]  /*1750*/  PRMT R75, R48, 0x7632, R75 ;  /* 0x00007632304b7816 */ /* 0x020fc8000000004b */
[----:B------:R-:W-:Y:S01]  /*1760*/  SHF.L.U32 R75, R75, 0x10, RZ ;  /* 0x000000104b4b7819 */ /* 0x000fe200000006ff */
[----:B------:R-:W-:Y:S06]  /*1770*/  BRA `(.L_x_1000) ;  /* 0x0000000000247947 */ /* 0x000fec0003800000 */
.L_x_999:
[----:B-----5:R-:W-:Y:S02]  /*1780*/  PRMT R0, R52, 0x7632, R0 ;  /* 0x0000763234007816 */ /* 0x020fe40000000000 */
[----:B0-----:R-:W-:Y:S02]  /*1790*/  PRMT R24, R4, 0x7632, R24 ;  /* 0x0000763204187816 */ /* 0x001fe40000000018 */
[----:B------:R-:W-:Y:S02]  /*17a0*/  SHF.L.U32 R0, R0, 0x10, RZ ;  /* 0x0000001000007819 */ /* 0x000fe400000006ff */
[----:B------:R-:W-:Y:S02]  /*17b0*/  @P0 PRMT R25, R48, 0x7632, R25 ;  /* 0x0000763230190816 */ /* 0x000fe40000000019 */
[----:B------:R-:W-:Y:S01]  /*17c0*/  SHF.L.U32 R75, R24, 0x10, RZ ;  /* 0x00000010184b7819 */ /* 0x000fe200000006ff */
[----:B------:R-:W-:Y:S01]  /*17d0*/  FMUL.FTZ R0, R0, UR8 ;  /* 0x0000000800007c20 */ /* 0x000fe20008410000 */
[----:B------:R-:W-:-:S03]  /*17e0*/  @P0 SHF.L.U32 R24, R25, 0x10, RZ ;  /* 0x0000001019180819 */ /* 0x000fc600000006ff */
[----:B------:R-:W-:-:S04]  /*17f0*/  FMUL.FTZ R75, R0, R75 ;  /* 0x0000004b004b7220 */ /* 0x000fc80000410000 */
[----:B------:R-:W-:-:S07]  /*1800*/  @P0 FADD.FTZ R75, R75, R24 ;  /* 0x000000184b4b0221 */ /* 0x000fce0000010000 */
.L_x_1000:
[----:B------:R-:W-:Y:S05]  /*1810*/  BSYNC B0 ;  /* 0x0000000000007941 */ /* 0x000fea0003800000 */
.L_x_998:
[----:B------:R-:W-:Y:S04]  /*1820*/  BSSY B0, `(.L_x_1001) ;  /* 0x000000c000007945 */ /* 0x000fe80003800000 */
[----:B------:R-:W-:Y:S05]  /*1830*/  @P3 BRA `(.L_x_1002) ;  /* 0x0000000000103947 */ /* 0x000fea0003800000 */
[----:B------:R-:W-:Y:S01]  /*1840*/  IMAD.MOV.U32 R74, RZ, RZ, RZ ;  /* 0x000000ffff4a7224 */ /* 0x000fe200078e00ff */
[----:B------:R-:W-:Y:S06]  /*1850*/  @!P0 BRA `(.L_x_1003) ;  /* 0x0000000000208947 */ /* 0x000fec0003800000 */
[----:B-----5:R-:W-:Y:S01]  /*1860*/  SHF.L.U32 R74, R49, 0x10, RZ ;  /* 0x00000010314a7819 */ /* 0x020fe200000006ff */
[----:B------:R-:W-:Y:S06]  /*1870*/  BRA `(.L_x_1003) ;  /* 0x0000000000187947 */ /* 0x000fec0003800000 */
.L_x_1002:
[----:B-----5:R-:W-:Y:S02]  /*1880*/  SHF.L.U32 R0, R53, 0x10, RZ ;  /* 0x0000001035007819 */ /* 0x020fe400000006ff */
[----:B------:R-:W-:Y:S02]  /*1890*/  SHF.L.U32 R74, R5, 0x10, RZ ;  /* 0x00000010054a7819 */ /* 0x000fe400000006ff */
[----:B0-----:R-:W-:Y:S01]  /*18a0*/  @P0 SHF.L.U32 R29, R49, 0x10, RZ ;  /* 0x00000010311d0819 */ /* 0x001fe200000006ff */
[----:B------:R-:W-:-:S04]  /*18b0*/  FMUL.FTZ R25, R0, UR8 ;  /* 0x0000000800197c20 */ /* 0x000fc80008410000 */
[----:B------:R-:W-:-:S04]  /*18c0*/  FMUL.FTZ R74, R25, R74 ;  /* 0x0000004a194a7220 */ /* 0x000fc80000410000 */
[----:B------:R-:W-:-:S07]  /*18d0*/  @P0 FADD.FTZ R74, R29, R74 ;  /* 0x0000004a1d4a0221 */ /* 0x000fce0000010000 */
.L_x_1003:
[----:B------:R-:W-:Y:S05]  /*18e0*/  BSYNC B0 ;  /* 0x0000000000007941 */ /* 0x000fea0003800000 */
.L_x_1001:
[----:B------:R-:W-:Y:S04]  /*18f0*/  BSSY B0, `(.L_x_1004) ;  /* 0x0000010000007945 */ /* 0x000fe80003800000 */
[----:B------:R-:W-:Y:S05]  /*1900*/  @P3 BRA `(.L_x_1005) ;  /* 0x0000000000143947 */ /* 0x000fea0003800000 */
[----:B------:R-:W-:Y:S01]  /*1910*/  HFMA2.MMA R73, -RZ, RZ, 0, 0 ;  /* 0x00000000ff497435 */ /* 0x000fe200000001ff */
[----:B------:R-:W-:Y:S10]  /*1920*/  @!P0 BRA `(.L_x_1006) ;  /* 0x0000000000308947 */ /* 0x000ff40003800000 */
[----:B-----5:R-:W-:-:S04]  /*1930*/  PRMT R73, R49, 0x7632, R73 ;  /* 0x0000763231497816 */ /* 0x020fc80000000049 */
[----:B------:R-:W-:Y:S01]  /*1940*/  SHF.L.U32 R73, R73, 0x10, RZ ;  /* 0x0000001049497819 */ /* 0x000fe200000006ff */
[----:B------:R-:W-:Y:S06]  /*1950*/  BRA `(.L_x_1006) ;  /* 0x0000000000247947 */ /* 0x000fec0003800000 */
.L_x_1005:
        /* <DEDUP_REMOVED lines=9> */
.L_x_1006:
[----:B------:R-:W-:Y:S05]  /*19f0*/  BSYNC B0 ;  /* 0x0000000000007941 */ /* 0x000fea0003800000 */
.L_x_1004:
[----:B------:R-:W-:Y:S04]  /*1a00*/  BSSY B0, `(.L_x_1007) ;  /* 0x000000c000007945 */ /* 0x000fe80003800000 */
[----:B------:R-:W-:Y:S05]  /*1a10*/  @P3 BRA `(.L_x_1008) ;  /* 0x0000000000103947 */ /* 0x000fea0003800000 */
[----:B------:R-:W-:Y:S01]  /*1a20*/  MOV R72, RZ ;  /* 0x000000ff00487202 */ /* 0x000fe20000000f00 */
[----:B------:R-:W-:Y:S06]  /*1a30*/  @!P0 BRA `(.L_x_1009) ;  /* 0x0000000000208947 */ /* 0x000fec0003800000 */
[----:B-----5:R-:W-:Y:S01]  /*1a40*/  SHF.L.U32 R72, R50, 0x10, RZ ;  /* 0x0000001032487819 */ /* 0x020fe200000006ff */
[----:B------:R-:W-:Y:S06]  /*1a50*/  BRA `(.L_x_1009) ;  /* 0x0000000000187947 */ /* 0x000fec0003800000 */
.L_x_1008:
[----:B-----5:R-:W-:Y:S02]  /*1a60*/  SHF.L.U32 R0, R54, 0x10, RZ ;  /* 0x0000001036007819 */ /* 0x020fe400000006ff */
[----:B------:R-:W-:Y:S02]  /*1a70*/  SHF.L.U32 R72, R6, 0x10, RZ ;  /* 0x0000001006487819 */ /* 0x000fe400000006ff */
[----:B0-----:R-:W-:Y:S01]  /*1a80*/  @P0 SHF.L.U32 R29, R50, 0x10, RZ ;  /* 0x00000010321d0819 */ /* 0x001fe200000006ff */
[----:B------:R-:W-:-:S04]  /*1a90*/  FMUL.FTZ R25, R0, UR8 ;  /* 0x0000000800197c20 */ /* 0x000fc80008410000 */
[----:B------:R-:W-:-:S04]  /*1aa0*/  FMUL.FTZ R72, R25, R72 ;  /* 0x0000004819487220 */ /* 0x000fc80000410000 */
[----:B------:R-:W-:-:S07]  /*1ab0*/  @P0 FADD.FTZ R72, R29, R72 ;  /* 0x000000481d480221 */ /* 0x000fce0000010000 */
.L_x_1009:
[----:B------:R-:W-:Y:S05]  /*1ac0*/  BSYNC B0 ;  /* 0x0000000000007941 */ /* 0x000fea0003800000 */
.L_x_1007:
[----:B------:R-:W-:Y:S04]  /*1ad0*/  BSSY B0, `(.L_x_1010) ;  /* 0x0000010000007945 */ /* 0x000fe80003800000 */
[----:B------:R-:W-:Y:S05]  /*1ae0*/  @P3 BRA `(.L_x_1011) ;  /* 0x0000000000143947 */ /* 0x000fea0003800000 */
[----:B------:R-:W-:Y:S01]  /*1af0*/  IMAD.MOV.U32 R71, RZ, RZ, RZ ;  /* 0x000000ffff477224 */ /* 0x000fe200078e00ff */
[----:B------:R-:W-:Y:S06]  /*1b00*/  @!P0 BRA `(.L_x_1012) ;  /* 0x0000000000308947 */ /* 0x000fec0003800000 */
[----:B-----5:R-:W-:-:S04]  /*1b10*/  PRMT R71, R50, 0x7632, R71 ;  /* 0x0000763232477816 */ /* 0x020fc80000000047 */
[----:B------:R-:W-:Y:S01]  /*1b20*/  SHF.L.U32 R71, R71, 0x10, RZ ;  /* 0x0000001047477819 */ /* 0x000fe200000006ff */
[----:B------:R-:W-:Y:S06]  /*1b30*/  BRA `(.L_x_1012) ;  /* 0x0000000000247947 */ /* 0x000fec0003800000 */
.L_x_1011:
        /* <DEDUP_REMOVED lines=9> */
.L_x_1012:
[----:B------:R-:W-:Y:S05]  /*1bd0*/  BSYNC B0 ;  /* 0x0000000000007941 */ /* 0x000fea0003800000 */
.L_x_1010:
[----:B------:R-:W-:Y:S04]  /*1be0*/  BSSY B0, `(.L_x_1013) ;  /* 0x000000b000007945 */ /* 0x000fe80003800000 */
[----:B------:R-:W-:Y:S05]  /*1bf0*/  @P3 BRA `(.L_x_1014) ;  /* 0x0000000000103947 */ /* 0x000fea0003800000 */
[----:B------:R-:W-:Y:S01]  /*1c00*/  HFMA2.MMA R70, -RZ, RZ, 0, 0 ;  /* 0x00000000ff467435 */ /* 0x000fe200000001ff */
[----:B------:R-:W-:Y:S10]  /*1c10*/  @!P0 BRA `(.L_x_1015) ;  /* 0x00000000001c8947 */ /* 0x000ff40003800000 */
[----:B-----5:R-:W-:Y:S01]  /*1c20*/  SHF.L.U32 R70, R51, 0x10, RZ ;  /* 0x0000001033467819 */ /* 0x020fe200000006ff */
[----:B------:R-:W-:Y:S06]  /*1c30*/  BRA `(.L_x_1015) ;  /* 0x0000000000147947 */ /* 0x000fec0003800000 */
.L_x_1014:
[----:B-----5:R-:W-:Y:S02]  /*1c40*/  SHF.L.U32 R0, R55, 0x10, RZ ;  /* 0x0000001037007819 */ /* 0x020fe400000006ff */
[----:B0-----:R-:W-:-:S03]  /*1c50*/  @P0 SHF.L.U32 R25, R51, 0x10, RZ ;  /* 0x0000001033190819 */ /* 0x001fc600000006ff */
[----:B------:R-:W-:-:S04]  /*1c60*/  FMUL.FTZ R0, R0, UR8 ;  /* 0x0000000800007c20 */ /* 0x000fc80008410000 */
[----:B------:R-:W-:-:S04]  /*1c70*/  FMUL.FTZ R70, R7, R0 ;  /* 0x0000000007467220 */ /* 0x000fc80000410000 */
[----:B------:R-:W-:-:S07]  /*1c80*/  @P0 FADD.FTZ R70, R25, R70 ;  /* 0x0000004619460221 */ /* 0x000fce0000010000 */
.L_x_1015:
[----:B------:R-:W-:Y:S05]  /*1c90*/  BSYNC B0 ;  /* 0x0000000000007941 */ /* 0x000fea0003800000 */
.L_x_1013:
[----:B------:R-:W-:Y:S04]  /*1ca0*/  BSSY B0, `(.L_x_1016) ;  /* 0x000000e000007945 */ /* 0x000fe80003800000 */
[----:B------:R-:W-:Y:S05]  /*1cb0*/  @P3 BRA `(.L_x_1017) ;  /* 0x0000000000143947 */ /* 0x000fea0003800000 */
[----:B------:R-:W-:Y:S01]  /*1cc0*/  MOV R69, RZ ;  /* 0x000000ff00457202 */ /* 0x000fe20000000f00 */
[----:B------:R-:W-:Y:S06]  /*1cd0*/  @!P0 BRA `(.L_x_1018) ;  /* 0x0000000000288947 */ /* 0x000fec0003800000 */
[----:B-----5:R-:W-:-:S04]  /*1ce0*/  PRMT R69, R51, 0x7632, R69 ;  /* 0x0000763233457816 */ /* 0x020fc80000000045 */
[----:B------:R-:W-:Y:S01]  /*1cf0*/  SHF.L.U32 R69, R69, 0x10, RZ ;  /* 0x0000001045457819 */ /* 0x000fe200000006ff */
[----:B------:R-:W-:Y:S06]  /*1d00*/  BRA `(.L_x_1018) ;  /* 0x00000000001c7947 */ /* 0x000fec0003800000 */
.L_x_1017:
[----:B-----5:R-:W-:Y:S02]  /*1d10*/  PRMT R0, R55, 0x7632, R0 ;  /* 0x0000763237007816 */ /* 0x020fe40000000000 */
[----:B0-----:R-:W-:Y:S02]  /*1d20*/  @P0 PRMT R24, R51, 0x7632, R24 ;  /* 0x0000763233180816 */ /* 0x001fe40000000018 */
[----:B------:R-:W-:Y:S02]  /*1d30*/  SHF.L.U32 R0, R0, 0x10, RZ ;  /* 0x0000001000007819 */ /* 0x000fe400000006ff */
[----:B------:R-:W-:-:S03]  /*1d40*/  @P0 SHF.L.U32 R24, R24, 0x10, RZ ;  /* 0x0000001018180819 */ /* 0x000fc600000006ff */
[----:B------:R-:W-:-:S04]  /*1d50*/  FMUL.FTZ R69, R0, UR8 ;  /* 0x0000000800457c20 */ /* 0x000fc80008410000 */
[----:B------:R-:W-:-:S04]  /*1d60*/  FMUL.FTZ R69, R142, R69 ;  /* 0x000000458e457220 */ /* 0x000fc80000410000 */
[----:B------:R-:W-:-:S07]  /*1d70*/  @P0 FADD.FTZ R69, R69, R24 ;  /* 0x0000001845450221 */ /* 0x000fce0000010000 */
.L_x_1018:
[----:B------:R-:W-:Y:S05]  /*1d80*/  BSYNC B0 ;  /* 0x0000000000007941 */ /* 0x000fea0003800000 */
.L_x_1016:
        /* <DEDUP_REMOVED lines=16> */
[----:B------:R-:W-:Y:S01]  /*1e90*/  IMAD.MOV.U32 R156, RZ, RZ, RZ ;  /* 0x000000ffff9c7224 */ /* 0x000fe200078e00ff */
[----:B------:R-:W-:Y:S06]  /*1ea0*/  @!P0 BRA `(.L_x_1021) ;  /* 0x0000000000208947 */ /* 0x000fec0003800000 */
[----:B-----5:R-:W-:Y:S01]  /*1eb0*/  SHF.L.U32 R156, R48, 0x10, RZ ;  /* 0x00000010309c7819 */ /* 0x020fe200000006ff */
[----:B------:R-:W-:Y:S06]  /*1ec0*/  BRA `(.L_x_1021) ;  /* 0x0000000000187947 */ /* 0x000fec0003800000 */
.L_x_1020:
[----:B-----5:R-:W-:Y:S02]  /*1ed0*/  SHF.L.U32 R0, R52, 0x10, RZ ;  /* 0x0000001034007819 */ /* 0x020fe400000006ff */
[----:B------:R-:W-:Y:S02]  /*1ee0*/  SHF.L.U32 R156, R8, 0x10, RZ ;  /* 0x00000010089c7819 */ /* 0x000fe400000006ff */
[----:B--2---:R-:W-:Y:S01]  /*1ef0*/  @P0 SHF.L.U32 R29, R48, 0x10, RZ ;  /* 0x00000010301d0819 */ /* 0x004fe200000006ff */
[----:B------:R-:W-:-:S04]  /*1f00*/  FMUL.FTZ R25, R0, UR8 ;  /* 0x0000000800197c20 */ /* 0x000fc80008410000 */
[----:B------:R-:W-:-:S04]  /*1f10*/  FMUL.FTZ R156, R25, R156 ;  /* 0x0000009c199c7220 */ /* 0x000fc80000410000 */
[----:B------:R-:W-:-:S07]  /*1f20*/  @P0 FADD.FTZ R156, R29, R156 ;  /* 0x0000009c1d9c0221 */ /* 0x000fce0000010000 */
.L_x_1021:
[----:B------:R-:W-:Y:S05]  /*1f30*/  BSYNC B0 ;  /* 0x0000000000007941 */ /* 0x000fea0003800000 */
.L_x_1019:
[----:B------:R-:W-:Y:S04]  /*1f40*/  BSSY B0, `(.L_x_1022) ;  /* 0x0000010000007945 */ /* 0x000fe80003800000 */
[----:B------:R-:W-:Y:S05]  /*1f50*/  @P3 BRA `(.L_x_1023) ;  /* 0x0000000000143947 */ /* 0x000fea0003800000 */
[----:B------:R-:W-:Y:S01]  /*1f60*/  HFMA2.MMA R177, -RZ, RZ, 0, 0 ;  /* 0x00000000ffb17435 */ /* 0x000fe200000001ff */
[----:B------:R-:W-:Y:S10]  /*1f70*/  @!P0 BRA `(.L_x_1024) ;  /* 0x0000000000308947 */ /* 0x000ff40003800000 */
[----:B-----5:R-:W-:-:S04]  /*1f80*/  PRMT R177, R48, 0x7632, R177 ;  /* 0x0000763230b17816 */ /* 0x020fc800000000b1 */
[----:B------:R-:W-:Y:S01]  /*1f90*/  SHF.L.U32 R177, R177, 0x10, RZ ;  /* 0x00000010b1b17819 */ /* 0x000fe200000006ff */
[----:B------:R-:W-:Y:S06]  /*1fa0*/  BRA `(.L_x_1024) ;  /* 0x0000000000247947 */ /* 0x000fec0003800000 */
.L_x_1023:
[----:B-----5:R-:W-:Y:S02]  /*1fb0*/  PRMT R0, R52, 0x7632, R0 ;  /* 0x0000763234007816 */ /* 0x020fe40000000000 */
[----:B--2---:R-:W-:Y:S02]  /*1fc0*/  PRMT R24, R8, 0x7632, R24 ;  /* 0x0000763208187816 */ /* 0x004fe40000000018 */
[----:B------:R-:W-:Y:S02]  /*1fd0*/  SHF.L.U32 R0, R0, 0x10, RZ ;  /* 0x0000001000007819 */ /* 0x000fe400000006ff */
[----:B------:R-:W-:Y:S02]  /*1fe0*/  @P0 PRMT R25, R48, 0x7632, R25 ;  /* 0x0000763230190816 */ /* 0x000fe40000000019 */
[----:B------:R-:W-:Y:S01]  /*1ff0*/  SHF.L.U32 R177, R24, 0x10, RZ ;  /* 0x0000001018b17819 */ /* 0x000fe200000006ff */
[----:B------:R-:W-:Y:S01]  /*2000*/  FMUL.FTZ R0, R0, UR8 ;  /* 0x0000000800007c20 */ /* 0x000fe20008410000 */
[----:B------:R-:W-:-:S03]  /*2010*/  @P0 SHF.L.U32 R24, R25, 0x10, RZ ;  /* 0x0000001019180819 */ /* 0x000fc600000006ff */
[----:B------:R-:W-:-:S04]  /*2020*/  FMUL.FTZ R177, R0, R177 ;  /* 0x000000b100b17220 */ /* 0x000fc80000410000 */
[----:B------:R-:W-:-:S07]  /*2030*/  @P0 FADD.FTZ R177, R177, R24 ;  /* 0x00000018b1b10221 */ /* 0x000fce0000010000 */
.L_x_1024:
[----:B------:R-:W-:Y:S05]  /*2040*/  BSYNC B0 ;  /* 0x0000000000007941 */ /* 0x000fea0003800000 */
.L_x_1022:
[----:B------:R-:W-:Y:S04]  /*2050*/  BSSY B0, `(.L_x_1025) ;  /* 0x000000c000007945 */ /* 0x000fe80003800000 */
[----:B------:R-:W-:Y:S05]  /*2060*/  @P3 BRA `(.L_x_1026) ;  /* 0x0000000000103947 */ /* 0x000fea0003800000 */
[----:B------:R-:W-:Y:S01]  /*2070*/  MOV R158, RZ ;  /* 0x000000ff009e7202 */ /* 0x000fe20000000f00 */
[----:B------:R-:W-:Y:S06]  /*2080*/  @!P0 BRA `(.L_x_1027) ;  /* 0x0000000000208947 */ /* 0x000fec0003800000 */
[----:B-----5:R-:W-:Y:S01]  /*2090*/  SHF.L.U32 R158, R49, 0x10, RZ ;  /* 0x00000010319e7819 */ /* 0x020fe200000006ff */
[----:B------:R-:W-:Y:S06]  /*20a0*/  BRA `(.L_x_1027) ;  /* 0x0000000000187947 */ /* 0x000fec0003800000 */
.L_x_1026:
[----:B-----5:R-:W-:Y:S02]  /*20b0*/  SHF.L.U32 R0, R53, 0x10, RZ ;  /* 0x0000001035007819 */ /* 0x020fe400000006ff */
[----:B------:R-:W-:Y:S02]  /*20c0*/  SHF.L.U32 R158, R9, 0x10, RZ ;  /* 0x00000010099e7819 */ /* 0x000fe400000006ff */
[----:B--2---:R-:W-:Y:S01]  /*20d0*/  @P0 SHF.L.U32 R29, R49, 0x10, RZ ;  /* 0x00000010311d0819 */ /* 0x004fe200000006ff */
[----:B------:R-:W-:-:S04]  /*20e0*/  FMUL.FTZ R25, R0, UR8 ;  /* 0x0000000800197c20 */ /* 0x000fc80008410000 */
[----:B------:R-:W-:-:S04]  /*20f0*/  FMUL.FTZ R158, R25, R158 ;  /* 0x0000009e199e7220 */ /* 0x000fc80000410000 */
[----:B------:R-:W-:-:S07]  /*2100*/  @P0 FADD.FTZ R158, R29, R158 ;  /* 0x0000009e1d9e0221 */ /* 0x000fce0000010000 */
.L_x_1027:
[----:B------:R-:W-:Y:S05]  /*2110*/  BSYNC B0 ;  /* 0x0000000000007941 */ /* 0x000fea0003800000 */
.L_x_1025:
[----:B------:R-:W-:Y:S04]  /*2120*/  BSSY B0, `(.L_x_1028) ;  /* 0x0000010000007945 */ /* 0x000fe80003800000 */
[----:B------:R-:W-:Y:S05]  /*2130*/  @P3 BRA `(.L_x_1029) ;  /* 0x0000000000143947 */ /* 0x000fea0003800000 */
[----:B------:R-:W-:Y:S01]  /*2140*/  IMAD.MOV.U32 R179, RZ, RZ, RZ ;  /* 0x000000ffffb37224 */ /* 0x000fe200078e00ff */
[----:B------:R-:W-:Y:S06]  /*2150*/  @!P0 BRA `(.L_x_1030) ;  /* 0x0000000000308947 */ /* 0x000fec0003800000 */
[----:B-----5:R-:W-:-:S04]  /*2160*/  PRMT R179, R49, 0x7632, R179 ;  /* 0x0000763231b37816 */ /* 0x020fc800000000b3 */
[----:B------:R-:W-:Y:S01]  /*2170*/  SHF.L.U32 R179, R179, 0x10, RZ ;  /* 0x00000010b3b37819 */ /* 0x000fe200000006ff */
[----:B------:R-:W-:Y:S06]  /*2180*/  BRA `(.L_x_1030) ;  /* 0x0000000000247947 */ /* 0x000fec0003800000 */
.L_x_1029:
        /* <DEDUP_REMOVED lines=9> */
.L_x_1030:
[----:B------:R-:W-:Y:S05]  /*2220*/  BSYNC B0 ;  /* 0x0000000000007941 */ /* 0x000fea0003800000 */
.L_x_1028:
[----:B------:R-:W-:Y:S04]  /*2230*/  BSSY B0, `(.L_x_1031) ;  /* 0x000000c000007945 */ /* 0x000fe80003800000 */
[----:B------:R-:W-:Y:S05]  /*2240*/  @P3 BRA `(.L_x_1032) ;  /* 0x0000000000103947 */ /* 0x000fea0003800000 */
[----:B------:R-:W-:Y:S01]  /*2250*/  HFMA2.MMA R160, -RZ, RZ, 0, 0 ;  /* 0x00000000ffa07435 */ /* 0x000fe200000001ff */
[----:B------:R-:W-:Y:S10]  /*2260*/  @!P0 BRA `(.L_x_1033) ;  /* 0x0000000000208947 */ /* 0x000ff40003800000 */
[----:B-----5:R-:W-:Y:S01]  /*2270*/  SHF.L.U32 R160, R50, 0x10, RZ ;  /* 0x0000001032a07819 */ /* 0x020fe200000006ff */
[----:B------:R-:W-:Y:S06]  /*2280*/  BRA `(.L_x_1033) ;  /* 0x0000000000187947 */ /* 0x000fec0003800000 */
.L_x_1032:
[----:B-----5:R-:W-:Y:S02]  /*2290*/  SHF.L.U32 R0, R54, 0x10, RZ ;  /* 0x0000001036007819 */ /* 0x020fe400000006ff */
[----:B------:R-:W-:Y:S02]  /*22a0*/  SHF.L.U32 R160, R10, 0x10, RZ ;  /* 0x000000100aa07819 */ /* 0x000fe400000006ff */
[----:B--2---:R-:W-:Y:S01]  /*22b0*/  @P0 SHF.L.U32 R29, R50, 0x10, RZ ;  /* 0x00000010321d0819 */ /* 0x004fe200000006ff */
[----:B------:R-:W-:-:S04]  /*22c0*/  FMUL.FTZ R25, R0, UR8 ;  /* 0x0000000800197c20 */ /* 0x000fc80008410000 */
[----:B------:R-:W-:-:S04]  /*22d0*/  FMUL.FTZ R160, R25, R160 ;  /* 0x000000a019a07220 */ /* 0x000fc80000410000 */
[----:B------:R-:W-:-:S07]  /*22e0*/  @P0 FADD.FTZ R160, R29, R160 ;  /* 0x000000a01da00221 */ /* 0x000fce0000010000 */
.L_x_1033:
[----:B------:R-:W-:Y:S05]  /*22f0*/  BSYNC B0 ;  /* 0x0000000000007941 */ /* 0x000fea0003800000 */
.L_x_1031:
[----:B------:R-:W-:Y:S04]  /*2300*/  BSSY B0, `(.L_x_1034) ;  /* 0x0000010000007945 */ /* 0x000fe80003800000 */
[----:B------:R-:W-:Y:S05]  /*2310*/  @P3 BRA `(.L_x_1035) ;  /* 0x0000000000143947 */ /* 0x000fea0003800000 */
[----:B------:R-:W-:Y:S01]  /*2320*/  MOV R181, RZ ;  /* 0x000000ff00b57202 */ /* 0x000fe20000000f00 */
[----:B------:R-:W-:Y:S06]  /*2330*/  @!P0 BRA `(.L_x_1036) ;  /* 0x0000000000308947 */ /* 0x000fec0003800000 */
[----:B-----5:R-:W-:-:S04]  /*2340*/  PRMT R181, R50, 0x7632, R181 ;  /* 0x0000763232b57816 */ /* 0x020fc800000000b5 */
[----:B------:R-:W-:Y:S01]  /*2350*/  SHF.L.U32 R181, R181, 0x10, RZ ;  /* 0x00000010b5b57819 */ /* 0x000fe200000006ff */
[----:B------:R-:W-:Y:S06]  /*2360*/  BRA `(.L_x_1036) ;  /* 0x0000000000247947 */ /* 0x000fec0003800000 */
.L_x_1035:
        /* <DEDUP_REMOVED lines=9> */
.L_x_1036:
[----:B------:R-:W-:Y:S05]  /*2400*/  BSYNC B0 ;  /* 0x0000000000007941 */ /* 0x000fea0003800000 */
.L_x_1034:
[----:B------:R-:W-:Y:S04]  /*2410*/  BSSY B0, `(.L_x_1037) ;  /* 0x000000b000007945 */ /* 0x000fe80003800000 */
[----:B------:R-:W-:Y:S05]  /*2420*/  @P3 BRA `(.L_x_1038) ;  /* 0x0000000000103947 */ /* 0x000fea0003800000 */
[----:B------:R-:W-:Y:S01]  /*2430*/  IMAD.MOV.U32 R162, RZ, RZ, RZ ;  /* 0x000000ffffa27224 */ /* 0x000fe200078e00ff */
[----:B------:R-:W-:Y:S06]  /*2440*/  @!P0 BRA `(.L_x_1039) ;  /* 0x00000000001c8947 */ /* 0x000fec0003800000 */
[----:B-----5:R-:W-:Y:S01]  /*2450*/  SHF.L.U32 R162, R51, 0x10, RZ ;  /* 0x0000001033a27819 */ /* 0x020fe200000006ff */
[----:B------:R-:W-:Y:S06]  /*2460*/  BRA `(.L_x_1039) ;  /* 0x0000000000147947 */ /* 0x000fec0003800000 */
.L_x_1038:
[----:B-----5:R-:W-:Y:S02]  /*2470*/  SHF.L.U32 R0, R55, 0x10, RZ ;  /* 0x0000001037007819 */ /* 0x020fe400000006ff */
[----:B--2---:R-:W-:-:S03]  /*2480*/  @P0 SHF.L.U32 R25, R51, 0x10, RZ ;  /* 0x0000001033190819 */ /* 0x004fc600000006ff */
[----:B------:R-:W-:-:S04]  /*2490*/  FMUL.FTZ R0, R0, UR8 ;  /* 0x0000000800007c20 */ /* 0x000fc80008410000 */
[----:B------:R-:W-:-:S04]  /*24a0*/  FMUL.FTZ R162, R11, R0 ;  /* 0x000000000ba27220 */ /* 0x000fc80000410000 */
[----:B------:R-:W-:-:S07]  /*24b0*/  @P0 FADD.FTZ R162, R25, R162 ;  /* 0x000000a219a20221 */ /* 0x000fce0000010000 */
.L_x_1039:
[----:B------:R-:W-:Y:S05]  /*24c0*/  BSYNC B0 ;  /* 0x0000000000007941 */ /* 0x000fea0003800000 */
.L_x_1037:
[----:B------:R-:W-:Y:S04]  /*24d0*/  BSSY B0, `(.L_x_1040) ;  /* 0x000000e000007945 */ /* 0x000fe80003800000 */
[----:B------:R-:W-:Y:S05]  /*24e0*/  @P3 BRA `(.L_x_1041) ;  /* 0x0000000000143947 */ /* 0x000fea0003800000 */
[----:B------:R-:W-:Y:S01]  /*24f0*/  HFMA2.MMA R183, -RZ, RZ, 0, 0 ;  /* 0x00000000ffb77435 */ /* 0x000fe200000001ff */
[----:B------:R-:W-:Y:S10]  /*2500*/  @!P0 BRA `(.L_x_1042) ;  /* 0x0000000000288947 */ /* 0x000ff40003800000 */
[----:B-----5:R-:W-:-:S04]  /*2510*/  PRMT R183, R51, 0x7632, R183 ;  /* 0x0000763233b77816 */ /* 0x020fc800000000b7 */
[----:B------:R-:W-:Y:S01]  /*2520*/  SHF.L.U32 R183, R183, 0x10, RZ ;  /* 0x00000010b7b77819 */ /* 0x000fe200000006ff */
[----:B------:R-:W-:Y:S06]  /*2530*/  BRA `(.L_x_1042) ;  /* 0x00000000001c7947 */ /* 0x000fec0003800000 */
.L_x_1041:
[----:B-----5:R-:W-:Y:S02]  /*2540*/  PRMT R0, R55, 0x7632, R0 ;  /* 0x0000763237007816 */ /* 0x020fe40000000000 */
[----:B--2---:R-:W-:Y:S02]  /*2550*/  @P0 PRMT R24, R51, 0x7632, R24 ;  /* 0x0000763233180816 */ /* 0x004fe40000000018 */
[----:B------:R-:W-:Y:S02]  /*2560*/  SHF.L.U32 R0, R0, 0x10, RZ ;  /* 0x0000001000007819 */ /* 0x000fe400000006ff */
[----:B------:R-:W-:-:S03]  /*2570*/  @P0 SHF.L.U32 R24, R24, 0x10, RZ ;  /* 0x0000001018180819 */ /* 0x000fc600000006ff */
[----:B------:R-:W-:-:S04]  /*2580*/  FMUL.FTZ R0, R0, UR8 ;  /* 0x0000000800007c20 */ /* 0x000fc80008410000 */
[----:B------:R-:W-:-:S04]  /*2590*/  FMUL.FTZ R183, R143, R0 ;  /* 0x000000008fb77220 */ /* 0x000fc80000410000 */
[----:B------:R-:W-:-:S07]  /*25a0*/  @P0 FADD.FTZ R183, R183, R24 ;  /* 0x00000018b7b70221 */ /* 0x000fce0000010000 */
.L_x_1042:
[----:B------:R-:W-:Y:S05]  /*25b0*/  BSYNC B0 ;  /* 0x0000000000007941 */ /* 0x000fea0003800000 */
.L_x_1040:
        /* <DEDUP_REMOVED lines=20> */
.L_x_1044:
[----:B-----5:R-:W-:Y:S02]  /*2700*/  SHF.L.U32 R0, R52, 0x10, RZ ;  /* 0x0000001034007819 */ /* 0x020fe400000006ff */
[----:B------:R-:W-:Y:S02]  /*2710*/  SHF.L.U32 R164, R12, 0x10, RZ ;  /* 0x000000100ca47819 */ /* 0x000fe400000006ff */
[----:B--2---:R-:W-:Y:S01]  /*2720*/  @P0 SHF.L.U32 R29, R48, 0x10, RZ ;  /* 0x00000010301d0819 */ /* 0x004fe200000006ff */
[----:B------:R-:W-:-:S04]  /*2730*/  FMUL.FTZ R25, R0, UR8 ;  /* 0x0000000800197c20 */ /* 0x000fc80008410000 */
[----:B------:R-:W-:-:S04]  /*2740*/  FMUL.FTZ R164, R25, R164 ;  /* 0x000000a419a47220 */ /* 0x000fc80000410000 */
[----:B------:R-:W-:-:S07]  /*2750*/  @P0 FADD.FTZ R164, R29, R164 ;  /* 0x000000a41da40221 */ /* 0x000fce0000010000 */
.L_x_1045:
[----:B------:R-:W-:Y:S05]  /*2760*/  BSYNC B0 ;  /* 0x0000000000007941 */ /* 0x000fea0003800000 */
.L_x_1043:
[----:B------:R-:W-:Y:S04]  /*2770*/  BSSY B0, `(.L_x_1046) ;  /* 0x0000010000007945 */ /* 0x000fe80003800000 */
[----:B------:R-:W-:Y:S05]  /*2780*/  @P3 BRA `(.L_x_1047) ;  /* 0x0000000000143947 */ /* 0x000fea0003800000 */
[----:B------:R-:W-:Y:S01]  /*2790*/  IMAD.MOV.U32 R185, RZ, RZ, RZ ;  /* 0x000000ffffb97224 */ /* 0x000fe200078e00ff */
[----:B------:R-:W-:Y:S06]  /*27a0*/  @!P0 BRA `(.L_x_1048) ;  /* 0x0000000000308947 */ /* 0x000fec0003800000 */
[----:B-----5:R-:W-:-:S04]  /*27b0*/  PRMT R185, R48, 0x7632, R185 ;  /* 0x0000763230b97816 */ /* 0x020fc800000000b9 */
[----:B------:R-:W-:Y:S01]  /*27c0*/  SHF.L.U32 R185, R185, 0x10, RZ ;  /* 0x00000010b9b97819 */ /* 0x000fe200000006ff */
[----:B------:R-:W-:Y:S06]  /*27d0*/  BRA `(.L_x_1048) ;  /* 0x0000000000247947 */ /* 0x000fec0003800000 */
.L_x_1047:
        /* <DEDUP_REMOVED lines=9> */
.L_x_1048:
[----:B------:R-:W-:Y:S05]  /*2870*/  BSYNC B0 ;  /* 0x0000000000007941 */ /* 0x000fea0003800000 */
.L_x_1046:
[----:B------:R-:W-:Y:S04]  /*2880*/  BSSY B0, `(.L_x_1049) ;  /* 0x000000c000007945 */ /* 0x000fe80003800000 */
[----:B------:R-:W-:Y:S05]  /*2890*/  @P3 BRA `(.L_x_1050) ;  /* 0x0000000000103947 */ /* 0x000fea0003800000 */
[----:B------:R-:W-:Y:S01]  /*28a0*/  HFMA2.MMA R166, -RZ, RZ, 0, 0 ;  /* 0x00000000ffa67435 */ /* 0x000fe200000001ff */
[----:B------:R-:W-:Y:S10]  /*28b0*/  @!P0 BRA `(.L_x_1051) ;  /* 0x0000000000208947 */ /* 0x000ff40003800000 */
[----:B-----5:R-:W-:Y:S01]  /*28c0*/  SHF.L.U32 R166, R49, 0x10, RZ ;  /* 0x0000001031a67819 */ /* 0x020fe200000006ff */
[----:B------:R-:W-:Y:S06]  /*28d0*/  BRA `(.L_x_1051) ;  /* 0x0000000000187947 */ /* 0x000fec0003800000 */
.L_x_1050:
[----:B-----5:R-:W-:Y:S02]  /*28e0*/  SHF.L.U32 R0, R53, 0x10, RZ ;  /* 0x0000001035007819 */ /* 0x020fe400000006ff */
[----:B------:R-:W-:Y:S02]  /*28f0*/  SHF.L.U32 R166, R13, 0x10, RZ ;  /* 0x000000100da67819 */ /* 0x000fe400000006ff */
[----:B--2---:R-:W-:Y:S01]  /*2900*/  @P0 SHF.L.U32 R29, R49, 0x10, RZ ;  /* 0x00000010311d0819 */ /* 0x004fe200000006ff */
[----:B------:R-:W-:-:S04]  /*2910*/  FMUL.FTZ R25, R0, UR8 ;  /* 0x0000000800197c20 */ /* 0x000fc80008410000 */
[----:B------:R-:W-:-:S04]  /*2920*/  FMUL.FTZ R166, R25, R166 ;  /* 0x000000a619a67220 */ /* 0x000fc80000410000 */
[----:B------:R-:W-:-:S07]  /*2930*/  @P0 FADD.FTZ R166, R29, R166 ;  /* 0x000000a61da60221 */ /* 0x000fce0000010000 */
.L_x_1051:
[----:B------:R-:W-:Y:S05]  /*2940*/  BSYNC B0 ;  /* 0x0000000000007941 */ /* 0x000fea0003800000 */
.L_x_1049:
[----:B------:R-:W-:Y:S04]  /*2950*/  BSSY B0, `(.L_x_1052) ;  /* 0x0000010000007945 */ /* 0x000fe80003800000 */
[----:B------:R-:W-:Y:S05]  /*2960*/  @P3 BRA `(.L_x_1053) ;  /* 0x0000000000143947 */ /* 0x000fea0003800000 */
[----:B------:R-:W-:Y:S01]  /*2970*/  MOV R187, RZ ;  /* 0x000000ff00bb7202 */ /* 0x000fe20000000f00 */
[----:B------:R-:W-:Y:S06]  /*2980*/  @!P0 BRA `(.L_x_1054) ;  /* 0x0000000000308947 */ /* 0x000fec0003800000 */
[----:B-----5:R-:W-:-:S04]  /*2990*/  PRMT R187, R49, 0x7632, R187 ;  /* 0x0000763231bb7816 */ /* 0x020fc800000000bb */
[----:B------:R-:W-:Y:S01]  /*29a0*/  SHF.L.U32 R187, R187, 0x10, RZ ;  /* 0x00000010bbbb7819 */ /* 0x000fe200000006ff */
[----:B------:R-:W-:Y:S06]  /*29b0*/  BRA `(.L_x_1054) ;  /* 0x0000000000247947 */ /* 0x000fec0003800000 */
.L_x_1053:
        /* <DEDUP_REMOVED lines=9> */
.L_x_1054:
[----:B------:R-:W-:Y:S05]  /*2a50*/  BSYNC B0 ;  /* 0x0000000000007941 */ /* 0x000fea0003800000 */
.L_x_1052:
[----:B------:R-:W-:Y:S04]  /*2a60*/  BSSY B0, `(.L_x_1055) ;  /* 0x000000c000007945 */ /* 0x000fe80003800000 */
[----:B------:R-:W-:Y:S05]  /*2a70*/  @P3 BRA `(.L_x_1056) ;  /* 0x0000000000103947 */ /* 0x000fea0003800000 */
[----:B------:R-:W-:Y:S01]  /*2a80*/  IMAD.MOV.U32 R168, RZ, RZ, RZ ;  /* 0x000000ffffa87224 */ /* 0x000fe200078e00ff */
[----:B------:R-:W-:Y:S06]  /*2a90*/  @!P0 BRA `(.L_x_1057) ;  /* 0x0000000000208947 */ /* 0x000fec0003800000 */
[----:B-----5:R-:W-:Y:S01]  /*2aa0*/  SHF.L.U32 R168, R50, 0x10, RZ ;  /* 0x0000001032a87819 */ /* 0x020fe200000006ff */
[----:B------:R-:W-:Y:S06]  /*2ab0*/  BRA `(.L_x_1057) ;  /* 0x0000000000187947 */ /* 0x000fec0003800000 */
.L_x_1056:
[----:B-----5:R-:W-:Y:S02]  /*2ac0*/  SHF.L.U32 R0, R54, 0x10, RZ ;  /* 0x0000001036007819 */ /* 0x020fe400000006ff */
[----:B------:R-:W-:Y:S02]  /*2ad0*/  SHF.L.U32 R168, R14, 0x10, RZ ;  /* 0x000000100ea87819 */ /* 0x000fe400000006ff */
[----:B--2---:R-:W-:Y:S01]  /*2ae0*/  @P0 SHF.L.U32 R29, R50, 0x10, RZ ;  /* 0x00000010321d0819 */ /* 0x004fe200000006ff */
[----:B------:R-:W-:-:S04]  /*2af0*/  FMUL.FTZ R25, R0, UR8 ;  /* 0x0000000800197c20 */ /* 0x000fc80008410000 */
[----:B------:R-:W-:-:S04]  /*2b00*/  FMUL.FTZ R168, R25, R168 ;  /* 0x000000a819a87220 */ /* 0x000fc80000410000 */
[----:B------:R-:W-:-:S07]  /*2b10*/  @P0 FADD.FTZ R168, R29, R168 ;  /* 0x000000a81da80221 */ /* 0x000fce0000010000 */
.L_x_1057:
[----:B------:R-:W-:Y:S05]  /*2b20*/  BSYNC B0 ;  /* 0x0000000000007941 */ /* 0x000fea0003800000 */
.L_x_1055:
[----:B------:R-:W-:Y:S04]  /*2b30*/  BSSY B0, `(.L_x_1058) ;  /* 0x0000010000007945 */ /* 0x000fe80003800000 */
[----:B------:R-:W-:Y:S05]  /*2b40*/  @P3 BRA `(.L_x_1059) ;  /* 0x0000000000143947 */ /* 0x000fea0003800000 */
[----:B------:R-:W-:Y:S01]  /*2b50*/  HFMA2.MMA R189, -RZ, RZ, 0, 0 ;  /* 0x00000000ffbd7435 */ /* 0x000fe200000001ff */
[----:B------:R-:W-:Y:S10]  /*2b60*/  @!P0 BRA `(.L_x_1060) ;  /* 0x0000000000308947 */ /* 0x000ff40003800000 */
[----:B-----5:R-:W-:-:S04]  /*2b70*/  PRMT R189, R50, 0x7632, R189 ;  /* 0x0000763232bd7816 */ /* 0x020fc800000000bd */
[----:B------:R-:W-:Y:S01]  /*2b80*/  SHF.L.U32 R189, R189, 0x10, RZ ;  /* 0x00000010bdbd7819 */ /* 0x000fe200000006ff */
[----:B------:R-:W-:Y:S06]  /*2b90*/  BRA `(.L_x_1060) ;  /* 0x0000000000247947 */ /* 0x000fec0003800000 */
.L_x_1059:
        /* <DEDUP_REMOVED lines=9> */
.L_x_1060:
[----:B------:R-:W-:Y:S05]  /*2c30*/  BSYNC B0 ;  /* 0x0000000000007941 */ /* 0x000fea0003800000 */
.L_x_1058:
[----:B------:R-:W-:Y:S04]  /*2c40*/  BSSY B0, `(.L_x_1061) ;  /* 0x000000b000007945 */ /* 0x000fe80003800000 */
[----:B------:R-:W-:Y:S05]  /*2c50*/  @P3 BRA `(.L_x_1062) ;  /* 0x0000000000103947 */ /* 0x000fea0003800000 */
[----:B------:R-:W-:Y:S01]  /*2c60*/  MOV R170, RZ ;  /* 0x000000ff00aa7202 */ /* 0x000fe20000000f00 */
[----:B------:R-:W-:Y:S06]  /*2c70*/  @!P0 BRA `(.L_x_1063) ;  /* 0x00000000001c8947 */ /* 0x000fec0003800000 */
[----:B-----5:R-:W-:Y:S01]  /*2c80*/  SHF.L.U32 R170, R51, 0x10, RZ ;  /* 0x0000001033aa7819 */ /* 0x020fe200000006ff */
[----:B------:R-:W-:Y:S06]  /*2c90*/  BRA `(.L_x_1063) ;  /* 0x0000000000147947 */ /* 0x000fec0003800000 */
.L_x_1062:
[----:B-----5:R-:W-:Y:S02]  /*2ca0*/  SHF.L.U32 R0, R55, 0x10, RZ ;  /* 0x0000001037007819 */ /* 0x020fe400000006ff */
[----:B--2---:R-:W-:-:S03]  /*2cb0*/  @P0 SHF.L.U32 R25, R51, 0x10, RZ ;  /* 0x0000001033190819 */ /* 0x004fc600000006ff */
[----:B------:R-:W-:-:S04]  /*2cc0*/  FMUL.FTZ R0, R0, UR8 ;  /* 0x0000000800007c20 */ /* 0x000fc80008410000 */
[----:B------:R-:W-:-:S04]  /*2cd0*/  FMUL.FTZ R170, R15, R0 ;  /* 0x000000000faa7220 */ /* 0x000fc80000410000 */
[----:B------:R-:W-:-:S07]  /*2ce0*/  @P0 FADD.FTZ R170, R25, R170 ;  /* 0x000000aa19aa0221 */ /* 0x000fce0000010000 */
.L_x_1063:
[----:B------:R-:W-:Y:S05]  /*2cf0*/  BSYNC B0 ;  /* 0x0000000000007941 */ /* 0x000fea0003800000 */
.L_x_1061:
[----:B------:R-:W-:Y:S04]  /*2d00*/  BSSY B0, `(.L_x_1064) ;  /* 0x000000e000007945 */ /* 0x000fe80003800000 */
[----:B------:R-:W-:Y:S05]  /*2d10*/  @P3 BRA `(.L_x_1065) ;  /* 0x0000000000143947 */ /* 0x000fea0003800000 */
[----:B------:R-:W-:Y:S01]  /*2d20*/  HFMA2.MMA R191, -RZ, RZ, 0, 0 ;  /* 0x00000000ffbf7435 */ /* 0x000fe200000001ff */
[----:B------:R-:W-:Y:S10]  /*2d30*/  @!P0 BRA `(.L_x_1066) ;  /* 0x0000000000288947 */ /* 0x000ff40003800000 */
[----:B-----5:R-:W-:-:S05]  /*2d40*/  PRMT R191, R51, 0x7632, R191 ;  /* 0x0000763233bf7816 */ /* 0x020fca00000000bf */
[----:B------:R-:W-:Y:S01]  /*2d50*/  IMAD.U32 R191, R191, 0x10000, RZ ;  /* 0x00010000bfbf7824 */ /* 0x000fe200078e00ff */
[----:B------:R-:W-:Y:S06]  /*2d60*/  BRA `(.L_x_1066) ;  /* 0x00000000001c7947 */ /* 0x000fec0003800000 */
.L_x_1065:
[----:B-----5:R-:W-:Y:S02]  /*2d70*/  PRMT R0, R55, 0x7632, R0 ;  /* 0x0000763237007816 */ /* 0x020fe40000000000 */
[----:B--2---:R-:W-:Y:S02]  /*2d80*/  @P0 PRMT R24, R51, 0x7632, R24 ;  /* 0x0000763233180816 */ /* 0x004fe40000000018 */
[----:B------:R-:W-:Y:S02]  /*2d90*/  SHF.L.U32 R0, R0, 0x10, RZ ;  /* 0x0000001000007819 */ /* 0x000fe400000006ff */
[----:B------:R-:W-:-:S03]  /*2da0*/  @P0 SHF.L.U32 R24, R24, 0x10, RZ ;  /* 0x0000001018180819 */ /* 0x000fc600000006ff */
[----:B------:R-:W-:-:S04]  /*2db0*/  FMUL.FTZ R191, R0, UR8 ;  /* 0x0000000800bf7c20 */ /* 0x000fc80008410000 */
[----:B------:R-:W-:-:S04]  /*2dc0*/  FMUL.FTZ R191, R144, R191 ;  /* 0x000000bf90bf7220 */ /* 0x000fc80000410000 */
[----:B------:R-:W-:-:S07]  /*2dd0*/  @P0 FADD.FTZ R191, R191, R24 ;  /* 0x00000018bfbf0221 */ /* 0x000fce0000010000 */
.L_x_1066:
[----:B------:R-:W-:Y:S05]  /*2de0*/  BSYNC B0 ;  /* 0x0000000000007941 */ /* 0x000fea0003800000 */
.L_x_1064:
        /* <DEDUP_REMOVED lines=20> */
.L_x_1068:
[----:B-----5:R-:W-:Y:S02]  /*2f30*/  SHF.L.U32 R0, R52, 0x10, RZ ;  /* 0x0000001034007819 */ /* 0x020fe400000006ff */
[----:B------:R-:W-:Y:S02]  /*2f40*/  SHF.L.U32 R172, R16, 0x10, RZ ;  /* 0x0000001010ac7819 */ /* 0x000fe400000006ff */
[----:B--2---:R-:W-:Y:S01]  /*2f50*/  @P0 SHF.L.U32 R29, R48, 0x10, RZ ;  /* 0x00000010301d0819 */ /* 0x004fe200000006ff */
[----:B------:R-:W-:-:S04]  /*2f60*/  FMUL.FTZ R25, R0, UR8 ;  /* 0x0000000800197c20 */ /* 0x000fc80008410000 */
[----:B------:R-:W-:-:S04]  /*2f70*/  FMUL.FTZ R172, R25, R172 ;  /* 0x000000ac19ac7220 */ /* 0x000fc80000410000 */
[----:B------:R-:W-:-:S07]  /*2f80*/  @P0 FADD.FTZ R172, R29, R172 ;  /* 0x000000ac1dac0221 */ /* 0x000fce0000010000 */
.L_x_1069:
[----:B------:R-:W-:Y:S05]  /*2f90*/  BSYNC B0 ;  /* 0x0000000000007941 */ /* 0x000fea0003800000 */
.L_x_1067:
[----:B------:R-:W-:Y:S04]  /*2fa0*/  BSSY B0, `(.L_x_1070) ;  /* 0x0000010000007945 */ /* 0x000fe80003800000 */
[----:B------:R-:W-:Y:S05]  /*2fb0*/  @P3 BRA `(.L_x_1071) ;  /* 0x0000000000143947 */ /* 0x000fea0003800000 */
[----:B------:R-:W-:Y:S01]  /*2fc0*/  HFMA2.MMA R193, -RZ, RZ, 0, 0 ;  /* 0x00000000ffc17435 */ /* 0x000fe200000001ff */
[----:B------:R-:W-:Y:S10]  /*2fd0*/  @!P0 BRA `(.L_x_1072) ;  /* 0x0000000000308947 */ /* 0x000ff40003800000 */
[----:B-----5:R-:W-:-:S04]  /*2fe0*/  PRMT R193, R48, 0x7632, R193 ;  /* 0x0000763230c17816 */ /* 0x020fc800000000c1 */
[----:B------:R-:W-:Y:S01]  /*2ff0*/  SHF.L.U32 R193, R193, 0x10, RZ ;  /* 0x00000010c1c17819 */ /* 0x000fe200000006ff */
[----:B------:R-:W-:Y:S06]  /*3000*/  BRA `(.L_x_1072) ;  /* 0x0000000000247947 */ /* 0x000fec0003800000 */
.L_x_1071:
        /* <DEDUP_REMOVED lines=9> */
.L_x_1072:
[----:B------:R-:W-:Y:S05]  /*30a0*/  BSYNC B0 ;  /* 0x0000000000007941 */ /* 0x000fea0003800000 */
.L_x_1070:
[----:B------:R-:W-:Y:S04]  /*30b0*/  BSSY B0, `(.L_x_1073) ;  /* 0x000000c000007945 */ /* 0x000fe80003800000 */
[----:B------:R-:W-:Y:S05]  /*30c0*/  @P3 BRA `(.L_x_1074) ;  /* 0x0000000000103947 */ /* 0x000fea0003800000 */
[----:B------:R-:W-:Y:S01]  /*30d0*/  IMAD.MOV.U32 R174, RZ, RZ, RZ ;  /* 0x000000ffffae7224 */ /* 0x000fe200078e00ff */
[----:B------:R-:W-:Y:S06]  /*30e0*/  @!P0 BRA `(.L_x_1075) ;  /* 0x0000000000208947 */ /* 0x000fec0003800000 */
[----:B-----5:R-:W-:Y:S01]  /*30f0*/  SHF.L.U32 R174, R49, 0x10, RZ ;  /* 0x0000001031ae7819 */ /* 0x020fe200000006ff */
[----:B------:R-:W-:Y:S06]  /*3100*/  BRA `(.L_x_1075) ;  /* 0x0000000000187947 */ /* 0x000fec0003800000 */
.L_x_1074:
[----:B-----5:R-:W-:Y:S02]  /*3110*/  SHF.L.U32 R0, R53, 0x10, RZ ;  /* 0x0000001035007819 */ /* 0x020fe400000006ff */
[----:B------:R-:W-:Y:S02]  /*3120*/  SHF.L.U32 R174, R17, 0x10, RZ ;  /* 0x0000001011ae7819 */ /* 0x000fe400000006ff */
[----:B--2---:R-:W-:Y:S01]  /*3130*/  @P0 SHF.L.U32 R29, R49, 0x10, RZ ;  /* 0x00000010311d0819 */ /* 0x004fe200000006ff */
[----:B------:R-:W-:-:S04]  /*3140*/  FMUL.FTZ R25, R0, UR8 ;  /* 0x0000000800197c20 */ /* 0x000fc80008410000 */
[----:B------:R-:W-:-:S04]  /*3150*/  FMUL.FTZ R174, R25, R174 ;  /* 0x000000ae19ae7220 */ /* 0x000fc80000410000 */
[----:B------:R-:W-:-:S07]  /*3160*/  @P0 FADD.FTZ R174, R29, R174 ;  /* 0x000000ae1dae0221 */ /* 0x000fce0000010000 */
.L_x_1075:
[----:B------:R-:W-:Y:S05]  /*3170*/  BSYNC B0 ;  /* 0x0000000000007941 */ /* 0x000fea0003800000 */
.L_x_1073:
[----:B------:R-:W-:Y:S04]  /*3180*/  BSSY B0, `(.L_x_1076) ;  /* 0x0000010000007945 */ /* 0x000fe80003800000 */
[----:B------:R-:W-:Y:S05]  /*3190*/  @P3 BRA `(.L_x_1077) ;  /* 0x0000000000143947 */ /* 0x000fea0003800000 */
[----:B------:R-:W-:Y:S01]  /*31a0*/  MOV R195, RZ ;  /* 0x000000ff00c37202 */ /* 0x000fe20000000f00 */
[----:B------:R-:W-:Y:S06]  /*31b0*/  @!P0 BRA `(.L_x_1078) ;  /* 0x0000000000308947 */ /* 0x000fec0003800000 */
[----:B-----5:R-:W-:-:S04]  /*31c0*/  PRMT R195, R49, 0x7632, R195 ;  /* 0x0000763231c37816 */ /* 0x020fc800000000c3 */
[----:B------:R-:W-:Y:S01]  /*31d0*/  SHF.L.U32 R195, R195, 0x10, RZ ;  /* 0x00000010c3c37819 */ /* 0x000fe200000006ff */
[----:B------:R-:W-:Y:S06]  /*31e0*/  BRA `(.L_x_1078) ;  /* 0x0000000000247947 */ /* 0x000fec0003800000 */
.L_x_1077:
        /* <DEDUP_REMOVED lines=9> */
.L_x_1078:
[----:B------:R-:W-:Y:S05]  /*3280*/  BSYNC B0 ;  /* 0x0000000000007941 */ /* 0x000fea0003800000 */
.L_x_1076:
[----:B------:R-:W-:Y:S04]  /*3290*/  BSSY B0, `(.L_x_1079) ;  /* 0x000000c000007945 */ /* 0x000fe80003800000 */
[----:B------:R-:W-:Y:S05]  /*32a0*/  @P3 BRA `(.L_x_1080) ;  /* 0x0000000000103947 */ /* 0x000fea0003800000 */
[----:B------:R-:W-:Y:S01]  /*32b0*/  HFMA2.MMA R176, -RZ, RZ, 0, 0 ;  /* 0x00000000ffb07435 */ /* 0x000fe200000001ff */
[----:B------:R-:W-:Y:S10]  /*32c0*/  @!P0 BRA `(.L_x_1081) ;  /* 0x0000000000208947 */ /* 0x000ff40003800000 */
[----:B-----5:R-:W-:Y:S01]  /*32d0*/  SHF.L.U32 R176, R50, 0x10, RZ ;  /* 0x0000001032b07819 */ /* 0x020fe200000006ff */
[----:B------:R-:W-:Y:S06]  /*32e0*/  BRA `(.L_x_1081) ;  /* 0x0000000000187947 */ /* 0x000fec0003800000 */
.L_x_1080:
[----:B-----5:R-:W-:Y:S02]  /*32f0*/  SHF.L.U32 R0, R54, 0x10, RZ ;  /* 0x0000001036007819 */ /* 0x020fe400000006ff */
[----:B------:R-:W-:Y:S02]  /*3300*/  SHF.L.U32 R176, R18, 0x10, RZ ;  /* 0x0000001012b07819 */ /* 0x000fe400000006ff */
[----:B--2---:R-:W-:Y:S01]  /*3310*/  @P0 SHF.L.U32 R29, R50, 0x10, RZ ;  /* 0x00000010321d0819 */ /* 0x004fe200000006ff */
[----:B------:R-:W-:-:S04]  /*3320*/  FMUL.FTZ R25, R0, UR8 ;  /* 0x0000000800197c20 */ /* 0x000fc80008410000 */
[----:B------:R-:W-:-:S04]  /*3330*/  FMUL.FTZ R176, R25, R176 ;  /* 0x000000b019b07220 */ /* 0x000fc80000410000 */
[----:B------:R-:W-:-:S07]  /*3340*/  @P0 FADD.FTZ R176, R29, R176 ;  /* 0x000000b01db00221 */ /* 0x000fce0000010000 */
.L_x_1081:
[----:B------:R-:W-:Y:S05]  /*3350*/  BSYNC B0 ;  /* 0x0000000000007941 */ /* 0x000fea0003800000 */
.L_x_1079:
[----:B------:R-:W-:Y:S04]  /*3360*/  BSSY B0, `(.L_x_1082) ;  /* 0x0000010000007945 */ /* 0x000fe80003800000 */
[----:B------:R-:W-:Y:S05]  /*3370*/  @P3 BRA `(.L_x_1083) ;  /* 0x0000000000143947 */ /* 0x000fea0003800000 */
[----:B------:R-:W-:Y:S01]  /*3380*/  IMAD.MOV.U32 R197, RZ, RZ, RZ ;  /* 0x000000ffffc57224 */ /* 0x000fe200078e00ff */
[----:B------:R-:W-:Y:S06]  /*3390*/  @!P0 BRA `(.L_x_1084) ;  /* 0x0000000000308947 */ /* 0x000fec0003800000 */
[----:B-----5:R-:W-:-:S04]  /*33a0*/  PRMT R197, R50, 0x7632, R197 ;  /* 0x0000763232c57816 */ /* 0x020fc800000000c5 */
[----:B------:R-:W-:Y:S01]  /*33b0*/  SHF.L.U32 R197, R197, 0x10, RZ ;  /* 0x00000010c5c57819 */ /* 0x000fe200000006ff */
[----:B------:R-:W-:Y:S06]  /*33c0*/  BRA `(.L_x_1084) ;  /* 0x0000000000247947 */ /* 0x000fec0003800000 */
.L_x_1083:
        /* <DEDUP_REMOVED lines=9> */
.L_x_1084:
[----:B------:R-:W-:Y:S05]  /*3460*/  BSYNC B0 ;  /* 0x0000000000007941 */ /* 0x000fea0003800000 */
.L_x_1082:
[----:B------:R-:W-:Y:S04]  /*3470*/  BSSY B0, `(.L_x_1085) ;  /* 0x000000b000007945 */ /* 0x000fe80003800000 */
[----:B------:R-:W-:Y:S05]  /*3480*/  @P3 BRA `(.L_x_1086) ;  /* 0x0000000000103947 */ /* 0x000fea0003800000 */
[----:B------:R-:W-:Y:S01]  /*3490*/  MOV R178, RZ ;  /* 0x000000ff00b27202 */ /* 0x000fe20000000f00 */
[----:B------:R-:W-:Y:S06]  /*34a0*/  @!P0 BRA `(.L_x_1087) ;  /* 0x00000000001c8947 */ /* 0x000fec0003800000 */
[----:B-----5:R-:W-:Y:S01]  /*34b0*/  SHF.L.U32 R178, R51, 0x10, RZ ;  /* 0x0000001033b27819 */ /* 0x020fe200000006ff */
[----:B------:R-:W-:Y:S06]  /*34c0*/  BRA `(.L_x_1087) ;  /* 0x0000000000147947 */ /* 0x000fec0003800000 */
.L_x_1086:
[----:B-----5:R-:W-:Y:S02]  /*34d0*/  SHF.L.U32 R0, R55, 0x10, RZ ;  /* 0x0000001037007819 */ /* 0x020fe400000006ff */
[----:B--2---:R-:W-:-:S03]  /*34e0*/  @P0 SHF.L.U32 R25, R51, 0x10, RZ ;  /* 0x0000001033190819 */ /* 0x004fc600000006ff */
[----:B------:R-:W-:-:S04]  /*34f0*/  FMUL.FTZ R0, R0, UR8 ;  /* 0x0000000800007c20 */ /* 0x000fc80008410000 */
[----:B------:R-:W-:-:S04]  /*3500*/  FMUL.FTZ R178, R19, R0 ;  /* 0x0000000013b27220 */ /* 0x000fc80000410000 */
[----:B------:R-:W-:-:S07]  /*3510*/  @P0 FADD.FTZ R178, R25, R178 ;  /* 0x000000b219b20221 */ /* 0x000fce0000010000 */
.L_x_1087:
[----:B------:R-:W-:Y:S05]  /*3520*/  BSYNC B0 ;  /* 0x0000000000007941 */ /* 0x000fea0003800000 */
.L_x_1085:
[----:B------:R-:W-:Y:S04]  /*3530*/  BSSY B0, `(.L_x_1088) ;  /* 0x000000e000007945 */ /* 0x000fe80003800000 */
[----:B------:R-:W-:Y:S05]  /*3540*/  @P3 BRA `(.L_x_1089) ;  /* 0x0000000000143947 */ /* 0x000fea0003800000 */
[----:B------:R-:W-:Y:S01]  /*3550*/  HFMA2.MMA R199, -RZ, RZ, 0, 0 ;  /* 0x00000000ffc77435 */ /* 0x000fe200000001ff */
[----:B------:R-:W-:Y:S10]  /*3560*/  @!P0 BRA `(.L_x_1090) ;  /* 0x0000000000288947 */ /* 0x000ff40003800000 */
[----:B-----5:R-:W-:-:S04]  /*3570*/  PRMT R199, R51, 0x7632, R199 ;  /* 0x0000763233c77816 */ /* 0x020fc800000000c7 */
[----:B------:R-:W-:Y:S01]  /*3580*/  SHF.L.U32 R199, R199, 0x10, RZ ;  /* 0x00000010c7c77819 */ /* 0x000fe200000006ff */
[----:B------:R-:W-:Y:S06]  /*3590*/  BRA `(.L_x_1090) ;  /* 0x00000000001c7947 */ /* 0x000fec0003800000 */
.L_x_1089:
[----:B-----5:R-:W-:Y:S02]  /*35a0*/  PRMT R0, R55, 0x7632, R0 ;  /* 0x0000763237007816 */ /* 0x020fe40000000000 */
[----:B--2---:R-:W-:Y:S02]  /*35b0*/  @P0 PRMT R24, R51, 0x7632, R24 ;  /* 0x0000763233180816 */ /* 0x004fe40000000018 */
[----:B------:R-:W-:Y:S02]  /*35c0*/  SHF.L.U32 R0, R0, 0x10, RZ ;  /* 0x0000001000007819 */ /* 0x000fe400000006ff */
[----:B------:R-:W-:-:S03]  /*35d0*/  @P0 SHF.L.U32 R24, R24, 0x10, RZ ;  /* 0x0000001018180819 */ /* 0x000fc600000006ff */
[----:B------:R-:W-:-:S04]  /*35e0*/  FMUL.FTZ R0, R0, UR8 ;  /* 0x0000000800007c20 */ /* 0x000fc80008410000 */
[----:B------:R-:W-:-:S04]  /*35f0*/  FMUL.FTZ R199, R145, R0 ;  /* 0x0000000091c77220 */ /* 0x000fc80000410000 */
[----:B------:R-:W-:-:S07]  /*3600*/  @P0 FADD.FTZ R199, R199, R24 ;  /* 0x00000018c7c70221 */ /* 0x000fce0000010000 */
.L_x_1090:
[----:B------:R-:W-:Y:S05]  /*3610*/  BSYNC B0 ;  /* 0x0000000000007941 */ /* 0x000fea0003800000 */
.L_x_1088:
[----:B--2---:R-:W0:Y:S01]  /*3620*/  @P2 LDC.64 R32, c[0x0][0x220] ;  /* 0x00008800ff202b82 */ /* 0x004e220000000a00 */
[----:B------:R-:W-:Y:S01]  /*3630*/  IADD3 R175, R175, 0xa0, RZ ;  /* 0x000000a0afaf7810 */ /* 0x000fe20007ffe0ff */
[----:B------:R-:W-:Y:S01]  /*3640*/  IMAD.WIDE.U32 R24, R201, 0x10, R2 ;  /* 0x00000010c9187825 */ /* 0x000fe200078e0002 */
[----:B------:R-:W-:Y:S02]  /*3650*/  @P2 IADD3 R173, R173, 0xa0, RZ ;  /* 0x000000a0adad2810 */ /* 0x000fe40007ffe0ff */
[----:B------:R-:W-:Y:S02]  /*3660*/  F2FP.BF16.F32.PACK_AB R59, R199, R178 ;  /* 0x000000b2c73b723e */ /* 0x000fe400000010ff */
[----:B------:R-:W-:Y:S01]  /*3670*/  F2FP.BF16.F32.PACK_AB R58, R197, R176 ;  /* 0x000000b0c53a723e */ /* 0x000fe200000010ff */
[----:B------:R-:W1:Y:S01]  /*3680*/  @P0 LDC.64 R28, c[0x0][0x230] ;  /* 0x00008c00ff1c0b82 */ /* 0x000e620000000a00 */
[----:B------:R-:W-:Y:S02]  /*3690*/  F2FP.BF16.F32.PACK_AB R57, R195, R174 ;  /* 0x000000aec339723e */ /* 0x000fe400000010ff */
        /* <DEDUP_REMOVED lines=12> */
.L_x_1092:
[----:B-----5:R-:W-:Y:S02]  /*3760*/  SHF.L.U32 R0, R52, 0x10, RZ ;  /* 0x0000001034007819 */ /* 0x020fe400000006ff */
[----:B--2---:R-:W-:Y:S02]  /*3770*/  SHF.L.U32 R28, R20, 0x10, RZ ;  /* 0x00000010141c7819 */ /* 0x004fe400000006ff */
[----:B------:R-:W-:Y:S01]  /*3780*/  @P0 SHF.L.U32 R29, R48, 0x10, RZ ;  /* 0x00000010301d0819 */ /* 0x000fe200000006ff */
[----:B------:R-:W-:-:S04]  /*3790*/  FMUL.FTZ R25, R0, UR8 ;  /* 0x0000000800197c20 */ /* 0x000fc80008410000 */
[----:B------:R-:W-:-:S04]  /*37a0*/  FMUL.FTZ R28, R25, R28 ;  /* 0x0000001c191c7220 */ /* 0x000fc80000410000 */
[----:B------:R-:W-:-:S07]  /*37b0*/  @P0 FADD.FTZ R28, R29, R28 ;  /* 0x0000001c1d1c0221 */ /* 0x000fce0000010000 */
.L_x_1093:
[----:B------:R-:W-:Y:S05]  /*37c0*/  BSYNC B0 ;  /* 0x0000000000007941 */ /* 0x000fea0003800000 */
.L_x_1091:
[----:B------:R-:W-:Y:S04]  /*37d0*/  BSSY B0, `(.L_x_1094) ;  /* 0x0000010000007945 */ /* 0x000fe80003800000 */
[----:B------:R-:W-:Y:S05]  /*37e0*/  @P3 BRA `(.L_x_1095) ;  /* 0x0000000000143947 */ /* 0x000fea0003800000 */
[----:B------:R-:W-:Y:S01]  /*37f0*/  MOV R29, RZ ;  /* 0x000000ff001d7202 */ /* 0x000fe20000000f00 */
[----:B------:R-:W-:Y:S06]  /*3800*/  @!P0 BRA `(.L_x_1096) ;  /* 0x0000000000308947 */ /* 0x000fec0003800000 */
[----:B-----5:R-:W-:-:S04]  /*3810*/  PRMT R29, R48, 0x7632, R29 ;  /* 0x00007632301d7816 */ /* 0x020fc8000000001d */
[----:B------:R-:W-:Y:S01]  /*3820*/  SHF.L.U32 R29, R29, 0x10, RZ ;  /* 0x000000101d1d7819 */ /* 0x000fe200000006ff */
[----:B------:R-:W-:Y:S06]  /*3830*/  BRA `(.L_x_1096) ;  /* 0x0000000000247947 */ /* 0x000fec0003800000 */
.L_x_1095:
[----:B-----5:R-:W-:Y:S02]  /*3840*/  PRMT R0, R52, 0x7632, R0 ;  /* 0x0000763234007816 */ /* 0x020fe40000000000 */
[----:B------:R-:W-:Y:S02]  /*3850*/  PRMT R24, R20, 0x7632, R24 ;  /* 0x0000763214187816 */ /* 0x000fe40000000018 */
[----:B------:R-:W-:Y:S02]  /*3860*/  SHF.L.U32 R0, R0, 0x10, RZ ;  /* 0x0000001000007819 */ /* 0x000fe400000006ff */
[----:B------:R-:W-:Y:S02]  /*3870*/  @P0 PRMT R25, R48, 0x7632, R25 ;  /* 0x0000763230190816 */ /* 0x000fe40000000019 */
[----:B------:R-:W-:Y:S01]  /*3880*/  SHF.L.U32 R29, R24, 0x10, RZ ;  /* 0x00000010181d7819 */ /* 0x000fe200000006ff */
[----:B------:R-:W-:Y:S01]  /*3890*/  FMUL.FTZ R0, R0, UR8 ;  /* 0x0000000800007c20 */ /* 0x000fe20008410000 */
[----:B------:R-:W-:-:S03]  /*38a0*/  @P0 SHF.L.U32 R24, R25, 0x10, RZ ;  /* 0x0000001019180819 */ /* 0x000fc600000006ff */
[----:B------:R-:W-:-:S04]  /*38b0*/  FMUL.FTZ R29, R0, R29 ;  /* 0x0000001d001d7220 */ /* 0x000fc80000410000 */
[----:B------:R-:W-:-:S07]  /*38c0*/  @P0 FADD.FTZ R29, R29, R24 ;  /* 0x000000181d1d0221 */ /* 0x000fce0000010000 */
.L_x_1096:
[----:B------:R-:W-:Y:S05]  /*38d0*/  BSYNC B0 ;  /* 0x0000000000007941 */ /* 0x000fea0003800000 */
.L_x_1094:
[----:B------:R-:W-:Y:S04]  /*38e0*/  BSSY B0, `(.L_x_1097) ;  /* 0x000000c000007945 */ /* 0x000fe80003800000 */
[----:B------:R-:W-:Y:S05]  /*38f0*/  @P3 BRA `(.L_x_1098) ;  /* 0x0000000000103947 */ /* 0x000fea0003800000 */
[----:B------:R-:W-:Y:S01]  /*3900*/  HFMA2.MMA R32, -RZ, RZ, 0, 0 ;  /* 0x00000000ff207435 */ /* 0x000fe200000001ff */
[----:B------:R-:W-:Y:S10]  /*3910*/  @!P0 BRA `(.L_x_1099) ;  /* 0x0000000000208947 */ /* 0x000ff40003800000 */
[----:B-----5:R-:W-:Y:S01]  /*3920*/  SHF.L.U32 R32, R49, 0x10, RZ ;  /* 0x0000001031207819 */ /* 0x020fe200000006ff */
[----:B------:R-:W-:Y:S06]  /*3930*/  BRA `(.L_x_1099) ;  /* 0x0000000000187947 */ /* 0x000fec0003800000 */
.L_x_1098:
[----:B-----5:R-:W-:Y:S02]  /*3940*/  SHF.L.U32 R0, R53, 0x10, RZ ;  /* 0x0000001035007819 */ /* 0x020fe400000006ff */
[----:B------:R-:W-:Y:S02]  /*3950*/  SHF.L.U32 R32, R21, 0x10, RZ ;  /* 0x0000001015207819 */ /* 0x000fe400000006ff */
[----:B------:R-:W-:Y:S01]  /*3960*/  @P0 SHF.L.U32 R33, R49, 0x10, RZ ;  /* 0x0000001031210819 */ /* 0x000fe200000006ff */
[----:B------:R-:W-:-:S04]  /*3970*/  FMUL.FTZ R25, R0, UR8 ;  /* 0x0000000800197c20 */ /* 0x000fc80008410000 */
[----:B------:R-:W-:-:S04]  /*3980*/  FMUL.FTZ R32, R25, R32 ;  /* 0x0000002019207220 */ /* 0x000fc80000410000 */
[----:B------:R-:W-:-:S07]  /*3990*/  @P0 FADD.FTZ R32, R33, R32 ;  /* 0x0000002021200221 */ /* 0x000fce0000010000 */
.L_x_1099:
[----:B------:R-:W-:Y:S05]  /*39a0*/  BSYNC B0 ;  /* 0x0000000000007941 */ /* 0x000fea0003800000 */
.L_x_1097:
[----:B------:R-:W-:Y:S04]  /*39b0*/  BSSY B0, `(.L_x_1100) ;  /* 0x0000010000007945 */ /* 0x000fe80003800000 */
[----:B------:R-:W-:Y:S05]  /*39c0*/  @P3 BRA `(.L_x_1101) ;  /* 0x0000000000143947 */ /* 0x000fea0003800000 */
[----:B------:R-:W-:Y:S01]  /*39d0*/  IMAD.MOV.U32 R33, RZ, RZ, RZ ;  /* 0x000000ffff217224 */ /* 0x000fe200078e00ff */
[----:B------:R-:W-:Y:S06]  /*39e0*/  @!P0 BRA `(.L_x_1102) ;  /* 0x0000000000308947 */ /* 0x000fec0003800000 */
[----:B-----5:R-:W-:-:S04]  /*39f0*/  PRMT R33, R49, 0x7632, R33 ;  /* 0x0000763231217816 */ /* 0x020fc80000000021 */
[----:B------:R-:W-:Y:S01]  /*3a00*/  SHF.L.U32 R33, R33, 0x10, RZ ;  /* 0x0000001021217819 */ /* 0x000fe200000006ff */
[----:B------:R-:W-:Y:S06]  /*3a10*/  BRA `(.L_x_1102) ;  /* 0x0000000000247947 */ /* 0x000fec0003800000 */
.L_x_1101:
        /* <DEDUP_REMOVED lines=9> */
.L_x_1102:
[----:B------:R-:W-:Y:S05]  /*3ab0*/  BSYNC B0 ;  /* 0x0000000000007941 */ /* 0x000fea0003800000 */
.L_x_1100:
[----:B------:R-:W-:Y:S04]  /*3ac0*/  BSSY B0, `(.L_x_1103) ;  /* 0x000000c000007945 */ /* 0x000fe80003800000 */
[----:B------:R-:W-:Y:S05]  /*3ad0*/  @P3 BRA `(.L_x_1104) ;  /* 0x0000000000103947 */ /* 0x000fea0003800000 */
[----:B------:R-:W-:Y:S01]  /*3ae0*/  MOV R173, RZ ;  /* 0x000000ff00ad7202 */ /* 0x000fe20000000f00 */
[----:B------:R-:W-:Y:S06]  /*3af0*/  @!P0 BRA `(.L_x_1105) ;  /* 0x0000000000208947 */ /* 0x000fec0003800000 */
[----:B-----5:R-:W-:Y:S01]  /*3b00*/  SHF.L.U32 R173, R50, 0x10, RZ ;  /* 0x0000001032ad7819 */ /* 0x020fe200000006ff */
[----:B------:R-:W-:Y:S06]  /*3b10*/  BRA `(.L_x_1105) ;  /* 0x0000000000187947 */ /* 0x000fec0003800000 */
.L_x_1104:
[----:B-----5:R-:W-:Y:S02]  /*3b20*/  SHF.L.U32 R0, R54, 0x10, RZ ;  /* 0x0000001036007819 */ /* 0x020fe400000006ff */
[----:B------:R-:W-:Y:S02]  /*3b30*/  SHF.L.U32 R173, R22, 0x10, RZ ;  /* 0x0000001016ad7819 */ /* 0x000fe400000006ff */
[----:B------:R-:W-:Y:S01]  /*3b40*/  @P0 SHF.L.U32 R24, R50, 0x10, RZ ;  /* 0x0000001032180819 */ /* 0x000fe200000006ff */
[----:B------:R-:W-:-:S04]  /*3b50*/  FMUL.FTZ R0, R0, UR8 ;  /* 0x0000000800007c20 */ /* 0x000fc80008410000 */
[----:B------:R-:W-:-:S04]  /*3b60*/  FMUL.FTZ R173, R0, R173 ;  /* 0x000000ad00ad7220 */ /* 0x000fc80000410000 */
[----:B------:R-:W-:-:S07]  /*3b70*/  @P0 FADD.FTZ R173, R24, R173 ;  /* 0x000000ad18ad0221 */ /* 0x000fce0000010000 */
.L_x_1105:
[----:B------:R-:W-:Y:S05]  /*3b80*/  BSYNC B0 ;  /* 0x0000000000007941 */ /* 0x000fea0003800000 */
.L_x_1103:
[----:B------:R-:W-:Y:S04]  /*3b90*/  BSSY B0, `(.L_x_1106) ;  /* 0x0000010000007945 */ /* 0x000fe80003800000 */
[----:B------:R-:W-:Y:S05]  /*3ba0*/  @P3 BRA `(.L_x_1107) ;  /* 0x0000000000143947 */ /* 0x000fea0003800000 */
[----:B------:R-:W-:Y:S01]  /*3bb0*/  HFMA2.MMA R180, -RZ, RZ, 0, 0 ;  /* 0x00000000ffb47435 */ /* 0x000fe200000001ff */
[----:B------:R-:W-:Y:S10]  /*3bc0*/  @!P0 BRA `(.L_x_1108) ;  /* 0x0000000000308947 */ /* 0x000ff40003800000 */
[----:B-----5:R-:W-:-:S04]  /*3bd0*/  PRMT R180, R50, 0x7632, R180 ;  /* 0x0000763232b47816 */ /* 0x020fc800000000b4 */
[----:B------:R-:W-:Y:S01]  /*3be0*/  SHF.L.U32 R180, R180, 0x10, RZ ;  /* 0x00000010b4b47819 */ /* 0x000fe200000006ff */
[----:B------:R-:W-:Y:S06]  /*3bf0*/  BRA `(.L_x_1108) ;  /* 0x0000000000247947 */ /* 0x000fec0003800000 */
.L_x_1107:
        /* <DEDUP_REMOVED lines=9> */
.L_x_1108:
[----:B------:R-:W-:Y:S05]  /*3c90*/  BSYNC B0 ;  /* 0x0000000000007941 */ /* 0x000fea0003800000 */
.L_x_1106:
[----:B------:R-:W-:Y:S04]  /*3ca0*/  BSSY B0, `(.L_x_1109) ;  /* 0x000000b000007945 */ /* 0x000fe80003800000 */
[----:B------:R-:W-:Y:S05]  /*3cb0*/  @P3 BRA `(.L_x_1110) ;  /* 0x0000000000103947 */ /* 0x000fea0003800000 */
[----:B------:R-:W-:Y:S01]  /*3cc0*/  MOV R182, RZ ;  /* 0x000000ff00b67202 */ /* 0x000fe20000000f00 */
[----:B------:R-:W-:Y:S06]  /*3cd0*/  @!P0 BRA `(.L_x_1111) ;  /* 0x00000000001c8947 */ /* 0x000fec0003800000 */
[----:B-----5:R-:W-:Y:S01]  /*3ce0*/  IMAD.U32 R182, R51, 0x10000, RZ ;  /* 0x0001000033b67824 */ /* 0x020fe200078e00ff */
[----:B------:R-:W-:Y:S06]  /*3cf0*/  BRA `(.L_x_1111) ;  /* 0x0000000000147947 */ /* 0x000fec0003800000 */
.L_x_1110:
[----:B-----5:R-:W-:Y:S02]  /*3d00*/  SHF.L.U32 R0, R55, 0x10, RZ ;  /* 0x0000001037007819 */ /* 0x020fe400000006ff */
[----:B------:R-:W-:-:S03]  /*3d10*/  @P0 SHF.L.U32 R25, R51, 0x10, RZ ;  /* 0x0000001033190819 */ /* 0x000fc600000006ff */
[----:B------:R-:W-:-:S04]  /*3d20*/  FMUL.FTZ R0, R0, UR8 ;  /* 0x0000000800007c20 */ /* 0x000fc80008410000 */
[----:B------:R-:W-:-:S04]  /*3d30*/  FMUL.FTZ R182, R23, R0 ;  /* 0x0000000017b67220 */ /* 0x000fc80000410000 */
[----:B------:R-:W-:-:S07]  /*3d40*/  @P0 FADD.FTZ R182, R25, R182 ;  /* 0x000000b619b60221 */ /* 0x000fce0000010000 */
.L_x_1111:
[----:B------:R-:W-:Y:S05]  /*3d50*/  BSYNC B0 ;  /* 0x0000000000007941 */ /* 0x000fea0003800000 */
.L_x_1109:
[----:B------:R-:W-:Y:S04]  /*3d60*/  BSSY B0, `(.L_x_1112) ;  /* 0x000000e000007945 */ /* 0x000fe80003800000 */
[----:B------:R-:W-:Y:S05]  /*3d70*/  @P3 BRA `(.L_x_1113) ;  /* 0x0000000000143947 */ /* 0x000fea0003800000 */
[----:B------:R-:W-:Y:S01]  /*3d80*/  HFMA2.MMA R201, -RZ, RZ, 0, 0 ;  /* 0x00000000ffc97435 */ /* 0x000fe200000001ff */
[----:B------:R-:W-:Y:S10]  /*3d90*/  @!P0 BRA `(.L_x_1114) ;  /* 0x0000000000288947 */ /* 0x000ff40003800000 */
[----:B-----5:R-:W-:-:S04]  /*3da0*/  PRMT R201, R51, 0x7632, R201 ;  /* 0x0000763233c97816 */ /* 0x020fc800000000c9 */
[----:B------:R-:W-:Y:S01]  /*3db0*/  SHF.L.U32 R201, R201, 0x10, RZ ;  /* 0x00000010c9c97819 */ /* 0x000fe200000006ff */
[----:B------:R-:W-:Y:S06]  /*3dc0*/  BRA `(.L_x_1114) ;  /* 0x00000000001c7947 */ /* 0x000fec0003800000 */
.L_x_1113:
[----:B-----5:R-:W-:Y:S02]  /*3dd0*/  PRMT R0, R55, 0x7632, R0 ;  /* 0x0000763237007816 */ /* 0x020fe40000000000 */
[----:B------:R-:W-:Y:S02]  /*3de0*/  @P0 PRMT R24, R51, 0x7632, R24 ;  /* 0x0000763233180816 */ /* 0x000fe40000000018 */
[----:B------:R-:W-:Y:S02]  /*3df0*/  SHF.L.U32 R0, R0, 0x10, RZ ;  /* 0x0000001000007819 */ /* 0x000fe400000006ff */
[----:B------:R-:W-:-:S03]  /*3e00*/  @P0 SHF.L.U32 R24, R24, 0x10, RZ ;  /* 0x0000001018180819 */ /* 0x000fc600000006ff */
[----:B------:R-:W-:-:S04]  /*3e10*/  FMUL.FTZ R201, R0, UR8 ;  /* 0x0000000800c97c20 */ /* 0x000fc80008410000 */
[----:B------:R-:W-:-:S04]  /*3e20*/  FMUL.FTZ R201, R146, R201 ;  /* 0x000000c992c97220 */ /* 0x000fc80000410000 */
[----:B------:R-:W-:-:S07]  /*3e30*/  @P0 FADD.FTZ R201, R201, R24 ;  /* 0x00000018c9c90221 */ /* 0x000fce0000010000 */
.L_x_1114:
[----:B------:R-:W-:Y:S05]  /*3e40*/  BSYNC B0 ;  /* 0x0000000000007941 */ /* 0x000fea0003800000 */
.L_x_1112:
[----:B------:R-:W-:Y:S01]  /*3e50*/  FADD.FTZ R25, RZ, R67 ;  /* 0x00000043ff197221 */ /* 0x000fe20000010000 */
[----:B------:R-:W-:Y:S01]  /*3e60*/  IMAD.WIDE.U32 R2, R175, 0x10, R2 ;  /* 0x00000010af027825 */ /* 0x000fe200078e0002 */
[----:B------:R-:W-:Y:S01]  /*3e70*/  F2FP.BF16.F32.PACK_AB R59, R201, R182 ;  /* 0x000000b6c93b723e */ /* 0x000fe200000010ff */
[----:B------:R-:W-:Y:S02]  /*3e80*/  UMOV UR10, 0xffffffff ;  /* 0xffffffff000a7882 */ /* 0x000fe40000000000 */
[----:B------:R-:W-:Y:S01]  /*3e90*/  FADD.FTZ R0, R25, R66 ;  /* 0x0000004219007221 */ /* 0x000fe20000010000 */
[----:B------:R-:W-:Y:S02]  /*3ea0*/  F2FP.BF16.F32.PACK_AB R58, R180, R173 ;  /* 0x000000adb43a723e */ /* 0x000fe400000010ff */
[----:B------:R-:W-:Y:S01]  /*3eb0*/  F2FP.BF16.F32.PACK_AB R57, R33, R32 ;  /* 0x000000202139723e */ /* 0x000fe200000010ff */
[----:B------:R-:W-:Y:S01]  /*3ec0*/  FADD.FTZ R25, R0, R65 ;  /* 0x0000004100197221 */ /* 0x000fe20000010000 */
[----:B------:R-:W-:-:S02]  /*3ed0*/  F2FP.BF16.F32.PACK_AB R56, R29, R28 ;  /* 0x0000001c1d38723e */ /* 0x000fc400000010ff */
[----:B------:R-:W-:Y:S01]  /*3ee0*/  ISETP.NE.AND P0, PT, R105, RZ, PT ;  /* 0x000000ff6900720c */ /* 0x000fe20003f05270 */
[----:B------:R-:W-:Y:S02]  /*3ef0*/  FADD.FTZ R0, R25, R64 ;  /* 0x0000004019007221 */ /* 0x000fe40000010000 */
[----:B------:R0:W-:Y:S02]  /*3f00*/  STG.E.128 desc[UR4][R2.64], R56 ;  /* 0x0000003802007986 */ /* 0x0001e4000c101d04 */
        /* <DEDUP_REMOVED lines=44> */
[----:B0-----:R-:W-:Y:S06]  /*41d0*/  BRA.DIV UR10, `(.L_x_1115) ;  /* 0x000000160a947947 */ /* 0x001fec000b800000 */
        /* <DEDUP_REMOVED lines=13> */
[C---:B------:R-:W-:Y:S01]  /*42b0*/  FADD.FTZ R3, -R57.reuse, R66 ;  /* 0x0000004239037221 */ /* 0x040fe20000010100 */
[C---:B------:R-:W-:Y:S01]  /*42c0*/  FADD.FTZ R59, -R57.reuse, R65 ;  /* 0x00000041393b7221 */ /* 0x040fe20000010100 */
[----:B------:R-:W-:Y:S01]  /*42d0*/  FADD.FTZ R25, -R57, R63 ;  /* 0x0000003f39197221 */ /* 0x000fe20000010100 */
[----:B------:R-:W-:-:S04]  /*42e0*/  FFMA.FTZ R0, R0, R0, RZ ;  /* 0x0000000000007223 */ /* 0x000fc800000100ff */
        /* <DEDUP_REMOVED lines=100> */
.L_x_1130:
[----:B------:R-:W2:Y:S01]  /*4930*/  @!P0 LDC.64 R2, c[0x0][0x250] ;  /* 0x00009400ff028b82 */ /* 0x000ea20000000a00 */
[----:B------:R-:W-:Y:S01]  /*4940*/  FMUL.FTZ R0, R57, R57 ;  /* 0x0000003939007220 */ /* 0x000fe20000410000 */
[----:B-1----:R-:W-:Y:S01]  /*4950*/  FADD.FTZ R175, R58, R59 ;  /* 0x0000003b3aaf7221 */ /* 0x002fe20000010000 */
[----:B------:R-:W-:Y:S03]  /*4960*/  BSSY B0, `(.L_x_1116) ;  /* 0x00000e7000007945 */ /* 0x000fe60003800000 */
[----:B------:R-:W-:Y:S01]  /*4970*/  FSEL R59, R0, RZ, P1 ;  /* 0x000000ff003b7208 */ /* 0x000fe20000800000 */
[----:B------:R-:W-:Y:S01]  /*4980*/  FFMA.FTZ R56, R175, R56, UR9 ;  /* 0x00000009af387e23 */ /* 0x000fe20008010038 */
[----:B------:R-:W1:Y:S03]  /*4990*/  @!P0 LDC.64 R24, c[0x0][0x258] ;  /* 0x00009600ff188b82 */ /* 0x000e660000000a00 */
[----:B------:R-:W-:-:S06]  /*49a0*/  FADD.FTZ R59, R56, R59 ;  /* 0x0000003b383b7221 */ /* 0x000fcc0000010000 */
[----:B------:R-:W3:Y:S01]  /*49b0*/  MUFU.RSQ R59, R59 ;  /* 0x0000003b003b7308 */ /* 0x000ee20000001400 */
[----:B--2---:R-:W-:-:S04]  /*49c0*/  @!P0 LEA R2, P2, R76, R2, 0x2 ;  /* 0x000000024c028211 */ /* 0x004fc800078410ff */
[C---:B------:R-:W-:Y:S02]  /*49d0*/  @!P0 LEA.HI.X R3, R76.reuse, R3, R68, 0x2, P2 ;  /* 0x000000034c038211 */ /* 0x040fe400010f1444 */
[----:B-1----:R-:W-:-:S03]  /*49e0*/  @!P0 LEA R24, P3, R76, R24, 0x2 ;  /* 0x000000184c188211 */ /* 0x002fc600078610ff */
[----:B------:R1:W-:Y:S01]  /*49f0*/  @!P0 STG.E desc[UR4][R2.64], R57 ;  /* 0x0000003902008986 */ /* 0x0003e2000c101904 */
[----:B------:R-:W-:-:S05]  /*4a00*/  @!P0 LEA.HI.X R25, R76, R25, R68, 0x2, P3 ;  /* 0x000000194c198211 */ /* 0x000fca00018f1444 */
[----:B---3--:R1:W-:Y:S01]  /*4a10*/  @!P0 STG.E desc[UR4][R24.64], R59 ;  /* 0x0000003b18008986 */ /* 0x0083e2000c101904 */
[----:B------:R-:W-:-:S13]  /*4a20*/  ISETP.GE.AND P0, PT, R36, 0x1, PT ;  /* 0x000000012400780c */ /* 0x000fda0003f06270 */
[----:B-1----:R-:W-:Y:S05]  /*4a30*/  @!P0 BRA `(.L_x_1117) ;  /* 0x0000000c00648947 */ /* 0x002fea0003800000 */
[----:B------:R-:W-:Y:S02]  /*4a40*/  FSEL R57, R57, RZ, !P1 ;  /* 0x000000ff39397208 */ /* 0x000fe40004800000 */
[----:B------:R-:W-:-:S03]  /*4a50*/  IADD3 R36, R36, -0x1, RZ ;  /* 0xffffffff24247810 */ /* 0x000fc60007ffe0ff */
[C---:B------:R-:W-:Y:S01]  /*4a60*/  FADD.FTZ R2, -R57.reuse, R65 ;  /* 0x0000004139027221 */ /* 0x040fe20000010100 */
[C---:B------:R-:W-:Y:S01]  /*4a70*/  FADD.FTZ R160, -R57.reuse, R160 ;  /* 0x000000a039a07221 */ /* 0x040fe20000010100 */
[C---:B------:R-:W-:Y:S01]  /*4a80*/  FADD.FTZ R66, -R57.reuse, R66 ;  /* 0x0000004239427221 */ /* 0x040fe20000010100 */
[C---:B------:R-:W-:Y:S01]  /*4a90*/  FADD.FTZ R62, -R57.reuse, R62 ;  /* 0x0000003e393e7221 */ /* 0x040fe20000010100 */
[C---:B------:R-:W-:Y:S01]  /*4aa0*/  FADD.FTZ R166, -R57.reuse, R166 ;  /* 0x000000a639a67221 */ /* 0x040fe20000010100 */
[----:B------:R-:W-:Y:S02]  /*4ab0*/  IMAD R37, R36, R37, RZ ;  /* 0x0000002524257224 */ /* 0x000fe400078e02ff */
        /* <DEDUP_REMOVED lines=43> */
[----:B------:R-:W-:Y:S01]  /*4d70*/  PRMT R170, R47, 0x7632, R170 ;  /* 0x000076322faa7816 */ /* 0x000fe200000000aa */
        /* <DEDUP_REMOVED lines=18> */
[----:B------:R-:W-:Y:S01]  /*4ea0*/  SHF.L.U32 R172, R47, 0x10, RZ ;  /* 0x000000102fac7819 */ /* 0x000fe200000006ff */
[C---:B0-----:R-:W-:Y:S01]  /*4eb0*/  FMUL.FTZ R58, R59.reuse, R36 ;  /* 0x000000243b3a7220 */ /* 0x041fe20000410000 */
        /* <DEDUP_REMOVED lines=30> */
[----:B------:R-:W-:Y:S01]  /*50a0*/  FFMA.FTZ R175, R58, R172, R101 ;  /* 0x000000ac3aaf7223 */ /* 0x000fe20000010065 */
[----:B------:R-:W-:Y:S01]  /*50b0*/  PRMT R36, R45, 0x7632, R36 ;  /* 0x000076322d247816 */ /* 0x000fe20000000024 */
[----:B------:R-:W-:Y:S01]  /*50c0*/  FFMA.FTZ R66, R26, R66, R95 ;  /* 0x000000421a427223 */ /* 0x000fe2000001005f */
[----:B------:R-:W-:Y:S01]  /*50d0*/  SHF.L.U32 R170, R46, 0x10, RZ ;  /* 0x000000102eaa7819 */ /* 0x000fe200000006ff */
[----:B------:R-:W-:Y:S01]  /*50e0*/  FFMA.FTZ R176, R177, R59, R110 ;  /* 0x0000003bb1b07223 */ /* 0x000fe2000001006e */
[----:B------:R-:W-:Y:S01]  /*50f0*/  SHF.L.U32 R58, R45, 0x10, RZ ;  /* 0x000000102d3a7819 */ /* 0x000fe200000006ff */
[----:B------:R-:W-:Y:S01]  /*5100*/  FFMA.FTZ R61, R155, R61, R122 ;  /* 0x0000003d9b3d7223 */ /* 0x000fe2000001007a */
        /* <DEDUP_REMOVED lines=8> */
[----:B------:R-:W-:Y:S01]  /*5190*/  SHF.R.S32.HI R36, RZ, 0x1f, R37 ;  /* 0x0000001fff247819 */ /* 0x000fe20000011425 */
[----:B------:R-:W-:Y:S01]  /*51a0*/  FFMA.FTZ R56, R3, R56, R104 ;  /* 0x0000003803387223 */ /* 0x000fe20000010068 */
[----:B------:R-:W-:Y:S01]  /*51b0*/  PRMT R59, R27, 0x7632, R59 ;  /* 0x000076321b3b7816 */ /* 0x000fe2000000003b */
[----:B------:R-:W-:Y:S01]  /*51c0*/  FFMA.FTZ R3, R57, R58, R40 ;  /* 0x0000003a39037223 */ /* 0x000fe20000010028 */
[----:B------:R-:W-:Y:S01]  /*51d0*/  LEA.HI R170, R36, R37, RZ, 0x3 ;  /* 0x0000002524aa7211 */ /* 0x000fe200078f18ff */
[----:B------:R-:W-:Y:S01]  /*51e0*/  FFMA.FTZ R71, R115, R71, R92 ;  /* 0x0000004773477223 */ /* 0x000fe2000001005c */
[----:B------:R-:W0:Y:S01]  /*51f0*/  LDC.64 R36, c[0x0][0x2b8] ;  /* 0x0000ae00ff247b82 */ /* 0x000e220000000a00 */
[----:B------:R-:W-:Y:S01]  /*5200*/  SHF.L.U32 R173, R27, 0x10, RZ ;  /* 0x000000101bad7819 */ /* 0x000fe200000006ff */
[----:B------:R-:W-:Y:S01]  /*5210*/  IMAD.U32 R59, R59, 0x10000, RZ ;  /* 0x000100003b3b7824 */ /* 0x000fe200078e00ff */
[----:B------:R-:W-:Y:S01]  /*5220*/  PRMT R57, R31, 0x7632, R57 ;  /* 0x000076321f397816 */ /* 0x000fe20000000039 */
        /* <DEDUP_REMOVED lines=9> */
[----:B------:R-:W-:Y:S01]  /*52c0*/  F2FP.BF16.F32.PACK_AB R56, R3, R56 ;  /* 0x000000380338723e */ /* 0x000fe200000010ff */
[----:B------:R-:W-:Y:S01]  /*52d0*/  FFMA.FTZ R181, R196, R59, R125 ;  /* 0x0000003bc4b57223 */ /* 0x000fe2000001007d */
[----:B------:R-:W-:Y:S01]  /*52e0*/  F2FP.BF16.F32.PACK_AB R58, R57, R174 ;  /* 0x000000ae393a723e */ /* 0x000fe200000010ff */
[----:B------:R-:W-:Y:S01]  /*52f0*/  FFMA.FTZ R183, R208, R173, R129 ;  /* 0x000000add0b77223 */ /* 0x000fe20000010081 */
[----:B------:R-:W-:Y:S01]  /*5300*/  F2FP.BF16.F32.PACK_AB R57, R172, R63 ;  /* 0x0000003fac39723e */ /* 0x000fe200000010ff */
[----:B------:R-:W-:Y:S01]  /*5310*/  FFMA.FTZ R160, R30, R160, R91 ;  /* 0x000000a01ea07223 */ /* 0x000fe2000001005b */
[----:B------:R-:W-:Y:S01]  /*5320*/  PRMT R2, R39, 0x7632, R2 ;  /* 0x0000763227027816 */ /* 0x000fe20000000002 */
[----:B------:R-:W-:Y:S01]  /*5330*/  FFMA.FTZ R73, R119, R73, R88 ;  /* 0x0000004977497223 */ /* 0x000fe20000010058 */
[----:B------:R-:W-:Y:S01]  /*5340*/  LEA.HI.SX32 R63, R170, R105, 0x1d ;  /* 0x00000069aa3f7211 */ /* 0x000fe200078feaff */
[----:B------:R-:W-:Y:S01]  /*5350*/  FFMA.FTZ R156, R163, R156, R130 ;  /* 0x0000009ca39c7223 */ /* 0x000fe20000010082 */
[----:B------:R-:W-:Y:S01]  /*5360*/  PRMT R3, R43, 0x7632, R3 ;  /* 0x000076322b037816 */ /* 0x000fe20000000003 */
[----:B------:R-:W-:Y:S01]  /*5370*/  FFMA.FTZ R0, R123, R0, R84 ;  /* 0x000000007b007223 */ /* 0x000fe20000010054 */
[----:B------:R-:W-:-:S02]  /*5380*/  SHF.L.U32 R170, R39, 0x10, RZ ;  /* 0x0000001027aa7819 */ /* 0x000fc400000006ff */
[----:B------:R-:W-:Y:S02]  /*5390*/  SHF.L.U32 R173, R43, 0x10, RZ ;  /* 0x000000102bad7819 */ /* 0x000fe400000006ff */
[----:B------:R-:W-:Y:S01]  /*53a0*/  SHF.L.U32 R172, R2, 0x10, RZ ;  /* 0x0000001002ac7819 */ /* 0x000fe200000006ff */
[----:B------:R-:W-:Y:S01]  /*53b0*/  FFMA.FTZ R218, R218, R170, R85 ;  /* 0x000000aadada7223 */ /* 0x000fe20000010055 */
[----:B------:R-:W-:Y:S01]  /*53c0*/  SHF.L.U32 R174, R3, 0x10, RZ ;  /* 0x0000001003ae7819 */ /* 0x000fe200000006ff */
[----:B0-----:R-:W-:Y:S01]  /*53d0*/  IMAD.WIDE.U32 R2, R63, 0x10, R36 ;  /* 0x000000103f027825 */ /* 0x001fe200078e0024 */
[----:B------:R-:W-:-:S03]  /*53e0*/  F2FP.BF16.F32.PACK_AB R59, R176, R175 ;  /* 0x000000afb03b723e */ /* 0x000fc600000010ff */
[----:B------:R-:W-:Y:S01]  /*53f0*/  FFMA.FTZ R182, R182, R173, R81 ;  /* 0x000000adb6b67223 */ /* 0x000fe20000010051 */
[----:B------:R-:W-:Y:S01]  /*5400*/  FFMA.FTZ R170, R107, R33, R100 ;  /* 0x000000216baa7223 */ /* 0x000fe20000010064 */
[----:B------:R-:W-:Y:S01]  /*5410*/  FFMA.FTZ R173, R147, R32, R112 ;  /* 0x0000002093ad7223 */ /* 0x000fe20000010070 */
[----:B------:R-:W-:Y:S01]  /*5420*/  FFMA.FTZ R187, R220, R172, R133 ;  /* 0x000000acdcbb7223 */ /* 0x000fe20000010085 */
[----:B------:R-:W-:Y:S01]  /*5430*/  FFMA.FTZ R172, R106, R25, R99 ;  /* 0x000000196aac7223 */ /* 0x000fe20000010063 */
[----:B------:R-:W-:Y:S01]  /*5440*/  FFMA.FTZ R175, R149, R29, R114 ;  /* 0x0000001d95af7223 */ /* 0x000fe20000010072 */
[----:B------:R0:W-:Y:S01]  /*5450*/  STG.E.128 desc[UR4][R2.64], R56 ;  /* 0x0000003802007986 */ /* 0x0001e2000c101d04 */
[----:B------:R-:W-:Y:S01]  /*5460*/  SHF.L.U32 R177, R35, 0x10, RZ ;  /* 0x0000001023b17819 */ /* 0x000fe200000006ff */
[----:B------:R-:W-:Y:S01]  /*5470*/  FFMA.FTZ R189, R234, R174, R137 ;  /* 0x000000aeeabd7223 */ /* 0x000fe20000010089 */
[----:B------:R-:W-:Y:S01]  /*5480*/  IADD3 R25, R63, 0x20, RZ ;  /* 0x000000203f197810 */ /* 0x000fe20007ffe0ff */
[----:B------:R-:W-:Y:S01]  /*5490*/  FFMA.FTZ R174, R109, R28, R98 ;  /* 0x0000001c6dae7223 */ /* 0x000fe20000010062 */
[----:B------:R-:W-:Y:S01]  /*54a0*/  F2FP.BF16.F32.PACK_AB R61, R61, R66 ;  /* 0x000000423d3d723e */ /* 0x000fe200000010ff */
[----:B------:R-:W-:Y:S01]  /*54b0*/  FFMA.FTZ R206, R206, R177, R89 ;  /* 0x000000b1cece7223 */ /* 0x000fe20000010059 */
[----:B------:R-:W-:Y:S01]  /*54c0*/  IADD3 R29, R63, 0x40, RZ ;  /* 0x000000403f1d7810 */ /* 0x000fe20007ffe0ff */
[----:B------:R-:W-:Y:S01]  /*54d0*/  FFMA.FTZ R177, R151, R24, R116 ;  /* 0x0000001897b17223 */ /* 0x000fe20000010074 */
[----:B------:R-:W-:-:S02]  /*54e0*/  IADD3 R33, R63, 0x60, RZ ;  /* 0x000000603f217810 */ /* 0x000fc40007ffe0ff */
[C---:B------:R-:W-:Y:S02]  /*54f0*/  IADD3 R185, R63.reuse, 0x80, RZ ;  /* 0x000000803fb97810 */ /* 0x040fe40007ffe0ff */
[----:B------:R-:W-:Y:S02]  /*5500*/  IADD3 R63, R63, 0xa0, RZ ;  /* 0x000000a03f3f7810 */ /* 0x000fe40007ffe0ff */
[----:B0-----:R-:W-:Y:S01]  /*5510*/  F2FP.BF16.F32.PACK_AB R56, R173, R170 ;  /* 0x000000aaad38723e */ /* 0x001fe200000010ff */
[----:B------:R-:W-:Y:S01]  /*5520*/  FFMA.FTZ R170, R111, R62, R96 ;  /* 0x0000003e6faa7223 */ /* 0x000fe20000010060 */
[----:B------:R-:W-:Y:S01]  /*5530*/  FFMA.FTZ R62, R113, R67, R94 ;  /* 0x00000043713e7223 */ /* 0x000fe2000001005e */
[----:B------:R-:W-:Y:S01]  /*5540*/  FFMA.FTZ R173, R157, R164, R124 ;  /* 0x000000a49dad7223 */ /* 0x000fe2000001007c */
[----:B------:R-:W-:Y:S01]  /*5550*/  F2FP.BF16.F32.PACK_AB R57, R175, R172 ;  /* 0x000000acaf39723e */ /* 0x000fe200000010ff */
[----:B------:R-:W-:Y:S01]  /*5560*/  FFMA.FTZ R175, R161, R168, R128 ;  /* 0x000000a8a1af7223 */ /* 0x000fe20000010080 */
[----:B------:R-:W-:-:S04]  /*5570*/  IMAD.WIDE.U32 R2, R25, 0x10, R36 ;  /* 0x0000001019027825 */ /* 0x000fc800078e0024 */
        /* <DEDUP_REMOVED lines=8> */
[----:B------:R-:W-:Y:S01]  /*5600*/  IMAD.WIDE.U32 R24, R29, 0x10, R36 ;  /* 0x000000101d187825 */ /* 0x000fe200078e0024 */
[----:B------:R-:W-:-:S03]  /*5610*/  F2FP.BF16.F32.PACK_AB R64, R158, R71 ;  /* 0x000000479e40723e */ /* 0x000fc600000010ff */
[----:B------:R-:W-:Y:S01]  /*5620*/  FFMA.FTZ R158, R38, R74, R83 ;  /* 0x0000004a269e7223 */ /* 0x000fe20000010053 */
[----:B------:R-:W-:Y:S01]  /*5630*/  F2FP.BF16.F32.PACK_AB R58, R177, R174 ;  /* 0x000000aeb13a723e */ /* 0x000fe200000010ff */
[----:B------:R-:W-:Y:S01]  /*5640*/  IMAD.WIDE.U32 R28, R33, 0x10, R36 ;  /* 0x00000010211c7825 */ /* 0x000fe200078e0024 */
[----:B------:R-:W-:-:S03]  /*5650*/  F2FP.BF16.F32.PACK_AB R65, R173, R160 ;  /* 0x000000a0ad41723e */ /* 0x000fc600000010ff */
[----:B------:R-:W-:Y:S01]  /*5660*/  FFMA.FTZ R74, R41, R75, R82 ;  /* 0x0000004b294a7223 */ /* 0x000fe20000010052 */
[----:B------:R-:W-:Y:S01]  /*5670*/  F2FP.BF16.F32.PACK_AB R70, R175, R70 ;  /* 0x00000046af46723e */ /* 0x000fe200000010ff */
[----:B------:R-:W-:-:S04]  /*5680*/  IMAD.WIDE.U32 R32, R185, 0x10, R36 ;  /* 0x00000010b9207825 */ /* 0x000fc800078e0024 */
[----:B------:R-:W-:Y:S01]  /*5690*/  FFMA.FTZ R177, R169, R154, R136 ;  /* 0x0000009aa9b17223 */ /* 0x000fe20000010088 */
[----:B------:R-:W-:Y:S01]  /*56a0*/  FFMA.FTZ R175, R152, R72, R135 ;  /* 0x0000004898af7223 */ /* 0x000fe20000010087 */
[----:B------:R-:W-:Y:S01]  /*56b0*/  FFMA.FTZ R173, R167, R68, R134 ;  /* 0x00000044a7ad7223 */ /* 0x000fe20000010086 */
[----:B------:R-:W-:Y:S01]  /*56c0*/  IMAD.WIDE.U32 R36, R63, 0x10, R36 ;  /* 0x000000103f247825 */ /* 0x000fe200078e0024 */
[----:B------:R-:W-:Y:S02]  /*56d0*/  F2FP.BF16.F32.PACK_AB R59, R179, R178 ;  /* 0x000000b2b33b723e */ /* 0x000fe400000010ff */
[----:B------:R-:W-:Y:S02]  /*56e0*/  F2FP.BF16.F32.PACK_AB R63, R181, R180 ;  /* 0x000000b4b53f723e */ /* 0x000fe400000010ff */
[----:B------:R-:W-:Y:S01]  /*56f0*/  F2FP.BF16.F32.PACK_AB R60, R67, R170 ;  /* 0x000000aa433c723e */ /* 0x000fe200000010ff */
[----:B------:R1:W-:Y:S01]  /*5700*/  STG.E.128 desc[UR4][R2.64], R56 ;  /* 0x0000003802007986 */ /* 0x0003e2000c101d04 */
[----:B------:R-:W-:-:S02]  /*5710*/  F2FP.BF16.F32.PACK_AB R67, R183, R206 ;  /* 0x000000ceb743723e */ /* 0x000fc400000010ff */
        /* <DEDUP_REMOVED lines=11> */
.L_x_1117:
[----:B------:R-:W-:Y:S05]  /*57d0*/  BSYNC B0 ;  /* 0x0000000000007941 */ /* 0x000fea0003800000 */
.L_x_1116:
[----:B-1----:R-:W1:Y:S02]  /*57e0*/  LDC.64 R2, c[0x0][0x210] ;  /* 0x00008400ff027b82 */ /* 0x002e640000000a00 */
[----:B-1----:R-:W-:-:S04]  /*57f0*/  LEA R76, R2, R76, 0x2 ;  /* 0x0000004c024c7211 */ /* 0x002fc800078e10ff */
[----:B------:R-:W-:-:S13]  /*5800*/  ISETP.GE.AND P0, PT, R76, R3, PT ;  /* 0x000000034c00720c */ /* 0x000fda0003f06270 */
[----:B------:R-:W-:Y:S05]  /*5810*/  @!P0 BRA `(.L_x_1118) ;  /* 0xffffffb4002c8947 */ /* 0x000fea000383ffff */
[----:B------:R-:W-:Y:S05]  /*5820*/  EXIT ;  /* 0x000000000000794d */ /* 0x000fea0003800000 */
.L_x_1115:
[----:B------:R-:W-:Y:S01]  /*5830*/  HFMA2.MMA R203, -RZ, RZ, 0, 1.847743988037109375e-06 ;  /* 0x0000001fffcb7435 */ /* 0x000fe200000001ff */
[----:B------:R-:W-:Y:S01]  /*5840*/  BSSY B0, `(.L_x_1119) ;  /* 0x0000007000007945 */ /* 0x000fe20003800000 */
[----:B------:R-:W-:Y:S01]  /*5850*/  MOV R184, R0 ;  /* 0x0000000000b87202 */ /* 0x000fe20000000f00 */
[----:B------:R-:W-:Y:S01]  /*5860*/  IMAD.MOV.U32 R186, RZ, RZ, 0x1 ;  /* 0x00000001ffba7424 */ /* 0x000fe200078e00ff */
[----:B------:R-:W-:-:S07]  /*5870*/  MOV R175, 0xffffffff ;  /* 0xffffffff00af7802 */ /* 0x000fce0000000f00 */
[----:B-----5:R-:W-:Y:S05]  /*5880*/  WARPSYNC.COLLECTIVE R175, `(.L_x_1120) ;  /* 0x00000000af087348 */ /* 0x020fea0003c00000 */
[----:B------:R0:W1:Y:S02]  /*5890*/  SHFL.BFLY P2, R59, R184, R186, R203 ;  /* 0x0c0000bab83b7389 */ /* 0x00006400000400cb */
[----:B01---5:R-:W-:Y:S01]  /*58a0*/  ENDCOLLECTIVE ;  /* 0x000000000000791b */ /* 0x023fe20003800000 */
.L_x_1120:
[----:B------:R-:W-:Y:S05]  /*58b0*/  BSYNC B0 ;  /* 0x0000000000007941 */ /* 0x000fea0003800000 */
.L_x_1119:
        /* <DEDUP_REMOVED lines=10> */
.L_x_1121:
[----:B------:R-:W-:Y:S01]  /*5960*/  HFMA2.MMA R186, -RZ, RZ, 0, 2.384185791015625e-07 ;  /* 0x00000004ffba7435 */ /* 0x000fe200000001ff */
[----:B------:R-:W-:-:S05]  /*5970*/  MOV R2, R59 ;  /* 0x0000003b00027202 */ /* 0x000fca0000000f00 */
[----:B------:R-:W-:-:S05]  /*5980*/  FADD.FTZ R2, R3, R2 ;  /* 0x0000000203027221 */ /* 0x000fca0000010000 */
[----:B------:R-:W-:-:S07]  /*5990*/  MOV R184, R2 ;  /* 0x0000000200b87202 */ /* 0x000fce0000000f00 */
[----:B------:R-:W-:Y:S05]  /*59a0*/  WARPSYNC.COLLECTIVE R175, `(.L_x_1122) ;  /* 0x00000000af087348 */ /* 0x000fea0003c00000 */
[----:B------:R0:W1:Y:S02]  /*59b0*/  SHFL.BFLY P2, R59, R184, R186, R203 ;  /* 0x0c0000bab83b7389 */ /* 0x00006400000400cb */
[----:B01----:R-:W-:Y:S01]  /*59c0*/  ENDCOLLECTIVE ;  /* 0x000000000000791b */ /* 0x003fe20003800000 */
.L_x_1122:
[----:B------:R-:W-:Y:S01]  /*59d0*/  HFMA2.MMA R186, -RZ, RZ, 0, 4.76837158203125e-07 ;  /* 0x00000008ffba7435 */ /* 0x000fe200000001ff */
[----:B------:R-:W-:-:S05]  /*59e0*/  MOV R25, R59 ;  /* 0x0000003b00197202 */ /* 0x000fca0000000f00 */
[----:B------:R-:W-:-:S05]  /*59f0*/  FADD.FTZ R25, R2, R25 ;  /* 0x0000001902197221 */ /* 0x000fca0000010000 */
[----:B------:R-:W-:-:S07]  /*5a00*/  MOV R184, R25 ;  /* 0x0000001900b87202 */ /* 0x000fce0000000f00 */
[----:B------:R-:W-:Y:S05]  /*5a10*/  WARPSYNC.COLLECTIVE R175, `(.L_x_1123) ;  /* 0x00000000af087348 */ /* 0x000fea0003c00000 */
[----:B------:R0:W1:Y:S02]  /*5a20*/  SHFL.BFLY P2, R59, R184, R186, R203 ;  /* 0x0c0000bab83b7389 */ /* 0x00006400000400cb */
[----:B01----:R-:W-:Y:S01]  /*5a30*/  ENDCOLLECTIVE ;  /* 0x000000000000791b */ /* 0x003fe20003800000 */
.L_x_1123:
[----:B------:R-:W-:Y:S01]  /*5a40*/  IMAD.MOV.U32 R186, RZ, RZ, 0x10 ;  /* 0x00000010ffba7424 */ /* 0x000fe200078e00ff */
[----:B------:R-:W-:-:S05]  /*5a50*/  MOV R24, R59 ;  /* 0x0000003b00187202 */ /* 0x000fca0000000f00 */
[----:B------:R-:W-:-:S05]  /*5a60*/  FADD.FTZ R24, R25, R24 ;  /* 0x0000001819187221 */ /* 0x000fca0000010000 */
[----:B------:R-:W-:-:S07]  /*5a70*/  MOV R184, R24 ;  /* 0x0000001800b87202 */ /* 0x000fce0000000f00 */
[----:B------:R-:W-:Y:S05]  /*5a80*/  WARPSYNC.COLLECTIVE R175, `(.L_x_1124) ;  /* 0x00000000af087348 */ /* 0x000fea0003c00000 */
[----:B------:R0:W1:Y:S02]  /*5a90*/  SHFL.BFLY P2, R59, R184, R186, R203 ;  /* 0x0c0000bab83b7389 */ /* 0x00006400000400cb */
[----:B01----:R-:W-:Y:S01]  /*5aa0*/  ENDCOLLECTIVE ;  /* 0x000000000000791b */ /* 0x003fe20003800000 */
.L_x_1124:
        /* <DEDUP_REMOVED lines=100> */
[----:B------:R-:W-:-:S07]  /*60f0*/  MOV R184, R0 ;  /* 0x0000000000b87202 */ /* 0x000fce0000000f00 */
[----:B------:R-:W-:Y:S05]  /*6100*/  WARPSYNC.COLLECTIVE R175, `(.L_x_1125) ;  /* 0x00000000af087348 */ /* 0x000fea0003c00000 */
[----:B------:R0:W1:Y:S02]  /*6110*/  SHFL.BFLY P2, R59, R184, R186, R203 ;  /* 0x0c0000bab83b7389 */ /* 0x00006400000400cb */
[----:B01----:R-:W-:Y:S01]  /*6120*/  ENDCOLLECTIVE ;  /* 0x000000000000791b */ /* 0x003fe20003800000 */
.L_x_1125:
[----:B------:R-:W-:Y:S01]  /*6130*/  HFMA2.MMA R186, -RZ, RZ, 0, 1.1920928955078125e-07 ;  /* 0x00000002ffba7435 */ /* 0x000fe200000001ff */
[----:B------:R-:W-:-:S05]  /*6140*/  MOV R3, R59 ;  /* 0x0000003b00037202 */ /* 0x000fca0000000f00 */
[----:B------:R-:W-:-:S05]  /*6150*/  FADD.FTZ R3, R0, R3 ;  /* 0x0000000300037221 */ /* 0x000fca0000010000 */
[----:B------:R-:W-:-:S07]  /*6160*/  MOV R184, R3 ;  /* 0x0000000300b87202 */ /* 0x000fce0000000f00 */
[----:B------:R-:W-:Y:S05]  /*6170*/  WARPSYNC.COLLECTIVE R175, `(.L_x_1126) ;  /* 0x00000000af087348 */ /* 0x000fea0003c00000 */
[----:B------:R0:W1:Y:S02]  /*6180*/  SHFL.BFLY P2, R59, R184, R186, R203 ;  /* 0x0c0000bab83b7389 */ /* 0x00006400000400cb */
[----:B01----:R-:W-:Y:S01]  /*6190*/  ENDCOLLECTIVE ;  /* 0x000000000000791b */ /* 0x003fe20003800000 */
.L_x_1126:
[----:B------:R-:W-:Y:S01]  /*61a0*/  HFMA2.MMA R186, -RZ, RZ, 0, 2.384185791015625e-07 ;  /* 0x00000004ffba7435 */ /* 0x000fe200000001ff */
[----:B------:R-:W-:-:S05]  /*61b0*/  MOV R2, R59 ;  /* 0x0000003b00027202 */ /* 0x000fca0000000f00 */
[----:B------:R-:W-:-:S05]  /*61c0*/  FADD.FTZ R2, R3, R2 ;  /* 0x0000000203027221 */ /* 0x000fca0000010000 */
[----:B------:R-:W-:-:S07]  /*61d0*/  MOV R184, R2 ;  /* 0x0000000200b87202 */ /* 0x000fce0000000f00 */
[----:B------:R-:W-:Y:S05]  /*61e0*/  WARPSYNC.COLLECTIVE R175, `(.L_x_1127) ;  /* 0x00000000af087348 */ /* 0x000fea0003c00000 */
[----:B------:R0:W1:Y:S02]  /*61f0*/  SHFL.BFLY P2, R59, R184, R186, R203 ;  /* 0x0c0000bab83b7389 */ /* 0x00006400000400cb */
[----:B01----:R-:W-:Y:S01]  /*6200*/  ENDCOLLECTIVE ;  /* 0x000000000000791b */ /* 0x003fe20003800000 */
.L_x_1127:
[----:B------:R-:W-:Y:S01]  /*6210*/  HFMA2.MMA R186, -RZ, RZ, 0, 4.76837158203125e-07 ;  /* 0x00000008ffba7435 */ /* 0x000fe200000001ff */
[----:B------:R-:W-:-:S05]  /*6220*/  MOV R25, R59 ;  /* 0x0000003b00197202 */ /* 0x000fca0000000f00 */
[----:B------:R-:W-:-:S05]  /*6230*/  FADD.FTZ R25, R2, R25 ;  /* 0x0000001902197221 */ /* 0x000fca0000010000 */
[----:B------:R-:W-:-:S07]  /*6240*/  MOV R184, R25 ;  /* 0x0000001900b87202 */ /* 0x000fce0000000f00 */
[----:B------:R-:W-:Y:S05]  /*6250*/  WARPSYNC.COLLECTIVE R175, `(.L_x_1128) ;  /* 0x00000000af087348 */ /* 0x000fea0003c00000 */
[----:B------:R0:W1:Y:S02]  /*6260*/  SHFL.BFLY P2, R59, R184, R186, R203 ;  /* 0x0c0000bab83b7389 */ /* 0x00006400000400cb */
[----:B01----:R-:W-:Y:S01]  /*6270*/  ENDCOLLECTIVE ;  /* 0x000000000000791b */ /* 0x003fe20003800000 */
.L_x_1128:
[----:B------:R-:W-:Y:S01]  /*6280*/  HFMA2.MMA R186, -RZ, RZ, 0, 9.5367431640625e-07 ;  /* 0x00000010ffba7435 */ /* 0x000fe200000001ff */
[----:B------:R-:W-:-:S05]  /*6290*/  MOV R24, R59 ;  /* 0x0000003b00187202 */ /* 0x000fca0000000f00 */
[----:B------:R-:W-:-:S05]  /*62a0*/  FADD.FTZ R58, R25, R24 ;  /* 0x00000018193a7221 */ /* 0x000fca0000010000 */
[----:B------:R-:W-:-:S07]  /*62b0*/  MOV R184, R58 ;  /* 0x0000003a00b87202 */ /* 0x000fce0000000f00 */
[----:B------:R-:W-:Y:S05]  /*62c0*/  WARPSYNC.COLLECTIVE R175, `(.L_x_1129) ;  /* 0x00000000af087348 */ /* 0x000fea0003c00000 */
[----:B------:R0:W1:Y:S02]  /*62d0*/  SHFL.BFLY P2, R59, R184, R186, R203 ;  /* 0x0c0000bab83b7389 */ /* 0x00006400000400cb */
[----:B01----:R-:W-:Y:S01]  /*62e0*/  ENDCOLLECTIVE ;  /* 0x000000000000791b */ /* 0x003fe20003800000 */
.L_x_1129:
[----:B------:R-:W-:Y:S05]  /*62f0*/  BRA `(.L_x_1130) ;  /* 0xffffffe4008c7947 */ /* 0x000fea000383ffff */
.L_x_1131:
        /* <DEDUP_REMOVED lines=16> */
.L_x_44342:


//--------------------- .text._ZN10layer_norm13ln_fwd_kernelINS_13Kernel_traitsI13__nv_bfloat16S2_S2_S2_fjLj1536ELj1ELj4ELj1ELj16ENS_18Kernel_traits_baseILj1536ES2_S2_S2_S2_fjLj128EEEEELb1ELb0ELb0ELb0EEEvNS_9FwdParamsE --------------------------
	.section	.text._ZN10layer_norm13ln_fwd_kernelINS_13Kernel_traitsI13__nv_bfloat16S2_S2_S2_fjLj1536ELj1ELj4ELj1ELj16ENS_18Kernel_traits_baseILj1536ES2_S2_S2_S2_fjLj128EEEEELb1ELb0ELb0ELb0EEEvNS_9FwdParamsE,"ax",@progbits
	.align	128
        .global         _ZN10layer_norm13ln_fwd_kernelINS_13Kernel_traitsI13__nv_bfloat16S2_S2_S2_fjLj1536ELj1ELj4ELj1ELj16ENS_18Kernel_traits_baseILj1536ES2_S2_S2_S2_fjLj128EEEEELb1ELb0ELb0ELb0EEEvNS_9FwdParamsE
        .type           _ZN10layer_norm13ln_fwd_kernelINS_13Kernel_traitsI13__nv_bfloat16S2_S2_S2_fjLj1536ELj1ELj4ELj1ELj16ENS_18Kernel_traits_baseILj1536ES2_S2_S2_S2_fjLj128EEEEELb1ELb0ELb0ELb0EEEvNS_9FwdParamsE,@function
        .size           _ZN10layer_norm13ln_fwd_kernelINS_13Kernel_traitsI13__nv_bfloat16S2_S2_S2_fjLj1536ELj1ELj4ELj1ELj16ENS_18Kernel_traits_baseILj1536ES2_S2_S2_S2_fjLj128EEEEELb1ELb0ELb0ELb0EEEvNS_9FwdParamsE,(.L_x_44343 - _ZN10layer_norm13ln_fwd_kernelINS_13Kernel_traitsI13__nv_bfloat16S2_S2_S2_fjLj1536ELj1ELj4ELj1ELj16ENS_18Kernel_traits_baseILj1536ES2_S2_S2_S2_fjLj128EEEEELb1ELb0ELb0ELb0EEEvNS_9FwdParamsE)
        .other          _ZN10layer_norm13ln_fwd_kernelINS_13Kernel_traitsI13__nv_bfloat16S2_S2_S2_fjLj1536ELj1ELj4ELj1ELj16ENS_18Kernel_traits_baseILj1536ES2_S2_S2_S2_fjLj128EEEEELb1ELb0ELb0ELb0EEEvNS_9FwdParamsE,@"STO_CUDA_ENTRY STV_DEFAULT"
_ZN10layer_norm13ln_fwd_kernelINS_13Kernel_traitsI13__nv_bfloat16S2_S2_S2_fjLj1536ELj1ELj4ELj1ELj16ENS_18Kernel_traits_baseILj1536ES2_S2_S2_S2_fjLj128EEEEELb1ELb0ELb0ELb0EEEvNS_9FwdParamsE:
.text._ZN10layer_norm13ln_fwd_kernelINS_13Kernel_traitsI13__nv_bfloat16S2_S2_S2_fjLj1536ELj1ELj4ELj1ELj16ENS_18Kernel_traits_baseILj1536ES2_S2_S2_S2_fjLj128EEEEELb1ELb0ELb0ELb0EEEvNS_9FwdParamsE:
[----:B------:R-:W-:Y:S08]  /*0000*/  LDC R1, c[0x0][0x28] ;  /* 0x00000a00ff017b82 */ /* 0x000ff00000000800 */
[----:B------:R-:W0:Y:S01]  /*0010*/  LDC R82, c[0x0][0x2e8] ;  /* 0x0000ba00ff527b82 */ /* 0x000e220000000800 */
[----:B------:R-:W-:Y:S02]  /*0020*/  ULDC.U8 UR4, c[0x0][0x2f4] ;  /* 0x0000bd0000047ab9 */ /* 0x000fe40000000000 */
[----:B------:R-:W-:Y:S01]  /*0030*/  ISETP.NE.AND P0, PT, RZ, UR4, PT ;  /* 0x00000004ff007c0c */ /* 0x000fe2000bf05270 */
[----:B------:R-:W-:-:S04]  /*0040*/  ULDC.64 UR4, c[0x0][0x208] ;  /* 0x0000820000047ab9 */ /* 0x000fc80000000a00 */
[----:B------:R-:W1:Y:S01]  /*0050*/  LDC R83, c[0x0][0x2ec] ;  /* 0x0000bb00ff537b82 */ /* 0x000e620000000800 */
[----:B------:R-:W-:Y:S01]  /*0060*/  ULDC.64 UR6, c[0x0][0x2e0] ;  /* 0x0000b80000067ab9 */ /* 0x000fe20000000a00 */
[----:B------:R-:W2:Y:S01]  /*0070*/  S2R R40, SR_TID.X ;  /* 0x0000000000287919 */ /* 0x000ea20000002100 */
[----:B------:R-:W3:Y:S05]  /*0080*/  S2R R39, SR_CTAID.X ;  /* 0x0000000000277919 */ /* 0x000eea0000002500 */
[----:B------:R-:W4:Y:S01]  /*0090*/  @P0 LDC R5, c[0x0][0x2f0] ;  /* 0x0000bc00ff050b82 */ /* 0x000f220000000800 */
[----:B0-----:R-:W-:-:S07]  /*00a0*/  @P0 IMAD.MOV.U32 R2, RZ, RZ, R82 ;  /* 0x000000ffff020224 */ /* 0x001fce00078e0052 */
[----:B------:R-:W0:Y:S01]  /*00b0*/  LDC R11, c[0x0][0x218] ;  /* 0x00008600ff0b7b82 */ /* 0x000e220000000800 */
[----:B-1----:R-:W-:-:S06]  /*00c0*/  @P0 IMAD.MOV.U32 R3, RZ, RZ, R83 ;  /* 0x000000ffff030224 */ /* 0x002fcc00078e0053 */
[----:B------:R-:W4:Y:S01]  /*00d0*/  @P0 LDG.E.64 R2, desc[UR4][R2.64] ;  /* 0x0000000402020981 */ /* 0x000f22000c1e1b00 */
[----:B------:R-:W-:Y:S01]  /*00e0*/  MOV R90, UR6 ;  /* 0x00000006005a7c02 */ /* 0x000fe20008000f00 */
[----:B------:R-:W-:-:S06]  /*00f0*/  IMAD.U32 R91, RZ, RZ, UR7 ;  /* 0x00000007ff5b7e24 */ /* 0x000fcc000f8e00ff */
[----:B------:R-:W5:Y:S01]  /*0100*/  @P0 LDG.E.64 R90, desc[UR4][R90.64] ;  /* 0x000000045a5a0981 */ /* 0x000f62000c1e1b00 */
[----:B------:R-:W-:Y:S01]  /*0110*/  ULDC UR6, c[0x0][0x0] ;  /* 0x0000000000067ab9 */ /* 0x000fe20000000800 */
[----:B--2---:R-:W-:Y:S01]  /*0120*/  LOP3.LUT R37, R40, 0x1f, RZ, 0xc0, !PT ;  /* 0x0000001f28257812 */ /* 0x004fe200078ec0ff */
[--C-:B---3--:R-:W-:Y:S01]  /*0130*/  IMAD R58, R39, UR6, R40.reuse ;  /* 0x00000006273a7c24 */ /* 0x108fe2000f8e0228 */
[----:B0-----:R-:W-:Y:S01]  /*0140*/  SHF.R.S32.HI R0, RZ, 0x1f, R11 ;  /* 0x0000001fff007819 */ /* 0x001fe2000001140b */
[----:B------:R-:W-:Y:S01]  /*0150*/  BSSY B0, `(.L_x_1132) ;  /* 0x000004f000007945 */ /* 0x000fe20003800000 */
[----:B------:R-:W-:Y:S02]  /*0160*/  LOP3.LUT R41, R41, 0xfffffff7, RZ, 0xc0, !PT ;  /* 0xfffffff729297812 */ /* 0x000fe400078ec0ff */
[----:B------:R-:W-:Y:S02]  /*0170*/  LEA.HI R0, R0, R11, RZ, 0x3 ;  /* 0x0000000b00007211 */ /* 0x000fe400078f18ff */
[----:B------:R-:W-:-:S02]  /*0180*/  SHF.R.U32.HI R40, RZ, 0x5, R40 ;  /* 0x00000005ff287819 */ /* 0x000fc40000011628 */
[----:B----4-:R-:W-:Y:S01]  /*0190*/  @P0 IADD3 R82, P1, R2, R5, RZ ;  /* 0x0000000502520210 */ /* 0x010fe20007f3e0ff */
[----:B------:R-:W-:-:S04]  /*01a0*/  IMAD.WIDE.U32 R4, R58, -0x326172a9, RZ ;  /* 0xcd9e8d573a047825 */ /* 0x000fc800078e00ff */
[----:B------:R-:W-:Y:S01]  /*01b0*/  @P0 IMAD.X R83, RZ, RZ, R3, P1 ;  /* 0x000000ffff530224 */ /* 0x000fe200008e0603 */
[----:B-----5:R-:W-:Y:S01]  /*01c0*/  IADD3 R55, R91, -0x4498517b, RZ ;  /* 0xbb67ae855b377810 */ /* 0x020fe20007ffe0ff */
[----:B------:R-:W-:-:S03]  /*01d0*/  VIADD R54, R90, 0x9e3779b9 ;  /* 0x9e3779b95a367836 */ /* 0x000fc60000000000 */
[--C-:B------:R-:W-:Y:S01]  /*01e0*/  SHF.R.U32.HI R56, RZ, 0x2, R83.reuse ;  /* 0x00000002ff387819 */ /* 0x100fe20000011653 */
[----:B------:R-:W-:Y:S01]  /*01f0*/  VIADD R53, R90, 0x3c6ef372 ;  /* 0x3c6ef3725a357836 */ /* 0x000fe20000000000 */
[----:B------:R-:W-:Y:S01]  /*0200*/  SHF.R.U64 R57, R82, 0x2, R83 ;  /* 0x0000000252397819 */ /* 0x000fe20000001253 */
[----:B------:R-:W-:Y:S01]  /*0210*/  VIADD R51, R91, 0x32370b8f ;  /* 0x32370b8f5b337836 */ /* 0x000fe20000000000 */
[----:B------:R-:W-:Y:S01]  /*0220*/  LOP3.LUT R6, R5, R56, R90, 0x96, !PT ;  /* 0x0000003805067212 */ /* 0x000fe200078e965a */
[C---:B------:R-:W-:Y:S01]  /*0230*/  VIADD R50, R90.reuse, 0xdaa66d2b ;  /* 0xdaa66d2b5a327836 */ /* 0x040fe20000000000 */
[----:B------:R-:W-:Y:S01]  /*0240*/  IADD3 R52, R91, 0x76cf5d0a, RZ ;  /* 0x76cf5d0a5b347810 */ /* 0x000fe20007ffe0ff */
[----:B------:R-:W-:Y:S01]  /*0250*/  IMAD.WIDE.U32 R2, R57, -0x2daee0ad, RZ ;  /* 0xd2511f5339027825 */ /* 0x000fe200078e00ff */
[C---:B------:R-:W-:Y:S02]  /*0260*/  IADD3 R49, R90.reuse, 0x78dde6e4, RZ ;  /* 0x78dde6e45a317810 */ /* 0x040fe40007ffe0ff */
[----:B------:R-:W-:Y:S01]  /*0270*/  IADD3 R45, R90, 0x1715609d, RZ ;  /* 0x1715609d5a2d7810 */ /* 0x000fe20007ffe0ff */
[----:B------:R-:W-:Y:S01]  /*0280*/  IMAD.WIDE.U32 R6, R6, -0x2daee0ad, RZ ;  /* 0xd2511f5306067825 */ /* 0x000fe200078e00ff */
[----:B------:R-:W-:-:S03]  /*0290*/  LOP3.LUT R3, R3, R91, RZ, 0x3c, !PT ;  /* 0x0000005b03037212 */ /* 0x000fc600078e3cff */
[----:B------:R-:W-:Y:S01]  /*02a0*/  VIADD R48, R91, 0xed9eba14 ;  /* 0xed9eba145b307836 */ /* 0x000fe20000000000 */
[----:B------:R-:W-:Y:S01]  /*02b0*/  LOP3.LUT R8, R7, R2, R55, 0x96, !PT ;  /* 0x0000000207087212 */ /* 0x000fe200078e9637 */
[----:B------:R-:W-:-:S04]  /*02c0*/  IMAD.WIDE.U32 R2, R3, -0x326172a9, RZ ;  /* 0xcd9e8d5703027825 */ /* 0x000fc800078e00ff */
[----:B------:R-:W-:Y:S01]  /*02d0*/  IMAD.WIDE.U32 R8, R8, -0x326172a9, RZ ;  /* 0xcd9e8d5708087825 */ /* 0x000fe200078e00ff */
[----:B------:R-:W-:-:S03]  /*02e0*/  LOP3.LUT R3, R3, R54, R4, 0x96, !PT ;  /* 0x0000003603037212 */ /* 0x000fc600078e9604 */
[----:B------:R-:W-:Y:S01]  /*02f0*/  VIADD R47, R91, 0xa9066899 ;  /* 0xa90668995b2f7836 */ /* 0x000fe20000000000 */
[----:B------:R-:W-:Y:S01]  /*0300*/  LOP3.LUT R4, R9, R2, R53, 0x96, !PT ;  /* 0x0000000209047212 */ /* 0x000fe200078e9635 */
[----:B------:R-:W-:-:S04]  /*0310*/  IMAD.WIDE.U32 R2, R3, -0x2daee0ad, RZ ;  /* 0xd2511f5303027825 */ /* 0x000fc800078e00ff */
[----:B------:R-:W-:Y:S01]  /*0320*/  IMAD.WIDE.U32 R4, R4, -0x2daee0ad, RZ ;  /* 0xd2511f5304047825 */ /* 0x000fe200078e00ff */
[----:B------:R-:W-:-:S03]  /*0330*/  LOP3.LUT R3, R3, R6, R52, 0x96, !PT ;  /* 0x0000000603037212 */ /* 0x000fc600078e9634 */
[----:B------:R-:W-:Y:S01]  /*0340*/  VIADD R44, R90, 0xb54cda56 ;  /* 0xb54cda565a2c7836 */ /* 0x000fe20000000000 */
[----:B------:R-:W-:Y:S01]  /*0350*/  LOP3.LUT R6, R5, R2, R51, 0x96, !PT ;  /* 0x0000000205067212 */ /* 0x000fe200078e9633 */
[----:B------:R-:W-:Y:S01]  /*0360*/  IMAD.WIDE.U32 R2, R3, -0x326172a9, RZ ;  /* 0xcd9e8d5703027825 */ /* 0x000fe200078e00ff */
[----:B------:R-:W-:-:S03]  /*0370*/  LOP3.LUT R5, R37, 0x1f, RZ, 0x3c, !PT ;  /* 0x0000001f25057812 */ /* 0x000fc600078e3cff */
[----:B------:R-:W-:Y:S01]  /*0380*/  IMAD.WIDE.U32 R6, R6, -0x326172a9, RZ ;  /* 0xcd9e8d5706067825 */ /* 0x000fe200078e00ff */
[----:B------:R-:W-:Y:S02]  /*0390*/  LEA.HI.SX32 R46, R0, R5, 0x1d ;  /* 0x00000005002e7211 */ /* 0x000fe400078feaff */
[----:B------:R-:W-:Y:S01]  /*03a0*/  LOP3.LUT R3, R3, R8, R50, 0x96, !PT ;  /* 0x0000000803037212 */ /* 0x000fe200078e9632 */
[----:B------:R-:W-:Y:S01]  /*03b0*/  VIADD R43, R91, 0x646e171e ;  /* 0x646e171e5b2b7836 */ /* 0x000fe20000000000 */
[C---:B------:R-:W-:Y:S02]  /*03c0*/  LOP3.LUT P6, RZ, R46.reuse, 0xffffffe0, RZ, 0xc0, !PT ;  /* 0xffffffe02eff7812 */ /* 0x040fe400078cc0ff */
[C---:B------:R-:W-:Y:S02]  /*03d0*/  ISETP.GE.U32.AND P5, PT, R46.reuse, 0x40, PT ;  /* 0x000000402e00780c */ /* 0x040fe40003fa6070 */
[C---:B------:R-:W-:Y:S02]  /*03e0*/  ISETP.GE.U32.AND P4, PT, R46.reuse, 0x60, PT ;  /* 0x000000602e00780c */ /* 0x040fe40003f86070 */
[----:B------:R-:W-:-:S02]  /*03f0*/  ISETP.GE.U32.AND P3, PT, R46, 0x80, PT ;  /* 0x000000802e00780c */ /* 0x000fc40003f66070 */
[----:B------:R-:W-:Y:S01]  /*0400*/  LOP3.LUT R32, R7, R2, R49, 0x96, !PT ;  /* 0x0000000207207212 */ /* 0x000fe200078e9631 */
[----:B------:R-:W-:Y:S01]  /*0410*/  IMAD.WIDE.U32 R2, R3, -0x2daee0ad, RZ ;  /* 0xd2511f5303027825 */ /* 0x000fe200078e00ff */
[----:B------:R-:W-:-:S03]  /*0420*/  ISETP.GE.U32.AND P2, PT, R46, 0xa0, PT ;  /* 0x000000a02e00780c */ /* 0x000fc60003f46070 */
[----:B------:R-:W-:Y:S01]  /*0430*/  @P6 LOP3.LUT R41, R41, 0x8, RZ, 0xfc, !PT ;  /* 0x0000000829296812 */ /* 0x000fe200078efcff */
[----:B------:R-:W-:Y:S01]  /*0440*/  IMAD.WIDE.U32 R32, R32, -0x2daee0ad, RZ ;  /* 0xd2511f5320207825 */ /* 0x000fe200078e00ff */
[----:B------:R-:W-:Y:S02]  /*0450*/  LOP3.LUT R3, R3, R4, R48, 0x96, !PT ;  /* 0x0000000403037212 */ /* 0x000fe400078e9630 */
[----:B------:R-:W-:Y:S02]  /*0460*/  LOP3.LUT R41, R41, 0xfffffdff, RZ, 0xc0, !PT ;  /* 0xfffffdff29297812 */ /* 0x000fe400078ec0ff */
[----:B------:R-:W-:Y:S01]  /*0470*/  LOP3.LUT R34, R33, R2, R47, 0x96, !PT ;  /* 0x0000000221227212 */ /* 0x000fe200078e962f */
[----:B------:R-:W-:Y:S01]  /*0480*/  IMAD.WIDE.U32 R2, R3, -0x326172a9, RZ ;  /* 0xcd9e8d5703027825 */ /* 0x000fe200078e00ff */
[----:B------:R-:W-:-:S03]  /*0490*/  @P5 LOP3.LUT R41, R41, 0x200, RZ, 0xfc, !PT ;  /* 0x0000020029295812 */ /* 0x000fc600078efcff */
[----:B------:R-:W-:Y:S01]  /*04a0*/  IMAD.WIDE.U32 R34, R34, -0x326172a9, RZ ;  /* 0xcd9e8d5722227825 */ /* 0x000fe200078e00ff */
[----:B------:R-:W-:Y:S02]  /*04b0*/  LOP3.LUT R41, R41, 0xfffffeff, RZ, 0xc0, !PT ;  /* 0xfffffeff29297812 */ /* 0x000fe400078ec0ff */
[----:B------:R-:W-:Y:S02]  /*04c0*/  LOP3.LUT R0, R3, R6, R45, 0x96, !PT ;  /* 0x0000000603007212 */ /* 0x000fe400078e962d */
[----:B------:R-:W-:Y:S02]  /*04d0*/  @P4 LOP3.LUT R41, R41, 0x100, RZ, 0xfc, !PT ;  /* 0x0000010029294812 */ /* 0x000fe400078efcff */
[----:B------:R-:W-:Y:S02]  /*04e0*/  LOP3.LUT R80, R35, R2, R44, 0x96, !PT ;  /* 0x0000000223507212 */ /* 0x000fe400078e962c */
[----:B------:R-:W-:-:S04]  /*04f0*/  LOP3.LUT R41, R41, 0xffffff7f, RZ, 0xc0, !PT ;  /* 0xffffff7f29297812 */ /* 0x000fc800078ec0ff */
[----:B------:R-:W-:-:S04]  /*0500*/  @P3 LOP3.LUT R41, R41, 0x80, RZ, 0xfc, !PT ;  /* 0x0000008029293812 */ /* 0x000fc800078efcff */
[----:B------:R-:W-:-:S04]  /*0510*/  LOP3.LUT R41, R41, 0xffffffbf, RZ, 0xc0, !PT ;  /* 0xffffffbf29297812 */ /* 0x000fc800078ec0ff */
[----:B------:R-:W-:Y:S01]  /*0520*/  @P2 LOP3.LUT R41, R41, 0x40, RZ, 0xfc, !PT ;  /* 0x0000004029292812 */ /* 0x000fe200078efcff */
[----:B------:R-:W-:Y:S06]  /*0530*/  @!P6 BRA `(.L_x_1133) ;  /* 0x000000000040e947 */ /* 0x000fec0003800000 */
        /* <DEDUP_REMOVED lines=16> */
.L_x_1133:
[----:B------:R-:W-:Y:S05]  /*0640*/  BSYNC B0 ;  /* 0x0000000000007941 */ /* 0x000fea0003800000 */
.L_x_1132:
        /* <DEDUP_REMOVED lines=18> */
.L_x_1135:
[----:B------:R-:W-:Y:S05]  /*0770*/  BSYNC B0 ;  /* 0x0000000000007941 */ /* 0x000fea0003800000 */
.L_x_1134:
        /* <DEDUP_REMOVED lines=11> */
[----:B------:R-:W-:Y:S01]  /*0830*/  VIADD R37, R37, 0x20 ;  /* 0x0000002025257836 */ /* 0x000fe20000000000 */
[----:B--2---:R-:W-:Y:S02]  /*0840*/  PRMT R128, R20, 0x7632, R128 ;  /* 0x0000763214807816 */ /* 0x004fe40000000080 */
[----:B------:R-:W-:Y:S02]  /*0850*/  PRMT R125, R21, 0x7632, R125 ;  /* 0x00007632157d7816 */ /* 0x000fe4000000007d */
[----:B------:R-:W-:-:S02]  /*0860*/  PRMT R126, R22, 0x7632, R126 ;  /* 0x00007632167e7816 */ /* 0x000fc4000000007e */
[----:B------:R-:W-:Y:S02]  /*0870*/  @!P0 CS2R R76, SRZ ;  /* 0x00000000004c8805 */ /* 0x000fe4000001ff00 */
[----:B------:R-:W-:Y:S02]  /*0880*/  PRMT R123, R23, 0x7632, R123 ;  /* 0x00007632177b7816 */ /* 0x000fe4000000007b */
[----:B0-----:R-:W-:-:S07]  /*0890*/  @!P0 CS2R R78, SRZ ;  /* 0x00000000004e8805 */ /* 0x001fce000001ff00 */
.L_x_1137:
[----:B------:R-:W-:Y:S05]  /*08a0*/  BSYNC B0 ;  /* 0x0000000000007941 */ /* 0x000fea0003800000 */
.L_x_1136:
        /* <DEDUP_REMOVED lines=18> */
.L_x_1139:
[----:B------:R-:W-:Y:S05]  /*09d0*/  BSYNC B0 ;  /* 0x0000000000007941 */ /* 0x000fea0003800000 */
.L_x_1138:
        /* <DEDUP_REMOVED lines=18> */
.L_x_1141:
[----:B------:R-:W-:Y:S05]  /*0b00*/  BSYNC B0 ;  /* 0x0000000000007941 */ /* 0x000fea0003800000 */
.L_x_1140:
[----:B------:R-:W-:Y:S01]  /*0b10*/  ISETP.GE.U32.AND P0, PT, R46, 0xc0, PT ;  /* 0x000000c02e00780c */ /* 0x000fe20003f06070 */
[----:B------:R-:W-:Y:S01]  /*0b20*/  IMAD.WIDE.U32 R2, R0, -0x2daee0ad, RZ ;  /* 0xd2511f5300027825 */ /* 0x000fe200078e00ff */
[----:B------:R-:W-:Y:S01]  /*0b30*/  LOP3.LUT R41, R41, 0xffffffdf, RZ, 0xc0, !PT ;  /* 0xffffffdf29297812 */ /* 0x000fe200078ec0ff */
[----:B------:R-:W-:Y:S02]  /*0b40*/  BSSY B0, `(.L_x_1142) ;  /* 0x0000013000007945 */ /* 0x000fe40003800000 */
[----:B------:R-:W-:Y:S01]  /*0b50*/  IMAD.WIDE.U32 R80, R80, -0x2daee0ad, RZ ;  /* 0xd2511f5350507825 */ /* 0x000fe200078e00ff */
[----:B------:R-:W-:-:S03]  /*0b60*/  LOP3.LUT R32, R3, R32, R43, 0x96, !PT ;  /* 0x0000002003207212 */ /* 0x000fc600078e962b */
[----:B------:R-:W-:Y:S02]  /*0b70*/  VIADD R42, R91, 0x1fd5c5a3 ;  /* 0x1fd5c5a35b2a7836 */ /* 0x000fe40000000000 */
[----:B------:R-:W-:Y:S02]  /*0b80*/  IMAD R40, R39, 0x4, R40 ;  /* 0x0000000427287824 */ /* 0x000fe400078e0228 */
[----:B------:R-:W-:Y:S02]  /*0b90*/  @P0 LOP3.LUT R41, R41, 0x20, RZ, 0xfc, !PT ;  /* 0x0000002029290812 */ /* 0x000fe400078efcff */
[----:B------:R-:W-:Y:S01]  /*0ba0*/  LOP3.LUT R84, R81, R2, R42, 0x96, !PT ;  /* 0x0000000251547212 */ /* 0x000fe200078e962a */
[----:B------:R-:W-:Y:S06]  /*0bb0*/  @!P0 BRA `(.L_x_1143) ;  /* 0x00000000002c8947 */ /* 0x000fec0003800000 */
        /* <DEDUP_REMOVED lines=11> */
.L_x_1143:
[----:B------:R-:W-:Y:S05]  /*0c70*/  BSYNC B0 ;  /* 0x0000000000007941 */ /* 0x000fea0003800000 */
.L_x_1142:
[----:B------:R-:W-:Y:S01]  /*0c80*/  ULDC UR6, c[0x0][0x214] ;  /* 0x0000850000067ab9 */ /* 0x000fe20000000800 */
[----:B------:R-:W-:Y:S01]  /*0c90*/  IMAD.WIDE.U32 R2, R32, -0x326172a9, RZ ;  /* 0xcd9e8d5720027825 */ /* 0x000fe200078e00ff */
[----:B------:R-:W-:Y:S02]  /*0ca0*/  ISETP.GE.AND P0, PT, R40, UR6, PT ;  /* 0x0000000628007c0c */ /* 0x000fe4000bf06270 */
[----:B------:R-:W-:Y:S01]  /*0cb0*/  IADD3 R39, R90, 0x5384540f, RZ ;  /* 0x5384540f5a277810 */ /* 0x000fe20007ffe0ff */
[----:B------:R-:W-:-:S03]  /*0cc0*/  IMAD.HI.U32 R33, R84, -0x326172a9, RZ ;  /* 0xcd9e8d5754217827 */ /* 0x000fc600078e00ff */
[----:B------:R-:W-:Y:S01]  /*0cd0*/  LOP3.LUT R83, R3, R34, R39, 0x96, !PT ;  /* 0x0000002203537212 */ /* 0x000fe200078e9627 */
[----:B------:R-:W-:Y:S02]  /*0ce0*/  VIADD R38, R90, 0xf1bbcdc8 ;  /* 0xf1bbcdc85a267836 */ /* 0x000fe40000000000 */
[----:B------:R-:W-:Y:S02]  /*0cf0*/  VIADD R36, R91, 0xdb3d7428 ;  /* 0xdb3d74285b247836 */ /* 0x000fe40000000000 */
[----:B------:R-:W-:Y:S01]  /*0d00*/  IMAD.HI.U32 R3, R83, -0x2daee0ad, RZ ;  /* 0xd2511f5353037827 */ /* 0x000fe200078e00ff */
[----:B------:R-:W-:Y:S01]  /*0d10*/  LOP3.LUT R114, R33, R2, R38, 0x96, !PT ;  /* 0x0000000221727212 */ /* 0x000fe200078e9626 */
[----:B------:R-:W-:Y:S06]  /*0d20*/  @P0 EXIT ;  /* 0x000000000000094d */ /* 0x000fec0003800000 */
[----:B------:R-:W-:Y:S01]  /*0d30*/  ULDC.64 UR6, c[0x0][0x270] ;  /* 0x00009c0000067ab9 */ /* 0x000fe20000000a00 */
[----:B------:R-:W-:Y:S01]  /*0d40*/  LOP3.LUT R41, R41, 0xffffffef, RZ, 0xc0, !PT ;  /* 0xffffffef29297812 */ /* 0x000fe200078ec0ff */
[----:B------:R-:W-:Y:S01]  /*0d50*/  IMAD.U32 R34, R29, 0x10000, RZ ;  /* 0x000100001d227824 */ /* 0x000fe200078e00ff */
[----:B------:R-:W-:Y:S01]  /*0d60*/  ISETP.NE.U32.AND P0, PT, RZ, UR6, PT ;  /* 0x00000006ff007c0c */ /* 0x000fe2000bf05070 */
[----:B------:R-:W-:Y:S01]  /*0d70*/  ULDC.U8 UR6, c[0x0][0x2a0] ;  /* 0x0000a80000067ab9 */ /* 0x000fe20000000000 */
[----:B------:R-:W-:Y:S01]  /*0d80*/  IMAD.U32 R29, R20, 0x10000, RZ ;  /* 0x00010000141d7824 */ /* 0x000fe200078e00ff */
[----:B------:R-:W-:Y:S01]  /*0d90*/  LOP3.LUT R81, R3, R80, R36, 0x96, !PT ;  /* 0x0000005003517212 */ /* 0x000fe200078e9624 */
[----:B------:R-:W-:Y:S01]  /*0da0*/  IMAD.U32 R20, R12, 0x10000, RZ ;  /* 0x000100000c147824 */ /* 0x000fe200078e00ff */
[----:B------:R-:W-:Y:S01]  /*0db0*/  ISETP.NE.AND.EX P0, PT, RZ, UR7, PT, P0 ;  /* 0x00000007ff007c0c */ /* 0x000fe2000bf05300 */
[----:B------:R-:W-:Y:S01]  /*0dc0*/  IMAD.U32 R33, R24, 0x10000, RZ ;  /* 0x0001000018217824 */ /* 0x000fe200078e00ff */
        /* <DEDUP_REMOVED lines=8> */
[----:B------:R-:W-:Y:S01]  /*0e50*/  PRMT R96, R69, 0x7632, R96 ;  /* 0x0000763245607816 */ /* 0x000fe20000000060 */
[----:B------:R-:W-:Y:S01]  /*0e60*/  IMAD.U32 R69, R70, 0x10000, RZ ;  /* 0x0001000046457824 */ /* 0x000fe200078e00ff */
[----:B------:R-:W-:Y:S01]  /*0e70*/  SHF.L.U32 R37, R28, 0x10, RZ ;  /* 0x000000101c257819 */ /* 0x000fe200000006ff */
[----:B------:R-:W-:Y:S01]  /*0e80*/  IMAD.U32 R28, R27, 0x10000, RZ ;  /* 0x000100001b1c7824 */ /* 0x000fe200078e00ff */
[----:B------:R-:W-:Y:S01]  /*0e90*/  @P0 LOP3.LUT R41, R41, 0x10, RZ, 0xfc, !PT ;  /* 0x0000001029290812 */ /* 0x000fe200078efcff */
[----:B------:R-:W-:Y:S01]  /*0ea0*/  IMAD.U32 R27, R22, 0x10000, RZ ;  /* 0x00010000161b7824 */ /* 0x000fe200078e00ff */
[----:B------:R-:W-:Y:S01]  /*0eb0*/  ISETP.NE.AND P0, PT, RZ, UR6, PT ;  /* 0x00000006ff007c0c */ /* 0x000fe2000bf05270 */
[----:B------:R-:W-:Y:S01]  /*0ec0*/  IMAD.U32 R35, R30, 0x10000, RZ ;  /* 0x000100001e237824 */ /* 0x000fe200078e00ff */
[----:B------:R-:W-:Y:S01]  /*0ed0*/  PRMT R101, R72, 0x7632, R101 ;  /* 0x0000763248657816 */ /* 0x000fe20000000065 */
[----:B------:R-:W-:Y:S01]  /*0ee0*/  IMAD.U32 R72, R61, 0x10000, RZ ;  /* 0x000100003d487824 */ /* 0x000fe200078e00ff */
[----:B------:R-:W-:Y:S01]  /*0ef0*/  PRMT R95, R70, 0x7632, R95 ;  /* 0x00007632465f7816 */ /* 0x000fe2000000005f */
        /* <DEDUP_REMOVED lines=8> */
[----:B------:R-:W-:Y:S01]  /*0f80*/  IMAD R61, R83, -0x2daee0ad, RZ ;  /* 0xd2511f53533d7824 */ /* 0x000fe200078e02ff */
[----:B------:R-:W-:Y:S01]  /*0f90*/  SHF.L.U32 R31, R26, 0x10, RZ ;  /* 0x000000101a1f7819 */ /* 0x000fe200000006ff */
[----:B------:R-:W-:Y:S01]  /*0fa0*/  IMAD.HI.U32 R140, R114, -0x2daee0ad, RZ ;  /* 0xd2511f53728c7827 */ /* 0x000fe200078e00ff */
[----:B------:R-:W-:Y:S01]  /*0fb0*/  PRMT R98, R75, 0x7632, R98 ;  /* 0x000076324b627816 */ /* 0x000fe20000000062 */
[----:B------:R-:W-:Y:S01]  /*0fc0*/  ULDC UR14, c[0x0][0x218] ;  /* 0x00008600000e7ab9 */ /* 0x000fe20000000800 */
[----:B------:R-:W-:Y:S01]  /*0fd0*/  PRMT R94, R60, 0x7632, R94 ;  /* 0x000076323c5e7816 */ /* 0x000fe2000000005e */
[----:B------:R-:W-:Y:S01]  /*0fe0*/  VIADD R75, R90, 0x8ff34781 ;  /* 0x8ff347815a4b7836 */ /* 0x000fe20000000000 */
[----:B------:R-:W-:Y:S01]  /*0ff0*/  SHF.L.U32 R26, R21, 0x10, RZ ;  /* 0x00000010151a7819 */ /* 0x000fe200000006ff */
[----:B------:R-:W-:Y:S01]  /*1000*/  IMAD R60, R84, -0x326172a9, RZ ;  /* 0xcd9e8d57543c7824 */ /* 0x000fe200078e02ff */
[----:B------:R-:W-:Y:S01]  /*1010*/  PRMT R113, R8, 0x7632, R113 ;  /* 0x0000763208717816 */ /* 0x000fe20000000071 */
[----:B------:R-:W-:Y:S01]  /*1020*/  IMAD.HI.U32 R139, R81, -0x326172a9, RZ ;  /* 0xcd9e8d57518b7827 */ /* 0x000fe200078e00ff */
[----:B------:R-:W-:Y:S01]  /*1030*/  PRMT R111, R10, 0x7632, R111 ;  /* 0x000076320a6f7816 */ /* 0x000fe2000000006f */
[----:B------:R-:W-:Y:S01]  /*1040*/  ULDC UR7, c[0x0][0x2d8] ;  /* 0x0000b60000077ab9 */ /* 0x000fe20000000800 */
[----:B------:R-:W-:Y:S01]  /*1050*/  PRMT R110, R11, 0x7632, R110 ;  /* 0x000076320b6e7816 */ /* 0x000fe2000000006e */
[----:B------:R-:W-:Y:S01]  /*1060*/  IMAD.U32 R30, R25, 0x10000, RZ ;  /* 0x00010000191e7824 */ /* 0x000fe200078e00ff */
        /* <DEDUP_REMOVED lines=34> */
[----:B------:R-:W-:Y:S01]  /*1290*/  IADD3 R74, R91, -0x695add53, RZ ;  /* 0x96a522ad5b4a7810 */ /* 0x000fe20007ffe0ff */
[----:B------:R-:W-:Y:S01]  /*12a0*/  IMAD.U32 R122, R122, 0x10000, RZ ;  /* 0x000100007a7a7824 */ /* 0x000fe200078e00ff */
[----:B------:R-:W-:Y:S01]  /*12b0*/  PRMT R85, R66, 0x7632, R85 ;  /* 0x0000763242557816 */ /* 0x000fe20000000055 */
[----:B------:R-:W-:Y:S01]  /*12c0*/  IMAD.U32 R119, R119, 0x10000, RZ ;  /* 0x0001000077777824 */ /* 0x000fe200078e00ff */
[----:B------:R-:W-:Y:S01]  /*12d0*/  LOP3.LUT R41, R41, 0xfffffbff, RZ, 0xc0, !PT ;  /* 0xfffffbff29297812 */ /* 0x000fe200078ec0ff */
        /* <DEDUP_REMOVED lines=15> */
[----:B------:R-:W-:Y:S01]  /*13d0*/  LOP3.LUT R140, R140, R61, R74, 0x96, !PT ;  /* 0x0000003d8c8c7212 */ /* 0x000fe200078e964a */
[----:B------:R-:W-:Y:S01]  /*13e0*/  IMAD.MOV.U32 R115, RZ, RZ, RZ ;  /* 0x000000ffff737224 */ /* 0x000fe200078e00ff */
[----:B------:R-:W-:Y:S01]  /*13f0*/  LOP3.LUT R139, R139, R60, R75, 0x96, !PT ;  /* 0x0000003c8b8b7212 */ /* 0x000fe200078e964b */
[----:B------:R-:W-:Y:S01]  /*1400*/  IMAD R114, R114, -0x2daee0ad, RZ ;  /* 0xd2511f5372727824 */ /* 0x000fe200078e02ff */
        /* <DEDUP_REMOVED lines=34> */
[----:B------:R-:W-:Y:S01]  /*1630*/  @P0 LOP3.LUT R41, R41, 0x400, RZ, 0xfc, !PT ;  /* 0x0000040029290812 */ /* 0x000fe200078efcff */
[----:B------:R-:W-:Y:S01]  /*1640*/  IMAD.U32 R86, R86, 0x10000, RZ ;  /* 0x0001000056567824 */ /* 0x000fe200078e00ff */
[----:B------:R-:W-:Y:S01]  /*1650*/  ULDC.64 UR8, c[0x0][0x230] ;  /* 0x00008c0000087ab9 */ /* 0x000fe20000000a00 */
[----:B------:R-:W-:Y:S01]  /*1660*/  IMAD.U32 R83, R83, 0x10000, RZ ;  /* 0x0001000053537824 */ /* 0x000fe200078e00ff */
[----:B------:R-:W-:Y:S01]  /*1670*/  ULDC.64 UR10, c[0x0][0x238] ;  /* 0x00008e00000a7ab9 */ /* 0x000fe20000000a00 */
[----:B------:R-:W-:Y:S01]  /*1680*/  IMAD R84, R81, -0x326172a9, RZ ;  /* 0xcd9e8d5751547824 */ /* 0x000fe200078e02ff */
[----:B------:R-:W-:-:S06]  /*1690*/  ULDC.64 UR12, c[0x0][0x240] ;  /* 0x00009000000c7ab9 */ /* 0x000fcc0000000a00 */
.L_x_1505:
[C---:B------:R-:W-:Y:S02]  /*16a0*/  LOP3.LUT P1, RZ, R41.reuse, 0x10, RZ, 0xc0, !PT ;  /* 0x0000001029ff7812 */ /* 0x040fe4000782c0ff */
[----:B------:R-:W-:-:S11]  /*16b0*/  LOP3.LUT P0, RZ, R41, 0x8, RZ, 0xc0, !PT ;  /* 0x0000000829ff7812 */ /* 0x000fd6000780c0ff */
        /* <DEDUP_REMOVED lines=10> */
[----:B------:R-:W-:-:S05]  /*1760*/  LEA.HI.SX32 R187, R67, R194, 0x1d ;  /* 0x000000c243bb7211 */ /* 0x000fca00078feaff */
[----:B------:R-:W-:Y:S02]  /*1770*/  IMAD.MOV.U32 R196, RZ, RZ, R187 ;  /* 0x000000ffffc47224 */ /* 0x000fe400078e00bb */
[----:B--2---:R-:W-:Y:S01]  /*1780*/  @P1 IMAD.U32 R195, R64, 0x10000, RZ ;  /* 0x0001000040c31824 */ /* 0x004fe200078e00ff */
[----:B------:R-:W-:Y:S06]  /*1790*/  @!P0 BRA `(.L_x_1145) ;  /* 0x0000002c00788947 */ /* 0x000fec0003800000 */
        /* <DEDUP_REMOVED lines=8> */
[C---:B------:R-:W-:Y:S01]  /*1820*/  ISETP.NE.AND P1, PT, R137.reuse, 0x1, PT ;  /* 0x000000018900780c */ /* 0x040fe20003f25270 */
[----:B------:R-:W-:Y:S01]  /*1830*/  BSSY B1, `(.L_x_1146) ;  /* 0x000000c000017945 */ /* 0x000fe20003800000 */
[----:B------:R-:W-:-:S11]  /*1840*/  IADD3 R151, R137, 0x1, RZ ;  /* 0x0000000189977810 */ /* 0x000fd60007ffe0ff */
[----:B0-----:R-:W-:Y:S05]  /*1850*/  @!P1 BRA `(.L_x_1147) ;  /* 0x0000000000209947 */ /* 0x001fea0003800000 */
[----:B------:R-:W-:Y:S01]  /*1860*/  ISETP.NE.AND P1, PT, R137, 0x2, PT ;  /* 0x000000028900780c */ /* 0x000fe20003f25270 */
[----:B------:R-:W-:-:S12]  /*1870*/  IMAD.MOV.U32 R82, RZ, RZ, R140 ;  /* 0x000000ffff527224 */ /* 0x000fd800078e008c */
[----:B------:R-:W-:Y:S05]  /*1880*/  @!P1 BRA `(.L_x_1148) ;  /* 0x0000000000189947 */ /* 0x000fea0003800000 */
[----:B------:R-:W-:Y:S01]  /*1890*/  ISETP.NE.AND P1, PT, R137, 0x3, PT ;  /* 0x000000038900780c */ /* 0x000fe20003f25270 */
[----:B------:R-:W-:-:S12]  /*18a0*/  IMAD.MOV.U32 R82, RZ, RZ, R139 ;  /* 0x000000ffff527224 */ /* 0x000fd800078e008b */
[----:B------:R-:W-:Y:S05]  /*18b0*/  @P1 BRA `(.L_x_1148) ;  /* 0x00000000000c1947 */ /* 0x000fea0003800000 */
[----:B------:R-:W-:Y:S01]  /*18c0*/  MOV R82, R114 ;  /* 0x0000007200527202 */ /* 0x000fe20000000f00 */
[----:B------:R-:W-:Y:S06]  /*18d0*/  BRA `(.L_x_1148) ;  /* 0x0000000000047947 */ /* 0x000fec0003800000 */
.L_x_1147:
[----:B------:R-:W-:-:S07]  /*18e0*/  IMAD.MOV.U32 R82, RZ, RZ, R84 ;  /* 0x000000ffff527224 */ /* 0x000fce00078e0054 */
.L_x_1148:
[----:B------:R-:W-:Y:S05]  /*18f0*/  BSYNC B1 ;  /* 0x0000000000017941 */ /* 0x000fea0003800000 */
.L_x_1146:
[----:B------:R-:W-:Y:S01]  /*1900*/  ISETP.NE.AND P1, PT, R151, 0x4, PT ;  /* 0x000000049700780c */ /* 0x000fe20003f25270 */
[----:B------:R-:W-:-:S12]  /*1910*/  BSSY B1, `(.L_x_1149) ;  /* 0x000003c000017945 */ /* 0x000fd80003800000 */
[----:B------:R-:W-:Y:S05]  /*1920*/  @P1 BRA `(.L_x_1150) ;  /* 0x0000000000e81947 */ /* 0x000fea0003800000 */
[----:B------:R-:W-:Y:S01]  /*1930*/  VIADD R57, R57, 0x1 ;  /* 0x0000000139397836 */ /* 0x000fe20000000000 */
[----:B------:R-:W-:Y:S03]  /*1940*/  BSSY B2, `(.L_x_1151) ;  /* 0x000000c000027945 */ /* 0x000fe60003800000 */
[C---:B------:R-:W-:Y:S01]  /*1950*/  IMAD.HI.U32 R84, R57.reuse, -0x2daee0ad, RZ ;  /* 0xd2511f5339547827 */ /* 0x040fe200078e00ff */
[----:B------:R-:W-:-:S13]  /*1960*/  ISETP.NE.AND P1, PT, R57, RZ, PT ;  /* 0x000000ff3900720c */ /* 0x000fda0003f25270 */
[----:B------:R-:W-:Y:S05]  /*1970*/  @P1 BRA `(.L_x_1152) ;  /* 0x0000000000201947 */ /* 0x000fea0003800000 */
[----:B------:R-:W-:-:S04]  /*1980*/  IADD3 R56, R56, 0x1, RZ ;  /* 0x0000000138387810 */ /* 0x000fc80007ffe0ff */
[----:B------:R-:W-:-:S13]  /*1990*/  ISETP.NE.AND P1, PT, R56, RZ, PT ;  /* 0x000000ff3800720c */ /* 0x000fda0003f25270 */
[----:B------:R-:W-:Y:S02]  /*19a0*/  @!P1 VIADD R58, R58, 0x1 ;  /* 0x000000013a3a9836 */ /* 0x000fe40000000000 */
[----:B------:R-:W-:Y:S02]  /*19b0*/  @!P1 VIADD R114, R115, 0x1 ;  /* 0x0000000173729836 */ /* 0x000fe40000000000 */
[----:B------:R-:W-:Y:S01]  /*19c0*/  @!P1 IMAD.MOV.U32 R56, RZ, RZ, RZ ;  /* 0x000000ffff389224 */ /* 0x000fe200078e00ff */
[----:B------:R-:W-:-:S13]  /*19d0*/  ISETP.NE.AND P2, PT, R58, RZ, !P1 ;  /* 0x000000ff3a00720c */ /* 0x000fda0004f45270 */
[----:B------:R-:W-:-:S05]  /*19e0*/  @P2 IADD3 R114, R115, RZ, RZ ;  /* 0x000000ff73722210 */ /* 0x000fca0007ffe0ff */
[----:B------:R-:W-:-:S07]  /*19f0*/  @!P1 IMAD.MOV.U32 R115, RZ, RZ, R114 ;  /* 0x000000ffff739224 */ /* 0x000fce00078e0072 */
.L_x_1152:
[----:B------:R-:W-:Y:S05]  /*1a00*/  BSYNC B2 ;  /* 0x0000000000027941 */ /* 0x000fea0003800000 */
.L_x_1151:
[----:B------:R-:W-:Y:S01]  /*1a10*/  IMAD.HI.U32 R133, R58, -0x326172a9, RZ ;  /* 0xcd9e8d573a857827 */ /* 0x000fe200078e00ff */
[----:B------:R-:W-:-:S03]  /*1a20*/  LOP3.LUT R84, R84, R115, R91, 0x96, !PT ;  /* 0x0000007354547212 */ /* 0x000fc600078e965b */
[----:B------:R-:W-:Y:S01]  /*1a30*/  IMAD R137, R58, -0x326172a9, RZ ;  /* 0xcd9e8d573a897824 */ /* 0x000fe200078e02ff */
[----:B------:R-:W-:Y:S01]  /*1a40*/  LOP3.LUT R188, R133, R56, R90, 0x96, !PT ;  /* 0x0000003885bc7212 */ /* 0x000fe200078e965a */
[----:B------:R-:W-:-:S04]  /*1a50*/  IMAD.WIDE.U32 R132, R84, -0x326172a9, RZ ;  /* 0xcd9e8d5754847825 */ /* 0x000fc800078e00ff */
[----:B------:R-:W-:Y:S01]  /*1a60*/  IMAD R84, R57, -0x2daee0ad, RZ ;  /* 0xd2511f5339547824 */ /* 0x000fe200078e02ff */
[----:B------:R-:W-:Y:S01]  /*1a70*/  LOP3.LUT R137, R133, R137, R54, 0x96, !PT ;  /* 0x0000008985897212 */ /* 0x000fe200078e9636 */
[----:B------:R-:W-:-:S04]  /*1a80*/  IMAD.WIDE.U32 R188, R188, -0x2daee0ad, RZ ;  /* 0xd2511f53bcbc7825 */ /* 0x000fc800078e00ff */
[----:B------:R-:W-:Y:S01]  /*1a90*/  IMAD.WIDE.U32 R190, R137, -0x2daee0ad, RZ ;  /* 0xd2511f5389be7825 */ /* 0x000fe200078e00ff */
[----:B------:R-:W-:-:S03]  /*1aa0*/  LOP3.LUT R84, R189, R84, R55, 0x96, !PT ;  /* 0x00000054bd547212 */ /* 0x000fc600078e9637 */
[----:B------:R-:W-:Y:S01]  /*1ab0*/  IMAD.MOV.U32 R151, RZ, RZ, RZ ;  /* 0x000000ffff977224 */ /* 0x000fe200078e00ff */
[----:B------:R-:W-:Y:S01]  /*1ac0*/  LOP3.LUT R133, R191, R188, R52, 0x96, !PT ;  /* 0x000000bcbf857212 */ /* 0x000fe200078e9634 */
[----:B------:R-:W-:-:S05]  /*1ad0*/  IMAD.WIDE.U32 R180, R84, -0x326172a9, RZ ;  /* 0xcd9e8d5754b47825 */ /* 0x000fca00078e00ff */
[----:B------:R-:W-:Y:S01]  /*1ae0*/  LOP3.LUT R188, R181, R132, R53, 0x96, !PT ;  /* 0x00000084b5bc7212 */ /* 0x000fe200078e9635 */
[----:B------:R-:W-:-:S04]  /*1af0*/  IMAD.WIDE.U32 R132, R133, -0x326172a9, RZ ;  /* 0xcd9e8d5785847825 */ /* 0x000fc800078e00ff */
[----:B------:R-:W-:Y:S01]  /*1b00*/  IMAD.WIDE.U32 R188, R188, -0x2daee0ad, RZ ;  /* 0xd2511f53bcbc7825 */ /* 0x000fe200078e00ff */
[----:B------:R-:W-:-:S04]  /*1b10*/  LOP3.LUT R191, R133, R180, R50, 0x96, !PT ;  /* 0x000000b485bf7212 */ /* 0x000fc800078e9632 */
        /* <DEDUP_REMOVED lines=23> */
[----:B------:R-:W-:Y:S02]  /*1c90*/  LOP3.LUT R139, R189, R190, R75, 0x96, !PT ;  /* 0x000000bebd8b7212 */ /* 0x000fe400078e964b */
[----:B------:R-:W-:Y:S01]  /*1ca0*/  MOV R84, R188 ;  /* 0x000000bc00547202 */ /* 0x000fe20000000f00 */
[----:B------:R-:W-:Y:S01]  /*1cb0*/  IMAD.MOV.U32 R114, RZ, RZ, R132 ;  /* 0x000000ffff727224 */ /* 0x000fe200078e0084 */
[----:B------:R-:W-:-:S07]  /*1cc0*/  LOP3.LUT R140, R133, R180, R74, 0x96, !PT ;  /* 0x000000b4858c7212 */ /* 0x000fce00078e964a */
.L_x_1150:
[----:B------:R-:W-:Y:S05]  /*1cd0*/  BSYNC B1 ;  /* 0x0000000000017941 */ /* 0x000fea0003800000 */
.L_x_1149:
[----:B------:R-:W0:Y:S01]  /*1ce0*/  LDC R192, c[0x0][0x294] ;  /* 0x0000a500ffc07b82 */ /* 0x000e220000000800 */
[----:B------:R-:W-:Y:S01]  /*1cf0*/  HFMA2.MMA R193, -RZ, RZ, 0.1171875, 0 ;  /* 0x2f800000ffc17435 */ /* 0x000fe200000001ff */
[----:B------:R-:W-:Y:S01]  /*1d00*/  I2FP.F32.U32 R82, R82 ;  /* 0x0000005200527245 */ /* 0x000fe20000201000 */
[----:B-----5:R-:W-:Y:S01]  /*1d10*/  IMAD.U32 R132, R64, 0x10000, RZ ;  /* 0x0001000040847824 */ /* 0x020fe200078e00ff */
[----:B------:R-:W-:Y:S01]  /*1d20*/  LOP3.LUT R41, R41, 0xfffffffb, RZ, 0xc0, !PT ;  /* 0xfffffffb29297812 */ /* 0x000fe200078ec0ff */
[----:B------:R-:W-:Y:S01]  /*1d30*/  @P0 IMAD.U32 R137, R60, 0x10000, RZ ;  /* 0x000100003c890824 */ /* 0x000fe200078e00ff */
[----:B------:R-:W-:Y:S01]  /*1d40*/  BSSY B1, `(.L_x_1153) ;  /* 0x0000016000017945 */ /* 0x000fe20003800000 */
[----:B------:R-:W-:Y:S01]  /*1d50*/  FMUL.FTZ R132, R132, R195 ;  /* 0x000000c384847220 */ /* 0x000fe20000410000 */
[----:B------:R-:W1:Y:S01]  /*1d60*/  LDC R181, c[0x0][0x298] ;  /* 0x0000a600ffb57b82 */ /* 0x000e620000000800 */
[----:B------:R-:W-:Y:S02]  /*1d70*/  PRMT R64, R64, 0x7632, R64 ;  /* 0x0000763240407816 */ /* 0x000fe40000000040 */
[----:B------:R-:W-:Y:S01]  /*1d80*/  FFMA.FTZ R133, R82, R193, 1.1641532182693481445e-10 ;  /* 0x2f00000052857423 */ /* 0x000fe200000100c1 */
[----:B------:R-:W-:-:S04]  /*1d90*/  IADD3 R165, R151, 0x1, RZ ;  /* 0x0000000197a57810 */ /* 0x000fc80007ffe0ff */
[----:B0-----:R-:W-:Y:S01]  /*1da0*/  FSETP.GTU.FTZ.AND P1, PT, R133, R192, PT ;  /* 0x000000c08500720b */ /* 0x001fe20003f3c000 */
[----:B-1----:R-:W-:-:S12]  /*1db0*/  FMUL.FTZ R132, R132, R181 ;  /* 0x000000b584847220 */ /* 0x002fd80000410000 */
[----:B------:R-:W-:Y:S02]  /*1dc0*/  @P1 LOP3.LUT R41, R41, 0x4, RZ, 0xfc, !PT ;  /* 0x0000000429291812 */ /* 0x000fe400078efcff */
[----:B------:R-:W-:Y:S02]  /*1dd0*/  FSEL R82, R132, RZ, !P1 ;  /* 0x000000ff84527208 */ /* 0x000fe40004800000 */
[----:B------:R-:W-:-:S03]  /*1de0*/  ISETP.NE.AND P1, PT, R151, 0x1, PT ;  /* 0x000000019700780c */ /* 0x000fc60003f25270 */
[----:B------:R-:W-:-:S10]  /*1df0*/  @P0 FADD.FTZ R82, R137, R82 ;  /* 0x0000005289520221 */ /* 0x000fd40000010000 */
[----:B------:R-:W-:Y:S05]  /*1e00*/  @!P1 BRA `(.L_x_1154) ;  /* 0x0000000000209947 */ /* 0x000fea0003800000 */
        /* <DEDUP_REMOVED lines=8> */
.L_x_1154:
[----:B------:R-:W-:-:S07]  /*1e90*/  IMAD.MOV.U32 R137, RZ, RZ, R84 ;  /* 0x000000ffff897224 */ /* 0x000fce00078e0054 */
.L_x_1155:
[----:B------:R-:W-:Y:S05]  /*1ea0*/  BSYNC B1 ;  /* 0x0000000000017941 */ /* 0x000fea0003800000 */
.L_x_1153:
        /* <DEDUP_REMOVED lines=16> */
.L_x_1159:
[----:B------:R-:W-:Y:S05]  /*1fb0*/  BSYNC B2 ;  /* 0x0000000000027941 */ /* 0x000fea0003800000 */
.L_x_1158:
        /* <DEDUP_REMOVED lines=44> */
.L_x_1157:
[----:B------:R-:W-:Y:S05]  /*2280*/  BSYNC B1 ;  /* 0x0000000000017941 */ /* 0x000fea0003800000 */
.L_x_1156:
[----:B------:R-:W-:Y:S01]  /*2290*/  I2FP.F32.U32 R132, R137 ;  /* 0x0000008900847245 */ /* 0x000fe20000201000 */
[----:B------:R-:W-:Y:S01]  /*22a0*/  BSSY B1, `(.L_x_1160) ;  /* 0x0000018000017945 */ /* 0x000fe20003800000 */
[----:B------:R-:W-:Y:S01]  /*22b0*/  SHF.L.U32 R64, R64, 0x10, RZ ;  /* 0x0000001040407819 */ /* 0x000fe200000006ff */
[----:B------:R-:W-:Y:S01]  /*22c0*/  VIADD R166, R165, 0x1 ;  /* 0x00000001a5a67836 */ /* 0x000fe20000000000 */
[----:B------:R-:W-:Y:S01]  /*22d0*/  LOP3.LUT R41, R41, 0xfffffffd, RZ, 0xc0, !PT ;  /* 0xfffffffd29297812 */ /* 0x000fe200078ec0ff */
[----:B------:R-:W-:Y:S01]  /*22e0*/  FFMA.FTZ R133, R132, R193, 1.1641532182693481445e-10 ;  /* 0x2f00000084857423 */ /* 0x000fe200000100c1 */
[----:B------:R-:W-:Y:S01]  /*22f0*/  @P0 PRMT R137, R60, 0x7632, R137 ;  /* 0x000076323c890816 */ /* 0x000fe20000000089 */
[----:B------:R-:W-:-:S03]  /*2300*/  FMUL.FTZ R64, R64, R195 ;  /* 0x000000c340407220 */ /* 0x000fc60000410000 */
[----:B------:R-:W-:Y:S01]  /*2310*/  FSETP.GTU.FTZ.AND P1, PT, R133, R192, PT ;  /* 0x000000c08500720b */ /* 0x000fe20003f3c000 */
[----:B------:R-:W-:Y:S01]  /*2320*/  FMUL.FTZ R64, R64, R181 ;  /* 0x000000b540407220 */ /* 0x000fe20000410000 */
[----:B------:R-:W-:-:S04]  /*2330*/  @P0 IMAD.U32 R132, R137, 0x10000, RZ ;  /* 0x0001000089840824 */ /* 0x000fc800078e00ff */
[----:B------:R-:W-:-:S05]  /*2340*/  FSEL R153, R64, RZ, !P1 ;  /* 0x000000ff40997208 */ /* 0x000fca0004800000 */
[----:B------:R-:W-:Y:S02]  /*2350*/  @P0 FADD.FTZ R153, R132, R153 ;  /* 0x0000009984990221 */ /* 0x000fe40000010000 */
[----:B------:R-:W-:Y:S02]  /*2360*/  @P1 LOP3.LUT R41, R41, 0x2, RZ, 0xfc, !PT ;  /* 0x0000000229291812 */ /* 0x000fe400078efcff */
[----:B------:R-:W-:-:S13]  /*2370*/  ISETP.NE.AND P1, PT, R165, 0x1, PT ;  /* 0x00000001a500780c */ /* 0x000fda0003f25270 */
[----:B------:R-:W-:Y:S05]  /*2380*/  @!P1 BRA `(.L_x_1161) ;  /* 0x0000000000209947 */ /* 0x000fea0003800000 */
[----:B------:R-:W-:Y:S02]  /*2390*/  ISETP.NE.AND P1, PT, R165, 0x2, PT ;  /* 0x00000002a500780c */ /* 0x000fe40003f25270 */
[----:B------:R-:W-:-:S11]  /*23a0*/  MOV R64, R140 ;  /* 0x0000008c00407202 */ /* 0x000fd60000000f00 */
[----:B------:R-:W-:Y:S05]  /*23b0*/  @!P1 BRA `(.L_x_1162) ;  /* 0x0000000000189947 */ /* 0x000fea0003800000 */
[----:B------:R-:W-:Y:S01]  /*23c0*/  ISETP.NE.AND P1, PT, R165, 0x3, PT ;  /* 0x00000003a500780c */ /* 0x000fe20003f25270 */
[----:B------:R-:W-:-:S12]  /*23d0*/  IMAD.MOV.U32 R64, RZ, RZ, R139 ;  /* 0x000000ffff407224 */ /* 0x000fd800078e008b */
[----:B------:R-:W-:Y:S05]  /*23e0*/  @P1 BRA `(.L_x_1162) ;  /* 0x00000000000c1947 */ /* 0x000fea0003800000 */
[----:B------:R-:W-:Y:S01]  /*23f0*/  IMAD.MOV.U32 R64, RZ, RZ, R114 ;  /* 0x000000ffff407224 */ /* 0x000fe200078e0072 */
[----:B------:R-:W-:Y:S06]  /*2400*/  BRA `(.L_x_1162) ;  /* 0x0000000000047947 */ /* 0x000fec0003800000 */
.L_x_1161:
[----:B------:R-:W-:-:S07]  /*2410*/  MOV R64, R84 ;  /* 0x0000005400407202 */ /* 0x000fce0000000f00 */
.L_x_1162:
[----:B------:R-:W-:Y:S05]  /*2420*/  BSYNC B1 ;  /* 0x0000000000017941 */ /* 0x000fea0003800000 */
.L_x_1160:
        /* <DEDUP_REMOVED lines=8> */
[----:B------:R-:W-:-:S05]  /*24b0*/  VIADD R56, R56, 0x1 ;  /* 0x0000000138387836 */ /* 0x000fca0000000000 */
[----:B------:R-:W-:-:S13]  /*24c0*/  ISETP.NE.AND P1, PT, R56, RZ, PT ;  /* 0x000000ff3800720c */ /* 0x000fda0003f25270 */
[----:B------:R-:W-:Y:S01]  /*24d0*/  @!P1 IADD3 R58, R58, 0x1, RZ ;  /* 0x000000013a3a9810 */ /* 0x000fe20007ffe0ff */
[----:B------:R-:W-:Y:S01]  /*24e0*/  @!P1 VIADD R114, R115, 0x1 ;  /* 0x0000000173729836 */ /* 0x000fe20000000000 */
[----:B------:R-:W-:Y:S02]  /*24f0*/  @!P1 MOV R56, RZ ;  /* 0x000000ff00389202 */ /* 0x000fe40000000f00 */
[----:B------:R-:W-:-:S13]  /*2500*/  ISETP.NE.AND P2, PT, R58, RZ, !P1 ;  /* 0x000000ff3a00720c */ /* 0x000fda0004f45270 */
[----:B------:R-:W-:-:S04]  /*2510*/  @P2 IMAD.MOV R114, RZ, RZ, R115 ;  /* 0x000000ffff722224 */ /* 0x000fc800078e0273 */
[----:B------:R-:W-:-:S07]  /*2520*/  @!P1 IMAD.MOV.U32 R115, RZ, RZ, R114 ;  /* 0x000000ffff739224 */ /* 0x000fce00078e0072 */
.L_x_1166:
[----:B------:R-:W-:Y:S05]  /*2530*/  BSYNC B2 ;  /* 0x0000000000027941 */ /* 0x000fea0003800000 */
.L_x_1165:
        /* <DEDUP_REMOVED lines=40> */
[----:B------:R-:W-:-:S03]  /*27c0*/  LOP3.LUT R139, R191, R196, R75, 0x96, !PT ;  /* 0x000000c4bf8b7212 */ /* 0x000fc600078e964b */
[----:B------:R-:W-:Y:S01]  /*27d0*/  IMAD.MOV.U32 R84, RZ, RZ, R190 ;  /* 0x000000ffff547224 */ /* 0x000fe200078e00be */
[----:B------:R-:W-:Y:S02]  /*27e0*/  LOP3.LUT R140, R133, R188, R74, 0x96, !PT ;  /* 0x000000bc858c7212 */ /* 0x000fe400078e964a */
[----:B------:R-:W-:-:S07]  /*27f0*/  MOV R114, R132 ;  /* 0x0000008400727202 */ /* 0x000fce0000000f00 */
.L_x_1164:
[----:B------:R-:W-:Y:S05]  /*2800*/  BSYNC B1 ;  /* 0x0000000000017941 */ /* 0x000fea0003800000 */
.L_x_1163:
[----:B------:R-:W-:Y:S01]  /*2810*/  I2FP.F32.U32 R64, R64 ;  /* 0x0000004000407245 */ /* 0x000fe20000201000 */
[C---:B------:R-:W-:Y:S01]  /*2820*/  IMAD.U32 R132, R65.reuse, 0x10000, RZ ;  /* 0x0001000041847824 */ /* 0x040fe200078e00ff */
[----:B------:R-:W-:Y:S01]  /*2830*/  ISETP.NE.AND P2, PT, R166, 0x1, PT ;  /* 0x00000001a600780c */ /* 0x000fe20003f45270 */
[----:B------:R-:W-:Y:S01]  /*2840*/  BSSY B1, `(.L_x_1167) ;  /* 0x0000014000017945 */ /* 0x000fe20003800000 */
[----:B------:R-:W-:Y:S01]  /*2850*/  PRMT R137, R65, 0x7632, R137 ;  /* 0x0000763241897816 */ /* 0x000fe20000000089 */
[----:B------:R-:W-:Y:S01]  /*2860*/  FFMA.FTZ R133, R64, R193, 1.1641532182693481445e-10 ;  /* 0x2f00000040857423 */ /* 0x000fe200000100c1 */
[----:B------:R-:W-:Y:S01]  /*2870*/  FMUL.FTZ R132, R132, R195 ;  /* 0x000000c384847220 */ /* 0x000fe20000410000 */
[----:B------:R-:W-:Y:S01]  /*2880*/  @P0 SHF.L.U32 R64, R61, 0x10, RZ ;  /* 0x000000103d400819 */ /* 0x000fe200000006ff */
[----:B------:R-:W-:Y:S02]  /*2890*/  VIADD R178, R166, 0x1 ;  /* 0x00000001a6b27836 */ /* 0x000fe40000000000 */
[----:B------:R-:W-:Y:S01]  /*28a0*/  FMUL.FTZ R132, R132, R181 ;  /* 0x000000b584847220 */ /* 0x000fe20000410000 */
[----:B------:R-:W-:-:S04]  /*28b0*/  FSETP.GTU.FTZ.AND P1, PT, R133, R192, PT ;  /* 0x000000c08500720b */ /* 0x000fc80003f3c000 */
[----:B------:R-:W-:-:S05]  /*28c0*/  FSEL R151, R132, RZ, !P1 ;  /* 0x000000ff84977208 */ /* 0x000fca0004800000 */
[----:B------:R-:W-:Y:S01]  /*28d0*/  @P0 FADD.FTZ R151, R64, R151 ;  /* 0x0000009740970221 */ /* 0x000fe20000010000 */
[----:B------:R-:W-:Y:S06]  /*28e0*/  @!P2 BRA `(.L_x_1168) ;  /* 0x000000000020a947 */ /* 0x000fec0003800000 */
[----:B------:R-:W-:Y:S01]  /*28f0*/  ISETP.NE.AND P2, PT, R166, 0x2, PT ;  /* 0x00000002a600780c */ /* 0x000fe20003f45270 */
[----:B------:R-:W-:-:S12]  /*2900*/  IMAD.MOV.U32 R165, RZ, RZ, R140 ;  /* 0x000000ffffa57224 */ /* 0x000fd800078e008c */
[----:B------:R-:W-:Y:S05]  /*2910*/  @!P2 BRA `(.L_x_1169) ;  /* 0x000000000018a947 */ /* 0x000fea0003800000 */
[----:B------:R-:W-:Y:S02]  /*2920*/  ISETP.NE.AND P2, PT, R166, 0x3, PT ;  /* 0x00000003a600780c */ /* 0x000fe40003f45270 */
[----:B------:R-:W-:-:S11]  /*2930*/  MOV R165, R139 ;  /* 0x0000008b00a57202 */ /* 0x000fd60000000f00 */
[----:B------:R-:W-:Y:S05]  /*2940*/  @P2 BRA `(.L_x_1169) ;  /* 0x00000000000c2947 */ /* 0x000fea0003800000 */
[----:B------:R-:W-:Y:S01]  /*2950*/  IMAD.MOV.U32 R165, RZ, RZ, R114 ;  /* 0x000000ffffa57224 */ /* 0x000fe200078e0072 */
[----:B------:R-:W-:Y:S06]  /*2960*/  BRA `(.L_x_1169) ;  /* 0x0000000000047947 */ /* 0x000fec0003800000 */
.L_x_1168:
[----:B------:R-:W-:-:S07]  /*2970*/  IMAD.MOV.U32 R165, RZ, RZ, R84 ;  /* 0x000000ffffa57224 */ /* 0x000fce00078e0054 */
.L_x_1169:
[----:B------:R-:W-:Y:S05]  /*2980*/  BSYNC B1 ;  /* 0x0000000000017941 */ /* 0x000fea0003800000 */
.L_x_1167:
[----:B------:R-:W-:Y:S01]  /*2990*/  ISETP.NE.AND P2, PT, R178, 0x4, PT ;  /* 0x00000004b200780c */ /* 0x000fe20003f45270 */
[----:B------:R-:W-:-:S12]  /*29a0*/  BSSY B1, `(.L_x_1170) ;  /* 0x000003c000017945 */ /* 0x000fd80003800000 */
[----:B------:R-:W-:Y:S05]  /*29b0*/  @P2 BRA `(.L_x_1171) ;  /* 0x0000000000e82947 */ /* 0x000fea0003800000 */
[----:B------:R-:W-:Y:S01]  /*29c0*/  IADD3 R57, R57, 0x1, RZ ;  /* 0x0000000139397810 */ /* 0x000fe20007ffe0ff */
[----:B------:R-:W-:Y:S03]  /*29d0*/  BSSY B2, `(.L_x_1172) ;  /* 0x000000c000027945 */ /* 0x000fe60003800000 */
[C---:B------:R-:W-:Y:S01]  /*29e0*/  ISETP.NE.AND P2, PT, R57.reuse, RZ, PT ;  /* 0x000000ff3900720c */ /* 0x040fe20003f45270 */
[----:B------:R-:W-:-:S12]  /*29f0*/  IMAD.HI.U32 R64, R57, -0x2daee0ad, RZ ;  /* 0xd2511f5339407827 */ /* 0x000fd800078e00ff */
[----:B------:R-:W-:Y:S05]  /*2a00*/  @P2 BRA `(.L_x_1173) ;  /* 0x0000000000202947 */ /* 0x000fea0003800000 */
[----:B------:R-:W-:-:S05]  /*2a10*/  VIADD R56, R56, 0x1 ;  /* 0x0000000138387836 */ /* 0x000fca0000000000 */
[----:B------:R-:W-:-:S13]  /*2a20*/  ISETP.NE.AND P2, PT, R56, RZ, PT ;  /* 0x000000ff3800720c */ /* 0x000fda0003f45270 */
[----:B------:R-:W-:Y:S01]  /*2a30*/  @!P2 VIADD R58, R58, 0x1 ;  /* 0x000000013a3aa836 */ /* 0x000fe20000000000 */
[----:B------:R-:W-:Y:S01]  /*2a40*/  @!P2 IADD3 R65, R115, 0x1, RZ ;  /* 0x000000017341a810 */ /* 0x000fe20007ffe0ff */
[----:B------:R-:W-:-:S03]  /*2a50*/  @!P2 IMAD.MOV.U32 R56, RZ, RZ, RZ ;  /* 0x000000ffff38a224 */ /* 0x000fc600078e00ff */
[----:B------:R-:W-:-:S13]  /*2a60*/  ISETP.NE.AND P3, PT, R58, RZ, !P2 ;  /* 0x000000ff3a00720c */ /* 0x000fda0005765270 */
[----:B------:R-:W-:-:S05]  /*2a70*/  @P3 IMAD.MOV R65, RZ, RZ, R115 ;  /* 0x000000ffff413224 */ /* 0x000fca00078e0273 */
[----:B------:R-:W-:-:S07]  /*2a80*/  @!P2 MOV R115, R65 ;  /* 0x000000410073a202 */ /* 0x000fce0000000f00 */
.L_x_1173:
[----:B------:R-:W-:Y:S05]  /*2a90*/  BSYNC B2 ;  /* 0x0000000000027941 */ /* 0x000fea0003800000 */
.L_x_1172:
[----:B------:R-:W-:Y:S01]  /*2aa0*/  IMAD.HI.U32 R65, R58, -0x326172a9, RZ ;  /* 0xcd9e8d573a417827 */ /* 0x000fe200078e00ff */
[----:B------:R-:W-:Y:S01]  /*2ab0*/  LOP3.LUT R64, R64, R115, R91, 0x96, !PT ;  /* 0x0000007340407212 */ /* 0x000fe200078e965b */
[----:B------:R-:W-:Y:S02]  /*2ac0*/  HFMA2.MMA R178, -RZ, RZ, 0, 0 ;  /* 0x00000000ffb27435 */ /* 0x000fe400000001ff */
[----:B------:R-:W-:Y:S01]  /*2ad0*/  IMAD R133, R58, -0x326172a9, RZ ;  /* 0xcd9e8d573a857824 */ /* 0x000fe200078e02ff */
[----:B------:R-:W-:Y:S01]  /*2ae0*/  LOP3.LUT R188, R65, R56, R90, 0x96, !PT ;  /* 0x0000003841bc7212 */ /* 0x000fe200078e965a */
[----:B------:R-:W-:-:S04]  /*2af0*/  IMAD.WIDE.U32 R64, R64, -0x326172a9, RZ ;  /* 0xcd9e8d5740407825 */ /* 0x000fc800078e00ff */
[----:B------:R-:W-:Y:S01]  /*2b00*/  IMAD R84, R57, -0x2daee0ad, RZ ;  /* 0xd2511f5339547824 */ /* 0x000fe200078e02ff */
[----:B------:R-:W-:Y:S01]  /*2b10*/  LOP3.LUT R133, R65, R133, R54, 0x96, !PT ;  /* 0x0000008541857212 */ /* 0x000fe200078e9636 */
[----:B------:R-:W-:-:S04]  /*2b20*/  IMAD.WIDE.U32 R188, R188, -0x2daee0ad, RZ ;  /* 0xd2511f53bcbc7825 */ /* 0x000fc800078e00ff */
[----:B------:R-:W-:Y:S01]  /*2b30*/  IMAD.WIDE.U32 R190, R133, -0x2daee0ad, RZ ;  /* 0xd2511f5385be7825 */ /* 0x000fe200078e00ff */
[----:B------:R-:W-:-:S04]  /*2b40*/  LOP3.LUT R84, R189, R84, R55, 0x96, !PT ;  /* 0x00000054bd547212 */ /* 0x000fc800078e9637 */
        /* <DEDUP_REMOVED lines=31> */
[----:B------:R-:W-:Y:S01]  /*2d40*/  LOP3.LUT R140, R65, R132, R74, 0x96, !PT ;  /* 0x00000084418c7212 */ /* 0x000fe200078e964a */
[----:B------:R-:W-:-:S07]  /*2d50*/  IMAD.MOV.U32 R114, RZ, RZ, R64 ;  /* 0x000000ffff727224 */ /* 0x000fce00078e0040 */
.L_x_1171:
[----:B------:R-:W-:Y:S05]  /*2d60*/  BSYNC B1 ;  /* 0x0000000000017941 */ /* 0x000fea0003800000 */
.L_x_1170:
[----:B------:R-:W-:Y:S01]  /*2d70*/  I2FP.F32.U32 R64, R165 ;  /* 0x000000a500407245 */ /* 0x000fe20000201000 */
[----:B------:R-:W-:Y:S01]  /*2d80*/  IMAD.U32 R132, R137, 0x10000, RZ ;  /* 0x0001000089847824 */ /* 0x000fe200078e00ff */
[----:B------:R-:W-:Y:S01]  /*2d90*/  ISETP.NE.AND P3, PT, R178, 0x1, PT ;  /* 0x00000001b200780c */ /* 0x000fe20003f65270 */
[----:B------:R-:W-:Y:S01]  /*2da0*/  BSSY B1, `(.L_x_1174) ;  /* 0x0000014000017945 */ /* 0x000fe20003800000 */
[----:B------:R-:W-:Y:S01]  /*2db0*/  @P0 PRMT R133, R61, 0x7632, R133 ;  /* 0x000076323d850816 */ /* 0x000fe20000000085 */
[----:B------:R-:W-:Y:S01]  /*2dc0*/  FFMA.FTZ R65, R64, R193, 1.1641532182693481445e-10 ;  /* 0x2f00000040417423 */ /* 0x000fe200000100c1 */
[----:B------:R-:W-:Y:S01]  /*2dd0*/  FMUL.FTZ R132, R132, R195 ;  /* 0x000000c384847220 */ /* 0x000fe20000410000 */
[----:B------:R-:W-:Y:S02]  /*2de0*/  IADD3 R180, R178, 0x1, RZ ;  /* 0x00000001b2b47810 */ /* 0x000fe40007ffe0ff */
[----:B------:R-:W-:Y:S02]  /*2df0*/  @P0 IMAD.U32 R133, R133, 0x10000, RZ ;  /* 0x0001000085850824 */ /* 0x000fe400078e00ff */
        /* <DEDUP_REMOVED lines=13> */
.L_x_1175:
[----:B------:R-:W-:-:S07]  /*2ed0*/  IMAD.MOV.U32 R137, RZ, RZ, R84 ;  /* 0x000000ffff897224 */ /* 0x000fce00078e0054 */
.L_x_1176:
[----:B------:R-:W-:Y:S05]  /*2ee0*/  BSYNC B1 ;  /* 0x0000000000017941 */ /* 0x000fea0003800000 */
.L_x_1174:
        /* <DEDUP_REMOVED lines=16> */
.L_x_1180:
[----:B------:R-:W-:Y:S05]  /*2ff0*/  BSYNC B2 ;  /* 0x0000000000027941 */ /* 0x000fea0003800000 */
.L_x_1179:
        /* <DEDUP_REMOVED lines=44> */
.L_x_1178:
[----:B------:R-:W-:Y:S05]  /*32c0*/  BSYNC B1 ;  /* 0x0000000000017941 */ /* 0x000fea0003800000 */
.L_x_1177:
[----:B------:R-:W-:Y:S01]  /*32d0*/  I2FP.F32.U32 R64, R137 ;  /* 0x0000008900407245 */ /* 0x000fe20000201000 */
[----:B------:R-:W-:Y:S01]  /*32e0*/  BSSY B1, `(.L_x_1181) ;  /* 0x0000016000017945 */ /* 0x000fe20003800000 */
[----:B------:R-:W-:Y:S01]  /*32f0*/  SHF.L.U32 R132, R66, 0x10, RZ ;  /* 0x0000001042847819 */ /* 0x000fe200000006ff */
[C---:B------:R-:W-:Y:S01]  /*3300*/  VIADD R178, R180.reuse, 0x1 ;  /* 0x00000001b4b27836 */ /* 0x040fe20000000000 */
[----:B------:R-:W-:Y:S01]  /*3310*/  ISETP.NE.AND P4, PT, R180, 0x1, PT ;  /* 0x00000001b400780c */ /* 0x000fe20003f85270 */
[----:B------:R-:W-:Y:S01]  /*3320*/  FFMA.FTZ R65, R64, R193, 1.1641532182693481445e-10 ;  /* 0x2f00000040417423 */ /* 0x000fe200000100c1 */
[----:B------:R-:W-:Y:S02]  /*3330*/  @P0 IMAD.U32 R64, R62, 0x10000, RZ ;  /* 0x000100003e400824 */ /* 0x000fe400078e00ff */
[----:B------:R-:W-:Y:S01]  /*3340*/  FMUL.FTZ R132, R132, R195 ;  /* 0x000000c384847220 */ /* 0x000fe20000410000 */
[----:B------:R-:W-:Y:S02]  /*3350*/  PRMT R66, R66, 0x7632, R66 ;  /* 0x0000763242427816 */ /* 0x000fe40000000042 */
[----:B------:R-:W-:Y:S01]  /*3360*/  FSETP.GTU.FTZ.AND P3, PT, R65, R192, PT ;  /* 0x000000c04100720b */ /* 0x000fe20003f7c000 */
[----:B------:R-:W-:-:S05]  /*3370*/  FMUL.FTZ R132, R132, R181 ;  /* 0x000000b584847220 */ /* 0x000fca0000410000 */
[----:B------:R-:W-:-:S05]  /*3380*/  FSEL R165, R132, RZ, !P3 ;  /* 0x000000ff84a57208 */ /* 0x000fca0005800000 */
[----:B------:R-:W-:Y:S01]  /*3390*/  @P0 FADD.FTZ R165, R64, R165 ;  /* 0x000000a540a50221 */ /* 0x000fe20000010000 */
[----:B------:R-:W-:Y:S06]  /*33a0*/  @!P4 BRA `(.L_x_1182) ;  /* 0x000000000020c947 */ /* 0x000fec0003800000 */
        /* <DEDUP_REMOVED lines=8> */
.L_x_1182:
[----:B------:R-:W-:-:S07]  /*3430*/  MOV R137, R84 ;  /* 0x0000005400897202 */ /* 0x000fce0000000f00 */
.L_x_1183:
[----:B------:R-:W-:Y:S05]  /*3440*/  BSYNC B1 ;  /* 0x0000000000017941 */ /* 0x000fea0003800000 */
.L_x_1181:
        /* <DEDUP_REMOVED lines=16> */
.L_x_1187:
[----:B------:R-:W-:Y:S05]  /*3550*/  BSYNC B2 ;  /* 0x0000000000027941 */ /* 0x000fea0003800000 */
.L_x_1186:
        /* <DEDUP_REMOVED lines=44> */
.L_x_1185:
[----:B------:R-:W-:Y:S05]  /*3820*/  BSYNC B1 ;  /* 0x0000000000017941 */ /* 0x000fea0003800000 */
.L_x_1184:
[----:B------:R-:W-:Y:S01]  /*3830*/  I2FP.F32.U32 R64, R137 ;  /* 0x0000008900407245 */ /* 0x000fe20000201000 */
[----:B------:R-:W-:Y:S01]  /*3840*/  IMAD.U32 R66, R66, 0x10000, RZ ;  /* 0x0001000042427824 */ /* 0x000fe200078e00ff */
[----:B------:R-:W-:Y:S01]  /*3850*/  ISETP.NE.AND P5, PT, R178, 0x1, PT ;  /* 0x00000001b200780c */ /* 0x000fe20003fa5270 */
[----:B------:R-:W-:Y:S01]  /*3860*/  BSSY B1, `(.L_x_1188) ;  /* 0x0000014000017945 */ /* 0x000fe20003800000 */
[----:B------:R-:W-:Y:S01]  /*3870*/  @P0 PRMT R132, R62, 0x7632, R132 ;  /* 0x000076323e840816 */ /* 0x000fe20000000084 */
[----:B------:R-:W-:Y:S01]  /*3880*/  FFMA.FTZ R65, R64, R193, 1.1641532182693481445e-10 ;  /* 0x2f00000040417423 */ /* 0x000fe200000100c1 */
[----:B------:R-:W-:Y:S02]  /*3890*/  FMUL.FTZ R66, R66, R195 ;  /* 0x000000c342427220 */ /* 0x000fe40000410000 */
        /* <DEDUP_REMOVED lines=15> */
.L_x_1189:
[----:B------:R-:W-:-:S07]  /*3990*/  IMAD.MOV.U32 R66, RZ, RZ, R84 ;  /* 0x000000ffff427224 */ /* 0x000fce00078e0054 */
.L_x_1190:
[----:B------:R-:W-:Y:S05]  /*39a0*/  BSYNC B1 ;  /* 0x0000000000017941 */ /* 0x000fea0003800000 */
.L_x_1188:
        /* <DEDUP_REMOVED lines=16> */
.L_x_1194:
[----:B------:R-:W-:Y:S05]  /*3ab0*/  BSYNC B2 ;  /* 0x0000000000027941 */ /* 0x000fea0003800000 */
.L_x_1193:
        /* <DEDUP_REMOVED lines=42> */
[----:B------:R-:W-:Y:S01]  /*3d60*/  HFMA2.MMA R132, -RZ, RZ, 0, 0 ;  /* 0x00000000ff847435 */ /* 0x000fe200000001ff */
[----:B------:R-:W-:-:S10]  /*3d70*/  IMAD.MOV.U32 R114, RZ, RZ, R64 ;  /* 0x000000ffff727224 */ /* 0x000fd400078e0040 */
.L_x_1192:
[----:B------:R-:W-:Y:S05]  /*3d80*/  BSYNC B1 ;  /* 0x0000000000017941 */ /* 0x000fea0003800000 */
.L_x_1191:
[----:B------:R-:W-:Y:S01]  /*3d90*/  I2FP.F32.U32 R64, R66 ;  /* 0x0000004200407245 */ /* 0x000fe20000201000 */
[----:B------:R-:W-:Y:S01]  /*3da0*/  IMAD.U32 R66, R67, 0x10000, RZ ;  /* 0x0001000043427824 */ /* 0x000fe200078e00ff */
[----:B------:R-:W-:Y:S01]  /*3db0*/  ISETP.NE.AND P6, PT, R132, 0x1, PT ;  /* 0x000000018400780c */ /* 0x000fe20003fc5270 */
[----:B------:R-:W-:Y:S01]  /*3dc0*/  @P0 IMAD.U32 R133, R63, 0x10000, RZ ;  /* 0x000100003f850824 */ /* 0x000fe200078e00ff */
[----:B------:R-:W-:Y:S01]  /*3dd0*/  BSSY B1, `(.L_x_1195) ;  /* 0x0000013000017945 */ /* 0x000fe20003800000 */
[----:B------:R-:W-:Y:S01]  /*3de0*/  FFMA.FTZ R65, R64, R193, 1.1641532182693481445e-10 ;  /* 0x2f00000040417423 */ /* 0x000fe200000100c1 */
[----:B------:R-:W-:Y:S01]  /*3df0*/  FMUL.FTZ R66, R66, R195 ;  /* 0x000000c342427220 */ /* 0x000fe20000410000 */
[----:B------:R-:W-:Y:S02]  /*3e00*/  PRMT R190, R67, 0x7632, R190 ;  /* 0x0000763243be7816 */ /* 0x000fe400000000be */
[----:B------:R-:W-:Y:S01]  /*3e10*/  IADD3 R137, R132, 0x1, RZ ;  /* 0x0000000184897810 */ /* 0x000fe20007ffe0ff */
        /* <DEDUP_REMOVED lines=13> */
.L_x_1196:
[----:B------:R-:W-:-:S07]  /*3ef0*/  IMAD.MOV.U32 R191, RZ, RZ, R84 ;  /* 0x000000ffffbf7224 */ /* 0x000fce00078e0054 */
.L_x_1197:
[----:B------:R-:W-:Y:S05]  /*3f00*/  BSYNC B1 ;  /* 0x0000000000017941 */ /* 0x000fea0003800000 */
.L_x_1195:
        /* <DEDUP_REMOVED lines=8> */
[----:B------:R-:W-:Y:S02]  /*3f90*/  IADD3 R56, R56, 0x1, RZ ;  /* 0x0000000138387810 */ /* 0x000fe40007ffe0ff */
[----:B------:R-:W-:Y:S02]  /*3fa0*/  P2R R65, PR, RZ, 0x1 ;  /* 0x00000001ff417803 */ /* 0x000fe40000000000 */
[----:B------:R-:W-:-:S13]  /*3fb0*/  ISETP.NE.AND P6, PT, R56, RZ, PT ;  /* 0x000000ff3800720c */ /* 0x000fda0003fc5270 */
[----:B------:R-:W-:Y:S02]  /*3fc0*/  @!P6 VIADD R58, R58, 0x1 ;  /* 0x000000013a3ae836 */ /* 0x000fe40000000000 */
[----:B------:R-:W-:Y:S02]  /*3fd0*/  @!P6 VIADD R66, R115, 0x1 ;  /* 0x000000017342e836 */ /* 0x000fe40000000000 */
[----:B------:R-:W-:Y:S01]  /*3fe0*/  @!P6 IMAD.MOV.U32 R56, RZ, RZ, RZ ;  /* 0x000000ffff38e224 */ /* 0x000fe200078e00ff */
[----:B------:R-:W-:-:S13]  /*3ff0*/  ISETP.NE.AND P0, PT, R58, RZ, !P6 ;  /* 0x000000ff3a00720c */ /* 0x000fda0007705270 */
[----:B------:R-:W-:Y:S02]  /*4000*/  @P0 IADD3 R66, R115, RZ, RZ ;  /* 0x000000ff73420210 */ /* 0x000fe40007ffe0ff */
[----:B------:R-:W-:-:S03]  /*4010*/  ISETP.NE.AND P0, PT, R65, RZ, PT ;  /* 0x000000ff4100720c */ /* 0x000fc60003f05270 */
[----:B------:R-:W-:-:S10]  /*4020*/  @!P6 IMAD.MOV.U32 R115, RZ, RZ, R66 ;  /* 0x000000ffff73e224 */ /* 0x000fd400078e0042 */
.L_x_1201:
[----:B------:R-:W-:Y:S05]  /*4030*/  BSYNC B2 ;  /* 0x0000000000027941 */ /* 0x000fea0003800000 */
.L_x_1200:
        /* <DEDUP_REMOVED lines=44> */
.L_x_1199:
[----:B------:R-:W-:Y:S05]  /*4300*/  BSYNC B1 ;  /* 0x0000000000017941 */ /* 0x000fea0003800000 */
.L_x_1198:
[----:B------:R-:W-:Y:S02]  /*4310*/  I2FP.F32.U32 R64, R191 ;  /* 0x000000bf00407245 */ /* 0x000fe40000201000 */
[----:B------:R-:W-:Y:S02]  /*4320*/  SHF.L.U32 R190, R190, 0x10, RZ ;  /* 0x00000010bebe7819 */ /* 0x000fe400000006ff */
[----:B------:R-:W-:Y:S01]  /*4330*/  SEL R66, RZ, 0x100, P4 ;  /* 0x00000100ff427807 */ /* 0x000fe20002000000 */
[----:B------:R-:W-:Y:S01]  /*4340*/  FFMA.FTZ R193, R64, R193, 1.1641532182693481445e-10 ;  /* 0x2f00000040c17423 */ /* 0x000fe200000100c1 */
[----:B------:R-:W-:Y:S01]  /*4350*/  @P0 PRMT R64, R63, 0x7632, R64 ;  /* 0x000076323f400816 */ /* 0x000fe20000000040 */
[----:B------:R-:W-:Y:S01]  /*4360*/  FMUL.FTZ R190, R190, R195 ;  /* 0x000000c3bebe7220 */ /* 0x000fe20000410000 */
[----:B------:R-:W-:Y:S02]  /*4370*/  SEL R67, RZ, 0x10000, P5 ;  /* 0x00010000ff437807 */ /* 0x000fe40002800000 */
[----:B------:R-:W-:Y:S01]  /*4380*/  FSETP.GTU.FTZ.AND P4, PT, R193, R192, PT ;  /* 0x000000c0c100720b */ /* 0x000fe20003f9c000 */
[----:B------:R-:W-:Y:S01]  /*4390*/  FMUL.FTZ R181, R190, R181 ;  /* 0x000000b5beb57220 */ /* 0x000fe20000410000 */
[----:B------:R-:W-:Y:S01]  /*43a0*/  @P0 IMAD.U32 R64, R64, 0x10000, RZ ;  /* 0x0001000040400824 */ /* 0x000fe200078e00ff */
[----:B------:R-:W-:-:S02]  /*43b0*/  LOP3.LUT P5, RZ, R41, 0x2, RZ, 0xc0, !PT ;  /* 0x0000000229ff7812 */ /* 0x000fc400078ac0ff */
[----:B------:R-:W-:Y:S02]  /*43c0*/  SEL R192, RZ, 0x1, P1 ;  /* 0x00000001ffc07807 */ /* 0x000fe40000800000 */
[----:B------:R-:W-:Y:S02]  /*43d0*/  FSEL R181, R181, RZ, !P4 ;  /* 0x000000ffb5b57208 */ /* 0x000fe40006000000 */
[----:B------:R-:W-:Y:S01]  /*43e0*/  SEL R190, RZ, 0x1, P5 ;  /* 0x00000001ffbe7807 */ /* 0x000fe20002800000 */
[----:B------:R-:W-:Y:S01]  /*43f0*/  IMAD.WIDE.U32 R192, R192, 0x10000, RZ ;  /* 0x00010000c0c07825 */ /* 0x000fe200078e00ff */
[----:B------:R-:W-:-:S03]  /*4400*/  SEL R196, RZ, 0x1000000, P4 ;  /* 0x01000000ffc47807 */ /* 0x000fc60002000000 */
[----:B------:R-:W-:Y:S01]  /*4410*/  @P0 FADD.FTZ R181, R64, R181 ;  /* 0x000000b540b50221 */ /* 0x000fe20000010000 */
[----:B------:R-:W-:Y:S01]  /*4420*/  SEL R64, RZ, 0x1, P2 ;  /* 0x00000001ff407807 */ /* 0x000fe20001000000 */
[----:B------:R-:W-:Y:S01]  /*4430*/  IMAD.WIDE.U32 R190, R190, 0x100, RZ ;  /* 0x00000100bebe7825 */ /* 0x000fe200078e00ff */
[----:B------:R-:W-:Y:S02]  /*4440*/  LEA R188, P0, R187, UR10, 0x4 ;  /* 0x0000000abbbc7c11 */ /* 0x000fe4000f8020ff */
[----:B------:R-:W-:Y:S01]  /*4450*/  LOP3.LUT P6, RZ, R41, 0x4, RZ, 0xc0, !PT ;  /* 0x0000000429ff7812 */ /* 0x000fe200078cc0ff */
[----:B------:R-:W-:Y:S01]  /*4460*/  IMAD.WIDE.U32 R64, R64, 0x1000000, RZ ;  /* 0x0100000040407825 */ /* 0x000fe200078e00ff */
[----:B------:R-:W-:Y:S02]  /*4470*/  SEL R199, RZ, 0x1, P3 ;  /* 0x00000001ffc77807 */ /* 0x000fe40001800000 */
[----:B------:R-:W-:Y:S01]  /*4480*/  LOP3.LUT R66, R66, R196, R67, 0xfe, !PT ;  /* 0x000000c442427212 */ /* 0x000fe200078efe43 */
[C---:B------:R-:W-:Y:S01]  /*4490*/  VIADD R196, R187.reuse, 0x20 ;  /* 0x00000020bbc47836 */ /* 0x040fe20000000000 */
[----:B------:R-:W-:-:S02]  /*44a0*/  LEA.HI.X R189, R187, UR11, RZ, 0x4, P0 ;  /* 0x0000000bbbbd7c11 */ /* 0x000fc400080f24ff */
[----:B------:R-:W-:Y:S02]  /*44b0*/  SEL R197, RZ, 0x1, P6 ;  /* 0x00000001ffc57807 */ /* 0x000fe40003000000 */
[----:B------:R-:W-:Y:S02]  /*44c0*/  LEA R132, P0, R187, UR12, 0x3 ;  /* 0x0000000cbb847c11 */ /* 0x000fe4000f8018ff */
[----:B------:R-:W-:Y:S02]  /*44d0*/  LOP3.LUT R190, R190, R64, R192, 0xfe, !PT ;  /* 0x00000040bebe7212 */ /* 0x000fe400078efec0 */
[----:B------:R-:W-:Y:S02]  /*44e0*/  LOP3.LUT R199, R65, R66, R199, 0xfe, !PT ;  /* 0x0000004241c77212 */ /* 0x000fe400078efec7 */
[----:B------:R-:W-:Y:S02]  /*44f0*/  F2FP.BF16.F32.PACK_AB R66, R180, R165 ;  /* 0x000000a5b442723e */ /* 0x000fe400000010ff */
[----:B------:R-:W-:-:S02]  /*4500*/  F2FP.BF16.F32.PACK_AB R65, R166, R151 ;  /* 0x00000097a641723e */ /* 0x000fc400000010ff */
[----:B------:R-:W-:Y:S02]  /*4510*/  F2FP.BF16.F32.PACK_AB R64, R153, R82 ;  /* 0x000000529940723e */ /* 0x000fe400000010ff */
[----:B------:R-:W-:Y:S02]  /*4520*/  F2FP.BF16.F32.PACK_AB R67, R181, R178 ;  /* 0x000000b2b543723e */ /* 0x000fe400000010ff */
[----:B------:R-:W-:Y:S02]  /*4530*/  LEA.HI.X R133, R187, UR13, RZ, 0x3, P0 ;  /* 0x0000000dbb857c11 */ /* 0x000fe400080f1cff */
[----:B------:R-:W-:Y:S01]  /*4540*/  LOP3.LUT R190, R190, R197, RZ, 0xfc, !PT ;  /* 0x000000c5bebe7212 */ /* 0x000fe200078efcff */
[----:B------:R0:W-:Y:S01]  /*4550*/  STG.E.128 desc[UR4][R188.64], R64 ;  /* 0x00000040bc007986 */ /* 0x0001e2000c101d04 */
[----:B------:R-:W-:-:S05]  /*4560*/  LOP3.LUT R191, R191, R199, R193, 0xfe, !PT ;  /* 0x000000c7bfbf7212 */ /* 0x000fca00078efec1 */
[----:B------:R0:W-:Y:S02]  /*4570*/  STG.E.64 desc[UR4][R132.64], R190 ;  /* 0x000000be84007986 */ /* 0x0001e4000c101b04 */
.L_x_1145:
[----:B------:R-:W-:Y:S05]  /*4580*/  BSYNC B0 ;  /* 0x0000000000007941 */ /* 0x000fea0003800000 */
.L_x_1144:
[----:B------:R-:W-:Y:S01]  /*4590*/  LOP3.LUT P0, RZ, R41, 0x200, RZ, 0xc0, !PT ;  /* 0x0000020029ff7812 */ /* 0x000fe2000780c0ff */
        /* <DEDUP_REMOVED lines=22> */
.L_x_1205:
[----:B------:R-:W-:-:S07]  /*4700*/  IMAD.MOV.U32 R81, RZ, RZ, R84 ;  /* 0x000000ffff517224 */ /* 0x000fce00078e0054 */
.L_x_1206:
[----:B------:R-:W-:Y:S05]  /*4710*/  BSYNC B1 ;  /* 0x0000000000017941 */ /* 0x000fea0003800000 */
.L_x_1204:
        /* <DEDUP_REMOVED lines=16> */
.L_x_1210:
[----:B------:R-:W-:Y:S05]  /*4820*/  BSYNC B2 ;  /* 0x0000000000027941 */ /* 0x000fea0003800000 */
.L_x_1209:
        /* <DEDUP_REMOVED lines=44> */
.L_x_1208:
[----:B------:R-:W-:Y:S05]  /*4af0*/  BSYNC B1 ;  /* 0x0000000000017941 */ /* 0x000fea0003800000 */
.L_x_1207:
[----:B------:R-:W0:Y:S01]  /*4b00*/  LDC R192, c[0x0][0x294] ;  /* 0x0000a500ffc07b82 */ /* 0x000e220000000800 */
[----:B------:R-:W-:Y:S01]  /*4b10*/  HFMA2.MMA R193, -RZ, RZ, 0.1171875, 0 ;  /* 0x2f800000ffc17435 */ /* 0x000fe200000001ff */
[----:B------:R-:W-:Y:S01]  /*4b20*/  I2FP.F32.U32 R132, R81 ;  /* 0x0000005100847245 */ /* 0x000fe20000201000 */
[C---:B-----5:R-:W-:Y:S01]  /*4b30*/  IMAD.U32 R150, R64.reuse, 0x10000, RZ ;  /* 0x0001000040967824 */ /* 0x060fe200078e00ff */
[----:B------:R-:W-:Y:S01]  /*4b40*/  LOP3.LUT R41, R41, 0xfffffffb, RZ, 0xc0, !PT ;  /* 0xfffffffb29297812 */ /* 0x000fe200078ec0ff */
[----:B------:R-:W-:Y:S01]  /*4b50*/  BSSY B1, `(.L_x_1211) ;  /* 0x0000017000017945 */ /* 0x000fe20003800000 */
[----:B------:R-:W-:Y:S01]  /*4b60*/  PRMT R64, R64, 0x7632, R64 ;  /* 0x0000763240407816 */ /* 0x000fe20000000040 */
[----:B------:R-:W-:Y:S01]  /*4b70*/  FMUL.FTZ R133, R150, R195 ;  /* 0x000000c396857220 */ /* 0x000fe20000410000 */
[----:B------:R-:W1:Y:S01]  /*4b80*/  LDC R182, c[0x0][0x298] ;  /* 0x0000a600ffb67b82 */ /* 0x000e620000000800 */
[----:B------:R-:W-:Y:S02]  /*4b90*/  IADD3 R162, R149, 0x1, RZ ;  /* 0x0000000195a27810 */ /* 0x000fe40007ffe0ff */
[----:B------:R-:W-:Y:S01]  /*4ba0*/  FFMA.FTZ R81, R132, R193, 1.1641532182693481445e-10 ;  /* 0x2f00000084517423 */ /* 0x000fe200000100c1 */
[----:B------:R-:W-:-:S04]  /*4bb0*/  @P0 IMAD.U32 R132, R60, 0x10000, RZ ;  /* 0x000100003c840824 */ /* 0x000fc800078e00ff */
        /* <DEDUP_REMOVED lines=15> */
.L_x_1212:
[----:B------:R-:W-:-:S07]  /*4cb0*/  IMAD.MOV.U32 R137, RZ, RZ, R84 ;  /* 0x000000ffff897224 */ /* 0x000fce00078e0054 */
.L_x_1213:
[----:B------:R-:W-:Y:S05]  /*4cc0*/  BSYNC B1 ;  /* 0x0000000000017941 */ /* 0x000fea0003800000 */
.L_x_1211:
        /* <DEDUP_REMOVED lines=16> */
.L_x_1217:
[----:B------:R-:W-:Y:S05]  /*4dd0*/  BSYNC B2 ;  /* 0x0000000000027941 */ /* 0x000fea0003800000 */
.L_x_1216:
        /* <DEDUP_REMOVED lines=44> */
.L_x_1215:
[----:B------:R-:W-:Y:S05]  /*50a0*/  BSYNC B1 ;  /* 0x0000000000017941 */ /* 0x000fea0003800000 */
.L_x_1214:
        /* <DEDUP_REMOVED lines=24> */
.L_x_1219:
[----:B------:R-:W-:-:S07]  /*5230*/  MOV R64, R84 ;  /* 0x0000005400407202 */ /* 0x000fce0000000f00 */
.L_x_1220:
[----:B------:R-:W-:Y:S05]  /*5240*/  BSYNC B1 ;  /* 0x0000000000017941 */ /* 0x000fea0003800000 */
.L_x_1218:
        /* <DEDUP_REMOVED lines=16> */
.L_x_1224:
[----:B------:R-:W-:Y:S05]  /*5350*/  BSYNC B2 ;  /* 0x0000000000027941 */ /* 0x000fea0003800000 */
.L_x_1223:
        /* <DEDUP_REMOVED lines=44> */
.L_x_1222:
[----:B------:R-:W-:Y:S05]  /*5620*/  BSYNC B1 ;  /* 0x0000000000017941 */ /* 0x000fea0003800000 */
.L_x_1221:
[----:B------:R-:W-:Y:S01]  /*5630*/  I2FP.F32.U32 R64, R64 ;  /* 0x0000004000407245 */ /* 0x000fe20000201000 */
[----:B------:R-:W-:Y:S01]  /*5640*/  IMAD.U32 R132, R65, 0x10000, RZ ;  /* 0x0001000041847824 */ /* 0x000fe200078e00ff */
[C---:B------:R-:W-:Y:S01]  /*5650*/  ISETP.NE.AND P2, PT, R164.reuse, 0x1, PT ;  /* 0x00000001a400780c */ /* 0x040fe20003f45270 */
[----:B------:R-:W-:Y:S01]  /*5660*/  BSSY B1, `(.L_x_1225) ;  /* 0x0000014000017945 */ /* 0x000fe20003800000 */
[----:B------:R-:W-:Y:S02]  /*5670*/  VIADD R177, R164, 0x1 ;  /* 0x00000001a4b17836 */ /* 0x000fe40000000000 */
[----:B------:R-:W-:Y:S01]  /*5680*/  FFMA.FTZ R133, R64, R193, 1.1641532182693481445e-10 ;  /* 0x2f00000040857423 */ /* 0x000fe200000100c1 */
[----:B------:R-:W-:Y:S01]  /*5690*/  FMUL.FTZ R137, R132, R195 ;  /* 0x000000c384897220 */ /* 0x000fe20000410000 */
[----:B------:R-:W-:-:S03]  /*56a0*/  @P0 SHF.L.U32 R64, R61, 0x10, RZ ;  /* 0x000000103d400819 */ /* 0x000fc600000006ff */
[----:B------:R-:W-:Y:S01]  /*56b0*/  FMUL.FTZ R137, R137, R182 ;  /* 0x000000b689897220 */ /* 0x000fe20000410000 */
[----:B------:R-:W-:-:S04]  /*56c0*/  FSETP.GTU.FTZ.AND P1, PT, R133, R192, PT ;  /* 0x000000c08500720b */ /* 0x000fc80003f3c000 */
[----:B------:R-:W-:Y:S02]  /*56d0*/  FSEL R149, R137, RZ, !P1 ;  /* 0x000000ff89957208 */ /* 0x000fe40004800000 */
[----:B------:R-:W-:-:S03]  /*56e0*/  PRMT R137, R65, 0x7632, R137 ;  /* 0x0000763241897816 */ /* 0x000fc60000000089 */
        /* <DEDUP_REMOVED lines=10> */
.L_x_1226:
[----:B------:R-:W-:-:S07]  /*5790*/  IMAD.MOV.U32 R162, RZ, RZ, R84 ;  /* 0x000000ffffa27224 */ /* 0x000fce00078e0054 */
.L_x_1227:
[----:B------:R-:W-:Y:S05]  /*57a0*/  BSYNC B1 ;  /* 0x0000000000017941 */ /* 0x000fea0003800000 */
.L_x_1225:
        /* <DEDUP_REMOVED lines=16> */
.L_x_1231:
[----:B------:R-:W-:Y:S05]  /*58b0*/  BSYNC B2 ;  /* 0x0000000000027941 */ /* 0x000fea0003800000 */
.L_x_1230:
        /* <DEDUP_REMOVED lines=44> */
.L_x_1229:
[----:B------:R-:W-:Y:S05]  /*5b80*/  BSYNC B1 ;  /* 0x0000000000017941 */ /* 0x000fea0003800000 */
.L_x_1228:
        /* <DEDUP_REMOVED lines=22> */
.L_x_1233:
[----:B------:R-:W-:-:S07]  /*5cf0*/  IMAD.MOV.U32 R137, RZ, RZ, R84 ;  /* 0x000000ffff897224 */ /* 0x000fce00078e0054 */
.L_x_1234:
[----:B------:R-:W-:Y:S05]  /*5d00*/  BSYNC B1 ;  /* 0x0000000000017941 */ /* 0x000fea0003800000 */
.L_x_1232:
        /* <DEDUP_REMOVED lines=16> */
.L_x_1238:
[----:B------:R-:W-:Y:S05]  /*5e10*/  BSYNC B2 ;  /* 0x0000000000027941 */ /* 0x000fea0003800000 */
.L_x_1237:
        /* <DEDUP_REMOVED lines=44> */
.L_x_1236:
[----:B------:R-:W-:Y:S05]  /*60e0*/  BSYNC B1 ;  /* 0x0000000000017941 */ /* 0x000fea0003800000 */
.L_x_1235:
[----:B------:R-:W-:Y:S01]  /*60f0*/  I2FP.F32.U32 R64, R137 ;  /* 0x0000008900407245 */ /* 0x000fe20000201000 */
[----:B------:R-:W-:Y:S01]  /*6100*/  @P0 IMAD.U32 R137, R62, 0x10000, RZ ;  /* 0x000100003e890824 */ /* 0x000fe200078e00ff */
[----:B------:R-:W-:Y:S01]  /*6110*/  SHF.L.U32 R132, R66, 0x10, RZ ;  /* 0x0000001042847819 */ /* 0x000fe200000006ff */
[----:B------:R-:W-:Y:S01]  /*6120*/  BSSY B1, `(.L_x_1239) ;  /* 0x0000014000017945 */ /* 0x000fe20003800000 */
[C---:B------:R-:W-:Y:S01]  /*6130*/  ISETP.NE.AND P4, PT, R179.reuse, 0x1, PT ;  /* 0x00000001b300780c */ /* 0x040fe20003f85270 */
[----:B------:R-:W-:Y:S01]  /*6140*/  FFMA.FTZ R65, R64, R193, 1.1641532182693481445e-10 ;  /* 0x2f00000040417423 */ /* 0x000fe200000100c1 */
[----:B------:R-:W-:Y:S01]  /*6150*/  PRMT R66, R66, 0x7632, R66 ;  /* 0x0000763242427816 */ /* 0x000fe20000000042 */
[----:B------:R-:W-:Y:S01]  /*6160*/  FMUL.FTZ R133, R132, R195 ;  /* 0x000000c384857220 */ /* 0x000fe20000410000 */
[----:B------:R-:W-:Y:S02]  /*6170*/  VIADD R177, R179, 0x1 ;  /* 0x00000001b3b17836 */ /* 0x000fe40000000000 */
        /* <DEDUP_REMOVED lines=13> */
.L_x_1240:
[----:B------:R-:W-:-:S07]  /*6250*/  MOV R137, R84 ;  /* 0x0000005400897202 */ /* 0x000fce0000000f00 */
.L_x_1241:
[----:B------:R-:W-:Y:S05]  /*6260*/  BSYNC B1 ;  /* 0x0000000000017941 */ /* 0x000fea0003800000 */
.L_x_1239:
        /* <DEDUP_REMOVED lines=16> */
.L_x_1245:
[----:B------:R-:W-:Y:S05]  /*6370*/  BSYNC B2 ;  /* 0x0000000000027941 */ /* 0x000fea0003800000 */
.L_x_1244:
        /* <DEDUP_REMOVED lines=44> */
.L_x_1243:
[----:B------:R-:W-:Y:S05]  /*6640*/  BSYNC B1 ;  /* 0x0000000000017941 */ /* 0x000fea0003800000 */
.L_x_1242:
[----:B------:R-:W-:Y:S01]  /*6650*/  I2FP.F32.U32 R64, R137 ;  /* 0x0000008900407245 */ /* 0x000fe20000201000 */
[----:B------:R-:W-:Y:S01]  /*6660*/  IMAD.U32 R66, R66, 0x10000, RZ ;  /* 0x0001000042427824 */ /* 0x000fe200078e00ff */
[C---:B------:R-:W-:Y:S01]  /*6670*/  ISETP.NE.AND P5, PT, R177.reuse, 0x1, PT ;  /* 0x00000001b100780c */ /* 0x040fe20003fa5270 */
[----:B------:R-:W-:Y:S01]  /*6680*/  BSSY B1, `(.L_x_1246) ;  /* 0x0000014000017945 */ /* 0x000fe20003800000 */
[----:B------:R-:W-:Y:S01]  /*6690*/  @P0 PRMT R132, R62, 0x7632, R132 ;  /* 0x000076323e840816 */ /* 0x000fe20000000084 */
[----:B------:R-:W-:Y:S01]  /*66a0*/  FFMA.FTZ R65, R64, R193, 1.1641532182693481445e-10 ;  /* 0x2f00000040417423 */ /* 0x000fe200000100c1 */
[----:B------:R-:W-:Y:S01]  /*66b0*/  FMUL.FTZ R133, R66, R195 ;  /* 0x000000c342857220 */ /* 0x000fe20000410000 */
[----:B------:R-:W-:Y:S01]  /*66c0*/  VIADD R188, R177, 0x1 ;  /* 0x00000001b1bc7836 */ /* 0x000fe20000000000 */
[----:B------:R-:W-:Y:S02]  /*66d0*/  @P0 SHF.L.U32 R132, R132, 0x10, RZ ;  /* 0x0000001084840819 */ /* 0x000fe400000006ff */
        /* <DEDUP_REMOVED lines=13> */
.L_x_1247:
[----:B------:R-:W-:-:S07]  /*67b0*/  IMAD.MOV.U32 R66, RZ, RZ, R84 ;  /* 0x000000ffff427224 */ /* 0x000fce00078e0054 */
.L_x_1248:
[----:B------:R-:W-:Y:S05]  /*67c0*/  BSYNC B1 ;  /* 0x0000000000017941 */ /* 0x000fea0003800000 */
.L_x_1246:
        /* <DEDUP_REMOVED lines=16> */
.L_x_1252:
[----:B------:R-:W-:Y:S05]  /*68d0*/  BSYNC B2 ;  /* 0x0000000000027941 */ /* 0x000fea0003800000 */
.L_x_1251:
        /* <DEDUP_REMOVED lines=41> */
[----:B------:R-:W-:Y:S01]  /*6b70*/  HFMA2.MMA R188, -RZ, RZ, 0, 0 ;  /* 0x00000000ffbc7435 */ /* 0x000fe200000001ff */
[----:B------:R-:W-:Y:S01]  /*6b80*/  LOP3.LUT R140, R65, R132, R74, 0x96, !PT ;  /* 0x00000084418c7212 */ /* 0x000fe200078e964a */
[----:B------:R-:W-:-:S09]  /*6b90*/  IMAD.MOV.U32 R114, RZ, RZ, R64 ;  /* 0x000000ffff727224 */ /* 0x000fd200078e0040 */
.L_x_1250:
[----:B------:R-:W-:Y:S05]  /*6ba0*/  BSYNC B1 ;  /* 0x0000000000017941 */ /* 0x000fea0003800000 */
.L_x_1249:
[----:B------:R-:W-:Y:S01]  /*6bb0*/  I2FP.F32.U32 R64, R66 ;  /* 0x0000004200407245 */ /* 0x000fe20000201000 */
[C---:B------:R-:W-:Y:S01]  /*6bc0*/  IMAD.U32 R66, R67.reuse, 0x10000, RZ ;  /* 0x0001000043427824 */ /* 0x040fe200078e00ff */
[----:B------:R-:W-:Y:S01]  /*6bd0*/  ISETP.NE.AND P6, PT, R188, 0x1, PT ;  /* 0x00000001bc00780c */ /* 0x000fe20003fc5270 */
[----:B------:R-:W-:Y:S01]  /*6be0*/  BSSY B1, `(.L_x_1253) ;  /* 0x0000014000017945 */ /* 0x000fe20003800000 */
[----:B------:R-:W-:Y:S01]  /*6bf0*/  PRMT R190, R67, 0x7632, R190 ;  /* 0x0000763243be7816 */ /* 0x000fe200000000be */
[----:B------:R-:W-:Y:S01]  /*6c00*/  FFMA.FTZ R65, R64, R193, 1.1641532182693481445e-10 ;  /* 0x2f00000040417423 */ /* 0x000fe200000100c1 */
[----:B------:R-:W-:Y:S01]  /*6c10*/  FMUL.FTZ R133, R66, R195 ;  /* 0x000000c342857220 */ /* 0x000fe20000410000 */
[----:B------:R-:W-:Y:S01]  /*6c20*/  @P0 IMAD.U32 R64, R63, 0x10000, RZ ;  /* 0x000100003f400824 */ /* 0x000fe200078e00ff */
[----:B------:R-:W-:Y:S02]  /*6c30*/  IADD3 R137, R188, 0x1, RZ ;  /* 0x00000001bc897810 */ /* 0x000fe40007ffe0ff */
        /* <DEDUP_REMOVED lines=13> */
.L_x_1254:
[----:B------:R-:W-:-:S07]  /*6d10*/  IMAD.MOV.U32 R191, RZ, RZ, R84 ;  /* 0x000000ffffbf7224 */ /* 0x000fce00078e0054 */
.L_x_1255:
[----:B------:R-:W-:Y:S05]  /*6d20*/  BSYNC B1 ;  /* 0x0000000000017941 */ /* 0x000fea0003800000 */
.L_x_1253:
        /* <DEDUP_REMOVED lines=18> */
.L_x_1259:
[----:B------:R-:W-:Y:S05]  /*6e50*/  BSYNC B2 ;  /* 0x0000000000027941 */ /* 0x000fea0003800000 */
.L_x_1258:
        /* <DEDUP_REMOVED lines=44> */
.L_x_1257:
[----:B------:R-:W-:Y:S05]  /*7120*/  BSYNC B1 ;  /* 0x0000000000017941 */ /* 0x000fea0003800000 */
.L_x_1256:
        /* <DEDUP_REMOVED lines=9> */
[----:B------:R-:W-:Y:S01]  /*71c0*/  LOP3.LUT P5, RZ, R41, 0x2, RZ, 0xc0, !PT ;  /* 0x0000000229ff7812 */ /* 0x000fe200078ac0ff */
[----:B------:R-:W-:Y:S01]  /*71d0*/  @P0 IMAD.U32 R67, R64, 0x10000, RZ ;  /* 0x0001000040430824 */ /* 0x000fe200078e00ff */
[----:B------:R-:W-:-:S02]  /*71e0*/  SEL R64, RZ, 0x1, P2 ;  /* 0x00000001ff407807 */ /* 0x000fc40001000000 */
        /* <DEDUP_REMOVED lines=11> */
[----:B------:R-:W-:Y:S02]  /*72a0*/  LOP3.LUT R66, R66, R67, R201, 0xfe, !PT ;  /* 0x0000004342427212 */ /* 0x000fe400078efec9 */
        /* <DEDUP_REMOVED lines=9> */
[C---:B------:R-:W-:Y:S01]  /*7340*/  LEA.HI.X R133, R196.reuse, UR13, RZ, 0x3, P0 ;  /* 0x0000000dc4857c11 */ /* 0x040fe200080f1cff */
[----:B------:R-:W-:Y:S01]  /*7350*/  VIADD R196, R196, 0x20 ;  /* 0x00000020c4c47836 */ /* 0x000fe20000000000 */
[----:B------:R-:W-:Y:S01]  /*7360*/  LOP3.LUT R190, R190, R197, RZ, 0xfc, !PT ;  /* 0x000000c5bebe7212 */ /* 0x000fe200078efcff */
[----:B------:R1:W-:Y:S01]  /*7370*/  STG.E.128 desc[UR4][R188.64], R64 ;  /* 0x00000040bc007986 */ /* 0x0003e2000c101d04 */
[----:B------:R-:W-:-:S05]  /*7380*/  LOP3.LUT R191, R191, R199, R193, 0xfe, !PT ;  /* 0x000000c7bfbf7212 */ /* 0x000fca00078efec1 */
[----:B------:R1:W-:Y:S02]  /*7390*/  STG.E.64 desc[UR4][R132.64], R190 ;  /* 0x000000be84007986 */ /* 0x0003e4000c101b04 */
.L_x_1203:
[----:B------:R-:W-:Y:S05]  /*73a0*/  BSYNC B0 ;  /* 0x0000000000007941 */ /* 0x000fea0003800000 */
.L_x_1202:
[----:B------:R-:W-:Y:S01]  /*73b0*/  LOP3.LUT P0, RZ, R41, 0x100, RZ, 0xc0, !PT ;  /* 0x0000010029ff7812 */ /* 0x000fe2000780c0ff */
        /* <DEDUP_REMOVED lines=22> */
.L_x_1263:
[----:B------:R-:W-:-:S07]  /*7520*/  IMAD.MOV.U32 R79, RZ, RZ, R84 ;  /* 0x000000ffff4f7224 */ /* 0x000fce00078e0054 */
.L_x_1264:
[----:B------:R-:W-:Y:S05]  /*7530*/  BSYNC B1 ;  /* 0x0000000000017941 */ /* 0x000fea0003800000 */
.L_x_1262:
        /* <DEDUP_REMOVED lines=16> */
.L_x_1268:
[----:B------:R-:W-:Y:S05]  /*7640*/  BSYNC B2 ;  /* 0x0000000000027941 */ /* 0x000fea0003800000 */
.L_x_1267:
        /* <DEDUP_REMOVED lines=44> */
.L_x_1266:
[----:B------:R-:W-:Y:S05]  /*7910*/  BSYNC B1 ;  /* 0x0000000000017941 */ /* 0x000fea0003800000 */
.L_x_1265:
        /* <DEDUP_REMOVED lines=27> */
.L_x_1270:
[----:B------:R-:W-:-:S07]  /*7ad0*/  IMAD.MOV.U32 R137, RZ, RZ, R84 ;  /* 0x000000ffff897224 */ /* 0x000fce00078e0054 */
.L_x_1271:
[----:B------:R-:W-:Y:S05]  /*7ae0*/  BSYNC B1 ;  /* 0x0000000000017941 */ /* 0x000fea0003800000 */
.L_x_1269:
        /* <DEDUP_REMOVED lines=16> */
.L_x_1275:
[----:B------:R-:W-:Y:S05]  /*7bf0*/  BSYNC B2 ;  /* 0x0000000000027941 */ /* 0x000fea0003800000 */
.L_x_1274:
        /* <DEDUP_REMOVED lines=44> */
.L_x_1273:
[----:B------:R-:W-:Y:S05]  /*7ec0*/  BSYNC B1 ;  /* 0x0000000000017941 */ /* 0x000fea0003800000 */
.L_x_1272:
        /* <DEDUP_REMOVED lines=24> */
.L_x_1277:
[----:B------:R-:W-:-:S07]  /*8050*/  MOV R64, R84 ;  /* 0x0000005400407202 */ /* 0x000fce0000000f00 */
.L_x_1278:
[----:B------:R-:W-:Y:S05]  /*8060*/  BSYNC B1 ;  /* 0x0000000000017941 */ /* 0x000fea0003800000 */
.L_x_1276:
        /* <DEDUP_REMOVED lines=16> */
.L_x_1282:
[----:B------:R-:W-:Y:S05]  /*8170*/  BSYNC B2 ;  /* 0x0000000000027941 */ /* 0x000fea0003800000 */
.L_x_1281:
        /* <DEDUP_REMOVED lines=44> */
.L_x_1280:
[----:B------:R-:W-:Y:S05]  /*8440*/  BSYNC B1 ;  /* 0x0000000000017941 */ /* 0x000fea0003800000 */
.L_x_1279:
[----:B------:R-:W-:Y:S01]  /*8450*/  I2FP.F32.U32 R64, R64 ;  /* 0x0000004000407245 */ /* 0x000fe20000201000 */
[----:B------:R-:W-:Y:S01]  /*8460*/  IMAD.U32 R132, R65, 0x10000, RZ ;  /* 0x0001000041847824 */ /* 0x000fe200078e00ff */
[----:B------:R-:W-:Y:S01]  /*8470*/  ISETP.NE.AND P2, PT, R163, 0x1, PT ;  /* 0x00000001a300780c */ /* 0x000fe20003f45270 */
[----:B------:R-:W-:Y:S01]  /*8480*/  BSSY B1, `(.L_x_1283) ;  /* 0x0000014000017945 */ /* 0x000fe20003800000 */
[----:B------:R-:W-:Y:S01]  /*8490*/  @P0 SHF.L.U32 R161, R61, 0x10, RZ ;  /* 0x000000103da10819 */ /* 0x000fe200000006ff */
[----:B------:R-:W-:Y:S01]  /*84a0*/  FFMA.FTZ R133, R64, R193, 1.1641532182693481445e-10 ;  /* 0x2f00000040857423 */ /* 0x000fe200000100c1 */
[----:B------:R-:W-:Y:S01]  /*84b0*/  FMUL.FTZ R132, R132, R195 ;  /* 0x000000c384847220 */ /* 0x000fe20000410000 */
[----:B------:R-:W-:Y:S01]  /*84c0*/  PRMT R137, R65, 0x7632, R137 ;  /* 0x0000763241897816 */ /* 0x000fe20000000089 */
        /* <DEDUP_REMOVED lines=14> */
.L_x_1284:
[----:B------:R-:W-:-:S07]  /*85b0*/  IMAD.MOV.U32 R161, RZ, RZ, R84 ;  /* 0x000000ffffa17224 */ /* 0x000fce00078e0054 */
.L_x_1285:
[----:B------:R-:W-:Y:S05]  /*85c0*/  BSYNC B1 ;  /* 0x0000000000017941 */ /* 0x000fea0003800000 */
.L_x_1283:
        /* <DEDUP_REMOVED lines=16> */
.L_x_1289:
[----:B------:R-:W-:Y:S05]  /*86d0*/  BSYNC B2 ;  /* 0x0000000000027941 */ /* 0x000fea0003800000 */
.L_x_1288:
        /* <DEDUP_REMOVED lines=44> */
.L_x_1287:
[----:B------:R-:W-:Y:S05]  /*89a0*/  BSYNC B1 ;  /* 0x0000000000017941 */ /* 0x000fea0003800000 */
.L_x_1286:
[----:B------:R-:W-:Y:S01]  /*89b0*/  I2FP.F32.U32 R64, R161 ;  /* 0x000000a100407245 */ /* 0x000fe20000201000 */
[----:B------:R-:W-:Y:S01]  /*89c0*/  IMAD.U32 R132, R137, 0x10000, RZ ;  /* 0x0001000089847824 */ /* 0x000fe200078e00ff */
[----:B------:R-:W-:Y:S01]  /*89d0*/  ISETP.NE.AND P3, PT, R174, 0x1, PT ;  /* 0x00000001ae00780c */ /* 0x000fe20003f65270 */
[----:B------:R-:W-:Y:S01]  /*89e0*/  BSSY B1, `(.L_x_1290) ;  /* 0x0000014000017945 */ /* 0x000fe20003800000 */
[----:B------:R-:W-:Y:S01]  /*89f0*/  @P0 PRMT R133, R61, 0x7632, R133 ;  /* 0x000076323d850816 */ /* 0x000fe20000000085 */
[----:B------:R-:W-:Y:S01]  /*8a00*/  FFMA.FTZ R65, R64, R193, 1.1641532182693481445e-10 ;  /* 0x2f00000040417423 */ /* 0x000fe200000100c1 */
[----:B------:R-:W-:-:S03]  /*8a10*/  FMUL.FTZ R132, R132, R195 ;  /* 0x000000c384847220 */ /* 0x000fc60000410000 */
[----:B------:R-:W-:Y:S02]  /*8a20*/  @P0 IMAD.U32 R64, R133, 0x10000, RZ ;  /* 0x0001000085400824 */ /* 0x000fe400078e00ff */
[----:B------:R-:W-:Y:S01]  /*8a30*/  FMUL.FTZ R132, R132, R183 ;  /* 0x000000b784847220 */ /* 0x000fe20000410000 */
[----:B------:R-:W-:Y:S02]  /*8a40*/  FSETP.GTU.FTZ.AND P2, PT, R65, R192, PT ;  /* 0x000000c04100720b */ /* 0x000fe40003f5c000 */
[----:B------:R-:W-:Y:S02]  /*8a50*/  IADD3 R133, R174, 0x1, RZ ;  /* 0x00000001ae857810 */ /* 0x000fe40007ffe0ff */
        /* <DEDUP_REMOVED lines=11> */
.L_x_1291:
[----:B------:R-:W-:-:S07]  /*8b10*/  IMAD.MOV.U32 R137, RZ, RZ, R84 ;  /* 0x000000ffff897224 */ /* 0x000fce00078e0054 */
.L_x_1292:
[----:B------:R-:W-:Y:S05]  /*8b20*/  BSYNC B1 ;  /* 0x0000000000017941 */ /* 0x000fea0003800000 */
.L_x_1290:
        /* <DEDUP_REMOVED lines=16> */
.L_x_1296:
[----:B------:R-:W-:Y:S05]  /*8c30*/  BSYNC B2 ;  /* 0x0000000000027941 */ /* 0x000fea0003800000 */
.L_x_1295:
        /* <DEDUP_REMOVED lines=35> */
[----:B------:R-:W-:Y:S01]  /*8e70*/  LOP3.LUT R188, R133, R188, R36, 0x96, !PT ;  /* 0x000000bc85bc7212 */ /* 0x000fe200078e9624 */
[----:B------:R-:W-:-:S03]  /*8e80*/  HFMA2.MMA R133, -RZ, RZ, 0, 0 ;  /* 0x00000000ff857435 */ /* 0x000fc600000001ff */
[----:B------:R-:W-:Y:S01]  /*8e90*/  LOP3.LUT R64, R191, R64, R38, 0x96, !PT ;  /* 0x00000040bf407212 */ /* 0x000fe200078e9626 */
[----:B------:R-:W-:-:S04]  /*8ea0*/  IMAD.WIDE.U32 R188, R188, -0x326172a9, RZ ;  /* 0xcd9e8d57bcbc7825 */ /* 0x000fc800078e00ff */
[----:B------:R-:W-:Y:S01]  /*8eb0*/  IMAD.WIDE.U32 R64, R64, -0x2daee0ad, RZ ;  /* 0xd2511f5340407825 */ /* 0x000fe200078e00ff */
[----:B------:R-:W-:Y:S02]  /*8ec0*/  LOP3.LUT R139, R189, R190, R75, 0x96, !PT ;  /* 0x000000bebd8b7212 */ /* 0x000fe400078e964b */
[----:B------:R-:W-:Y:S01]  /*8ed0*/  MOV R84, R188 ;  /* 0x000000bc00547202 */ /* 0x000fe20000000f00 */
[----:B------:R-:W-:Y:S01]  /*8ee0*/  IMAD.MOV.U32 R114, RZ, RZ, R64 ;  /* 0x000000ffff727224 */ /* 0x000fe200078e0040 */
[----:B------:R-:W-:-:S07]  /*8ef0*/  LOP3.LUT R140, R65, R132, R74, 0x96, !PT ;  /* 0x00000084418c7212 */ /* 0x000fce00078e964a */
.L_x_1294:
[----:B------:R-:W-:Y:S05]  /*8f00*/  BSYNC B1 ;  /* 0x0000000000017941 */ /* 0x000fea0003800000 */
.L_x_1293:
[----:B------:R-:W-:Y:S01]  /*8f10*/  I2FP.F32.U32 R64, R137 ;  /* 0x0000008900407245 */ /* 0x000fe20000201000 */
[C---:B------:R-:W-:Y:S01]  /*8f20*/  IMAD.U32 R132, R66.reuse, 0x10000, RZ ;  /* 0x0001000042847824 */ /* 0x040fe200078e00ff */
[C---:B------:R-:W-:Y:S01]  /*8f30*/  ISETP.NE.AND P4, PT, R133.reuse, 0x1, PT ;  /* 0x000000018500780c */ /* 0x040fe20003f85270 */
        /* <DEDUP_REMOVED lines=17> */
[----:B------:R-:W-:Y:S01]  /*9050*/  MOV R137, R114 ;  /* 0x0000007200897202 */ /* 0x000fe20000000f00 */
[----:B------:R-:W-:Y:S06]  /*9060*/  BRA `(.L_x_1299) ;  /* 0x0000000000047947 */ /* 0x000fec0003800000 */
.L_x_1298:
[----:B------:R-:W-:-:S07]  /*9070*/  IMAD.MOV.U32 R137, RZ, RZ, R84 ;  /* 0x000000ffff897224 */ /* 0x000fce00078e0054 */
.L_x_1299:
[----:B------:R-:W-:Y:S05]  /*9080*/  BSYNC B1 ;  /* 0x0000000000017941 */ /* 0x000fea0003800000 */
.L_x_1297:
        /* <DEDUP_REMOVED lines=10> */
[----:B------:R-:W-:Y:S01]  /*9130*/  @!P4 IADD3 R58, R58, 0x1, RZ ;  /* 0x000000013a3ac810 */ /* 0x000fe20007ffe0ff */
[----:B------:R-:W-:Y:S02]  /*9140*/  @!P4 VIADD R65, R115, 0x1 ;  /* 0x000000017341c836 */ /* 0x000fe40000000000 */
[----:B------:R-:W-:Y:S01]  /*9150*/  @!P4 IMAD.MOV.U32 R56, RZ, RZ, RZ ;  /* 0x000000ffff38c224 */ /* 0x000fe200078e00ff */
[----:B------:R-:W-:-:S13]  /*9160*/  ISETP.NE.AND P5, PT, R58, RZ, !P4 ;  /* 0x000000ff3a00720c */ /* 0x000fda00067a5270 */
[----:B------:R-:W-:-:S04]  /*9170*/  @P5 IADD3 R65, R115, RZ, RZ ;  /* 0x000000ff73415210 */ /* 0x000fc80007ffe0ff */
[----:B------:R-:W-:-:S07]  /*9180*/  @!P4 MOV R115, R65 ;  /* 0x000000410073c202 */ /* 0x000fce0000000f00 */
.L_x_1303:
[----:B------:R-:W-:Y:S05]  /*9190*/  BSYNC B2 ;  /* 0x0000000000027941 */ /* 0x000fea0003800000 */
.L_x_1302:
        /* <DEDUP_REMOVED lines=44> */
.L_x_1301:
[----:B------:R-:W-:Y:S05]  /*9460*/  BSYNC B1 ;  /* 0x0000000000017941 */ /* 0x000fea0003800000 */
.L_x_1300:
[----:B------:R-:W-:Y:S01]  /*9470*/  I2FP.F32.U32 R64, R137 ;  /* 0x0000008900407245 */ /* 0x000fe20000201000 */
[----:B------:R-:W-:Y:S01]  /*9480*/  BSSY B1, `(.L_x_1304) ;  /* 0x0000016000017945 */ /* 0x000fe20003800000 */
[----:B------:R-:W-:Y:S02]  /*9490*/  SHF.L.U32 R66, R66, 0x10, RZ ;  /* 0x0000001042427819 */ /* 0x000fe400000006ff */
[----:B------:R-:W-:Y:S01]  /*94a0*/  ISETP.NE.AND P5, PT, R174, 0x1, PT ;  /* 0x00000001ae00780c */ /* 0x000fe20003fa5270 */
[----:B------:R-:W-:Y:S01]  /*94b0*/  FFMA.FTZ R65, R64, R193, 1.1641532182693481445e-10 ;  /* 0x2f00000040417423 */ /* 0x000fe200000100c1 */
[----:B------:R-:W-:Y:S01]  /*94c0*/  @P0 PRMT R132, R62, 0x7632, R132 ;  /* 0x000076323e840816 */ /* 0x000fe20000000084 */
[----:B------:R-:W-:-:S03]  /*94d0*/  FMUL.FTZ R66, R66, R195 ;  /* 0x000000c342427220 */ /* 0x000fc60000410000 */
[----:B------:R-:W-:Y:S01]  /*94e0*/  FSETP.GTU.FTZ.AND P4, PT, R65, R192, PT ;  /* 0x000000c04100720b */ /* 0x000fe20003f9c000 */
[----:B------:R-:W-:Y:S01]  /*94f0*/  FMUL.FTZ R66, R66, R183 ;  /* 0x000000b742427220 */ /* 0x000fe20000410000 */
[----:B------:R-:W-:Y:S01]  /*9500*/  @P0 IMAD.U32 R133, R132, 0x10000, RZ ;  /* 0x0001000084850824 */ /* 0x000fe200078e00ff */
[----:B------:R-:W-:-:S03]  /*9510*/  IADD3 R132, R174, 0x1, RZ ;  /* 0x00000001ae847810 */ /* 0x000fc60007ffe0ff */
        /* <DEDUP_REMOVED lines=11> */
.L_x_1305:
[----:B------:R-:W-:-:S07]  /*95d0*/  MOV R66, R84 ;  /* 0x0000005400427202 */ /* 0x000fce0000000f00 */
.L_x_1306:
[----:B------:R-:W-:Y:S05]  /*95e0*/  BSYNC B1 ;  /* 0x0000000000017941 */ /* 0x000fea0003800000 */
.L_x_1304:
        /* <DEDUP_REMOVED lines=10> */
[----:B------:R-:W-:Y:S01]  /*9690*/  @!P5 VIADD R58, R58, 0x1 ;  /* 0x000000013a3ad836 */ /* 0x000fe20000000000 */
[----:B------:R-:W-:Y:S02]  /*96a0*/  @!P5 IADD3 R65, R115, 0x1, RZ ;  /* 0x000000017341d810 */ /* 0x000fe40007ffe0ff */
[----:B------:R-:W-:Y:S02]  /*96b0*/  @!P5 MOV R56, RZ ;  /* 0x000000ff0038d202 */ /* 0x000fe40000000f00 */
[----:B------:R-:W-:-:S13]  /*96c0*/  ISETP.NE.AND P6, PT, R58, RZ, !P5 ;  /* 0x000000ff3a00720c */ /* 0x000fda0006fc5270 */
[----:B------:R-:W-:-:S04]  /*96d0*/  @P6 IMAD.MOV R65, RZ, RZ, R115 ;  /* 0x000000ffff416224 */ /* 0x000fc800078e0273 */
[----:B------:R-:W-:-:S07]  /*96e0*/  @!P5 IMAD.MOV.U32 R115, RZ, RZ, R65 ;  /* 0x000000ffff73d224 */ /* 0x000fce00078e0041 */
.L_x_1310:
[----:B------:R-:W-:Y:S05]  /*96f0*/  BSYNC B2 ;  /* 0x0000000000027941 */ /* 0x000fea0003800000 */
.L_x_1309:
        /* <DEDUP_REMOVED lines=42> */
[----:B------:R-:W-:Y:S01]  /*99a0*/  LOP3.LUT R140, R65, R132, R74, 0x96, !PT ;  /* 0x00000084418c7212 */ /* 0x000fe200078e964a */
[----:B------:R-:W-:-:S11]  /*99b0*/  HFMA2.MMA R132, -RZ, RZ, 0, 0 ;  /* 0x00000000ff847435 */ /* 0x000fd600000001ff */
.L_x_1308:
[----:B------:R-:W-:Y:S05]  /*99c0*/  BSYNC B1 ;  /* 0x0000000000017941 */ /* 0x000fea0003800000 */
.L_x_1307:
        /* <DEDUP_REMOVED lines=22> */
.L_x_1312:
[----:B------:R-:W-:-:S07]  /*9b30*/  IMAD.MOV.U32 R191, RZ, RZ, R84 ;  /* 0x000000ffffbf7224 */ /* 0x000fce00078e0054 */
.L_x_1313:
[----:B------:R-:W-:Y:S05]  /*9b40*/  BSYNC B1 ;  /* 0x0000000000017941 */ /* 0x000fea0003800000 */
.L_x_1311:
        /* <DEDUP_REMOVED lines=8> */
[----:B------:R-:W-:Y:S01]  /*9bd0*/  VIADD R56, R56, 0x1 ;  /* 0x0000000138387836 */ /* 0x000fe20000000000 */
[----:B------:R-:W-:-:S04]  /*9be0*/  P2R R65, PR, RZ, 0x1 ;  /* 0x00000001ff417803 */ /* 0x000fc80000000000 */
[----:B------:R-:W-:-:S13]  /*9bf0*/  ISETP.NE.AND P6, PT, R56, RZ, PT ;  /* 0x000000ff3800720c */ /* 0x000fda0003fc5270 */
[----:B------:R-:W-:Y:S01]  /*9c00*/  @!P6 IADD3 R58, R58, 0x1, RZ ;  /* 0x000000013a3ae810 */ /* 0x000fe20007ffe0ff */
[----:B------:R-:W-:Y:S02]  /*9c10*/  @!P6 VIADD R66, R115, 0x1 ;  /* 0x000000017342e836 */ /* 0x000fe40000000000 */
[----:B------:R-:W-:Y:S01]  /*9c20*/  @!P6 IMAD.MOV.U32 R56, RZ, RZ, RZ ;  /* 0x000000ffff38e224 */ /* 0x000fe200078e00ff */
[----:B------:R-:W-:-:S13]  /*9c30*/  ISETP.NE.AND P0, PT, R58, RZ, !P6 ;  /* 0x000000ff3a00720c */ /* 0x000fda0007705270 */
[----:B------:R-:W-:Y:S02]  /*9c40*/  @P0 IADD3 R66, R115, RZ, RZ ;  /* 0x000000ff73420210 */ /* 0x000fe40007ffe0ff */
[----:B------:R-:W-:Y:S02]  /*9c50*/  ISETP.NE.AND P0, PT, R65, RZ, PT ;  /* 0x000000ff4100720c */ /* 0x000fe40003f05270 */
[----:B------:R-:W-:-:S11]  /*9c60*/  @!P6 MOV R115, R66 ;  /* 0x000000420073e202 */ /* 0x000fd60000000f00 */
.L_x_1317:
[----:B------:R-:W-:Y:S05]  /*9c70*/  BSYNC B2 ;  /* 0x0000000000027941 */ /* 0x000fea0003800000 */
.L_x_1316:
        /* <DEDUP_REMOVED lines=44> */
.L_x_1315:
[----:B------:R-:W-:Y:S05]  /*9f40*/  BSYNC B1 ;  /* 0x0000000000017941 */ /* 0x000fea0003800000 */
.L_x_1314:
        /* <DEDUP_REMOVED lines=36> */
[----:B------:R-:W-:Y:S02]  /*a190*/  LOP3.LUT R191, R191, R199, R193, 0xfe, !PT ;  /* 0x000000c7bfbf7212 */ /* 0x000fe400078efec1 */
[----:B------:R-:W-:-:S03]  /*a1a0*/  IADD3 R196, R196, 0x20, RZ ;  /* 0x00000020c4c47810 */ /* 0x000fc60007ffe0ff */
[----:B------:R2:W-:Y:S04]  /*a1b0*/  STG.E.64 desc[UR4][R132.64], R190 ;  /* 0x000000be84007986 */ /* 0x0005e8000c101b04 */
.L_x_1261:
[----:B------:R-:W-:Y:S05]  /*a1c0*/  BSYNC B0 ;  /* 0x0000000000007941 */ /* 0x000fea0003800000 */
.L_x_1260:
[----:B------:R-:W-:Y:S01]  /*a1d0*/  LOP3.LUT P0, RZ, R41, 0x80, RZ, 0xc0, !PT ;  /* 0x0000008029ff7812 */ /* 0x000fe2000780c0ff */
        /* <DEDUP_REMOVED lines=12> */
[----:B------:R-:W-:-:S11]  /*a2a0*/  VIADD R145, R137, 0x1 ;  /* 0x0000000189917836 */ /* 0x000fd60000000000 */
[----:B0-----:R-:W-:Y:S05]  /*a2b0*/  @!P1 BRA `(.L_x_1321) ;  /* 0x0000000000209947 */ /* 0x001fea0003800000 */
        /* <DEDUP_REMOVED lines=8> */
.L_x_1321:
[----:B------:R-:W-:-:S07]  /*a340*/  IMAD.MOV.U32 R142, RZ, RZ, R84 ;  /* 0x000000ffff8e7224 */ /* 0x000fce00078e0054 */
.L_x_1322:
[----:B------:R-:W-:Y:S05]  /*a350*/  BSYNC B1 ;  /* 0x0000000000017941 */ /* 0x000fea0003800000 */
.L_x_1320:
        /* <DEDUP_REMOVED lines=16> */
.L_x_1326:
[----:B------:R-:W-:Y:S05]  /*a460*/  BSYNC B2 ;  /* 0x0000000000027941 */ /* 0x000fea0003800000 */
.L_x_1325:
        /* <DEDUP_REMOVED lines=44> */
.L_x_1324:
[----:B------:R-:W-:Y:S05]  /*a730*/  BSYNC B1 ;  /* 0x0000000000017941 */ /* 0x000fea0003800000 */
.L_x_1323:
[----:B------:R-:W0:Y:S01]  /*a740*/  LDC R192, c[0x0][0x294] ;  /* 0x0000a500ffc07b82 */ /* 0x000e220000000800 */
[----:B------:R-:W-:Y:S01]  /*a750*/  HFMA2.MMA R193, -RZ, RZ, 0.1171875, 0 ;  /* 0x2f800000ffc17435 */ /* 0x000fe200000001ff */
[----:B------:R-:W-:Y:S01]  /*a760*/  I2FP.F32.U32 R132, R142 ;  /* 0x0000008e00847245 */ /* 0x000fe20000201000 */
[----:B-----5:R-:W-:Y:S01]  /*a770*/  IMAD.U32 R142, R64, 0x10000, RZ ;  /* 0x00010000408e7824 */ /* 0x020fe200078e00ff */
[----:B------:R-:W-:Y:S01]  /*a780*/  LOP3.LUT R41, R41, 0xfffffffb, RZ, 0xc0, !PT ;  /* 0xfffffffb29297812 */ /* 0x000fe200078ec0ff */
[----:B------:R-:W-:Y:S01]  /*a790*/  BSSY B1, `(.L_x_1327) ;  /* 0x0000017000017945 */ /* 0x000fe20003800000 */
[----:B------:R-:W-:Y:S01]  /*a7a0*/  @P0 SHF.L.U32 R147, R60, 0x10, RZ ;  /* 0x000000103c930819 */ /* 0x000fe200000006ff */
[----:B------:R-:W-:Y:S01]  /*a7b0*/  FMUL.FTZ R137, R142, R195 ;  /* 0x000000c38e897220 */ /* 0x000fe20000410000 */
[----:B------:R-:W1:Y:S01]  /*a7c0*/  LDC R184, c[0x0][0x298] ;  /* 0x0000a600ffb87b82 */ /* 0x000e620000000800 */
[----:B------:R-:W-:Y:S01]  /*a7d0*/  PRMT R64, R64, 0x7632, R64 ;  /* 0x0000763240407816 */ /* 0x000fe20000000040 */
[----:B------:R-:W-:-:S02]  /*a7e0*/  VIADD R158, R145, 0x1 ;  /* 0x00000001919e7836 */ /* 0x000fc40000000000 */
[----:B------:R-:W-:-:S05]  /*a7f0*/  FFMA.FTZ R133, R132, R193, 1.1641532182693481445e-10 ;  /* 0x2f00000084857423 */ /* 0x000fca00000100c1 */
[----:B0-----:R-:W-:Y:S01]  /*a800*/  FSETP.GTU.FTZ.AND P1, PT, R133, R192, PT ;  /* 0x000000c08500720b */ /* 0x001fe20003f3c000 */
[----:B-1----:R-:W-:-:S12]  /*a810*/  FMUL.FTZ R137, R137, R184 ;  /* 0x000000b889897220 */ /* 0x002fd80000410000 */
[----:B------:R-:W-:Y:S02]  /*a820*/  @P1 LOP3.LUT R41, R41, 0x4, RZ, 0xfc, !PT ;  /* 0x0000000429291812 */ /* 0x000fe400078efcff */
[----:B------:R-:W-:Y:S02]  /*a830*/  FSEL R142, R137, RZ, !P1 ;  /* 0x000000ff898e7208 */ /* 0x000fe40004800000 */
[----:B------:R-:W-:-:S03]  /*a840*/  ISETP.NE.AND P1, PT, R145, 0x1, PT ;  /* 0x000000019100780c */ /* 0x000fc60003f25270 */
[----:B------:R-:W-:-:S10]  /*a850*/  @P0 FADD.FTZ R142, R147, R142 ;  /* 0x0000008e938e0221 */ /* 0x000fd40000010000 */
[----:B------:R-:W-:Y:S05]  /*a860*/  @!P1 BRA `(.L_x_1328) ;  /* 0x0000000000209947 */ /* 0x000fea0003800000 */
        /* <DEDUP_REMOVED lines=8> */
.L_x_1328:
[----:B------:R-:W-:-:S07]  /*a8f0*/  IMAD.MOV.U32 R137, RZ, RZ, R84 ;  /* 0x000000ffff897224 */ /* 0x000fce00078e0054 */
.L_x_1329:
[----:B------:R-:W-:Y:S05]  /*a900*/  BSYNC B1 ;  /* 0x0000000000017941 */ /* 0x000fea0003800000 */
.L_x_1327:
        /* <DEDUP_REMOVED lines=16> */
.L_x_1333:
[----:B------:R-:W-:Y:S05]  /*aa10*/  BSYNC B2 ;  /* 0x0000000000027941 */ /* 0x000fea0003800000 */
.L_x_1332:
        /* <DEDUP_REMOVED lines=44> */
.L_x_1331:
[----:B------:R-:W-:Y:S05]  /*ace0*/  BSYNC B1 ;  /* 0x0000000000017941 */ /* 0x000fea0003800000 */
.L_x_1330:
[----:B------:R-:W-:Y:S01]  /*acf0*/  I2FP.F32.U32 R132, R137 ;  /* 0x0000008900847245 */ /* 0x000fe20000201000 */
[----:B------:R-:W-:Y:S01]  /*ad00*/  BSSY B1, `(.L_x_1334) ;  /* 0x0000018000017945 */ /* 0x000fe20003800000 */
[----:B------:R-:W-:Y:S02]  /*ad10*/  SHF.L.U32 R64, R64, 0x10, RZ ;  /* 0x0000001040407819 */ /* 0x000fe400000006ff */
[----:B------:R-:W-:Y:S01]  /*ad20*/  LOP3.LUT R41, R41, 0xfffffffd, RZ, 0xc0, !PT ;  /* 0xfffffffd29297812 */ /* 0x000fe200078ec0ff */
[----:B------:R-:W-:Y:S01]  /*ad30*/  FFMA.FTZ R133, R132, R193, 1.1641532182693481445e-10 ;  /* 0x2f00000084857423 */ /* 0x000fe200000100c1 */
[----:B------:R-:W-:Y:S01]  /*ad40*/  @P0 PRMT R145, R60, 0x7632, R145 ;  /* 0x000076323c910816 */ /* 0x000fe20000000091 */
[----:B------:R-:W-:Y:S01]  /*ad50*/  FMUL.FTZ R137, R64, R195 ;  /* 0x000000c340897220 */ /* 0x000fe20000410000 */
[----:B------:R-:W-:Y:S02]  /*ad60*/  IADD3 R160, R158, 0x1, RZ ;  /* 0x000000019ea07810 */ /* 0x000fe40007ffe0ff */
        /* <DEDUP_REMOVED lines=16> */
.L_x_1335:
[----:B------:R-:W-:-:S07]  /*ae70*/  MOV R64, R84 ;  /* 0x0000005400407202 */ /* 0x000fce0000000f00 */
.L_x_1336:
[----:B------:R-:W-:Y:S05]  /*ae80*/  BSYNC B1 ;  /* 0x0000000000017941 */ /* 0x000fea0003800000 */
.L_x_1334:
        /* <DEDUP_REMOVED lines=16> */
.L_x_1340:
[----:B------:R-:W-:Y:S05]  /*af90*/  BSYNC B2 ;  /* 0x0000000000027941 */ /* 0x000fea0003800000 */
.L_x_1339:
        /* <DEDUP_REMOVED lines=44> */
.L_x_1338:
[----:B------:R-:W-:Y:S05]  /*b260*/  BSYNC B1 ;  /* 0x0000000000017941 */ /* 0x000fea0003800000 */
.L_x_1337:
        /* <DEDUP_REMOVED lines=22> */
.L_x_1342:
[----:B------:R-:W-:-:S07]  /*b3d0*/  IMAD.MOV.U32 R158, RZ, RZ, R84 ;  /* 0x000000ffff9e7224 */ /* 0x000fce00078e0054 */
.L_x_1343:
[----:B------:R-:W-:Y:S05]  /*b3e0*/  BSYNC B1 ;  /* 0x0000000000017941 */ /* 0x000fea0003800000 */
.L_x_1341:
        /* <DEDUP_REMOVED lines=16> */
.L_x_1347:
[----:B------:R-:W-:Y:S05]  /*b4f0*/  BSYNC B2 ;  /* 0x0000000000027941 */ /* 0x000fea0003800000 */
.L_x_1346:
        /* <DEDUP_REMOVED lines=44> */
.L_x_1345:
[----:B------:R-:W-:Y:S05]  /*b7c0*/  BSYNC B1 ;  /* 0x0000000000017941 */ /* 0x000fea0003800000 */
.L_x_1344:
[----:B------:R-:W-:Y:S01]  /*b7d0*/  I2FP.F32.U32 R64, R158 ;  /* 0x0000009e00407245 */ /* 0x000fe20000201000 */
[----:B------:R-:W-:Y:S01]  /*b7e0*/  BSSY B1, `(.L_x_1348) ;  /* 0x0000016000017945 */ /* 0x000fe20003800000 */
[----:B------:R-:W-:Y:S02]  /*b7f0*/  SHF.L.U32 R132, R137, 0x10, RZ ;  /* 0x0000001089847819 */ /* 0x000fe400000006ff */
[----:B------:R-:W-:Y:S01]  /*b800*/  ISETP.NE.AND P3, PT, R173, 0x1, PT ;  /* 0x00000001ad00780c */ /* 0x000fe20003f65270 */
        /* <DEDUP_REMOVED lines=18> */
.L_x_1349:
[----:B------:R-:W-:-:S07]  /*b930*/  MOV R137, R84 ;  /* 0x0000005400897202 */ /* 0x000fce0000000f00 */
.L_x_1350:
[----:B------:R-:W-:Y:S05]  /*b940*/  BSYNC B1 ;  /* 0x0000000000017941 */ /* 0x000fea0003800000 */
.L_x_1348:
        /* <DEDUP_REMOVED lines=16> */
.L_x_1354:
[----:B------:R-:W-:Y:S05]  /*ba50*/  BSYNC B2 ;  /* 0x0000000000027941 */ /* 0x000fea0003800000 */
.L_x_1353:
        /* <DEDUP_REMOVED lines=44> */
.L_x_1352:
[----:B------:R-:W-:Y:S05]  /*bd20*/  BSYNC B1 ;  /* 0x0000000000017941 */ /* 0x000fea0003800000 */
.L_x_1351:
[----:B------:R-:W-:Y:S01]  /*bd30*/  I2FP.F32.U32 R64, R137 ;  /* 0x0000008900407245 */ /* 0x000fe20000201000 */
[----:B------:R-:W-:Y:S01]  /*bd40*/  IMAD.U32 R132, R66, 0x10000, RZ ;  /* 0x0001000042847824 */ /* 0x000fe200078e00ff */
[C---:B------:R-:W-:Y:S01]  /*bd50*/  ISETP.NE.AND P4, PT, R175.reuse, 0x1, PT ;  /* 0x00000001af00780c */ /* 0x040fe20003f85270 */
        /* <DEDUP_REMOVED lines=19> */
.L_x_1356:
[----:B------:R-:W-:-:S07]  /*be90*/  IMAD.MOV.U32 R137, RZ, RZ, R84 ;  /* 0x000000ffff897224 */ /* 0x000fce00078e0054 */
.L_x_1357:
[----:B------:R-:W-:Y:S05]  /*bea0*/  BSYNC B1 ;  /* 0x0000000000017941 */ /* 0x000fea0003800000 */
.L_x_1355:
        /* <DEDUP_REMOVED lines=16> */
.L_x_1361:
[----:B------:R-:W-:Y:S05]  /*bfb0*/  BSYNC B2 ;  /* 0x0000000000027941 */ /* 0x000fea0003800000 */
.L_x_1360:
        /* <DEDUP_REMOVED lines=44> */
.L_x_1359:
[----:B------:R-:W-:Y:S05]  /*c280*/  BSYNC B1 ;  /* 0x0000000000017941 */ /* 0x000fea0003800000 */
.L_x_1358:
[----:B------:R-:W-:Y:S01]  /*c290*/  I2FP.F32.U32 R64, R137 ;  /* 0x0000008900407245 */ /* 0x000fe20000201000 */
[----:B------:R-:W-:Y:S01]  /*c2a0*/  BSSY B1, `(.L_x_1362) ;  /* 0x0000016000017945 */ /* 0x000fe20003800000 */
[----:B------:R-:W-:Y:S02]  /*c2b0*/  SHF.L.U32 R66, R66, 0x10, RZ ;  /* 0x0000001042427819 */ /* 0x000fe400000006ff */
[C---:B------:R-:W-:Y:S01]  /*c2c0*/  ISETP.NE.AND P5, PT, R173.reuse, 0x1, PT ;  /* 0x00000001ad00780c */ /* 0x040fe20003fa5270 */
        /* <DEDUP_REMOVED lines=18> */
.L_x_1363:
[----:B------:R-:W-:-:S07]  /*c3f0*/  MOV R66, R84 ;  /* 0x0000005400427202 */ /* 0x000fce0000000f00 */
.L_x_1364:
[----:B------:R-:W-:Y:S05]  /*c400*/  BSYNC B1 ;  /* 0x0000000000017941 */ /* 0x000fea0003800000 */
.L_x_1362:
        /* <DEDUP_REMOVED lines=16> */
.L_x_1368:
[----:B------:R-:W-:Y:S05]  /*c510*/  BSYNC B2 ;  /* 0x0000000000027941 */ /* 0x000fea0003800000 */
.L_x_1367:
        /* <DEDUP_REMOVED lines=39> */
[----:B------:R-:W-:Y:S01]  /*c790*/  MOV R84, R188 ;  /* 0x000000bc00547202 */ /* 0x000fe20000000f00 */
[----:B------:R-:W-:Y:S01]  /*c7a0*/  HFMA2.MMA R188, -RZ, RZ, 0, 0 ;  /* 0x00000000ffbc7435 */ /* 0x000fe200000001ff */
[----:B------:R-:W-:Y:S01]  /*c7b0*/  LOP3.LUT R139, R189, R190, R75, 0x96, !PT ;  /* 0x000000bebd8b7212 */ /* 0x000fe200078e964b */
[----:B------:R-:W-:Y:S01]  /*c7c0*/  IMAD.MOV.U32 R114, RZ, RZ, R64 ;  /* 0x000000ffff727224 */ /* 0x000fe200078e0040 */
[----:B------:R-:W-:-:S08]  /*c7d0*/  LOP3.LUT R140, R65, R132, R74, 0x96, !PT ;  /* 0x00000084418c7212 */ /* 0x000fd000078e964a */
.L_x_1366:
[----:B------:R-:W-:Y:S05]  /*c7e0*/  BSYNC B1 ;  /* 0x0000000000017941 */ /* 0x000fea0003800000 */
.L_x_1365:
        /* <DEDUP_REMOVED lines=22> */
.L_x_1370:
[----:B------:R-:W-:-:S07]  /*c950*/  IMAD.MOV.U32 R191, RZ, RZ, R84 ;  /* 0x000000ffffbf7224 */ /* 0x000fce00078e0054 */
.L_x_1371:
[----:B------:R-:W-:Y:S05]  /*c960*/  BSYNC B1 ;  /* 0x0000000000017941 */ /* 0x000fea0003800000 */
.L_x_1369:
        /* <DEDUP_REMOVED lines=18> */
.L_x_1375:
[----:B------:R-:W-:Y:S05]  /*ca90*/  BSYNC B2 ;  /* 0x0000000000027941 */ /* 0x000fea0003800000 */
.L_x_1374:
        /* <DEDUP_REMOVED lines=44> */
.L_x_1373:
[----:B------:R-:W-:Y:S05]  /*cd60*/  BSYNC B1 ;  /* 0x0000000000017941 */ /* 0x000fea0003800000 */
.L_x_1372:
        /* <DEDUP_REMOVED lines=39> */
.L_x_1319:
[----:B------:R-:W-:Y:S05]  /*cfe0*/  BSYNC B0 ;  /* 0x0000000000007941 */ /* 0x000fea0003800000 */
.L_x_1318:
[----:B------:R-:W-:Y:S01]  /*cff0*/  LOP3.LUT P0, RZ, R41, 0x40, RZ, 0xc0, !PT ;  /* 0x0000004029ff7812 */ /* 0x000fe2000780c0ff */
        /* <DEDUP_REMOVED lines=22> */
.L_x_1379:
[----:B------:R-:W-:-:S07]  /*d160*/  IMAD.MOV.U32 R143, RZ, RZ, R84 ;  /* 0x000000ffff8f7224 */ /* 0x000fce00078e0054 */
.L_x_1380:
[----:B------:R-:W-:Y:S05]  /*d170*/  BSYNC B1 ;  /* 0x0000000000017941 */ /* 0x000fea0003800000 */
.L_x_1378:
        /* <DEDUP_REMOVED lines=16> */
.L_x_1384:
[----:B------:R-:W-:Y:S05]  /*d280*/  BSYNC B2 ;  /* 0x0000000000027941 */ /* 0x000fea0003800000 */
.L_x_1383:
        /* <DEDUP_REMOVED lines=44> */
.L_x_1382:
[----:B------:R-:W-:Y:S05]  /*d550*/  BSYNC B1 ;  /* 0x0000000000017941 */ /* 0x000fea0003800000 */
.L_x_1381:
        /* <DEDUP_REMOVED lines=8> */
[----:B------:R-:W1:Y:S03]  /*d5e0*/  LDC R185, c[0x0][0x298] ;  /* 0x0000a600ffb97b82 */ /* 0x000e660000000800 */
[----:B------:R-:W-:Y:S01]  /*d5f0*/  FFMA.FTZ R133, R132, R193, 1.1641532182693481445e-10 ;  /* 0x2f00000084857423 */ /* 0x000fe200000100c1 */
[----:B------:R-:W-:-:S04]  /*d600*/  @P0 SHF.L.U32 R132, R60, 0x10, RZ ;  /* 0x000000103c840819 */ /* 0x000fc800000006ff */
[----:B0-----:R-:W-:Y:S01]  /*d610*/  FSETP.GTU.FTZ.AND P1, PT, R133, R192, PT ;  /* 0x000000c08500720b */ /* 0x001fe20003f3c000 */
[----:B-1----:R-:W-:-:S12]  /*d620*/  FMUL.FTZ R154, R154, R185 ;  /* 0x000000b99a9a7220 */ /* 0x002fd80000410000 */
[----:B------:R-:W-:Y:S02]  /*d630*/  @P1 LOP3.LUT R41, R41, 0x4, RZ, 0xfc, !PT ;  /* 0x0000000429291812 */ /* 0x000fe400078efcff */
[----:B------:R-:W-:Y:S01]  /*d640*/  FSEL R143, R154, RZ, !P1 ;  /* 0x000000ff9a8f7208 */ /* 0x000fe20004800000 */
[C---:B------:R-:W-:Y:S01]  /*d650*/  VIADD R154, R152.reuse, 0x1 ;  /* 0x00000001989a7836 */ /* 0x040fe20000000000 */
        /* <DEDUP_REMOVED lines=11> */
.L_x_1386:
[----:B------:R-:W-:-:S07]  /*d710*/  IMAD.MOV.U32 R137, RZ, RZ, R84 ;  /* 0x000000ffff897224 */ /* 0x000fce00078e0054 */
.L_x_1387:
[----:B------:R-:W-:Y:S05]  /*d720*/  BSYNC B1 ;  /* 0x0000000000017941 */ /* 0x000fea0003800000 */
.L_x_1385:
        /* <DEDUP_REMOVED lines=16> */
.L_x_1391:
[----:B------:R-:W-:Y:S05]  /*d830*/  BSYNC B2 ;  /* 0x0000000000027941 */ /* 0x000fea0003800000 */
.L_x_1390:
        /* <DEDUP_REMOVED lines=44> */
.L_x_1389:
[----:B------:R-:W-:Y:S05]  /*db00*/  BSYNC B1 ;  /* 0x0000000000017941 */ /* 0x000fea0003800000 */
.L_x_1388:
        /* <DEDUP_REMOVED lines=24> */
.L_x_1393:
[----:B------:R-:W-:-:S07]  /*dc90*/  MOV R64, R84 ;  /* 0x0000005400407202 */ /* 0x000fce0000000f00 */
.L_x_1394:
[----:B------:R-:W-:Y:S05]  /*dca0*/  BSYNC B1 ;  /* 0x0000000000017941 */ /* 0x000fea0003800000 */
.L_x_1392:
        /* <DEDUP_REMOVED lines=16> */
.L_x_1398:
[----:B------:R-:W-:Y:S05]  /*ddb0*/  BSYNC B2 ;  /* 0x0000000000027941 */ /* 0x000fea0003800000 */
.L_x_1397:
        /* <DEDUP_REMOVED lines=44> */
.L_x_1396:
[----:B------:R-:W-:Y:S05]  /*e080*/  BSYNC B1 ;  /* 0x0000000000017941 */ /* 0x000fea0003800000 */
.L_x_1395:
        /* <DEDUP_REMOVED lines=22> */
.L_x_1400:
[----:B------:R-:W-:-:S07]  /*e1f0*/  IMAD.MOV.U32 R157, RZ, RZ, R84 ;  /* 0x000000ffff9d7224 */ /* 0x000fce00078e0054 */
.L_x_1401:
[----:B------:R-:W-:Y:S05]  /*e200*/  BSYNC B1 ;  /* 0x0000000000017941 */ /* 0x000fea0003800000 */
.L_x_1399:
        /* <DEDUP_REMOVED lines=16> */
.L_x_1405:
[----:B------:R-:W-:Y:S05]  /*e310*/  BSYNC B2 ;  /* 0x0000000000027941 */ /* 0x000fea0003800000 */
.L_x_1404:
        /* <DEDUP_REMOVED lines=44> */
.L_x_1403:
[----:B------:R-:W-:Y:S05]  /*e5e0*/  BSYNC B1 ;  /* 0x0000000000017941 */ /* 0x000fea0003800000 */
.L_x_1402:
        /* <DEDUP_REMOVED lines=22> */
.L_x_1407:
[----:B------:R-:W-:-:S07]  /*e750*/  MOV R137, R84 ;  /* 0x0000005400897202 */ /* 0x000fce0000000f00 */
.L_x_1408:
[----:B------:R-:W-:Y:S05]  /*e760*/  BSYNC B1 ;  /* 0x0000000000017941 */ /* 0x000fea0003800000 */
.L_x_1406:
        /* <DEDUP_REMOVED lines=16> */
.L_x_1412:
[----:B------:R-:W-:Y:S05]  /*e870*/  BSYNC B2 ;  /* 0x0000000000027941 */ /* 0x000fea0003800000 */
.L_x_1411:
        /* <DEDUP_REMOVED lines=44> */
.L_x_1410:
[----:B------:R-:W-:Y:S05]  /*eb40*/  BSYNC B1 ;  /* 0x0000000000017941 */ /* 0x000fea0003800000 */
.L_x_1409:
        /* <DEDUP_REMOVED lines=22> */
.L_x_1414:
[----:B------:R-:W-:-:S07]  /*ecb0*/  IMAD.MOV.U32 R137, RZ, RZ, R84 ;  /* 0x000000ffff897224 */ /* 0x000fce00078e0054 */
.L_x_1415:
[----:B------:R-:W-:Y:S05]  /*ecc0*/  BSYNC B1 ;  /* 0x0000000000017941 */ /* 0x000fea0003800000 */
.L_x_1413:
        /* <DEDUP_REMOVED lines=16> */
.L_x_1419:
[----:B------:R-:W-:Y:S05]  /*edd0*/  BSYNC B2 ;  /* 0x0000000000027941 */ /* 0x000fea0003800000 */
.L_x_1418:
        /* <DEDUP_REMOVED lines=44> */
.L_x_1417:
[----:B------:R-:W-:Y:S05]  /*f0a0*/  BSYNC B1 ;  /* 0x0000000000017941 */ /* 0x000fea0003800000 */
.L_x_1416:
        /* <DEDUP_REMOVED lines=22> */
.L_x_1421:
[----:B------:R-:W-:-:S07]  /*f210*/  MOV R66, R84 ;  /* 0x0000005400427202 */ /* 0x000fce0000000f00 */
.L_x_1422:
[----:B------:R-:W-:Y:S05]  /*f220*/  BSYNC B1 ;  /* 0x0000000000017941 */ /* 0x000fea0003800000 */
.L_x_1420:
        /* <DEDUP_REMOVED lines=16> */
.L_x_1426:
[----:B------:R-:W-:Y:S05]  /*f330*/  BSYNC B2 ;  /* 0x0000000000027941 */ /* 0x000fea0003800000 */
.L_x_1425:
        /* <DEDUP_REMOVED lines=44> */
.L_x_1424:
[----:B------:R-:W-:Y:S05]  /*f600*/  BSYNC B1 ;  /* 0x0000000000017941 */ /* 0x000fea0003800000 */
.L_x_1423:
        /* <DEDUP_REMOVED lines=22> */
.L_x_1428:
[----:B------:R-:W-:-:S07]  /*f770*/  IMAD.MOV.U32 R191, RZ, RZ, R84 ;  /* 0x000000ffffbf7224 */ /* 0x000fce00078e0054 */
.L_x_1429:
[----:B------:R-:W-:Y:S05]  /*f780*/  BSYNC B1 ;  /* 0x0000000000017941 */ /* 0x000fea0003800000 */
.L_x_1427:
        /* <DEDUP_REMOVED lines=18> */
.L_x_1433:
[----:B------:R-:W-:Y:S05]  /*f8b0*/  BSYNC B2 ;  /* 0x0000000000027941 */ /* 0x000fea0003800000 */
.L_x_1432:
        /* <DEDUP_REMOVED lines=44> */
.L_x_1431:
[----:B------:R-:W-:Y:S05]  /*fb80*/  BSYNC B1 ;  /* 0x0000000000017941 */ /* 0x000fea0003800000 */
.L_x_1430:
        /* <DEDUP_REMOVED lines=39> */
.L_x_1377:
[----:B------:R-:W-:Y:S05]  /*fe00*/  BSYNC B0 ;  /* 0x0000000000007941 */ /* 0x000fea0003800000 */
.L_x_1376:
[----:B------:R-:W-:Y:S01]  /*fe10*/  LOP3.LUT P0, RZ, R41, 0x20, RZ, 0xc0, !PT ;  /* 0x0000002029ff7812 */ /* 0x000fe2000780c0ff */
        /* <DEDUP_REMOVED lines=22> */
.L_x_1437:
[----:B------:R-:W-:-:S07]  /*ff80*/  IMAD.MOV.U32 R144, RZ, RZ, R84 ;  /* 0x000000ffff907224 */ /* 0x000fce00078e0054 */
.L_x_1438:
[----:B------:R-:W-:Y:S05]  /*ff90*/  BSYNC B1 ;  /* 0x0000000000017941 */ /* 0x000fea0003800000 */
.L_x_1436:
        /* <DEDUP_REMOVED lines=16> */
.L_x_1442:
[----:B------:R-:W-:Y:S05]  /*100a0*/  BSYNC B2 ;  /* 0x0000000000027941 */ /* 0x000fea0003800000 */
.L_x_1441:
        /* <DEDUP_REMOVED lines=44> */
.L_x_1440:
[----:B------:R-:W-:Y:S05]  /*10370*/  BSYNC B1 ;  /* 0x0000000000017941 */ /* 0x000fea0003800000 */
.L_x_1439:
        /* <DEDUP_REMOVED lines=27> */
.L_x_1444:
[----:B------:R-:W-:-:S07]  /*10530*/  IMAD.MOV.U32 R137, RZ, RZ, R84 ;  /* 0x000000ffff897224 */ /* 0x000fce00078e0054 */
.L_x_1445:
[----:B------:R-:W-:Y:S05]  /*10540*/  BSYNC B1 ;  /* 0x0000000000017941 */ /* 0x000fea0003800000 */
.L_x_1443:
        /* <DEDUP_REMOVED lines=16> */
.L_x_1449:
[----:B------:R-:W-:Y:S05]  /*10650*/  BSYNC B2 ;  /* 0x0000000000027941 */ /* 0x000fea0003800000 */
.L_x_1448:
        /* <DEDUP_REMOVED lines=44> */
.L_x_1447:
[----:B------:R-:W-:Y:S05]  /*10920*/  BSYNC B1 ;  /* 0x0000000000017941 */ /* 0x000fea0003800000 */
.L_x_1446:
[----:B------:R-:W-:Y:S01]  /*10930*/  I2FP.F32.U32 R132, R137 ;  /* 0x0000008900847245 */ /* 0x000fe20000201000 */
[----:B------:R-:W-:Y:S01]  /*10940*/  BSSY B1, `(.L_x_1450) ;  /* 0x0000018000017945 */ /* 0x000fe20003800000 */
[----:B------:R-:W-:Y:S02]  /*10950*/  SHF.L.U32 R64, R64, 0x10, RZ ;  /* 0x0000001040407819 */ /* 0x000fe400000006ff */
[----:B------:R-:W-:Y:S01]  /*10960*/  @P0 PRMT R155, R60, 0x7632, R155 ;  /* 0x000076323c9b0816 */ /* 0x000fe2000000009b */
[----:B------:R-:W-:Y:S01]  /*10970*/  FFMA.FTZ R133, R132, R193, 1.1641532182693481445e-10 ;  /* 0x2f00000084857423 */ /* 0x000fe200000100c1 */
[----:B------:R-:W-:Y:S01]  /*10980*/  LOP3.LUT R41, R41, 0xfffffffd, RZ, 0xc0, !PT ;  /* 0xfffffffd29297812 */ /* 0x000fe200078ec0ff */
[----:B------:R-:W-:Y:S01]  /*10990*/  FMUL.FTZ R137, R64, R195 ;  /* 0x000000c340897220 */ /* 0x000fe20000410000 */
[----:B------:R-:W-:Y:S01]  /*109a0*/  IADD3 R168, R156, 0x1, RZ ;  /* 0x000000019ca87810 */ /* 0x000fe20007ffe0ff */
[----:B------:R-:W-:Y:S01]  /*109b0*/  @P0 IMAD.U32 R64, R155, 0x10000, RZ ;  /* 0x000100009b400824 */ /* 0x000fe200078e00ff */
[----:B------:R-:W-:Y:S01]  /*109c0*/  FSETP.GTU.FTZ.AND P1, PT, R133, R192, PT ;  /* 0x000000c08500720b */ /* 0x000fe20003f3c000 */
[----:B------:R-:W-:-:S05]  /*109d0*/  FMUL.FTZ R137, R137, R186 ;  /* 0x000000ba89897220 */ /* 0x000fca0000410000 */
        /* <DEDUP_REMOVED lines=13> */
.L_x_1451:
[----:B------:R-:W-:-:S07]  /*10ab0*/  MOV R64, R84 ;  /* 0x0000005400407202 */ /* 0x000fce0000000f00 */
.L_x_1452:
[----:B------:R-:W-:Y:S05]  /*10ac0*/  BSYNC B1 ;  /* 0x0000000000017941 */ /* 0x000fea0003800000 */
.L_x_1450:
        /* <DEDUP_REMOVED lines=16> */
.L_x_1456:
[----:B------:R-:W-:Y:S05]  /*10bd0*/  BSYNC B2 ;  /* 0x0000000000027941 */ /* 0x000fea0003800000 */
.L_x_1455:
        /* <DEDUP_REMOVED lines=44> */
.L_x_1454:
[----:B------:R-:W-:Y:S05]  /*10ea0*/  BSYNC B1 ;  /* 0x0000000000017941 */ /* 0x000fea0003800000 */
.L_x_1453:
[----:B------:R-:W-:Y:S01]  /*10eb0*/  I2FP.F32.U32 R64, R64 ;  /* 0x0000004000407245 */ /* 0x000fe20000201000 */
[----:B------:R-:W-:Y:S01]  /*10ec0*/  IMAD.U32 R132, R65, 0x10000, RZ ;  /* 0x0001000041847824 */ /* 0x000fe200078e00ff */
[----:B------:R-:W-:Y:S01]  /*10ed0*/  ISETP.NE.AND P2, PT, R168, 0x1, PT ;  /* 0x00000001a800780c */ /* 0x000fe20003f45270 */
[----:B------:R-:W-:Y:S01]  /*10ee0*/  BSSY B1, `(.L_x_1457) ;  /* 0x0000014000017945 */ /* 0x000fe20003800000 */
[----:B------:R-:W-:Y:S01]  /*10ef0*/  @P0 SHF.L.U32 R167, R61, 0x10, RZ ;  /* 0x000000103da70819 */ /* 0x000fe200000006ff */
[----:B------:R-:W-:Y:S01]  /*10f00*/  FFMA.FTZ R133, R64, R193, 1.1641532182693481445e-10 ;  /* 0x2f00000040857423 */ /* 0x000fe200000100c1 */
[----:B------:R-:W-:Y:S01]  /*10f10*/  FMUL.FTZ R137, R132, R195 ;  /* 0x000000c384897220 */ /* 0x000fe20000410000 */
[----:B------:R-:W-:-:S03]  /*10f20*/  VIADD R169, R168, 0x1 ;  /* 0x00000001a8a97836 */ /* 0x000fc60000000000 */
        /* <DEDUP_REMOVED lines=14> */
.L_x_1458:
[----:B------:R-:W-:-:S07]  /*11010*/  IMAD.MOV.U32 R167, RZ, RZ, R84 ;  /* 0x000000ffffa77224 */ /* 0x000fce00078e0054 */
.L_x_1459:
[----:B------:R-:W-:Y:S05]  /*11020*/  BSYNC B1 ;  /* 0x0000000000017941 */ /* 0x000fea0003800000 */
.L_x_1457:
        /* <DEDUP_REMOVED lines=16> */
.L_x_1463:
[----:B------:R-:W-:Y:S05]  /*11130*/  BSYNC B2 ;  /* 0x0000000000027941 */ /* 0x000fea0003800000 */
.L_x_1462:
        /* <DEDUP_REMOVED lines=42> */
[----:B------:R-:W-:Y:S01]  /*113e0*/  IMAD.MOV.U32 R169, RZ, RZ, RZ ;  /* 0x000000ffffa97224 */ /* 0x000fe200078e00ff */
[----:B------:R-:W-:-:S07]  /*113f0*/  MOV R114, R64 ;  /* 0x0000004000727202 */ /* 0x000fce0000000f00 */
.L_x_1461:
[----:B------:R-:W-:Y:S05]  /*11400*/  BSYNC B1 ;  /* 0x0000000000017941 */ /* 0x000fea0003800000 */
.L_x_1460:
        /* <DEDUP_REMOVED lines=22> */
.L_x_1465:
[----:B------:R-:W-:-:S07]  /*11570*/  MOV R137, R84 ;  /* 0x0000005400897202 */ /* 0x000fce0000000f00 */
.L_x_1466:
[----:B------:R-:W-:Y:S05]  /*11580*/  BSYNC B1 ;  /* 0x0000000000017941 */ /* 0x000fea0003800000 */
.L_x_1464:
        /* <DEDUP_REMOVED lines=16> */
.L_x_1470:
[----:B------:R-:W-:Y:S05]  /*11690*/  BSYNC B2 ;  /* 0x0000000000027941 */ /* 0x000fea0003800000 */
.L_x_1469:
        /* <DEDUP_REMOVED lines=44> */
.L_x_1468:
[----:B------:R-:W-:Y:S05]  /*11960*/  BSYNC B1 ;  /* 0x0000000000017941 */ /* 0x000fea0003800000 */
.L_x_1467:
        /* <DEDUP_REMOVED lines=22> */
.L_x_1472:
[----:B------:R-:W-:-:S07]  /*11ad0*/  IMAD.MOV.U32 R137, RZ, RZ, R84 ;  /* 0x000000ffff897224 */ /* 0x000fce00078e0054 */
.L_x_1473:
[----:B------:R-:W-:Y:S05]  /*11ae0*/  BSYNC B1 ;  /* 0x0000000000017941 */ /* 0x000fea0003800000 */
.L_x_1471:
        /* <DEDUP_REMOVED lines=16> */
.L_x_1477:
[----:B------:R-:W-:Y:S05]  /*11bf0*/  BSYNC B2 ;  /* 0x0000000000027941 */ /* 0x000fea0003800000 */
.L_x_1476:
        /* <DEDUP_REMOVED lines=44> */
.L_x_1475:
[----:B------:R-:W-:Y:S05]  /*11ec0*/  BSYNC B1 ;  /* 0x0000000000017941 */ /* 0x000fea0003800000 */
.L_x_1474:
        /* <DEDUP_REMOVED lines=22> */
.L_x_1479:
[----:B------:R-:W-:-:S07]  /*12030*/  MOV R66, R84 ;  /* 0x0000005400427202 */ /* 0x000fce0000000f00 */
.L_x_1480:
[----:B------:R-:W-:Y:S05]  /*12040*/  BSYNC B1 ;  /* 0x0000000000017941 */ /* 0x000fea0003800000 */
.L_x_1478:
        /* <DEDUP_REMOVED lines=16> */
.L_x_1484:
[----:B------:R-:W-:Y:S05]  /*12150*/  BSYNC B2 ;  /* 0x0000000000027941 */ /* 0x000fea0003800000 */
.L_x_1483:
        /* <DEDUP_REMOVED lines=44> */
.L_x_1482:
[----:B------:R-:W-:Y:S05]  /*12420*/  BSYNC B1 ;  /* 0x0000000000017941 */ /* 0x000fea0003800000 */
.L_x_1481:
        /* <DEDUP_REMOVED lines=22> */
.L_x_1486:
[----:B------:R-:W-:-:S07]  /*12590*/  IMAD.MOV.U32 R191, RZ, RZ, R84 ;  /* 0x000000ffffbf7224 */ /* 0x000fce00078e0054 */
.L_x_1487:
[----:B------:R-:W-:Y:S05]  /*125a0*/  BSYNC B1 ;  /* 0x0000000000017941 */ /* 0x000fea0003800000 */
.L_x_1485:
        /* <DEDUP_REMOVED lines=18> */
.L_x_1491:
[----:B------:R-:W-:Y:S05]  /*126d0*/  BSYNC B2 ;  /* 0x0000000000027941 */ /* 0x000fea0003800000 */
.L_x_1490:
        /* <DEDUP_REMOVED lines=44> */
.L_x_1489:
[----:B------:R-:W-:Y:S05]  /*129a0*/  BSYNC B1 ;  /* 0x0000000000017941 */ /* 0x000fea0003800000 */
.L_x_1488:
        /* <DEDUP_REMOVED lines=13> */
[----:B------:R-:W-:Y:S02]  /*12a80*/  SEL R192, RZ, 0x1, P1 ;  /* 0x00000001ffc07807 */ /* 0x000fe40000800000 */
[----:B------:R-:W-:Y:S01]  /*12a90*/  SEL R190, RZ, 0x1, P5 ;  /* 0x00000001ffbe7807 */ /* 0x000fe20002800000 */
[----:B------:R-:W-:Y:S01]  /*12aa0*/  @P0 FADD.FTZ R186, R65, R186 ;  /* 0x000000ba41ba0221 */ /* 0x000fe20000010000 */
[----:B------:R-:W-:Y:S01]  /*12ab0*/  LEA R188, P0, R196, UR10, 0x4 ;  /* 0x0000000ac4bc7c11 */ /* 0x000fe2000f8020ff */
[----:B------:R-:W-:Y:S01]  /*12ac0*/  IMAD.WIDE.U32 R64, R64, 0x1000000, RZ ;  /* 0x0100000040407825 */ /* 0x000fe200078e00ff */
[----:B------:R-:W-:-:S02]  /*12ad0*/  LOP3.LUT P6, RZ, R41, 0x4, RZ, 0xc0, !PT ;  /* 0x0000000429ff7812 */ /* 0x000fc400078cc0ff */
[----:B------:R-:W-:Y:S01]  /*12ae0*/  LEA.HI.X R189, R196, UR11, RZ, 0x4, P0 ;  /* 0x0000000bc4bd7c11 */ /* 0x000fe200080f24ff */
[----:B------:R-:W-:Y:S01]  /*12af0*/  IMAD.WIDE.U32 R192, R192, 0x10000, RZ ;  /* 0x00010000c0c07825 */ /* 0x000fe200078e00ff */
[----:B------:R-:W-:Y:S02]  /*12b00*/  LEA R132, P0, R196, UR12, 0x3 ;  /* 0x0000000cc4847c11 */ /* 0x000fe4000f8018ff */
[----:B------:R-:W-:Y:S01]  /*12b10*/  SEL R197, RZ, 0x1, P3 ;  /* 0x00000001ffc57807 */ /* 0x000fe20001800000 */
[----:B------:R-:W-:Y:S01]  /*12b20*/  IMAD.WIDE.U32 R190, R190, 0x100, RZ ;  /* 0x00000100bebe7825 */ /* 0x000fe200078e00ff */
[----:B------:R-:W-:Y:S02]  /*12b30*/  LEA.HI.X R133, R196, UR13, RZ, 0x3, P0 ;  /* 0x0000000dc4857c11 */ /* 0x000fe400080f1cff */
[----:B------:R-:W-:Y:S02]  /*12b40*/  SEL R196, RZ, 0x1000000, P4 ;  /* 0x01000000ffc47807 */ /* 0x000fe40002000000 */
[----:B------:R-:W-:-:S02]  /*12b50*/  SEL R195, RZ, 0x1, P6 ;  /* 0x00000001ffc37807 */ /* 0x000fc40003000000 */
[----:B------:R-:W-:Y:S02]  /*12b60*/  LOP3.LUT R66, R66, R196, R67, 0xfe, !PT ;  /* 0x000000c442427212 */ /* 0x000fe400078efe43 */
[----:B------:R-:W-:Y:S02]  /*12b70*/  LOP3.LUT R190, R190, R64, R192, 0xfe, !PT ;  /* 0x00000040bebe7212 */ /* 0x000fe400078efec0 */
[----:B------:R-:W-:Y:S02]  /*12b80*/  LOP3.LUT R197, R65, R66, R197, 0xfe, !PT ;  /* 0x0000004241c57212 */ /* 0x000fe400078efec5 */
[----:B------:R-:W-:Y:S02]  /*12b90*/  F2FP.BF16.F32.PACK_AB R66, R171, R168 ;  /* 0x000000a8ab42723e */ /* 0x000fe400000010ff */
[----:B------:R-:W-:Y:S02]  /*12ba0*/  F2FP.BF16.F32.PACK_AB R65, R167, R156 ;  /* 0x0000009ca741723e */ /* 0x000fe400000010ff */
[----:B------:R-:W-:-:S02]  /*12bb0*/  F2FP.BF16.F32.PACK_AB R64, R155, R144 ;  /* 0x000000909b40723e */ /* 0x000fc400000010ff */
[----:B------:R-:W-:Y:S02]  /*12bc0*/  F2FP.BF16.F32.PACK_AB R67, R186, R169 ;  /* 0x000000a9ba43723e */ /* 0x000fe400000010ff */
[----:B------:R-:W-:Y:S02]  /*12bd0*/  LOP3.LUT R190, R190, R195, RZ, 0xfc, !PT ;  /* 0x000000c3bebe7212 */ /* 0x000fe400078efcff */
[----:B------:R-:W-:Y:S01]  /*12be0*/  LOP3.LUT R191, R191, R197, R193, 0xfe, !PT ;  /* 0x000000c5bfbf7212 */ /* 0x000fe200078efec1 */
[----:B------:R0:W-:Y:S04]  /*12bf0*/  STG.E.128 desc[UR4][R188.64], R64 ;  /* 0x00000040bc007986 */ /* 0x0001e8000c101d04 */
[----:B------:R0:W-:Y:S02]  /*12c00*/  STG.E.64 desc[UR4][R132.64], R190 ;  /* 0x000000be84007986 */ /* 0x0001e4000c101b04 */
.L_x_1435:
[----:B------:R-:W-:Y:S05]  /*12c10*/  BSYNC B0 ;  /* 0x0000000000007941 */ /* 0x000fea0003800000 */
.L_x_1434:
[----:B01234-:R-:W-:Y:S01]  /*12c20*/  FADD.FTZ R64, RZ, R82 ;  /* 0x00000052ff407221 */ /* 0x01ffe20000010000 */
[----:B------:R-:W-:Y:S01]  /*12c30*/  LOP3.LUT P0, RZ, R41, 0x8, RZ, 0xc0, !PT ;  /* 0x0000000829ff7812 */ /* 0x000fe2000780c0ff */
[----:B------:R-:W-:Y:S01]  /*12c40*/  UMOV UR6, 0xffffffff ;  /* 0xffffffff00067882 */ /* 0x000fe20000000000 */
[C---:B------:R-:W-:Y:S01]  /*12c50*/  ISETP.GT.U32.AND P1, PT, R46.reuse, 0x5f, PT ;  /* 0x0000005f2e00780c */ /* 0x040fe20003f24070 */
[----:B------:R-:W-:Y:S01]  /*12c60*/  FADD.FTZ R64, R153, R64 ;  /* 0x0000004099407221 */ /* 0x000fe20000010000 */
[C---:B------:R-:W-:Y:S02]  /*12c70*/  ISETP.GT.U32.AND P2, PT, R46.reuse, 0x7f, PT ;  /* 0x0000007f2e00780c */ /* 0x040fe40003f44070 */
[C---:B------:R-:W-:Y:S01]  /*12c80*/  ISETP.GT.U32.AND P3, PT, R46.reuse, 0x9f, PT ;  /* 0x0000009f2e00780c */ /* 0x040fe20003f64070 */
[----:B------:R-:W-:Y:S01]  /*12c90*/  FADD.FTZ R65, R151, R64 ;  /* 0x0000004097417221 */ /* 0x000fe20000010000 */
[----:B------:R-:W-:Y:S02]  /*12ca0*/  ISETP.GT.U32.AND P4, PT, R46, 0xbf, PT ;  /* 0x000000bf2e00780c */ /* 0x000fe40003f84070 */
[----:B------:R-:W-:Y:S01]  /*12cb0*/  ISETP.NE.AND P5, PT, R194, RZ, PT ;  /* 0x000000ffc200720c */ /* 0x000fe20003fa5270 */
[----:B------:R-:W-:-:S04]  /*12cc0*/  FADD.FTZ R64, R166, R65 ;  /* 0x00000041a6407221 */ /* 0x000fc80000010000 */
[----:B------:R-:W-:-:S04]  /*12cd0*/  FADD.FTZ R65, R165, R64 ;  /* 0x00000040a5417221 */ /* 0x000fc80000010000 */
[----:B------:R-:W-:-:S04]  /*12ce0*/  FADD.FTZ R65, R180, R65 ;  /* 0x00000041b4417221 */ /* 0x000fc80000010000 */
[----:B------:R-:W-:-:S04]  /*12cf0*/  FADD.FTZ R64, R178, R65 ;  /* 0x00000041b2407221 */ /* 0x000fc80000010000 */
[----:B------:R-:W-:-:S05]  /*12d00*/  FADD.FTZ R64, R181, R64 ;  /* 0x00000040b5407221 */ /* 0x000fca0000010000 */
[----:B------:R-:W-:Y:S02]  /*12d10*/  FSEL R64, R64, RZ, P0 ;  /* 0x000000ff40407208 */ /* 0x000fe40000000000 */
        /* <DEDUP_REMOVED lines=43> */
[----:B------:R-:W-:Y:S01]  /*12fd0*/  LOP3.LUT P6, RZ, R41, 0x8, RZ, 0xc0, !PT ;  /* 0x0000000829ff7812 */ /* 0x000fe200078cc0ff */
        /* <DEDUP_REMOVED lines=117> */
.L_x_1517:
[----:B-1----:R-:W-:Y:S01]  /*13730*/  FADD.FTZ R191, R188, R189 ;  /* 0x000000bdbcbf7221 */ /* 0x002fe20000010000 */
[----:B0-----:R-:W-:Y:S01]  /*13740*/  FMUL.FTZ R188, R133, R133 ;  /* 0x0000008585bc7220 */ /* 0x001fe20000410000 */
[----:B------:R-:W-:Y:S01]  /*13750*/  LOP3.LUT P1, RZ, R41, 0x400, RZ, 0xc0, !PT ;  /* 0x0000040029ff7812 */ /* 0x000fe2000782c0ff */
[----:B------:R-:W0:Y:S01]  /*13760*/  @!P5 LDC.64 R66, c[0x0][0x250] ;  /* 0x00009400ff42db82 */ /* 0x000e220000000a00 */
[----:B------:R-:W-:Y:S01]  /*13770*/  FFMA.FTZ R132, R191, R132, UR7 ;  /* 0x00000007bf847e23 */ /* 0x000fe20008010084 */
[----:B------:R-:W-:Y:S01]  /*13780*/  LOP3.LUT P0, RZ, R41, 0x8, RZ, 0xc0, !PT ;  /* 0x0000000829ff7812 */ /* 0x000fe2000780c0ff */
[----:B------:R-:W-:Y:S01]  /*13790*/  BSSY B0, `(.L_x_1493) ;  /* 0x000002b000007945 */ /* 0x000fe20003800000 */
[----:B------:R-:W-:Y:S02]  /*137a0*/  FSEL R189, R188, RZ, P1 ;  /* 0x000000ffbcbd7208 */ /* 0x000fe40000800000 */
[----:B------:R-:W-:Y:S02]  /*137b0*/  FSEL R188, R133, RZ, !P1 ;  /* 0x000000ff85bc7208 */ /* 0x000fe40004800000 */
        /* <DEDUP_REMOVED lines=40> */
.L_x_1494:
[----:B------:R-:W-:Y:S05]  /*13a40*/  BSYNC B0 ;  /* 0x0000000000007941 */ /* 0x000fea0003800000 */
.L_x_1493:
[----:B------:R-:W-:Y:S01]  /*13a50*/  LOP3.LUT P0, RZ, R41, 0x200, RZ, 0xc0, !PT ;  /* 0x0000020029ff7812 */ /* 0x000fe2000780c0ff */
        /* <DEDUP_REMOVED lines=30> */
[----:B------:R-:W-:Y:S01]  /*13c40*/  F2FP.BF16.F32.PACK_AB R66, R191, R66 ;  /* 0x00000042bf42723e */ /* 0x000fe200000010ff */
[----:B------:R-:W-:Y:S01]  /*13c50*/  VIADD R187, R187, 0x20 ;  /* 0x00000020bbbb7836 */ /* 0x000fe20000000000 */
[----:B------:R-:W-:-:S05]  /*13c60*/  F2FP.BF16.F32.PACK_AB R67, R193, R198 ;  /* 0x000000c6c143723e */ /* 0x000fca00000010ff */
[----:B------:R2:W-:Y:S02]  /*13c70*/  STG.E.128 desc[UR4][R132.64], R64 ;  /* 0x0000004084007986 */ /* 0x0005e4000c101d04 */
.L_x_1496:
[----:B------:R-:W-:Y:S05]  /*13c80*/  BSYNC B0 ;  /* 0x0000000000007941 */ /* 0x000fea0003800000 */
.L_x_1495:
[----:B------:R-:W-:Y:S01]  /*13c90*/  LOP3.LUT P0, RZ, R41, 0x100, RZ, 0xc0, !PT ;  /* 0x0000010029ff7812 */ /* 0x000fe2000780c0ff */
        /* <DEDUP_REMOVED lines=34> */
.L_x_1498:
[----:B------:R-:W-:Y:S05]  /*13ec0*/  BSYNC B0 ;  /* 0x0000000000007941 */ /* 0x000fea0003800000 */
.L_x_1497:
[----:B------:R-:W-:Y:S01]  /*13ed0*/  LOP3.LUT P0, RZ, R41, 0x80, RZ, 0xc0, !PT ;  /* 0x0000008029ff7812 */ /* 0x000fe2000780c0ff */
        /* <DEDUP_REMOVED lines=34> */
.L_x_1500:
[----:B------:R-:W-:Y:S05]  /*14100*/  BSYNC B0 ;  /* 0x0000000000007941 */ /* 0x000fea0003800000 */
.L_x_1499:
[----:B------:R-:W-:Y:S01]  /*14110*/  LOP3.LUT P0, RZ, R41, 0x40, RZ, 0xc0, !PT ;  /* 0x0000004029ff7812 */ /* 0x000fe2000780c0ff */
        /* <DEDUP_REMOVED lines=34> */
.L_x_1502:
[----:B------:R-:W-:Y:S05]  /*14340*/  BSYNC B0 ;  /* 0x0000000000007941 */ /* 0x000fea0003800000 */
.L_x_1501:
        /* <DEDUP_REMOVED lines=34> */
.L_x_1504:
[----:B------:R-:W-:Y:S05]  /*14570*/  BSYNC B0 ;  /* 0x0000000000007941 */ /* 0x000fea0003800000 */
.L_x_1503:
[----:B01234-:R-:W0:Y:S02]  /*14580*/  LDC.64 R64, c[0x0][0x210] ;  /* 0x00008400ff407b82 */ /* 0x01fe240000000a00 */
[----:B0-----:R-:W-:-:S05]  /*14590*/  IMAD R40, R64, 0x4, R40 ;  /* 0x0000000440287824 */ /* 0x001fca00078e0228 */
[----:B------:R-:W-:-:S13]  /*145a0*/  ISETP.GE.AND P0, PT, R40, R65, PT ;  /* 0x000000412800720c */ /* 0x000fda0003f06270 */
[----:B------:R-:W-:Y:S05]  /*145b0*/  @!P0 BRA `(.L_x_1505) ;  /* 0xfffffed000388947 */ /* 0x000fea000383ffff */
[----:B------:R-:W-:Y:S05]  /*145c0*/  EXIT ;  /* 0x000000000000794d */ /* 0x000fea0003800000 */
.L_x_1492:
[----:B------:R-:W-:Y:S01]  /*145d0*/  HFMA2.MMA R193, -RZ, RZ, 0, 1.847743988037109375e-06 ;  /* 0x0000001fffc17435 */ /* 0x000fe200000001ff */
[----:B------:R-:W-:Y:S01]  /*145e0*/  BSSY B0, `(.L_x_1506) ;  /* 0x0000007000007945 */ /* 0x000fe20003800000 */
[----:B------:R-:W-:Y:S01]  /*145f0*/  MOV R191, R64 ;  /* 0x0000004000bf7202 */ /* 0x000fe20000000f00 */
[----:B------:R-:W-:Y:S02]  /*14600*/  IMAD.MOV.U32 R192, RZ, RZ, 0x1 ;  /* 0x00000001ffc07424 */ /* 0x000fe400078e00ff */
[----:B------:R-:W-:-:S07]  /*14610*/  IMAD.MOV.U32 R190, RZ, RZ, -0x1 ;  /* 0xffffffffffbe7424 */ /* 0x000fce00078e00ff */
[----:B------:R-:W-:Y:S05]  /*14620*/  WARPSYNC.COLLECTIVE R190, `(.L_x_1507) ;  /* 0x00000000be087348 */ /* 0x000fea0003c00000 */
[----:B------:R0:W1:Y:S02]  /*14630*/  SHFL.BFLY P6, R189, R191, R192, R193 ;  /* 0x0c0000c0bfbd7389 */ /* 0x00006400000c00c1 */
[----:B01----:R-:W-:Y:S01]  /*14640*/  ENDCOLLECTIVE ;  /* 0x000000000000791b */ /* 0x003fe20003800000 */
.L_x_1507:
[----:B------:R-:W-:Y:S05]  /*14650*/  BSYNC B0 ;  /* 0x0000000000007941 */ /* 0x000fea0003800000 */
.L_x_1506:
[----:B------:R-:W-:Y:S01]  /*14660*/  MOV R65, R189 ;  /* 0x000000bd00417202 */ /* 0x000fe20000000f00 */
[----:B------:R-:W-:Y:S01]  /*14670*/  HFMA2.MMA R192, -RZ, RZ, 0, 1.1920928955078125e-07 ;  /* 0x00000002ffc07435 */ /* 0x000fe200000001ff */
[----:B------:R-:W-:Y:S01]  /*14680*/  IMAD.MOV.U32 R193, RZ, RZ, 0x1f ;  /* 0x0000001fffc17424 */ /* 0x000fe200078e00ff */
[----:B------:R-:W-:Y:S02]  /*14690*/  MOV R190, 0xffffffff ;  /* 0xffffffff00be7802 */ /* 0x000fe40000000f00 */
[----:B------:R-:W-:-:S04]  /*146a0*/  FADD.FTZ R65, R64, R65 ;  /* 0x0000004140417221 */ /* 0x000fc80000010000 */
[----:B------:R-:W-:-:S07]  /*146b0*/  IMAD.MOV.U32 R191, RZ, RZ, R65 ;  /* 0x000000ffffbf7224 */ /* 0x000fce00078e0041 */
[----:B------:R-:W-:Y:S05]  /*146c0*/  WARPSYNC.COLLECTIVE R190, `(.L_x_1508) ;  /* 0x00000000be087348 */ /* 0x000fea0003c00000 */
[----:B------:R0:W1:Y:S02]  /*146d0*/  SHFL.BFLY P6, R189, R191, R192, R193 ;  /* 0x0c0000c0bfbd7389 */ /* 0x00006400000c00c1 */
[----:B01----:R-:W-:Y:S01]  /*146e0*/  ENDCOLLECTIVE ;  /* 0x000000000000791b */ /* 0x003fe20003800000 */
.L_x_1508:
[----:B------:R-:W-:Y:S02]  /*146f0*/  IMAD.MOV.U32 R192, RZ, RZ, 0x4 ;  /* 0x00000004ffc07424 */ /* 0x000fe400078e00ff */
[----:B------:R-:W-:-:S04]  /*14700*/  IMAD.MOV.U32 R66, RZ, RZ, R189 ;  /* 0x000000ffff427224 */ /* 0x000fc800078e00bd */
[----:B------:R-:W-:-:S05]  /*14710*/  FADD.FTZ R66, R65, R66 ;  /* 0x0000004241427221 */ /* 0x000fca0000010000 */
[----:B------:R-:W-:-:S07]  /*14720*/  MOV R191, R66 ;  /* 0x0000004200bf7202 */ /* 0x000fce0000000f00 */
[----:B------:R-:W-:Y:S05]  /*14730*/  WARPSYNC.COLLECTIVE R190, `(.L_x_1509) ;  /* 0x00000000be087348 */ /* 0x000fea0003c00000 */
[----:B------:R0:W1:Y:S02]  /*14740*/  SHFL.BFLY P6, R189, R191, R192, R193 ;  /* 0x0c0000c0bfbd7389 */ /* 0x00006400000c00c1 */
[----:B01----:R-:W-:Y:S01]  /*14750*/  ENDCOLLECTIVE ;  /* 0x000000000000791b */ /* 0x003fe20003800000 */
.L_x_1509:
[----:B------:R-:W-:Y:S01]  /*14760*/  HFMA2.MMA R192, -RZ, RZ, 0, 4.76837158203125e-07 ;  /* 0x00000008ffc07435 */ /* 0x000fe200000001ff */
[----:B------:R-:W-:-:S05]  /*14770*/  MOV R67, R189 ;  /* 0x000000bd00437202 */ /* 0x000fca0000000f00 */
[----:B------:R-:W-:-:S04]  /*14780*/  FADD.FTZ R67, R66, R67 ;  /* 0x0000004342437221 */ /* 0x000fc80000010000 */
[----:B------:R-:W-:-:S07]  /*14790*/  IMAD.MOV.U32 R191, RZ, RZ, R67 ;  /* 0x000000ffffbf7224 */ /* 0x000fce00078e0043 */
[----:B------:R-:W-:Y:S05]  /*147a0*/  WARPSYNC.COLLECTIVE R190, `(.L_x_1510) ;  /* 0x00000000be087348 */ /* 0x000fea0003c00000 */
[----:B------:R0:W1:Y:S02]  /*147b0*/  SHFL.BFLY P6, R189, R191, R192, R193 ;  /* 0x0c0000c0bfbd7389 */ /* 0x00006400000c00c1 */
[----:B01----:R-:W-:Y:S01]  /*147c0*/  ENDCOLLECTIVE ;  /* 0x000000000000791b */ /* 0x003fe20003800000 */
.L_x_1510:
[----:B------:R-:W-:Y:S02]  /*147d0*/  IMAD.MOV.U32 R192, RZ, RZ, 0x10 ;  /* 0x00000010ffc07424 */ /* 0x000fe400078e00ff */
[----:B------:R-:W-:-:S04]  /*147e0*/  IMAD.MOV.U32 R132, RZ, RZ, R189 ;  /* 0x000000ffff847224 */ /* 0x000fc800078e00bd */
[----:B------:R-:W-:Y:S02]  /*147f0*/  FADD.FTZ R188, R67, R132 ;  /* 0x0000008443bc7221 */ /* 0x000fe40000010000 */
[----:B------:R-:W0:Y:S03]  /*14800*/  LDC R132, c[0x0][0x290] ;  /* 0x0000a400ff847b82 */ /* 0x000e260000000800 */
[----:B------:R-:W-:-:S07]  /*14810*/  MOV R191, R188 ;  /* 0x000000bc00bf7202 */ /* 0x000fce0000000f00 */
[----:B0-----:R-:W-:Y:S05]  /*14820*/  WARPSYNC.COLLECTIVE R190, `(.L_x_1511) ;  /* 0x00000000be087348 */ /* 0x001fea0003c00000 */
[----:B------:R1:W2:Y:S02]  /*14830*/  SHFL.BFLY P6, R189, R191, R192, R193 ;  /* 0x0c0000c0bfbd7389 */ /* 0x0002a400000c00c1 */
[----:B012---:R-:W-:Y:S01]  /*14840*/  ENDCOLLECTIVE ;  /* 0x000000000000791b */ /* 0x007fe20003800000 */
.L_x_1511:
[----:B------:R-:W-:Y:S01]  /*14850*/  HFMA2.MMA R192, -RZ, RZ, 0, 5.9604644775390625e-08 ;  /* 0x00000001ffc07435 */ /* 0x000fe200000001ff */
[----:B------:R-:W-:Y:S02]  /*14860*/  MOV R133, R189 ;  /* 0x000000bd00857202 */ /* 0x000fe40000000f00 */
[----:B------:R-:W-:-:S03]  /*14870*/  LOP3.LUT P6, RZ, R41, 0x8, RZ, 0xc0, !PT ;  /* 0x0000000829ff7812 */ /* 0x000fc600078cc0ff */
        /* <DEDUP_REMOVED lines=98> */
[----:B------:R-:W-:-:S04]  /*14ea0*/  @P4 FFMA.FTZ R64, R66, R66, R65 ;  /* 0x0000004242404223 */ /* 0x000fc80000010041 */
[----:B------:R-:W-:-:S07]  /*14eb0*/  IMAD.MOV.U32 R191, RZ, RZ, R64 ;  /* 0x000000ffffbf7224 */ /* 0x000fce00078e0040 */
[----:B------:R-:W-:Y:S05]  /*14ec0*/  WARPSYNC.COLLECTIVE R190, `(.L_x_1512) ;  /* 0x00000000be087348 */ /* 0x000fea0003c00000 */
[----:B------:R0:W1:Y:S02]  /*14ed0*/  SHFL.BFLY P6, R189, R191, R192, R193 ;  /* 0x0c0000c0bfbd7389 */ /* 0x00006400000c00c1 */
[----:B01----:R-:W-:Y:S01]  /*14ee0*/  ENDCOLLECTIVE ;  /* 0x000000000000791b */ /* 0x003fe20003800000 */
.L_x_1512:
[----:B------:R-:W-:Y:S02]  /*14ef0*/  IMAD.MOV.U32 R192, RZ, RZ, 0x2 ;  /* 0x00000002ffc07424 */ /* 0x000fe400078e00ff */
[----:B------:R-:W-:-:S04]  /*14f00*/  IMAD.MOV.U32 R65, RZ, RZ, R189 ;  /* 0x000000ffff417224 */ /* 0x000fc800078e00bd */
[----:B------:R-:W-:-:S05]  /*14f10*/  FADD.FTZ R65, R64, R65 ;  /* 0x0000004140417221 */ /* 0x000fca0000010000 */
[----:B------:R-:W-:-:S07]  /*14f20*/  MOV R191, R65 ;  /* 0x0000004100bf7202 */ /* 0x000fce0000000f00 */
[----:B------:R-:W-:Y:S05]  /*14f30*/  WARPSYNC.COLLECTIVE R190, `(.L_x_1513) ;  /* 0x00000000be087348 */ /* 0x000fea0003c00000 */
[----:B------:R0:W1:Y:S02]  /*14f40*/  SHFL.BFLY P6, R189, R191, R192, R193 ;  /* 0x0c0000c0bfbd7389 */ /* 0x00006400000c00c1 */
[----:B01----:R-:W-:Y:S01]  /*14f50*/  ENDCOLLECTIVE ;  /* 0x000000000000791b */ /* 0x003fe20003800000 */
.L_x_1513:
[----:B------:R-:W-:Y:S01]  /*14f60*/  HFMA2.MMA R192, -RZ, RZ, 0, 2.384185791015625e-07 ;  /* 0x00000004ffc07435 */ /* 0x000fe200000001ff */
[----:B------:R-:W-:-:S05]  /*14f70*/  MOV R66, R189 ;  /* 0x000000bd00427202 */ /* 0x000fca0000000f00 */
[----:B------:R-:W-:-:S04]  /*14f80*/  FADD.FTZ R66, R65, R66 ;  /* 0x0000004241427221 */ /* 0x000fc80000010000 */
[----:B------:R-:W-:-:S07]  /*14f90*/  IMAD.MOV.U32 R191, RZ, RZ, R66 ;  /* 0x000000ffffbf7224 */ /* 0x000fce00078e0042 */
[----:B------:R-:W-:Y:S05]  /*14fa0*/  WARPSYNC.COLLECTIVE R190, `(.L_x_1514) ;  /* 0x00000000be087348 */ /* 0x000fea0003c00000 */
[----:B------:R0:W1:Y:S02]  /*14fb0*/  SHFL.BFLY P6, R189, R191, R192, R193 ;  /* 0x0c0000c0bfbd7389 */ /* 0x00006400000c00c1 */
[----:B01----:R-:W-:Y:S01]  /*14fc0*/  ENDCOLLECTIVE ;  /* 0x000000000000791b */ /* 0x003fe20003800000 */
.L_x_1514:
[----:B------:R-:W-:Y:S02]  /*14fd0*/  IMAD.MOV.U32 R192, RZ, RZ, 0x8 ;  /* 0x00000008ffc07424 */ /* 0x000fe400078e00ff */
[----:B------:R-:W-:-:S04]  /*14fe0*/  IMAD.MOV.U32 R67, RZ, RZ, R189 ;  /* 0x000000ffff437224 */ /* 0x000fc800078e00bd */
[----:B------:R-:W-:-:S05]  /*14ff0*/  FADD.FTZ R67, R66, R67 ;  /* 0x0000004342437221 */ /* 0x000fca0000010000 */
[----:B------:R-:W-:-:S07]  /*15000*/  MOV R191, R67 ;  /* 0x0000004300bf7202 */ /* 0x000fce0000000f00 */
[----:B------:R-:W-:Y:S05]  /*15010*/  WARPSYNC.COLLECTIVE R190, `(.L_x_1515) ;  /* 0x00000000be087348 */ /* 0x000fea0003c00000 */
[----:B------:R0:W1:Y:S02]  /*15020*/  SHFL.BFLY P6, R189, R191, R192, R193 ;  /* 0x0c0000c0bfbd7389 */ /* 0x00006400000c00c1 */
[----:B01----:R-:W-:Y:S01]  /*15030*/  ENDCOLLECTIVE ;  /* 0x000000000000791b */ /* 0x003fe20003800000 */
.L_x_1515:
[----:B------:R-:W-:Y:S01]  /*15040*/  HFMA2.MMA R192, -RZ, RZ, 0, 9.5367431640625e-07 ;  /* 0x00000010ffc07435 */ /* 0x000fe200000001ff */
[----:B------:R-:W-:-:S05]  /*15050*/  MOV R188, R189 ;  /* 0x000000bd00bc7202 */ /* 0x000fca0000000f00 */
[----:B------:R-:W-:-:S04]  /*15060*/  FADD.FTZ R188, R67, R188 ;  /* 0x000000bc43bc7221 */ /* 0x000fc80000010000 */
[----:B------:R-:W-:-:S07]  /*15070*/  IMAD.MOV.U32 R191, RZ, RZ, R188 ;  /* 0x000000ffffbf7224 */ /* 0x000fce00078e00bc */
[----:B------:R-:W-:Y:S05]  /*15080*/  WARPSYNC.COLLECTIVE R190, `(.L_x_1516) ;  /* 0x00000000be087348 */ /* 0x000fea0003c00000 */
[----:B------:R0:W1:Y:S02]  /*15090*/  SHFL.BFLY P6, R189, R191, R192, R193 ;  /* 0x0c0000c0bfbd7389 */ /* 0x00006400000c00c1 */
[----:B01----:R-:W-:Y:S01]  /*150a0*/  ENDCOLLECTIVE ;  /* 0x000000000000791b */ /* 0x003fe20003800000 */
.L_x_1516:
[----:B------:R-:W-:Y:S05]  /*150b0*/  BRA `(.L_x_1517) ;  /* 0xffffffe4009c7947 */ /* 0x000fea000383ffff */
.L_x_1518:
        /* <DEDUP_REMOVED lines=12> */
.L_x_44343:


//--------------------- .text._ZN10layer_norm13ln_fwd_kernelINS_13Kernel_traitsI13__nv_bfloat16S2_S2_S2_fjLj1536ELj1ELj4ELj1ELj16ENS_18Kernel_traits_baseILj1536ES2_S2_S2_S2_fjLj128EEEEELb1ELb0ELb0ELb1EEEvNS_9FwdParamsE --------------------------
	.section	.text._ZN10layer_norm13ln_fwd_kernelINS_13Kernel_traitsI13__nv_bfloat16S2_S2_S2_fjLj1536ELj1ELj4ELj1ELj16ENS_18Kernel_traits_baseILj1536ES2_S2_S2_S2_fjLj128EEEEELb1ELb0ELb0ELb1EEEvNS_9FwdParamsE,"ax",@progbits
	.align	128
        .global         _ZN10layer_norm13ln_fwd_kernelINS_13Kernel_traitsI13__nv_bfloat16S2_S2_S2_fjLj1536ELj1ELj4ELj1ELj16ENS_18Kernel_traits_baseILj1536ES2_S2_S2_S2_fjLj128EEEEELb1ELb0ELb0ELb1EEEvNS_9FwdParamsE
        .type           _ZN10layer_norm13ln_fwd_kernelINS_13Kernel_traitsI13__nv_bfloat16S2_S2_S2_fjLj1536ELj1ELj4ELj1ELj16ENS_18Kernel_traits_baseILj1536ES2_S2_S2_S2_fjLj128EEEEELb1ELb0ELb0ELb1EEEvNS_9FwdParamsE,@function
        .size           _ZN10layer_norm13ln_fwd_kernelINS_13Kernel_traitsI13__nv_bfloat16S2_S2_S2_fjLj1536ELj1ELj4ELj1ELj16ENS_18Kernel_traits_baseILj1536ES2_S2_S2_S2_fjLj128EEEEELb1ELb0ELb0ELb1EEEvNS_9FwdParamsE,(.L_x_44344 - _ZN10layer_norm13ln_fwd_kernelINS_13Kernel_traitsI13__nv_bfloat16S2_S2_S2_fjLj1536ELj1ELj4ELj1ELj16ENS_18Kernel_traits_baseILj1536ES2_S2_S2_S2_fjLj128EEEEELb1ELb0ELb0ELb1EEEvNS_9FwdParamsE)
        .other          _ZN10layer_norm13ln_fwd_kernelINS_13Kernel_traitsI13__nv_bfloat16S2_S2_S2_fjLj1536ELj1ELj4ELj1ELj16ENS_18Kernel_traits_baseILj1536ES2_S2_S2_S2_fjLj128EEEEELb1ELb0ELb0ELb1EEEvNS_9FwdParamsE,@"STO_CUDA_ENTRY STV_DEFAULT"
_ZN10layer_norm13ln_fwd_kernelINS_13Kernel_traitsI13__nv_bfloat16S2_S2_S2_fjLj1536ELj1ELj4ELj1ELj16ENS_18Kernel_traits_baseILj1536ES2_S2_S2_S2_fjLj128EEEEELb1ELb0ELb0ELb1EEEvNS_9FwdParamsE:
.text._ZN10layer_norm13ln_fwd_kernelINS_13Kernel_traitsI13__nv_bfloat16S2_S2_S2_fjLj1536ELj1ELj4ELj1ELj16ENS_18Kernel_traits_baseILj1536ES2_S2_S2_S2_fjLj128EEEEELb1ELb0ELb0ELb1EEEvNS_9FwdParamsE:
[----:B------:R-:W-:Y:S01]  /*0000*/  LDC R1, c[0x0][0x28] ;  /* 0x00000a00ff017b82 */ /* 0x000fe20000000800 */
[----:B------:R-:W0:Y:S07]  /*0010*/  S2R R89, SR_TID.X ;  /* 0x0000000000597919 */ /* 0x000e2e0000002100 */
[----:B------:R-:W1:Y:S08]  /*0020*/  LDC R204, c[0x0][0x2e8] ;  /* 0x0000ba00ffcc7b82 */ /* 0x000e700000000800 */
[----:B------:R-:W2:Y:S01]  /*0030*/  LDC R205, c[0x0][0x2ec] ;  /* 0x0000bb00ffcd7b82 */ /* 0x000ea20000000800 */
[----:B------:R-:W-:Y:S01]  /*0040*/  ULDC.64 UR6, c[0x0][0x2e0] ;  /* 0x0000b80000067ab9 */ /* 0x000fe20000000a00 */
[----:B------:R-:W-:Y:S01]  /*0050*/  ULDC.U8 UR4, c[0x0][0x2f4] ;  /* 0x0000bd0000047ab9 */ /* 0x000fe20000000000 */
[----:B------:R-:W-:Y:S01]  /*0060*/  MOV R102, UR6 ;  /* 0x0000000600667c02 */ /* 0x000fe20008000f00 */
[----:B------:R-:W-:Y:S01]  /*0070*/  IMAD.U32 R103, RZ, RZ, UR7 ;  /* 0x00000007ff677e24 */ /* 0x000fe2000f8e00ff */
[----:B------:R-:W-:Y:S01]  /*0080*/  ISETP.NE.AND P1, PT, RZ, UR4, PT ;  /* 0x00000004ff007c0c */ /* 0x000fe2000bf25270 */
[----:B------:R-:W-:Y:S01]  /*0090*/  ULDC.64 UR6, c[0x0][0x2c8] ;  /* 0x0000b20000067ab9 */ /* 0x000fe20000000a00 */
[----:B------:R-:W-:Y:S01]  /*00a0*/  ULDC.64 UR4, c[0x0][0x208] ;  /* 0x0000820000047ab9 */ /* 0x000fe20000000a00 */
[----:B------:R-:W-:Y:S01]  /*00b0*/  ISETP.NE.U32.AND P0, PT, RZ, UR6, PT ;  /* 0x00000006ff007c0c */ /* 0x000fe2000bf05070 */
[----:B------:R-:W3:Y:S01]  /*00c0*/  S2R R8, SR_CTAID.X ;  /* 0x0000000000087919 */ /* 0x000ee20000002500 */
[----:B------:R-:W-:-:S02]  /*00d0*/  ULDC UR8, c[0x0][0x214] ;  /* 0x0000850000087ab9 */ /* 0x000fc40000000800 */
[----:B------:R-:W-:-:S06]  /*00e0*/  ISETP.NE.AND.EX P0, PT, RZ, UR7, PT, P0 ;  /* 0x00000007ff007c0c */ /* 0x000fcc000bf05300 */
[----:B-1----:R-:W-:Y:S01]  /*00f0*/  @P1 IMAD.MOV.U32 R2, RZ, RZ, R204 ;  /* 0x000000ffff021224 */ /* 0x002fe200078e00cc */
[----:B------:R-:W5:Y:S01]  /*0100*/  @P1 LDG.E.64 R102, desc[UR4][R102.64] ;  /* 0x0000000466661981 */ /* 0x000f62000c1e1b00 */
[----:B0-----:R-:W-:Y:S02]  /*0110*/  IMAD.SHL.U32 R0, R89, 0x10, RZ ;  /* 0x0000001059007824 */ /* 0x001fe400078e00ff */
[----:B--2---:R-:W-:-:S03]  /*0120*/  @P1 IMAD.MOV.U32 R3, RZ, RZ, R205 ;  /* 0x000000ffff031224 */ /* 0x004fc600078e00cd */
[----:B------:R-:W-:-:S03]  /*0130*/  LOP3.LUT R4, R0, 0x1f0, RZ, 0xc0, !PT ;  /* 0x000001f000047812 */ /* 0x000fc600078ec0ff */
[----:B------:R-:W5:Y:S01]  /*0140*/  @P1 LDG.E.64 R2, desc[UR4][R2.64] ;  /* 0x0000000402021981 */ /* 0x000f62000c1e1b00 */
[----:B------:R-:W-:-:S04]  /*0150*/  IADD3 R6, P2, R4, UR6, RZ ;  /* 0x0000000604067c10 */ /* 0x000fc8000ff5e0ff */
[----:B------:R-:W-:Y:S01]  /*0160*/  IADD3.X R7, RZ, UR7, RZ, P2, !PT ;  /* 0x00000007ff077c10 */ /* 0x000fe200097fe4ff */
[----:B------:R-:W-:-:S04]  /*0170*/  ULDC.64 UR6, c[0x0][0x260] ;  /* 0x0000980000067ab9 */ /* 0x000fc80000000a00 */
[----:B------:R0:W5:Y:S04]  /*0180*/  @P0 LDG.E.128 R20, desc[UR4][R6.64] ;  /* 0x0000000406140981 */ /* 0x000168000c1e1d00 */
[----:B------:R0:W5:Y:S04]  /*0190*/  @P0 LDG.E.128 R24, desc[UR4][R6.64+0x200] ;  /* 0x0002000406180981 */ /* 0x000168000c1e1d00 */
[----:B------:R0:W5:Y:S04]  /*01a0*/  @P0 LDG.E.128 R28, desc[UR4][R6.64+0x400] ;  /* 0x00040004061c0981 */ /* 0x000168000c1e1d00 */
[----:B------:R0:W5:Y:S04]  /*01b0*/  @P0 LDG.E.128 R32, desc[UR4][R6.64+0x600] ;  /* 0x0006000406200981 */ /* 0x000168000c1e1d00 */
[----:B------:R0:W5:Y:S04]  /*01c0*/  @P0 LDG.E.128 R36, desc[UR4][R6.64+0x800] ;  /* 0x0008000406240981 */ /* 0x000168000c1e1d00 */
[----:B------:R0:W5:Y:S01]  /*01d0*/  @P0 LDG.E.128 R40, desc[UR4][R6.64+0xa00] ;  /* 0x000a000406280981 */ /* 0x000162000c1e1d00 */
[----:B------:R-:W-:-:S05]  /*01e0*/  SHF.R.U32.HI R0, RZ, 0x5, R89 ;  /* 0x00000005ff007819 */ /* 0x000fca0000011659 */
[----:B---3--:R-:W-:-:S05]  /*01f0*/  IMAD R0, R8, 0x4, R0 ;  /* 0x0000000408007824 */ /* 0x008fca00078e0200 */
[----:B------:R-:W-:Y:S02]  /*0200*/  ISETP.GE.AND P2, PT, R0, UR8, PT ;  /* 0x0000000800007c0c */ /* 0x000fe4000bf46270 */
[----:B------:R-:W-:Y:S01]  /*0210*/  IADD3 R4, P3, R4, UR6, RZ ;  /* 0x0000000604047c10 */ /* 0x000fe2000ff7e0ff */
[----:B------:R-:W-:Y:S02]  /*0220*/  ULDC UR6, c[0x0][0x0] ;  /* 0x0000000000067ab9 */ /* 0x000fe40000000800 */
[----:B------:R-:W-:Y:S02]  /*0230*/  IMAD R89, R8, UR6, R89 ;  /* 0x0000000608597c24 */ /* 0x000fe4000f8e0259 */
[----:B------:R-:W-:-:S06]  /*0240*/  IMAD.X R5, RZ, RZ, UR7, P3 ;  /* 0x00000007ff057e24 */ /* 0x000fcc00098e06ff */
[----:B0-----:R-:W-:Y:S05]  /*0250*/  @P2 EXIT ;  /* 0x000000000000294d */ /* 0x001fea0003800000 */
[----:B------:R-:W2:Y:S01]  /*0260*/  LDG.E.128 R48, desc[UR4][R4.64] ;  /* 0x0000000404307981 */ /* 0x000ea2000c1e1d00 */
[----:B------:R-:W0:Y:S03]  /*0270*/  @P1 LDC R7, c[0x0][0x2f0] ;  /* 0x0000bc00ff071b82 */ /* 0x000e260000000800 */
[----:B------:R-:W3:Y:S04]  /*0280*/  LDG.E.128 R52, desc[UR4][R4.64+0x200] ;  /* 0x0002000404347981 */ /* 0x000ee8000c1e1d00 */
[----:B------:R-:W4:Y:S04]  /*0290*/  LDG.E.128 R72, desc[UR4][R4.64+0x400] ;  /* 0x0004000404487981 */ /* 0x000f28000c1e1d00 */
[----:B------:R-:W4:Y:S04]  /*02a0*/  LDG.E.128 R68, desc[UR4][R4.64+0x600] ;  /* 0x0006000404447981 */ /* 0x000f28000c1e1d00 */
[----:B------:R-:W4:Y:S04]  /*02b0*/  LDG.E.128 R60, desc[UR4][R4.64+0x800] ;  /* 0x00080004043c7981 */ /* 0x000f28000c1e1d00 */
[----:B------:R1:W4:Y:S01]  /*02c0*/  LDG.E.128 R64, desc[UR4][R4.64+0xa00] ;  /* 0x000a000404407981 */ /* 0x000322000c1e1d00 */
[----:B------:R-:W-:Y:S01]  /*02d0*/  IMAD.WIDE.U32 R8, R89, -0x326172a9, RZ ;  /* 0xcd9e8d5759087825 */ /* 0x000fe200078e00ff */
[----:B------:R-:W-:Y:S01]  /*02e0*/  ULDC.64 UR6, c[0x0][0x270] ;  /* 0x00009c0000067ab9 */ /* 0x000fe20000000a00 */
[----:B-----5:R-:W-:-:S02]  /*02f0*/  @!P0 CS2R R20, SRZ ;  /* 0x0000000000148805 */ /* 0x020fc4000001ff00 */
[----:B------:R-:W-:Y:S02]  /*0300*/  @!P0 CS2R R22, SRZ ;  /* 0x0000000000168805 */ /* 0x000fe4000001ff00 */
[----:B0-----:R-:W-:Y:S01]  /*0310*/  @P1 IADD3 R204, P2, R2, R7, RZ ;  /* 0x0000000702cc1210 */ /* 0x001fe20007f5e0ff */
[C---:B------:R-:W-:Y:S01]  /*0320*/  VIADD R2, R103.reuse, 0xbb67ae85 ;  /* 0xbb67ae8567027836 */ /* 0x040fe20000000000 */
[----:B------:R-:W-:Y:S02]  /*0330*/  @!P0 CS2R R24, SRZ ;  /* 0x0000000000188805 */ /* 0x000fe4000001ff00 */
[----:B------:R-:W-:Y:S02]  /*0340*/  @!P0 CS2R R26, SRZ ;  /* 0x00000000001a8805 */ /* 0x000fe4000001ff00 */
[----:B------:R-:W-:Y:S01]  /*0350*/  @P1 IADD3.X R205, RZ, R3, RZ, P2, !PT ;  /* 0x00000003ffcd1210 */ /* 0x000fe200017fe4ff */
[C---:B------:R-:W-:Y:S01]  /*0360*/  VIADD R3, R102.reuse, 0x9e3779b9 ;  /* 0x9e3779b966037836 */ /* 0x040fe20000000000 */
[----:B-1----:R-:W-:Y:S01]  /*0370*/  IADD3 R4, R102, 0x3c6ef372, RZ ;  /* 0x3c6ef37266047810 */ /* 0x002fe20007ffe0ff */
[----:B------:R-:W-:Y:S01]  /*0380*/  VIADD R5, R103, 0x76cf5d0a ;  /* 0x76cf5d0a67057836 */ /* 0x000fe20000000000 */
[----:B------:R-:W-:-:S02]  /*0390*/  SHF.R.U64 R90, R204, 0x2, R205 ;  /* 0x00000002cc5a7819 */ /* 0x000fc400000012cd */
[----:B------:R-:W-:Y:S02]  /*03a0*/  @!P0 CS2R R28, SRZ ;  /* 0x00000000001c8805 */ /* 0x000fe4000001ff00 */
[----:B------:R-:W-:Y:S02]  /*03b0*/  SHF.R.U32.HI R91, RZ, 0x2, R205 ;  /* 0x00000002ff5b7819 */ /* 0x000fe400000116cd */
[----:B------:R-:W-:Y:S02]  /*03c0*/  @!P0 CS2R R30, SRZ ;  /* 0x00000000001e8805 */ /* 0x000fe4000001ff00 */
[----:B------:R-:W-:Y:S01]  /*03d0*/  @!P0 CS2R R32, SRZ ;  /* 0x0000000000208805 */ /* 0x000fe2000001ff00 */
[----:B------:R-:W-:Y:S01]  /*03e0*/  IMAD.WIDE.U32 R6, R90, -0x2daee0ad, RZ ;  /* 0xd2511f535a067825 */ /* 0x000fe200078e00ff */
[----:B------:R-:W-:Y:S02]  /*03f0*/  LOP3.LUT R10, R9, R91, R102, 0x96, !PT ;  /* 0x0000005b090a7212 */ /* 0x000fe400078e9666 */
[----:B------:R-:W-:-:S02]  /*0400*/  @!P0 CS2R R34, SRZ ;  /* 0x0000000000228805 */ /* 0x000fc4000001ff00 */
[----:B------:R-:W-:Y:S02]  /*0410*/  @!P0 CS2R R36, SRZ ;  /* 0x0000000000248805 */ /* 0x000fe4000001ff00 */
[----:B------:R-:W-:Y:S02]  /*0420*/  @!P0 CS2R R38, SRZ ;  /* 0x0000000000268805 */ /* 0x000fe4000001ff00 */
[----:B------:R-:W-:Y:S01]  /*0430*/  LOP3.LUT R12, R7, R103, RZ, 0x3c, !PT ;  /* 0x00000067070c7212 */ /* 0x000fe200078e3cff */
[----:B------:R-:W-:Y:S01]  /*0440*/  IMAD.WIDE.U32 R10, R10, -0x2daee0ad, RZ ;  /* 0xd2511f530a0a7825 */ /* 0x000fe200078e00ff */
[----:B------:R-:W-:Y:S02]  /*0450*/  IADD3 R7, R102, -0x255992d5, RZ ;  /* 0xdaa66d2b66077810 */ /* 0x000fe40007ffe0ff */
[----:B------:R-:W-:Y:S02]  /*0460*/  @!P0 CS2R R40, SRZ ;  /* 0x0000000000288805 */ /* 0x000fe4000001ff00 */
[----:B------:R-:W-:Y:S01]  /*0470*/  @!P0 CS2R R42, SRZ ;  /* 0x00000000002a8805 */ /* 0x000fe2000001ff00 */
[----:B------:R-:W-:Y:S01]  /*0480*/  IMAD.WIDE.U32 R12, R12, -0x326172a9, RZ ;  /* 0xcd9e8d570c0c7825 */ /* 0x000fe200078e00ff */
[----:B------:R-:W-:Y:S01]  /*0490*/  LOP3.LUT R14, R11, R6, R2, 0x96, !PT ;  /* 0x000000060b0e7212 */ /* 0x000fe200078e9602 */
[----:B------:R-:W-:Y:S01]  /*04a0*/  ULDC UR10, c[0x0][0x2d8] ;  /* 0x0000b600000a7ab9 */ /* 0x000fe20000000800 */
[----:B------:R-:W-:Y:S01]  /*04b0*/  ISETP.NE.U32.AND P0, PT, RZ, UR6, PT ;  /* 0x00000006ff007c0c */ /* 0x000fe2000bf05070 */
[----:B------:R-:W-:Y:S01]  /*04c0*/  VIADD R6, R103, 0x32370b8f ;  /* 0x32370b8f67067836 */ /* 0x000fe20000000000 */
[----:B------:R-:W-:Y:S01]  /*04d0*/  LOP3.LUT R8, R13, R3, R8, 0x96, !PT ;  /* 0x000000030d087212 */ /* 0x000fe200078e9608 */
[----:B------:R-:W-:Y:S01]  /*04e0*/  IMAD.WIDE.U32 R14, R14, -0x326172a9, RZ ;  /* 0xcd9e8d570e0e7825 */ /* 0x000fe200078e00ff */
[----:B------:R-:W-:Y:S01]  /*04f0*/  ISETP.NE.AND.EX P0, PT, RZ, UR7, PT, P0 ;  /* 0x00000007ff007c0c */ /* 0x000fe2000bf05300 */
[----:B------:R-:W-:Y:S01]  /*0500*/  ULDC.U8 UR6, c[0x0][0x2a0] ;  /* 0x0000a80000067ab9 */ /* 0x000fe20000000000 */
[----:B------:R-:W-:Y:S01]  /*0510*/  PRMT R93, R20, 0x7632, R93 ;  /* 0x00007632145d7816 */ /* 0x000fe2000000005d */
[----:B------:R-:W-:Y:S01]  /*0520*/  IMAD.WIDE.U32 R8, R8, -0x2daee0ad, RZ ;  /* 0xd2511f5308087825 */ /* 0x000fe200078e00ff */
[----:B------:R-:W-:Y:S01]  /*0530*/  LOP3.LUT R11, R15, R12, R4, 0x96, !PT ;  /* 0x0000000c0f0b7212 */ /* 0x000fe200078e9604 */
[----:B------:R-:W-:Y:S01]  /*0540*/  ULDC UR7, c[0x0][0x218] ;  /* 0x0000860000077ab9 */ /* 0x000fe20000000800 */
[----:B------:R-:W-:Y:S01]  /*0550*/  PRMT R94, R21, 0x7632, R94 ;  /* 0x00007632155e7816 */ /* 0x000fe2000000005e */
[----:B------:R-:W-:Y:S01]  /*0560*/  IMAD.MOV.U32 R92, RZ, RZ, RZ ;  /* 0x000000ffff5c7224 */ /* 0x000fe200078e00ff */
[----:B------:R-:W-:Y:S01]  /*0570*/  LOP3.LUT R12, R9, R10, R5, 0x96, !PT ;  /* 0x0000000a090c7212 */ /* 0x000fe200078e9605 */
[----:B------:R-:W-:Y:S01]  /*0580*/  IMAD.WIDE.U32 R10, R11, -0x2daee0ad, RZ ;  /* 0xd2511f530b0a7825 */ /* 0x000fe200078e00ff */
[----:B------:R-:W-:Y:S01]  /*0590*/  PRMT R95, R22, 0x7632, R95 ;  /* 0x00007632165f7816 */ /* 0x000fe2000000005f */
[----:B------:R-:W-:Y:S01]  /*05a0*/  ULDC.64 UR8, c[0x0][0x230] ;  /* 0x00008c0000087ab9 */ /* 0x000fe20000000a00 */
[----:B------:R-:W-:Y:S01]  /*05b0*/  PRMT R96, R23, 0x7632, R96 ;  /* 0x0000763217607816 */ /* 0x000fe20000000060 */
[----:B------:R-:W-:Y:S01]  /*05c0*/  IMAD.WIDE.U32 R12, R12, -0x326172a9, RZ ;  /* 0xcd9e8d570c0c7825 */ /* 0x000fe200078e00ff */
[----:B------:R-:W-:Y:S01]  /*05d0*/  LOP3.LUT R16, R11, R8, R6, 0x96, !PT ;  /* 0x000000080b107212 */ /* 0x000fe200078e9606 */
[----:B------:R-:W-:Y:S01]  /*05e0*/  ULDC.64 UR12, c[0x0][0x2b8] ;  /* 0x0000ae00000c7ab9 */ /* 0x000fe20000000a00 */
[----:B------:R-:W-:Y:S01]  /*05f0*/  PRMT R97, R24, 0x7632, R97 ;  /* 0x0000763218617816 */ /* 0x000fe20000000061 */
[----:B------:R-:W-:Y:S01]  /*0600*/  VIADD R8, R102, 0x78dde6e4 ;  /* 0x78dde6e466087836 */ /* 0x000fe20000000000 */
[----:B------:R-:W-:Y:S01]  /*0610*/  LOP3.LUT R14, R13, R14, R7, 0x96, !PT ;  /* 0x0000000e0d0e7212 */ /* 0x000fe200078e9607 */
[----:B------:R-:W-:Y:S01]  /*0620*/  IMAD.WIDE.U32 R16, R16, -0x326172a9, RZ ;  /* 0xcd9e8d5710107825 */ /* 0x000fe200078e00ff */
[----:B------:R-:W-:-:S02]  /*0630*/  IADD3 R13, R103, 0x646e171e, RZ ;  /* 0x646e171e670d7810 */ /* 0x000fc40007ffe0ff */
[----:B------:R-:W-:Y:S01]  /*0640*/  LOP3.LUT R56, R56, 0xfffffff7, RZ, 0xc0, !PT ;  /* 0xfffffff738387812 */ /* 0x000fe200078ec0ff */
[----:B------:R-:W-:Y:S01]  /*0650*/  IMAD.WIDE.U32 R14, R14, -0x2daee0ad, RZ ;  /* 0xd2511f530e0e7825 */ /* 0x000fe200078e00ff */
[----:B------:R-:W-:Y:S02]  /*0660*/  LOP3.LUT R18, R17, R12, R8, 0x96, !PT ;  /* 0x0000000c11127212 */ /* 0x000fe400078e9608 */
[----:B------:R-:W-:Y:S01]  /*0670*/  PRMT R98, R25, 0x7632, R98 ;  /* 0x0000763219627816 */ /* 0x000fe20000000062 */
[----:B------:R-:W-:Y:S01]  /*0680*/  VIADD R9, R103, 0xed9eba14 ;  /* 0xed9eba1467097836 */ /* 0x000fe20000000000 */
[----:B------:R-:W-:Y:S01]  /*0690*/  PRMT R99, R26, 0x7632, R99 ;  /* 0x000076321a637816 */ /* 0x000fe20000000063 */
[----:B------:R-:W-:Y:S01]  /*06a0*/  IMAD.WIDE.U32 R18, R18, -0x2daee0ad, RZ ;  /* 0xd2511f5312127825 */ /* 0x000fe200078e00ff */
[----:B------:R-:W-:Y:S02]  /*06b0*/  PRMT R100, R27, 0x7632, R100 ;  /* 0x000076321b647816 */ /* 0x000fe40000000064 */
[----:B------:R-:W-:Y:S01]  /*06c0*/  LOP3.LUT R44, R15, R10, R9, 0x96, !PT ;  /* 0x0000000a0f2c7212 */ /* 0x000fe200078e9609 */
[C---:B------:R-:W-:Y:S01]  /*06d0*/  VIADD R11, R102.reuse, 0x1715609d ;  /* 0x1715609d660b7836 */ /* 0x040fe20000000000 */
[----:B------:R-:W-:Y:S01]  /*06e0*/  IADD3 R10, R103, -0x56f99767, RZ ;  /* 0xa9066899670a7810 */ /* 0x000fe20007ffe0ff */
[----:B------:R-:W-:Y:S01]  /*06f0*/  VIADD R12, R102, 0xb54cda56 ;  /* 0xb54cda56660c7836 */ /* 0x000fe20000000000 */
[----:B------:R-:W-:Y:S01]  /*0700*/  PRMT R101, R28, 0x7632, R101 ;  /* 0x000076321c657816 */ /* 0x000fe20000000065 */
[----:B------:R-:W-:Y:S01]  /*0710*/  IMAD.WIDE.U32 R44, R44, -0x326172a9, RZ ;  /* 0xcd9e8d572c2c7825 */ /* 0x000fe200078e00ff */
[----:B------:R-:W-:-:S02]  /*0720*/  LOP3.LUT R46, R19, R14, R10, 0x96, !PT ;  /* 0x0000000e132e7212 */ /* 0x000fc400078e960a */
[----:B------:R-:W-:Y:S01]  /*0730*/  PRMT R104, R29, 0x7632, R104 ;  /* 0x000076321d687816 */ /* 0x000fe20000000068 */
[----:B------:R-:W-:Y:S01]  /*0740*/  VIADD R15, R102, 0x5384540f ;  /* 0x5384540f660f7836 */ /* 0x000fe20000000000 */
[----:B------:R-:W-:Y:S01]  /*0750*/  LOP3.LUT R16, R45, R16, R11, 0x96, !PT ;  /* 0x000000102d107212 */ /* 0x000fe200078e960b */
[----:B------:R-:W-:Y:S01]  /*0760*/  IMAD.WIDE.U32 R46, R46, -0x326172a9, RZ ;  /* 0xcd9e8d572e2e7825 */ /* 0x000fe200078e00ff */
[----:B------:R-:W-:Y:S02]  /*0770*/  PRMT R105, R30, 0x7632, R105 ;  /* 0x000076321e697816 */ /* 0x000fe40000000069 */
[----:B------:R-:W-:Y:S01]  /*0780*/  PRMT R106, R31, 0x7632, R106 ;  /* 0x000076321f6a7816 */ /* 0x000fe2000000006a */
[----:B------:R-:W-:Y:S01]  /*0790*/  IMAD.WIDE.U32 R16, R16, -0x2daee0ad, RZ ;  /* 0xd2511f5310107825 */ /* 0x000fe200078e00ff */
[----:B------:R-:W-:Y:S02]  /*07a0*/  LOP3.LUT R19, R47, R44, R12, 0x96, !PT ;  /* 0x0000002c2f137212 */ /* 0x000fe400078e960c */
[----:B------:R-:W-:Y:S01]  /*07b0*/  PRMT R107, R32, 0x7632, R107 ;  /* 0x00007632206b7816 */ /* 0x000fe2000000006b */
[----:B------:R-:W-:Y:S01]  /*07c0*/  VIADD R14, R103, 0x1fd5c5a3 ;  /* 0x1fd5c5a3670e7836 */ /* 0x000fe20000000000 */
[----:B------:R-:W-:Y:S01]  /*07d0*/  LOP3.LUT R44, R17, R18, R13, 0x96, !PT ;  /* 0x00000012112c7212 */ /* 0x000fe200078e960d */
[----:B------:R-:W-:Y:S01]  /*07e0*/  IMAD.WIDE.U32 R18, R19, -0x2daee0ad, RZ ;  /* 0xd2511f5313127825 */ /* 0x000fe200078e00ff */
[----:B------:R-:W-:-:S02]  /*07f0*/  @P0 LOP3.LUT R56, R56, 0x8, RZ, 0xfc, !PT ;  /* 0x0000000838380812 */ /* 0x000fc400078efcff */
[----:B------:R-:W-:Y:S01]  /*0800*/  PRMT R108, R33, 0x7632, R108 ;  /* 0x00007632216c7816 */ /* 0x000fe2000000006c */
[----:B------:R-:W-:Y:S01]  /*0810*/  IMAD.WIDE.U32 R44, R44, -0x326172a9, RZ ;  /* 0xcd9e8d572c2c7825 */ /* 0x000fe200078e00ff */
[----:B------:R-:W-:Y:S02]  /*0820*/  LOP3.LUT R149, R19, R16, R14, 0x96, !PT ;  /* 0x0000001013957212 */ /* 0x000fe400078e960e */
[----:B------:R-:W-:Y:S01]  /*0830*/  IADD3 R16, R102, -0xe443238, RZ ;  /* 0xf1bbcdc866107810 */ /* 0x000fe20007ffe0ff */
[----:B------:R-:W-:Y:S01]  /*0840*/  VIADD R17, R103, 0xdb3d7428 ;  /* 0xdb3d742867117836 */ /* 0x000fe20000000000 */
[----:B------:R-:W-:Y:S01]  /*0850*/  LOP3.LUT R46, R45, R46, R15, 0x96, !PT ;  /* 0x0000002e2d2e7212 */ /* 0x000fe200078e960f */
[----:B------:R-:W-:Y:S01]  /*0860*/  IMAD.HI.U32 R45, R149, -0x326172a9, RZ ;  /* 0xcd9e8d57952d7827 */ /* 0x000fe200078e00ff */
[----:B------:R-:W-:Y:S02]  /*0870*/  PRMT R109, R34, 0x7632, R109 ;  /* 0x00007632226d7816 */ /* 0x000fe4000000006d */
[----:B------:R-:W-:Y:S01]  /*0880*/  ISETP.NE.AND P0, PT, RZ, UR6, PT ;  /* 0x00000006ff007c0c */ /* 0x000fe2000bf05270 */
[----:B------:R-:W-:Y:S01]  /*0890*/  IMAD.HI.U32 R19, R46, -0x2daee0ad, RZ ;  /* 0xd2511f532e137827 */ /* 0x000fe200078e00ff */
[----:B------:R-:W-:-:S02]  /*08a0*/  LOP3.LUT R174, R45, R44, R16, 0x96, !PT ;  /* 0x0000002c2dae7212 */ /* 0x000fc400078e9610 */
[----:B------:R-:W-:Y:S01]  /*08b0*/  PRMT R110, R35, 0x7632, R110 ;  /* 0x00007632236e7816 */ /* 0x000fe2000000006e */
[----:B------:R-:W-:Y:S01]  /*08c0*/  IMAD R149, R149, -0x326172a9, RZ ;  /* 0xcd9e8d5795957824 */ /* 0x000fe200078e02ff */
[----:B------:R-:W-:Y:S01]  /*08d0*/  LOP3.LUT R168, R19, R18, R17, 0x96, !PT ;  /* 0x0000001213a87212 */ /* 0x000fe200078e9611 */
[----:B------:R-:W-:Y:S01]  /*08e0*/  IMAD.U32 R18, R20, 0x10000, RZ ;  /* 0x0001000014127824 */ /* 0x000fe200078e00ff */
[----:B------:R-:W-:Y:S01]  /*08f0*/  SHF.L.U32 R19, R21, 0x10, RZ ;  /* 0x0000001015137819 */ /* 0x000fe200000006ff */
[----:B------:R-:W-:Y:S01]  /*0900*/  IMAD.U32 R20, R22, 0x10000, RZ ;  /* 0x0001000016147824 */ /* 0x000fe200078e00ff */
[----:B------:R-:W-:Y:S01]  /*0910*/  SHF.L.U32 R22, R24, 0x10, RZ ;  /* 0x0000001018167819 */ /* 0x000fe200000006ff */
[----:B------:R-:W-:Y:S01]  /*0920*/  IMAD.U32 R21, R23, 0x10000, RZ ;  /* 0x0001000017157824 */ /* 0x000fe200078e00ff */
[----:B------:R-:W-:Y:S01]  /*0930*/  PRMT R111, R36, 0x7632, R111 ;  /* 0x00007632246f7816 */ /* 0x000fe2000000006f */
        /* <DEDUP_REMOVED lines=19> */
[C---:B------:R-:W-:Y:S01]  /*0a70*/  PRMT R116, R41.reuse, 0x7632, R116 ;  /* 0x0000763229747816 */ /* 0x040fe20000000074 */
[----:B------:R-:W-:Y:S01]  /*0a80*/  IMAD.U32 R38, R40, 0x10000, RZ ;  /* 0x0001000028267824 */ /* 0x000fe200078e00ff */
[C---:B------:R-:W-:Y:S01]  /*0a90*/  PRMT R117, R42.reuse, 0x7632, R117 ;  /* 0x000076322a757816 */ /* 0x040fe20000000075 */
[----:B------:R-:W-:Y:S01]  /*0aa0*/  IMAD.U32 R39, R41, 0x10000, RZ ;  /* 0x0001000029277824 */ /* 0x000fe200078e00ff */
[----:B------:R-:W-:Y:S01]  /*0ab0*/  SHF.L.U32 R40, R42, 0x10, RZ ;  /* 0x000000102a287819 */ /* 0x000fe200000006ff */
[----:B------:R-:W-:Y:S01]  /*0ac0*/  VIADD R41, R103, 0x96a522ad ;  /* 0x96a522ad67297836 */ /* 0x000fe20000000000 */
[C---:B------:R-:W-:Y:S01]  /*0ad0*/  PRMT R118, R43.reuse, 0x7632, R118 ;  /* 0x000076322b767816 */ /* 0x040fe20000000076 */
[----:B------:R-:W-:Y:S01]  /*0ae0*/  IMAD R150, R46, -0x2daee0ad, RZ ;  /* 0xd2511f532e967824 */ /* 0x000fe200078e02ff */
[----:B------:R-:W-:Y:S01]  /*0af0*/  LOP3.LUT R56, R56, 0xffffffef, RZ, 0xc0, !PT ;  /* 0xffffffef38387812 */ /* 0x000fe200078ec0ff */
[----:B------:R-:W-:Y:S01]  /*0b00*/  IMAD.HI.U32 R44, R174, -0x2daee0ad, RZ ;  /* 0xd2511f53ae2c7827 */ /* 0x000fe200078e00ff */
[----:B------:R-:W-:-:S02]  /*0b10*/  SHF.L.U32 R43, R43, 0x10, RZ ;  /* 0x000000102b2b7819 */ /* 0x000fc400000006ff */
[----:B------:R-:W-:Y:S01]  /*0b20*/  LOP3.LUT R204, R204, 0x3, RZ, 0xc0, !PT ;  /* 0x00000003cccc7812 */ /* 0x000fe200078ec0ff */
[----:B------:R-:W-:Y:S01]  /*0b30*/  IMAD.HI.U32 R45, R168, -0x326172a9, RZ ;  /* 0xcd9e8d57a82d7827 */ /* 0x000fe200078e00ff */
[----:B------:R-:W-:Y:S02]  /*0b40*/  LOP3.LUT R150, R44, R150, R41, 0x96, !PT ;  /* 0x000000962c967212 */ /* 0x000fe400078e9629 */
[----:B------:R-:W-:Y:S01]  /*0b50*/  SHF.L.U32 R94, R94, 0x10, RZ ;  /* 0x000000105e5e7819 */ /* 0x000fe200000006ff */
[----:B------:R-:W-:Y:S01]  /*0b60*/  VIADD R42, R102, 0x8ff34781 ;  /* 0x8ff34781662a7836 */ /* 0x000fe20000000000 */
[----:B------:R-:W-:Y:S01]  /*0b70*/  @P0 LOP3.LUT R56, R56, 0x10, RZ, 0xfc, !PT ;  /* 0x0000001038380812 */ /* 0x000fe200078efcff */
[----:B------:R-:W-:Y:S01]  /*0b80*/  IMAD.U32 R93, R93, 0x10000, RZ ;  /* 0x000100005d5d7824 */ /* 0x000fe200078e00ff */
[----:B------:R-:W-:Y:S01]  /*0b90*/  SHF.L.U32 R97, R97, 0x10, RZ ;  /* 0x0000001061617819 */ /* 0x000fe200000006ff */
[----:B------:R-:W-:Y:S01]  /*0ba0*/  IMAD.U32 R95, R95, 0x10000, RZ ;  /* 0x000100005f5f7824 */ /* 0x000fe200078e00ff */
[----:B------:R-:W-:Y:S01]  /*0bb0*/  LOP3.LUT R149, R45, R149, R42, 0x96, !PT ;  /* 0x000000952d957212 */ /* 0x000fe200078e962a */
        /* <DEDUP_REMOVED lines=12> */
[----:B------:R-:W-:-:S02]  /*0c80*/  IMAD.U32 R107, R107, 0x10000, RZ ;  /* 0x000100006b6b7824 */ /* 0x000fc400078e00ff */
[----:B------:R-:W-:Y:S02]  /*0c90*/  IMAD.U32 R109, R109, 0x10000, RZ ;  /* 0x000100006d6d7824 */ /* 0x000fe400078e00ff */
[----:B------:R-:W-:Y:S02]  /*0ca0*/  IMAD.U32 R110, R110, 0x10000, RZ ;  /* 0x000100006e6e7824 */ /* 0x000fe400078e00ff */
[----:B------:R-:W-:Y:S02]  /*0cb0*/  IMAD.U32 R112, R112, 0x10000, RZ ;  /* 0x0001000070707824 */ /* 0x000fe400078e00ff */
[----:B------:R-:W-:Y:S02]  /*0cc0*/  IMAD.U32 R113, R113, 0x10000, RZ ;  /* 0x0001000071717824 */ /* 0x000fe400078e00ff */
[----:B------:R-:W-:Y:S02]  /*0cd0*/  IMAD.U32 R115, R115, 0x10000, RZ ;  /* 0x0001000073737824 */ /* 0x000fe400078e00ff */
[----:B------:R-:W-:-:S02]  /*0ce0*/  IMAD.U32 R116, R116, 0x10000, RZ ;  /* 0x0001000074747824 */ /* 0x000fc400078e00ff */
[----:B------:R-:W-:Y:S02]  /*0cf0*/  IMAD.U32 R118, R118, 0x10000, RZ ;  /* 0x0001000076767824 */ /* 0x000fe400078e00ff */
[----:B------:R-:W-:Y:S02]  /*0d00*/  IMAD R174, R174, -0x2daee0ad, RZ ;  /* 0xd2511f53aeae7824 */ /* 0x000fe400078e02ff */
[----:B------:R-:W-:Y:S01]  /*0d10*/  IMAD R168, R168, -0x326172a9, RZ ;  /* 0xcd9e8d57a8a87824 */ /* 0x000fe200078e02ff */
[C---:B--2---:R-:W-:Y:S01]  /*0d20*/  PRMT R120, R48.reuse, 0x7632, R120 ;  /* 0x0000763230787816 */ /* 0x044fe20000000078 */
[----:B------:R-:W-:Y:S01]  /*0d30*/  IMAD.U32 R45, R48, 0x10000, RZ ;  /* 0x00010000302d7824 */ /* 0x000fe200078e00ff */
[----:B------:R-:W-:Y:S01]  /*0d40*/  PRMT R122, R50, 0x7632, R122 ;  /* 0x00007632327a7816 */ /* 0x000fe2000000007a */
[----:B------:R-:W-:Y:S01]  /*0d50*/  IMAD.U32 R44, R49, 0x10000, RZ ;  /* 0x00010000312c7824 */ /* 0x000fe200078e00ff */
[C---:B------:R-:W-:Y:S01]  /*0d60*/  PRMT R121, R51.reuse, 0x7632, R121 ;  /* 0x0000763233797816 */ /* 0x040fe20000000079 */
[----:B------:R-:W-:Y:S01]  /*0d70*/  IMAD.U32 R46, R51, 0x10000, RZ ;  /* 0x00010000332e7824 */ /* 0x000fe200078e00ff */
[----:B---3--:R-:W-:Y:S01]  /*0d80*/  PRMT R123, R53, 0x7632, R123 ;  /* 0x00007632357b7816 */ /* 0x008fe2000000007b */
[C---:B------:R-:W-:Y:S01]  /*0d90*/  IMAD.U32 R51, R54.reuse, 0x10000, RZ ;  /* 0x0001000036337824 */ /* 0x040fe200078e00ff */
[----:B------:R-:W-:Y:S01]  /*0da0*/  PRMT R126, R54, 0x7632, R126 ;  /* 0x00007632367e7816 */ /* 0x000fe2000000007e */
[----:B------:R-:W-:Y:S01]  /*0db0*/  IMAD.U32 R120, R120, 0x10000, RZ ;  /* 0x0001000078787824 */ /* 0x000fe200078e00ff */
[----:B----4-:R-:W-:Y:S01]  /*0dc0*/  PRMT R128, R72, 0x7632, R128 ;  /* 0x0000763248807816 */ /* 0x010fe20000000080 */
[----:B------:R-:W-:Y:S01]  /*0dd0*/  IMAD.U32 R122, R122, 0x10000, RZ ;  /* 0x000100007a7a7824 */ /* 0x000fe200078e00ff */
[----:B------:R-:W-:Y:S01]  /*0de0*/  PRMT R127, R73, 0x7632, R127 ;  /* 0x00007632497f7816 */ /* 0x000fe2000000007f */
[C---:B------:R-:W-:Y:S01]  /*0df0*/  IMAD.U32 R57, R68.reuse, 0x10000, RZ ;  /* 0x0001000044397824 */ /* 0x040fe200078e00ff */
[----:B------:R-:W-:Y:S01]  /*0e00*/  PRMT R129, R75, 0x7632, R129 ;  /* 0x000076324b817816 */ /* 0x000fe20000000081 */
        /* <DEDUP_REMOVED lines=14> */
[----:B------:R-:W-:Y:S01]  /*0ef0*/  IMAD.U32 R121, R121, 0x10000, RZ ;  /* 0x0001000079797824 */ /* 0x000fe200078e00ff */
        /* <DEDUP_REMOVED lines=41> */
[----:B------:R-:W-:-:S07]  /*1190*/  SHF.L.U32 R148, R148, 0x10, RZ ;  /* 0x0000001094947819 */ /* 0x000fce00000006ff */
.L_x_1856:
[----:B------:R-:W-:Y:S01]  /*11a0*/  LOP3.LUT P2, RZ, R56, 0x8, RZ, 0xc0, !PT ;  /* 0x0000000838ff7812 */ /* 0x000fe2000784c0ff */
[----:B-1----:R-:W0:Y:S01]  /*11b0*/  S2R R154, SR_TID.X ;  /* 0x00000000009a7919 */ /* 0x002e220000002100 */
[----:B------:R-:W-:Y:S01]  /*11c0*/  ISETP.NE.U32.AND P0, PT, RZ, UR8, PT ;  /* 0x00000008ff007c0c */ /* 0x000fe2000bf05070 */
[----:B------:R-:W1:Y:S01]  /*11d0*/  LDC.64 R74, c[0x0][0x220] ;  /* 0x00008800ff4a7b82 */ /* 0x000e620000000a00 */
[----:B------:R-:W-:Y:S02]  /*11e0*/  IMAD R64, R0, UR7, RZ ;  /* 0x0000000700407c24 */ /* 0x000fe4000f8e02ff */
[----:B------:R-:W-:-:S03]  /*11f0*/  ISETP.NE.AND.EX P0, PT, RZ, UR9, PT, P0 ;  /* 0x00000009ff007c0c */ /* 0x000fc6000bf05300 */
[----:B------:R-:W-:-:S04]  /*1200*/  SHF.R.S32.HI R65, RZ, 0x1f, R64 ;  /* 0x0000001fff417819 */ /* 0x000fc80000011440 */
[----:B------:R-:W2:Y:S01]  /*1210*/  @P2 LDC.64 R70, c[0x0][0x270] ;  /* 0x00009c00ff462b82 */ /* 0x000ea20000000a00 */
[----:B------:R-:W-:-:S07]  /*1220*/  LEA.HI R65, R65, R64, RZ, 0x3 ;  /* 0x0000004041417211 */ /* 0x000fce00078f18ff */
[----:B------:R-:W3:Y:S01]  /*1230*/  @P0 LDC.64 R68, c[0x0][0x230] ;  /* 0x00008c00ff440b82 */ /* 0x000ee20000000a00 */
[----:B0-----:R-:W-:-:S04]  /*1240*/  LOP3.LUT R154, R154, 0x1f, RZ, 0xc0, !PT ;  /* 0x0000001f9a9a7812 */ /* 0x001fc800078ec0ff */
[----:B------:R-:W-:Y:S01]  /*1250*/  LEA.HI.SX32 R153, R65, R154, 0x1d ;  /* 0x0000009a41997211 */ /* 0x000fe200078feaff */
[----:B--2---:R-:W-:-:S04]  /*1260*/  @P2 IMAD.WIDE R70, R0, 0x2, R70 ;  /* 0x0000000200462825 */ /* 0x004fc800078e0246 */
[C---:B-1----:R-:W-:Y:S02]  /*1270*/  IMAD.WIDE.U32 R64, R153.reuse, 0x10, R74 ;  /* 0x0000001099407825 */ /* 0x042fe400078e004a */
[----:B------:R-:W2:Y:S02]  /*1280*/  @P2 LDG.E.U16 R70, desc[UR4][R70.64] ;  /* 0x0000000446462981 */ /* 0x000ea4000c1e1500 */
[----:B---3--:R-:W-:Y:S02]  /*1290*/  @P0 IMAD.WIDE.U32 R68, R153, 0x10, R68 ;  /* 0x0000001099440825 */ /* 0x008fe400078e0044 */
[----:B------:R-:W5:Y:S04]  /*12a0*/  LDG.E.128 R64, desc[UR4][R64.64] ;  /* 0x0000000440407981 */ /* 0x000f68000c1e1d00 */
[----:B------:R0:W5:Y:S01]  /*12b0*/  @P0 LDG.E.128 R60, desc[UR4][R68.64] ;  /* 0x00000004443c0981 */ /* 0x000162000c1e1d00 */
[----:B------:R-:W-:Y:S01]  /*12c0*/  ISETP.NE.AND P1, PT, R204, 0x1, PT ;  /* 0x00000001cc00780c */ /* 0x000fe20003f25270 */
[----:B------:R-:W-:Y:S01]  /*12d0*/  BSSY B0, `(.L_x_1519) ;  /* 0x000000e000007945 */ /* 0x000fe20003800000 */
[----:B------:R-:W-:-:S02]  /*12e0*/  IMAD.MOV.U32 R160, RZ, RZ, 0x3f800000 ;  /* 0x3f800000ffa07424 */ /* 0x000fc400078e00ff */
[----:B------:R-:W-:Y:S01]  /*12f0*/  VIADD R72, R204, 0x1 ;  /* 0x00000001cc487836 */ /* 0x000fe20000000000 */
[----:B--2---:R-:W-:-:S08]  /*1300*/  @P2 SHF.L.U32 R160, R70, 0x10, RZ ;  /* 0x0000001046a02819 */ /* 0x004fd000000006ff */
[----:B0-----:R-:W-:Y:S05]  /*1310*/  @!P1 BRA `(.L_x_1520) ;  /* 0x0000000000209947 */ /* 0x001fea0003800000 */
        /* <DEDUP_REMOVED lines=8> */
.L_x_1520:
[----:B------:R-:W-:-:S07]  /*13a0*/  MOV R78, R168 ;  /* 0x000000a8004e7202 */ /* 0x000fce0000000f00 */
.L_x_1521:
[----:B------:R-:W-:Y:S05]  /*13b0*/  BSYNC B0 ;  /* 0x0000000000007941 */ /* 0x000fea0003800000 */
.L_x_1519:
        /* <DEDUP_REMOVED lines=16> */
.L_x_1525:
[----:B------:R-:W-:Y:S05]  /*14c0*/  BSYNC B1 ;  /* 0x0000000000017941 */ /* 0x000fea0003800000 */
.L_x_1524:
        /* <DEDUP_REMOVED lines=40> */
[----:B------:R-:W-:-:S04]  /*1750*/  LOP3.LUT R149, R169, R68, R42, 0x96, !PT ;  /* 0x00000044a9957212 */ /* 0x000fc800078e962a */
[----:B------:R-:W-:-:S07]  /*1760*/  LOP3.LUT R150, R175, R150, R41, 0x96, !PT ;  /* 0x00000096af967212 */ /* 0x000fce00078e9629 */
.L_x_1523:
[----:B------:R-:W-:Y:S05]  /*1770*/  BSYNC B0 ;  /* 0x0000000000007941 */ /* 0x000fea0003800000 */
.L_x_1522:
[----:B------:R-:W0:Y:S01]  /*1780*/  LDC R163, c[0x0][0x294] ;  /* 0x0000a500ffa37b82 */ /* 0x000e220000000800 */
[----:B------:R-:W-:Y:S01]  /*1790*/  I2FP.F32.U32 R69, R78 ;  /* 0x0000004e00457245 */ /* 0x000fe20000201000 */
[----:B------:R-:W-:Y:S01]  /*17a0*/  IMAD.MOV.U32 R164, RZ, RZ, 0x2f800000 ;  /* 0x2f800000ffa47424 */ /* 0x000fe200078e00ff */
[----:B-----5:R-:W-:Y:S01]  /*17b0*/  SHF.L.U32 R71, R64, 0x10, RZ ;  /* 0x0000001040477819 */ /* 0x020fe200000006ff */
[----:B------:R-:W-:Y:S01]  /*17c0*/  BSSY B0, `(.L_x_1526) ;  /* 0x0000018000007945 */ /* 0x000fe20003800000 */
[----:B------:R-:W-:Y:S01]  /*17d0*/  ISETP.NE.AND P1, PT, R72, 0x1, PT ;  /* 0x000000014800780c */ /* 0x000fe20003f25270 */
[----:B------:R-:W-:Y:S01]  /*17e0*/  FFMA.FTZ R68, R69, R164, 1.1641532182693481445e-10 ;  /* 0x2f00000045447423 */ /* 0x000fe200000100a4 */
[----:B------:R-:W-:Y:S01]  /*17f0*/  @P0 IMAD.U32 R69, R60, 0x10000, RZ ;  /* 0x000100003c450824 */ /* 0x000fe200078e00ff */
[----:B------:R-:W1:Y:S01]  /*1800*/  LDC R162, c[0x0][0x298] ;  /* 0x0000a600ffa27b82 */ /* 0x000e620000000800 */
[----:B------:R-:W-:Y:S01]  /*1810*/  FMUL.FTZ R71, R71, R160 ;  /* 0x000000a047477220 */ /* 0x000fe20000410000 */
[----:B------:R-:W-:-:S02]  /*1820*/  LOP3.LUT R56, R56, 0xfffffffb, RZ, 0xc0, !PT ;  /* 0xfffffffb38387812 */ /* 0x000fc400078ec0ff */
[----:B------:R-:W-:Y:S02]  /*1830*/  PRMT R64, R64, 0x7632, R64 ;  /* 0x0000763240407816 */ /* 0x000fe40000000040 */
[----:B------:R-:W-:Y:S02]  /*1840*/  IADD3 R70, R72, 0x1, RZ ;  /* 0x0000000148467810 */ /* 0x000fe40007ffe0ff */
[----:B0-----:R-:W-:Y:S01]  /*1850*/  FSETP.GTU.FTZ.AND P2, PT, R68, R163, PT ;  /* 0x000000a34400720b */ /* 0x001fe20003f5c000 */
[----:B-1----:R-:W-:-:S05]  /*1860*/  FMUL.FTZ R71, R71, R162 ;  /* 0x000000a247477220 */ /* 0x002fca0000410000 */
[----:B------:R-:W-:-:S07]  /*1870*/  FSEL R152, R71, RZ, !P2 ;  /* 0x000000ff47987208 */ /* 0x000fce0005000000 */
[----:B------:R-:W-:Y:S01]  /*1880*/  @P2 LOP3.LUT R56, R56, 0x4, RZ, 0xfc, !PT ;  /* 0x0000000438382812 */ /* 0x000fe200078efcff */
        /* <DEDUP_REMOVED lines=10> */
.L_x_1527:
[----:B------:R-:W-:-:S07]  /*1930*/  MOV R78, R168 ;  /* 0x000000a8004e7202 */ /* 0x000fce0000000f00 */
.L_x_1528:
[----:B------:R-:W-:Y:S05]  /*1940*/  BSYNC B0 ;  /* 0x0000000000007941 */ /* 0x000fea0003800000 */
.L_x_1526:
        /* <DEDUP_REMOVED lines=16> */
.L_x_1532:
[----:B------:R-:W-:Y:S05]  /*1a50*/  BSYNC B1 ;  /* 0x0000000000017941 */ /* 0x000fea0003800000 */
.L_x_1531:
        /* <DEDUP_REMOVED lines=37> */
[----:B------:R-:W-:Y:S01]  /*1cb0*/  IMAD.WIDE.U32 R168, R168, -0x326172a9, RZ ;  /* 0xcd9e8d57a8a87825 */ /* 0x000fe200078e00ff */
[----:B------:R-:W-:-:S03]  /*1cc0*/  HFMA2.MMA R70, -RZ, RZ, 0, 0 ;  /* 0x00000000ff467435 */ /* 0x000fc600000001ff */
[----:B------:R-:W-:Y:S01]  /*1cd0*/  IMAD.WIDE.U32 R174, R174, -0x2daee0ad, RZ ;  /* 0xd2511f53aeae7825 */ /* 0x000fe200078e00ff */
[----:B------:R-:W-:-:S04]  /*1ce0*/  LOP3.LUT R149, R169, R68, R42, 0x96, !PT ;  /* 0x00000044a9957212 */ /* 0x000fc800078e962a */
[----:B------:R-:W-:-:S07]  /*1cf0*/  LOP3.LUT R150, R175, R150, R41, 0x96, !PT ;  /* 0x00000096af967212 */ /* 0x000fce00078e9629 */
.L_x_1530:
[----:B------:R-:W-:Y:S05]  /*1d00*/  BSYNC B0 ;  /* 0x0000000000007941 */ /* 0x000fea0003800000 */
.L_x_1529:
[----:B------:R-:W-:Y:S01]  /*1d10*/  I2FP.F32.U32 R69, R78 ;  /* 0x0000004e00457245 */ /* 0x000fe20000201000 */
[----:B------:R-:W-:Y:S01]  /*1d20*/  IMAD.U32 R71, R64, 0x10000, RZ ;  /* 0x0001000040477824 */ /* 0x000fe200078e00ff */
[----:B------:R-:W-:Y:S01]  /*1d30*/  ISETP.NE.AND P1, PT, R70, 0x1, PT ;  /* 0x000000014600780c */ /* 0x000fe20003f25270 */
[----:B------:R-:W-:Y:S01]  /*1d40*/  BSSY B0, `(.L_x_1533) ;  /* 0x0000016000007945 */ /* 0x000fe20003800000 */
[----:B------:R-:W-:Y:S01]  /*1d50*/  @P0 PRMT R68, R60, 0x7632, R68 ;  /* 0x000076323c440816 */ /* 0x000fe20000000044 */
[----:B------:R-:W-:Y:S01]  /*1d60*/  FFMA.FTZ R64, R69, R164, 1.1641532182693481445e-10 ;  /* 0x2f00000045407423 */ /* 0x000fe200000100a4 */
[----:B------:R-:W-:Y:S01]  /*1d70*/  FMUL.FTZ R71, R71, R160 ;  /* 0x000000a047477220 */ /* 0x000fe20000410000 */
[----:B------:R-:W-:Y:S01]  /*1d80*/  LOP3.LUT R56, R56, 0xfffffffd, RZ, 0xc0, !PT ;  /* 0xfffffffd38387812 */ /* 0x000fe200078ec0ff */
[----:B------:R-:W-:Y:S01]  /*1d90*/  VIADD R72, R70, 0x1 ;  /* 0x0000000146487836 */ /* 0x000fe20000000000 */
[----:B------:R-:W-:Y:S01]  /*1da0*/  @P0 SHF.L.U32 R68, R68, 0x10, RZ ;  /* 0x0000001044440819 */ /* 0x000fe200000006ff */
[----:B------:R-:W-:Y:S01]  /*1db0*/  FMUL.FTZ R71, R71, R162 ;  /* 0x000000a247477220 */ /* 0x000fe20000410000 */
[----:B------:R-:W-:-:S04]  /*1dc0*/  FSETP.GTU.FTZ.AND P2, PT, R64, R163, PT ;  /* 0x000000a34000720b */ /* 0x000fc80003f5c000 */
[----:B------:R-:W-:-:S05]  /*1dd0*/  FSEL R157, R71, RZ, !P2 ;  /* 0x000000ff479d7208 */ /* 0x000fca0005000000 */
[----:B------:R-:W-:-:S04]  /*1de0*/  @P0 FADD.FTZ R157, R157, R68 ;  /* 0x000000449d9d0221 */ /* 0x000fc80000010000 */
[----:B------:R-:W-:Y:S01]  /*1df0*/  @P2 LOP3.LUT R56, R56, 0x2, RZ, 0xfc, !PT ;  /* 0x0000000238382812 */ /* 0x000fe200078efcff */
        /* <DEDUP_REMOVED lines=9> */
.L_x_1534:
[----:B------:R-:W-:-:S07]  /*1e90*/  IMAD.MOV.U32 R64, RZ, RZ, R168 ;  /* 0x000000ffff407224 */ /* 0x000fce00078e00a8 */
.L_x_1535:
[----:B------:R-:W-:Y:S05]  /*1ea0*/  BSYNC B0 ;  /* 0x0000000000007941 */ /* 0x000fea0003800000 */
.L_x_1533:
        /* <DEDUP_REMOVED lines=16> */
.L_x_1539:
[----:B------:R-:W-:Y:S05]  /*1fb0*/  BSYNC B1 ;  /* 0x0000000000017941 */ /* 0x000fea0003800000 */
.L_x_1538:
        /* <DEDUP_REMOVED lines=36> */
[----:B------:R-:W-:Y:S01]  /*2200*/  IMAD.MOV.U32 R72, RZ, RZ, RZ ;  /* 0x000000ffff487224 */ /* 0x000fe200078e00ff */
[----:B------:R-:W-:Y:S01]  /*2210*/  LOP3.LUT R174, R69, R70, R16, 0x96, !PT ;  /* 0x0000004645ae7212 */ /* 0x000fe200078e9610 */
[----:B------:R-:W-:-:S04]  /*2220*/  IMAD.WIDE.U32 R168, R168, -0x326172a9, RZ ;  /* 0xcd9e8d57a8a87825 */ /* 0x000fc800078e00ff */
[----:B------:R-:W-:Y:S01]  /*2230*/  IMAD.WIDE.U32 R174, R174, -0x2daee0ad, RZ ;  /* 0xd2511f53aeae7825 */ /* 0x000fe200078e00ff */
[----:B------:R-:W-:-:S04]  /*2240*/  LOP3.LUT R149, R169, R68, R42, 0x96, !PT ;  /* 0x00000044a9957212 */ /* 0x000fc800078e962a */
[----:B------:R-:W-:-:S07]  /*2250*/  LOP3.LUT R150, R175, R150, R41, 0x96, !PT ;  /* 0x00000096af967212 */ /* 0x000fce00078e9629 */
.L_x_1537:
[----:B------:R-:W-:Y:S05]  /*2260*/  BSYNC B0 ;  /* 0x0000000000007941 */ /* 0x000fea0003800000 */
.L_x_1536:
[----:B------:R-:W-:Y:S01]  /*2270*/  I2FP.F32.U32 R69, R64 ;  /* 0x0000004000457245 */ /* 0x000fe20000201000 */
[----:B------:R-:W-:Y:S01]  /*2280*/  BSSY B0, `(.L_x_1540) ;  /* 0x0000016000007945 */ /* 0x000fe20003800000 */
[----:B------:R-:W-:Y:S02]  /*2290*/  SHF.L.U32 R71, R65, 0x10, RZ ;  /* 0x0000001041477819 */ /* 0x000fe400000006ff */
[C---:B------:R-:W-:Y:S01]  /*22a0*/  ISETP.NE.AND P2, PT, R72.reuse, 0x1, PT ;  /* 0x000000014800780c */ /* 0x040fe20003f45270 */
[----:B------:R-:W-:Y:S01]  /*22b0*/  FFMA.FTZ R64, R69, R164, 1.1641532182693481445e-10 ;  /* 0x2f00000045407423 */ /* 0x000fe200000100a4 */
[----:B------:R-:W-:Y:S01]  /*22c0*/  PRMT R76, R65, 0x7632, R76 ;  /* 0x00007632414c7816 */ /* 0x000fe2000000004c */
        /* <DEDUP_REMOVED lines=16> */
.L_x_1541:
[----:B------:R-:W-:-:S07]  /*23d0*/  MOV R77, R168 ;  /* 0x000000a8004d7202 */ /* 0x000fce0000000f00 */
.L_x_1542:
[----:B------:R-:W-:Y:S05]  /*23e0*/  BSYNC B0 ;  /* 0x0000000000007941 */ /* 0x000fea0003800000 */
.L_x_1540:
        /* <DEDUP_REMOVED lines=11> */
[----:B------:R-:W-:Y:S01]  /*24a0*/  @!P2 IADD3 R64, R92, 0x1, RZ ;  /* 0x000000015c40a810 */ /* 0x000fe20007ffe0ff */
[----:B------:R-:W-:-:S03]  /*24b0*/  @!P2 IMAD.MOV.U32 R91, RZ, RZ, RZ ;  /* 0x000000ffff5ba224 */ /* 0x000fc600078e00ff */
[----:B------:R-:W-:-:S13]  /*24c0*/  ISETP.NE.AND P3, PT, R89, RZ, !P2 ;  /* 0x000000ff5900720c */ /* 0x000fda0005765270 */
[----:B------:R-:W-:-:S05]  /*24d0*/  @P3 IMAD.MOV R64, RZ, RZ, R92 ;  /* 0x000000ffff403224 */ /* 0x000fca00078e025c */
[----:B------:R-:W-:-:S07]  /*24e0*/  @!P2 MOV R92, R64 ;  /* 0x00000040005ca202 */ /* 0x000fce0000000f00 */
.L_x_1546:
[----:B------:R-:W-:Y:S05]  /*24f0*/  BSYNC B1 ;  /* 0x0000000000017941 */ /* 0x000fea0003800000 */
.L_x_1545:
        /* <DEDUP_REMOVED lines=42> */
.L_x_1544:
[----:B------:R-:W-:Y:S05]  /*27a0*/  BSYNC B0 ;  /* 0x0000000000007941 */ /* 0x000fea0003800000 */
.L_x_1543:
[----:B------:R-:W-:Y:S01]  /*27b0*/  I2FP.F32.U32 R65, R77 ;  /* 0x0000004d00417245 */ /* 0x000fe20000201000 */
[----:B------:R-:W-:Y:S01]  /*27c0*/  IMAD.U32 R69, R76, 0x10000, RZ ;  /* 0x000100004c457824 */ /* 0x000fe200078e00ff */
[C---:B------:R-:W-:Y:S01]  /*27d0*/  ISETP.NE.AND P3, PT, R68.reuse, 0x1, PT ;  /* 0x000000014400780c */ /* 0x040fe20003f65270 */
[----:B------:R-:W-:Y:S01]  /*27e0*/  BSSY B0, `(.L_x_1547) ;  /* 0x0000014000007945 */ /* 0x000fe20003800000 */
[----:B------:R-:W-:Y:S02]  /*27f0*/  VIADD R70, R68, 0x1 ;  /* 0x0000000144467836 */ /* 0x000fe40000000000 */
[----:B------:R-:W-:Y:S01]  /*2800*/  FFMA.FTZ R64, R65, R164, 1.1641532182693481445e-10 ;  /* 0x2f00000041407423 */ /* 0x000fe200000100a4 */
[----:B------:R-:W-:Y:S01]  /*2810*/  FMUL.FTZ R69, R69, R160 ;  /* 0x000000a045457220 */ /* 0x000fe20000410000 */
[----:B------:R-:W-:-:S03]  /*2820*/  @P0 PRMT R65, R61, 0x7632, R65 ;  /* 0x000076323d410816 */ /* 0x000fc60000000041 */
[----:B------:R-:W-:Y:S01]  /*2830*/  FMUL.FTZ R69, R69, R162 ;  /* 0x000000a245457220 */ /* 0x000fe20000410000 */
[----:B------:R-:W-:Y:S02]  /*2840*/  FSETP.GTU.FTZ.AND P2, PT, R64, R163, PT ;  /* 0x000000a34000720b */ /* 0x000fe40003f5c000 */
[----:B------:R-:W-:Y:S02]  /*2850*/  @P0 SHF.L.U32 R65, R65, 0x10, RZ ;  /* 0x0000001041410819 */ /* 0x000fe400000006ff */
        /* <DEDUP_REMOVED lines=11> */
.L_x_1548:
[----:B------:R-:W-:-:S07]  /*2910*/  IMAD.MOV.U32 R76, RZ, RZ, R168 ;  /* 0x000000ffff4c7224 */ /* 0x000fce00078e00a8 */
.L_x_1549:
[----:B------:R-:W-:Y:S05]  /*2920*/  BSYNC B0 ;  /* 0x0000000000007941 */ /* 0x000fea0003800000 */
.L_x_1547:
        /* <DEDUP_REMOVED lines=16> */
.L_x_1553:
[----:B------:R-:W-:Y:S05]  /*2a30*/  BSYNC B1 ;  /* 0x0000000000017941 */ /* 0x000fea0003800000 */
.L_x_1552:
        /* <DEDUP_REMOVED lines=42> */
.L_x_1551:
[----:B------:R-:W-:Y:S05]  /*2ce0*/  BSYNC B0 ;  /* 0x0000000000007941 */ /* 0x000fea0003800000 */
.L_x_1550:
[----:B------:R-:W-:Y:S01]  /*2cf0*/  I2FP.F32.U32 R65, R76 ;  /* 0x0000004c00417245 */ /* 0x000fe20000201000 */
[----:B------:R-:W-:Y:S01]  /*2d00*/  BSSY B0, `(.L_x_1554) ;  /* 0x0000016000007945 */ /* 0x000fe20003800000 */
[----:B------:R-:W-:Y:S02]  /*2d10*/  SHF.L.U32 R69, R66, 0x10, RZ ;  /* 0x0000001042457819 */ /* 0x000fe400000006ff */
[----:B------:R-:W-:Y:S01]  /*2d20*/  ISETP.NE.AND P4, PT, R70, 0x1, PT ;  /* 0x000000014600780c */ /* 0x000fe20003f85270 */
[----:B------:R-:W-:Y:S01]  /*2d30*/  FFMA.FTZ R64, R65, R164, 1.1641532182693481445e-10 ;  /* 0x2f00000041407423 */ /* 0x000fe200000100a4 */
[----:B------:R-:W-:Y:S02]  /*2d40*/  @P0 IMAD.U32 R65, R62, 0x10000, RZ ;  /* 0x000100003e410824 */ /* 0x000fe400078e00ff */
[----:B------:R-:W-:Y:S01]  /*2d50*/  FMUL.FTZ R69, R69, R160 ;  /* 0x000000a045457220 */ /* 0x000fe20000410000 */
[----:B------:R-:W-:Y:S02]  /*2d60*/  PRMT R66, R66, 0x7632, R66 ;  /* 0x0000763242427816 */ /* 0x000fe40000000042 */
[----:B------:R-:W-:Y:S01]  /*2d70*/  FSETP.GTU.FTZ.AND P3, PT, R64, R163, PT ;  /* 0x000000a34000720b */ /* 0x000fe20003f7c000 */
[----:B------:R-:W-:Y:S01]  /*2d80*/  FMUL.FTZ R69, R69, R162 ;  /* 0x000000a245457220 */ /* 0x000fe20000410000 */
[----:B------:R-:W-:-:S04]  /*2d90*/  IADD3 R68, R70, 0x1, RZ ;  /* 0x0000000146447810 */ /* 0x000fc80007ffe0ff */
        /* <DEDUP_REMOVED lines=11> */
.L_x_1555:
[----:B------:R-:W-:-:S07]  /*2e50*/  MOV R76, R168 ;  /* 0x000000a8004c7202 */ /* 0x000fce0000000f00 */
.L_x_1556:
[----:B------:R-:W-:Y:S05]  /*2e60*/  BSYNC B0 ;  /* 0x0000000000007941 */ /* 0x000fea0003800000 */
.L_x_1554:
        /* <DEDUP_REMOVED lines=16> */
.L_x_1560:
[----:B------:R-:W-:Y:S05]  /*2f70*/  BSYNC B1 ;  /* 0x0000000000017941 */ /* 0x000fea0003800000 */
.L_x_1559:
        /* <DEDUP_REMOVED lines=42> */
.L_x_1558:
[----:B------:R-:W-:Y:S05]  /*3220*/  BSYNC B0 ;  /* 0x0000000000007941 */ /* 0x000fea0003800000 */
.L_x_1557:
[----:B------:R-:W-:Y:S01]  /*3230*/  I2FP.F32.U32 R65, R76 ;  /* 0x0000004c00417245 */ /* 0x000fe20000201000 */
[----:B------:R-:W-:Y:S01]  /*3240*/  IMAD.U32 R69, R66, 0x10000, RZ ;  /* 0x0001000042457824 */ /* 0x000fe200078e00ff */
[----:B------:R-:W-:Y:S01]  /*3250*/  ISETP.NE.AND P5, PT, R68, 0x1, PT ;  /* 0x000000014400780c */ /* 0x000fe20003fa5270 */
        /* <DEDUP_REMOVED lines=19> */
.L_x_1562:
[----:B------:R-:W-:-:S07]  /*3390*/  IMAD.MOV.U32 R66, RZ, RZ, R168 ;  /* 0x000000ffff427224 */ /* 0x000fce00078e00a8 */
.L_x_1563:
[----:B------:R-:W-:Y:S05]  /*33a0*/  BSYNC B0 ;  /* 0x0000000000007941 */ /* 0x000fea0003800000 */
.L_x_1561:
        /* <DEDUP_REMOVED lines=16> */
.L_x_1567:
[----:B------:R-:W-:Y:S05]  /*34b0*/  BSYNC B1 ;  /* 0x0000000000017941 */ /* 0x000fea0003800000 */
.L_x_1566:
        /* <DEDUP_REMOVED lines=42> */
.L_x_1565:
[----:B------:R-:W-:Y:S05]  /*3760*/  BSYNC B0 ;  /* 0x0000000000007941 */ /* 0x000fea0003800000 */
.L_x_1564:
        /* <DEDUP_REMOVED lines=8> */
[----:B------:R-:W-:Y:S02]  /*37f0*/  IADD3 R167, R70, 0x1, RZ ;  /* 0x0000000146a77810 */ /* 0x000fe40007ffe0ff */
[----:B------:R-:W-:Y:S01]  /*3800*/  FSETP.GTU.FTZ.AND P5, PT, R64, R163, PT ;  /* 0x000000a34000720b */ /* 0x000fe20003fbc000 */
[----:B------:R-:W-:-:S05]  /*3810*/  FMUL.FTZ R69, R69, R162 ;  /* 0x000000a245457220 */ /* 0x000fca0000410000 */
        /* <DEDUP_REMOVED lines=11> */
.L_x_1569:
[----:B------:R-:W-:-:S07]  /*38d0*/  MOV R73, R168 ;  /* 0x000000a800497202 */ /* 0x000fce0000000f00 */
.L_x_1570:
[----:B------:R-:W-:Y:S05]  /*38e0*/  BSYNC B0 ;  /* 0x0000000000007941 */ /* 0x000fea0003800000 */
.L_x_1568:
        /* <DEDUP_REMOVED lines=11> */
[----:B------:R-:W-:Y:S01]  /*39a0*/  @!P6 VIADD R89, R89, 0x1 ;  /* 0x000000015959e836 */ /* 0x000fe20000000000 */
[----:B------:R-:W-:Y:S02]  /*39b0*/  @!P6 IADD3 R66, R92, 0x1, RZ ;  /* 0x000000015c42e810 */ /* 0x000fe40007ffe0ff */
[----:B------:R-:W-:Y:S02]  /*39c0*/  @!P6 MOV R91, RZ ;  /* 0x000000ff005be202 */ /* 0x000fe40000000f00 */
[----:B------:R-:W-:-:S13]  /*39d0*/  ISETP.NE.AND P0, PT, R89, RZ, !P6 ;  /* 0x000000ff5900720c */ /* 0x000fda0007705270 */
[----:B------:R-:W-:Y:S01]  /*39e0*/  @P0 IMAD.MOV R66, RZ, RZ, R92 ;  /* 0x000000ffff420224 */ /* 0x000fe200078e025c */
[----:B------:R-:W-:-:S03]  /*39f0*/  ISETP.NE.AND P0, PT, R64, RZ, PT ;  /* 0x000000ff4000720c */ /* 0x000fc60003f05270 */
[----:B------:R-:W-:-:S10]  /*3a00*/  @!P6 IMAD.MOV.U32 R92, RZ, RZ, R66 ;  /* 0x000000ffff5ce224 */ /* 0x000fd400078e0042 */
.L_x_1574:
[----:B------:R-:W-:Y:S05]  /*3a10*/  BSYNC B1 ;  /* 0x0000000000017941 */ /* 0x000fea0003800000 */
.L_x_1573:
        /* <DEDUP_REMOVED lines=41> */
[----:B------:R-:W-:-:S07]  /*3cb0*/  LOP3.LUT R150, R175, R150, R41, 0x96, !PT ;  /* 0x00000096af967212 */ /* 0x000fce00078e9629 */
.L_x_1572:
[----:B------:R-:W-:Y:S05]  /*3cc0*/  BSYNC B0 ;  /* 0x0000000000007941 */ /* 0x000fea0003800000 */
.L_x_1571:
[----:B------:R-:W-:Y:S01]  /*3cd0*/  I2FP.F32.U32 R65, R73 ;  /* 0x0000004900417245 */ /* 0x000fe20000201000 */
[----:B------:R-:W0:Y:S01]  /*3ce0*/  LDC.64 R76, c[0x0][0x238] ;  /* 0x00008e00ff4c7b82 */ /* 0x000e220000000a00 */
[----:B------:R-:W-:Y:S01]  /*3cf0*/  SEL R143, RZ, 0x10000, P5 ;  /* 0x00010000ff8f7807 */ /* 0x000fe20002800000 */
[----:B------:R-:W-:Y:S01]  /*3d00*/  VIADD R151, R153, 0x20 ;  /* 0x0000002099977836 */ /* 0x000fe20000000000 */
[----:B------:R-:W-:Y:S01]  /*3d10*/  LOP3.LUT P5, RZ, R56, 0x2, RZ, 0xc0, !PT ;  /* 0x0000000238ff7812 */ /* 0x000fe200078ac0ff */
[----:B------:R-:W-:Y:S01]  /*3d20*/  FFMA.FTZ R64, R65, R164, 1.1641532182693481445e-10 ;  /* 0x2f00000041407423 */ /* 0x000fe200000100a4 */
[----:B------:R-:W-:Y:S01]  /*3d30*/  IMAD.U32 R65, R72, 0x10000, RZ ;  /* 0x0001000048417824 */ /* 0x000fe200078e00ff */
[----:B------:R-:W-:Y:S02]  /*3d40*/  SEL R66, RZ, 0x1, P1 ;  /* 0x00000001ff427807 */ /* 0x000fe40000800000 */
[----:B------:R-:W1:Y:S01]  /*3d50*/  LDC.64 R72, c[0x0][0x240] ;  /* 0x00009000ff487b82 */ /* 0x000e620000000a00 */
[----:B------:R-:W-:Y:S01]  /*3d60*/  FSETP.GTU.FTZ.AND P1, PT, R64, R163, PT ;  /* 0x000000a34000720b */ /* 0x000fe20003f3c000 */
[----:B------:R-:W-:Y:S01]  /*3d70*/  FMUL.FTZ R71, R65, R160 ;  /* 0x000000a041477220 */ /* 0x000fe20000410000 */
[----:B------:R-:W-:Y:S01]  /*3d80*/  SEL R68, RZ, 0x1, P2 ;  /* 0x00000001ff447807 */ /* 0x000fe20001000000 */
[----:B------:R-:W-:Y:S01]  /*3d90*/  IMAD.WIDE.U32 R66, R66, 0x10000, RZ ;  /* 0x0001000042427825 */ /* 0x000fe200078e00ff */
[----:B------:R-:W-:-:S03]  /*3da0*/  SEL R64, RZ, 0x1, P5 ;  /* 0x00000001ff407807 */ /* 0x000fc60002800000 */
[----:B------:R-:W-:Y:S01]  /*3db0*/  FMUL.FTZ R71, R71, R162 ;  /* 0x000000a247477220 */ /* 0x000fe20000410000 */
[----:B------:R-:W-:Y:S01]  /*3dc0*/  @P0 PRMT R70, R63, 0x7632, R70 ;  /* 0x000076323f460816 */ /* 0x000fe20000000046 */
[----:B------:R-:W2:Y:S01]  /*3dd0*/  @P0 LDC.64 R138, c[0x0][0x230] ;  /* 0x00008c00ff8a0b82 */ /* 0x000ea20000000a00 */
[----:B------:R-:W-:Y:S01]  /*3de0*/  IMAD.WIDE.U32 R68, R68, 0x1000000, RZ ;  /* 0x0100000044447825 */ /* 0x000fe200078e00ff */
[----:B------:R-:W-:Y:S02]  /*3df0*/  SEL R140, RZ, 0x100, P4 ;  /* 0x00000100ff8c7807 */ /* 0x000fe40002000000 */
[----:B------:R-:W-:Y:S01]  /*3e00*/  SEL R142, RZ, 0x1000000, P1 ;  /* 0x01000000ff8e7807 */ /* 0x000fe20000800000 */
[----:B------:R-:W-:Y:S01]  /*3e10*/  IMAD.WIDE.U32 R64, R64, 0x100, RZ ;  /* 0x0000010040407825 */ /* 0x000fe200078e00ff */
[----:B------:R-:W-:Y:S02]  /*3e20*/  @P0 SHF.L.U32 R79, R70, 0x10, RZ ;  /* 0x00000010464f0819 */ /* 0x000fe400000006ff */
[----:B------:R-:W-:-:S02]  /*3e30*/  FSEL R166, R71, RZ, !P1 ;  /* 0x000000ff47a67208 */ /* 0x000fc40004800000 */
[----:B------:R-:W-:Y:S02]  /*3e40*/  LOP3.LUT R78, R64, R68, R66, 0xfe, !PT ;  /* 0x00000044404e7212 */ /* 0x000fe400078efe42 */
[----:B------:R-:W-:Y:S01]  /*3e50*/  LOP3.LUT P6, RZ, R56, 0x4, RZ, 0xc0, !PT ;  /* 0x0000000438ff7812 */ /* 0x000fe200078cc0ff */
[----:B------:R-:W-:Y:S01]  /*3e60*/  @P0 FADD.FTZ R166, R166, R79 ;  /* 0x0000004fa6a60221 */ /* 0x000fe20000010000 */
[----:B------:R-:W-:Y:S01]  /*3e70*/  LOP3.LUT R71, R140, R142, R143, 0xfe, !PT ;  /* 0x0000008e8c477212 */ /* 0x000fe200078efe8f */
[----:B0-----:R-:W-:Y:S01]  /*3e80*/  IMAD.WIDE.U32 R142, R153, 0x10, R76 ;  /* 0x00000010998e7825 */ /* 0x001fe200078e004c */
[----:B------:R-:W-:Y:S02]  /*3e90*/  SEL R68, RZ, 0x1, P3 ;  /* 0x00000001ff447807 */ /* 0x000fe40001800000 */
[----:B------:R-:W-:Y:S02]  /*3ea0*/  SEL R141, RZ, 0x1, P6 ;  /* 0x00000001ff8d7807 */ /* 0x000fe40003000000 */
[----:B------:R-:W-:-:S02]  /*3eb0*/  LOP3.LUT R79, R69, R71, R68, 0xfe, !PT ;  /* 0x00000047454f7212 */ /* 0x000fc400078efe44 */
[----:B------:R-:W-:Y:S01]  /*3ec0*/  LOP3.LUT R78, R78, R141, RZ, 0xfc, !PT ;  /* 0x0000008d4e4e7212 */ /* 0x000fe200078efcff */
[----:B-1----:R-:W-:Y:S01]  /*3ed0*/  IMAD.WIDE.U32 R140, R153, 0x8, R72 ;  /* 0x00000008998c7825 */ /* 0x002fe200078e0048 */
[----:B------:R-:W-:Y:S02]  /*3ee0*/  F2FP.BF16.F32.PACK_AB R70, R161, R156 ;  /* 0x0000009ca146723e */ /* 0x000fe400000010ff */
[----:B------:R-:W-:Y:S01]  /*3ef0*/  F2FP.BF16.F32.PACK_AB R69, R158, R155 ;  /* 0x0000009b9e45723e */ /* 0x000fe200000010ff */
[----:B--2---:R-:W-:Y:S01]  /*3f00*/  @P0 IMAD.WIDE.U32 R138, R151, 0x10, R138 ;  /* 0x00000010978a0825 */ /* 0x004fe200078e008a */
[----:B------:R-:W-:Y:S02]  /*3f10*/  F2FP.BF16.F32.PACK_AB R68, R157, R152 ;  /* 0x000000989d44723e */ /* 0x000fe400000010ff */
[----:B------:R-:W-:Y:S02]  /*3f20*/  F2FP.BF16.F32.PACK_AB R71, R166, R159 ;  /* 0x0000009fa647723e */ /* 0x000fe400000010ff */
[----:B------:R-:W-:Y:S01]  /*3f30*/  LOP3.LUT R79, R65, R79, R67, 0xfe, !PT ;  /* 0x0000004f414f7212 */ /* 0x000fe200078efe43 */
[----:B------:R-:W-:-:S02]  /*3f40*/  IMAD.WIDE.U32 R64, R151, 0x10, R74 ;  /* 0x0000001097407825 */ /* 0x000fc400078e004a */
[----:B------:R0:W-:Y:S04]  /*3f50*/  STG.E.128 desc[UR4][R142.64], R68 ;  /* 0x000000448e007986 */ /* 0x0001e8000c101d04 */
[----:B------:R0:W-:Y:S04]  /*3f60*/  STG.E.64 desc[UR4][R140.64], R78 ;  /* 0x0000004e8c007986 */ /* 0x0001e8000c101b04 */
        /* <DEDUP_REMOVED lines=14> */
.L_x_1576:
[----:B------:R-:W-:-:S07]  /*4050*/  MOV R140, R168 ;  /* 0x000000a8008c7202 */ /* 0x000fce0000000f00 */
.L_x_1577:
[----:B------:R-:W-:Y:S05]  /*4060*/  BSYNC B0 ;  /* 0x0000000000007941 */ /* 0x000fea0003800000 */
.L_x_1575:
        /* <DEDUP_REMOVED lines=16> */
.L_x_1581:
[----:B------:R-:W-:Y:S05]  /*4170*/  BSYNC B1 ;  /* 0x0000000000017941 */ /* 0x000fea0003800000 */
.L_x_1580:
        /* <DEDUP_REMOVED lines=42> */
.L_x_1579:
[----:B------:R-:W-:Y:S05]  /*4420*/  BSYNC B0 ;  /* 0x0000000000007941 */ /* 0x000fea0003800000 */
.L_x_1578:
[----:B------:R-:W-:Y:S01]  /*4430*/  I2FP.F32.U32 R69, R140 ;  /* 0x0000008c00457245 */ /* 0x000fe20000201000 */
[----:B-----5:R-:W-:Y:S01]  /*4440*/  IMAD.U32 R71, R64, 0x10000, RZ ;  /* 0x0001000040477824 */ /* 0x020fe200078e00ff */
[----:B------:R-:W-:Y:S01]  /*4450*/  ISETP.NE.AND P1, PT, R165, 0x1, PT ;  /* 0x00000001a500780c */ /* 0x000fe20003f25270 */
[----:B------:R-:W-:Y:S01]  /*4460*/  BSSY B0, `(.L_x_1582) ;  /* 0x0000016000007945 */ /* 0x000fe20003800000 */
[----:B------:R-:W-:Y:S01]  /*4470*/  LOP3.LUT R56, R56, 0xfffffffb, RZ, 0xc0, !PT ;  /* 0xfffffffb38387812 */ /* 0x000fe200078ec0ff */
[----:B------:R-:W-:Y:S01]  /*4480*/  FFMA.FTZ R68, R69, R164, 1.1641532182693481445e-10 ;  /* 0x2f00000045447423 */ /* 0x000fe200000100a4 */
[----:B------:R-:W-:Y:S01]  /*4490*/  FMUL.FTZ R71, R71, R160 ;  /* 0x000000a047477220 */ /* 0x000fe20000410000 */
[----:B------:R-:W-:Y:S01]  /*44a0*/  PRMT R64, R64, 0x7632, R64 ;  /* 0x0000763240407816 */ /* 0x000fe20000000040 */
[----:B------:R-:W-:Y:S02]  /*44b0*/  VIADD R70, R165, 0x1 ;  /* 0x00000001a5467836 */ /* 0x000fe40000000000 */
[----:B------:R-:W-:Y:S01]  /*44c0*/  FSETP.GTU.FTZ.AND P2, PT, R68, R163, PT ;  /* 0x000000a34400720b */ /* 0x000fe20003f5c000 */
[----:B------:R-:W-:Y:S01]  /*44d0*/  FMUL.FTZ R71, R71, R162 ;  /* 0x000000a247477220 */ /* 0x000fe20000410000 */
[----:B------:R-:W-:-:S04]  /*44e0*/  @P0 SHF.L.U32 R68, R60, 0x10, RZ ;  /* 0x000000103c440819 */ /* 0x000fc800000006ff */
[----:B------:R-:W-:-:S05]  /*44f0*/  FSEL R167, R71, RZ, !P2 ;  /* 0x000000ff47a77208 */ /* 0x000fca0005000000 */
[----:B------:R-:W-:Y:S02]  /*4500*/  @P0 FADD.FTZ R167, R68, R167 ;  /* 0x000000a744a70221 */ /* 0x000fe40000010000 */
        /* <DEDUP_REMOVED lines=10> */
.L_x_1583:
[----:B------:R-:W-:-:S07]  /*45b0*/  IMAD.MOV.U32 R140, RZ, RZ, R168 ;  /* 0x000000ffff8c7224 */ /* 0x000fce00078e00a8 */
.L_x_1584:
[----:B------:R-:W-:Y:S05]  /*45c0*/  BSYNC B0 ;  /* 0x0000000000007941 */ /* 0x000fea0003800000 */
.L_x_1582:
        /* <DEDUP_REMOVED lines=16> */
.L_x_1588:
[----:B------:R-:W-:Y:S05]  /*46d0*/  BSYNC B1 ;  /* 0x0000000000017941 */ /* 0x000fea0003800000 */
.L_x_1587:
        /* <DEDUP_REMOVED lines=41> */
[----:B------:R-:W-:-:S07]  /*4970*/  LOP3.LUT R150, R175, R68, R41, 0x96, !PT ;  /* 0x00000044af967212 */ /* 0x000fce00078e9629 */
.L_x_1586:
[----:B------:R-:W-:Y:S05]  /*4980*/  BSYNC B0 ;  /* 0x0000000000007941 */ /* 0x000fea0003800000 */
.L_x_1585:
[----:B------:R-:W-:Y:S01]  /*4990*/  I2FP.F32.U32 R69, R140 ;  /* 0x0000008c00457245 */ /* 0x000fe20000201000 */
[----:B------:R-:W-:Y:S01]  /*49a0*/  BSSY B0, `(.L_x_1589) ;  /* 0x0000018000007945 */ /* 0x000fe20003800000 */
[----:B------:R-:W-:Y:S02]  /*49b0*/  SHF.L.U32 R71, R64, 0x10, RZ ;  /* 0x0000001040477819 */ /* 0x000fe400000006ff */
[----:B------:R-:W-:Y:S01]  /*49c0*/  ISETP.NE.AND P1, PT, R70, 0x1, PT ;  /* 0x000000014600780c */ /* 0x000fe20003f25270 */
[----:B------:R-:W-:Y:S01]  /*49d0*/  FFMA.FTZ R64, R69, R164, 1.1641532182693481445e-10 ;  /* 0x2f00000045407423 */ /* 0x000fe200000100a4 */
[----:B------:R-:W-:Y:S01]  /*49e0*/  @P0 PRMT R68, R60, 0x7632, R68 ;  /* 0x000076323c440816 */ /* 0x000fe20000000044 */
[----:B------:R-:W-:Y:S01]  /*49f0*/  FMUL.FTZ R71, R71, R160 ;  /* 0x000000a047477220 */ /* 0x000fe20000410000 */
[----:B------:R-:W-:Y:S02]  /*4a00*/  LOP3.LUT R56, R56, 0xfffffffd, RZ, 0xc0, !PT ;  /* 0xfffffffd38387812 */ /* 0x000fe400078ec0ff */
[----:B------:R-:W-:Y:S01]  /*4a10*/  FSETP.GTU.FTZ.AND P2, PT, R64, R163, PT ;  /* 0x000000a34000720b */ /* 0x000fe20003f5c000 */
[----:B------:R-:W-:Y:S01]  /*4a20*/  FMUL.FTZ R71, R71, R162 ;  /* 0x000000a247477220 */ /* 0x000fe20000410000 */
[----:B------:R-:W-:Y:S01]  /*4a30*/  @P0 IMAD.U32 R69, R68, 0x10000, RZ ;  /* 0x0001000044450824 */ /* 0x000fe200078e00ff */
[----:B------:R-:W-:-:S03]  /*4a40*/  IADD3 R68, R70, 0x1, RZ ;  /* 0x0000000146447810 */ /* 0x000fc60007ffe0ff */
[----:B------:R-:W-:-:S05]  /*4a50*/  FSEL R170, R71, RZ, !P2 ;  /* 0x000000ff47aa7208 */ /* 0x000fca0005000000 */
[----:B------:R-:W-:Y:S02]  /*4a60*/  @P0 FADD.FTZ R170, R170, R69 ;  /* 0x00000045aaaa0221 */ /* 0x000fe40000010000 */
[----:B------:R-:W-:Y:S01]  /*4a70*/  @P2 LOP3.LUT R56, R56, 0x2, RZ, 0xfc, !PT ;  /* 0x0000000238382812 */ /* 0x000fe200078efcff */
        /* <DEDUP_REMOVED lines=9> */
.L_x_1590:
[----:B------:R-:W-:-:S07]  /*4b10*/  MOV R64, R168 ;  /* 0x000000a800407202 */ /* 0x000fce0000000f00 */
.L_x_1591:
[----:B------:R-:W-:Y:S05]  /*4b20*/  BSYNC B0 ;  /* 0x0000000000007941 */ /* 0x000fea0003800000 */
.L_x_1589:
        /* <DEDUP_REMOVED lines=16> */
.L_x_1595:
[----:B------:R-:W-:Y:S05]  /*4c30*/  BSYNC B1 ;  /* 0x0000000000017941 */ /* 0x000fea0003800000 */
.L_x_1594:
        /* <DEDUP_REMOVED lines=41> */
[----:B------:R-:W-:-:S11]  /*4ed0*/  HFMA2.MMA R68, -RZ, RZ, 0, 0 ;  /* 0x00000000ff447435 */ /* 0x000fd600000001ff */
.L_x_1593:
[----:B------:R-:W-:Y:S05]  /*4ee0*/  BSYNC B0 ;  /* 0x0000000000007941 */ /* 0x000fea0003800000 */
.L_x_1592:
[----:B------:R-:W-:Y:S01]  /*4ef0*/  I2FP.F32.U32 R69, R64 ;  /* 0x0000004000457245 */ /* 0x000fe20000201000 */
[C---:B------:R-:W-:Y:S01]  /*4f00*/  IMAD.U32 R71, R65.reuse, 0x10000, RZ ;  /* 0x0001000041477824 */ /* 0x040fe200078e00ff */
[C---:B------:R-:W-:Y:S01]  /*4f10*/  ISETP.NE.AND P2, PT, R68.reuse, 0x1, PT ;  /* 0x000000014400780c */ /* 0x040fe20003f45270 */
[----:B------:R-:W-:Y:S01]  /*4f20*/  BSSY B0, `(.L_x_1596) ;  /* 0x0000014000007945 */ /* 0x000fe20003800000 */
[----:B------:R-:W-:Y:S01]  /*4f30*/  PRMT R138, R65, 0x7632, R138 ;  /* 0x00007632418a7816 */ /* 0x000fe2000000008a */
[----:B------:R-:W-:Y:S01]  /*4f40*/  FFMA.FTZ R64, R69, R164, 1.1641532182693481445e-10 ;  /* 0x2f00000045407423 */ /* 0x000fe200000100a4 */
[----:B------:R-:W-:Y:S01]  /*4f50*/  FMUL.FTZ R71, R71, R160 ;  /* 0x000000a047477220 */ /* 0x000fe20000410000 */
[----:B------:R-:W-:-:S03]  /*4f60*/  VIADD R70, R68, 0x1 ;  /* 0x0000000144467836 */ /* 0x000fc60000000000 */
        /* <DEDUP_REMOVED lines=14> */
.L_x_1597:
[----:B------:R-:W-:-:S07]  /*5050*/  IMAD.MOV.U32 R139, RZ, RZ, R168 ;  /* 0x000000ffff8b7224 */ /* 0x000fce00078e00a8 */
.L_x_1598:
[----:B------:R-:W-:Y:S05]  /*5060*/  BSYNC B0 ;  /* 0x0000000000007941 */ /* 0x000fea0003800000 */
.L_x_1596:
        /* <DEDUP_REMOVED lines=11> */
[----:B------:R-:W-:Y:S01]  /*5120*/  @!P2 VIADD R64, R92, 0x1 ;  /* 0x000000015c40a836 */ /* 0x000fe20000000000 */
[----:B------:R-:W-:Y:S02]  /*5130*/  @!P2 MOV R91, RZ ;  /* 0x000000ff005ba202 */ /* 0x000fe40000000f00 */
[----:B------:R-:W-:-:S13]  /*5140*/  ISETP.NE.AND P3, PT, R89, RZ, !P2 ;  /* 0x000000ff5900720c */ /* 0x000fda0005765270 */
[----:B------:R-:W-:-:S05]  /*5150*/  @P3 IADD3 R64, R92, RZ, RZ ;  /* 0x000000ff5c403210 */ /* 0x000fca0007ffe0ff */
[----:B------:R-:W-:-:S07]  /*5160*/  @!P2 IMAD.MOV.U32 R92, RZ, RZ, R64 ;  /* 0x000000ffff5ca224 */ /* 0x000fce00078e0040 */
.L_x_1602:
[----:B------:R-:W-:Y:S05]  /*5170*/  BSYNC B1 ;  /* 0x0000000000017941 */ /* 0x000fea0003800000 */
.L_x_1601:
        /* <DEDUP_REMOVED lines=40> */
[----:B------:R-:W-:Y:S02]  /*5400*/  HFMA2.MMA R70, -RZ, RZ, 0, 0 ;  /* 0x00000000ff467435 */ /* 0x000fe400000001ff */
[----:B------:R-:W-:Y:S01]  /*5410*/  IMAD.MOV.U32 R168, RZ, RZ, R68 ;  /* 0x000000ffffa87224 */ /* 0x000fe200078e0044 */
[----:B------:R-:W-:-:S08]  /*5420*/  LOP3.LUT R150, R175, R64, R41, 0x96, !PT ;  /* 0x00000040af967212 */ /* 0x000fd000078e9629 */
.L_x_1600:
[----:B------:R-:W-:Y:S05]  /*5430*/  BSYNC B0 ;  /* 0x0000000000007941 */ /* 0x000fea0003800000 */
.L_x_1599:
        /* <DEDUP_REMOVED lines=22> */
.L_x_1604:
[----:B------:R-:W-:-:S07]  /*55a0*/  IMAD.MOV.U32 R138, RZ, RZ, R168 ;  /* 0x000000ffff8a7224 */ /* 0x000fce00078e00a8 */
.L_x_1605:
[----:B------:R-:W-:Y:S05]  /*55b0*/  BSYNC B0 ;  /* 0x0000000000007941 */ /* 0x000fea0003800000 */
.L_x_1603:
        /* <DEDUP_REMOVED lines=16> */
.L_x_1609:
[----:B------:R-:W-:Y:S05]  /*56c0*/  BSYNC B1 ;  /* 0x0000000000017941 */ /* 0x000fea0003800000 */
.L_x_1608:
        /* <DEDUP_REMOVED lines=40> */
[----:B------:R-:W-:-:S03]  /*5950*/  LOP3.LUT R149, R69, R70, R42, 0x96, !PT ;  /* 0x0000004645957212 */ /* 0x000fc600078e962a */
[----:B------:R-:W-:Y:S01]  /*5960*/  IMAD.MOV.U32 R168, RZ, RZ, R68 ;  /* 0x000000ffffa87224 */ /* 0x000fe200078e0044 */
[----:B------:R-:W-:-:S07]  /*5970*/  LOP3.LUT R150, R175, R64, R41, 0x96, !PT ;  /* 0x00000040af967212 */ /* 0x000fce00078e9629 */
.L_x_1607:
[----:B------:R-:W-:Y:S05]  /*5980*/  BSYNC B0 ;  /* 0x0000000000007941 */ /* 0x000fea0003800000 */
.L_x_1606:
        /* <DEDUP_REMOVED lines=22> */
.L_x_1611:
[----:B------:R-:W-:-:S07]  /*5af0*/  IMAD.MOV.U32 R138, RZ, RZ, R168 ;  /* 0x000000ffff8a7224 */ /* 0x000fce00078e00a8 */
.L_x_1612:
[----:B------:R-:W-:Y:S05]  /*5b00*/  BSYNC B0 ;  /* 0x0000000000007941 */ /* 0x000fea0003800000 */
.L_x_1610:
        /* <DEDUP_REMOVED lines=16> */
.L_x_1616:
[----:B------:R-:W-:Y:S05]  /*5c10*/  BSYNC B1 ;  /* 0x0000000000017941 */ /* 0x000fea0003800000 */
.L_x_1615:
        /* <DEDUP_REMOVED lines=43> */
.L_x_1614:
[----:B------:R-:W-:Y:S05]  /*5ed0*/  BSYNC B0 ;  /* 0x0000000000007941 */ /* 0x000fea0003800000 */
.L_x_1613:
        /* <DEDUP_REMOVED lines=22> */
.L_x_1618:
[----:B------:R-:W-:-:S07]  /*6040*/  IMAD.MOV.U32 R66, RZ, RZ, R168 ;  /* 0x000000ffff427224 */ /* 0x000fce00078e00a8 */
.L_x_1619:
[----:B------:R-:W-:Y:S05]  /*6050*/  BSYNC B0 ;  /* 0x0000000000007941 */ /* 0x000fea0003800000 */
.L_x_1617:
        /* <DEDUP_REMOVED lines=16> */
.L_x_1623:
[----:B------:R-:W-:Y:S05]  /*6160*/  BSYNC B1 ;  /* 0x0000000000017941 */ /* 0x000fea0003800000 */
.L_x_1622:
        /* <DEDUP_REMOVED lines=42> */
[----:B------:R-:W-:-:S10]  /*6410*/  LOP3.LUT R150, R175, R64, R41, 0x96, !PT ;  /* 0x00000040af967212 */ /* 0x000fd400078e9629 */
.L_x_1621:
[----:B------:R-:W-:Y:S05]  /*6420*/  BSYNC B0 ;  /* 0x0000000000007941 */ /* 0x000fea0003800000 */
.L_x_1620:
        /* <DEDUP_REMOVED lines=22> */
.L_x_1625:
[----:B------:R-:W-:-:S07]  /*6590*/  IMAD.MOV.U32 R79, RZ, RZ, R168 ;  /* 0x000000ffff4f7224 */ /* 0x000fce00078e00a8 */
.L_x_1626:
[----:B------:R-:W-:Y:S05]  /*65a0*/  BSYNC B0 ;  /* 0x0000000000007941 */ /* 0x000fea0003800000 */
.L_x_1624:
        /* <DEDUP_REMOVED lines=18> */
.L_x_1630:
[----:B------:R-:W-:Y:S05]  /*66d0*/  BSYNC B1 ;  /* 0x0000000000017941 */ /* 0x000fea0003800000 */
.L_x_1629:
        /* <DEDUP_REMOVED lines=42> */
[----:B------:R-:W-:-:S07]  /*6980*/  LOP3.LUT R150, R175, R64, R41, 0x96, !PT ;  /* 0x00000040af967212 */ /* 0x000fce00078e9629 */
.L_x_1628:
[----:B------:R-:W-:Y:S05]  /*6990*/  BSYNC B0 ;  /* 0x0000000000007941 */ /* 0x000fea0003800000 */
.L_x_1627:
[----:B------:R-:W-:Y:S01]  /*69a0*/  I2FP.F32.U32 R65, R79 ;  /* 0x0000004f00417245 */ /* 0x000fe20000201000 */
[----:B------:R-:W0:Y:S01]  /*69b0*/  @P0 LDC.64 R138, c[0x0][0x230] ;  /* 0x00008c00ff8a0b82 */ /* 0x000e220000000a00 */
[----:B------:R-:W-:Y:S01]  /*69c0*/  SEL R143, RZ, 0x10000, P5 ;  /* 0x00010000ff8f7807 */ /* 0x000fe20002800000 */
[----:B------:R-:W-:Y:S01]  /*69d0*/  VIADD R165, R153, 0x40 ;  /* 0x0000004099a57836 */ /* 0x000fe20000000000 */
[----:B------:R-:W-:Y:S01]  /*69e0*/  LOP3.LUT P5, RZ, R56, 0x2, RZ, 0xc0, !PT ;  /* 0x0000000238ff7812 */ /* 0x000fe200078ac0ff */
[----:B------:R-:W-:Y:S01]  /*69f0*/  FFMA.FTZ R64, R65, R164, 1.1641532182693481445e-10 ;  /* 0x2f00000041407423 */ /* 0x000fe200000100a4 */
[----:B------:R-:W-:Y:S01]  /*6a00*/  IMAD.U32 R65, R78, 0x10000, RZ ;  /* 0x000100004e417824 */ /* 0x000fe200078e00ff */
[----:B------:R-:W-:Y:S02]  /*6a10*/  SEL R66, RZ, 0x1, P1 ;  /* 0x00000001ff427807 */ /* 0x000fe40000800000 */
[----:B------:R-:W-:Y:S01]  /*6a20*/  SEL R68, RZ, 0x1, P2 ;  /* 0x00000001ff447807 */ /* 0x000fe20001000000 */
[----:B------:R-:W-:Y:S01]  /*6a30*/  FMUL.FTZ R71, R65, R160 ;  /* 0x000000a041477220 */ /* 0x000fe20000410000 */
[----:B------:R-:W-:Y:S01]  /*6a40*/  FSETP.GTU.FTZ.AND P1, PT, R64, R163, PT ;  /* 0x000000a34000720b */ /* 0x000fe20003f3c000 */
[----:B------:R-:W-:Y:S01]  /*6a50*/  IMAD.WIDE.U32 R66, R66, 0x10000, RZ ;  /* 0x0001000042427825 */ /* 0x000fe200078e00ff */
[----:B------:R-:W-:-:S03]  /*6a60*/  SEL R64, RZ, 0x1, P5 ;  /* 0x00000001ff407807 */ /* 0x000fc60002800000 */
[----:B------:R-:W-:Y:S01]  /*6a70*/  FMUL.FTZ R71, R71, R162 ;  /* 0x000000a247477220 */ /* 0x000fe20000410000 */
[----:B------:R-:W-:Y:S01]  /*6a80*/  @P0 PRMT R70, R63, 0x7632, R70 ;  /* 0x000076323f460816 */ /* 0x000fe20000000046 */
[----:B------:R-:W-:Y:S01]  /*6a90*/  IMAD.WIDE.U32 R68, R68, 0x1000000, RZ ;  /* 0x0100000044447825 */ /* 0x000fe200078e00ff */
[----:B------:R-:W-:Y:S02]  /*6aa0*/  SEL R140, RZ, 0x100, P4 ;  /* 0x00000100ff8c7807 */ /* 0x000fe40002000000 */
[----:B------:R-:W-:Y:S01]  /*6ab0*/  SEL R142, RZ, 0x1000000, P1 ;  /* 0x01000000ff8e7807 */ /* 0x000fe20000800000 */
[----:B------:R-:W-:Y:S01]  /*6ac0*/  IMAD.WIDE.U32 R64, R64, 0x100, RZ ;  /* 0x0000010040407825 */ /* 0x000fe200078e00ff */
[----:B------:R-:W-:Y:S02]  /*6ad0*/  @P0 SHF.L.U32 R79, R70, 0x10, RZ ;  /* 0x00000010464f0819 */ /* 0x000fe400000006ff */
[----:B------:R-:W-:Y:S02]  /*6ae0*/  FSEL R178, R71, RZ, !P1 ;  /* 0x000000ff47b27208 */ /* 0x000fe40004800000 */
[----:B------:R-:W-:Y:S01]  /*6af0*/  LOP3.LUT R78, R64, R68, R66, 0xfe, !PT ;  /* 0x00000044404e7212 */ /* 0x000fe200078efe42 */
[----:B0-----:R-:W-:Y:S01]  /*6b00*/  @P0 IMAD.WIDE.U32 R138, R165, 0x10, R138 ;  /* 0x00000010a58a0825 */ /* 0x001fe200078e008a */
[----:B------:R-:W-:-:S03]  /*6b10*/  LOP3.LUT P6, RZ, R56, 0x4, RZ, 0xc0, !PT ;  /* 0x0000000438ff7812 */ /* 0x000fc600078cc0ff */
[----:B------:R-:W-:Y:S01]  /*6b20*/  @P0 FADD.FTZ R178, R178, R79 ;  /* 0x0000004fb2b20221 */ /* 0x000fe20000010000 */
[----:B------:R-:W-:Y:S01]  /*6b30*/  LOP3.LUT R71, R140, R142, R143, 0xfe, !PT ;  /* 0x0000008e8c477212 */ /* 0x000fe200078efe8f */
[----:B------:R-:W-:Y:S01]  /*6b40*/  IMAD.WIDE.U32 R142, R151, 0x10, R76 ;  /* 0x00000010978e7825 */ /* 0x000fe200078e004c */
[----:B------:R-:W-:Y:S02]  /*6b50*/  SEL R68, RZ, 0x1, P3 ;  /* 0x00000001ff447807 */ /* 0x000fe40001800000 */
[----:B------:R-:W-:Y:S02]  /*6b60*/  SEL R141, RZ, 0x1, P6 ;  /* 0x00000001ff8d7807 */ /* 0x000fe40003000000 */
[----:B------:R-:W-:Y:S02]  /*6b70*/  LOP3.LUT R79, R69, R71, R68, 0xfe, !PT ;  /* 0x00000047454f7212 */ /* 0x000fe400078efe44 */
[----:B------:R-:W-:Y:S01]  /*6b80*/  LOP3.LUT R78, R78, R141, RZ, 0xfc, !PT ;  /* 0x0000008d4e4e7212 */ /* 0x000fe200078efcff */
[----:B------:R-:W-:Y:S01]  /*6b90*/  IMAD.WIDE.U32 R140, R151, 0x8, R72 ;  /* 0x00000008978c7825 */ /* 0x000fe200078e0048 */
[----:B------:R-:W-:-:S02]  /*6ba0*/  F2FP.BF16.F32.PACK_AB R70, R176, R171 ;  /* 0x000000abb046723e */ /* 0x000fc400000010ff */
[----:B------:R-:W-:Y:S02]  /*6bb0*/  F2FP.BF16.F32.PACK_AB R69, R172, R169 ;  /* 0x000000a9ac45723e */ /* 0x000fe400000010ff */
[----:B------:R-:W-:Y:S02]  /*6bc0*/  F2FP.BF16.F32.PACK_AB R68, R170, R167 ;  /* 0x000000a7aa44723e */ /* 0x000fe400000010ff */
[----:B------:R-:W-:Y:S02]  /*6bd0*/  F2FP.BF16.F32.PACK_AB R71, R178, R173 ;  /* 0x000000adb247723e */ /* 0x000fe400000010ff */
[----:B------:R-:W-:Y:S01]  /*6be0*/  LOP3.LUT R79, R65, R79, R67, 0xfe, !PT ;  /* 0x0000004f414f7212 */ /* 0x000fe200078efe43 */
[----:B------:R-:W-:Y:S02]  /*6bf0*/  IMAD.WIDE.U32 R64, R165, 0x10, R74 ;  /* 0x00000010a5407825 */ /* 0x000fe400078e004a */
        /* <DEDUP_REMOVED lines=16> */
.L_x_1632:
[----:B------:R-:W-:-:S07]  /*6d00*/  MOV R140, R168 ;  /* 0x000000a8008c7202 */ /* 0x000fce0000000f00 */
.L_x_1633:
[----:B------:R-:W-:Y:S05]  /*6d10*/  BSYNC B0 ;  /* 0x0000000000007941 */ /* 0x000fea0003800000 */
.L_x_1631:
        /* <DEDUP_REMOVED lines=16> */
.L_x_1637:
[----:B------:R-:W-:Y:S05]  /*6e20*/  BSYNC B1 ;  /* 0x0000000000017941 */ /* 0x000fea0003800000 */
.L_x_1636:
        /* <DEDUP_REMOVED lines=40> */
[----:B------:R-:W-:Y:S02]  /*70b0*/  MOV R168, R70 ;  /* 0x0000004600a87202 */ /* 0x000fe40000000f00 */
[----:B------:R-:W-:Y:S01]  /*70c0*/  LOP3.LUT R150, R175, R68, R41, 0x96, !PT ;  /* 0x00000044af967212 */ /* 0x000fe200078e9629 */
[----:B------:R-:W-:-:S07]  /*70d0*/  IMAD.MOV.U32 R175, RZ, RZ, RZ ;  /* 0x000000ffffaf7224 */ /* 0x000fce00078e00ff */
.L_x_1635:
[----:B------:R-:W-:Y:S05]  /*70e0*/  BSYNC B0 ;  /* 0x0000000000007941 */ /* 0x000fea0003800000 */
.L_x_1634:
[----:B------:R-:W-:Y:S01]  /*70f0*/  I2FP.F32.U32 R69, R140 ;  /* 0x0000008c00457245 */ /* 0x000fe20000201000 */
[----:B------:R-:W-:Y:S01]  /*7100*/  BSSY B0, `(.L_x_1638) ;  /* 0x0000018000007945 */ /* 0x000fe20003800000 */
[----:B-----5:R-:W-:Y:S02]  /*7110*/  SHF.L.U32 R71, R64, 0x10, RZ ;  /* 0x0000001040477819 */ /* 0x020fe400000006ff */
[----:B------:R-:W-:Y:S01]  /*7120*/  ISETP.NE.AND P1, PT, R175, 0x1, PT ;  /* 0x00000001af00780c */ /* 0x000fe20003f25270 */
[----:B------:R-:W-:Y:S01]  /*7130*/  FFMA.FTZ R68, R69, R164, 1.1641532182693481445e-10 ;  /* 0x2f00000045447423 */ /* 0x000fe200000100a4 */
[----:B------:R-:W-:Y:S01]  /*7140*/  LOP3.LUT R56, R56, 0xfffffffb, RZ, 0xc0, !PT ;  /* 0xfffffffb38387812 */ /* 0x000fe200078ec0ff */
[----:B------:R-:W-:Y:S01]  /*7150*/  FMUL.FTZ R71, R71, R160 ;  /* 0x000000a047477220 */ /* 0x000fe20000410000 */
[----:B------:R-:W-:Y:S02]  /*7160*/  PRMT R64, R64, 0x7632, R64 ;  /* 0x0000763240407816 */ /* 0x000fe40000000040 */
        /* <DEDUP_REMOVED lines=16> */
.L_x_1639:
[----:B------:R-:W-:-:S07]  /*7270*/  MOV R140, R168 ;  /* 0x000000a8008c7202 */ /* 0x000fce0000000f00 */
.L_x_1640:
[----:B------:R-:W-:Y:S05]  /*7280*/  BSYNC B0 ;  /* 0x0000000000007941 */ /* 0x000fea0003800000 */
.L_x_1638:
        /* <DEDUP_REMOVED lines=16> */
.L_x_1644:
[----:B------:R-:W-:Y:S05]  /*7390*/  BSYNC B1 ;  /* 0x0000000000017941 */ /* 0x000fea0003800000 */
.L_x_1643:
        /* <DEDUP_REMOVED lines=39> */
[----:B------:R-:W-:Y:S02]  /*7610*/  MOV R168, R70 ;  /* 0x0000004600a87202 */ /* 0x000fe40000000f00 */
[----:B------:R-:W-:Y:S01]  /*7620*/  LOP3.LUT R149, R71, R78, R42, 0x96, !PT ;  /* 0x0000004e47957212 */ /* 0x000fe200078e962a */
[----:B------:R-:W-:Y:S01]  /*7630*/  IMAD.MOV.U32 R70, RZ, RZ, RZ ;  /* 0x000000ffff467224 */ /* 0x000fe200078e00ff */
[----:B------:R-:W-:-:S07]  /*7640*/  LOP3.LUT R150, R175, R68, R41, 0x96, !PT ;  /* 0x00000044af967212 */ /* 0x000fce00078e9629 */
.L_x_1642:
[----:B------:R-:W-:Y:S05]  /*7650*/  BSYNC B0 ;  /* 0x0000000000007941 */ /* 0x000fea0003800000 */
.L_x_1641:
        /* <DEDUP_REMOVED lines=24> */
.L_x_1646:
[----:B------:R-:W-:-:S07]  /*77e0*/  MOV R64, R168 ;  /* 0x000000a800407202 */ /* 0x000fce0000000f00 */
.L_x_1647:
[----:B------:R-:W-:Y:S05]  /*77f0*/  BSYNC B0 ;  /* 0x0000000000007941 */ /* 0x000fea0003800000 */
.L_x_1645:
        /* <DEDUP_REMOVED lines=16> */
.L_x_1651:
[----:B------:R-:W-:Y:S05]  /*7900*/  BSYNC B1 ;  /* 0x0000000000017941 */ /* 0x000fea0003800000 */
.L_x_1650:
        /* <DEDUP_REMOVED lines=43> */
.L_x_1649:
[----:B------:R-:W-:Y:S05]  /*7bc0*/  BSYNC B0 ;  /* 0x0000000000007941 */ /* 0x000fea0003800000 */
.L_x_1648:
        /* <DEDUP_REMOVED lines=22> */
.L_x_1653:
[----:B------:R-:W-:-:S07]  /*7d30*/  MOV R139, R168 ;  /* 0x000000a8008b7202 */ /* 0x000fce0000000f00 */
.L_x_1654:
[----:B------:R-:W-:Y:S05]  /*7d40*/  BSYNC B0 ;  /* 0x0000000000007941 */ /* 0x000fea0003800000 */
.L_x_1652:
        /* <DEDUP_REMOVED lines=16> */
.L_x_1658:
[----:B------:R-:W-:Y:S05]  /*7e50*/  BSYNC B1 ;  /* 0x0000000000017941 */ /* 0x000fea0003800000 */
.L_x_1657:
        /* <DEDUP_REMOVED lines=41> */
[----:B------:R-:W-:Y:S01]  /*80f0*/  IMAD.MOV.U32 R70, RZ, RZ, RZ ;  /* 0x000000ffff467224 */ /* 0x000fe200078e00ff */
[----:B------:R-:W-:-:S07]  /*8100*/  LOP3.LUT R150, R175, R64, R41, 0x96, !PT ;  /* 0x00000040af967212 */ /* 0x000fce00078e9629 */
.L_x_1656:
[----:B------:R-:W-:Y:S05]  /*8110*/  BSYNC B0 ;  /* 0x0000000000007941 */ /* 0x000fea0003800000 */
.L_x_1655:
        /* <DEDUP_REMOVED lines=22> */
.L_x_1660:
[----:B------:R-:W-:-:S07]  /*8280*/  MOV R138, R168 ;  /* 0x000000a8008a7202 */ /* 0x000fce0000000f00 */
.L_x_1661:
[----:B------:R-:W-:Y:S05]  /*8290*/  BSYNC B0 ;  /* 0x0000000000007941 */ /* 0x000fea0003800000 */
.L_x_1659:
        /* <DEDUP_REMOVED lines=16> */
.L_x_1665:
[----:B------:R-:W-:Y:S05]  /*83a0*/  BSYNC B1 ;  /* 0x0000000000017941 */ /* 0x000fea0003800000 */
.L_x_1664:
        /* <DEDUP_REMOVED lines=43> */
.L_x_1663:
[----:B------:R-:W-:Y:S05]  /*8660*/  BSYNC B0 ;  /* 0x0000000000007941 */ /* 0x000fea0003800000 */
.L_x_1662:
[----:B------:R-:W-:Y:S01]  /*8670*/  I2FP.F32.U32 R65, R138 ;  /* 0x0000008a00417245 */ /* 0x000fe20000201000 */
[----:B------:R-:W-:Y:S01]  /*8680*/  @P0 IMAD.U32 R68, R62, 0x10000, RZ ;  /* 0x000100003e440824 */ /* 0x000fe200078e00ff */
[C---:B------:R-:W-:Y:S01]  /*8690*/  SHF.L.U32 R69, R66.reuse, 0x10, RZ ;  /* 0x0000001042457819 */ /* 0x040fe200000006ff */
[----:B------:R-:W-:Y:S01]  /*86a0*/  BSSY B0, `(.L_x_1666) ;  /* 0x0000014000007945 */ /* 0x000fe20003800000 */
[----:B------:R-:W-:Y:S01]  /*86b0*/  ISETP.NE.AND P4, PT, R71, 0x1, PT ;  /* 0x000000014700780c */ /* 0x000fe20003f85270 */
        /* <DEDUP_REMOVED lines=17> */
.L_x_1667:
[----:B------:R-:W-:-:S07]  /*87d0*/  MOV R138, R168 ;  /* 0x000000a8008a7202 */ /* 0x000fce0000000f00 */
.L_x_1668:
[----:B------:R-:W-:Y:S05]  /*87e0*/  BSYNC B0 ;  /* 0x0000000000007941 */ /* 0x000fea0003800000 */
.L_x_1666:
        /* <DEDUP_REMOVED lines=16> */
.L_x_1672:
[----:B------:R-:W-:Y:S05]  /*88f0*/  BSYNC B1 ;  /* 0x0000000000017941 */ /* 0x000fea0003800000 */
.L_x_1671:
        /* <DEDUP_REMOVED lines=43> */
.L_x_1670:
[----:B------:R-:W-:Y:S05]  /*8bb0*/  BSYNC B0 ;  /* 0x0000000000007941 */ /* 0x000fea0003800000 */
.L_x_1669:
        /* <DEDUP_REMOVED lines=22> */
.L_x_1674:
[----:B------:R-:W-:-:S07]  /*8d20*/  MOV R66, R168 ;  /* 0x000000a800427202 */ /* 0x000fce0000000f00 */
.L_x_1675:
[----:B------:R-:W-:Y:S05]  /*8d30*/  BSYNC B0 ;  /* 0x0000000000007941 */ /* 0x000fea0003800000 */
.L_x_1673:
        /* <DEDUP_REMOVED lines=16> */
.L_x_1679:
[----:B------:R-:W-:Y:S05]  /*8e40*/  BSYNC B1 ;  /* 0x0000000000017941 */ /* 0x000fea0003800000 */
.L_x_1678:
        /* <DEDUP_REMOVED lines=43> */
.L_x_1677:
[----:B------:R-:W-:Y:S05]  /*9100*/  BSYNC B0 ;  /* 0x0000000000007941 */ /* 0x000fea0003800000 */
.L_x_1676:
        /* <DEDUP_REMOVED lines=22> */
.L_x_1681:
[----:B------:R-:W-:-:S07]  /*9270*/  MOV R79, R168 ;  /* 0x000000a8004f7202 */ /* 0x000fce0000000f00 */
.L_x_1682:
[----:B------:R-:W-:Y:S05]  /*9280*/  BSYNC B0 ;  /* 0x0000000000007941 */ /* 0x000fea0003800000 */
.L_x_1680:
        /* <DEDUP_REMOVED lines=18> */
.L_x_1686:
[----:B------:R-:W-:Y:S05]  /*93b0*/  BSYNC B1 ;  /* 0x0000000000017941 */ /* 0x000fea0003800000 */
.L_x_1685:
        /* <DEDUP_REMOVED lines=42> */
[----:B------:R-:W-:-:S07]  /*9660*/  LOP3.LUT R150, R175, R64, R41, 0x96, !PT ;  /* 0x00000040af967212 */ /* 0x000fce00078e9629 */
.L_x_1684:
[----:B------:R-:W-:Y:S05]  /*9670*/  BSYNC B0 ;  /* 0x0000000000007941 */ /* 0x000fea0003800000 */
.L_x_1683:
[----:B------:R-:W-:Y:S01]  /*9680*/  I2FP.F32.U32 R65, R79 ;  /* 0x0000004f00417245 */ /* 0x000fe20000201000 */
[----:B------:R-:W0:Y:S01]  /*9690*/  @P0 LDC.64 R138, c[0x0][0x230] ;  /* 0x00008c00ff8a0b82 */ /* 0x000e220000000a00 */
[----:B------:R-:W-:Y:S02]  /*96a0*/  SEL R141, RZ, 0x10000, P5 ;  /* 0x00010000ff8d7807 */ /* 0x000fe40002800000 */
[----:B------:R-:W-:Y:S01]  /*96b0*/  LOP3.LUT P5, RZ, R56, 0x2, RZ, 0xc0, !PT ;  /* 0x0000000238ff7812 */ /* 0x000fe200078ac0ff */
[----:B------:R-:W-:Y:S01]  /*96c0*/  FFMA.FTZ R64, R65, R164, 1.1641532182693481445e-10 ;  /* 0x2f00000041407423 */ /* 0x000fe200000100a4 */
[----:B------:R-:W-:Y:S02]  /*96d0*/  SHF.L.U32 R65, R78, 0x10, RZ ;  /* 0x000000104e417819 */ /* 0x000fe400000006ff */
[----:B------:R-:W-:Y:S02]  /*96e0*/  SEL R66, RZ, 0x1, P1 ;  /* 0x00000001ff427807 */ /* 0x000fe40000800000 */
[----:B------:R-:W-:Y:S01]  /*96f0*/  FSETP.GTU.FTZ.AND P1, PT, R64, R163, PT ;  /* 0x000000a34000720b */ /* 0x000fe20003f3c000 */
[----:B------:R-:W-:Y:S01]  /*9700*/  FMUL.FTZ R71, R65, R160 ;  /* 0x000000a041477220 */ /* 0x000fe20000410000 */
[----:B------:R-:W-:Y:S01]  /*9710*/  SEL R68, RZ, 0x1, P2 ;  /* 0x00000001ff447807 */ /* 0x000fe20001000000 */
[----:B------:R-:W-:Y:S01]  /*9720*/  IMAD.WIDE.U32 R66, R66, 0x10000, RZ ;  /* 0x0001000042427825 */ /* 0x000fe200078e00ff */
[----:B------:R-:W-:-:S03]  /*9730*/  SEL R64, RZ, 0x1, P5 ;  /* 0x00000001ff407807 */ /* 0x000fc60002800000 */
[----:B------:R-:W-:Y:S01]  /*9740*/  FMUL.FTZ R71, R71, R162 ;  /* 0x000000a247477220 */ /* 0x000fe20000410000 */
[----:B------:R-:W-:Y:S01]  /*9750*/  @P0 PRMT R70, R63, 0x7632, R70 ;  /* 0x000076323f460816 */ /* 0x000fe20000000046 */
[----:B------:R-:W-:Y:S01]  /*9760*/  IMAD.WIDE.U32 R68, R68, 0x1000000, RZ ;  /* 0x0100000044447825 */ /* 0x000fe200078e00ff */
[----:B------:R-:W-:Y:S02]  /*9770*/  LOP3.LUT P6, RZ, R56, 0x4, RZ, 0xc0, !PT ;  /* 0x0000000438ff7812 */ /* 0x000fe400078cc0ff */
[----:B------:R-:W-:Y:S01]  /*9780*/  SEL R140, RZ, 0x100, P4 ;  /* 0x00000100ff8c7807 */ /* 0x000fe20002000000 */
[----:B------:R-:W-:Y:S01]  /*9790*/  IMAD.WIDE.U32 R64, R64, 0x100, RZ ;  /* 0x0000010040407825 */ /* 0x000fe200078e00ff */
[----:B------:R-:W-:Y:S02]  /*97a0*/  SEL R142, RZ, 0x1000000, P1 ;  /* 0x01000000ff8e7807 */ /* 0x000fe40000800000 */
[----:B------:R-:W-:Y:S01]  /*97b0*/  FSEL R185, R71, RZ, !P1 ;  /* 0x000000ff47b97208 */ /* 0x000fe20004800000 */
[----:B------:R-:W-:Y:S01]  /*97c0*/  @P0 IMAD.U32 R70, R70, 0x10000, RZ ;  /* 0x0001000046460824 */ /* 0x000fe200078e00ff */
[----:B------:R-:W-:-:S02]  /*97d0*/  SEL R79, RZ, 0x1, P6 ;  /* 0x00000001ff4f7807 */ /* 0x000fc40003000000 */
[----:B------:R-:W-:Y:S01]  /*97e0*/  LOP3.LUT R78, R64, R68, R66, 0xfe, !PT ;  /* 0x00000044404e7212 */ /* 0x000fe200078efe42 */
[----:B------:R-:W-:Y:S01]  /*97f0*/  @P0 FADD.FTZ R185, R185, R70 ;  /* 0x00000046b9b90221 */ /* 0x000fe20000010000 */
[----:B------:R-:W-:Y:S01]  /*9800*/  LOP3.LUT R71, R140, R142, R141, 0xfe, !PT ;  /* 0x0000008e8c477212 */ /* 0x000fe200078efe8d */
[C---:B------:R-:W-:Y:S01]  /*9810*/  IMAD.WIDE.U32 R142, R165.reuse, 0x10, R76 ;  /* 0x00000010a58e7825 */ /* 0x040fe200078e004c */
[----:B------:R-:W-:Y:S02]  /*9820*/  SEL R68, RZ, 0x1, P3 ;  /* 0x00000001ff447807 */ /* 0x000fe40001800000 */
[----:B------:R-:W-:Y:S01]  /*9830*/  LOP3.LUT R78, R78, R79, RZ, 0xfc, !PT ;  /* 0x0000004f4e4e7212 */ /* 0x000fe200078efcff */
[----:B------:R-:W-:Y:S01]  /*9840*/  IMAD.WIDE.U32 R140, R165, 0x8, R72 ;  /* 0x00000008a58c7825 */ /* 0x000fe200078e0048 */
[----:B------:R-:W-:Y:S02]  /*9850*/  LOP3.LUT R79, R69, R71, R68, 0xfe, !PT ;  /* 0x00000047454f7212 */ /* 0x000fe400078efe44 */
[----:B------:R-:W-:-:S02]  /*9860*/  IADD3 R177, R153, 0x60, RZ ;  /* 0x0000006099b17810 */ /* 0x000fc40007ffe0ff */
[----:B------:R-:W-:Y:S02]  /*9870*/  F2FP.BF16.F32.PACK_AB R70, R186, R181 ;  /* 0x000000b5ba46723e */ /* 0x000fe400000010ff */
[----:B------:R-:W-:Y:S01]  /*9880*/  F2FP.BF16.F32.PACK_AB R69, R183, R180 ;  /* 0x000000b4b745723e */ /* 0x000fe200000010ff */
[----:B0-----:R-:W-:Y:S01]  /*9890*/  @P0 IMAD.WIDE.U32 R138, R177, 0x10, R138 ;  /* 0x00000010b18a0825 */ /* 0x001fe200078e008a */
        /* <DEDUP_REMOVED lines=20> */
.L_x_1688:
[----:B------:R-:W-:-:S07]  /*99e0*/  IMAD.MOV.U32 R140, RZ, RZ, R168 ;  /* 0x000000ffff8c7224 */ /* 0x000fce00078e00a8 */
.L_x_1689:
[----:B------:R-:W-:Y:S05]  /*99f0*/  BSYNC B0 ;  /* 0x0000000000007941 */ /* 0x000fea0003800000 */
.L_x_1687:
        /* <DEDUP_REMOVED lines=16> */
.L_x_1693:
[----:B------:R-:W-:Y:S05]  /*9b00*/  BSYNC B1 ;  /* 0x0000000000017941 */ /* 0x000fea0003800000 */
.L_x_1692:
        /* <DEDUP_REMOVED lines=42> */
[----:B------:R-:W-:-:S11]  /*9db0*/  HFMA2.MMA R175, -RZ, RZ, 0, 0 ;  /* 0x00000000ffaf7435 */ /* 0x000fd600000001ff */
.L_x_1691:
[----:B------:R-:W-:Y:S05]  /*9dc0*/  BSYNC B0 ;  /* 0x0000000000007941 */ /* 0x000fea0003800000 */
.L_x_1690:
[----:B------:R-:W-:Y:S01]  /*9dd0*/  I2FP.F32.U32 R69, R140 ;  /* 0x0000008c00457245 */ /* 0x000fe20000201000 */
[----:B-----5:R-:W-:Y:S01]  /*9de0*/  IMAD.U32 R71, R64, 0x10000, RZ ;  /* 0x0001000040477824 */ /* 0x020fe200078e00ff */
[----:B------:R-:W-:Y:S01]  /*9df0*/  ISETP.NE.AND P1, PT, R175, 0x1, PT ;  /* 0x00000001af00780c */ /* 0x000fe20003f25270 */
[----:B------:R-:W-:Y:S01]  /*9e00*/  BSSY B0, `(.L_x_1694) ;  /* 0x0000016000007945 */ /* 0x000fe20003800000 */
[----:B------:R-:W-:Y:S01]  /*9e10*/  LOP3.LUT R56, R56, 0xfffffffb, RZ, 0xc0, !PT ;  /* 0xfffffffb38387812 */ /* 0x000fe200078ec0ff */
[----:B------:R-:W-:Y:S01]  /*9e20*/  FFMA.FTZ R68, R69, R164, 1.1641532182693481445e-10 ;  /* 0x2f00000045447423 */ /* 0x000fe200000100a4 */
[----:B------:R-:W-:Y:S01]  /*9e30*/  FMUL.FTZ R71, R71, R160 ;  /* 0x000000a047477220 */ /* 0x000fe20000410000 */
[----:B------:R-:W-:Y:S01]  /*9e40*/  @P0 SHF.L.U32 R69, R60, 0x10, RZ ;  /* 0x000000103c450819 */ /* 0x000fe200000006ff */
[----:B------:R-:W-:Y:S01]  /*9e50*/  VIADD R70, R175, 0x1 ;  /* 0x00000001af467836 */ /* 0x000fe20000000000 */
[----:B------:R-:W-:Y:S01]  /*9e60*/  PRMT R64, R64, 0x7632, R64 ;  /* 0x0000763240407816 */ /* 0x000fe20000000040 */
        /* <DEDUP_REMOVED lines=14> */
.L_x_1695:
[----:B------:R-:W-:-:S07]  /*9f50*/  IMAD.MOV.U32 R140, RZ, RZ, R168 ;  /* 0x000000ffff8c7224 */ /* 0x000fce00078e00a8 */
.L_x_1696:
[----:B------:R-:W-:Y:S05]  /*9f60*/  BSYNC B0 ;  /* 0x0000000000007941 */ /* 0x000fea0003800000 */
.L_x_1694:
        /* <DEDUP_REMOVED lines=16> */
.L_x_1700:
[----:B------:R-:W-:Y:S05]  /*a070*/  BSYNC B1 ;  /* 0x0000000000017941 */ /* 0x000fea0003800000 */
.L_x_1699:
        /* <DEDUP_REMOVED lines=43> */
.L_x_1698:
[----:B------:R-:W-:Y:S05]  /*a330*/  BSYNC B0 ;  /* 0x0000000000007941 */ /* 0x000fea0003800000 */
.L_x_1697:
        /* <DEDUP_REMOVED lines=24> */
.L_x_1702:
[----:B------:R-:W-:-:S07]  /*a4c0*/  IMAD.MOV.U32 R64, RZ, RZ, R168 ;  /* 0x000000ffff407224 */ /* 0x000fce00078e00a8 */
.L_x_1703:
[----:B------:R-:W-:Y:S05]  /*a4d0*/  BSYNC B0 ;  /* 0x0000000000007941 */ /* 0x000fea0003800000 */
.L_x_1701:
        /* <DEDUP_REMOVED lines=16> */
.L_x_1707:
[----:B------:R-:W-:Y:S05]  /*a5e0*/  BSYNC B1 ;  /* 0x0000000000017941 */ /* 0x000fea0003800000 */
.L_x_1706:
        /* <DEDUP_REMOVED lines=43> */
.L_x_1705:
[----:B------:R-:W-:Y:S05]  /*a8a0*/  BSYNC B0 ;  /* 0x0000000000007941 */ /* 0x000fea0003800000 */
.L_x_1704:
        /* <DEDUP_REMOVED lines=22> */
.L_x_1709:
[----:B------:R-:W-:-:S07]  /*aa10*/  IMAD.MOV.U32 R139, RZ, RZ, R168 ;  /* 0x000000ffff8b7224 */ /* 0x000fce00078e00a8 */
.L_x_1710:
[----:B------:R-:W-:Y:S05]  /*aa20*/  BSYNC B0 ;  /* 0x0000000000007941 */ /* 0x000fea0003800000 */
.L_x_1708:
        /* <DEDUP_REMOVED lines=16> */
.L_x_1714:
[----:B------:R-:W-:Y:S05]  /*ab30*/  BSYNC B1 ;  /* 0x0000000000017941 */ /* 0x000fea0003800000 */
.L_x_1713:
        /* <DEDUP_REMOVED lines=43> */
.L_x_1712:
[----:B------:R-:W-:Y:S05]  /*adf0*/  BSYNC B0 ;  /* 0x0000000000007941 */ /* 0x000fea0003800000 */
.L_x_1711:
        /* <DEDUP_REMOVED lines=22> */
.L_x_1716:
[----:B------:R-:W-:-:S07]  /*af60*/  IMAD.MOV.U32 R138, RZ, RZ, R168 ;  /* 0x000000ffff8a7224 */ /* 0x000fce00078e00a8 */
.L_x_1717:
[----:B------:R-:W-:Y:S05]  /*af70*/  BSYNC B0 ;  /* 0x0000000000007941 */ /* 0x000fea0003800000 */
.L_x_1715:
        /* <DEDUP_REMOVED lines=16> */
.L_x_1721:
[----:B------:R-:W-:Y:S05]  /*b080*/  BSYNC B1 ;  /* 0x0000000000017941 */ /* 0x000fea0003800000 */
.L_x_1720:
        /* <DEDUP_REMOVED lines=43> */
.L_x_1719:
[----:B------:R-:W-:Y:S05]  /*b340*/  BSYNC B0 ;  /* 0x0000000000007941 */ /* 0x000fea0003800000 */
.L_x_1718:
[----:B------:R-:W-:Y:S01]  /*b350*/  I2FP.F32.U32 R65, R138 ;  /* 0x0000008a00417245 */ /* 0x000fe20000201000 */
[----:B------:R-:W-:Y:S01]  /*b360*/  IMAD.U32 R69, R66, 0x10000, RZ ;  /* 0x0001000042457824 */ /* 0x000fe200078e00ff */
        /* <DEDUP_REMOVED lines=20> */
.L_x_1723:
[----:B------:R-:W-:-:S07]  /*b4b0*/  IMAD.MOV.U32 R138, RZ, RZ, R168 ;  /* 0x000000ffff8a7224 */ /* 0x000fce00078e00a8 */
.L_x_1724:
[----:B------:R-:W-:Y:S05]  /*b4c0*/  BSYNC B0 ;  /* 0x0000000000007941 */ /* 0x000fea0003800000 */
.L_x_1722:
        /* <DEDUP_REMOVED lines=16> */
.L_x_1728:
[----:B------:R-:W-:Y:S05]  /*b5d0*/  BSYNC B1 ;  /* 0x0000000000017941 */ /* 0x000fea0003800000 */
.L_x_1727:
        /* <DEDUP_REMOVED lines=43> */
.L_x_1726:
[----:B------:R-:W-:Y:S05]  /*b890*/  BSYNC B0 ;  /* 0x0000000000007941 */ /* 0x000fea0003800000 */
.L_x_1725:
        /* <DEDUP_REMOVED lines=22> */
.L_x_1730:
[----:B------:R-:W-:-:S07]  /*ba00*/  IMAD.MOV.U32 R66, RZ, RZ, R168 ;  /* 0x000000ffff427224 */ /* 0x000fce00078e00a8 */
.L_x_1731:
[----:B------:R-:W-:Y:S05]  /*ba10*/  BSYNC B0 ;  /* 0x0000000000007941 */ /* 0x000fea0003800000 */
.L_x_1729:
        /* <DEDUP_REMOVED lines=16> */
.L_x_1735:
[----:B------:R-:W-:Y:S05]  /*bb20*/  BSYNC B1 ;  /* 0x0000000000017941 */ /* 0x000fea0003800000 */
.L_x_1734:
        /* <DEDUP_REMOVED lines=43> */
.L_x_1733:
[----:B------:R-:W-:Y:S05]  /*bde0*/  BSYNC B0 ;  /* 0x0000000000007941 */ /* 0x000fea0003800000 */
.L_x_1732:
        /* <DEDUP_REMOVED lines=22> */
.L_x_1737:
[----:B------:R-:W-:-:S07]  /*bf50*/  IMAD.MOV.U32 R79, RZ, RZ, R168 ;  /* 0x000000ffff4f7224 */ /* 0x000fce00078e00a8 */
.L_x_1738:
[----:B------:R-:W-:Y:S05]  /*bf60*/  BSYNC B0 ;  /* 0x0000000000007941 */ /* 0x000fea0003800000 */
.L_x_1736:
        /* <DEDUP_REMOVED lines=18> */
.L_x_1742:
[----:B------:R-:W-:Y:S05]  /*c090*/  BSYNC B1 ;  /* 0x0000000000017941 */ /* 0x000fea0003800000 */
.L_x_1741:
        /* <DEDUP_REMOVED lines=43> */
.L_x_1740:
[----:B------:R-:W-:Y:S05]  /*c350*/  BSYNC B0 ;  /* 0x0000000000007941 */ /* 0x000fea0003800000 */
.L_x_1739:
        /* <DEDUP_REMOVED lines=54> */
.L_x_1744:
[----:B------:R-:W-:-:S07]  /*c6c0*/  MOV R140, R168 ;  /* 0x000000a8008c7202 */ /* 0x000fce0000000f00 */
.L_x_1745:
[----:B------:R-:W-:Y:S05]  /*c6d0*/  BSYNC B0 ;  /* 0x0000000000007941 */ /* 0x000fea0003800000 */
.L_x_1743:
        /* <DEDUP_REMOVED lines=16> */
.L_x_1749:
[----:B------:R-:W-:Y:S05]  /*c7e0*/  BSYNC B1 ;  /* 0x0000000000017941 */ /* 0x000fea0003800000 */
.L_x_1748:
        /* <DEDUP_REMOVED lines=43> */
.L_x_1747:
[----:B------:R-:W-:Y:S05]  /*caa0*/  BSYNC B0 ;  /* 0x0000000000007941 */ /* 0x000fea0003800000 */
.L_x_1746:
[----:B------:R-:W-:Y:S01]  /*cab0*/  I2FP.F32.U32 R69, R140 ;  /* 0x0000008c00457245 */ /* 0x000fe20000201000 */
[----:B------:R-:W-:Y:S01]  /*cac0*/  BSSY B0, `(.L_x_1750) ;  /* 0x0000018000007945 */ /* 0x000fe20003800000 */
[----:B-----5:R-:W-:Y:S02]  /*cad0*/  SHF.L.U32 R71, R64, 0x10, RZ ;  /* 0x0000001040477819 */ /* 0x020fe400000006ff */
[----:B------:R-:W-:Y:S01]  /*cae0*/  ISETP.NE.AND P1, PT, R175, 0x1, PT ;  /* 0x00000001af00780c */ /* 0x000fe20003f25270 */
[----:B------:R-:W-:Y:S01]  /*caf0*/  FFMA.FTZ R68, R69, R164, 1.1641532182693481445e-10 ;  /* 0x2f00000045447423 */ /* 0x000fe200000100a4 */
[----:B------:R-:W-:Y:S02]  /*cb00*/  @P0 IMAD.U32 R69, R60, 0x10000, RZ ;  /* 0x000100003c450824 */ /* 0x000fe400078e00ff */
[----:B------:R-:W-:Y:S01]  /*cb10*/  FMUL.FTZ R71, R71, R160 ;  /* 0x000000a047477220 */ /* 0x000fe20000410000 */
[----:B------:R-:W-:Y:S02]  /*cb20*/  LOP3.LUT R56, R56, 0xfffffffb, RZ, 0xc0, !PT ;  /* 0xfffffffb38387812 */ /* 0x000fe400078ec0ff */
[----:B------:R-:W-:Y:S01]  /*cb30*/  FSETP.GTU.FTZ.AND P2, PT, R68, R163, PT ;  /* 0x000000a34400720b */ /* 0x000fe20003f5c000 */
[----:B------:R-:W-:Y:S01]  /*cb40*/  FMUL.FTZ R71, R71, R162 ;  /* 0x000000a247477220 */ /* 0x000fe20000410000 */
[----:B------:R-:W-:-:S02]  /*cb50*/  PRMT R64, R64, 0x7632, R64 ;  /* 0x0000763240407816 */ /* 0x000fc40000000040 */
[----:B------:R-:W-:Y:S02]  /*cb60*/  IADD3 R70, R175, 0x1, RZ ;  /* 0x00000001af467810 */ /* 0x000fe40007ffe0ff */
        /* <DEDUP_REMOVED lines=12> */
.L_x_1751:
[----:B------:R-:W-:-:S07]  /*cc30*/  MOV R140, R168 ;  /* 0x000000a8008c7202 */ /* 0x000fce0000000f00 */
.L_x_1752:
[----:B------:R-:W-:Y:S05]  /*cc40*/  BSYNC B0 ;  /* 0x0000000000007941 */ /* 0x000fea0003800000 */
.L_x_1750:
        /* <DEDUP_REMOVED lines=16> */
.L_x_1756:
[----:B------:R-:W-:Y:S05]  /*cd50*/  BSYNC B1 ;  /* 0x0000000000017941 */ /* 0x000fea0003800000 */
.L_x_1755:
        /* <DEDUP_REMOVED lines=43> */
.L_x_1754:
[----:B------:R-:W-:Y:S05]  /*d010*/  BSYNC B0 ;  /* 0x0000000000007941 */ /* 0x000fea0003800000 */
.L_x_1753:
        /* <DEDUP_REMOVED lines=24> */
.L_x_1758:
[----:B------:R-:W-:-:S07]  /*d1a0*/  MOV R64, R168 ;  /* 0x000000a800407202 */ /* 0x000fce0000000f00 */
.L_x_1759:
[----:B------:R-:W-:Y:S05]  /*d1b0*/  BSYNC B0 ;  /* 0x0000000000007941 */ /* 0x000fea0003800000 */
.L_x_1757:
        /* <DEDUP_REMOVED lines=16> */
.L_x_1763:
[----:B------:R-:W-:Y:S05]  /*d2c0*/  BSYNC B1 ;  /* 0x0000000000017941 */ /* 0x000fea0003800000 */
.L_x_1762:
        /* <DEDUP_REMOVED lines=43> */
.L_x_1761:
[----:B------:R-:W-:Y:S05]  /*d580*/  BSYNC B0 ;  /* 0x0000000000007941 */ /* 0x000fea0003800000 */
.L_x_1760:
        /* <DEDUP_REMOVED lines=22> */
.L_x_1765:
[----:B------:R-:W-:-:S07]  /*d6f0*/  MOV R139, R168 ;  /* 0x000000a8008b7202 */ /* 0x000fce0000000f00 */
.L_x_1766:
[----:B------:R-:W-:Y:S05]  /*d700*/  BSYNC B0 ;  /* 0x0000000000007941 */ /* 0x000fea0003800000 */
.L_x_1764:
        /* <DEDUP_REMOVED lines=16> */
.L_x_1770:
[----:B------:R-:W-:Y:S05]  /*d810*/  BSYNC B1 ;  /* 0x0000000000017941 */ /* 0x000fea0003800000 */
.L_x_1769:
        /* <DEDUP_REMOVED lines=43> */
.L_x_1768:
[----:B------:R-:W-:Y:S05]  /*dad0*/  BSYNC B0 ;  /* 0x0000000000007941 */ /* 0x000fea0003800000 */
.L_x_1767:
        /* <DEDUP_REMOVED lines=22> */
.L_x_1772:
[----:B------:R-:W-:-:S07]  /*dc40*/  MOV R138, R168 ;  /* 0x000000a8008a7202 */ /* 0x000fce0000000f00 */
.L_x_1773:
[----:B------:R-:W-:Y:S05]  /*dc50*/  BSYNC B0 ;  /* 0x0000000000007941 */ /* 0x000fea0003800000 */
.L_x_1771:
        /* <DEDUP_REMOVED lines=16> */
.L_x_1777:
[----:B------:R-:W-:Y:S05]  /*dd60*/  BSYNC B1 ;  /* 0x0000000000017941 */ /* 0x000fea0003800000 */
.L_x_1776:
        /* <DEDUP_REMOVED lines=43> */
.L_x_1775:
[----:B------:R-:W-:Y:S05]  /*e020*/  BSYNC B0 ;  /* 0x0000000000007941 */ /* 0x000fea0003800000 */
.L_x_1774:
        /* <DEDUP_REMOVED lines=22> */
.L_x_1779:
[----:B------:R-:W-:-:S07]  /*e190*/  MOV R138, R168 ;  /* 0x000000a8008a7202 */ /* 0x000fce0000000f00 */
.L_x_1780:
[----:B------:R-:W-:Y:S05]  /*e1a0*/  BSYNC B0 ;  /* 0x0000000000007941 */ /* 0x000fea0003800000 */
.L_x_1778:
        /* <DEDUP_REMOVED lines=16> */
.L_x_1784:
[----:B------:R-:W-:Y:S05]  /*e2b0*/  BSYNC B1 ;  /* 0x0000000000017941 */ /* 0x000fea0003800000 */
.L_x_1783:
        /* <DEDUP_REMOVED lines=43> */
.L_x_1782:
[----:B------:R-:W-:Y:S05]  /*e570*/  BSYNC B0 ;  /* 0x0000000000007941 */ /* 0x000fea0003800000 */
.L_x_1781:
        /* <DEDUP_REMOVED lines=22> */
.L_x_1786:
[----:B------:R-:W-:-:S07]  /*e6e0*/  MOV R66, R168 ;  /* 0x000000a800427202 */ /* 0x000fce0000000f00 */
.L_x_1787:
[----:B------:R-:W-:Y:S05]  /*e6f0*/  BSYNC B0 ;  /* 0x0000000000007941 */ /* 0x000fea0003800000 */
.L_x_1785:
        /* <DEDUP_REMOVED lines=16> */
.L_x_1791:
[----:B------:R-:W-:Y:S05]  /*e800*/  BSYNC B1 ;  /* 0x0000000000017941 */ /* 0x000fea0003800000 */
.L_x_1790:
        /* <DEDUP_REMOVED lines=43> */
.L_x_1789:
[----:B------:R-:W-:Y:S05]  /*eac0*/  BSYNC B0 ;  /* 0x0000000000007941 */ /* 0x000fea0003800000 */
.L_x_1788:
        /* <DEDUP_REMOVED lines=22> */
.L_x_1793:
[----:B------:R-:W-:-:S07]  /*ec30*/  MOV R79, R168 ;  /* 0x000000a8004f7202 */ /* 0x000fce0000000f00 */
.L_x_1794:
[----:B------:R-:W-:Y:S05]  /*ec40*/  BSYNC B0 ;  /* 0x0000000000007941 */ /* 0x000fea0003800000 */
.L_x_1792:
        /* <DEDUP_REMOVED lines=18> */
.L_x_1798:
[----:B------:R-:W-:Y:S05]  /*ed70*/  BSYNC B1 ;  /* 0x0000000000017941 */ /* 0x000fea0003800000 */
.L_x_1797:
        /* <DEDUP_REMOVED lines=43> */
.L_x_1796:
[----:B------:R-:W-:Y:S05]  /*f030*/  BSYNC B0 ;  /* 0x0000000000007941 */ /* 0x000fea0003800000 */
.L_x_1795:
[----:B------:R-:W-:Y:S02]  /*f040*/  I2FP.F32.U32 R65, R79 ;  /* 0x0000004f00417245 */ /* 0x000fe40000201000 */
[----:B------:R-:W-:Y:S02]  /*f050*/  SEL R66, RZ, 0x1, P1 ;  /* 0x00000001ff427807 */ /* 0x000fe40000800000 */
[----:B------:R-:W-:Y:S01]  /*f060*/  SEL R141, RZ, 0x10000, P5 ;  /* 0x00010000ff8d7807 */ /* 0x000fe20002800000 */
[----:B------:R-:W-:Y:S01]  /*f070*/  FFMA.FTZ R64, R65, R164, 1.1641532182693481445e-10 ;  /* 0x2f00000041407423 */ /* 0x000fe200000100a4 */
[----:B------:R-:W-:Y:S02]  /*f080*/  LOP3.LUT P5, RZ, R56, 0x2, RZ, 0xc0, !PT ;  /* 0x0000000238ff7812 */ /* 0x000fe400078ac0ff */
[----:B------:R-:W-:Y:S02]  /*f090*/  SHF.L.U32 R67, R78, 0x10, RZ ;  /* 0x000000104e437819 */ /* 0x000fe400000006ff */
[----:B------:R-:W-:-:S02]  /*f0a0*/  FSETP.GTU.FTZ.AND P1, PT, R64, R163, PT ;  /* 0x000000a34000720b */ /* 0x000fc40003f3c000 */
[----:B------:R-:W0:Y:S01]  /*f0b0*/  @P0 LDC.64 R64, c[0x0][0x230] ;  /* 0x00008c00ff400b82 */ /* 0x000e220000000a00 */
[----:B------:R-:W-:Y:S01]  /*f0c0*/  SEL R68, RZ, 0x1, P2 ;  /* 0x00000001ff447807 */ /* 0x000fe20001000000 */
[----:B------:R-:W-:Y:S01]  /*f0d0*/  FMUL.FTZ R71, R67, R160 ;  /* 0x000000a043477220 */ /* 0x000fe20000410000 */
[----:B------:R-:W-:Y:S01]  /*f0e0*/  SEL R138, RZ, 0x1, P5 ;  /* 0x00000001ff8a7807 */ /* 0x000fe20002800000 */
[----:B------:R-:W-:Y:S01]  /*f0f0*/  IMAD.WIDE.U32 R66, R66, 0x10000, RZ ;  /* 0x0001000042427825 */ /* 0x000fe200078e00ff */
[----:B------:R-:W-:-:S03]  /*f100*/  @P0 PRMT R70, R63, 0x7632, R70 ;  /* 0x000076323f460816 */ /* 0x000fc60000000046 */
[----:B------:R-:W-:Y:S01]  /*f110*/  FMUL.FTZ R71, R71, R162 ;  /* 0x000000a247477220 */ /* 0x000fe20000410000 */
[----:B------:R-:W-:Y:S01]  /*f120*/  SEL R140, RZ, 0x100, P4 ;  /* 0x00000100ff8c7807 */ /* 0x000fe20002000000 */
[----:B------:R-:W-:Y:S01]  /*f130*/  IMAD.WIDE.U32 R68, R68, 0x1000000, RZ ;  /* 0x0100000044447825 */ /* 0x000fe200078e00ff */
[----:B------:R-:W-:Y:S02]  /*f140*/  SEL R78, RZ, 0x1000000, P1 ;  /* 0x01000000ff4e7807 */ /* 0x000fe40000800000 */
[----:B------:R-:W-:Y:S01]  /*f150*/  FSEL R203, R71, RZ, !P1 ;  /* 0x000000ff47cb7208 */ /* 0x000fe20004800000 */
[----:B------:R-:W-:Y:S01]  /*f160*/  IMAD.WIDE.U32 R138, R138, 0x100, RZ ;  /* 0x000001008a8a7825 */ /* 0x000fe200078e00ff */
[----:B------:R-:W-:Y:S02]  /*f170*/  LOP3.LUT P6, RZ, R56, 0x4, RZ, 0xc0, !PT ;  /* 0x0000000438ff7812 */ /* 0x000fe400078cc0ff */
[----:B------:R-:W-:Y:S01]  /*f180*/  IADD3 R175, R153, 0xa0, RZ ;  /* 0x000000a099af7810 */ /* 0x000fe20007ffe0ff */
[----:B------:R-:W-:Y:S01]  /*f190*/  @P0 IMAD.U32 R70, R70, 0x10000, RZ ;  /* 0x0001000046460824 */ /* 0x000fe200078e00ff */
[----:B------:R-:W-:-:S02]  /*f1a0*/  LOP3.LUT R138, R138, R68, R66, 0xfe, !PT ;  /* 0x000000448a8a7212 */ /* 0x000fc400078efe42 */
[----:B------:R-:W-:Y:S01]  /*f1b0*/  LOP3.LUT R68, R140, R78, R141, 0xfe, !PT ;  /* 0x0000004e8c447212 */ /* 0x000fe200078efe8d */
[----:B------:R-:W-:Y:S01]  /*f1c0*/  @P0 FADD.FTZ R203, R203, R70 ;  /* 0x00000046cbcb0221 */ /* 0x000fe20000010000 */
[----:B------:R-:W-:Y:S02]  /*f1d0*/  SEL R141, RZ, 0x1, P3 ;  /* 0x00000001ff8d7807 */ /* 0x000fe40001800000 */
[----:B------:R-:W-:Y:S01]  /*f1e0*/  SEL R79, RZ, 0x1, P6 ;  /* 0x00000001ff4f7807 */ /* 0x000fe20003000000 */
[----:B0-----:R-:W-:Y:S01]  /*f1f0*/  @P0 IMAD.WIDE.U32 R142, R175, 0x10, R64 ;  /* 0x00000010af8e0825 */ /* 0x001fe200078e0040 */
[----:B------:R-:W-:Y:S02]  /*f200*/  LOP3.LUT R141, R69, R68, R141, 0xfe, !PT ;  /* 0x00000044458d7212 */ /* 0x000fe400078efe8d */
[----:B------:R-:W-:Y:S01]  /*f210*/  LOP3.LUT R138, R138, R79, RZ, 0xfc, !PT ;  /* 0x0000004f8a8a7212 */ /* 0x000fe200078efcff */
[----:B------:R-:W-:Y:S01]  /*f220*/  IMAD.WIDE.U32 R78, R187, 0x10, R76 ;  /* 0x00000010bb4e7825 */ /* 0x000fe200078e004c */
[----:B------:R-:W-:-:S02]  /*f230*/  F2FP.BF16.F32.PACK_AB R70, R201, R198 ;  /* 0x000000c6c946723e */ /* 0x000fc400000010ff */
[----:B------:R-:W-:Y:S01]  /*f240*/  F2FP.BF16.F32.PACK_AB R69, R200, R197 ;  /* 0x000000c5c845723e */ /* 0x000fe200000010ff */
[----:B------:R-:W-:Y:S01]  /*f250*/  IMAD.WIDE.U32 R64, R175, 0x10, R74 ;  /* 0x00000010af407825 */ /* 0x000fe200078e004a */
        /* <DEDUP_REMOVED lines=20> */
.L_x_1800:
[----:B------:R-:W-:-:S07]  /*f3a0*/  IMAD.MOV.U32 R138, RZ, RZ, R168 ;  /* 0x000000ffff8a7224 */ /* 0x000fce00078e00a8 */
.L_x_1801:
[----:B------:R-:W-:Y:S05]  /*f3b0*/  BSYNC B0 ;  /* 0x0000000000007941 */ /* 0x000fea0003800000 */
.L_x_1799:
        /* <DEDUP_REMOVED lines=16> */
.L_x_1805:
[----:B------:R-:W-:Y:S05]  /*f4c0*/  BSYNC B1 ;  /* 0x0000000000017941 */ /* 0x000fea0003800000 */
.L_x_1804:
        /* <DEDUP_REMOVED lines=44> */
.L_x_1803:
[----:B------:R-:W-:Y:S05]  /*f790*/  BSYNC B0 ;  /* 0x0000000000007941 */ /* 0x000fea0003800000 */
.L_x_1802:
        /* <DEDUP_REMOVED lines=24> */
.L_x_1807:
[----:B------:R-:W-:-:S07]  /*f920*/  MOV R79, R168 ;  /* 0x000000a8004f7202 */ /* 0x000fce0000000f00 */
.L_x_1808:
[----:B------:R-:W-:Y:S05]  /*f930*/  BSYNC B0 ;  /* 0x0000000000007941 */ /* 0x000fea0003800000 */
.L_x_1806:
        /* <DEDUP_REMOVED lines=16> */
.L_x_1812:
[----:B------:R-:W-:Y:S05]  /*fa40*/  BSYNC B1 ;  /* 0x0000000000017941 */ /* 0x000fea0003800000 */
.L_x_1811:
        /* <DEDUP_REMOVED lines=44> */
.L_x_1810:
[----:B------:R-:W-:Y:S05]  /*fd10*/  BSYNC B0 ;  /* 0x0000000000007941 */ /* 0x000fea0003800000 */
.L_x_1809:
        /* <DEDUP_REMOVED lines=24> */
.L_x_1814:
[----:B------:R-:W-:-:S07]  /*fea0*/  IMAD.MOV.U32 R64, RZ, RZ, R168 ;  /* 0x000000ffff407224 */ /* 0x000fce00078e00a8 */
.L_x_1815:
[----:B------:R-:W-:Y:S05]  /*feb0*/  BSYNC B0 ;  /* 0x0000000000007941 */ /* 0x000fea0003800000 */
.L_x_1813:
        /* <DEDUP_REMOVED lines=16> */
.L_x_1819:
[----:B------:R-:W-:Y:S05]  /*ffc0*/  BSYNC B1 ;  /* 0x0000000000017941 */ /* 0x000fea0003800000 */
.L_x_1818:
        /* <DEDUP_REMOVED lines=44> */
.L_x_1817:
[----:B------:R-:W-:Y:S05]  /*10290*/  BSYNC B0 ;  /* 0x0000000000007941 */ /* 0x000fea0003800000 */
.L_x_1816:
        /* <DEDUP_REMOVED lines=22> */
.L_x_1821:
[----:B------:R-:W-:-:S07]  /*10400*/  MOV R140, R168 ;  /* 0x000000a8008c7202 */ /* 0x000fce0000000f00 */
.L_x_1822:
[----:B------:R-:W-:Y:S05]  /*10410*/  BSYNC B0 ;  /* 0x0000000000007941 */ /* 0x000fea0003800000 */
.L_x_1820:
        /* <DEDUP_REMOVED lines=16> */
.L_x_1826:
[----:B------:R-:W-:Y:S05]  /*10520*/  BSYNC B1 ;  /* 0x0000000000017941 */ /* 0x000fea0003800000 */
.L_x_1825:
        /* <DEDUP_REMOVED lines=44> */
.L_x_1824:
[----:B------:R-:W-:Y:S05]  /*107f0*/  BSYNC B0 ;  /* 0x0000000000007941 */ /* 0x000fea0003800000 */
.L_x_1823:
        /* <DEDUP_REMOVED lines=22> */
.L_x_1828:
[----:B------:R-:W-:-:S07]  /*10960*/  IMAD.MOV.U32 R138, RZ, RZ, R168 ;  /* 0x000000ffff8a7224 */ /* 0x000fce00078e00a8 */
.L_x_1829:
[----:B------:R-:W-:Y:S05]  /*10970*/  BSYNC B0 ;  /* 0x0000000000007941 */ /* 0x000fea0003800000 */
.L_x_1827:
        /* <DEDUP_REMOVED lines=16> */
.L_x_1833:
[----:B------:R-:W-:Y:S05]  /*10a80*/  BSYNC B1 ;  /* 0x0000000000017941 */ /* 0x000fea0003800000 */
.L_x_1832:
        /* <DEDUP_REMOVED lines=44> */
.L_x_1831:
[----:B------:R-:W-:Y:S05]  /*10d50*/  BSYNC B0 ;  /* 0x0000000000007941 */ /* 0x000fea0003800000 */
.L_x_1830:
        /* <DEDUP_REMOVED lines=22> */
.L_x_1835:
[----:B------:R-:W-:-:S07]  /*10ec0*/  MOV R141, R168 ;  /* 0x000000a8008d7202 */ /* 0x000fce0000000f00 */
.L_x_1836:
[----:B------:R-:W-:Y:S05]  /*10ed0*/  BSYNC B0 ;  /* 0x0000000000007941 */ /* 0x000fea0003800000 */
.L_x_1834:
        /* <DEDUP_REMOVED lines=16> */
.L_x_1840:
[----:B------:R-:W-:Y:S05]  /*10fe0*/  BSYNC B1 ;  /* 0x0000000000017941 */ /* 0x000fea0003800000 */
.L_x_1839:
        /* <DEDUP_REMOVED lines=44> */
.L_x_1838:
[----:B------:R-:W-:Y:S05]  /*112b0*/  BSYNC B0 ;  /* 0x0000000000007941 */ /* 0x000fea0003800000 */
.L_x_1837:
        /* <DEDUP_REMOVED lines=22> */
.L_x_1842:
[----:B------:R-:W-:-:S07]  /*11420*/  IMAD.MOV.U32 R66, RZ, RZ, R168 ;  /* 0x000000ffff427224 */ /* 0x000fce00078e00a8 */
.L_x_1843:
[----:B------:R-:W-:Y:S05]  /*11430*/  BSYNC B0 ;  /* 0x0000000000007941 */ /* 0x000fea0003800000 */
.L_x_1841:
        /* <DEDUP_REMOVED lines=16> */
.L_x_1847:
[----:B------:R-:W-:Y:S05]  /*11540*/  BSYNC B1 ;  /* 0x0000000000017941 */ /* 0x000fea0003800000 */
.L_x_1846:
        /* <DEDUP_REMOVED lines=44> */
.L_x_1845:
[----:B------:R-:W-:Y:S05]  /*11810*/  BSYNC B0 ;  /* 0x0000000000007941 */ /* 0x000fea0003800000 */
.L_x_1844:
        /* <DEDUP_REMOVED lines=22> */
.L_x_1849:
[----:B------:R-:W-:-:S07]  /*11980*/  MOV R142, R168 ;  /* 0x000000a8008e7202 */ /* 0x000fce0000000f00 */
.L_x_1850:
[----:B------:R-:W-:Y:S05]  /*11990*/  BSYNC B0 ;  /* 0x0000000000007941 */ /* 0x000fea0003800000 */
.L_x_1848:
        /* <DEDUP_REMOVED lines=18> */
.L_x_1854:
[----:B------:R-:W-:Y:S05]  /*11ac0*/  BSYNC B1 ;  /* 0x0000000000017941 */ /* 0x000fea0003800000 */
.L_x_1853:
        /* <DEDUP_REMOVED lines=44> */
.L_x_1852:
[----:B------:R-:W-:Y:S05]  /*11d90*/  BSYNC B0 ;  /* 0x0000000000007941 */ /* 0x000fea0003800000 */
.L_x_1851:
[----:B------:R-:W-:Y:S01]  /*11da0*/  FADD.FTZ R68, RZ, R152 ;  /* 0x00000098ff447221 */ /* 0x000fe20000010000 */
[----:B------:R-:W-:Y:S01]  /*11db0*/  SEL R66, RZ, 0x10000, P5 ;  /* 0x00010000ff427807 */ /* 0x000fe20002800000 */
[----:B------:R-:W-:Y:S01]  /*11dc0*/  IMAD.U32 R75, R75, 0x10000, RZ ;  /* 0x000100004b4b7824 */ /* 0x000fe200078e00ff */
[----:B------:R-:W-:Y:S01]  /*11dd0*/  LOP3.LUT P5, RZ, R56, 0x2, RZ, 0xc0, !PT ;  /* 0x0000000238ff7812 */ /* 0x000fe200078ac0ff */
[----:B------:R-:W-:Y:S01]  /*11de0*/  FADD.FTZ R68, R68, R157 ;  /* 0x0000009d44447221 */ /* 0x000fe20000010000 */
[----:B------:R-:W-:Y:S01]  /*11df0*/  SEL R64, RZ, 0x1, P2 ;  /* 0x00000001ff407807 */ /* 0x000fe20001000000 */
[----:B------:R-:W-:Y:S01]  /*11e00*/  FMUL.FTZ R75, R75, R160 ;  /* 0x000000a04b4b7220 */ /* 0x000fe20000410000 */
[----:B------:R-:W-:Y:S01]  /*11e10*/  SEL R70, RZ, 0x1, P1 ;  /* 0x00000001ff467807 */ /* 0x000fe20000800000 */
[----:B------:R-:W-:Y:S01]  /*11e20*/  FADD.FTZ R65, R68, R155 ;  /* 0x0000009b44417221 */ /* 0x000fe20000010000 */
[----:B------:R-:W-:Y:S01]  /*11e30*/  SEL R67, RZ, 0x100, P4 ;  /* 0x00000100ff437807 */ /* 0x000fe20002000000 */
[----:B------:R-:W-:Y:S01]  /*11e40*/  FMUL.FTZ R75, R75, R162 ;  /* 0x000000a24b4b7220 */ /* 0x000fe20000410000 */
[----:B------:R-:W-:Y:S01]  /*11e50*/  LOP3.LUT P6, RZ, R56, 0x4, RZ, 0xc0, !PT ;  /* 0x0000000438ff7812 */ /* 0x000fe200078cc0ff */
[----:B------:R-:W-:Y:S01]  /*11e60*/  FADD.FTZ R65, R65, R158 ;  /* 0x0000009e41417221 */ /* 0x000fe20000010000 */
[----:B------:R-:W-:Y:S01]  /*11e70*/  IMAD.WIDE.U32 R70, R70, 0x10000, RZ ;  /* 0x0001000046467825 */ /* 0x000fe200078e00ff */
[----:B------:R-:W-:-:S03]  /*11e80*/  UMOV UR6, 0xffffffff ;  /* 0xffffffff00067882 */ /* 0x000fc60000000000 */
[----:B------:R-:W-:Y:S01]  /*11e90*/  FADD.FTZ R68, R65, R156 ;  /* 0x0000009c41447221 */ /* 0x000fe20000010000 */
[----:B------:R-:W-:-:S04]  /*11ea0*/  IMAD.WIDE.U32 R76, R175, 0x10, R76 ;  /* 0x00000010af4c7825 */ /* 0x000fc800078e004c */
[----:B------:R-:W-:Y:S01]  /*11eb0*/  FADD.FTZ R68, R68, R161 ;  /* 0x000000a144447221 */ /* 0x000fe20000010000 */
[----:B------:R-:W-:-:S04]  /*11ec0*/  IMAD.WIDE.U32 R72, R175, 0x8, R72 ;  /* 0x00000008af487825 */ /* 0x000fc800078e0048 */
        /* <DEDUP_REMOVED lines=26> */
[----:B------:R-:W-:Y:S02]  /*12070*/  I2FP.F32.U32 R65, R142 ;  /* 0x0000008e00417245 */ /* 0x000fe40000201000 */
[----:B------:R-:W-:Y:S01]  /*12080*/  @P0 PRMT R142, R63, 0x7632, R142 ;  /* 0x000076323f8e0816 */ /* 0x000fe2000000008e */
[----:B------:R-:W-:Y:S02]  /*12090*/  FADD.FTZ R68, R69, R196 ;  /* 0x000000c445447221 */ /* 0x000fe40000010000 */
[----:B------:R-:W-:Y:S01]  /*120a0*/  FFMA.FTZ R164, R65, R164, 1.1641532182693481445e-10 ;  /* 0x2f00000041a47423 */ /* 0x000fe200000100a4 */
[----:B------:R-:W-:Y:S01]  /*120b0*/  @P0 SHF.L.U32 R142, R142, 0x10, RZ ;  /* 0x000000108e8e0819 */ /* 0x000fe200000006ff */
[----:B------:R-:W-:-:S03]  /*120c0*/  FADD.FTZ R68, R68, R199 ;  /* 0x000000c744447221 */ /* 0x000fc60000010000 */
[----:B------:R-:W-:Y:S01]  /*120d0*/  FSETP.GTU.FTZ.AND P1, PT, R164, R163, PT ;  /* 0x000000a3a400720b */ /* 0x000fe20003f3c000 */
[----:B------:R-:W-:Y:S01]  /*120e0*/  FADD.FTZ R65, R68, R197 ;  /* 0x000000c544417221 */ /* 0x000fe20000010000 */
[----:B------:R-:W-:Y:S02]  /*120f0*/  SEL R68, RZ, 0x1, P5 ;  /* 0x00000001ff447807 */ /* 0x000fe40002800000 */
[----:B------:R-:W-:Y:S01]  /*12100*/  SEL R162, RZ, 0x1000000, P1 ;  /* 0x01000000ffa27807 */ /* 0x000fe20000800000 */
[----:B------:R-:W-:Y:S01]  /*12110*/  FADD.FTZ R143, R65, R200 ;  /* 0x000000c8418f7221 */ /* 0x000fe20000010000 */
[----:B------:R-:W-:Y:S01]  /*12120*/  IMAD.WIDE.U32 R64, R64, 0x1000000, RZ ;  /* 0x0100000040407825 */ /* 0x000fe200078e00ff */
[----:B------:R-:W-:-:S03]  /*12130*/  FSEL R75, R75, RZ, !P1 ;  /* 0x000000ff4b4b7208 */ /* 0x000fc60004800000 */
[----:B------:R-:W-:Y:S01]  /*12140*/  FADD.FTZ R160, R143, R198 ;  /* 0x000000c68fa07221 */ /* 0x000fe20000010000 */
[----:B------:R-:W-:Y:S01]  /*12150*/  IMAD.WIDE.U32 R68, R68, 0x100, RZ ;  /* 0x0000010044447825 */ /* 0x000fe200078e00ff */
[----:B------:R-:W-:-:S03]  /*12160*/  LOP3.LUT R66, R67, R162, R66, 0xfe, !PT ;  /* 0x000000a243427212 */ /* 0x000fc600078efe42 */
[----:B------:R-:W-:Y:S01]  /*12170*/  @P0 FADD.FTZ R75, R75, R142 ;  /* 0x0000008e4b4b0221 */ /* 0x000fe20000010000 */
[----:B------:R-:W-:Y:S01]  /*12180*/  FADD.FTZ R143, R160, R201 ;  /* 0x000000c9a08f7221 */ /* 0x000fe20000010000 */
[----:B------:R-:W-:Y:S02]  /*12190*/  SEL R163, RZ, 0x1, P6 ;  /* 0x00000001ffa37807 */ /* 0x000fe40003000000 */
[----:B------:R-:W-:Y:S01]  /*121a0*/  LOP3.LUT R68, R68, R64, R70, 0xfe, !PT ;  /* 0x0000004044447212 */ /* 0x000fe200078efe46 */
[----:B------:R-:W-:Y:S01]  /*121b0*/  FADD.FTZ R64, R143, R202 ;  /* 0x000000ca8f407221 */ /* 0x000fe20000010000 */
[----:B------:R-:W-:Y:S02]  /*121c0*/  SEL R143, RZ, 0x1, P3 ;  /* 0x00000001ff8f7807 */ /* 0x000fe40001800000 */
[----:B------:R-:W-:Y:S01]  /*121d0*/  LOP3.LUT R68, R68, R163, RZ, 0xfc, !PT ;  /* 0x000000a344447212 */ /* 0x000fe200078efcff */
[----:B------:R-:W-:Y:S01]  /*121e0*/  FADD.FTZ R67, R64, R203 ;  /* 0x000000cb40437221 */ /* 0x000fe20000010000 */
[----:B------:R-:W-:-:S02]  /*121f0*/  LOP3.LUT R143, R65, R66, R143, 0xfe, !PT ;  /* 0x00000042418f7212 */ /* 0x000fc400078efe8f */
[----:B------:R-:W-:Y:S01]  /*12200*/  F2FP.BF16.F32.PACK_AB R66, R141, R138 ;  /* 0x0000008a8d42723e */ /* 0x000fe200000010ff */
[----:B------:R-:W-:Y:S01]  /*12210*/  FADD.FTZ R70, R67, R78 ;  /* 0x0000004e43467221 */ /* 0x000fe20000010000 */
[----:B------:R-:W-:Y:S02]  /*12220*/  F2FP.BF16.F32.PACK_AB R65, R140, R79 ;  /* 0x0000004f8c41723e */ /* 0x000fe400000010ff */
[----:B------:R-:W-:Y:S01]  /*12230*/  F2FP.BF16.F32.PACK_AB R64, R139, R78 ;  /* 0x0000004e8b40723e */ /* 0x000fe200000010ff */
[----:B------:R-:W-:Y:S01]  /*12240*/  FADD.FTZ R70, R70, R139 ;  /* 0x0000008b46467221 */ /* 0x000fe20000010000 */
[----:B------:R-:W-:Y:S02]  /*12250*/  F2FP.BF16.F32.PACK_AB R67, R75, R74 ;  /* 0x0000004a4b43723e */ /* 0x000fe400000010ff */
[----:B------:R-:W-:Y:S01]  /*12260*/  LOP3.LUT R69, R69, R143, R71, 0xfe, !PT ;  /* 0x0000008f45457212 */ /* 0x000fe200078efe47 */
[----:B------:R-:W-:Y:S01]  /*12270*/  FADD.FTZ R71, R70, R79 ;  /* 0x0000004f46477221 */ /* 0x000fe20000010000 */
[----:B------:R-:W-:Y:S01]  /*12280*/  ISETP.NE.AND P0, PT, R154, RZ, PT ;  /* 0x000000ff9a00720c */ /* 0x000fe20003f05270 */
[----:B------:R0:W-:Y:S02]  /*12290*/  STG.E.128 desc[UR4][R76.64], R64 ;  /* 0x000000404c007986 */ /* 0x0001e4000c101d04 */
[----:B------:R-:W-:-:S02]  /*122a0*/  FADD.FTZ R71, R71, R140 ;  /* 0x0000008c47477221 */ /* 0x000fc40000010000 */
[----:B------:R0:W-:Y:S02]  /*122b0*/  STG.E.64 desc[UR4][R72.64], R68 ;  /* 0x0000004448007986 */ /* 0x0001e4000c101b04 */
[----:B------:R-:W-:-:S04]  /*122c0*/  FADD.FTZ R70, R71, R138 ;  /* 0x0000008a47467221 */ /* 0x000fc80000010000 */
[----:B------:R-:W-:-:S04]  /*122d0*/  FADD.FTZ R71, R70, R141 ;  /* 0x0000008d46477221 */ /* 0x000fc80000010000 */
[----:B------:R-:W-:-:S04]  /*122e0*/  FADD.FTZ R70, R71, R74 ;  /* 0x0000004a47467221 */ /* 0x000fc80000010000 */
[----:B------:R-:W-:Y:S01]  /*122f0*/  FADD.FTZ R70, R70, R75 ;  /* 0x0000004b46467221 */ /* 0x000fe20000010000 */
[----:B0-----:R-:W-:Y:S06]  /*12300*/  BRA.DIV UR6, `(.L_x_1855) ;  /* 0x0000001206fc7947 */ /* 0x001fec000b800000 */
        /* <DEDUP_REMOVED lines=117> */
.L_x_1868:
[C---:B------:R-:W-:Y:S01]  /*12a60*/  FMUL.FTZ R64, R69.reuse, R69 ;  /* 0x0000004545407220 */ /* 0x040fe20000410000 */
[----:B------:R-:W-:Y:S01]  /*12a70*/  LOP3.LUT P1, RZ, R56, 0x10, RZ, 0xc0, !PT ;  /* 0x0000001038ff7812 */ /* 0x000fe2000782c0ff */
[----:B01----:R-:W-:Y:S01]  /*12a80*/  FADD.FTZ R68, R68, R73 ;  /* 0x0000004944447221 */ /* 0x003fe20000010000 */
[----:B------:R-:W0:Y:S02]  /*12a90*/  @!P0 LDC.64 R66, c[0x0][0x250] ;  /* 0x00009400ff428b82 */ /* 0x000e240000000a00 */
[----:B------:R-:W-:Y:S01]  /*12aa0*/  FSEL R64, R64, RZ, P1 ;  /* 0x000000ff40407208 */ /* 0x000fe20000800000 */
[----:B------:R-:W-:Y:S01]  /*12ab0*/  FFMA.FTZ R65, R68, R65, UR10 ;  /* 0x0000000a44417e23 */ /* 0x000fe20008010041 */
[----:B------:R-:W-:-:S03]  /*12ac0*/  FSEL R68, R69, RZ, !P1 ;  /* 0x000000ff45447208 */ /* 0x000fc60004800000 */
[----:B------:R-:W-:Y:S02]  /*12ad0*/  FADD.FTZ R71, R65, R64 ;  /* 0x0000004041477221 */ /* 0x000fe40000010000 */
[----:B------:R-:W1:Y:S01]  /*12ae0*/  @!P0 LDC.64 R64, c[0x0][0x258] ;  /* 0x00009600ff408b82 */ /* 0x000e620000000a00 */
[C---:B------:R-:W-:Y:S01]  /*12af0*/  FADD.FTZ R72, -R68.reuse, R155 ;  /* 0x0000009b44487221 */ /* 0x040fe20000010100 */
        /* <DEDUP_REMOVED lines=48> */
[C---:B--2---:R-:W-:Y:S01]  /*12e00*/  FMUL.FTZ R68, R71.reuse, R72 ;  /* 0x0000004847447220 */ /* 0x044fe20000410000 */
[C---:B0-----:R-:W-:Y:S01]  /*12e10*/  @!P0 IMAD.WIDE R66, R0.reuse, 0x4, R66 ;  /* 0x0000000400428825 */ /* 0x041fe200078e0242 */
[----:B------:R-:W0:Y:S03]  /*12e20*/  LDC.64 R72, c[0x0][0x2b8] ;  /* 0x0000ae00ff487b82 */ /* 0x000e260000000a00 */
        /* <DEDUP_REMOVED lines=8> */
[----:B-1----:R-:W-:-:S04]  /*12eb0*/  @!P0 IMAD.WIDE R64, R0, 0x4, R64 ;  /* 0x0000000400408825 */ /* 0x002fc800078e0240 */
        /* <DEDUP_REMOVED lines=9> */
[----:B------:R-:W-:Y:S01]  /*12f50*/  FMUL.FTZ R191, R71, R162 ;  /* 0x000000a247bf7220 */ /* 0x000fe20000410000 */
[----:B--2---:R-:W-:Y:S01]  /*12f60*/  FFMA.FTZ R66, R141, R47, R20 ;  /* 0x0000002f8d427223 */ /* 0x004fe20000010014 */
[----:B------:R-:W-:Y:S01]  /*12f70*/  FFMA.FTZ R69, R77, R119, R94 ;  /* 0x000000774d457223 */ /* 0x000fe2000001005e */
[----:B------:R-:W-:Y:S01]  /*12f80*/  FFMA.FTZ R67, R142, R46, R21 ;  /* 0x0000002e8e437223 */ /* 0x000fe20000010015 */
[----:B------:R-:W-:Y:S01]  /*12f90*/  FFMA.FTZ R141, R74, R122, R95 ;  /* 0x0000007a4a8d7223 */ /* 0x000fe2000001005f */
[C---:B------:R-:W-:Y:S01]  /*12fa0*/  FMUL.FTZ R184, R71.reuse, R176 ;  /* 0x000000b047b87220 */ /* 0x040fe20000410000 */
[C---:B------:R-:W-:Y:S01]  /*12fb0*/  FMUL.FTZ R186, R71.reuse, R164 ;  /* 0x000000a447ba7220 */ /* 0x040fe20000410000 */
[C---:B------:R-:W-:Y:S01]  /*12fc0*/  FMUL.FTZ R193, R71.reuse, R178 ;  /* 0x000000b247c17220 */ /* 0x040fe20000410000 */
[----:B------:R1:W-:Y:S01]  /*12fd0*/  @!P0 STG.E desc[UR4][R64.64], R71 ;  /* 0x0000004740008986 */ /* 0x0003e2000c101904 */
        /* <DEDUP_REMOVED lines=11> */
[----:B-1----:R-:W-:Y:S01]  /*13090*/  F2FP.BF16.F32.PACK_AB R65, R69, R68 ;  /* 0x000000444541723e */ /* 0x002fe200000010ff */
[C---:B------:R-:W-:Y:S01]  /*130a0*/  FMUL.FTZ R178, R71.reuse, R222 ;  /* 0x000000de47b27220 */ /* 0x040fe20000410000 */
[----:B------:R-:W-:Y:S01]  /*130b0*/  F2FP.BF16.F32.PACK_AB R64, R70, R75 ;  /* 0x0000004b4640723e */ /* 0x000fe200000010ff */
        /* <DEDUP_REMOVED lines=19> */
[----:B------:R-:W-:Y:S01]  /*131f0*/  F2FP.BF16.F32.PACK_AB R67, R140, R67 ;  /* 0x000000438c43723e */ /* 0x000fe200000010ff */
[----:B------:R-:W-:Y:S01]  /*13200*/  FFMA.FTZ R68, R185, R49, R22 ;  /* 0x00000031b9447223 */ /* 0x000fe20000010016 */
[----:B------:R-:W-:Y:S01]  /*13210*/  F2FP.BF16.F32.PACK_AB R66, R141, R66 ;  /* 0x000000428d42723e */ /* 0x000fe200000010ff */
[----:B------:R-:W-:Y:S01]  /*13220*/  FFMA.FTZ R69, R182, R48, R23 ;  /* 0x00000030b6457223 */ /* 0x000fe20000010017 */
[----:B------:R-:W-:Y:S01]  /*13230*/  FFMA.FTZ R74, R189, R123, R98 ;  /* 0x0000007bbd4a7223 */ /* 0x000fe20000010062 */
[----:B------:R-:W-:Y:S01]  /*13240*/  FFMA.FTZ R75, R152, R124, R97 ;  /* 0x0000007c984b7223 */ /* 0x000fe20000010061 */
[----:B------:R-:W-:Y:S01]  /*13250*/  LEA R76, P0, R153, UR12, 0x4 ;  /* 0x0000000c994c7c11 */ /* 0x000fe2000f8020ff */
[----:B------:R-:W-:Y:S01]  /*13260*/  FFMA.FTZ R70, R191, R51, R24 ;  /* 0x00000033bf467223 */ /* 0x000fe20000010018 */
[----:B------:R-:W-:Y:S01]  /*13270*/  FFMA.FTZ R71, R186, R50, R25 ;  /* 0x00000032ba477223 */ /* 0x000fe20000010019 */
[----:B------:R-:W-:Y:S01]  /*13280*/  FFMA.FTZ R140, R193, R125, R100 ;  /* 0x0000007dc18c7223 */ /* 0x000fe20000010064 */
[----:B------:R-:W-:Y:S01]  /*13290*/  FFMA.FTZ R141, R184, R126, R99 ;  /* 0x0000007eb88d7223 */ /* 0x000fe20000010063 */
[----:B------:R-:W-:Y:S01]  /*132a0*/  LEA.HI.X R77, R153, UR13, RZ, 0x4, P0 ;  /* 0x0000000d994d7c11 */ /* 0x000fe200080f24ff */
[----:B0-----:R-:W-:Y:S01]  /*132b0*/  IMAD.WIDE.U32 R142, R177, 0x10, R72 ;  /* 0x00000010b18e7825 */ /* 0x001fe200078e0048 */
[----:B------:R-:W-:-:S03]  /*132c0*/  F2FP.BF16.F32.PACK_AB R69, R74, R69 ;  /* 0x000000454a45723e */ /* 0x000fc600000010ff */
[----:B------:R-:W-:Y:S01]  /*132d0*/  FFMA.FTZ R166, R166, R82, R35 ;  /* 0x00000052a6a67223 */ /* 0x000fe20000010023 */
[----:B------:R-:W-:Y:S01]  /*132e0*/  F2FP.BF16.F32.PACK_AB R68, R75, R68 ;  /* 0x000000444b44723e */ /* 0x000fe200000010ff */
[--C-:B------:R-:W-:Y:S01]  /*132f0*/  IMAD.WIDE.U32 R74, R151, 0x10, R72.reuse ;  /* 0x00000010974a7825 */ /* 0x100fe200078e0048 */
[----:B------:R-:W-:Y:S01]  /*13300*/  F2FP.BF16.F32.PACK_AB R71, R140, R71 ;  /* 0x000000478c47723e */ /* 0x000fe200000010ff */
[----:B------:R0:W-:Y:S01]  /*13310*/  STG.E.128 desc[UR4][R76.64], R64 ;  /* 0x000000404c007986 */ /* 0x0001e2000c101d04 */
[----:B------:R-:W-:Y:S01]  /*13320*/  F2FP.BF16.F32.PACK_AB R70, R141, R70 ;  /* 0x000000468d46723e */ /* 0x000fe200000010ff */
[----:B------:R-:W-:-:S04]  /*13330*/  IMAD.WIDE.U32 R140, R165, 0x10, R72 ;  /* 0x00000010a58c7825 */ /* 0x000fc800078e0048 */
[----:B------:R-:W-:Y:S01]  /*13340*/  FFMA.FTZ R161, R161, R135, R112 ;  /* 0x00000087a1a17223 */ /* 0x000fe20000010070 */
[----:B------:R-:W-:Y:S01]  /*13350*/  FFMA.FTZ R195, R195, R55, R28 ;  /* 0x00000037c3c37223 */ /* 0x000fe2000001001c */
[----:B------:R-:W-:Y:S01]  /*13360*/  FFMA.FTZ R216, R216, R54, R29 ;  /* 0x00000036d8d87223 */ /* 0x000fe2000001001d */
[----:B------:R-:W-:Y:S01]  /*13370*/  IMAD.WIDE.U32 R152, R187, 0x10, R72 ;  /* 0x00000010bb987825 */ /* 0x000fe200078e0048 */
[----:B------:R1:W-:Y:S03]  /*13380*/  STG.E.128 desc[UR4][R74.64], R68 ;  /* 0x000000444a007986 */ /* 0x0003e6000c101d04 */
        /* <DEDUP_REMOVED lines=10> */
[----:B0-----:R-:W-:Y:S01]  /*13430*/  FFMA.FTZ R64, R167, R53, R26 ;  /* 0x00000035a7407223 */ /* 0x001fe2000001001a */
[----:B------:R-:W-:Y:S01]  /*13440*/  FFMA.FTZ R65, R164, R52, R27 ;  /* 0x00000034a4417223 */ /* 0x000fe2000001001b */
[----:B------:R-:W-:Y:S01]  /*13450*/  FFMA.FTZ R77, R154, R136, R111 ;  /* 0x000000889a4d7223 */ /* 0x000fe2000001006f */
[----:B------:R-:W-:Y:S01]  /*13460*/  FFMA.FTZ R76, R179, R137, R114 ;  /* 0x00000089b34c7223 */ /* 0x000fe20000010072 */
[----:B------:R-:W-:-:S02]  /*13470*/  LEA R154, P0, R175, UR12, 0x4 ;  /* 0x0000000caf9a7c11 */ /* 0x000fc4000f8020ff */
[----:B------:R-:W-:Y:S01]  /*13480*/  F2FP.BF16.F32.PACK_AB R64, R73, R64 ;  /* 0x000000404940723e */ /* 0x000fe200000010ff */
[----:B-1----:R-:W-:Y:S01]  /*13490*/  FFMA.FTZ R68, R139, R57, R30 ;  /* 0x000000398b447223 */ /* 0x002fe2000001001e */
[----:B------:R-:W-:Y:S01]  /*134a0*/  FFMA.FTZ R74, R171, R83, R36 ;  /* 0x00000053ab4a7223 */ /* 0x000fe20000010024 */
[----:B------:R-:W-:Y:S01]  /*134b0*/  FFMA.FTZ R139, R170, R144, R113 ;  /* 0x00000090aa8b7223 */ /* 0x000fe20000010071 */
[----:B------:R-:W-:Y:S01]  /*134c0*/  FFMA.FTZ R73, R138, R132, R107 ;  /* 0x000000848a497223 */ /* 0x000fe2000001006b */
[----:B------:R-:W-:Y:S01]  /*134d0*/  F2FP.BF16.F32.PACK_AB R65, R72, R65 ;  /* 0x000000414841723e */ /* 0x000fe200000010ff */
[----:B------:R-:W-:Y:S01]  /*134e0*/  FFMA.FTZ R72, R163, R81, R34 ;  /* 0x00000051a3487223 */ /* 0x000fe20000010022 */
[----:B------:R-:W-:Y:S01]  /*134f0*/  FFMA.FTZ R75, R172, R84, R37 ;  /* 0x00000054ac4b7223 */ /* 0x000fe20000010025 */
[----:B------:R-:W-:Y:S01]  /*13500*/  F2FP.BF16.F32.PACK_AB R74, R139, R74 ;  /* 0x0000004a8b4a723e */ /* 0x000fe200000010ff */
[----:B------:R-:W-:Y:S01]  /*13510*/  FFMA.FTZ R70, R176, R134, R109 ;  /* 0x00000086b0467223 */ /* 0x000fe2000001006d */
[----:B------:R-:W0:Y:S01]  /*13520*/  LDC.64 R138, c[0x0][0x210] ;  /* 0x00008400ff8a7b82 */ /* 0x000e220000000a00 */
        /* <DEDUP_REMOVED lines=11> */
[----:B------:R-:W-:-:S02]  /*135e0*/  F2FP.BF16.F32.PACK_AB R67, R197, R216 ;  /* 0x000000d8c543723e */ /* 0x000fc400000010ff */
[----:B------:R-:W-:Y:S02]  /*135f0*/  F2FP.BF16.F32.PACK_AB R66, R214, R195 ;  /* 0x000000c3d642723e */ /* 0x000fe400000010ff */
[----:B------:R-:W-:Y:S02]  /*13600*/  F2FP.BF16.F32.PACK_AB R71, R183, R180 ;  /* 0x000000b4b747723e */ /* 0x000fe400000010ff */
[----:B------:R-:W-:Y:S01]  /*13610*/  F2FP.BF16.F32.PACK_AB R70, R70, R181 ;  /* 0x000000b54646723e */ /* 0x000fe200000010ff */
[----:B------:R1:W-:Y:S01]  /*13620*/  STG.E.128 desc[UR4][R140.64], R64 ;  /* 0x000000408c007986 */ /* 0x0003e2000c101d04 */
[----:B------:R-:W-:Y:S02]  /*13630*/  F2FP.BF16.F32.PACK_AB R69, R69, R178 ;  /* 0x000000b24545723e */ /* 0x000fe400000010ff */
[----:B------:R-:W-:Y:S02]  /*13640*/  F2FP.BF16.F32.PACK_AB R79, R162, R161 ;  /* 0x000000a1a24f723e */ /* 0x000fe400000010ff */
[----:B------:R-:W-:Y:S01]  /*13650*/  F2FP.BF16.F32.PACK_AB R78, R159, R78 ;  /* 0x0000004e9f4e723e */ /* 0x000fe200000010ff */
[----:B------:R1:W-:Y:S01]  /*13660*/  STG.E.128 desc[UR4][R142.64], R68 ;  /* 0x000000448e007986 */ /* 0x0003e2000c101d04 */
[----:B------:R-:W-:Y:S01]  /*13670*/  F2FP.BF16.F32.PACK_AB R77, R156, R77 ;  /* 0x0000004d9c4d723e */ /* 0x000fe200000010ff */
[----:B0-----:R-:W-:Y:S01]  /*13680*/  IMAD R0, R138, 0x4, R0 ;  /* 0x000000048a007824 */ /* 0x001fe200078e0200 */
[----:B------:R-:W-:Y:S01]  /*13690*/  LEA.HI.X R155, R175, UR13, RZ, 0x4, P0 ;  /* 0x0000000daf9b7c11 */ /* 0x000fe200080f24ff */
[----:B------:R1:W-:Y:S01]  /*136a0*/  STG.E.128 desc[UR4][R152.64], R72 ;  /* 0x0000004898007986 */ /* 0x0003e2000c101d04 */
[----:B------:R-:W-:-:S02]  /*136b0*/  F2FP.BF16.F32.PACK_AB R76, R151, R76 ;  /* 0x0000004c974c723e */ /* 0x000fc400000010ff */
[----:B------:R-:W-:-:S03]  /*136c0*/  ISETP.GE.AND P0, PT, R0, R139, PT ;  /* 0x0000008b0000720c */ /* 0x000fc60003f06270 */
[----:B------:R1:W-:Y:S10]  /*136d0*/  STG.E.128 desc[UR4][R154.64], R76 ;  /* 0x0000004c9a007986 */ /* 0x0003f4000c101d04 */
[----:B------:R-:W-:Y:S05]  /*136e0*/  @!P0 BRA `(.L_x_1856) ;  /* 0xfffffed800ac8947 */ /* 0x000fea000383ffff */
[----:B------:R-:W-:Y:S05]  /*136f0*/  EXIT ;  /* 0x000000000000794d */ /* 0x000fea0003800000 */
.L_x_1855:
        /* <DEDUP_REMOVED lines=8> */
.L_x_1858:
[----:B------:R-:W-:Y:S05]  /*13780*/  BSYNC B0 ;  /* 0x0000000000007941 */ /* 0x000fea0003800000 */
.L_x_1857:
        /* <DEDUP_REMOVED lines=9> */
.L_x_1859:
[----:B------:R-:W-:Y:S02]  /*13820*/  IMAD.MOV.U32 R76, RZ, RZ, 0x4 ;  /* 0x00000004ff4c7424 */ /* 0x000fe400078e00ff */
[----:B------:R-:W-:-:S04]  /*13830*/  IMAD.MOV.U32 R65, RZ, RZ, R73 ;  /* 0x000000ffff417224 */ /* 0x000fc800078e0049 */
[----:B------:R-:W-:-:S05]  /*13840*/  FADD.FTZ R67, R66, R65 ;  /* 0x0000004142437221 */ /* 0x000fca0000010000 */
[----:B------:R-:W-:-:S07]  /*13850*/  MOV R77, R67 ;  /* 0x00000043004d7202 */ /* 0x000fce0000000f00 */
[----:B------:R-:W-:Y:S05]  /*13860*/  WARPSYNC.COLLECTIVE R72, `(.L_x_1860) ;  /* 0x0000000048087348 */ /* 0x000fea0003c00000 */
[----:B------:R0:W1:Y:S02]  /*13870*/  SHFL.BFLY P1, R73, R77, R76, R143 ;  /* 0x0c00004c4d497389 */ /* 0x000064000002008f */
[----:B01----:R-:W-:Y:S01]  /*13880*/  ENDCOLLECTIVE ;  /* 0x000000000000791b */ /* 0x003fe20003800000 */
.L_x_1860:
[----:B------:R-:W-:Y:S01]  /*13890*/  HFMA2.MMA R76, -RZ, RZ, 0, 4.76837158203125e-07 ;  /* 0x00000008ff4c7435 */ /* 0x000fe200000001ff */
[----:B------:R-:W-:-:S05]  /*138a0*/  MOV R64, R73 ;  /* 0x0000004900407202 */ /* 0x000fca0000000f00 */
[----:B------:R-:W-:-:S04]  /*138b0*/  FADD.FTZ R68, R67, R64 ;  /* 0x0000004043447221 */ /* 0x000fc80000010000 */
[----:B------:R-:W-:-:S07]  /*138c0*/  IMAD.MOV.U32 R77, RZ, RZ, R68 ;  /* 0x000000ffff4d7224 */ /* 0x000fce00078e0044 */
[----:B------:R-:W-:Y:S05]  /*138d0*/  WARPSYNC.COLLECTIVE R72, `(.L_x_1861) ;  /* 0x0000000048087348 */ /* 0x000fea0003c00000 */
[----:B------:R0:W1:Y:S02]  /*138e0*/  SHFL.BFLY P1, R73, R77, R76, R143 ;  /* 0x0c00004c4d497389 */ /* 0x000064000002008f */
[----:B01----:R-:W-:Y:S01]  /*138f0*/  ENDCOLLECTIVE ;  /* 0x000000000000791b */ /* 0x003fe20003800000 */
.L_x_1861:
        /* <DEDUP_REMOVED lines=8> */
.L_x_1862:
        /* <DEDUP_REMOVED lines=99> */
[----:B------:R-:W-:-:S04]  /*13fb0*/  FFMA.FTZ R64, R67, R67, R64 ;  /* 0x0000004343407223 */ /* 0x000fc80000010040 */
[----:B------:R-:W-:-:S07]  /*13fc0*/  IMAD.MOV.U32 R77, RZ, RZ, R64 ;  /* 0x000000ffff4d7224 */ /* 0x000fce00078e0040 */
[----:B------:R-:W-:Y:S05]  /*13fd0*/  WARPSYNC.COLLECTIVE R72, `(.L_x_1863) ;  /* 0x0000000048087348 */ /* 0x000fea0003c00000 */
[----:B------:R0:W1:Y:S02]  /*13fe0*/  SHFL.BFLY P1, R73, R77, R76, R143 ;  /* 0x0c00004c4d497389 */ /* 0x000064000002008f */
[----:B01----:R-:W-:Y:S01]  /*13ff0*/  ENDCOLLECTIVE ;  /* 0x000000000000791b */ /* 0x003fe20003800000 */
.L_x_1863:
[----:B------:R-:W-:Y:S02]  /*14000*/  IMAD.MOV.U32 R76, RZ, RZ, 0x2 ;  /* 0x00000002ff4c7424 */ /* 0x000fe400078e00ff */
[----:B------:R-:W-:-:S04]  /*14010*/  IMAD.MOV.U32 R67, RZ, RZ, R73 ;  /* 0x000000ffff437224 */ /* 0x000fc800078e0049 */
[----:B------:R-:W-:-:S05]  /*14020*/  FADD.FTZ R67, R64, R67 ;  /* 0x0000004340437221 */ /* 0x000fca0000010000 */
[----:B------:R-:W-:-:S07]  /*14030*/  MOV R77, R67 ;  /* 0x00000043004d7202 */ /* 0x000fce0000000f00 */
[----:B------:R-:W-:Y:S05]  /*14040*/  WARPSYNC.COLLECTIVE R72, `(.L_x_1864) ;  /* 0x0000000048087348 */ /* 0x000fea0003c00000 */
[----:B------:R0:W1:Y:S02]  /*14050*/  SHFL.BFLY P1, R73, R77, R76, R143 ;  /* 0x0c00004c4d497389 */ /* 0x000064000002008f */
[----:B01----:R-:W-:Y:S01]  /*14060*/  ENDCOLLECTIVE ;  /* 0x000000000000791b */ /* 0x003fe20003800000 */
.L_x_1864:
[----:B------:R-:W-:Y:S01]  /*14070*/  HFMA2.MMA R76, -RZ, RZ, 0, 2.384185791015625e-07 ;  /* 0x00000004ff4c7435 */ /* 0x000fe200000001ff */
[----:B------:R-:W-:-:S05]  /*14080*/  MOV R66, R73 ;  /* 0x0000004900427202 */ /* 0x000fca0000000f00 */
[----:B------:R-:W-:-:S04]  /*14090*/  FADD.FTZ R66, R67, R66 ;  /* 0x0000004243427221 */ /* 0x000fc80000010000 */
[----:B------:R-:W-:-:S07]  /*140a0*/  IMAD.MOV.U32 R77, RZ, RZ, R66 ;  /* 0x000000ffff4d7224 */ /* 0x000fce00078e0042 */
[----:B------:R-:W-:Y:S05]  /*140b0*/  WARPSYNC.COLLECTIVE R72, `(.L_x_1865) ;  /* 0x0000000048087348 */ /* 0x000fea0003c00000 */
[----:B------:R0:W1:Y:S02]  /*140c0*/  SHFL.BFLY P1, R73, R77, R76, R143 ;  /* 0x0c00004c4d497389 */ /* 0x000064000002008f */
[----:B01----:R-:W-:Y:S01]  /*140d0*/  ENDCOLLECTIVE ;  /* 0x000000000000791b */ /* 0x003fe20003800000 */
.L_x_1865:
[----:B------:R-:W-:Y:S02]  /*140e0*/  IMAD.MOV.U32 R76, RZ, RZ, 0x8 ;  /* 0x00000008ff4c7424 */ /* 0x000fe400078e00ff */
[----:B------:R-:W-:-:S04]  /*140f0*/  IMAD.MOV.U32 R71, RZ, RZ, R73 ;  /* 0x000000ffff477224 */ /* 0x000fc800078e0049 */
[----:B------:R-:W-:-:S05]  /*14100*/  FADD.FTZ R71, R66, R71 ;  /* 0x0000004742477221 */ /* 0x000fca0000010000 */
[----:B------:R-:W-:-:S07]  /*14110*/  MOV R77, R71 ;  /* 0x00000047004d7202 */ /* 0x000fce0000000f00 */
[----:B------:R-:W-:Y:S05]  /*14120*/  WARPSYNC.COLLECTIVE R72, `(.L_x_1866) ;  /* 0x0000000048087348 */ /* 0x000fea0003c00000 */
[----:B------:R0:W1:Y:S02]  /*14130*/  SHFL.BFLY P1, R73, R77, R76, R143 ;  /* 0x0c00004c4d497389 */ /* 0x000064000002008f */
[----:B01----:R-:W-:Y:S01]  /*14140*/  ENDCOLLECTIVE ;  /* 0x000000000000791b */ /* 0x003fe20003800000 */
.L_x_1866:
[----:B------:R-:W-:Y:S01]  /*14150*/  HFMA2.MMA R76, -RZ, RZ, 0, 9.5367431640625e-07 ;  /* 0x00000010ff4c7435 */ /* 0x000fe200000001ff */
[----:B------:R-:W-:-:S05]  /*14160*/  MOV R68, R73 ;  /* 0x0000004900447202 */ /* 0x000fca0000000f00 */
[----:B------:R-:W-:-:S04]  /*14170*/  FADD.FTZ R68, R71, R68 ;  /* 0x0000004447447221 */ /* 0x000fc80000010000 */
[----:B------:R-:W-:-:S07]  /*14180*/  IMAD.MOV.U32 R77, RZ, RZ, R68 ;  /* 0x000000ffff4d7224 */ /* 0x000fce00078e0044 */
[----:B------:R-:W-:Y:S05]  /*14190*/  WARPSYNC.COLLECTIVE R72, `(.L_x_1867) ;  /* 0x0000000048087348 */ /* 0x000fea0003c00000 */
[----:B------:R0:W1:Y:S02]  /*141a0*/  SHFL.BFLY P1, R73, R77, R76, R143 ;  /* 0x0c00004c4d497389 */ /* 0x000064000002008f */
[----:B01----:R-:W-:Y:S01]  /*141b0*/  ENDCOLLECTIVE ;  /* 0x000000000000791b */ /* 0x003fe20003800000 */
.L_x_1867:
[----:B------:R-:W-:Y:S05]  /*141c0*/  BRA `(.L_x_1868) ;  /* 0xffffffe800247947 */ /* 0x000fea000383ffff */
.L_x_1869:
        /* <DEDUP_REMOVED lines=11> */
.L_x_44344:


//--------------------- .text._ZN10layer_norm13ln_fwd_kernelINS_13Kernel_traitsI13__nv_bfloat16S2_S2_S2_fjLj1536ELj1ELj4ELj1ELj16ENS_18Kernel_traits_baseILj1536ES2_S2_S2_S2_fjLj128EEEEELb1ELb0ELb1ELb0EEEvNS_9FwdParamsE --------------------------
	.section	.text._ZN10layer_norm13ln_fwd_kernelINS_13Kernel_traitsI13__nv_bfloat16S2_S2_S2_fjLj1536ELj1ELj4ELj1ELj16ENS_18Kernel_traits_baseILj1536ES2_S2_S2_S2_fjLj128EEEEELb1ELb0ELb1ELb0EEEvNS_9FwdParamsE,"ax",@progbits
	.align	128
        .global         _ZN10layer_norm13ln_fwd_kernelINS_13Kernel_traitsI13__nv_bfloat16S2_S2_S2_fjLj1536ELj1ELj4ELj1ELj16ENS_18Kernel_traits_baseILj1536ES2_S2_S2_S2_fjLj128EEEEELb1ELb0ELb1ELb0EEEvNS_9FwdParamsE
        .type           _ZN10layer_norm13ln_fwd_kernelINS_13Kernel_traitsI13__nv_bfloat16S2_S2_S2_fjLj1536ELj1ELj4ELj1ELj16ENS_18Kernel_traits_baseILj1536ES2_S2_S2_S2_fjLj128EEEEELb1ELb0ELb1ELb0EEEvNS_9FwdParamsE,@function
        .size           _ZN10layer_norm13ln_fwd_kernelINS_13Kernel_traitsI13__nv_bfloat16S2_S2_S2_fjLj1536ELj1ELj4ELj1ELj16ENS_18Kernel_traits_baseILj1536ES2_S2_S2_S2_fjLj128EEEEELb1ELb0ELb1ELb0EEEvNS_9FwdParamsE,(.L_x_44345 - _ZN10layer_norm13ln_fwd_kernelINS_13Kernel_traitsI13__nv_bfloat16S2_S2_S2_fjLj1536ELj1ELj4ELj1ELj16ENS_18Kernel_traits_baseILj1536ES2_S2_S2_S2_fjLj128EEEEELb1ELb0ELb1ELb0EEEvNS_9FwdParamsE)
        .other          _ZN10layer_norm13ln_fwd_kernelINS_13Kernel_traitsI13__nv_bfloat16S2_S2_S2_fjLj1536ELj1ELj4ELj1ELj16ENS_18Kernel_traits_baseILj1536ES2_S2_S2_S2_fjLj128EEEEELb1ELb0ELb1ELb0EEEvNS_9FwdParamsE,@"STO_CUDA_ENTRY STV_DEFAULT"
_ZN10layer_norm13ln_fwd_kernelINS_13Kernel_traitsI13__nv_bfloat16S2_S2_S2_fjLj1536ELj1ELj4ELj1ELj16ENS_18Kernel_traits_baseILj1536ES2_S2_S2_S2_fjLj128EEEEELb1ELb0ELb1ELb0EEEvNS_9FwdParamsE:
.text._ZN10layer_norm13ln_fwd_kernelINS_13Kernel_traitsI13__nv_bfloat16S2_S2_S2_fjLj1536ELj1ELj4ELj1ELj16ENS_18Kernel_traits_baseILj1536ES2_S2_S2_S2_fjLj128EEEEELb1ELb0ELb1ELb0EEEvNS_9FwdParamsE:
        /* <DEDUP_REMOVED lines=22> */
[----:B------:R-:W-:Y:S01]  /*0160*/  SHF.R.U32.HI R35, RZ, 0x5, R54 ;  /* 0x00000005ff237819 */ /* 0x000fe20000011636 */
[----:B------:R-:W-:Y:S01]  /*0170*/  IMAD.MOV.U32 R57, RZ, RZ, R44 ;  /* 0x000000ffff397224 */ /* 0x000fe200078e002c */
[----:B------:R-:W-:Y:S02]  /*0180*/  LEA.HI R0, R0, R11, RZ, 0x3 ;  /* 0x0000000b00007211 */ /* 0x000fe400078f18ff */
[----:B----4-:R-:W-:Y:S01]  /*0190*/  @P0 IADD3 R94, P1, R2, R5, RZ ;  /* 0x00000005025e0210 */ /* 0x010fe20007f3e0ff */
[----:B------:R-:W-:-:S04]  /*01a0*/  IMAD.WIDE.U32 R4, R53, -0x326172a9, RZ ;  /* 0xcd9e8d5735047825 */ /* 0x000fc800078e00ff */
[----:B------:R-:W-:Y:S01]  /*01b0*/  @P0 IMAD.X R95, RZ, RZ, R3, P1 ;  /* 0x000000ffff5f0224 */ /* 0x000fe200008e0603 */
[----:B-----5:R-:W-:Y:S01]  /*01c0*/  IADD3 R50, R203, -0x4498517b, RZ ;  /* 0xbb67ae85cb327810 */ /* 0x020fe20007ffe0ff */
[----:B------:R-:W-:-:S03]  /*01d0*/  VIADD R49, R202, 0x9e3779b9 ;  /* 0x9e3779b9ca317836 */ /* 0x000fc60000000000 */
[--C-:B------:R-:W-:Y:S01]  /*01e0*/  SHF.R.U64 R52, R94, 0x2, R95.reuse ;  /* 0x000000025e347819 */ /* 0x100fe2000000125f */
[----:B------:R-:W-:Y:S01]  /*01f0*/  VIADD R48, R202, 0x3c6ef372 ;  /* 0x3c6ef372ca307836 */ /* 0x000fe20000000000 */
[----:B------:R-:W-:Y:S01]  /*0200*/  SHF.R.U32.HI R51, RZ, 0x2, R95 ;  /* 0x00000002ff337819 */ /* 0x000fe2000001165f */
[C---:B------:R-:W-:Y:S01]  /*0210*/  VIADD R46, R203.reuse, 0x32370b8f ;  /* 0x32370b8fcb2e7836 */ /* 0x040fe20000000000 */
[----:B------:R-:W-:Y:S01]  /*0220*/  IADD3 R47, R203, 0x76cf5d0a, RZ ;  /* 0x76cf5d0acb2f7810 */ /* 0x000fe20007ffe0ff */
[----:B------:R-:W-:Y:S01]  /*0230*/  IMAD.WIDE.U32 R2, R52, -0x2daee0ad, RZ ;  /* 0xd2511f5334027825 */ /* 0x000fe200078e00ff */
[----:B------:R-:W-:Y:S02]  /*0240*/  LOP3.LUT R6, R5, R51, R202, 0x96, !PT ;  /* 0x0000003305067212 */ /* 0x000fe400078e96ca */
[C---:B------:R-:W-:Y:S01]  /*0250*/  IADD3 R43, R202.reuse, 0x78dde6e4, RZ ;  /* 0x78dde6e4ca2b7810 */ /* 0x040fe20007ffe0ff */
[----:B------:R-:W-:Y:S01]  /*0260*/  VIADD R45, R202, 0xdaa66d2b ;  /* 0xdaa66d2bca2d7836 */ /* 0x000fe20000000000 */
[----:B------:R-:W-:Y:S01]  /*0270*/  LOP3.LUT R8, R3, R203, RZ, 0x3c, !PT ;  /* 0x000000cb03087212 */ /* 0x000fe200078e3cff */
[----:B------:R-:W-:Y:S01]  /*0280*/  IMAD.WIDE.U32 R6, R6, -0x2daee0ad, RZ ;  /* 0xd2511f5306067825 */ /* 0x000fe200078e00ff */
[----:B------:R-:W-:-:S02]  /*0290*/  IADD3 R41, R203, -0x56f99767, RZ ;  /* 0xa9066899cb297810 */ /* 0x000fc40007ffe0ff */
[----:B------:R-:W-:Y:S01]  /*02a0*/  IADD3 R37, R203, 0x646e171e, RZ ;  /* 0x646e171ecb257810 */ /* 0x000fe20007ffe0ff */
        /* <DEDUP_REMOVED lines=16> */
[----:B------:R-:W-:Y:S02]  /*03b0*/  LOP3.LUT R28, R5, R8, R43, 0x96, !PT ;  /* 0x00000008051c7212 */ /* 0x000fe400078e962b */
[----:B------:R-:W-:Y:S02]  /*03c0*/  LOP3.LUT R5, R57, 0x1f, RZ, 0x3c, !PT ;  /* 0x0000001f39057812 */ /* 0x000fe400078e3cff */
[----:B------:R-:W-:Y:S01]  /*03d0*/  LOP3.LUT R6, R3, R6, R42, 0x96, !PT ;  /* 0x0000000603067212 */ /* 0x000fe200078e962a */
[----:B------:R-:W-:Y:S01]  /*03e0*/  IMAD.WIDE.U32 R28, R28, -0x2daee0ad, RZ ;  /* 0xd2511f531c1c7825 */ /* 0x000fe200078e00ff */
[----:B------:R-:W-:-:S03]  /*03f0*/  LEA.HI.SX32 R40, R0, R5, 0x1d ;  /* 0x0000000500287211 */ /* 0x000fc600078feaff */
[----:B------:R-:W-:Y:S01]  /*0400*/  IMAD.WIDE.U32 R6, R6, -0x326172a9, RZ ;  /* 0xcd9e8d5706067825 */ /* 0x000fe200078e00ff */
[C---:B------:R-:W-:Y:S02]  /*0410*/  LOP3.LUT P5, RZ, R40.reuse, 0xffffffe0, RZ, 0xc0, !PT ;  /* 0xffffffe028ff7812 */ /* 0x040fe400078ac0ff */
[----:B------:R-:W-:Y:S02]  /*0420*/  LOP3.LUT R32, R29, R2, R41, 0x96, !PT ;  /* 0x000000021d207212 */ /* 0x000fe400078e9629 */
[C---:B------:R-:W-:Y:S02]  /*0430*/  ISETP.GE.U32.AND P6, PT, R40.reuse, 0x40, PT ;  /* 0x000000402800780c */ /* 0x040fe40003fc6070 */
[----:B------:R-:W-:Y:S01]  /*0440*/  ISETP.GE.U32.AND P4, PT, R40, 0x60, PT ;  /* 0x000000602800780c */ /* 0x000fe20003f86070 */
[----:B------:R-:W-:Y:S01]  /*0450*/  IMAD.WIDE.U32 R32, R32, -0x326172a9, RZ ;  /* 0xcd9e8d5720207825 */ /* 0x000fe200078e00ff */
[C---:B------:R-:W-:Y:S02]  /*0460*/  ISETP.GE.U32.AND P3, PT, R40.reuse, 0x80, PT ;  /* 0x000000802800780c */ /* 0x040fe40003f66070 */
[----:B------:R-:W-:-:S02]  /*0470*/  ISETP.GE.U32.AND P2, PT, R40, 0xa0, PT ;  /* 0x000000a02800780c */ /* 0x000fc40003f46070 */
[----:B------:R-:W-:Y:S02]  /*0480*/  P2R R3, PR, RZ, 0x40 ;  /* 0x00000040ff037803 */ /* 0x000fe40000000000 */
[----:B------:R-:W-:Y:S02]  /*0490*/  P2R R2, PR, RZ, 0x10 ;  /* 0x00000010ff027803 */ /* 0x000fe40000000000 */
[----:B------:R-:W-:Y:S02]  /*04a0*/  P2R R0, PR, RZ, 0x8 ;  /* 0x00000008ff007803 */ /* 0x000fe40000000000 */
[----:B------:R-:W-:Y:S02]  /*04b0*/  LOP3.LUT R34, R7, R4, R39, 0x96, !PT ;  /* 0x0000000407227212 */ /* 0x000fe400078e9627 */
[----:B------:R-:W-:Y:S02]  /*04c0*/  LOP3.LUT R58, R33, R6, R38, 0x96, !PT ;  /* 0x00000006213a7212 */ /* 0x000fe400078e9626 */
[----:B------:R-:W-:Y:S01]  /*04d0*/  P2R R55, PR, RZ, 0x4 ;  /* 0x00000004ff377803 */ /* 0x000fe20000000000 */
        /* <DEDUP_REMOVED lines=17> */
.L_x_1871:
[----:B------:R-:W-:Y:S05]  /*05f0*/  BSYNC B0 ;  /* 0x0000000000007941 */ /* 0x000fea0003800000 */
.L_x_1870:
        /* <DEDUP_REMOVED lines=18> */
.L_x_1873:
[----:B------:R-:W-:Y:S05]  /*0720*/  BSYNC B0 ;  /* 0x0000000000007941 */ /* 0x000fea0003800000 */
.L_x_1872:
        /* <DEDUP_REMOVED lines=18> */
.L_x_1875:
[----:B------:R-:W-:Y:S05]  /*0850*/  BSYNC B0 ;  /* 0x0000000000007941 */ /* 0x000fea0003800000 */
.L_x_1874:
        /* <DEDUP_REMOVED lines=18> */
.L_x_1877:
[----:B------:R-:W-:Y:S05]  /*0980*/  BSYNC B0 ;  /* 0x0000000000007941 */ /* 0x000fea0003800000 */
.L_x_1876:
        /* <DEDUP_REMOVED lines=18> */
.L_x_1879:
[----:B------:R-:W-:Y:S05]  /*0ab0*/  BSYNC B0 ;  /* 0x0000000000007941 */ /* 0x000fea0003800000 */
.L_x_1878:
[----:B------:R-:W-:Y:S01]  /*0ac0*/  ISETP.GE.U32.AND P0, PT, R40, 0xc0, PT ;  /* 0x000000c02800780c */ /* 0x000fe20003f06070 */
[----:B------:R-:W-:Y:S01]  /*0ad0*/  IMAD.WIDE.U32 R30, R34, -0x2daee0ad, RZ ;  /* 0xd2511f53221e7825 */ /* 0x000fe200078e00ff */
[----:B------:R-:W-:Y:S01]  /*0ae0*/  BSSY B0, `(.L_x_1880) ;  /* 0x0000013000007945 */ /* 0x000fe20003800000 */
[----:B------:R-:W-:Y:S02]  /*0af0*/  LEA R35, R60, R35, 0x2 ;  /* 0x000000233c237211 */ /* 0x000fe400078e10ff */
[----:B------:R-:W-:Y:S01]  /*0b00*/  IMAD.WIDE.U32 R58, R58, -0x2daee0ad, RZ ;  /* 0xd2511f533a3a7825 */ /* 0x000fe200078e00ff */
[----:B------:R-:W-:Y:S02]  /*0b10*/  P2R R56, PR, RZ, 0x1 ;  /* 0x00000001ff387803 */ /* 0x000fe40000000000 */
[----:B------:R-:W-:Y:S01]  /*0b20*/  LOP3.LUT R31, R31, R28, R37, 0x96, !PT ;  /* 0x0000001c1f1f7212 */ /* 0x000fe200078e9625 */
[----:B------:R-:W-:-:S05]  /*0b30*/  VIADD R36, R203, 0x1fd5c5a3 ;  /* 0x1fd5c5a3cb247836 */ /* 0x000fca0000000000 */
        /* <DEDUP_REMOVED lines=13> */
.L_x_1881:
[----:B------:R-:W-:Y:S05]  /*0c10*/  BSYNC B0 ;  /* 0x0000000000007941 */ /* 0x000fea0003800000 */
.L_x_1880:
[----:B------:R-:W-:Y:S01]  /*0c20*/  ULDC UR6, c[0x0][0x214] ;  /* 0x0000850000067ab9 */ /* 0x000fe20000000800 */
[----:B------:R-:W-:Y:S01]  /*0c30*/  IMAD.WIDE.U32 R28, R31, -0x326172a9, RZ ;  /* 0xcd9e8d571f1c7825 */ /* 0x000fe200078e00ff */
[----:B------:R-:W-:-:S03]  /*0c40*/  ISETP.GE.AND P0, PT, R35, UR6, PT ;  /* 0x0000000623007c0c */ /* 0x000fc6000bf06270 */
[----:B------:R-:W-:Y:S02]  /*0c50*/  VIADD R34, R202, 0x5384540f ;  /* 0x5384540fca227836 */ /* 0x000fe40000000000 */
[----:B------:R-:W-:-:S03]  /*0c60*/  IMAD.HI.U32 R30, R92, -0x326172a9, RZ ;  /* 0xcd9e8d575c1e7827 */ /* 0x000fc600078e00ff */
[----:B------:R-:W-:Y:S01]  /*0c70*/  LOP3.LUT R91, R29, R32, R34, 0x96, !PT ;  /* 0x000000201d5b7212 */ /* 0x000fe200078e9622 */
[----:B------:R-:W-:Y:S01]  /*0c80*/  VIADD R33, R202, 0xf1bbcdc8 ;  /* 0xf1bbcdc8ca217836 */ /* 0x000fe20000000000 */
[----:B------:R-:W-:-:S03]  /*0c90*/  IADD3 R32, R203, -0x24c28bd8, RZ ;  /* 0xdb3d7428cb207810 */ /* 0x000fc60007ffe0ff */
[----:B------:R-:W-:Y:S01]  /*0ca0*/  IMAD.HI.U32 R29, R91, -0x2daee0ad, RZ ;  /* 0xd2511f535b1d7827 */ /* 0x000fe200078e00ff */
[----:B------:R-:W-:Y:S01]  /*0cb0*/  LOP3.LUT R115, R30, R28, R33, 0x96, !PT ;  /* 0x0000001c1e737212 */ /* 0x000fe200078e9621 */
[----:B------:R-:W-:Y:S06]  /*0cc0*/  @P0 EXIT ;  /* 0x000000000000094d */ /* 0x000fec0003800000 */
[----:B------:R-:W-:Y:S01]  /*0cd0*/  LOP3.LUT R93, R94, 0x3, RZ, 0xc0, !PT ;  /* 0x000000035e5d7812 */ /* 0x000fe200078ec0ff */
[----:B------:R-:W-:Y:S01]  /*0ce0*/  IMAD.U32 R30, R24, 0x10000, RZ ;  /* 0x00010000181e7824 */ /* 0x000fe200078e00ff */
[----:B------:R-:W-:Y:S01]  /*0cf0*/  SHF.L.U32 R94, R95, 0x10, RZ ;  /* 0x000000105f5e7819 */ /* 0x000fe200000006ff */
[----:B------:R-:W-:Y:S01]  /*0d00*/  IMAD.U32 R95, R96, 0x10000, RZ ;  /* 0x00010000605f7824 */ /* 0x000fe200078e00ff */
[----:B------:R-:W-:Y:S01]  /*0d10*/  LOP3.LUT R116, R29, R58, R32, 0x96, !PT ;  /* 0x0000003a1d747212 */ /* 0x000fe200078e9620 */
[----:B------:R-:W-:Y:S01]  /*0d20*/  IMAD.U32 R96, R97, 0x10000, RZ ;  /* 0x0001000061607824 */ /* 0x000fe200078e00ff */
[----:B------:R-:W-:Y:S01]  /*0d30*/  SHF.L.U32 R97, R98, 0x10, RZ ;  /* 0x0000001062617819 */ /* 0x000fe200000006ff */
[----:B------:R-:W-:Y:S01]  /*0d40*/  IMAD.U32 R98, R99, 0x10000, RZ ;  /* 0x0001000063627824 */ /* 0x000fe200078e00ff */
[----:B-----5:R-:W-:Y:S01]  /*0d50*/  PRMT R118, R5, 0x7632, R118 ;  /* 0x0000763205767816 */ /* 0x020fe20000000076 */
[----:B------:R-:W-:Y:S01]  /*0d60*/  IMAD.U32 R99, R100, 0x10000, RZ ;  /* 0x0001000064637824 */ /* 0x000fe200078e00ff */
[----:B------:R-:W-:Y:S01]  /*0d70*/  SHF.L.U32 R100, R101, 0x10, RZ ;  /* 0x0000001065647819 */ /* 0x000fe200000006ff */
        /* <DEDUP_REMOVED lines=27> */
[----:B------:R-:W-:Y:S01]  /*0f30*/  ULDC.U8 UR6, c[0x0][0x2a0] ;  /* 0x0000a80000067ab9 */ /* 0x000fe20000000000 */
        /* <DEDUP_REMOVED lines=10> */
[----:B------:R-:W-:Y:S01]  /*0fe0*/  VIADD R84, R203, 0x96a522ad ;  /* 0x96a522adcb547836 */ /* 0x000fe20000000000 */
[----:B------:R-:W-:Y:S01]  /*0ff0*/  PRMT R125, R76, 0x7632, R125 ;  /* 0x000076324c7d7816 */ /* 0x000fe2000000007d */
[----:B------:R-:W-:Y:S01]  /*1000*/  IMAD R91, R91, -0x2daee0ad, RZ ;  /* 0xd2511f535b5b7824 */ /* 0x000fe200078e02ff */
[----:B------:R-:W-:Y:S01]  /*1010*/  PRMT R127, R78, 0x7632, R127 ;  /* 0x000076324e7f7816 */ /* 0x000fe2000000007f */
[----:B------:R-:W-:Y:S01]  /*1020*/  IMAD R92, R92, -0x326172a9, RZ ;  /* 0xcd9e8d575c5c7824 */ /* 0x000fe200078e02ff */
[----:B------:R-:W-:Y:S01]  /*1030*/  PRMT R128, R79, 0x7632, R128 ;  /* 0x000076324f807816 */ /* 0x000fe20000000080 */
[----:B------:R-:W-:Y:S01]  /*1040*/  IMAD.HI.U32 R60, R115, -0x2daee0ad, RZ ;  /* 0xd2511f53733c7827 */ /* 0x000fe200078e00ff */
[----:B------:R-:W-:Y:S01]  /*1050*/  PRMT R130, R73, 0x7632, R130 ;  /* 0x0000763249827816 */ /* 0x000fe20000000082 */
[----:B------:R-:W-:Y:S01]  /*1060*/  ULDC UR8, c[0x0][0x294] ;  /* 0x0000a50000087ab9 */ /* 0x000fe20000000800 */
        /* <DEDUP_REMOVED lines=30> */
[C---:B------:R-:W-:Y:S01]  /*1250*/  PRMT R138, R64.reuse, 0x7632, R138 ;  /* 0x00007632408a7816 */ /* 0x040fe2000000008a */
[----:B------:R-:W-:Y:S01]  /*1260*/  IMAD.U32 R59, R71, 0x10000, RZ ;  /* 0x00010000473b7824 */ /* 0x000fe200078e00ff */
[----:B------:R-:W-:Y:S01]  /*1270*/  PRMT R144, R67, 0x7632, R144 ;  /* 0x0000763243907816 */ /* 0x000fe20000000090 */
[----:B------:R-:W-:Y:S01]  /*1280*/  IMAD.U32 R86, R63, 0x10000, RZ ;  /* 0x000100003f567824 */ /* 0x000fe200078e00ff */
[----:B------:R-:W-:Y:S01]  /*1290*/  ISETP.NE.AND P0, PT, RZ, UR6, PT ;  /* 0x00000006ff007c0c */ /* 0x000fe2000bf05270 */
        /* <DEDUP_REMOVED lines=8> */
[----:B------:R-:W-:Y:S01]  /*1320*/  IMAD R114, R115, -0x2daee0ad, RZ ;  /* 0xd2511f5373727824 */ /* 0x000fe200078e02ff */
[----:B------:R-:W-:Y:S01]  /*1330*/  SHF.L.U32 R72, R72, 0x10, RZ ;  /* 0x0000001048487819 */ /* 0x000fe200000006ff */
[----:B------:R-:W-:Y:S01]  /*1340*/  IMAD.U32 R83, R62, 0x10000, RZ ;  /* 0x000100003e537824 */ /* 0x000fe200078e00ff */
[----:B------:R-:W-:Y:S01]  /*1350*/  SHF.L.U32 R75, R75, 0x10, RZ ;  /* 0x000000104b4b7819 */ /* 0x000fe200000006ff */
[----:B------:R-:W-:Y:S01]  /*1360*/  IMAD.U32 R90, R66, 0x10000, RZ ;  /* 0x00010000425a7824 */ /* 0x000fe200078e00ff */
[----:B------:R-:W-:Y:S01]  /*1370*/  SHF.L.U32 R80, R70, 0x10, RZ ;  /* 0x0000001046507819 */ /* 0x000fe200000006ff */
[----:B------:R-:W-:Y:S01]  /*1380*/  IMAD.U32 R89, R67, 0x10000, RZ ;  /* 0x0001000043597824 */ /* 0x000fe200078e00ff */
[----:B------:R-:W-:Y:S01]  /*1390*/  SHF.L.U32 R87, R65, 0x10, RZ ;  /* 0x0000001041577819 */ /* 0x000fe200000006ff */
[----:B------:R-:W-:Y:S01]  /*13a0*/  IMAD.MOV.U32 R115, RZ, RZ, RZ ;  /* 0x000000ffff737224 */ /* 0x000fe200078e00ff */
[----:B------:R-:W-:Y:S01]  /*13b0*/  LOP3.LUT R91, R60, R91, R84, 0x96, !PT ;  /* 0x0000005b3c5b7212 */ /* 0x000fe200078e9654 */
[----:B------:R-:W-:Y:S01]  /*13c0*/  IMAD R116, R116, -0x326172a9, RZ ;  /* 0xcd9e8d5774747824 */ /* 0x000fe200078e02ff */
[----:B------:R-:W-:Y:S01]  /*13d0*/  LOP3.LUT R92, R61, R92, R85, 0x96, !PT ;  /* 0x0000005c3d5c7212 */ /* 0x000fe200078e9655 */
[----:B------:R-:W-:Y:S01]  /*13e0*/  IMAD.U32 R118, R118, 0x10000, RZ ;  /* 0x0001000076767824 */ /* 0x000fe200078e00ff */
[----:B------:R-:W-:Y:S01]  /*13f0*/  SHF.L.U32 R117, R117, 0x10, RZ ;  /* 0x0000001075757819 */ /* 0x000fe200000006ff */
[----:B------:R-:W-:Y:S01]  /*1400*/  IMAD.U32 R119, R119, 0x10000, RZ ;  /* 0x0001000077777824 */ /* 0x000fe200078e00ff */
[----:B------:R-:W-:Y:S01]  /*1410*/  P2R R201, PR, RZ, 0x1 ;  /* 0x00000001ffc97803 */ /* 0x000fe20000000000 */
        /* <DEDUP_REMOVED lines=19> */
[----:B------:R-:W-:Y:S01]  /*1550*/  ULDC.64 UR10, c[0x0][0x298] ;  /* 0x0000a600000a7ab9 */ /* 0x000fe20000000a00 */
[----:B------:R-:W-:Y:S01]  /*1560*/  IMAD.U32 R136, R136, 0x10000, RZ ;  /* 0x0001000088887824 */ /* 0x000fe200078e00ff */
[----:B------:R-:W-:Y:S01]  /*1570*/  ULDC.64 UR6, c[0x0][0x230] ;  /* 0x00008c0000067ab9 */ /* 0x000fe20000000a00 */
[----:B------:R-:W-:-:S02]  /*1580*/  IMAD.U32 R137, R137, 0x10000, RZ ;  /* 0x0001000089897824 */ /* 0x000fc400078e00ff */
[----:B------:R-:W-:Y:S02]  /*1590*/  IMAD.U32 R139, R139, 0x10000, RZ ;  /* 0x000100008b8b7824 */ /* 0x000fe400078e00ff */
[----:B------:R-:W-:Y:S02]  /*15a0*/  IMAD.U32 R140, R140, 0x10000, RZ ;  /* 0x000100008c8c7824 */ /* 0x000fe400078e00ff */
[----:B------:R-:W-:Y:S02]  /*15b0*/  IMAD.U32 R142, R142, 0x10000, RZ ;  /* 0x000100008e8e7824 */ /* 0x000fe400078e00ff */
[----:B------:R-:W-:-:S07]  /*15c0*/  IMAD.U32 R143, R143, 0x10000, RZ ;  /* 0x000100008f8f7824 */ /* 0x000fce00078e00ff */
.L_x_2397:
        /* <DEDUP_REMOVED lines=9> */
[----:B------:R-:W-:Y:S01]  /*1660*/  IMAD.MOV.U32 R209, RZ, RZ, RZ ;  /* 0x000000ffffd17224 */ /* 0x000fe200078e00ff */
[----:B------:R-:W-:Y:S02]  /*1670*/  SHF.R.S32.HI R212, RZ, 0x1f, R35 ;  /* 0x0000001fffd47819 */ /* 0x000fe40000011423 */
[----:B--2---:R-:W-:-:S13]  /*1680*/  ISETP.GE.AND P0, PT, R213, 0x1, PT ;  /* 0x00000001d500780c */ /* 0x004fda0003f06270 */
[----:B------:R-:W-:-:S04]  /*1690*/  @P0 VIADD R205, R213, 0xffffffff ;  /* 0xffffffffd5cd0836 */ /* 0x000fc80000000000 */
[----:B------:R-:W-:Y:S01]  /*16a0*/  @P0 IMAD R206, R205, R210, RZ ;  /* 0x000000d2cdce0224 */ /* 0x000fe200078e02ff */
[----:B------:R-:W-:-:S04]  /*16b0*/  SHF.R.S32.HI R205, RZ, 0x1f, R204 ;  /* 0x0000001fffcd7819 */ /* 0x000fc800000114cc */
[----:B------:R-:W-:Y:S02]  /*16c0*/  LEA.HI R205, R205, R204, RZ, 0x3 ;  /* 0x000000cccdcd7211 */ /* 0x000fe400078f18ff */
[----:B------:R-:W-:Y:S02]  /*16d0*/  @P0 SHF.R.S32.HI R207, RZ, 0x1f, R206 ;  /* 0x0000001fffcf0819 */ /* 0x000fe400000114ce */
[----:B------:R-:W-:Y:S02]  /*16e0*/  LEA.HI.SX32 R211, R205, R44, 0x1d ;  /* 0x0000002ccdd37211 */ /* 0x000fe400078feaff */
[----:B------:R-:W-:Y:S02]  /*16f0*/  @P0 LEA.HI R207, R207, R206, RZ, 0x3 ;  /* 0x000000cecfcf0211 */ /* 0x000fe400078f18ff */
[----:B------:R-:W-:-:S04]  /*1700*/  @P0 LOP3.LUT R44, R54, 0x1f, RZ, 0xc0, !PT ;  /* 0x0000001f362c0812 */ /* 0x000fc800078ec0ff */
        /* <DEDUP_REMOVED lines=14> */
[----:B------:R-:W-:Y:S01]  /*17f0*/  IMAD.MOV.U32 R68, RZ, RZ, R93 ;  /* 0x000000ffff447224 */ /* 0x000fe200078e005d */
[----:B------:R-:W-:Y:S09]  /*1800*/  @!P1 BRA `(.L_x_1886) ;  /* 0x0000000400689947 */ /* 0x000ff20003800000 */
[----:B------:R-:W-:Y:S01]  /*1810*/  IMAD.MOV.U32 R68, RZ, RZ, R93 ;  /* 0x000000ffff447224 */ /* 0x000fe200078e005d */
[----:B-----5:R-:W-:Y:S01]  /*1820*/  SHF.L.U32 R145, R64, 0x10, RZ ;  /* 0x0000001040917819 */ /* 0x020fe200000006ff */
[----:B------:R-:W-:Y:S06]  /*1830*/  BRA `(.L_x_1886) ;  /* 0x00000004005c7947 */ /* 0x000fec0003800000 */
.L_x_1885:
[C---:B------:R-:W-:Y:S01]  /*1840*/  ISETP.NE.AND P3, PT, R93.reuse, 0x1, PT ;  /* 0x000000015d00780c */ /* 0x040fe20003f65270 */
[----:B------:R-:W-:Y:S01]  /*1850*/  BSSY B2, `(.L_x_1887) ;  /* 0x000000c000027945 */ /* 0x000fe20003800000 */
[----:B------:R-:W-:-:S11]  /*1860*/  VIADD R68, R93, 0x1 ;  /* 0x000000015d447836 */ /* 0x000fd60000000000 */
        /* <DEDUP_REMOVED lines=9> */
.L_x_1888:
[----:B------:R-:W-:-:S07]  /*1900*/  IMAD.MOV.U32 R145, RZ, RZ, R116 ;  /* 0x000000ffff917224 */ /* 0x000fce00078e0074 */
.L_x_1889:
[----:B------:R-:W-:Y:S05]  /*1910*/  BSYNC B2 ;  /* 0x0000000000027941 */ /* 0x000fea0003800000 */
.L_x_1887:
        /* <DEDUP_REMOVED lines=16> */
.L_x_1893:
[----:B------:R-:W-:Y:S05]  /*1a20*/  BSYNC B3 ;  /* 0x0000000000037941 */ /* 0x000fea0003800000 */
.L_x_1892:
        /* <DEDUP_REMOVED lines=42> */
[----:B------:R-:W-:Y:S01]  /*1cd0*/  IMAD.MOV.U32 R116, RZ, RZ, R148 ;  /* 0x000000ffff747224 */ /* 0x000fe200078e0094 */
[----:B------:R-:W-:-:S09]  /*1ce0*/  LOP3.LUT R91, R69, R70, R84, 0x96, !PT ;  /* 0x00000046455b7212 */ /* 0x000fd200078e9654 */
.L_x_1891:
[----:B------:R-:W-:Y:S05]  /*1cf0*/  BSYNC B2 ;  /* 0x0000000000027941 */ /* 0x000fea0003800000 */
.L_x_1890:
[----:B------:R-:W-:Y:S01]  /*1d00*/  I2FP.F32.U32 R69, R145 ;  /* 0x0000009100457245 */ /* 0x000fe20000201000 */
[----:B------:R-:W-:Y:S02]  /*1d10*/  IMAD.MOV.U32 R146, RZ, RZ, 0x2f800000 ;  /* 0x2f800000ff927424 */ /* 0x000fe400078e00ff */
[----:B-----5:R-:W-:Y:S02]  /*1d20*/  IMAD.U32 R70, R60, 0x10000, RZ ;  /* 0x000100003c467824 */ /* 0x020fe400078e00ff */
[----:B------:R-:W-:Y:S02]  /*1d30*/  FFMA.FTZ R69, R69, R146, 1.1641532182693481445e-10 ;  /* 0x2f00000045457423 */ /* 0x000fe40000010092 */
[----:B------:R-:W-:-:S03]  /*1d40*/  FMUL.FTZ R70, R70, UR11 ;  /* 0x0000000b46467c20 */ /* 0x000fc60008410000 */
[----:B------:R-:W-:Y:S01]  /*1d50*/  FSETP.GTU.FTZ.AND P3, PT, R69, UR8, PT ;  /* 0x0000000845007c0b */ /* 0x000fe2000bf7c000 */
[----:B------:R-:W-:-:S03]  /*1d60*/  FMUL.FTZ R70, R70, UR10 ;  /* 0x0000000a46467c20 */ /* 0x000fc60008410000 */
[----:B------:R-:W-:Y:S02]  /*1d70*/  SEL R146, RZ, 0x1, P3 ;  /* 0x00000001ff927807 */ /* 0x000fe40001800000 */
[----:B------:R-:W-:Y:S02]  /*1d80*/  FSEL R145, R70, RZ, !P3 ;  /* 0x000000ff46917208 */ /* 0x000fe40005800000 */
[----:B------:R-:W-:-:S05]  /*1d90*/  @P1 SHF.L.U32 R70, R64, 0x10, RZ ;  /* 0x0000001040461819 */ /* 0x000fca00000006ff */
[----:B------:R-:W-:-:S07]  /*1da0*/  @P1 FADD.FTZ R145, R70, R145 ;  /* 0x0000009146911221 */ /* 0x000fce0000010000 */
.L_x_1886:
[----:B------:R-:W-:Y:S05]  /*1db0*/  BSYNC B1 ;  /* 0x0000000000017941 */ /* 0x000fea0003800000 */
.L_x_1884:
[----:B------:R-:W-:Y:S04]  /*1dc0*/  BSSY B1, `(.L_x_1894) ;  /* 0x0000062000017945 */ /* 0x000fe80003800000 */
[----:B------:R-:W-:Y:S05]  /*1dd0*/  @P2 BRA `(.L_x_1895) ;  /* 0x00000000001c2947 */ /* 0x000fea0003800000 */
[----:B------:R-:W-:Y:S02]  /*1de0*/  IMAD.MOV.U32 R148, RZ, RZ, RZ ;  /* 0x000000ffff947224 */ /* 0x000fe400078e00ff */
[----:B------:R-:W-:Y:S01]  /*1df0*/  IMAD.MOV.U32 R69, RZ, RZ, R68 ;  /* 0x000000ffff457224 */ /* 0x000fe200078e0044 */
[----:B------:R-:W-:Y:S06]  /*1e00*/  @!P1 BRA `(.L_x_1896) ;  /* 0x0000000400749947 */ /* 0x000fec0003800000 */
[----:B-----5:R-:W-:Y:S02]  /*1e10*/  PRMT R148, R64, 0x7632, R148 ;  /* 0x0000763240947816 */ /* 0x020fe40000000094 */
[----:B------:R-:W-:-:S03]  /*1e20*/  MOV R69, R68 ;  /* 0x0000004400457202 */ /* 0x000fc60000000f00 */
[----:B------:R-:W-:Y:S01]  /*1e30*/  IMAD.U32 R148, R148, 0x10000, RZ ;  /* 0x0001000094947824 */ /* 0x000fe200078e00ff */
[----:B------:R-:W-:Y:S06]  /*1e40*/  BRA `(.L_x_1896) ;  /* 0x0000000400647947 */ /* 0x000fec0003800000 */
.L_x_1895:
[C---:B------:R-:W-:Y:S01]  /*1e50*/  ISETP.NE.AND P3, PT, R68.reuse, 0x1, PT ;  /* 0x000000014400780c */ /* 0x040fe20003f65270 */
[----:B------:R-:W-:Y:S01]  /*1e60*/  BSSY B2, `(.L_x_1897) ;  /* 0x000000c000027945 */ /* 0x000fe20003800000 */
[----:B------:R-:W-:-:S11]  /*1e70*/  VIADD R69, R68, 0x1 ;  /* 0x0000000144457836 */ /* 0x000fd60000000000 */
        /* <DEDUP_REMOVED lines=9> */
.L_x_1898:
[----:B------:R-:W-:-:S07]  /*1f10*/  MOV R147, R116 ;  /* 0x0000007400937202 */ /* 0x000fce0000000f00 */
.L_x_1899:
[----:B------:R-:W-:Y:S05]  /*1f20*/  BSYNC B2 ;  /* 0x0000000000027941 */ /* 0x000fea0003800000 */
.L_x_1897:
        /* <DEDUP_REMOVED lines=16> */
.L_x_1903:
[----:B------:R-:W-:Y:S05]  /*2030*/  BSYNC B3 ;  /* 0x0000000000037941 */ /* 0x000fea0003800000 */
.L_x_1902:
        /* <DEDUP_REMOVED lines=44> */
.L_x_1901:
[----:B------:R-:W-:Y:S05]  /*2300*/  BSYNC B2 ;  /* 0x0000000000027941 */ /* 0x000fea0003800000 */
.L_x_1900:
[----:B-----5:R-:W-:Y:S01]  /*2310*/  PRMT R70, R60, 0x7632, R70 ;  /* 0x000076323c467816 */ /* 0x020fe20000000046 */
[----:B------:R-:W-:Y:S01]  /*2320*/  IMAD.MOV.U32 R71, RZ, RZ, 0x2f800000 ;  /* 0x2f800000ff477424 */ /* 0x000fe200078e00ff */
[----:B------:R-:W-:Y:S02]  /*2330*/  I2FP.F32.U32 R68, R147 ;  /* 0x0000009300447245 */ /* 0x000fe40000201000 */
[----:B------:R-:W-:-:S03]  /*2340*/  SHF.L.U32 R70, R70, 0x10, RZ ;  /* 0x0000001046467819 */ /* 0x000fc600000006ff */
[----:B------:R-:W-:Y:S02]  /*2350*/  FFMA.FTZ R68, R68, R71, 1.1641532182693481445e-10 ;  /* 0x2f00000044447423 */ /* 0x000fe40000010047 */
[----:B------:R-:W-:-:S03]  /*2360*/  FMUL.FTZ R70, R70, UR11 ;  /* 0x0000000b46467c20 */ /* 0x000fc60008410000 */
[----:B------:R-:W-:Y:S01]  /*2370*/  FSETP.GTU.FTZ.AND P3, PT, R68, UR8, PT ;  /* 0x0000000844007c0b */ /* 0x000fe2000bf7c000 */
[----:B------:R-:W-:Y:S01]  /*2380*/  FMUL.FTZ R70, R70, UR10 ;  /* 0x0000000a46467c20 */ /* 0x000fe20008410000 */
[----:B------:R-:W-:Y:S02]  /*2390*/  @P1 PRMT R68, R64, 0x7632, R68 ;  /* 0x0000763240441816 */ /* 0x000fe40000000044 */
[----:B------:R-:W-:Y:S02]  /*23a0*/  SEL R147, RZ, 0x1, P3 ;  /* 0x00000001ff937807 */ /* 0x000fe40001800000 */
[----:B------:R-:W-:Y:S01]  /*23b0*/  FSEL R148, R70, RZ, !P3 ;  /* 0x000000ff46947208 */ /* 0x000fe20005800000 */
[----:B------:R-:W-:-:S04]  /*23c0*/  @P1 IMAD.U32 R71, R68, 0x10000, RZ ;  /* 0x0001000044471824 */ /* 0x000fc800078e00ff */
[----:B------:R-:W-:-:S07]  /*23d0*/  @P1 FADD.FTZ R148, R71, R148 ;  /* 0x0000009447941221 */ /* 0x000fce0000010000 */
.L_x_1896:
[----:B------:R-:W-:Y:S05]  /*23e0*/  BSYNC B1 ;  /* 0x0000000000017941 */ /* 0x000fea0003800000 */
.L_x_1894:
[----:B------:R-:W-:Y:S04]  /*23f0*/  BSSY B1, `(.L_x_1904) ;  /* 0x000005f000017945 */ /* 0x000fe80003800000 */
[----:B------:R-:W-:Y:S05]  /*2400*/  @P2 BRA `(.L_x_1905) ;  /* 0x0000000000182947 */ /* 0x000fea0003800000 */
[----:B------:R-:W-:Y:S01]  /*2410*/  IMAD.MOV.U32 R149, RZ, RZ, RZ ;  /* 0x000000ffff957224 */ /* 0x000fe200078e00ff */
[----:B------:R-:W-:Y:S01]  /*2420*/  MOV R68, R69 ;  /* 0x0000004500447202 */ /* 0x000fe20000000f00 */
[----:B------:R-:W-:Y:S06]  /*2430*/  @!P1 BRA `(.L_x_1906) ;  /* 0x0000000400689947 */ /* 0x000fec0003800000 */
[----:B------:R-:W-:Y:S02]  /*2440*/  IMAD.MOV.U32 R68, RZ, RZ, R69 ;  /* 0x000000ffff447224 */ /* 0x000fe400078e0045 */
[----:B-----5:R-:W-:Y:S01]  /*2450*/  IMAD.U32 R149, R65, 0x10000, RZ ;  /* 0x0001000041957824 */ /* 0x020fe200078e00ff */
[----:B------:R-:W-:Y:S06]  /*2460*/  BRA `(.L_x_1906) ;  /* 0x00000004005c7947 */ /* 0x000fec0003800000 */
.L_x_1905:
[C---:B------:R-:W-:Y:S01]  /*2470*/  ISETP.NE.AND P3, PT, R69.reuse, 0x1, PT ;  /* 0x000000014500780c */ /* 0x040fe20003f65270 */
[----:B------:R-:W-:Y:S01]  /*2480*/  BSSY B2, `(.L_x_1907) ;  /* 0x000000c000027945 */ /* 0x000fe20003800000 */
[----:B------:R-:W-:-:S11]  /*2490*/  IADD3 R68, R69, 0x1, RZ ;  /* 0x0000000145447810 */ /* 0x000fd60007ffe0ff */
        /* <DEDUP_REMOVED lines=9> */
.L_x_1908:
[----:B------:R-:W-:-:S07]  /*2530*/  IMAD.MOV.U32 R149, RZ, RZ, R116 ;  /* 0x000000ffff957224 */ /* 0x000fce00078e0074 */
.L_x_1909:
[----:B------:R-:W-:Y:S05]  /*2540*/  BSYNC B2 ;  /* 0x0000000000027941 */ /* 0x000fea0003800000 */
.L_x_1907:
        /* <DEDUP_REMOVED lines=16> */
.L_x_1913:
[----:B------:R-:W-:Y:S05]  /*2650*/  BSYNC B3 ;  /* 0x0000000000037941 */ /* 0x000fea0003800000 */
.L_x_1912:
        /* <DEDUP_REMOVED lines=43> */
[----:B------:R-:W-:-:S07]  /*2910*/  IMAD.MOV.U32 R68, RZ, RZ, RZ ;  /* 0x000000ffff447224 */ /* 0x000fce00078e00ff */
.L_x_1911:
[----:B------:R-:W-:Y:S05]  /*2920*/  BSYNC B2 ;  /* 0x0000000000027941 */ /* 0x000fea0003800000 */
.L_x_1910:
[----:B------:R-:W-:Y:S01]  /*2930*/  HFMA2.MMA R150, -RZ, RZ, 0.1171875, 0 ;  /* 0x2f800000ff967435 */ /* 0x000fe200000001ff */
[----:B------:R-:W-:Y:S01]  /*2940*/  I2FP.F32.U32 R69, R149 ;  /* 0x0000009500457245 */ /* 0x000fe20000201000 */
[----:B-----5:R-:W-:-:S04]  /*2950*/  IMAD.U32 R70, R61, 0x10000, RZ ;  /* 0x000100003d467824 */ /* 0x020fc800078e00ff */
[----:B------:R-:W-:-:S04]  /*2960*/  FMUL.FTZ R70, R70, UR11 ;  /* 0x0000000b46467c20 */ /* 0x000fc80008410000 */
[----:B------:R-:W-:Y:S01]  /*2970*/  FFMA.FTZ R69, R69, R150, 1.1641532182693481445e-10 ;  /* 0x2f00000045457423 */ /* 0x000fe20000010096 */
[----:B------:R-:W-:-:S04]  /*2980*/  FMUL.FTZ R70, R70, UR10 ;  /* 0x0000000a46467c20 */ /* 0x000fc80008410000 */
[----:B------:R-:W-:-:S04]  /*2990*/  FSETP.GTU.FTZ.AND P3, PT, R69, UR8, PT ;  /* 0x0000000845007c0b */ /* 0x000fc8000bf7c000 */
[----:B------:R-:W-:Y:S01]  /*29a0*/  FSEL R149, R70, RZ, !P3 ;  /* 0x000000ff46957208 */ /* 0x000fe20005800000 */
[----:B------:R-:W-:Y:S01]  /*29b0*/  @P1 IMAD.U32 R70, R65, 0x10000, RZ ;  /* 0x0001000041461824 */ /* 0x000fe200078e00ff */
[----:B------:R-:W-:-:S03]  /*29c0*/  SEL R150, RZ, 0x1, P3 ;  /* 0x00000001ff967807 */ /* 0x000fc60001800000 */
[----:B------:R-:W-:-:S07]  /*29d0*/  @P1 FADD.FTZ R149, R70, R149 ;  /* 0x0000009546951221 */ /* 0x000fce0000010000 */
.L_x_1906:
[----:B------:R-:W-:Y:S05]  /*29e0*/  BSYNC B1 ;  /* 0x0000000000017941 */ /* 0x000fea0003800000 */
.L_x_1904:
[----:B------:R-:W-:Y:S04]  /*29f0*/  BSSY B1, `(.L_x_1914) ;  /* 0x0000062000017945 */ /* 0x000fe80003800000 */
[----:B------:R-:W-:Y:S05]  /*2a00*/  @P2 BRA `(.L_x_1915) ;  /* 0x00000000001c2947 */ /* 0x000fea0003800000 */
[----:B------:R-:W-:Y:S01]  /*2a10*/  MOV R152, RZ ;  /* 0x000000ff00987202 */ /* 0x000fe20000000f00 */
[----:B------:R-:W-:Y:S01]  /*2a20*/  IMAD.MOV.U32 R69, RZ, RZ, R68 ;  /* 0x000000ffff457224 */ /* 0x000fe200078e0044 */
[----:B------:R-:W-:Y:S06]  /*2a30*/  @!P1 BRA `(.L_x_1916) ;  /* 0x0000000400749947 */ /* 0x000fec0003800000 */
[----:B-----5:R-:W-:Y:S01]  /*2a40*/  PRMT R152, R65, 0x7632, R152 ;  /* 0x0000763241987816 */ /* 0x020fe20000000098 */
[----:B------:R-:W-:-:S03]  /*2a50*/  IMAD.MOV.U32 R69, RZ, RZ, R68 ;  /* 0x000000ffff457224 */ /* 0x000fc600078e0044 */
[----:B------:R-:W-:Y:S01]  /*2a60*/  SHF.L.U32 R152, R152, 0x10, RZ ;  /* 0x0000001098987819 */ /* 0x000fe200000006ff */
[----:B------:R-:W-:Y:S06]  /*2a70*/  BRA `(.L_x_1916) ;  /* 0x0000000400647947 */ /* 0x000fec0003800000 */
.L_x_1915:
        /* <DEDUP_REMOVED lines=12> */
.L_x_1918:
[----:B------:R-:W-:-:S07]  /*2b40*/  IMAD.MOV.U32 R151, RZ, RZ, R116 ;  /* 0x000000ffff977224 */ /* 0x000fce00078e0074 */
.L_x_1919:
[----:B------:R-:W-:Y:S05]  /*2b50*/  BSYNC B2 ;  /* 0x0000000000027941 */ /* 0x000fea0003800000 */
.L_x_1917:
        /* <DEDUP_REMOVED lines=16> */
.L_x_1923:
[----:B------:R-:W-:Y:S05]  /*2c60*/  BSYNC B3 ;  /* 0x0000000000037941 */ /* 0x000fea0003800000 */
.L_x_1922:
        /* <DEDUP_REMOVED lines=44> */
.L_x_1921:
[----:B------:R-:W-:Y:S05]  /*2f30*/  BSYNC B2 ;  /* 0x0000000000027941 */ /* 0x000fea0003800000 */
.L_x_1920:
[----:B-----5:R-:W-:Y:S01]  /*2f40*/  PRMT R70, R61, 0x7632, R70 ;  /* 0x000076323d467816 */ /* 0x020fe20000000046 */
[----:B------:R-:W-:Y:S01]  /*2f50*/  IMAD.MOV.U32 R71, RZ, RZ, 0x2f800000 ;  /* 0x2f800000ff477424 */ /* 0x000fe200078e00ff */
[----:B------:R-:W-:-:S03]  /*2f60*/  I2FP.F32.U32 R68, R151 ;  /* 0x0000009700447245 */ /* 0x000fc60000201000 */
[----:B------:R-:W-:Y:S02]  /*2f70*/  IMAD.U32 R70, R70, 0x10000, RZ ;  /* 0x0001000046467824 */ /* 0x000fe400078e00ff */
[----:B------:R-:W-:Y:S02]  /*2f80*/  FFMA.FTZ R68, R68, R71, 1.1641532182693481445e-10 ;  /* 0x2f00000044447423 */ /* 0x000fe40000010047 */
[----:B------:R-:W-:-:S03]  /*2f90*/  FMUL.FTZ R70, R70, UR11 ;  /* 0x0000000b46467c20 */ /* 0x000fc60008410000 */
[----:B------:R-:W-:Y:S01]  /*2fa0*/  FSETP.GTU.FTZ.AND P3, PT, R68, UR8, PT ;  /* 0x0000000844007c0b */ /* 0x000fe2000bf7c000 */
[----:B------:R-:W-:Y:S01]  /*2fb0*/  FMUL.FTZ R70, R70, UR10 ;  /* 0x0000000a46467c20 */ /* 0x000fe20008410000 */
[----:B------:R-:W-:Y:S02]  /*2fc0*/  @P1 PRMT R68, R65, 0x7632, R68 ;  /* 0x0000763241441816 */ /* 0x000fe40000000044 */
[----:B------:R-:W-:Y:S02]  /*2fd0*/  SEL R151, RZ, 0x1, P3 ;  /* 0x00000001ff977807 */ /* 0x000fe40001800000 */
[----:B------:R-:W-:Y:S02]  /*2fe0*/  FSEL R152, R70, RZ, !P3 ;  /* 0x000000ff46987208 */ /* 0x000fe40005800000 */
[----:B------:R-:W-:-:S05]  /*2ff0*/  @P1 SHF.L.U32 R71, R68, 0x10, RZ ;  /* 0x0000001044471819 */ /* 0x000fca00000006ff */
[----:B------:R-:W-:-:S07]  /*3000*/  @P1 FADD.FTZ R152, R71, R152 ;  /* 0x0000009847981221 */ /* 0x000fce0000010000 */
.L_x_1916:
[----:B------:R-:W-:Y:S05]  /*3010*/  BSYNC B1 ;  /* 0x0000000000017941 */ /* 0x000fea0003800000 */
.L_x_1914:
[----:B------:R-:W-:Y:S04]  /*3020*/  BSSY B1, `(.L_x_1924) ;  /* 0x000005f000017945 */ /* 0x000fe80003800000 */
[----:B------:R-:W-:Y:S05]  /*3030*/  @P2 BRA `(.L_x_1925) ;  /* 0x0000000000182947 */ /* 0x000fea0003800000 */
[----:B------:R-:W-:Y:S02]  /*3040*/  IMAD.MOV.U32 R153, RZ, RZ, RZ ;  /* 0x000000ffff997224 */ /* 0x000fe400078e00ff */
[----:B------:R-:W-:Y:S01]  /*3050*/  IMAD.MOV.U32 R68, RZ, RZ, R69 ;  /* 0x000000ffff447224 */ /* 0x000fe200078e0045 */
[----:B------:R-:W-:Y:S06]  /*3060*/  @!P1 BRA `(.L_x_1926) ;  /* 0x0000000400689947 */ /* 0x000fec0003800000 */
[----:B------:R-:W-:Y:S01]  /*3070*/  MOV R68, R69 ;  /* 0x0000004500447202 */ /* 0x000fe20000000f00 */
[----:B-----5:R-:W-:Y:S01]  /*3080*/  IMAD.U32 R153, R66, 0x10000, RZ ;  /* 0x0001000042997824 */ /* 0x020fe200078e00ff */
[----:B------:R-:W-:Y:S06]  /*3090*/  BRA `(.L_x_1926) ;  /* 0x00000004005c7947 */ /* 0x000fec0003800000 */
.L_x_1925:
        /* <DEDUP_REMOVED lines=12> */
.L_x_1928:
[----:B------:R-:W-:-:S07]  /*3160*/  MOV R153, R116 ;  /* 0x0000007400997202 */ /* 0x000fce0000000f00 */
.L_x_1929:
[----:B------:R-:W-:Y:S05]  /*3170*/  BSYNC B2 ;  /* 0x0000000000027941 */ /* 0x000fea0003800000 */
.L_x_1927:
        /* <DEDUP_REMOVED lines=16> */
.L_x_1933:
[----:B------:R-:W-:Y:S05]  /*3280*/  BSYNC B3 ;  /* 0x0000000000037941 */ /* 0x000fea0003800000 */
.L_x_1932:
        /* <DEDUP_REMOVED lines=41> */
[----:B------:R-:W-:Y:S01]  /*3520*/  MOV R114, R68 ;  /* 0x0000004400727202 */ /* 0x000fe20000000f00 */
[----:B------:R-:W-:Y:S01]  /*3530*/  IMAD.MOV.U32 R68, RZ, RZ, RZ ;  /* 0x000000ffff447224 */ /* 0x000fe200078e00ff */
[----:B------:R-:W-:-:S07]  /*3540*/  LOP3.LUT R91, R69, R70, R84, 0x96, !PT ;  /* 0x00000046455b7212 */ /* 0x000fce00078e9654 */
.L_x_1931:
[----:B------:R-:W-:Y:S05]  /*3550*/  BSYNC B2 ;  /* 0x0000000000027941 */ /* 0x000fea0003800000 */
.L_x_1930:
[----:B------:R-:W-:Y:S01]  /*3560*/  I2FP.F32.U32 R69, R153 ;  /* 0x0000009900457245 */ /* 0x000fe20000201000 */
[----:B------:R-:W-:Y:S01]  /*3570*/  IMAD.MOV.U32 R154, RZ, RZ, 0x2f800000 ;  /* 0x2f800000ff9a7424 */ /* 0x000fe200078e00ff */
[----:B-----5:R-:W-:-:S03]  /*3580*/  SHF.L.U32 R70, R62, 0x10, RZ ;  /* 0x000000103e467819 */ /* 0x020fc600000006ff */
[----:B------:R-:W-:Y:S02]  /*3590*/  FFMA.FTZ R69, R69, R154, 1.1641532182693481445e-10 ;  /* 0x2f00000045457423 */ /* 0x000fe4000001009a */
[----:B------:R-:W-:-:S03]  /*35a0*/  FMUL.FTZ R70, R70, UR11 ;  /* 0x0000000b46467c20 */ /* 0x000fc60008410000 */
[----:B------:R-:W-:Y:S01]  /*35b0*/  FSETP.GTU.FTZ.AND P3, PT, R69, UR8, PT ;  /* 0x0000000845007c0b */ /* 0x000fe2000bf7c000 */
[----:B------:R-:W-:-:S03]  /*35c0*/  FMUL.FTZ R70, R70, UR10 ;  /* 0x0000000a46467c20 */ /* 0x000fc60008410000 */
[----:B------:R-:W-:Y:S02]  /*35d0*/  SEL R154, RZ, 0x1, P3 ;  /* 0x00000001ff9a7807 */ /* 0x000fe40001800000 */
[----:B------:R-:W-:Y:S01]  /*35e0*/  FSEL R153, R70, RZ, !P3 ;  /* 0x000000ff46997208 */ /* 0x000fe20005800000 */
[----:B------:R-:W-:-:S04]  /*35f0*/  @P1 IMAD.U32 R70, R66, 0x10000, RZ ;  /* 0x0001000042461824 */ /* 0x000fc800078e00ff */
[----:B------:R-:W-:-:S07]  /*3600*/  @P1 FADD.FTZ R153, R70, R153 ;  /* 0x0000009946991221 */ /* 0x000fce0000010000 */
.L_x_1926:
[----:B------:R-:W-:Y:S05]  /*3610*/  BSYNC B1 ;  /* 0x0000000000017941 */ /* 0x000fea0003800000 */
.L_x_1924:
[----:B------:R-:W-:Y:S04]  /*3620*/  BSSY B1, `(.L_x_1934) ;  /* 0x0000062000017945 */ /* 0x000fe80003800000 */
[----:B------:R-:W-:Y:S05]  /*3630*/  @P2 BRA `(.L_x_1935) ;  /* 0x00000000001c2947 */ /* 0x000fea0003800000 */
[----:B------:R-:W-:Y:S01]  /*3640*/  IMAD.MOV.U32 R156, RZ, RZ, RZ ;  /* 0x000000ffff9c7224 */ /* 0x000fe200078e00ff */
[----:B------:R-:W-:Y:S01]  /*3650*/  MOV R69, R68 ;  /* 0x0000004400457202 */ /* 0x000fe20000000f00 */
[----:B------:R-:W-:Y:S06]  /*3660*/  @!P1 BRA `(.L_x_1936) ;  /* 0x0000000400749947 */ /* 0x000fec0003800000 */
[----:B-----5:R-:W-:Y:S01]  /*3670*/  PRMT R156, R66, 0x7632, R156 ;  /* 0x00007632429c7816 */ /* 0x020fe2000000009c */
[----:B------:R-:W-:-:S04]  /*3680*/  IMAD.MOV.U32 R69, RZ, RZ, R68 ;  /* 0x000000ffff457224 */ /* 0x000fc800078e0044 */
[----:B------:R-:W-:Y:S01]  /*3690*/  IMAD.U32 R156, R156, 0x10000, RZ ;  /* 0x000100009c9c7824 */ /* 0x000fe200078e00ff */
[----:B------:R-:W-:Y:S06]  /*36a0*/  BRA `(.L_x_1936) ;  /* 0x0000000400647947 */ /* 0x000fec0003800000 */
.L_x_1935:
        /* <DEDUP_REMOVED lines=12> */
.L_x_1938:
[----:B------:R-:W-:-:S07]  /*3770*/  IMAD.MOV.U32 R155, RZ, RZ, R116 ;  /* 0x000000ffff9b7224 */ /* 0x000fce00078e0074 */
.L_x_1939:
[----:B------:R-:W-:Y:S05]  /*3780*/  BSYNC B2 ;  /* 0x0000000000027941 */ /* 0x000fea0003800000 */
.L_x_1937:
        /* <DEDUP_REMOVED lines=16> */
.L_x_1943:
[----:B------:R-:W-:Y:S05]  /*3890*/  BSYNC B3 ;  /* 0x0000000000037941 */ /* 0x000fea0003800000 */
.L_x_1942:
        /* <DEDUP_REMOVED lines=44> */
.L_x_1941:
[----:B------:R-:W-:Y:S05]  /*3b60*/  BSYNC B2 ;  /* 0x0000000000027941 */ /* 0x000fea0003800000 */
.L_x_1940:
[----:B------:R-:W-:Y:S01]  /*3b70*/  HFMA2.MMA R71, -RZ, RZ, 0.1171875, 0 ;  /* 0x2f800000ff477435 */ /* 0x000fe200000001ff */
[----:B-----5:R-:W-:Y:S02]  /*3b80*/  PRMT R70, R62, 0x7632, R70 ;  /* 0x000076323e467816 */ /* 0x020fe40000000046 */
[----:B------:R-:W-:-:S03]  /*3b90*/  I2FP.F32.U32 R68, R155 ;  /* 0x0000009b00447245 */ /* 0x000fc60000201000 */
[----:B------:R-:W-:-:S04]  /*3ba0*/  IMAD.U32 R70, R70, 0x10000, RZ ;  /* 0x0001000046467824 */ /* 0x000fc800078e00ff */
[----:B------:R-:W-:Y:S01]  /*3bb0*/  FFMA.FTZ R68, R68, R71, 1.1641532182693481445e-10 ;  /* 0x2f00000044447423 */ /* 0x000fe20000010047 */
[----:B------:R-:W-:-:S04]  /*3bc0*/  FMUL.FTZ R70, R70, UR11 ;  /* 0x0000000b46467c20 */ /* 0x000fc80008410000 */
[----:B------:R-:W-:Y:S01]  /*3bd0*/  FMUL.FTZ R70, R70, UR10 ;  /* 0x0000000a46467c20 */ /* 0x000fe20008410000 */
[----:B------:R-:W-:Y:S02]  /*3be0*/  FSETP.GTU.FTZ.AND P3, PT, R68, UR8, PT ;  /* 0x0000000844007c0b */ /* 0x000fe4000bf7c000 */
[----:B------:R-:W-:Y:S02]  /*3bf0*/  @P1 PRMT R68, R66, 0x7632, R68 ;  /* 0x0000763242441816 */ /* 0x000fe40000000044 */
[----:B------:R-:W-:Y:S02]  /*3c00*/  FSEL R156, R70, RZ, !P3 ;  /* 0x000000ff469c7208 */ /* 0x000fe40005800000 */
[----:B------:R-:W-:Y:S01]  /*3c10*/  SEL R155, RZ, 0x1, P3 ;  /* 0x00000001ff9b7807 */ /* 0x000fe20001800000 */
[----:B------:R-:W-:-:S04]  /*3c20*/  @P1 IMAD.U32 R71, R68, 0x10000, RZ ;  /* 0x0001000044471824 */ /* 0x000fc800078e00ff */
[----:B------:R-:W-:-:S07]  /*3c30*/  @P1 FADD.FTZ R156, R71, R156 ;  /* 0x0000009c479c1221 */ /* 0x000fce0000010000 */
.L_x_1936:
[----:B------:R-:W-:Y:S05]  /*3c40*/  BSYNC B1 ;  /* 0x0000000000017941 */ /* 0x000fea0003800000 */
.L_x_1934:
[----:B------:R-:W-:Y:S04]  /*3c50*/  BSSY B1, `(.L_x_1944) ;  /* 0x000005f000017945 */ /* 0x000fe80003800000 */
[----:B------:R-:W-:Y:S05]  /*3c60*/  @P2 BRA `(.L_x_1945) ;  /* 0x0000000000182947 */ /* 0x000fea0003800000 */
[----:B------:R-:W-:Y:S01]  /*3c70*/  MOV R157, RZ ;  /* 0x000000ff009d7202 */ /* 0x000fe20000000f00 */
[----:B------:R-:W-:Y:S01]  /*3c80*/  IMAD.MOV.U32 R68, RZ, RZ, R69 ;  /* 0x000000ffff447224 */ /* 0x000fe200078e0045 */
[----:B------:R-:W-:Y:S06]  /*3c90*/  @!P1 BRA `(.L_x_1946) ;  /* 0x0000000400689947 */ /* 0x000fec0003800000 */
[----:B------:R-:W-:Y:S01]  /*3ca0*/  IMAD.MOV.U32 R68, RZ, RZ, R69 ;  /* 0x000000ffff447224 */ /* 0x000fe200078e0045 */
[----:B-----5:R-:W-:Y:S01]  /*3cb0*/  SHF.L.U32 R157, R67, 0x10, RZ ;  /* 0x00000010439d7819 */ /* 0x020fe200000006ff */
[----:B------:R-:W-:Y:S06]  /*3cc0*/  BRA `(.L_x_1946) ;  /* 0x00000004005c7947 */ /* 0x000fec0003800000 */
.L_x_1945:
        /* <DEDUP_REMOVED lines=12> */
.L_x_1948:
[----:B------:R-:W-:-:S07]  /*3d90*/  IMAD.MOV.U32 R157, RZ, RZ, R116 ;  /* 0x000000ffff9d7224 */ /* 0x000fce00078e0074 */
.L_x_1949:
[----:B------:R-:W-:Y:S05]  /*3da0*/  BSYNC B2 ;  /* 0x0000000000027941 */ /* 0x000fea0003800000 */
.L_x_1947:
        /* <DEDUP_REMOVED lines=16> */
.L_x_1953:
[----:B------:R-:W-:Y:S05]  /*3eb0*/  BSYNC B3 ;  /* 0x0000000000037941 */ /* 0x000fea0003800000 */
.L_x_1952:
        /* <DEDUP_REMOVED lines=44> */
.L_x_1951:
[----:B------:R-:W-:Y:S05]  /*4180*/  BSYNC B2 ;  /* 0x0000000000027941 */ /* 0x000fea0003800000 */
.L_x_1950:
        /* <DEDUP_REMOVED lines=11> */
.L_x_1946:
[----:B------:R-:W-:Y:S05]  /*4240*/  BSYNC B1 ;  /* 0x0000000000017941 */ /* 0x000fea0003800000 */
.L_x_1944:
        /* <DEDUP_REMOVED lines=9> */
.L_x_1955:
        /* <DEDUP_REMOVED lines=12> */
.L_x_1958:
[----:B------:R-:W-:-:S07]  /*43a0*/  MOV R159, R116 ;  /* 0x00000074009f7202 */ /* 0x000fce0000000f00 */
.L_x_1959:
[----:B------:R-:W-:Y:S05]  /*43b0*/  BSYNC B2 ;  /* 0x0000000000027941 */ /* 0x000fea0003800000 */
.L_x_1957:
        /* <DEDUP_REMOVED lines=16> */
.L_x_1963:
[----:B------:R-:W-:Y:S05]  /*44c0*/  BSYNC B3 ;  /* 0x0000000000037941 */ /* 0x000fea0003800000 */
.L_x_1962:
        /* <DEDUP_REMOVED lines=44> */
.L_x_1961:
[----:B------:R-:W-:Y:S05]  /*4790*/  BSYNC B2 ;  /* 0x0000000000027941 */ /* 0x000fea0003800000 */
.L_x_1960:
        /* <DEDUP_REMOVED lines=13> */
.L_x_1956:
[----:B------:R-:W-:Y:S05]  /*4870*/  BSYNC B1 ;  /* 0x0000000000017941 */ /* 0x000fea0003800000 */
.L_x_1954:
[----:B------:R-:W0:Y:S01]  /*4880*/  LDC.64 R204, c[0x0][0x238] ;  /* 0x00008e00ffcc7b82 */ /* 0x000e220000000a00 */
[----:B------:R-:W-:Y:S01]  /*4890*/  F2FP.BF16.F32.PACK_AB R71, R160, R157 ;  /* 0x0000009da047723e */ /* 0x000fe200000010ff */
[----:B------:R-:W-:Y:S01]  /*48a0*/  BSSY B1, `(.L_x_1964) ;  /* 0x000001b000017945 */ /* 0x000fe20003800000 */
[----:B------:R-:W-:Y:S02]  /*48b0*/  F2FP.BF16.F32.PACK_AB R70, R156, R153 ;  /* 0x000000999c46723e */ /* 0x000fe400000010ff */
[----:B------:R-:W-:Y:S02]  /*48c0*/  F2FP.BF16.F32.PACK_AB R69, R152, R149 ;  /* 0x000000959845723e */ /* 0x000fe400000010ff */
[----:B------:R-:W-:Y:S01]  /*48d0*/  F2FP.BF16.F32.PACK_AB R68, R148, R145 ;  /* 0x000000919444723e */ /* 0x000fe200000010ff */
[----:B0-----:R-:W-:-:S05]  /*48e0*/  IMAD.WIDE.U32 R204, R211, 0x10, R204 ;  /* 0x00000010d3cc7825 */ /* 0x001fca00078e00cc */
[----:B------:R0:W-:Y:S01]  /*48f0*/  STG.E.128 desc[UR4][R204.64], R68 ;  /* 0x00000044cc007986 */ /* 0x0001e2000c101d04 */
[----:B------:R-:W-:Y:S05]  /*4900*/  @!P0 BRA `(.L_x_1965) ;  /* 0x0000000000508947 */ /* 0x000fea0003800000 */
[----:B0-----:R-:W-:Y:S01]  /*4910*/  IMAD.U32 R71, R158, 0x10000, RZ ;  /* 0x000100009e477824 */ /* 0x001fe200078e00ff */
[----:B------:R-:W0:Y:S01]  /*4920*/  LDC.64 R68, c[0x0][0x240] ;  /* 0x00009000ff447b82 */ /* 0x000e220000000a00 */
[----:B------:R-:W-:Y:S02]  /*4930*/  LOP3.LUT R70, R159, 0xffff, RZ, 0xc0, !PT ;  /* 0x0000ffff9f467812 */ /* 0x000fe400078ec0ff */
[----:B------:R-:W-:Y:S02]  /*4940*/  LOP3.LUT R206, R151, 0xff, RZ, 0xc0, !PT ;  /* 0x000000ff97ce7812 */ /* 0x000fe400078ec0ff */
[----:B------:R-:W-:Y:S02]  /*4950*/  LOP3.LUT R205, R71, 0xff0000, RZ, 0xc0, !PT ;  /* 0x00ff000047cd7812 */ /* 0x000fe400078ec0ff */
[----:B------:R-:W-:Y:S01]  /*4960*/  PRMT R71, R155, 0x7104, RZ ;  /* 0x000071049b477816 */ /* 0x000fe200000000ff */
[----:B------:R-:W-:Y:S01]  /*4970*/  IMAD.WIDE.U32 R206, R206, 0x1000000, RZ ;  /* 0x01000000cece7825 */ /* 0x000fe200078e00ff */
[----:B------:R-:W-:-:S02]  /*4980*/  PRMT R214, R205, 0x4210, R70 ;  /* 0x00004210cdd67816 */ /* 0x000fc40000000046 */
[----:B------:R-:W-:Y:S02]  /*4990*/  LOP3.LUT R204, R150, 0xff, RZ, 0xc0, !PT ;  /* 0x000000ff96cc7812 */ /* 0x000fe400078ec0ff */
[----:B------:R-:W-:Y:S02]  /*49a0*/  LOP3.LUT R70, R147, 0xff, RZ, 0xc0, !PT ;  /* 0x000000ff93467812 */ /* 0x000fe400078ec0ff */
[----:B------:R-:W-:Y:S01]  /*49b0*/  LOP3.LUT R217, R214, 0xff00, R71, 0xf8, !PT ;  /* 0x0000ff00d6d97812 */ /* 0x000fe200078ef847 */
[----:B------:R-:W-:-:S03]  /*49c0*/  IMAD.WIDE.U32 R204, R204, 0x10000, RZ ;  /* 0x00010000cccc7825 */ /* 0x000fc600078e00ff */
[----:B------:R-:W-:Y:S01]  /*49d0*/  LOP3.LUT R217, R217, 0xff, R154, 0xf8, !PT ;  /* 0x000000ffd9d97812 */ /* 0x000fe200078ef89a */
[----:B------:R-:W-:-:S03]  /*49e0*/  IMAD.WIDE.U32 R70, R70, 0x100, RZ ;  /* 0x0000010046467825 */ /* 0x000fc600078e00ff */
[----:B------:R-:W-:Y:S01]  /*49f0*/  LOP3.LUT R205, R205, R217, R207, 0xfe, !PT ;  /* 0x000000d9cdcd7212 */ /* 0x000fe200078efecf */
[----:B0-----:R-:W-:Y:S01]  /*4a00*/  IMAD.WIDE.U32 R68, R209, 0x8, R68 ;  /* 0x00000008d1447825 */ /* 0x001fe200078e0044 */
[----:B------:R-:W-:Y:S02]  /*4a10*/  LOP3.LUT R215, R70, R206, R204, 0xfe, !PT ;  /* 0x000000ce46d77212 */ /* 0x000fe400078efecc */
[----:B------:R-:W-:Y:S02]  /*4a20*/  LOP3.LUT R71, R205, R71, RZ, 0xfc, !PT ;  /* 0x00000047cd477212 */ /* 0x000fe400078efcff */
[----:B------:R-:W-:-:S05]  /*4a30*/  LOP3.LUT R70, R215, 0xff, R146, 0xf8, !PT ;  /* 0x000000ffd7467812 */ /* 0x000fca00078ef892 */
[----:B------:R1:W-:Y:S02]  /*4a40*/  STG.E.64 desc[UR4][R68.64], R70 ;  /* 0x0000004644007986 */ /* 0x0003e4000c101b04 */
.L_x_1965:
[----:B------:R-:W-:Y:S05]  /*4a50*/  BSYNC B1 ;  /* 0x0000000000017941 */ /* 0x000fea0003800000 */
.L_x_1964:
[----:B------:R-:W-:Y:S01]  /*4a60*/  IADD3 R211, R211, 0x20, RZ ;  /* 0x00000020d3d37810 */ /* 0x000fe20007ffe0ff */
[----:B------:R-:W-:-:S07]  /*4a70*/  VIADD R209, R209, 0x20 ;  /* 0x00000020d1d17836 */ /* 0x000fce0000000000 */
.L_x_1883:
[----:B------:R-:W-:Y:S05]  /*4a80*/  BSYNC B0 ;  /* 0x0000000000007941 */ /* 0x000fea0003800000 */
.L_x_1882:
        /* <DEDUP_REMOVED lines=15> */
[----:B------:R-:W-:Y:S01]  /*4b80*/  MOV R68, R93 ;  /* 0x0000005d00447202 */ /* 0x000fe20000000f00 */
[----:B------:R-:W-:Y:S06]  /*4b90*/  @!P1 BRA `(.L_x_1970) ;  /* 0x0000000400689947 */ /* 0x000fec0003800000 */
[----:B------:R-:W-:Y:S02]  /*4ba0*/  IMAD.MOV.U32 R68, RZ, RZ, R93 ;  /* 0x000000ffff447224 */ /* 0x000fe400078e005d */
[----:B-----5:R-:W-:Y:S01]  /*4bb0*/  IMAD.U32 R161, R64, 0x10000, RZ ;  /* 0x0001000040a17824 */ /* 0x020fe200078e00ff */
[----:B------:R-:W-:Y:S06]  /*4bc0*/  BRA `(.L_x_1970) ;  /* 0x00000004005c7947 */ /* 0x000fec0003800000 */
.L_x_1969:
        /* <DEDUP_REMOVED lines=12> */
.L_x_1972:
[----:B------:R-:W-:-:S07]  /*4c90*/  IMAD.MOV.U32 R146, RZ, RZ, R116 ;  /* 0x000000ffff927224 */ /* 0x000fce00078e0074 */
.L_x_1973:
[----:B------:R-:W-:Y:S05]  /*4ca0*/  BSYNC B2 ;  /* 0x0000000000027941 */ /* 0x000fea0003800000 */
.L_x_1971:
        /* <DEDUP_REMOVED lines=16> */
.L_x_1977:
[----:B------:R-:W-:Y:S05]  /*4db0*/  BSYNC B3 ;  /* 0x0000000000037941 */ /* 0x000fea0003800000 */
.L_x_1976:
        /* <DEDUP_REMOVED lines=44> */
.L_x_1975:
[----:B------:R-:W-:Y:S05]  /*5080*/  BSYNC B2 ;  /* 0x0000000000027941 */ /* 0x000fea0003800000 */
.L_x_1974:
[----:B------:R-:W-:Y:S01]  /*5090*/  HFMA2.MMA R70, -RZ, RZ, 0.1171875, 0 ;  /* 0x2f800000ff467435 */ /* 0x000fe200000001ff */
[----:B------:R-:W-:Y:S01]  /*50a0*/  I2FP.F32.U32 R69, R146 ;  /* 0x0000009200457245 */ /* 0x000fe20000201000 */
[----:B-----5:R-:W-:-:S04]  /*50b0*/  IMAD.U32 R71, R60, 0x10000, RZ ;  /* 0x000100003c477824 */ /* 0x020fc800078e00ff */
[----:B------:R-:W-:-:S04]  /*50c0*/  FMUL.FTZ R71, R71, UR11 ;  /* 0x0000000b47477c20 */ /* 0x000fc80008410000 */
[----:B------:R-:W-:Y:S01]  /*50d0*/  FFMA.FTZ R69, R69, R70, 1.1641532182693481445e-10 ;  /* 0x2f00000045457423 */ /* 0x000fe20000010046 */
[----:B------:R-:W-:Y:S01]  /*50e0*/  FMUL.FTZ R71, R71, UR10 ;  /* 0x0000000a47477c20 */ /* 0x000fe20008410000 */
[----:B------:R-:W-:-:S03]  /*50f0*/  @P1 IMAD.U32 R70, R64, 0x10000, RZ ;  /* 0x0001000040461824 */ /* 0x000fc600078e00ff */
[----:B------:R-:W-:-:S04]  /*5100*/  FSETP.GTU.FTZ.AND P3, PT, R69, UR8, PT ;  /* 0x0000000845007c0b */ /* 0x000fc8000bf7c000 */
[----:B------:R-:W-:Y:S02]  /*5110*/  FSEL R161, R71, RZ, !P3 ;  /* 0x000000ff47a17208 */ /* 0x000fe40005800000 */
[----:B------:R-:W-:-:S03]  /*5120*/  SEL R146, RZ, 0x1, P3 ;  /* 0x00000001ff927807 */ /* 0x000fc60001800000 */
[----:B------:R-:W-:-:S07]  /*5130*/  @P1 FADD.FTZ R161, R70, R161 ;  /* 0x000000a146a11221 */ /* 0x000fce0000010000 */
.L_x_1970:
[----:B------:R-:W-:Y:S05]  /*5140*/  BSYNC B1 ;  /* 0x0000000000017941 */ /* 0x000fea0003800000 */
.L_x_1968:
        /* <DEDUP_REMOVED lines=9> */
.L_x_1979:
        /* <DEDUP_REMOVED lines=12> */
.L_x_1982:
[----:B------:R-:W-:-:S07]  /*52a0*/  IMAD.MOV.U32 R147, RZ, RZ, R116 ;  /* 0x000000ffff937224 */ /* 0x000fce00078e0074 */
.L_x_1983:
[----:B------:R-:W-:Y:S05]  /*52b0*/  BSYNC B2 ;  /* 0x0000000000027941 */ /* 0x000fea0003800000 */
.L_x_1981:
        /* <DEDUP_REMOVED lines=16> */
.L_x_1987:
[----:B------:R-:W-:Y:S05]  /*53c0*/  BSYNC B3 ;  /* 0x0000000000037941 */ /* 0x000fea0003800000 */
.L_x_1986:
        /* <DEDUP_REMOVED lines=44> */
.L_x_1985:
[----:B------:R-:W-:Y:S05]  /*5690*/  BSYNC B2 ;  /* 0x0000000000027941 */ /* 0x000fea0003800000 */
.L_x_1984:
        /* <DEDUP_REMOVED lines=13> */
.L_x_1980:
[----:B------:R-:W-:Y:S05]  /*5770*/  BSYNC B1 ;  /* 0x0000000000017941 */ /* 0x000fea0003800000 */
.L_x_1978:
        /* <DEDUP_REMOVED lines=8> */
.L_x_1989:
        /* <DEDUP_REMOVED lines=12> */
.L_x_1992:
[----:B------:R-:W-:-:S07]  /*58c0*/  MOV R150, R116 ;  /* 0x0000007400967202 */ /* 0x000fce0000000f00 */
.L_x_1993:
[----:B------:R-:W-:Y:S05]  /*58d0*/  BSYNC B2 ;  /* 0x0000000000027941 */ /* 0x000fea0003800000 */
.L_x_1991:
        /* <DEDUP_REMOVED lines=16> */
.L_x_1997:
[----:B------:R-:W-:Y:S05]  /*59e0*/  BSYNC B3 ;  /* 0x0000000000037941 */ /* 0x000fea0003800000 */
.L_x_1996:
        /* <DEDUP_REMOVED lines=44> */
.L_x_1995:
[----:B------:R-:W-:Y:S05]  /*5cb0*/  BSYNC B2 ;  /* 0x0000000000027941 */ /* 0x000fea0003800000 */
.L_x_1994:
[----:B------:R-:W-:Y:S01]  /*5cc0*/  I2FP.F32.U32 R69, R150 ;  /* 0x0000009600457245 */ /* 0x000fe20000201000 */
[----:B------:R-:W-:Y:S01]  /*5cd0*/  IMAD.MOV.U32 R70, RZ, RZ, 0x2f800000 ;  /* 0x2f800000ff467424 */ /* 0x000fe200078e00ff */
[----:B-----5:R-:W-:-:S03]  /*5ce0*/  SHF.L.U32 R71, R61, 0x10, RZ ;  /* 0x000000103d477819 */ /* 0x020fc600000006ff */
[----:B------:R-:W-:Y:S01]  /*5cf0*/  FFMA.FTZ R69, R69, R70, 1.1641532182693481445e-10 ;  /* 0x2f00000045457423 */ /* 0x000fe20000010046 */
[----:B------:R-:W-:Y:S02]  /*5d00*/  @P1 IMAD.U32 R70, R65, 0x10000, RZ ;  /* 0x0001000041461824 */ /* 0x000fe400078e00ff */
[----:B------:R-:W-:Y:S02]  /*5d10*/  FMUL.FTZ R71, R71, UR11 ;  /* 0x0000000b47477c20 */ /* 0x000fe40008410000 */
[----:B------:R-:W-:Y:S02]  /*5d20*/  FSETP.GTU.FTZ.AND P3, PT, R69, UR8, PT ;  /* 0x0000000845007c0b */ /* 0x000fe4000bf7c000 */
[----:B------:R-:W-:Y:S02]  /*5d30*/  FMUL.FTZ R71, R71, UR10 ;  /* 0x0000000a47477c20 */ /* 0x000fe40008410000 */
[----:B------:R-:W-:-:S03]  /*5d40*/  SEL R150, RZ, 0x1, P3 ;  /* 0x00000001ff967807 */ /* 0x000fc60001800000 */
[----:B------:R-:W-:-:S05]  /*5d50*/  FSEL R163, R71, RZ, !P3 ;  /* 0x000000ff47a37208 */ /* 0x000fca0005800000 */
[----:B------:R-:W-:-:S07]  /*5d60*/  @P1 FADD.FTZ R163, R70, R163 ;  /* 0x000000a346a31221 */ /* 0x000fce0000010000 */
.L_x_1990:
[----:B------:R-:W-:Y:S05]  /*5d70*/  BSYNC B1 ;  /* 0x0000000000017941 */ /* 0x000fea0003800000 */
.L_x_1988:
        /* <DEDUP_REMOVED lines=9> */
.L_x_1999:
        /* <DEDUP_REMOVED lines=12> */
.L_x_2002:
[----:B------:R-:W-:-:S07]  /*5ed0*/  IMAD.MOV.U32 R151, RZ, RZ, R116 ;  /* 0x000000ffff977224 */ /* 0x000fce00078e0074 */
.L_x_2003:
[----:B------:R-:W-:Y:S05]  /*5ee0*/  BSYNC B2 ;  /* 0x0000000000027941 */ /* 0x000fea0003800000 */
.L_x_2001:
        /* <DEDUP_REMOVED lines=16> */
.L_x_2007:
[----:B------:R-:W-:Y:S05]  /*5ff0*/  BSYNC B3 ;  /* 0x0000000000037941 */ /* 0x000fea0003800000 */
.L_x_2006:
        /* <DEDUP_REMOVED lines=44> */
.L_x_2005:
[----:B------:R-:W-:Y:S05]  /*62c0*/  BSYNC B2 ;  /* 0x0000000000027941 */ /* 0x000fea0003800000 */
.L_x_2004:
        /* <DEDUP_REMOVED lines=13> */
.L_x_2000:
[----:B------:R-:W-:Y:S05]  /*63a0*/  BSYNC B1 ;  /* 0x0000000000017941 */ /* 0x000fea0003800000 */
.L_x_1998:
        /* <DEDUP_REMOVED lines=8> */
.L_x_2009:
        /* <DEDUP_REMOVED lines=12> */
.L_x_2012:
[----:B------:R-:W-:-:S07]  /*64f0*/  MOV R154, R116 ;  /* 0x00000074009a7202 */ /* 0x000fce0000000f00 */
.L_x_2013:
[----:B------:R-:W-:Y:S05]  /*6500*/  BSYNC B2 ;  /* 0x0000000000027941 */ /* 0x000fea0003800000 */
.L_x_2011:
        /* <DEDUP_REMOVED lines=16> */
.L_x_2017:
[----:B------:R-:W-:Y:S05]  /*6610*/  BSYNC B3 ;  /* 0x0000000000037941 */ /* 0x000fea0003800000 */
.L_x_2016:
        /* <DEDUP_REMOVED lines=42> */
[----:B------:R-:W-:Y:S01]  /*68c0*/  HFMA2.MMA R68, -RZ, RZ, 0, 0 ;  /* 0x00000000ff447435 */ /* 0x000fe200000001ff */
[----:B------:R-:W-:-:S10]  /*68d0*/  LOP3.LUT R91, R69, R70, R84, 0x96, !PT ;  /* 0x00000046455b7212 */ /* 0x000fd400078e9654 */
.L_x_2015:
[----:B------:R-:W-:Y:S05]  /*68e0*/  BSYNC B2 ;  /* 0x0000000000027941 */ /* 0x000fea0003800000 */
.L_x_2014:
        /* <DEDUP_REMOVED lines=11> */
.L_x_2010:
[----:B------:R-:W-:Y:S05]  /*69a0*/  BSYNC B1 ;  /* 0x0000000000017941 */ /* 0x000fea0003800000 */
.L_x_2008:
[----:B------:R-:W-:Y:S04]  /*69b0*/  BSSY B1, `(.L_x_2018) ;  /* 0x0000062000017945 */ /* 0x000fe80003800000 */
[----:B------:R-:W-:Y:S05]  /*69c0*/  @P2 BRA `(.L_x_2019) ;  /* 0x00000000001c2947 */ /* 0x000fea0003800000 */
[----:B------:R-:W-:Y:S01]  /*69d0*/  MOV R166, RZ ;  /* 0x000000ff00a67202 */ /* 0x000fe20000000f00 */
[----:B------:R-:W-:Y:S01]  /*69e0*/  IMAD.MOV.U32 R69, RZ, RZ, R68 ;  /* 0x000000ffff457224 */ /* 0x000fe200078e0044 */
[----:B------:R-:W-:Y:S06]  /*69f0*/  @!P1 BRA `(.L_x_2020) ;  /* 0x0000000400749947 */ /* 0x000fec0003800000 */
[----:B-----5:R-:W-:Y:S02]  /*6a00*/  PRMT R166, R66, 0x7632, R166 ;  /* 0x0000763242a67816 */ /* 0x020fe400000000a6 */
[----:B------:R-:W-:-:S03]  /*6a10*/  MOV R69, R68 ;  /* 0x0000004400457202 */ /* 0x000fc60000000f00 */
[----:B------:R-:W-:Y:S01]  /*6a20*/  IMAD.U32 R166, R166, 0x10000, RZ ;  /* 0x00010000a6a67824 */ /* 0x000fe200078e00ff */
[----:B------:R-:W-:Y:S06]  /*6a30*/  BRA `(.L_x_2020) ;  /* 0x0000000400647947 */ /* 0x000fec0003800000 */
.L_x_2019:
[C---:B------:R-:W-:Y:S01]  /*6a40*/  ISETP.NE.AND P3, PT, R68.reuse, 0x1, PT ;  /* 0x000000014400780c */ /* 0x040fe20003f65270 */
[----:B------:R-:W-:Y:S01]  /*6a50*/  BSSY B2, `(.L_x_2021) ;  /* 0x000000c000027945 */ /* 0x000fe20003800000 */
[----:B------:R-:W-:-:S11]  /*6a60*/  IADD3 R69, R68, 0x1, RZ ;  /* 0x0000000144457810 */ /* 0x000fd60007ffe0ff */
        /* <DEDUP_REMOVED lines=9> */
.L_x_2022:
[----:B------:R-:W-:-:S07]  /*6b00*/  MOV R155, R116 ;  /* 0x00000074009b7202 */ /* 0x000fce0000000f00 */
.L_x_2023:
[----:B------:R-:W-:Y:S05]  /*6b10*/  BSYNC B2 ;  /* 0x0000000000027941 */ /* 0x000fea0003800000 */
.L_x_2021:
        /* <DEDUP_REMOVED lines=16> */
.L_x_2027:
[----:B------:R-:W-:Y:S05]  /*6c20*/  BSYNC B3 ;  /* 0x0000000000037941 */ /* 0x000fea0003800000 */
.L_x_2026:
        /* <DEDUP_REMOVED lines=44> */
.L_x_2025:
[----:B------:R-:W-:Y:S05]  /*6ef0*/  BSYNC B2 ;  /* 0x0000000000027941 */ /* 0x000fea0003800000 */
.L_x_2024:
        /* <DEDUP_REMOVED lines=13> */
.L_x_2020:
[----:B------:R-:W-:Y:S05]  /*6fd0*/  BSYNC B1 ;  /* 0x0000000000017941 */ /* 0x000fea0003800000 */
.L_x_2018:
[----:B------:R-:W-:Y:S04]  /*6fe0*/  BSSY B1, `(.L_x_2028) ;  /* 0x000005f000017945 */ /* 0x000fe80003800000 */
[----:B------:R-:W-:Y:S05]  /*6ff0*/  @P2 BRA `(.L_x_2029) ;  /* 0x0000000000182947 */ /* 0x000fea0003800000 */
[----:B------:R-:W-:Y:S01]  /*7000*/  MOV R167, RZ ;  /* 0x000000ff00a77202 */ /* 0x000fe20000000f00 */
[----:B------:R-:W-:Y:S01]  /*7010*/  IMAD.MOV.U32 R68, RZ, RZ, R69 ;  /* 0x000000ffff447224 */ /* 0x000fe200078e0045 */
[----:B------:R-:W-:Y:S06]  /*7020*/  @!P1 BRA `(.L_x_2030) ;  /* 0x0000000400689947 */ /* 0x000fec0003800000 */
[----:B------:R-:W-:Y:S01]  /*7030*/  MOV R68, R69 ;  /* 0x0000004500447202 */ /* 0x000fe20000000f00 */
[----:B-----5:R-:W-:Y:S01]  /*7040*/  IMAD.U32 R167, R67, 0x10000, RZ ;  /* 0x0001000043a77824 */ /* 0x020fe200078e00ff */
[----:B------:R-:W-:Y:S06]  /*7050*/  BRA `(.L_x_2030) ;  /* 0x00000004005c7947 */ /* 0x000fec0003800000 */
.L_x_2029:
        /* <DEDUP_REMOVED lines=12> */
.L_x_2032:
[----:B------:R-:W-:-:S07]  /*7120*/  MOV R158, R116 ;  /* 0x00000074009e7202 */ /* 0x000fce0000000f00 */
.L_x_2033:
[----:B------:R-:W-:Y:S05]  /*7130*/  BSYNC B2 ;  /* 0x0000000000027941 */ /* 0x000fea0003800000 */
.L_x_2031:
        /* <DEDUP_REMOVED lines=16> */
.L_x_2037:
[----:B------:R-:W-:Y:S05]  /*7240*/  BSYNC B3 ;  /* 0x0000000000037941 */ /* 0x000fea0003800000 */
.L_x_2036:
        /* <DEDUP_REMOVED lines=44> */
.L_x_2035:
[----:B------:R-:W-:Y:S05]  /*7510*/  BSYNC B2 ;  /* 0x0000000000027941 */ /* 0x000fea0003800000 */
.L_x_2034:
        /* <DEDUP_REMOVED lines=11> */
.L_x_2030:
[----:B------:R-:W-:Y:S05]  /*75d0*/  BSYNC B1 ;  /* 0x0000000000017941 */ /* 0x000fea0003800000 */
.L_x_2028:
        /* <DEDUP_REMOVED lines=9> */
.L_x_2039:
        /* <DEDUP_REMOVED lines=12> */
.L_x_2042:
[----:B------:R-:W-:-:S07]  /*7730*/  MOV R159, R116 ;  /* 0x00000074009f7202 */ /* 0x000fce0000000f00 */
.L_x_2043:
[----:B------:R-:W-:Y:S05]  /*7740*/  BSYNC B2 ;  /* 0x0000000000027941 */ /* 0x000fea0003800000 */
.L_x_2041:
        /* <DEDUP_REMOVED lines=16> */
.L_x_2047:
[----:B------:R-:W-:Y:S05]  /*7850*/  BSYNC B3 ;  /* 0x0000000000037941 */ /* 0x000fea0003800000 */
.L_x_2046:
        /* <DEDUP_REMOVED lines=40> */
[----:B------:R-:W-:Y:S02]  /*7ae0*/  LOP3.LUT R92, R205, R92, R85, 0x96, !PT ;  /* 0x0000005ccd5c7212 */ /* 0x000fe400078e9655 */
[----:B------:R-:W-:Y:S01]  /*7af0*/  MOV R116, R204 ;  /* 0x000000cc00747202 */ /* 0x000fe20000000f00 */
[----:B------:R-:W-:Y:S01]  /*7b00*/  IMAD.MOV.U32 R114, RZ, RZ, R68 ;  /* 0x000000ffff727224 */ /* 0x000fe200078e0044 */
[----:B------:R-:W-:-:S07]  /*7b10*/  LOP3.LUT R91, R69, R70, R84, 0x96, !PT ;  /* 0x00000046455b7212 */ /* 0x000fce00078e9654 */
.L_x_2045:
[----:B------:R-:W-:Y:S05]  /*7b20*/  BSYNC B2 ;  /* 0x0000000000027941 */ /* 0x000fea0003800000 */
.L_x_2044:
        /* <DEDUP_REMOVED lines=13> */
.L_x_2040:
[----:B------:R-:W-:Y:S05]  /*7c00*/  BSYNC B1 ;  /* 0x0000000000017941 */ /* 0x000fea0003800000 */
.L_x_2038:
        /* <DEDUP_REMOVED lines=9> */
[----:B0-----:R-:W-:Y:S01]  /*7ca0*/  SHF.L.U32 R71, R158, 0x10, RZ ;  /* 0x000000109e477819 */ /* 0x001fe200000006ff */
[----:B------:R-:W0:Y:S01]  /*7cb0*/  LDC.64 R68, c[0x0][0x240] ;  /* 0x00009000ff447b82 */ /* 0x000e220000000a00 */
[----:B------:R-:W-:Y:S02]  /*7cc0*/  LOP3.LUT R70, R159, 0xffff, RZ, 0xc0, !PT ;  /* 0x0000ffff9f467812 */ /* 0x000fe400078ec0ff */
[----:B------:R-:W-:Y:S02]  /*7cd0*/  LOP3.LUT R71, R71, 0xff0000, RZ, 0xc0, !PT ;  /* 0x00ff000047477812 */ /* 0x000fe400078ec0ff */
[----:B------:R-:W-:Y:S02]  /*7ce0*/  PRMT R205, R155, 0x7104, RZ ;  /* 0x000071049bcd7816 */ /* 0x000fe400000000ff */
[----:B------:R-:W-:Y:S02]  /*7cf0*/  PRMT R70, R71, 0x4210, R70 ;  /* 0x0000421047467816 */ /* 0x000fe40000000046 */
[----:B------:R-:W-:-:S02]  /*7d00*/  LOP3.LUT R206, R151, 0xff, RZ, 0xc0, !PT ;  /* 0x000000ff97ce7812 */ /* 0x000fc400078ec0ff */
[----:B------:R-:W-:Y:S02]  /*7d10*/  LOP3.LUT R204, R150, 0xff, RZ, 0xc0, !PT ;  /* 0x000000ff96cc7812 */ /* 0x000fe400078ec0ff */
[----:B------:R-:W-:Y:S01]  /*7d20*/  LOP3.LUT R71, R147, 0xff, RZ, 0xc0, !PT ;  /* 0x000000ff93477812 */ /* 0x000fe200078ec0ff */
[----:B------:R-:W-:Y:S01]  /*7d30*/  IMAD.WIDE.U32 R206, R206, 0x1000000, RZ ;  /* 0x01000000cece7825 */ /* 0x000fe200078e00ff */
[----:B------:R-:W-:-:S03]  /*7d40*/  LOP3.LUT R215, R70, 0xff00, R205, 0xf8, !PT ;  /* 0x0000ff0046d77812 */ /* 0x000fc600078ef8cd */
[----:B------:R-:W-:Y:S01]  /*7d50*/  IMAD.WIDE.U32 R204, R204, 0x10000, RZ ;  /* 0x00010000cccc7825 */ /* 0x000fe200078e00ff */
[----:B------:R-:W-:-:S03]  /*7d60*/  LOP3.LUT R215, R215, 0xff, R154, 0xf8, !PT ;  /* 0x000000ffd7d77812 */ /* 0x000fc600078ef89a */
[----:B------:R-:W-:Y:S01]  /*7d70*/  IMAD.WIDE.U32 R70, R71, 0x100, RZ ;  /* 0x0000010047467825 */ /* 0x000fe200078e00ff */
[----:B------:R-:W-:-:S03]  /*7d80*/  LOP3.LUT R215, R205, R215, R207, 0xfe, !PT ;  /* 0x000000d7cdd77212 */ /* 0x000fc600078efecf */
[----:B0-----:R-:W-:Y:S01]  /*7d90*/  IMAD.WIDE.U32 R68, R209, 0x8, R68 ;  /* 0x00000008d1447825 */ /* 0x001fe200078e0044 */
[----:B------:R-:W-:Y:S02]  /*7da0*/  LOP3.LUT R217, R70, R206, R204, 0xfe, !PT ;  /* 0x000000ce46d97212 */ /* 0x000fe400078efecc */
[----:B------:R-:W-:Y:S02]  /*7db0*/  LOP3.LUT R71, R215, R71, RZ, 0xfc, !PT ;  /* 0x00000047d7477212 */ /* 0x000fe400078efcff */
[----:B------:R-:W-:-:S05]  /*7dc0*/  LOP3.LUT R70, R217, 0xff, R146, 0xf8, !PT ;  /* 0x000000ffd9467812 */ /* 0x000fca00078ef892 */
[----:B------:R1:W-:Y:S02]  /*7dd0*/  STG.E.64 desc[UR4][R68.64], R70 ;  /* 0x0000004644007986 */ /* 0x0003e4000c101b04 */
.L_x_2049:
[----:B------:R-:W-:Y:S05]  /*7de0*/  BSYNC B1 ;  /* 0x0000000000017941 */ /* 0x000fea0003800000 */
.L_x_2048:
[----:B------:R-:W-:Y:S01]  /*7df0*/  VIADD R211, R211, 0x20 ;  /* 0x00000020d3d37836 */ /* 0x000fe20000000000 */
[----:B------:R-:W-:-:S07]  /*7e00*/  IADD3 R209, R209, 0x20, RZ ;  /* 0x00000020d1d17810 */ /* 0x000fce0007ffe0ff */
.L_x_1967:
[----:B------:R-:W-:Y:S05]  /*7e10*/  BSYNC B0 ;  /* 0x0000000000007941 */ /* 0x000fea0003800000 */
.L_x_1966:
        /* <DEDUP_REMOVED lines=17> */
[----:B------:R-:W-:Y:S01]  /*7f30*/  IMAD.MOV.U32 R68, RZ, RZ, R93 ;  /* 0x000000ffff447224 */ /* 0x000fe200078e005d */
[----:B-----5:R-:W-:Y:S01]  /*7f40*/  SHF.L.U32 R169, R64, 0x10, RZ ;  /* 0x0000001040a97819 */ /* 0x020fe200000006ff */
[----:B------:R-:W-:Y:S06]  /*7f50*/  BRA `(.L_x_2054) ;  /* 0x00000004005c7947 */ /* 0x000fec0003800000 */
.L_x_2053:
        /* <DEDUP_REMOVED lines=12> */
.L_x_2056:
[----:B------:R-:W-:-:S07]  /*8020*/  IMAD.MOV.U32 R146, RZ, RZ, R116 ;  /* 0x000000ffff927224 */ /* 0x000fce00078e0074 */
.L_x_2057:
[----:B------:R-:W-:Y:S05]  /*8030*/  BSYNC B2 ;  /* 0x0000000000027941 */ /* 0x000fea0003800000 */
.L_x_2055:
        /* <DEDUP_REMOVED lines=16> */
.L_x_2061:
[----:B------:R-:W-:Y:S05]  /*8140*/  BSYNC B3 ;  /* 0x0000000000037941 */ /* 0x000fea0003800000 */
.L_x_2060:
        /* <DEDUP_REMOVED lines=44> */
.L_x_2059:
[----:B------:R-:W-:Y:S05]  /*8410*/  BSYNC B2 ;  /* 0x0000000000027941 */ /* 0x000fea0003800000 */
.L_x_2058:
[----:B------:R-:W-:Y:S01]  /*8420*/  HFMA2.MMA R70, -RZ, RZ, 0.1171875, 0 ;  /* 0x2f800000ff467435 */ /* 0x000fe200000001ff */
[----:B------:R-:W-:Y:S01]  /*8430*/  I2FP.F32.U32 R69, R146 ;  /* 0x0000009200457245 */ /* 0x000fe20000201000 */
[----:B-----5:R-:W-:-:S04]  /*8440*/  IMAD.U32 R71, R60, 0x10000, RZ ;  /* 0x000100003c477824 */ /* 0x020fc800078e00ff */
[----:B------:R-:W-:-:S04]  /*8450*/  FMUL.FTZ R71, R71, UR11 ;  /* 0x0000000b47477c20 */ /* 0x000fc80008410000 */
[----:B------:R-:W-:Y:S01]  /*8460*/  FFMA.FTZ R69, R69, R70, 1.1641532182693481445e-10 ;  /* 0x2f00000045457423 */ /* 0x000fe20000010046 */
[----:B------:R-:W-:Y:S01]  /*8470*/  FMUL.FTZ R71, R71, UR10 ;  /* 0x0000000a47477c20 */ /* 0x000fe20008410000 */
[----:B------:R-:W-:-:S03]  /*8480*/  @P1 SHF.L.U32 R70, R64, 0x10, RZ ;  /* 0x0000001040461819 */ /* 0x000fc600000006ff */
[----:B------:R-:W-:-:S04]  /*8490*/  FSETP.GTU.FTZ.AND P3, PT, R69, UR8, PT ;  /* 0x0000000845007c0b */ /* 0x000fc8000bf7c000 */
[----:B------:R-:W-:Y:S02]  /*84a0*/  FSEL R169, R71, RZ, !P3 ;  /* 0x000000ff47a97208 */ /* 0x000fe40005800000 */
[----:B------:R-:W-:-:S03]  /*84b0*/  SEL R146, RZ, 0x1, P3 ;  /* 0x00000001ff927807 */ /* 0x000fc60001800000 */
[----:B------:R-:W-:-:S07]  /*84c0*/  @P1 FADD.FTZ R169, R70, R169 ;  /* 0x000000a946a91221 */ /* 0x000fce0000010000 */
.L_x_2054:
[----:B------:R-:W-:Y:S05]  /*84d0*/  BSYNC B1 ;  /* 0x0000000000017941 */ /* 0x000fea0003800000 */
.L_x_2052:
[----:B------:R-:W-:Y:S04]  /*84e0*/  BSSY B1, `(.L_x_2062) ;  /* 0x0000062000017945 */ /* 0x000fe80003800000 */
[----:B------:R-:W-:Y:S05]  /*84f0*/  @P2 BRA `(.L_x_2063) ;  /* 0x00000000001c2947 */ /* 0x000fea0003800000 */
[----:B------:R-:W-:Y:S01]  /*8500*/  IMAD.MOV.U32 R170, RZ, RZ, RZ ;  /* 0x000000ffffaa7224 */ /* 0x000fe200078e00ff */
[----:B------:R-:W-:Y:S01]  /*8510*/  MOV R69, R68 ;  /* 0x0000004400457202 */ /* 0x000fe20000000f00 */
[----:B------:R-:W-:Y:S06]  /*8520*/  @!P1 BRA `(.L_x_2064) ;  /* 0x0000000400749947 */ /* 0x000fec0003800000 */
[----:B-----5:R-:W-:Y:S01]  /*8530*/  PRMT R170, R64, 0x7632, R170 ;  /* 0x0000763240aa7816 */ /* 0x020fe200000000aa */
[----:B------:R-:W-:-:S03]  /*8540*/  IMAD.MOV.U32 R69, RZ, RZ, R68 ;  /* 0x000000ffff457224 */ /* 0x000fc600078e0044 */
[----:B------:R-:W-:Y:S01]  /*8550*/  SHF.L.U32 R170, R170, 0x10, RZ ;  /* 0x00000010aaaa7819 */ /* 0x000fe200000006ff */
[----:B------:R-:W-:Y:S06]  /*8560*/  BRA `(.L_x_2064) ;  /* 0x0000000400647947 */ /* 0x000fec0003800000 */
.L_x_2063:
        /* <DEDUP_REMOVED lines=12> */
.L_x_2066:
[----:B------:R-:W-:-:S07]  /*8630*/  IMAD.MOV.U32 R147, RZ, RZ, R116 ;  /* 0x000000ffff937224 */ /* 0x000fce00078e0074 */
.L_x_2067:
[----:B------:R-:W-:Y:S05]  /*8640*/  BSYNC B2 ;  /* 0x0000000000027941 */ /* 0x000fea0003800000 */
.L_x_2065:
        /* <DEDUP_REMOVED lines=16> */
.L_x_2071:
[----:B------:R-:W-:Y:S05]  /*8750*/  BSYNC B3 ;  /* 0x0000000000037941 */ /* 0x000fea0003800000 */
.L_x_2070:
        /* <DEDUP_REMOVED lines=44> */
.L_x_2069:
[----:B------:R-:W-:Y:S05]  /*8a20*/  BSYNC B2 ;  /* 0x0000000000027941 */ /* 0x000fea0003800000 */
.L_x_2068:
        /* <DEDUP_REMOVED lines=10> */
[----:B------:R-:W-:Y:S02]  /*8ad0*/  @P1 SHF.L.U32 R71, R68, 0x10, RZ ;  /* 0x0000001044471819 */ /* 0x000fe400000006ff */
[----:B------:R-:W-:-:S03]  /*8ae0*/  SEL R147, RZ, 0x1, P3 ;  /* 0x00000001ff937807 */ /* 0x000fc60001800000 */
[----:B------:R-:W-:-:S07]  /*8af0*/  @P1 FADD.FTZ R170, R71, R170 ;  /* 0x000000aa47aa1221 */ /* 0x000fce0000010000 */
.L_x_2064:
[----:B------:R-:W-:Y:S05]  /*8b00*/  BSYNC B1 ;  /* 0x0000000000017941 */ /* 0x000fea0003800000 */
.L_x_2062:
[----:B------:R-:W-:Y:S04]  /*8b10*/  BSSY B1, `(.L_x_2072) ;  /* 0x000005f000017945 */ /* 0x000fe80003800000 */
[----:B------:R-:W-:Y:S05]  /*8b20*/  @P2 BRA `(.L_x_2073) ;  /* 0x0000000000182947 */ /* 0x000fea0003800000 */
[----:B------:R-:W-:Y:S01]  /*8b30*/  IMAD.MOV.U32 R171, RZ, RZ, RZ ;  /* 0x000000ffffab7224 */ /* 0x000fe200078e00ff */
[----:B------:R-:W-:Y:S01]  /*8b40*/  MOV R68, R69 ;  /* 0x0000004500447202 */ /* 0x000fe20000000f00 */
[----:B------:R-:W-:Y:S06]  /*8b50*/  @!P1 BRA `(.L_x_2074) ;  /* 0x0000000400689947 */ /* 0x000fec0003800000 */
[----:B------:R-:W-:Y:S01]  /*8b60*/  IMAD.MOV.U32 R68, RZ, RZ, R69 ;  /* 0x000000ffff447224 */ /* 0x000fe200078e0045 */
[----:B-----5:R-:W-:Y:S01]  /*8b70*/  SHF.L.U32 R171, R65, 0x10, RZ ;  /* 0x0000001041ab7819 */ /* 0x020fe200000006ff */
[----:B------:R-:W-:Y:S06]  /*8b80*/  BRA `(.L_x_2074) ;  /* 0x00000004005c7947 */ /* 0x000fec0003800000 */
.L_x_2073:
        /* <DEDUP_REMOVED lines=12> */
.L_x_2076:
[----:B------:R-:W-:-:S07]  /*8c50*/  IMAD.MOV.U32 R150, RZ, RZ, R116 ;  /* 0x000000ffff967224 */ /* 0x000fce00078e0074 */
.L_x_2077:
[----:B------:R-:W-:Y:S05]  /*8c60*/  BSYNC B2 ;  /* 0x0000000000027941 */ /* 0x000fea0003800000 */
.L_x_2075:
        /* <DEDUP_REMOVED lines=16> */
.L_x_2081:
[----:B------:R-:W-:Y:S05]  /*8d70*/  BSYNC B3 ;  /* 0x0000000000037941 */ /* 0x000fea0003800000 */
.L_x_2080:
        /* <DEDUP_REMOVED lines=44> */
.L_x_2079:
[----:B------:R-:W-:Y:S05]  /*9040*/  BSYNC B2 ;  /* 0x0000000000027941 */ /* 0x000fea0003800000 */
.L_x_2078:
        /* <DEDUP_REMOVED lines=11> */
.L_x_2074:
[----:B------:R-:W-:Y:S05]  /*9100*/  BSYNC B1 ;  /* 0x0000000000017941 */ /* 0x000fea0003800000 */
.L_x_2072:
        /* <DEDUP_REMOVED lines=9> */
.L_x_2083:
        /* <DEDUP_REMOVED lines=12> */
.L_x_2086:
[----:B------:R-:W-:-:S07]  /*9260*/  IMAD.MOV.U32 R151, RZ, RZ, R116 ;  /* 0x000000ffff977224 */ /* 0x000fce00078e0074 */
.L_x_2087:
[----:B------:R-:W-:Y:S05]  /*9270*/  BSYNC B2 ;  /* 0x0000000000027941 */ /* 0x000fea0003800000 */
.L_x_2085:
        /* <DEDUP_REMOVED lines=16> */
.L_x_2091:
[----:B------:R-:W-:Y:S05]  /*9380*/  BSYNC B3 ;  /* 0x0000000000037941 */ /* 0x000fea0003800000 */
.L_x_2090:
        /* <DEDUP_REMOVED lines=44> */
.L_x_2089:
[----:B------:R-:W-:Y:S05]  /*9650*/  BSYNC B2 ;  /* 0x0000000000027941 */ /* 0x000fea0003800000 */
.L_x_2088:
        /* <DEDUP_REMOVED lines=13> */
.L_x_2084:
[----:B------:R-:W-:Y:S05]  /*9730*/  BSYNC B1 ;  /* 0x0000000000017941 */ /* 0x000fea0003800000 */
.L_x_2082:
        /* <DEDUP_REMOVED lines=8> */
.L_x_2093:
        /* <DEDUP_REMOVED lines=12> */
.L_x_2096:
[----:B------:R-:W-:-:S07]  /*9880*/  IMAD.MOV.U32 R154, RZ, RZ, R116 ;  /* 0x000000ffff9a7224 */ /* 0x000fce00078e0074 */
.L_x_2097:
[----:B------:R-:W-:Y:S05]  /*9890*/  BSYNC B2 ;  /* 0x0000000000027941 */ /* 0x000fea0003800000 */
.L_x_2095:
        /* <DEDUP_REMOVED lines=16> */
.L_x_2101:
[----:B------:R-:W-:Y:S05]  /*99a0*/  BSYNC B3 ;  /* 0x0000000000037941 */ /* 0x000fea0003800000 */
.L_x_2100:
        /* <DEDUP_REMOVED lines=44> */
.L_x_2099:
[----:B------:R-:W-:Y:S05]  /*9c70*/  BSYNC B2 ;  /* 0x0000000000027941 */ /* 0x000fea0003800000 */
.L_x_2098:
        /* <DEDUP_REMOVED lines=11> */
.L_x_2094:
[----:B------:R-:W-:Y:S05]  /*9d30*/  BSYNC B1 ;  /* 0x0000000000017941 */ /* 0x000fea0003800000 */
.L_x_2092:
        /* <DEDUP_REMOVED lines=9> */
.L_x_2103:
        /* <DEDUP_REMOVED lines=12> */
.L_x_2106:
[----:B------:R-:W-:-:S07]  /*9e90*/  IMAD.MOV.U32 R155, RZ, RZ, R116 ;  /* 0x000000ffff9b7224 */ /* 0x000fce00078e0074 */
.L_x_2107:
[----:B------:R-:W-:Y:S05]  /*9ea0*/  BSYNC B2 ;  /* 0x0000000000027941 */ /* 0x000fea0003800000 */
.L_x_2105:
        /* <DEDUP_REMOVED lines=16> */
.L_x_2111:
[----:B------:R-:W-:Y:S05]  /*9fb0*/  BSYNC B3 ;  /* 0x0000000000037941 */ /* 0x000fea0003800000 */
.L_x_2110:
        /* <DEDUP_REMOVED lines=44> */
.L_x_2109:
[----:B------:R-:W-:Y:S05]  /*a280*/  BSYNC B2 ;  /* 0x0000000000027941 */ /* 0x000fea0003800000 */
.L_x_2108:
        /* <DEDUP_REMOVED lines=13> */
.L_x_2104:
[----:B------:R-:W-:Y:S05]  /*a360*/  BSYNC B1 ;  /* 0x0000000000017941 */ /* 0x000fea0003800000 */
.L_x_2102:
        /* <DEDUP_REMOVED lines=8> */
.L_x_2113:
        /* <DEDUP_REMOVED lines=12> */
.L_x_2116:
[----:B------:R-:W-:-:S07]  /*a4b0*/  IMAD.MOV.U32 R158, RZ, RZ, R116 ;  /* 0x000000ffff9e7224 */ /* 0x000fce00078e0074 */
.L_x_2117:
[----:B------:R-:W-:Y:S05]  /*a4c0*/  BSYNC B2 ;  /* 0x0000000000027941 */ /* 0x000fea0003800000 */
.L_x_2115:
        /* <DEDUP_REMOVED lines=16> */
.L_x_2121:
[----:B------:R-:W-:Y:S05]  /*a5d0*/  BSYNC B3 ;  /* 0x0000000000037941 */ /* 0x000fea0003800000 */
.L_x_2120:
        /* <DEDUP_REMOVED lines=44> */
.L_x_2119:
[----:B------:R-:W-:Y:S05]  /*a8a0*/  BSYNC B2 ;  /* 0x0000000000027941 */ /* 0x000fea0003800000 */
.L_x_2118:
        /* <DEDUP_REMOVED lines=11> */
.L_x_2114:
[----:B------:R-:W-:Y:S05]  /*a960*/  BSYNC B1 ;  /* 0x0000000000017941 */ /* 0x000fea0003800000 */
.L_x_2112:
        /* <DEDUP_REMOVED lines=9> */
.L_x_2123:
        /* <DEDUP_REMOVED lines=12> */
.L_x_2126:
[----:B------:R-:W-:-:S07]  /*aac0*/  IMAD.MOV.U32 R159, RZ, RZ, R116 ;  /* 0x000000ffff9f7224 */ /* 0x000fce00078e0074 */
.L_x_2127:
[----:B------:R-:W-:Y:S05]  /*aad0*/  BSYNC B2 ;  /* 0x0000000000027941 */ /* 0x000fea0003800000 */
.L_x_2125:
        /* <DEDUP_REMOVED lines=16> */
.L_x_2131:
[----:B------:R-:W-:Y:S05]  /*abe0*/  BSYNC B3 ;  /* 0x0000000000037941 */ /* 0x000fea0003800000 */
.L_x_2130:
        /* <DEDUP_REMOVED lines=44> */
.L_x_2129:
[----:B------:R-:W-:Y:S05]  /*aeb0*/  BSYNC B2 ;  /* 0x0000000000027941 */ /* 0x000fea0003800000 */
.L_x_2128:
        /* <DEDUP_REMOVED lines=13> */
.L_x_2124:
[----:B------:R-:W-:Y:S05]  /*af90*/  BSYNC B1 ;  /* 0x0000000000017941 */ /* 0x000fea0003800000 */
.L_x_2122:
        /* <DEDUP_REMOVED lines=12> */
[----:B------:R-:W-:Y:S02]  /*b060*/  PRMT R205, R155, 0x7104, RZ ;  /* 0x000071049bcd7816 */ /* 0x000fe400000000ff */
[----:B------:R-:W-:Y:S02]  /*b070*/  LOP3.LUT R71, R71, 0xff0000, RZ, 0xc0, !PT ;  /* 0x00ff000047477812 */ /* 0x000fe400078ec0ff */
[----:B------:R-:W-:Y:S02]  /*b080*/  LOP3.LUT R206, R151, 0xff, RZ, 0xc0, !PT ;  /* 0x000000ff97ce7812 */ /* 0x000fe400078ec0ff */
[----:B------:R-:W-:-:S02]  /*b090*/  PRMT R70, R71, 0x4210, R70 ;  /* 0x0000421047467816 */ /* 0x000fc40000000046 */
[----:B------:R-:W-:Y:S01]  /*b0a0*/  LOP3.LUT R204, R150, 0xff, RZ, 0xc0, !PT ;  /* 0x000000ff96cc7812 */ /* 0x000fe200078ec0ff */
[----:B------:R-:W-:Y:S01]  /*b0b0*/  IMAD.WIDE.U32 R206, R206, 0x1000000, RZ ;  /* 0x01000000cece7825 */ /* 0x000fe200078e00ff */
        /* <DEDUP_REMOVED lines=11> */
.L_x_2133:
[----:B------:R-:W-:Y:S05]  /*b170*/  BSYNC B1 ;  /* 0x0000000000017941 */ /* 0x000fea0003800000 */
.L_x_2132:
[----:B------:R-:W-:Y:S01]  /*b180*/  IADD3 R211, R211, 0x20, RZ ;  /* 0x00000020d3d37810 */ /* 0x000fe20007ffe0ff */
[----:B------:R-:W-:-:S07]  /*b190*/  VIADD R209, R209, 0x20 ;  /* 0x00000020d1d17836 */ /* 0x000fce0000000000 */
.L_x_2051:
[----:B------:R-:W-:Y:S05]  /*b1a0*/  BSYNC B0 ;  /* 0x0000000000007941 */ /* 0x000fea0003800000 */
.L_x_2050:
        /* <DEDUP_REMOVED lines=15> */
[----:B------:R-:W-:Y:S01]  /*b2a0*/  IMAD.MOV.U32 R68, RZ, RZ, R93 ;  /* 0x000000ffff447224 */ /* 0x000fe200078e005d */
[----:B------:R-:W-:Y:S06]  /*b2b0*/  @!P1 BRA `(.L_x_2138) ;  /* 0x0000000400689947 */ /* 0x000fec0003800000 */
[----:B------:R-:W-:Y:S01]  /*b2c0*/  MOV R68, R93 ;  /* 0x0000005d00447202 */ /* 0x000fe20000000f00 */
[----:B-----5:R-:W-:Y:S01]  /*b2d0*/  IMAD.U32 R177, R64, 0x10000, RZ ;  /* 0x0001000040b17824 */ /* 0x020fe200078e00ff */
[----:B------:R-:W-:Y:S06]  /*b2e0*/  BRA `(.L_x_2138) ;  /* 0x00000004005c7947 */ /* 0x000fec0003800000 */
.L_x_2137:
        /* <DEDUP_REMOVED lines=12> */
.L_x_2140:
[----:B------:R-:W-:-:S07]  /*b3b0*/  MOV R146, R116 ;  /* 0x0000007400927202 */ /* 0x000fce0000000f00 */
.L_x_2141:
[----:B------:R-:W-:Y:S05]  /*b3c0*/  BSYNC B2 ;  /* 0x0000000000027941 */ /* 0x000fea0003800000 */
.L_x_2139:
        /* <DEDUP_REMOVED lines=16> */
.L_x_2145:
[----:B------:R-:W-:Y:S05]  /*b4d0*/  BSYNC B3 ;  /* 0x0000000000037941 */ /* 0x000fea0003800000 */
.L_x_2144:
        /* <DEDUP_REMOVED lines=44> */
.L_x_2143:
[----:B------:R-:W-:Y:S05]  /*b7a0*/  BSYNC B2 ;  /* 0x0000000000027941 */ /* 0x000fea0003800000 */
.L_x_2142:
        /* <DEDUP_REMOVED lines=11> */
.L_x_2138:
[----:B------:R-:W-:Y:S05]  /*b860*/  BSYNC B1 ;  /* 0x0000000000017941 */ /* 0x000fea0003800000 */
.L_x_2136:
        /* <DEDUP_REMOVED lines=9> */
.L_x_2147:
        /* <DEDUP_REMOVED lines=12> */
.L_x_2150:
[----:B------:R-:W-:-:S07]  /*b9c0*/  MOV R147, R116 ;  /* 0x0000007400937202 */ /* 0x000fce0000000f00 */
.L_x_2151:
[----:B------:R-:W-:Y:S05]  /*b9d0*/  BSYNC B2 ;  /* 0x0000000000027941 */ /* 0x000fea0003800000 */
.L_x_2149:
        /* <DEDUP_REMOVED lines=16> */
.L_x_2155:
[----:B------:R-:W-:Y:S05]  /*bae0*/  BSYNC B3 ;  /* 0x0000000000037941 */ /* 0x000fea0003800000 */
.L_x_2154:
        /* <DEDUP_REMOVED lines=44> */
.L_x_2153:
[----:B------:R-:W-:Y:S05]  /*bdb0*/  BSYNC B2 ;  /* 0x0000000000027941 */ /* 0x000fea0003800000 */
.L_x_2152:
        /* <DEDUP_REMOVED lines=13> */
.L_x_2148:
[----:B------:R-:W-:Y:S05]  /*be90*/  BSYNC B1 ;  /* 0x0000000000017941 */ /* 0x000fea0003800000 */
.L_x_2146:
        /* <DEDUP_REMOVED lines=8> */
.L_x_2157:
        /* <DEDUP_REMOVED lines=12> */
.L_x_2160:
[----:B------:R-:W-:-:S07]  /*bfe0*/  MOV R150, R116 ;  /* 0x0000007400967202 */ /* 0x000fce0000000f00 */
.L_x_2161:
[----:B------:R-:W-:Y:S05]  /*bff0*/  BSYNC B2 ;  /* 0x0000000000027941 */ /* 0x000fea0003800000 */
.L_x_2159:
        /* <DEDUP_REMOVED lines=16> */
.L_x_2165:
[----:B------:R-:W-:Y:S05]  /*c100*/  BSYNC B3 ;  /* 0x0000000000037941 */ /* 0x000fea0003800000 */
.L_x_2164:
        /* <DEDUP_REMOVED lines=44> */
.L_x_2163:
[----:B------:R-:W-:Y:S05]  /*c3d0*/  BSYNC B2 ;  /* 0x0000000000027941 */ /* 0x000fea0003800000 */
.L_x_2162:
        /* <DEDUP_REMOVED lines=11> */
.L_x_2158:
[----:B------:R-:W-:Y:S05]  /*c490*/  BSYNC B1 ;  /* 0x0000000000017941 */ /* 0x000fea0003800000 */
.L_x_2156:
        /* <DEDUP_REMOVED lines=9> */
.L_x_2167:
        /* <DEDUP_REMOVED lines=12> */
.L_x_2170:
[----:B------:R-:W-:-:S07]  /*c5f0*/  MOV R151, R116 ;  /* 0x0000007400977202 */ /* 0x000fce0000000f00 */
.L_x_2171:
[----:B------:R-:W-:Y:S05]  /*c600*/  BSYNC B2 ;  /* 0x0000000000027941 */ /* 0x000fea0003800000 */
.L_x_2169:
        /* <DEDUP_REMOVED lines=16> */
.L_x_2175:
[----:B------:R-:W-:Y:S05]  /*c710*/  BSYNC B3 ;  /* 0x0000000000037941 */ /* 0x000fea0003800000 */
.L_x_2174:
        /* <DEDUP_REMOVED lines=44> */
.L_x_2173:
[----:B------:R-:W-:Y:S05]  /*c9e0*/  BSYNC B2 ;  /* 0x0000000000027941 */ /* 0x000fea0003800000 */
.L_x_2172:
        /* <DEDUP_REMOVED lines=13> */
.L_x_2168:
[----:B------:R-:W-:Y:S05]  /*cac0*/  BSYNC B1 ;  /* 0x0000000000017941 */ /* 0x000fea0003800000 */
.L_x_2166:
        /* <DEDUP_REMOVED lines=8> */
.L_x_2177:
        /* <DEDUP_REMOVED lines=12> */
.L_x_2180:
[----:B------:R-:W-:-:S07]  /*cc10*/  MOV R154, R116 ;  /* 0x00000074009a7202 */ /* 0x000fce0000000f00 */
.L_x_2181:
[----:B------:R-:W-:Y:S05]  /*cc20*/  BSYNC B2 ;  /* 0x0000000000027941 */ /* 0x000fea0003800000 */
.L_x_2179:
        /* <DEDUP_REMOVED lines=16> */
.L_x_2185:
[----:B------:R-:W-:Y:S05]  /*cd30*/  BSYNC B3 ;  /* 0x0000000000037941 */ /* 0x000fea0003800000 */
.L_x_2184:
        /* <DEDUP_REMOVED lines=44> */
.L_x_2183:
[----:B------:R-:W-:Y:S05]  /*d000*/  BSYNC B2 ;  /* 0x0000000000027941 */ /* 0x000fea0003800000 */
.L_x_2182:
        /* <DEDUP_REMOVED lines=11> */
.L_x_2178:
[----:B------:R-:W-:Y:S05]  /*d0c0*/  BSYNC B1 ;  /* 0x0000000000017941 */ /* 0x000fea0003800000 */
.L_x_2176:
        /* <DEDUP_REMOVED lines=9> */
.L_x_2187:
        /* <DEDUP_REMOVED lines=12> */
.L_x_2190:
[----:B------:R-:W-:-:S07]  /*d220*/  MOV R155, R116 ;  /* 0x00000074009b7202 */ /* 0x000fce0000000f00 */
.L_x_2191:
[----:B------:R-:W-:Y:S05]  /*d230*/  BSYNC B2 ;  /* 0x0000000000027941 */ /* 0x000fea0003800000 */
.L_x_2189:
        /* <DEDUP_REMOVED lines=16> */
.L_x_2195:
[----:B------:R-:W-:Y:S05]  /*d340*/  BSYNC B3 ;  /* 0x0000000000037941 */ /* 0x000fea0003800000 */
.L_x_2194:
        /* <DEDUP_REMOVED lines=44> */
.L_x_2193:
[----:B------:R-:W-:Y:S05]  /*d610*/  BSYNC B2 ;  /* 0x0000000000027941 */ /* 0x000fea0003800000 */
.L_x_2192:
        /* <DEDUP_REMOVED lines=13> */
.L_x_2188:
[----:B------:R-:W-:Y:S05]  /*d6f0*/  BSYNC B1 ;  /* 0x0000000000017941 */ /* 0x000fea0003800000 */
.L_x_2186:
        /* <DEDUP_REMOVED lines=8> */
.L_x_2197:
        /* <DEDUP_REMOVED lines=12> */
.L_x_2200:
[----:B------:R-:W-:-:S07]  /*d840*/  MOV R158, R116 ;  /* 0x00000074009e7202 */ /* 0x000fce0000000f00 */
.L_x_2201:
[----:B------:R-:W-:Y:S05]  /*d850*/  BSYNC B2 ;  /* 0x0000000000027941 */ /* 0x000fea0003800000 */
.L_x_2199:
        /* <DEDUP_REMOVED lines=16> */
.L_x_2205:
[----:B------:R-:W-:Y:S05]  /*d960*/  BSYNC B3 ;  /* 0x0000000000037941 */ /* 0x000fea0003800000 */
.L_x_2204:
        /* <DEDUP_REMOVED lines=44> */
.L_x_2203:
[----:B------:R-:W-:Y:S05]  /*dc30*/  BSYNC B2 ;  /* 0x0000000000027941 */ /* 0x000fea0003800000 */
.L_x_2202:
        /* <DEDUP_REMOVED lines=11> */
.L_x_2198:
[----:B------:R-:W-:Y:S05]  /*dcf0*/  BSYNC B1 ;  /* 0x0000000000017941 */ /* 0x000fea0003800000 */
.L_x_2196:
        /* <DEDUP_REMOVED lines=9> */
.L_x_2207:
        /* <DEDUP_REMOVED lines=12> */
.L_x_2210:
[----:B------:R-:W-:-:S07]  /*de50*/  MOV R159, R116 ;  /* 0x00000074009f7202 */ /* 0x000fce0000000f00 */
.L_x_2211:
[----:B------:R-:W-:Y:S05]  /*de60*/  BSYNC B2 ;  /* 0x0000000000027941 */ /* 0x000fea0003800000 */
.L_x_2209:
        /* <DEDUP_REMOVED lines=16> */
.L_x_2215:
[----:B------:R-:W-:Y:S05]  /*df70*/  BSYNC B3 ;  /* 0x0000000000037941 */ /* 0x000fea0003800000 */
.L_x_2214:
        /* <DEDUP_REMOVED lines=44> */
.L_x_2213:
[----:B------:R-:W-:Y:S05]  /*e240*/  BSYNC B2 ;  /* 0x0000000000027941 */ /* 0x000fea0003800000 */
.L_x_2212:
        /* <DEDUP_REMOVED lines=13> */
.L_x_2208:
[----:B------:R-:W-:Y:S05]  /*e320*/  BSYNC B1 ;  /* 0x0000000000017941 */ /* 0x000fea0003800000 */
.L_x_2206:
        /* <DEDUP_REMOVED lines=29> */
.L_x_2217:
[----:B------:R-:W-:Y:S05]  /*e500*/  BSYNC B1 ;  /* 0x0000000000017941 */ /* 0x000fea0003800000 */
.L_x_2216:
[----:B------:R-:W-:Y:S01]  /*e510*/  VIADD R211, R211, 0x20 ;  /* 0x00000020d3d37836 */ /* 0x000fe20000000000 */
[----:B------:R-:W-:-:S07]  /*e520*/  IADD3 R209, R209, 0x20, RZ ;  /* 0x00000020d1d17810 */ /* 0x000fce0007ffe0ff */
.L_x_2135:
[----:B------:R-:W-:Y:S05]  /*e530*/  BSYNC B0 ;  /* 0x0000000000007941 */ /* 0x000fea0003800000 */
.L_x_2134:
        /* <DEDUP_REMOVED lines=20> */
.L_x_2221:
        /* <DEDUP_REMOVED lines=12> */
.L_x_2224:
[----:B------:R-:W-:-:S07]  /*e740*/  IMAD.MOV.U32 R146, RZ, RZ, R116 ;  /* 0x000000ffff927224 */ /* 0x000fce00078e0074 */
.L_x_2225:
[----:B------:R-:W-:Y:S05]  /*e750*/  BSYNC B2 ;  /* 0x0000000000027941 */ /* 0x000fea0003800000 */
.L_x_2223:
        /* <DEDUP_REMOVED lines=16> */
.L_x_2229:
[----:B------:R-:W-:Y:S05]  /*e860*/  BSYNC B3 ;  /* 0x0000000000037941 */ /* 0x000fea0003800000 */
.L_x_2228:
        /* <DEDUP_REMOVED lines=44> */
.L_x_2227:
[----:B------:R-:W-:Y:S05]  /*eb30*/  BSYNC B2 ;  /* 0x0000000000027941 */ /* 0x000fea0003800000 */
.L_x_2226:
        /* <DEDUP_REMOVED lines=11> */
.L_x_2222:
[----:B------:R-:W-:Y:S05]  /*ebf0*/  BSYNC B1 ;  /* 0x0000000000017941 */ /* 0x000fea0003800000 */
.L_x_2220:
        /* <DEDUP_REMOVED lines=9> */
.L_x_2231:
        /* <DEDUP_REMOVED lines=12> */
.L_x_2234:
[----:B------:R-:W-:-:S07]  /*ed50*/  IMAD.MOV.U32 R147, RZ, RZ, R116 ;  /* 0x000000ffff937224 */ /* 0x000fce00078e0074 */
.L_x_2235:
[----:B------:R-:W-:Y:S05]  /*ed60*/  BSYNC B2 ;  /* 0x0000000000027941 */ /* 0x000fea0003800000 */
.L_x_2233:
        /* <DEDUP_REMOVED lines=16> */
.L_x_2239:
[----:B------:R-:W-:Y:S05]  /*ee70*/  BSYNC B3 ;  /* 0x0000000000037941 */ /* 0x000fea0003800000 */
.L_x_2238:
        /* <DEDUP_REMOVED lines=44> */
.L_x_2237:
[----:B------:R-:W-:Y:S05]  /*f140*/  BSYNC B2 ;  /* 0x0000000000027941 */ /* 0x000fea0003800000 */
.L_x_2236:
        /* <DEDUP_REMOVED lines=13> */
.L_x_2232:
[----:B------:R-:W-:Y:S05]  /*f220*/  BSYNC B1 ;  /* 0x0000000000017941 */ /* 0x000fea0003800000 */
.L_x_2230:
        /* <DEDUP_REMOVED lines=8> */
.L_x_2241:
        /* <DEDUP_REMOVED lines=12> */
.L_x_2244:
[----:B------:R-:W-:-:S07]  /*f370*/  IMAD.MOV.U32 R150, RZ, RZ, R116 ;  /* 0x000000ffff967224 */ /* 0x000fce00078e0074 */
.L_x_2245:
[----:B------:R-:W-:Y:S05]  /*f380*/  BSYNC B2 ;  /* 0x0000000000027941 */ /* 0x000fea0003800000 */
.L_x_2243:
        /* <DEDUP_REMOVED lines=16> */
.L_x_2249:
[----:B------:R-:W-:Y:S05]  /*f490*/  BSYNC B3 ;  /* 0x0000000000037941 */ /* 0x000fea0003800000 */
.L_x_2248:
        /* <DEDUP_REMOVED lines=44> */
.L_x_2247:
[----:B------:R-:W-:Y:S05]  /*f760*/  BSYNC B2 ;  /* 0x0000000000027941 */ /* 0x000fea0003800000 */
.L_x_2246:
        /* <DEDUP_REMOVED lines=11> */
.L_x_2242:
[----:B------:R-:W-:Y:S05]  /*f820*/  BSYNC B1 ;  /* 0x0000000000017941 */ /* 0x000fea0003800000 */
.L_x_2240:
        /* <DEDUP_REMOVED lines=9> */
.L_x_2251:
        /* <DEDUP_REMOVED lines=12> */
.L_x_2254:
[----:B------:R-:W-:-:S07]  /*f980*/  IMAD.MOV.U32 R151, RZ, RZ, R116 ;  /* 0x000000ffff977224 */ /* 0x000fce00078e0074 */
.L_x_2255:
[----:B------:R-:W-:Y:S05]  /*f990*/  BSYNC B2 ;  /* 0x0000000000027941 */ /* 0x000fea0003800000 */
.L_x_2253:
        /* <DEDUP_REMOVED lines=16> */
.L_x_2259:
[----:B------:R-:W-:Y:S05]  /*faa0*/  BSYNC B3 ;  /* 0x0000000000037941 */ /* 0x000fea0003800000 */
.L_x_2258:
        /* <DEDUP_REMOVED lines=44> */
.L_x_2257:
[----:B------:R-:W-:Y:S05]  /*fd70*/  BSYNC B2 ;  /* 0x0000000000027941 */ /* 0x000fea0003800000 */
.L_x_2256:
        /* <DEDUP_REMOVED lines=13> */
.L_x_2252:
[----:B------:R-:W-:Y:S05]  /*fe50*/  BSYNC B1 ;  /* 0x0000000000017941 */ /* 0x000fea0003800000 */
.L_x_2250:
        /* <DEDUP_REMOVED lines=8> */
.L_x_2261:
        /* <DEDUP_REMOVED lines=12> */
.L_x_2264:
[----:B------:R-:W-:-:S07]  /*ffa0*/  IMAD.MOV.U32 R154, RZ, RZ, R116 ;  /* 0x000000ffff9a7224 */ /* 0x000fce00078e0074 */
.L_x_2265:
[----:B------:R-:W-:Y:S05]  /*ffb0*/  BSYNC B2 ;  /* 0x0000000000027941 */ /* 0x000fea0003800000 */
.L_x_2263:
        /* <DEDUP_REMOVED lines=16> */
.L_x_2269:
[----:B------:R-:W-:Y:S05]  /*100c0*/  BSYNC B3 ;  /* 0x0000000000037941 */ /* 0x000fea0003800000 */
.L_x_2268:
        /* <DEDUP_REMOVED lines=44> */
.L_x_2267:
[----:B------:R-:W-:Y:S05]  /*10390*/  BSYNC B2 ;  /* 0x0000000000027941 */ /* 0x000fea0003800000 */
.L_x_2266:
        /* <DEDUP_REMOVED lines=11> */
.L_x_2262:
[----:B------:R-:W-:Y:S05]  /*10450*/  BSYNC B1 ;  /* 0x0000000000017941 */ /* 0x000fea0003800000 */
.L_x_2260:
        /* <DEDUP_REMOVED lines=9> */
.L_x_2271:
        /* <DEDUP_REMOVED lines=12> */
.L_x_2274:
[----:B------:R-:W-:-:S07]  /*105b0*/  IMAD.MOV.U32 R155, RZ, RZ, R116 ;  /* 0x000000ffff9b7224 */ /* 0x000fce00078e0074 */
.L_x_2275:
[----:B------:R-:W-:Y:S05]  /*105c0*/  BSYNC B2 ;  /* 0x0000000000027941 */ /* 0x000fea0003800000 */
.L_x_2273:
        /* <DEDUP_REMOVED lines=16> */
.L_x_2279:
[----:B------:R-:W-:Y:S05]  /*106d0*/  BSYNC B3 ;  /* 0x0000000000037941 */ /* 0x000fea0003800000 */
.L_x_2278:
        /* <DEDUP_REMOVED lines=44> */
.L_x_2277:
[----:B------:R-:W-:Y:S05]  /*109a0*/  BSYNC B2 ;  /* 0x0000000000027941 */ /* 0x000fea0003800000 */
.L_x_2276:
        /* <DEDUP_REMOVED lines=13> */
.L_x_2272:
[----:B------:R-:W-:Y:S05]  /*10a80*/  BSYNC B1 ;  /* 0x0000000000017941 */ /* 0x000fea0003800000 */
.L_x_2270:
        /* <DEDUP_REMOVED lines=8> */
.L_x_2281:
        /* <DEDUP_REMOVED lines=12> */
.L_x_2284:
[----:B------:R-:W-:-:S07]  /*10bd0*/  IMAD.MOV.U32 R158, RZ, RZ, R116 ;  /* 0x000000ffff9e7224 */ /* 0x000fce00078e0074 */
.L_x_2285:
[----:B------:R-:W-:Y:S05]  /*10be0*/  BSYNC B2 ;  /* 0x0000000000027941 */ /* 0x000fea0003800000 */
.L_x_2283:
        /* <DEDUP_REMOVED lines=16> */
.L_x_2289:
[----:B------:R-:W-:Y:S05]  /*10cf0*/  BSYNC B3 ;  /* 0x0000000000037941 */ /* 0x000fea0003800000 */
.L_x_2288:
        /* <DEDUP_REMOVED lines=44> */
.L_x_2287:
[----:B------:R-:W-:Y:S05]  /*10fc0*/  BSYNC B2 ;  /* 0x0000000000027941 */ /* 0x000fea0003800000 */
.L_x_2286:
        /* <DEDUP_REMOVED lines=11> */
.L_x_2282:
[----:B------:R-:W-:Y:S05]  /*11080*/  BSYNC B1 ;  /* 0x0000000000017941 */ /* 0x000fea0003800000 */
.L_x_2280:
        /* <DEDUP_REMOVED lines=9> */
.L_x_2291:
        /* <DEDUP_REMOVED lines=12> */
.L_x_2294:
[----:B------:R-:W-:-:S07]  /*111e0*/  IMAD.MOV.U32 R159, RZ, RZ, R116 ;  /* 0x000000ffff9f7224 */ /* 0x000fce00078e0074 */
.L_x_2295:
[----:B------:R-:W-:Y:S05]  /*111f0*/  BSYNC B2 ;  /* 0x0000000000027941 */ /* 0x000fea0003800000 */
.L_x_2293:
        /* <DEDUP_REMOVED lines=16> */
.L_x_2299:
[----:B------:R-:W-:Y:S05]  /*11300*/  BSYNC B3 ;  /* 0x0000000000037941 */ /* 0x000fea0003800000 */
.L_x_2298:
        /* <DEDUP_REMOVED lines=44> */
.L_x_2297:
[----:B------:R-:W-:Y:S05]  /*115d0*/  BSYNC B2 ;  /* 0x0000000000027941 */ /* 0x000fea0003800000 */
.L_x_2296:
        /* <DEDUP_REMOVED lines=13> */
.L_x_2292:
[----:B------:R-:W-:Y:S05]  /*116b0*/  BSYNC B1 ;  /* 0x0000000000017941 */ /* 0x000fea0003800000 */
.L_x_2290:
        /* <DEDUP_REMOVED lines=29> */
.L_x_2301:
[----:B------:R-:W-:Y:S05]  /*11890*/  BSYNC B1 ;  /* 0x0000000000017941 */ /* 0x000fea0003800000 */
.L_x_2300:
[----:B------:R-:W-:Y:S01]  /*118a0*/  IADD3 R211, R211, 0x20, RZ ;  /* 0x00000020d3d37810 */ /* 0x000fe20007ffe0ff */
[----:B------:R-:W-:-:S07]  /*118b0*/  VIADD R209, R209, 0x20 ;  /* 0x00000020d1d17836 */ /* 0x000fce0000000000 */
.L_x_2219:
[----:B------:R-:W-:Y:S05]  /*118c0*/  BSYNC B0 ;  /* 0x0000000000007941 */ /* 0x000fea0003800000 */
.L_x_2218:
        /* <DEDUP_REMOVED lines=20> */
.L_x_2305:
        /* <DEDUP_REMOVED lines=12> */
.L_x_2308:
[----:B------:R-:W-:-:S07]  /*11ad0*/  MOV R146, R116 ;  /* 0x0000007400927202 */ /* 0x000fce0000000f00 */
.L_x_2309:
[----:B------:R-:W-:Y:S05]  /*11ae0*/  BSYNC B2 ;  /* 0x0000000000027941 */ /* 0x000fea0003800000 */
.L_x_2307:
        /* <DEDUP_REMOVED lines=16> */
.L_x_2313:
[----:B------:R-:W-:Y:S05]  /*11bf0*/  BSYNC B3 ;  /* 0x0000000000037941 */ /* 0x000fea0003800000 */
.L_x_2312:
        /* <DEDUP_REMOVED lines=44> */
.L_x_2311:
[----:B------:R-:W-:Y:S05]  /*11ec0*/  BSYNC B2 ;  /* 0x0000000000027941 */ /* 0x000fea0003800000 */
.L_x_2310:
        /* <DEDUP_REMOVED lines=11> */
.L_x_2306:
[----:B------:R-:W-:Y:S05]  /*11f80*/  BSYNC B1 ;  /* 0x0000000000017941 */ /* 0x000fea0003800000 */
.L_x_2304:
        /* <DEDUP_REMOVED lines=9> */
.L_x_2315:
        /* <DEDUP_REMOVED lines=12> */
.L_x_2318:
[----:B------:R-:W-:-:S07]  /*120e0*/  MOV R147, R116 ;  /* 0x0000007400937202 */ /* 0x000fce0000000f00 */
.L_x_2319:
[----:B------:R-:W-:Y:S05]  /*120f0*/  BSYNC B2 ;  /* 0x0000000000027941 */ /* 0x000fea0003800000 */
.L_x_2317:
        /* <DEDUP_REMOVED lines=16> */
.L_x_2323:
[----:B------:R-:W-:Y:S05]  /*12200*/  BSYNC B3 ;  /* 0x0000000000037941 */ /* 0x000fea0003800000 */
.L_x_2322:
        /* <DEDUP_REMOVED lines=44> */
.L_x_2321:
[----:B------:R-:W-:Y:S05]  /*124d0*/  BSYNC B2 ;  /* 0x0000000000027941 */ /* 0x000fea0003800000 */
.L_x_2320:
        /* <DEDUP_REMOVED lines=13> */
.L_x_2316:
[----:B------:R-:W-:Y:S05]  /*125b0*/  BSYNC B1 ;  /* 0x0000000000017941 */ /* 0x000fea0003800000 */
.L_x_2314:
        /* <DEDUP_REMOVED lines=8> */
.L_x_2325:
        /* <DEDUP_REMOVED lines=12> */
.L_x_2328:
[----:B------:R-:W-:-:S07]  /*12700*/  MOV R150, R116 ;  /* 0x0000007400967202 */ /* 0x000fce0000000f00 */
.L_x_2329:
[----:B------:R-:W-:Y:S05]  /*12710*/  BSYNC B2 ;  /* 0x0000000000027941 */ /* 0x000fea0003800000 */
.L_x_2327:
        /* <DEDUP_REMOVED lines=16> */
.L_x_2333:
[----:B------:R-:W-:Y:S05]  /*12820*/  BSYNC B3 ;  /* 0x0000000000037941 */ /* 0x000fea0003800000 */
.L_x_2332:
        /* <DEDUP_REMOVED lines=44> */
.L_x_2331:
[----:B------:R-:W-:Y:S05]  /*12af0*/  BSYNC B2 ;  /* 0x0000000000027941 */ /* 0x000fea0003800000 */
.L_x_2330:
        /* <DEDUP_REMOVED lines=11> */
.L_x_2326:
[----:B------:R-:W-:Y:S05]  /*12bb0*/  BSYNC B1 ;  /* 0x0000000000017941 */ /* 0x000fea0003800000 */
.L_x_2324:
        /* <DEDUP_REMOVED lines=9> */
.L_x_2335:
        /* <DEDUP_REMOVED lines=12> */
.L_x_2338:
[----:B------:R-:W-:-:S07]  /*12d10*/  MOV R151, R116 ;  /* 0x0000007400977202 */ /* 0x000fce0000000f00 */
.L_x_2339:
[----:B------:R-:W-:Y:S05]  /*12d20*/  BSYNC B2 ;  /* 0x0000000000027941 */ /* 0x000fea0003800000 */
.L_x_2337:
        /* <DEDUP_REMOVED lines=16> */
.L_x_2343:
[----:B------:R-:W-:Y:S05]  /*12e30*/  BSYNC B3 ;  /* 0x0000000000037941 */ /* 0x000fea0003800000 */
.L_x_2342:
        /* <DEDUP_REMOVED lines=44> */
.L_x_2341:
[----:B------:R-:W-:Y:S05]  /*13100*/  BSYNC B2 ;  /* 0x0000000000027941 */ /* 0x000fea0003800000 */
.L_x_2340:
        /* <DEDUP_REMOVED lines=13> */
.L_x_2336:
[----:B------:R-:W-:Y:S05]  /*131e0*/  BSYNC B1 ;  /* 0x0000000000017941 */ /* 0x000fea0003800000 */
.L_x_2334:
        /* <DEDUP_REMOVED lines=8> */
.L_x_2345:
        /* <DEDUP_REMOVED lines=12> */
.L_x_2348:
[----:B------:R-:W-:-:S07]  /*13330*/  MOV R154, R116 ;  /* 0x00000074009a7202 */ /* 0x000fce0000000f00 */
.L_x_2349:
[----:B------:R-:W-:Y:S05]  /*13340*/  BSYNC B2 ;  /* 0x0000000000027941 */ /* 0x000fea0003800000 */
.L_x_2347:
        /* <DEDUP_REMOVED lines=16> */
.L_x_2353:
[----:B------:R-:W-:Y:S05]  /*13450*/  BSYNC B3 ;  /* 0x0000000000037941 */ /* 0x000fea0003800000 */
.L_x_2352:
        /* <DEDUP_REMOVED lines=44> */
.L_x_2351:
[----:B------:R-:W-:Y:S05]  /*13720*/  BSYNC B2 ;  /* 0x0000000000027941 */ /* 0x000fea0003800000 */
.L_x_2350:
        /* <DEDUP_REMOVED lines=11> */
.L_x_2346:
[----:B------:R-:W-:Y:S05]  /*137e0*/  BSYNC B1 ;  /* 0x0000000000017941 */ /* 0x000fea0003800000 */
.L_x_2344:
        /* <DEDUP_REMOVED lines=9> */
.L_x_2355:
        /* <DEDUP_REMOVED lines=12> */
.L_x_2358:
[----:B------:R-:W-:-:S07]  /*13940*/  MOV R155, R116 ;  /* 0x00000074009b7202 */ /* 0x000fce0000000f00 */
.L_x_2359:
[----:B------:R-:W-:Y:S05]  /*13950*/  BSYNC B2 ;  /* 0x0000000000027941 */ /* 0x000fea0003800000 */
.L_x_2357:
        /* <DEDUP_REMOVED lines=16> */
.L_x_2363:
[----:B------:R-:W-:Y:S05]  /*13a60*/  BSYNC B3 ;  /* 0x0000000000037941 */ /* 0x000fea0003800000 */
.L_x_2362:
        /* <DEDUP_REMOVED lines=44> */
.L_x_2361:
[----:B------:R-:W-:Y:S05]  /*13d30*/  BSYNC B2 ;  /* 0x0000000000027941 */ /* 0x000fea0003800000 */
.L_x_2360:
        /* <DEDUP_REMOVED lines=13> */
.L_x_2356:
[----:B------:R-:W-:Y:S05]  /*13e10*/  BSYNC B1 ;  /* 0x0000000000017941 */ /* 0x000fea0003800000 */
.L_x_2354:
        /* <DEDUP_REMOVED lines=8> */
.L_x_2365:
        /* <DEDUP_REMOVED lines=12> */
.L_x_2368:
[----:B------:R-:W-:-:S07]  /*13f60*/  MOV R158, R116 ;  /* 0x00000074009e7202 */ /* 0x000fce0000000f00 */
.L_x_2369:
[----:B------:R-:W-:Y:S05]  /*13f70*/  BSYNC B2 ;  /* 0x0000000000027941 */ /* 0x000fea0003800000 */
.L_x_2367:
        /* <DEDUP_REMOVED lines=16> */
.L_x_2373:
[----:B------:R-:W-:Y:S05]  /*14080*/  BSYNC B3 ;  /* 0x0000000000037941 */ /* 0x000fea0003800000 */
.L_x_2372:
        /* <DEDUP_REMOVED lines=44> */
.L_x_2371:
[----:B------:R-:W-:Y:S05]  /*14350*/  BSYNC B2 ;  /* 0x0000000000027941 */ /* 0x000fea0003800000 */
.L_x_2370:
        /* <DEDUP_REMOVED lines=11> */
.L_x_2366:
[----:B------:R-:W-:Y:S05]  /*14410*/  BSYNC B1 ;  /* 0x0000000000017941 */ /* 0x000fea0003800000 */
.L_x_2364:
        /* <DEDUP_REMOVED lines=9> */
.L_x_2375:
        /* <DEDUP_REMOVED lines=12> */
.L_x_2378:
[----:B------:R-:W-:-:S07]  /*14570*/  MOV R159, R116 ;  /* 0x00000074009f7202 */ /* 0x000fce0000000f00 */
.L_x_2379:
[----:B------:R-:W-:Y:S05]  /*14580*/  BSYNC B2 ;  /* 0x0000000000027941 */ /* 0x000fea0003800000 */
.L_x_2377:
        /* <DEDUP_REMOVED lines=16> */
.L_x_2383:
[----:B------:R-:W-:Y:S05]  /*14690*/  BSYNC B3 ;  /* 0x0000000000037941 */ /* 0x000fea0003800000 */
.L_x_2382:
        /* <DEDUP_REMOVED lines=44> */
.L_x_2381:
[----:B------:R-:W-:Y:S05]  /*14960*/  BSYNC B2 ;  /* 0x0000000000027941 */ /* 0x000fea0003800000 */
.L_x_2380:
        /* <DEDUP_REMOVED lines=13> */
.L_x_2376:
[----:B------:R-:W-:Y:S05]  /*14a40*/  BSYNC B1 ;  /* 0x0000000000017941 */ /* 0x000fea0003800000 */
.L_x_2374:
[----:B------:R-:W0:Y:S01]  /*14a50*/  LDC.64 R68, c[0x0][0x238] ;  /* 0x00008e00ff447b82 */ /* 0x000e220000000a00 */
[----:B------:R-:W-:Y:S02]  /*14a60*/  F2FP.BF16.F32.PACK_AB R71, R200, R199 ;  /* 0x000000c7c847723e */ /* 0x000fe400000010ff */
[----:B------:R-:W-:Y:S01]  /*14a70*/  F2FP.BF16.F32.PACK_AB R70, R198, R197 ;  /* 0x000000c5c646723e */ /* 0x000fe200000010ff */
[----:B0-----:R-:W-:Y:S01]  /*14a80*/  IMAD.WIDE.U32 R204, R211, 0x10, R68 ;  /* 0x00000010d3cc7825 */ /* 0x001fe200078e0044 */
[----:B------:R-:W-:Y:S02]  /*14a90*/  F2FP.BF16.F32.PACK_AB R69, R196, R195 ;  /* 0x000000c3c445723e */ /* 0x000fe400000010ff */
[----:B------:R-:W-:-:S05]  /*14aa0*/  F2FP.BF16.F32.PACK_AB R68, R194, R193 ;  /* 0x000000c1c244723e */ /* 0x000fca00000010ff */
[----:B------:R2:W-:Y:S01]  /*14ab0*/  STG.E.128 desc[UR4][R204.64], R68 ;  /* 0x00000044cc007986 */ /* 0x0005e2000c101d04 */
[----:B------:R-:W-:Y:S05]  /*14ac0*/  @!P0 BRA `(.L_x_2303) ;  /* 0x0000000000508947 */ /* 0x000fea0003800000 */
[----:B--2---:R-:W-:Y:S01]  /*14ad0*/  SHF.L.U32 R71, R158, 0x10, RZ ;  /* 0x000000109e477819 */ /* 0x004fe200000006ff */
        /* <DEDUP_REMOVED lines=19> */
.L_x_2303:
[----:B------:R-:W-:Y:S05]  /*14c10*/  BSYNC B0 ;  /* 0x0000000000007941 */ /* 0x000fea0003800000 */
.L_x_2302:
[----:B0123--:R-:W-:Y:S01]  /*14c20*/  FADD.FTZ R69, RZ, R145 ;  /* 0x00000091ff457221 */ /* 0x00ffe20000010000 */
        /* <DEDUP_REMOVED lines=175> */
.L_x_2409:
[----:B------:R-:W-:Y:S01]  /*15720*/  LOP3.LUT P2, RZ, R54, 0x1f, RZ, 0xc0, !PT ;  /* 0x0000001f36ff7812 */ /* 0x000fe2000784c0ff */
[----:B------:R-:W-:Y:S01]  /*15730*/  FMUL.FTZ R209, R205, R205 ;  /* 0x000000cdcdd17220 */ /* 0x000fe20000410000 */
[----:B------:R-:W-:Y:S01]  /*15740*/  ISETP.NE.AND P1, PT, R201, RZ, PT ;  /* 0x000000ffc900720c */ /* 0x000fe20003f25270 */
        /* <DEDUP_REMOVED lines=16> */
[----:B---3--:R-:W-:Y:S01]  /*15850*/  VIADD R69, R208, 0xffffffff ;  /* 0xffffffffd0457836 */ /* 0x008fe20000000000 */
[----:B------:R-:W-:Y:S01]  /*15860*/  LOP3.LUT R44, R54, 0x1f, RZ, 0xc0, !PT ;  /* 0x0000001f362c7812 */ /* 0x000fe200078ec0ff */
[----:B------:R-:W-:Y:S01]  /*15870*/  BSSY B1, `(.L_x_2387) ;  /* 0x0000027000017945 */ /* 0x000fe20003800000 */
[----:B0-----:R-:W-:Y:S01]  /*15880*/  FSEL R206, R205, RZ, !P1 ;  /* 0x000000ffcdce7208 */ /* 0x001fe20004800000 */
[----:B------:R-:W-:-:S05]  /*15890*/  IMAD R69, R69, R210, RZ ;  /* 0x000000d245457224 */ /* 0x000fca00078e02ff */
[----:B------:R-:W-:-:S04]  /*158a0*/  SHF.R.S32.HI R68, RZ, 0x1f, R69 ;  /* 0x0000001fff447819 */ /* 0x000fc80000011445 */
[----:B------:R-:W-:-:S04]  /*158b0*/  LEA.HI R69, R68, R69, RZ, 0x3 ;  /* 0x0000004544457211 */ /* 0x000fc800078f18ff */
[----:B------:R-:W-:Y:S01]  /*158c0*/  LEA.HI.SX32 R209, R69, R44, 0x1d ;  /* 0x0000002c45d17211 */ /* 0x000fe200078feaff */
[----:B------:R-:W-:Y:S06]  /*158d0*/  @!P5 BRA `(.L_x_2388) ;  /* 0x000000000080d947 */ /* 0x000fec0003800000 */
[----:B------:R-:W0:Y:S01]  /*158e0*/  LDC.64 R204, c[0x0][0x2b8] ;  /* 0x0000ae00ffcc7b82 */ /* 0x000e220000000a00 */
        /* <DEDUP_REMOVED lines=31> */
.L_x_2388:
[----:B------:R-:W-:Y:S05]  /*15ae0*/  BSYNC B1 ;  /* 0x0000000000017941 */ /* 0x000fea0003800000 */
.L_x_2387:
[----:B------:R-:W-:Y:S01]  /*15af0*/  ISETP.NE.AND P0, PT, R3, RZ, PT ;  /* 0x000000ff0300720c */ /* 0x000fe20003f05270 */
[----:B------:R-:W-:-:S12]  /*15b00*/  BSSY B1, `(.L_x_2389) ;  /* 0x0000022000017945 */ /* 0x000fd80003800000 */
        /* <DEDUP_REMOVED lines=33> */
.L_x_2390:
[----:B------:R-:W-:Y:S05]  /*15d20*/  BSYNC B1 ;  /* 0x0000000000017941 */ /* 0x000fea0003800000 */
.L_x_2389:
[----:B------:R-:W-:Y:S01]  /*15d30*/  ISETP.NE.AND P0, PT, R2, RZ, PT ;  /* 0x000000ff0200720c */ /* 0x000fe20003f05270 */
        /* <DEDUP_REMOVED lines=34> */
.L_x_2392:
[----:B------:R-:W-:Y:S05]  /*15f60*/  BSYNC B1 ;  /* 0x0000000000017941 */ /* 0x000fea0003800000 */
.L_x_2391:
[----:B------:R-:W-:Y:S01]  /*15f70*/  ISETP.NE.AND P0, PT, R0, RZ, PT ;  /* 0x000000ff0000720c */ /* 0x000fe20003f05270 */
        /* <DEDUP_REMOVED lines=34> */
.L_x_2394:
[----:B------:R-:W-:Y:S05]  /*161a0*/  BSYNC B1 ;  /* 0x0000000000017941 */ /* 0x000fea0003800000 */
.L_x_2393:
[----:B------:R-:W-:Y:S01]  /*161b0*/  ISETP.NE.AND P0, PT, R55, RZ, PT ;  /* 0x000000ff3700720c */ /* 0x000fe20003f05270 */
        /* <DEDUP_REMOVED lines=34> */
.L_x_2396:
[----:B------:R-:W-:Y:S05]  /*163e0*/  BSYNC B1 ;  /* 0x0000000000017941 */ /* 0x000fea0003800000 */
.L_x_2395:
        /* <DEDUP_REMOVED lines=33> */
.L_x_2386:
[----:B------:R-:W-:Y:S05]  /*16600*/  BSYNC B0 ;  /* 0x0000000000007941 */ /* 0x000fea0003800000 */
.L_x_2385:
[----:B01234-:R-:W0:Y:S02]  /*16610*/  LDC.64 R68, c[0x0][0x210] ;  /* 0x00008400ff447b82 */ /* 0x01fe240000000a00 */
[----:B0-----:R-:W-:-:S05]  /*16620*/  IMAD R35, R68, 0x4, R35 ;  /* 0x0000000444237824 */ /* 0x001fca00078e0223 */
[----:B------:R-:W-:-:S13]  /*16630*/  ISETP.GE.AND P0, PT, R35, R69, PT ;  /* 0x000000452300720c */ /* 0x000fda0003f06270 */
[----:B------:R-:W-:Y:S05]  /*16640*/  @!P0 BRA `(.L_x_2397) ;  /* 0xfffffeac00e08947 */ /* 0x000fea000383ffff */
[----:B------:R-:W-:Y:S05]  /*16650*/  EXIT ;  /* 0x000000000000794d */ /* 0x000fea0003800000 */
.L_x_2384:
[----:B------:R-:W-:Y:S01]  /*16660*/  HFMA2.MMA R216, -RZ, RZ, 0, 1.847743988037109375e-06 ;  /* 0x0000001fffd87435 */ /* 0x000fe200000001ff */
[----:B------:R-:W-:Y:S01]  /*16670*/  BSSY B0, `(.L_x_2398) ;  /* 0x0000007000007945 */ /* 0x000fe20003800000 */
[----:B------:R-:W-:Y:S01]  /*16680*/  MOV R214, R68 ;  /* 0x0000004400d67202 */ /* 0x000fe20000000f00 */
[----:B------:R-:W-:Y:S02]  /*16690*/  IMAD.MOV.U32 R211, RZ, RZ, 0x1 ;  /* 0x00000001ffd37424 */ /* 0x000fe400078e00ff */
[----:B------:R-:W-:-:S07]  /*166a0*/  IMAD.MOV.U32 R209, RZ, RZ, -0x1 ;  /* 0xffffffffffd17424 */ /* 0x000fce00078e00ff */
[----:B-----5:R-:W-:Y:S05]  /*166b0*/  WARPSYNC.COLLECTIVE R209, `(.L_x_2399) ;  /* 0x00000000d1087348 */ /* 0x020fea0003c00000 */
[----:B------:R0:W1:Y:S02]  /*166c0*/  SHFL.BFLY P6, R207, R214, R211, R216 ;  /* 0x0c0000d3d6cf7389 */ /* 0x00006400000c00d8 */
[----:B01---5:R-:W-:Y:S01]  /*166d0*/  ENDCOLLECTIVE ;  /* 0x000000000000791b */ /* 0x023fe20003800000 */
.L_x_2399:
[----:B------:R-:W-:Y:S05]  /*166e0*/  BSYNC B0 ;  /* 0x0000000000007941 */ /* 0x000fea0003800000 */
.L_x_2398:
        /* <DEDUP_REMOVED lines=9> */
.L_x_2400:
[----:B------:R-:W-:Y:S02]  /*16780*/  IMAD.MOV.U32 R211, RZ, RZ, 0x4 ;  /* 0x00000004ffd37424 */ /* 0x000fe400078e00ff */
[----:B------:R-:W-:-:S04]  /*16790*/  IMAD.MOV.U32 R70, RZ, RZ, R207 ;  /* 0x000000ffff467224 */ /* 0x000fc800078e00cf */
[----:B------:R-:W-:-:S05]  /*167a0*/  FADD.FTZ R70, R69, R70 ;  /* 0x0000004645467221 */ /* 0x000fca0000010000 */
[----:B------:R-:W-:-:S07]  /*167b0*/  MOV R214, R70 ;  /* 0x0000004600d67202 */ /* 0x000fce0000000f00 */
[----:B------:R-:W-:Y:S05]  /*167c0*/  WARPSYNC.COLLECTIVE R209, `(.L_x_2401) ;  /* 0x00000000d1087348 */ /* 0x000fea0003c00000 */
[----:B------:R0:W1:Y:S02]  /*167d0*/  SHFL.BFLY P6, R207, R214, R211, R216 ;  /* 0x0c0000d3d6cf7389 */ /* 0x00006400000c00d8 */
[----:B01----:R-:W-:Y:S01]  /*167e0*/  ENDCOLLECTIVE ;  /* 0x000000000000791b */ /* 0x003fe20003800000 */
.L_x_2401:
[----:B------:R-:W-:Y:S01]  /*167f0*/  HFMA2.MMA R211, -RZ, RZ, 0, 4.76837158203125e-07 ;  /* 0x00000008ffd37435 */ /* 0x000fe200000001ff */
[----:B------:R-:W-:-:S05]  /*16800*/  MOV R71, R207 ;  /* 0x000000cf00477202 */ /* 0x000fca0000000f00 */
[----:B------:R-:W-:-:S04]  /*16810*/  FADD.FTZ R71, R70, R71 ;  /* 0x0000004746477221 */ /* 0x000fc80000010000 */
[----:B------:R-:W-:-:S07]  /*16820*/  IMAD.MOV.U32 R214, RZ, RZ, R71 ;  /* 0x000000ffffd67224 */ /* 0x000fce00078e0047 */
[----:B------:R-:W-:Y:S05]  /*16830*/  WARPSYNC.COLLECTIVE R209, `(.L_x_2402) ;  /* 0x00000000d1087348 */ /* 0x000fea0003c00000 */
[----:B------:R0:W1:Y:S02]  /*16840*/  SHFL.BFLY P6, R207, R214, R211, R216 ;  /* 0x0c0000d3d6cf7389 */ /* 0x00006400000c00d8 */
[----:B01----:R-:W-:Y:S01]  /*16850*/  ENDCOLLECTIVE ;  /* 0x000000000000791b */ /* 0x003fe20003800000 */
.L_x_2402:
        /* <DEDUP_REMOVED lines=8> */
.L_x_2403:
        /* <DEDUP_REMOVED lines=100> */
[----:B------:R-:W-:-:S04]  /*16f20*/  @P0 FFMA.FTZ R68, R70, R70, R69 ;  /* 0x0000004646440223 */ /* 0x000fc80000010045 */
[----:B------:R-:W-:-:S07]  /*16f30*/  IMAD.MOV.U32 R214, RZ, RZ, R68 ;  /* 0x000000ffffd67224 */ /* 0x000fce00078e0044 */
[----:B------:R-:W-:Y:S05]  /*16f40*/  WARPSYNC.COLLECTIVE R209, `(.L_x_2404) ;  /* 0x00000000d1087348 */ /* 0x000fea0003c00000 */
[----:B------:R0:W1:Y:S02]  /*16f50*/  SHFL.BFLY P6, R207, R214, R211, R216 ;  /* 0x0c0000d3d6cf7389 */ /* 0x00006400000c00d8 */
[----:B01----:R-:W-:Y:S01]  /*16f60*/  ENDCOLLECTIVE ;  /* 0x000000000000791b */ /* 0x003fe20003800000 */
.L_x_2404:
[----:B------:R-:W-:Y:S02]  /*16f70*/  IMAD.MOV.U32 R211, RZ, RZ, 0x2 ;  /* 0x00000002ffd37424 */ /* 0x000fe400078e00ff */
[----:B------:R-:W-:-:S04]  /*16f80*/  IMAD.MOV.U32 R69, RZ, RZ, R207 ;  /* 0x000000ffff457224 */ /* 0x000fc800078e00cf */
[----:B------:R-:W-:-:S05]  /*16f90*/  FADD.FTZ R69, R68, R69 ;  /* 0x0000004544457221 */ /* 0x000fca0000010000 */
[----:B------:R-:W-:-:S07]  /*16fa0*/  MOV R214, R69 ;  /* 0x0000004500d67202 */ /* 0x000fce0000000f00 */
[----:B------:R-:W-:Y:S05]  /*16fb0*/  WARPSYNC.COLLECTIVE R209, `(.L_x_2405) ;  /* 0x00000000d1087348 */ /* 0x000fea0003c00000 */
[----:B------:R0:W1:Y:S02]  /*16fc0*/  SHFL.BFLY P6, R207, R214, R211, R216 ;  /* 0x0c0000d3d6cf7389 */ /* 0x00006400000c00d8 */
[----:B01----:R-:W-:Y:S01]  /*16fd0*/  ENDCOLLECTIVE ;  /* 0x000000000000791b */ /* 0x003fe20003800000 */
.L_x_2405:
[----:B------:R-:W-:Y:S01]  /*16fe0*/  HFMA2.MMA R211, -RZ, RZ, 0, 2.384185791015625e-07 ;  /* 0x00000004ffd37435 */ /* 0x000fe200000001ff */
[----:B------:R-:W-:-:S05]  /*16ff0*/  MOV R70, R207 ;  /* 0x000000cf00467202 */ /* 0x000fca0000000f00 */
[----:B------:R-:W-:-:S04]  /*17000*/  FADD.FTZ R70, R69, R70 ;  /* 0x0000004645467221 */ /* 0x000fc80000010000 */
[----:B------:R-:W-:-:S07]  /*17010*/  IMAD.MOV.U32 R214, RZ, RZ, R70 ;  /* 0x000000ffffd67224 */ /* 0x000fce00078e0046 */
[----:B------:R-:W-:Y:S05]  /*17020*/  WARPSYNC.COLLECTIVE R209, `(.L_x_2406) ;  /* 0x00000000d1087348 */ /* 0x000fea0003c00000 */
[----:B------:R0:W1:Y:S02]  /*17030*/  SHFL.BFLY P6, R207, R214, R211, R216 ;  /* 0x0c0000d3d6cf7389 */ /* 0x00006400000c00d8 */
[----:B01----:R-:W-:Y:S01]  /*17040*/  ENDCOLLECTIVE ;  /* 0x000000000000791b */ /* 0x003fe20003800000 */
.L_x_2406:
[----:B------:R-:W-:Y:S02]  /*17050*/  IMAD.MOV.U32 R211, RZ, RZ, 0x8 ;  /* 0x00000008ffd37424 */ /* 0x000fe400078e00ff */
[----:B------:R-:W-:-:S04]  /*17060*/  IMAD.MOV.U32 R71, RZ, RZ, R207 ;  /* 0x000000ffff477224 */ /* 0x000fc800078e00cf */
[----:B------:R-:W-:-:S05]  /*17070*/  FADD.FTZ R71, R70, R71 ;  /* 0x0000004746477221 */ /* 0x000fca0000010000 */
[----:B------:R-:W-:-:S07]  /*17080*/  MOV R214, R71 ;  /* 0x0000004700d67202 */ /* 0x000fce0000000f00 */
[----:B------:R-:W-:Y:S05]  /*17090*/  WARPSYNC.COLLECTIVE R209, `(.L_x_2407) ;  /* 0x00000000d1087348 */ /* 0x000fea0003c00000 */
[----:B------:R0:W1:Y:S02]  /*170a0*/  SHFL.BFLY P6, R207, R214, R211, R216 ;  /* 0x0c0000d3d6cf7389 */ /* 0x00006400000c00d8 */
[----:B01----:R-:W-:Y:S01]  /*170b0*/  ENDCOLLECTIVE ;  /* 0x000000000000791b */ /* 0x003fe20003800000 */
.L_x_2407:
[----:B------:R-:W-:Y:S01]  /*170c0*/  HFMA2.MMA R211, -RZ, RZ, 0, 9.5367431640625e-07 ;  /* 0x00000010ffd37435 */ /* 0x000fe200000001ff */
[----:B------:R-:W-:-:S05]  /*170d0*/  MOV R206, R207 ;  /* 0x000000cf00ce7202 */ /* 0x000fca0000000f00 */
[----:B------:R-:W-:-:S04]  /*170e0*/  FADD.FTZ R206, R71, R206 ;  /* 0x000000ce47ce7221 */ /* 0x000fc80000010000 */
[----:B------:R-:W-:-:S07]  /*170f0*/  IMAD.MOV.U32 R214, RZ, RZ, R206 ;  /* 0x000000ffffd67224 */ /* 0x000fce00078e00ce */
[----:B------:R-:W-:Y:S05]  /*17100*/  WARPSYNC.COLLECTIVE R209, `(.L_x_2408) ;  /* 0x00000000d1087348 */ /* 0x000fea0003c00000 */
[----:B------:R0:W1:Y:S02]  /*17110*/  SHFL.BFLY P6, R207, R214, R211, R216 ;  /* 0x0c0000d3d6cf7389 */ /* 0x00006400000c00d8 */
[----:B01----:R-:W-:Y:S01]  /*17120*/  ENDCOLLECTIVE ;  /* 0x000000000000791b */ /* 0x003fe20003800000 */
.L_x_2408:
[----:B------:R-:W-:Y:S05]  /*17130*/  BRA `(.L_x_2409) ;  /* 0xffffffe400787947 */ /* 0x000fea000383ffff */
.L_x_2410:
        /* <DEDUP_REMOVED lines=12> */
.L_x_44345:


//--------------------- .text._ZN10layer_norm13ln_fwd_kernelINS_13Kernel_traitsI13__nv_bfloat16S2_S2_S2_fjLj1536ELj1ELj4ELj1ELj16ENS_18Kernel_traits_baseILj1536ES2_S2_S2_S2_fjLj128EEEEELb1ELb0ELb1ELb1EEEvNS_9FwdParamsE --------------------------
	.section	.text._ZN10layer_norm13ln_fwd_kernelINS_13Kernel_traitsI13__nv_bfloat16S2_S2_S2_fjLj1536ELj1ELj4ELj1ELj16ENS_18Kernel_traits_baseILj1536ES2_S2_S2_S2_fjLj128EEEEELb1ELb0ELb1ELb1EEEvNS_9FwdParamsE,"ax",@progbits
	.align	128
        .global         _ZN10layer_norm13ln_fwd_kernelINS_13Kernel_traitsI13__nv_bfloat16S2_S2_S2_fjLj1536ELj1ELj4ELj1ELj16ENS_18Kernel_traits_baseILj1536ES2_S2_S2_S2_fjLj128EEEEELb1ELb0ELb1ELb1EEEvNS_9FwdParamsE
        .type           _ZN10layer_norm13ln_fwd_kernelINS_13Kernel_traitsI13__nv_bfloat16S2_S2_S2_fjLj1536ELj1ELj4ELj1ELj16ENS_18Kernel_traits_baseILj1536ES2_S2_S2_S2_fjLj128EEEEELb1ELb0ELb1ELb1EEEvNS_9FwdParamsE,@function
        .size           _ZN10layer_norm13ln_fwd_kernelINS_13Kernel_traitsI13__nv_bfloat16S2_S2_S2_fjLj1536ELj1ELj4ELj1ELj16ENS_18Kernel_traits_baseILj1536ES2_S2_S2_S2_fjLj128EEEEELb1ELb0ELb1ELb1EEEvNS_9FwdParamsE,(.L_x_44346 - _ZN10layer_norm13ln_fwd_kernelINS_13Kernel_traitsI13__nv_bfloat16S2_S2_S2_fjLj1536ELj1ELj4ELj1ELj16ENS_18Kernel_traits_baseILj1536ES2_S2_S2_S2_fjLj128EEEEELb1ELb0ELb1ELb1EEEvNS_9FwdParamsE)
        .other          _ZN10layer_norm13ln_fwd_kernelINS_13Kernel_traitsI13__nv_bfloat16S2_S2_S2_fjLj1536ELj1ELj4ELj1ELj16ENS_18Kernel_traits_baseILj1536ES2_S2_S2_S2_fjLj128EEEEELb1ELb0ELb1ELb1EEEvNS_9FwdParamsE,@"STO_CUDA_ENTRY STV_DEFAULT"
_ZN10layer_norm13ln_fwd_kernelINS_13Kernel_traitsI13__nv_bfloat16S2_S2_S2_fjLj1536ELj1ELj4ELj1ELj16ENS_18Kernel_traits_baseILj1536ES2_S2_S2_S2_fjLj128EEEEELb1ELb0ELb1ELb1EEEvNS_9FwdParamsE:
.text._ZN10layer_norm13ln_fwd_kernelINS_13Kernel_traitsI13__nv_bfloat16S2_S2_S2_fjLj1536ELj1ELj4ELj1ELj16ENS_18Kernel_traits_baseILj1536ES2_S2_S2_S2_fjLj128EEEEELb1ELb0ELb1ELb1EEEvNS_9FwdParamsE:
[----:B------:R-:W-:Y:S08]  /*0000*/  LDC R1, c[0x0][0x28] ;  /* 0x00000a00ff017b82 */ /* 0x000ff00000000800 */
[----:B------:R-:W0:Y:S01]  /*0010*/  LDC R120, c[0x0][0x2e8] ;  /* 0x0000ba00ff787b82 */ /* 0x000e220000000800 */
[----:B------:R-:W-:Y:S01]  /*0020*/  ULDC.U8 UR4, c[0x0][0x2f4] ;  /* 0x0000bd0000047ab9 */ /* 0x000fe20000000000 */
[----:B------:R-:W-:Y:S01]  /*0030*/  ULDC.64 UR6, c[0x0][0x208] ;  /* 0x0000820000067ab9 */ /* 0x000fe20000000a00 */
[----:B------:R-:W-:Y:S01]  /*0040*/  ISETP.NE.AND P1, PT, RZ, UR4, PT ;  /* 0x00000004ff007c0c */ /* 0x000fe2000bf25270 */
[----:B------:R-:W-:-:S04]  /*0050*/  ULDC.64 UR4, c[0x0][0x2e0] ;  /* 0x0000b80000047ab9 */ /* 0x000fc80000000a00 */
[----:B------:R-:W0:Y:S01]  /*0060*/  LDC R121, c[0x0][0x2ec] ;  /* 0x0000bb00ff797b82 */ /* 0x000e220000000800 */
[----:B------:R-:W-:Y:S01]  /*0070*/  IMAD.U32 R2, RZ, RZ, UR4 ;  /* 0x00000004ff027e24 */ /* 0x000fe2000f8e00ff */
[----:B------:R-:W1:Y:S01]  /*0080*/  S2R R119, SR_TID.X ;  /* 0x0000000000777919 */ /* 0x000e620000002100 */
[----:B------:R-:W-:Y:S01]  /*0090*/  IMAD.U32 R3, RZ, RZ, UR5 ;  /* 0x00000005ff037e24 */ /* 0x000fe2000f8e00ff */
[----:B------:R-:W-:Y:S01]  /*00a0*/  ULDC.64 UR8, c[0x0][0x2c8] ;  /* 0x0000b20000087ab9 */ /* 0x000fe20000000a00 */
[----:B------:R-:W-:Y:S01]  /*00b0*/  ULDC UR10, c[0x0][0x214] ;  /* 0x00008500000a7ab9 */ /* 0x000fe20000000800 */
[----:B------:R-:W2:Y:S02]  /*00c0*/  S2R R36, SR_CTAID.X ;  /* 0x0000000000247919 */ /* 0x000ea40000002500 */
[----:B------:R-:W3:Y:S01]  /*00d0*/  @P1 LDC R7, c[0x0][0x2f0] ;  /* 0x0000bc00ff071b82 */ /* 0x000ee20000000800 */
[----:B------:R-:W4:Y:S04]  /*00e0*/  @P1 LDG.E.64 R2, desc[UR6][R2.64] ;  /* 0x0000000602021981 */ /* 0x000f28000c1e1b00 */
[----:B0-----:R-:W3:Y:S01]  /*00f0*/  @P1 LDG.E.64 R4, desc[UR6][R120.64] ;  /* 0x0000000678041981 */ /* 0x001ee2000c1e1b00 */
[----:B-1----:R-:W-:-:S04]  /*0100*/  SHF.L.U32 R0, R119, 0x4, RZ ;  /* 0x0000000477007819 */ /* 0x002fc800000006ff */
[----:B------:R-:W-:-:S04]  /*0110*/  LOP3.LUT R0, R0, 0x1f0, RZ, 0xc0, !PT ;  /* 0x000001f000007812 */ /* 0x000fc800078ec0ff */
[----:B------:R-:W-:-:S05]  /*0120*/  IADD3 R28, P2, R0, UR8, RZ ;  /* 0x00000008001c7c10 */ /* 0x000fca000ff5e0ff */
[----:B------:R-:W-:Y:S01]  /*0130*/  IMAD.X R29, RZ, RZ, UR9, P2 ;  /* 0x00000009ff1d7e24 */ /* 0x000fe200090e06ff */
[----:B------:R-:W-:Y:S01]  /*0140*/  ISETP.NE.U32.AND P0, PT, RZ, UR8, PT ;  /* 0x00000008ff007c0c */ /* 0x000fe2000bf05070 */
[----:B------:R-:W-:Y:S02]  /*0150*/  ULDC UR8, c[0x0][0x0] ;  /* 0x0000000000087ab9 */ /* 0x000fe40000000800 */
[--C-:B--2---:R-:W-:Y:S01]  /*0160*/  IMAD R91, R36, UR8, R119.reuse ;  /* 0x00000008245b7c24 */ /* 0x104fe2000f8e0277 */
[----:B------:R-:W-:Y:S01]  /*0170*/  ISETP.NE.AND.EX P0, PT, RZ, UR9, PT, P0 ;  /* 0x00000009ff007c0c */ /* 0x000fe2000bf05300 */
[----:B------:R-:W-:Y:S01]  /*0180*/  ULDC.64 UR8, c[0x0][0x260] ;  /* 0x0000980000087ab9 */ /* 0x000fe20000000a00 */
[----:B------:R-:W-:-:S11]  /*0190*/  SHF.R.U32.HI R118, RZ, 0x5, R119 ;  /* 0x00000005ff767819 */ /* 0x000fd60000011677 */
[----:B------:R-:W5:Y:S04]  /*01a0*/  @P0 LDG.E.128 R24, desc[UR6][R28.64] ;  /* 0x000000061c180981 */ /* 0x000f68000c1e1d00 */
[----:B------:R-:W5:Y:S04]  /*01b0*/  @P0 LDG.E.128 R20, desc[UR6][R28.64+0x200] ;  /* 0x000200061c140981 */ /* 0x000f68000c1e1d00 */
[----:B------:R-:W5:Y:S04]  /*01c0*/  @P0 LDG.E.128 R16, desc[UR6][R28.64+0x400] ;  /* 0x000400061c100981 */ /* 0x000f68000c1e1d00 */
[----:B------:R-:W5:Y:S01]  /*01d0*/  @P0 LDG.E.128 R12, desc[UR6][R28.64+0x600] ;  /* 0x000600061c0c0981 */ /* 0x000f62000c1e1d00 */
[----:B------:R-:W-:-:S02]  /*01e0*/  LEA R118, R36, R118, 0x2 ;  /* 0x0000007624767211 */ /* 0x000fc400078e10ff */
[----:B----4-:R-:W-:Y:S02]  /*01f0*/  @P1 R2UR UR4, R2 ;  /* 0x00000000020412ca */ /* 0x010fe400000e0000 */
[----:B------:R-:W-:Y:S02]  /*0200*/  @P1 R2UR UR5, R3 ;  /* 0x00000000030512ca */ /* 0x000fe400000e0000 */
[----:B---3--:R-:W-:-:S05]  /*0210*/  @P1 IADD3 R120, P2, R4, R7, RZ ;  /* 0x0000000704781210 */ /* 0x008fca0007f5e0ff */
[----:B------:R-:W-:-:S05]  /*0220*/  @P1 IMAD.X R121, RZ, RZ, R5, P2 ;  /* 0x000000ffff791224 */ /* 0x000fca00010e0605 */
[--C-:B------:R-:W-:Y:S01]  /*0230*/  SHF.R.U64 R90, R120, 0x2, R121.reuse ;  /* 0x00000002785a7819 */ /* 0x100fe20000001279 */
[----:B------:R-:W-:Y:S01]  /*0240*/  IMAD.WIDE.U32 R4, R91, -0x326172a9, RZ ;  /* 0xcd9e8d575b047825 */ /* 0x000fe200078e00ff */
[----:B------:R-:W-:-:S03]  /*0250*/  SHF.R.U32.HI R89, RZ, 0x2, R121 ;  /* 0x00000002ff597819 */ /* 0x000fc60000011679 */
[----:B------:R-:W-:Y:S01]  /*0260*/  IMAD.WIDE.U32 R2, R90, -0x2daee0ad, RZ ;  /* 0xd2511f535a027825 */ /* 0x000fe200078e00ff */
[----:B------:R-:W-:Y:S01]  /*0270*/  LOP3.LUT R6, R5, UR4, R89, 0x96, !PT ;  /* 0x0000000405067c12 */ /* 0x000fe2000f8e9659 */
[----:B------:R-:W-:-:S03]  /*0280*/  UIADD3 UR15, UR5, -0x4498517b, URZ ;  /* 0xbb67ae85050f7890 */ /* 0x000fc6000fffe03f */
[----:B------:R-:W-:Y:S01]  /*0290*/  LOP3.LUT R8, R3, UR5, RZ, 0x3c, !PT ;  /* 0x0000000503087c12 */ /* 0x000fe2000f8e3cff */
[----:B------:R-:W-:Y:S01]  /*02a0*/  UIADD3 UR14, UR4, -0x61c88647, URZ ;  /* 0x9e3779b9040e7890 */ /* 0x000fe2000fffe03f */
[----:B------:R-:W-:-:S04]  /*02b0*/  IMAD.WIDE.U32 R6, R6, -0x2daee0ad, RZ ;  /* 0xd2511f5306067825 */ /* 0x000fc800078e00ff */
[----:B------:R-:W-:Y:S01]  /*02c0*/  IMAD.WIDE.U32 R8, R8, -0x326172a9, RZ ;  /* 0xcd9e8d5708087825 */ /* 0x000fe200078e00ff */
[----:B------:R-:W-:Y:S01]  /*02d0*/  LOP3.LUT R5, R7, UR15, R2, 0x96, !PT ;  /* 0x0000000f07057c12 */ /* 0x000fe2000f8e9602 */
[----:B------:R-:W-:-:S03]  /*02e0*/  UIADD3 UR16, UR4, 0x3c6ef372, URZ ;  /* 0x3c6ef37204107890 */ /* 0x000fc6000fffe03f */
[----:B------:R-:W-:Y:S01]  /*02f0*/  LOP3.LUT R2, R9, UR14, R4, 0x96, !PT ;  /* 0x0000000e09027c12 */ /* 0x000fe2000f8e9604 */
[----:B------:R-:W-:Y:S01]  /*0300*/  UIADD3 UR17, UR5, 0x76cf5d0a, URZ ;  /* 0x76cf5d0a05117890 */ /* 0x000fe2000fffe03f */
[----:B------:R-:W-:-:S04]  /*0310*/  IMAD.WIDE.U32 R4, R5, -0x326172a9, RZ ;  /* 0xcd9e8d5705047825 */ /* 0x000fc800078e00ff */
[----:B------:R-:W-:Y:S01]  /*0320*/  IMAD.WIDE.U32 R2, R2, -0x2daee0ad, RZ ;  /* 0xd2511f5302027825 */ /* 0x000fe200078e00ff */
[----:B------:R-:W-:Y:S01]  /*0330*/  LOP3.LUT R30, R5, UR16, R8, 0x96, !PT ;  /* 0x00000010051e7c12 */ /* 0x000fe2000f8e9608 */
[----:B------:R-:W-:Y:S01]  /*0340*/  UIADD3 UR19, UR5, 0x32370b8f, URZ ;  /* 0x32370b8f05137890 */ /* 0x000fe2000fffe03f */
[----:B------:R-:W5:Y:S02]  /*0350*/  @P0 LDG.E.128 R8, desc[UR6][R28.64+0x800] ;  /* 0x000800061c080981 */ /* 0x000f64000c1e1d00 */
[----:B------:R-:W-:Y:S01]  /*0360*/  LOP3.LUT R32, R3, UR17, R6, 0x96, !PT ;  /* 0x0000001103207c12 */ /* 0x000fe2000f8e9606 */
[----:B------:R-:W-:Y:S01]  /*0370*/  UIADD3 UR18, UR4, -0x255992d5, URZ ;  /* 0xdaa66d2b04127890 */ /* 0x000fe2000fffe03f */
[----:B------:R-:W-:-:S04]  /*0380*/  IMAD.WIDE.U32 R30, R30, -0x2daee0ad, RZ ;  /* 0xd2511f531e1e7825 */ /* 0x000fc800078e00ff */
[----:B------:R-:W-:Y:S01]  /*0390*/  IMAD.WIDE.U32 R32, R32, -0x326172a9, RZ ;  /* 0xcd9e8d5720207825 */ /* 0x000fe200078e00ff */
[----:B------:R-:W-:Y:S01]  /*03a0*/  LOP3.LUT R34, R31, UR19, R2, 0x96, !PT ;  /* 0x000000131f227c12 */ /* 0x000fe2000f8e9602 */
[----:B------:R-:W-:-:S03]  /*03b0*/  UIADD3 UR20, UR4, 0x78dde6e4, URZ ;  /* 0x78dde6e404147890 */ /* 0x000fc6000fffe03f */
[----:B------:R-:W-:Y:S01]  /*03c0*/  LOP3.LUT R2, R33, UR18, R4, 0x96, !PT ;  /* 0x0000001221027c12 */ /* 0x000fe2000f8e9604 */
[----:B------:R-:W-:Y:S01]  /*03d0*/  UIADD3 UR21, UR5, -0x126145ec, URZ ;  /* 0xed9eba1405157890 */ /* 0x000fe2000fffe03f */
[----:B------:R-:W-:Y:S01]  /*03e0*/  IMAD.WIDE.U32 R34, R34, -0x326172a9, RZ ;  /* 0xcd9e8d5722227825 */ /* 0x000fe200078e00ff */
[----:B------:R-:W-:Y:S01]  /*03f0*/  UIADD3 UR23, UR5, -0x56f99767, URZ ;  /* 0xa906689905177890 */ /* 0x000fe2000fffe03f */
[----:B------:R0:W5:Y:S02]  /*0400*/  @P0 LDG.E.128 R4, desc[UR6][R28.64+0xa00] ;  /* 0x000a00061c040981 */ /* 0x000164000c1e1d00 */
[----:B------:R-:W-:Y:S01]  /*0410*/  IMAD.WIDE.U32 R2, R2, -0x2daee0ad, RZ ;  /* 0xd2511f5302027825 */ /* 0x000fe200078e00ff */
[----:B------:R-:W-:-:S04]  /*0420*/  LOP3.LUT R31, R35, UR20, R32, 0x96, !PT ;  /* 0x00000014231f7c12 */ /* 0x000fc8000f8e9620 */
[----:B------:R-:W-:Y:S01]  /*0430*/  LOP3.LUT R32, R3, UR21, R30, 0x96, !PT ;  /* 0x0000001503207c12 */ /* 0x000fe2000f8e961e */
[----:B------:R-:W-:Y:S01]  /*0440*/  UIADD3 UR22, UR4, 0x1715609d, URZ ;  /* 0x1715609d04167890 */ /* 0x000fe2000fffe03f */
[----:B------:R-:W-:-:S04]  /*0450*/  IMAD.WIDE.U32 R30, R31, -0x2daee0ad, RZ ;  /* 0xd2511f531f1e7825 */ /* 0x000fc800078e00ff */
[----:B------:R-:W-:Y:S01]  /*0460*/  IMAD.WIDE.U32 R32, R32, -0x326172a9, RZ ;  /* 0xcd9e8d5720207825 */ /* 0x000fe200078e00ff */
[----:B------:R-:W-:Y:S01]  /*0470*/  LOP3.LUT R3, R31, UR23, R2, 0x96, !PT ;  /* 0x000000171f037c12 */ /* 0x000fe2000f8e9602 */
[----:B------:R-:W-:-:S03]  /*0480*/  UIADD3 UR24, UR4, -0x4ab325aa, URZ ;  /* 0xb54cda5604187890 */ /* 0x000fc6000fffe03f */
[----:B------:R-:W-:Y:S01]  /*0490*/  LOP3.LUT R2, R33, UR22, R34, 0x96, !PT ;  /* 0x0000001621027c12 */ /* 0x000fe2000f8e9622 */
[----:B------:R-:W-:Y:S01]  /*04a0*/  UIADD3 UR25, UR5, 0x646e171e, URZ ;  /* 0x646e171e05197890 */ /* 0x000fe2000fffe03f */
[----:B0-----:R-:W-:-:S04]  /*04b0*/  IMAD.WIDE.U32 R28, R3, -0x326172a9, RZ ;  /* 0xcd9e8d57031c7825 */ /* 0x001fc800078e00ff */
[----:B------:R-:W-:Y:S01]  /*04c0*/  IMAD.WIDE.U32 R2, R2, -0x2daee0ad, RZ ;  /* 0xd2511f5302027825 */ /* 0x000fe200078e00ff */
[----:B------:R-:W-:-:S04]  /*04d0*/  LOP3.LUT R31, R29, UR24, R32, 0x96, !PT ;  /* 0x000000181d1f7c12 */ /* 0x000fc8000f8e9620 */
[----:B------:R-:W-:Y:S01]  /*04e0*/  LOP3.LUT R32, R3, UR25, R30, 0x96, !PT ;  /* 0x0000001903207c12 */ /* 0x000fe2000f8e961e */
[----:B------:R-:W-:Y:S01]  /*04f0*/  UIADD3 UR26, UR4, 0x5384540f, URZ ;  /* 0x5384540f041a7890 */ /* 0x000fe2000fffe03f */
[----:B------:R-:W-:Y:S01]  /*0500*/  IMAD.WIDE.U32 R30, R31, -0x2daee0ad, RZ ;  /* 0xd2511f531f1e7825 */ /* 0x000fe200078e00ff */
[----:B------:R-:W-:Y:S01]  /*0510*/  UIADD3 UR27, UR5, 0x1fd5c5a3, URZ ;  /* 0x1fd5c5a3051b7890 */ /* 0x000fe2000fffe03f */
[----:B------:R-:W-:Y:S02]  /*0520*/  ISETP.GE.AND P1, PT, R118, UR10, PT ;  /* 0x0000000a76007c0c */ /* 0x000fe4000bf26270 */
[----:B------:R-:W-:-:S03]  /*0530*/  IMAD.WIDE.U32 R32, R32, -0x326172a9, RZ ;  /* 0xcd9e8d5720207825 */ /* 0x000fc600078e00ff */
[----:B------:R-:W-:Y:S02]  /*0540*/  LOP3.LUT R93, R31, UR27, R2, 0x96, !PT ;  /* 0x0000001b1f5d7c12 */ /* 0x000fe4000f8e9602 */
[----:B------:R-:W-:Y:S02]  /*0550*/  LOP3.LUT R92, R33, UR26, R28, 0x96, !PT ;  /* 0x0000001a215c7c12 */ /* 0x000fe4000f8e961c */
[----:B------:R-:W-:Y:S01]  /*0560*/  IADD3 R2, P2, R0, UR8, RZ ;  /* 0x0000000800027c10 */ /* 0x000fe2000ff5e0ff */
[----:B------:R-:W-:Y:S01]  /*0570*/  UIADD3 UR28, UR4, -0xe443238, URZ ;  /* 0xf1bbcdc8041c7890 */ /* 0x000fe2000fffe03f */
[----:B------:R-:W-:Y:S01]  /*0580*/  IMAD.HI.U32 R31, R93, -0x326172a9, RZ ;  /* 0xcd9e8d575d1f7827 */ /* 0x000fe200078e00ff */
[----:B------:R-:W-:-:S03]  /*0590*/  UIADD3 UR29, UR5, -0x24c28bd8, URZ ;  /* 0xdb3d7428051d7890 */ /* 0x000fc6000fffe03f */
[----:B------:R-:W-:Y:S01]  /*05a0*/  IMAD.HI.U32 R29, R92, -0x2daee0ad, RZ ;  /* 0xd2511f535c1d7827 */ /* 0x000fe200078e00ff */
[----:B------:R-:W-:-:S03]  /*05b0*/  LOP3.LUT R87, R31, UR28, R32, 0x96, !PT ;  /* 0x0000001c1f577c12 */ /* 0x000fc6000f8e9620 */
[----:B------:R-:W-:Y:S01]  /*05c0*/  IMAD.X R3, RZ, RZ, UR9, P2 ;  /* 0x00000009ff037e24 */ /* 0x000fe200090e06ff */
[----:B------:R-:W-:Y:S01]  /*05d0*/  LOP3.LUT R88, R29, UR29, R30, 0x96, !PT ;  /* 0x0000001d1d587c12 */ /* 0x000fe2000f8e961e */
[----:B------:R-:W-:Y:S06]  /*05e0*/  @P1 EXIT ;  /* 0x000000000000194d */ /* 0x000fec0003800000 */
[----:B-----5:R-:W-:Y:S02]  /*05f0*/  @!P0 CS2R R24, SRZ ;  /* 0x0000000000188805 */ /* 0x020fe4000001ff00 */
        /* <DEDUP_REMOVED lines=10> */
[----:B------:R-:W-:-:S02]  /*06a0*/  @!P0 CS2R R6, SRZ ;  /* 0x0000000000068805 */ /* 0x000fc4000001ff00 */
[C---:B------:R-:W-:Y:S01]  /*06b0*/  PRMT R83, R25.reuse, 0x7632, R83 ;  /* 0x0000763219537816 */ /* 0x040fe20000000053 */
[C---:B------:R-:W-:Y:S01]  /*06c0*/  IMAD.U32 R115, R26.reuse, 0x10000, RZ ;  /* 0x000100001a737824 */ /* 0x040fe200078e00ff */
[----:B------:R-:W-:Y:S01]  /*06d0*/  SHF.L.U32 R116, R25, 0x10, RZ ;  /* 0x0000001019747819 */ /* 0x000fe200000006ff */
[C---:B------:R-:W-:Y:S01]  /*06e0*/  IMAD.U32 R114, R27.reuse, 0x10000, RZ ;  /* 0x000100001b727824 */ /* 0x040fe200078e00ff */
[----:B------:R-:W-:Y:S01]  /*06f0*/  PRMT R82, R26, 0x7632, R82 ;  /* 0x000076321a527816 */ /* 0x000fe20000000052 */
[C---:B------:R-:W-:Y:S01]  /*0700*/  IMAD.U32 R111, R22.reuse, 0x10000, RZ ;  /* 0x00010000166f7824 */ /* 0x040fe200078e00ff */
[----:B------:R-:W-:Y:S01]  /*0710*/  PRMT R81, R27, 0x7632, R81 ;  /* 0x000076321b517816 */ /* 0x000fe20000000051 */
[----:B------:R-:W-:Y:S01]  /*0720*/  IMAD.U32 R112, R21, 0x10000, RZ ;  /* 0x0001000015707824 */ /* 0x000fe200078e00ff */
[----:B------:R-:W-:Y:S01]  /*0730*/  PRMT R26, R22, 0x7632, R26 ;  /* 0x00007632161a7816 */ /* 0x000fe2000000001a */
[----:B------:R-:W-:Y:S01]  /*0740*/  IMAD.U32 R108, R17, 0x10000, RZ ;  /* 0x00010000116c7824 */ /* 0x000fe200078e00ff */
[C---:B------:R-:W-:Y:S01]  /*0750*/  PRMT R25, R23.reuse, 0x7632, R25 ;  /* 0x0000763217197816 */ /* 0x040fe20000000019 */
[----:B------:R-:W5:Y:S01]  /*0760*/  LDG.E.128 R48, desc[UR6][R2.64] ;  /* 0x0000000602307981 */ /* 0x000f62000c1e1d00 */
[----:B------:R-:W-:Y:S01]  /*0770*/  SHF.L.U32 R110, R23, 0x10, RZ ;  /* 0x00000010176e7819 */ /* 0x000fe200000006ff */
[----:B------:R-:W-:Y:S01]  /*0780*/  IMAD.U32 R117, R24, 0x10000, RZ ;  /* 0x0001000018757824 */ /* 0x000fe200078e00ff */
[----:B------:R-:W-:Y:S01]  /*0790*/  PRMT R27, R21, 0x7632, R27 ;  /* 0x00007632151b7816 */ /* 0x000fe2000000001b */
[----:B------:R-:W-:Y:S01]  /*07a0*/  IMAD.U32 R106, R19, 0x10000, RZ ;  /* 0x00010000136a7824 */ /* 0x000fe200078e00ff */
[----:B------:R-:W-:Y:S01]  /*07b0*/  PRMT R23, R17, 0x7632, R23 ;  /* 0x0000763211177816 */ /* 0x000fe20000000017 */
[----:B------:R-:W-:Y:S01]  /*07c0*/  IMAD.U32 R103, R14, 0x10000, RZ ;  /* 0x000100000e677824 */ /* 0x000fe200078e00ff */
[C---:B------:R-:W-:Y:S01]  /*07d0*/  PRMT R22, R18.reuse, 0x7632, R22 ;  /* 0x0000763212167816 */ /* 0x040fe20000000016 */
[----:B------:R-:W-:Y:S01]  /*07e0*/  IMAD.U32 R102, R15, 0x10000, RZ ;  /* 0x000100000f667824 */ /* 0x000fe200078e00ff */
[----:B------:R-:W-:Y:S01]  /*07f0*/  SHF.L.U32 R107, R18, 0x10, RZ ;  /* 0x00000010126b7819 */ /* 0x000fe200000006ff */
[----:B------:R-:W5:Y:S01]  /*0800*/  LDG.E.128 R44, desc[UR6][R2.64+0x200] ;  /* 0x00020006022c7981 */ /* 0x000f62000c1e1d00 */
[----:B------:R-:W-:Y:S01]  /*0810*/  PRMT R84, R24, 0x7632, R84 ;  /* 0x0000763218547816 */ /* 0x000fe20000000054 */
[----:B------:R-:W-:Y:S01]  /*0820*/  IMAD.U32 R109, R16, 0x10000, RZ ;  /* 0x00010000106d7824 */ /* 0x000fe200078e00ff */
[C---:B------:R-:W-:Y:S01]  /*0830*/  PRMT R80, R20.reuse, 0x7632, R80 ;  /* 0x0000763214507816 */ /* 0x040fe20000000050 */
[----:B------:R-:W5:Y:S01]  /*0840*/  LDG.E.128 R40, desc[UR6][R2.64+0x400] ;  /* 0x0004000602287981 */ /* 0x000f62000c1e1d00 */
[----:B------:R-:W-:Y:S01]  /*0850*/  SHF.L.U32 R113, R20, 0x10, RZ ;  /* 0x0000001014717819 */ /* 0x000fe200000006ff */
[----:B------:R-:W-:Y:S01]  /*0860*/  IMAD.U32 R105, R12, 0x10000, RZ ;  /* 0x000100000c697824 */ /* 0x000fe200078e00ff */
[----:B------:R-:W-:Y:S01]  /*0870*/  PRMT R21, R19, 0x7632, R21 ;  /* 0x0000763213157816 */ /* 0x000fe20000000015 */
[----:B------:R-:W5:Y:S01]  /*0880*/  LDG.E.128 R36, desc[UR6][R2.64+0x600] ;  /* 0x0006000602247981 */ /* 0x000f62000c1e1d00 */
[----:B------:R-:W-:Y:S01]  /*0890*/  PRMT R18, R14, 0x7632, R18 ;  /* 0x000076320e127816 */ /* 0x000fe20000000012 */
[----:B------:R-:W-:Y:S01]  /*08a0*/  IMAD.U32 R100, R9, 0x10000, RZ ;  /* 0x0001000009647824 */ /* 0x000fe200078e00ff */
[----:B------:R-:W-:Y:S01]  /*08b0*/  PRMT R17, R15, 0x7632, R17 ;  /* 0x000076320f117816 */ /* 0x000fe20000000011 */
[----:B------:R-:W5:Y:S01]  /*08c0*/  LDG.E.128 R32, desc[UR6][R2.64+0x800] ;  /* 0x0008000602207981 */ /* 0x000f62000c1e1d00 */
[----:B------:R-:W-:Y:S01]  /*08d0*/  PRMT R24, R16, 0x7632, R24 ;  /* 0x0000763210187816 */ /* 0x000fe20000000018 */
[----:B------:R-:W-:Y:S01]  /*08e0*/  IMAD.U32 R99, R10, 0x10000, RZ ;  /* 0x000100000a637824 */ /* 0x000fe200078e00ff */
[----:B------:R-:W-:Y:S01]  /*08f0*/  PRMT R20, R12, 0x7632, R20 ;  /* 0x000076320c147816 */ /* 0x000fe20000000014 */
[----:B------:R0:W5:Y:S01]  /*0900*/  LDG.E.128 R28, desc[UR6][R2.64+0xa00] ;  /* 0x000a0006021c7981 */ /* 0x000162000c1e1d00 */
[C---:B------:R-:W-:Y:S01]  /*0910*/  PRMT R19, R13.reuse, 0x7632, R19 ;  /* 0x000076320d137816 */ /* 0x040fe20000000013 */
[----:B------:R-:W-:Y:S01]  /*0920*/  UIADD3 UR30, UR4, -0x700cb87f, URZ ;  /* 0x8ff34781041e7890 */ /* 0x000fe2000fffe03f */
[----:B------:R-:W-:Y:S01]  /*0930*/  SHF.L.U32 R104, R13, 0x10, RZ ;  /* 0x000000100d687819 */ /* 0x000fe200000006ff */
[----:B------:R-:W-:Y:S01]  /*0940*/  UIADD3 UR31, UR5, -0x695add53, URZ ;  /* 0x96a522ad051f7890 */ /* 0x000fe2000fffe03f */
[----:B------:R-:W-:Y:S01]  /*0950*/  PRMT R15, R9, 0x7632, R15 ;  /* 0x00007632090f7816 */ /* 0x000fe2000000000f */
[----:B------:R-:W-:Y:S01]  /*0960*/  IMAD R92, R92, -0x2daee0ad, RZ ;  /* 0xd2511f535c5c7824 */ /* 0x000fe200078e02ff */
[----:B------:R-:W-:Y:S01]  /*0970*/  PRMT R14, R10, 0x7632, R14 ;  /* 0x000076320a0e7816 */ /* 0x000fe2000000000e */
[----:B------:R-:W-:Y:S01]  /*0980*/  IMAD R93, R93, -0x326172a9, RZ ;  /* 0xcd9e8d575d5d7824 */ /* 0x000fe200078e02ff */
[----:B------:R-:W-:Y:S01]  /*0990*/  PRMT R16, R8, 0x7632, R16 ;  /* 0x0000763208107816 */ /* 0x000fe20000000010 */
[----:B------:R-:W-:Y:S01]  /*09a0*/  IMAD.HI.U32 R0, R88, -0x326172a9, RZ ;  /* 0xcd9e8d5758007827 */ /* 0x000fe200078e00ff */
[C---:B------:R-:W-:Y:S01]  /*09b0*/  PRMT R13, R11.reuse, 0x7632, R13 ;  /* 0x000076320b0d7816 */ /* 0x040fe2000000000d */
[----:B------:R-:W-:Y:S01]  /*09c0*/  BSSY B0, `(.L_x_2411) ;  /* 0x0001534000007945 */ /* 0x000fe20003800000 */
[----:B------:R-:W-:Y:S01]  /*09d0*/  SHF.L.U32 R98, R11, 0x10, RZ ;  /* 0x000000100b627819 */ /* 0x000fe200000006ff */
[----:B0-----:R-:W-:Y:S01]  /*09e0*/  IMAD.HI.U32 R3, R87, -0x2daee0ad, RZ ;  /* 0xd2511f5357037827 */ /* 0x001fe200078e00ff */
[----:B------:R-:W-:Y:S01]  /*09f0*/  PRMT R12, R4, 0x7632, R12 ;  /* 0x00007632040c7816 */ /* 0x000fe2000000000c */
[----:B------:R-:W-:Y:S01]  /*0a00*/  ULDC.U8 UR8, c[0x0][0x2a0] ;  /* 0x0000a80000087ab9 */ /* 0x000fe20000000000 */
[----:B------:R-:W-:Y:S01]  /*0a10*/  PRMT R10, R6, 0x7632, R10 ;  /* 0x00007632060a7816 */ /* 0x000fe2000000000a */
[----:B------:R-:W-:Y:S01]  /*0a20*/  IMAD.U32 R97, R4, 0x10000, RZ ;  /* 0x0001000004617824 */ /* 0x000fe200078e00ff */
[----:B------:R-:W-:Y:S01]  /*0a30*/  PRMT R9, R7, 0x7632, R9 ;  /* 0x0000763207097816 */ /* 0x000fe20000000009 */
[C---:B------:R-:W-:Y:S01]  /*0a40*/  IMAD.U32 R96, R5.reuse, 0x10000, RZ ;  /* 0x0001000005607824 */ /* 0x040fe200078e00ff */
[----:B------:R-:W-:Y:S01]  /*0a50*/  PRMT R11, R5, 0x7632, R11 ;  /* 0x00007632050b7816 */ /* 0x000fe2000000000b */
[----:B------:R-:W-:Y:S01]  /*0a60*/  IMAD.U32 R94, R7, 0x10000, RZ ;  /* 0x00010000075e7824 */ /* 0x000fe200078e00ff */
[----:B------:R-:W-:Y:S01]  /*0a70*/  SHF.L.U32 R101, R8, 0x10, RZ ;  /* 0x0000001008657819 */ /* 0x000fe200000006ff */
[----:B------:R-:W-:Y:S01]  /*0a80*/  IMAD R88, R88, -0x326172a9, RZ ;  /* 0xcd9e8d5758587824 */ /* 0x000fe200078e02ff */
[----:B------:R-:W-:Y:S01]  /*0a90*/  SHF.L.U32 R95, R6, 0x10, RZ ;  /* 0x00000010065f7819 */ /* 0x000fe200000006ff */
[----:B------:R-:W-:Y:S01]  /*0aa0*/  IMAD R87, R87, -0x2daee0ad, RZ ;  /* 0xd2511f5357577824 */ /* 0x000fe200078e02ff */
[----:B------:R-:W-:Y:S01]  /*0ab0*/  LOP3.LUT R93, R0, UR30, R93, 0x96, !PT ;  /* 0x0000001e005d7c12 */ /* 0x000fe2000f8e965d */
[----:B------:R-:W-:Y:S01]  /*0ac0*/  IMAD.MOV.U32 R86, RZ, RZ, RZ ;  /* 0x000000ffff567224 */ /* 0x000fe200078e00ff */
[----:B------:R-:W-:Y:S01]  /*0ad0*/  LOP3.LUT R92, R3, UR31, R92, 0x96, !PT ;  /* 0x0000001f035c7c12 */ /* 0x000fe2000f8e965c */
[----:B------:R-:W-:Y:S01]  /*0ae0*/  IMAD.U32 R83, R83, 0x10000, RZ ;  /* 0x0001000053537824 */ /* 0x000fe200078e00ff */
[----:B------:R-:W-:Y:S01]  /*0af0*/  LOP3.LUT R120, R120, 0x3, RZ, 0xc0, !PT ;  /* 0x0000000378787812 */ /* 0x000fe200078ec0ff */
        /* <DEDUP_REMOVED lines=19> */
[----:B------:R-:W-:Y:S01]  /*0c30*/  ISETP.NE.AND P1, PT, RZ, UR8, PT ;  /* 0x00000008ff007c0c */ /* 0x000fe2000bf25270 */
[----:B------:R-:W-:Y:S01]  /*0c40*/  IMAD.U32 R15, R15, 0x10000, RZ ;  /* 0x000100000f0f7824 */ /* 0x000fe200078e00ff */
[----:B------:R-:W-:Y:S01]  /*0c50*/  ULDC UR10, c[0x0][0x294] ;  /* 0x0000a500000a7ab9 */ /* 0x000fe20000000800 */
[----:B------:R-:W-:Y:S01]  /*0c60*/  IMAD.U32 R13, R13, 0x10000, RZ ;  /* 0x000100000d0d7824 */ /* 0x000fe200078e00ff */
[----:B------:R-:W-:Y:S01]  /*0c70*/  ULDC UR11, c[0x0][0x2d8] ;  /* 0x0000b600000b7ab9 */ /* 0x000fe20000000800 */
[----:B------:R-:W-:Y:S01]  /*0c80*/  IMAD.U32 R12, R12, 0x10000, RZ ;  /* 0x000100000c0c7824 */ /* 0x000fe200078e00ff */
[----:B------:R-:W-:Y:S01]  /*0c90*/  ULDC.64 UR12, c[0x0][0x298] ;  /* 0x0000a600000c7ab9 */ /* 0x000fe20000000a00 */
[----:B------:R-:W-:Y:S01]  /*0ca0*/  IMAD.U32 R10, R10, 0x10000, RZ ;  /* 0x000100000a0a7824 */ /* 0x000fe200078e00ff */
[----:B------:R-:W-:Y:S01]  /*0cb0*/  ULDC.64 UR8, c[0x0][0x230] ;  /* 0x00008c0000087ab9 */ /* 0x000fe20000000a00 */
[----:B------:R-:W-:-:S07]  /*0cc0*/  IMAD.U32 R9, R9, 0x10000, RZ ;  /* 0x0001000009097824 */ /* 0x000fce00078e00ff */
.L_x_2907:
[----:B0-----:R-:W0:Y:S01]  /*0cd0*/  LDC.64 R60, c[0x0][0x280] ;  /* 0x0000a000ff3c7b82 */ /* 0x001e220000000a00 */
[----:B------:R-:W-:-:S07]  /*0ce0*/  ISETP.NE.U32.AND P0, PT, RZ, UR8, PT ;  /* 0x00000008ff007c0c */ /* 0x000fce000bf05070 */
[----:B------:R-:W1:Y:S08]  /*0cf0*/  LDC R74, c[0x0][0x218] ;  /* 0x00008600ff4a7b82 */ /* 0x000e700000000800 */
[----:B------:R-:W2:Y:S01]  /*0d00*/  LDC.64 R64, c[0x0][0x288] ;  /* 0x0000a200ff407b82 */ /* 0x000ea20000000a00 */
[----:B0-----:R-:W-:-:S05]  /*0d10*/  IMAD.WIDE R66, R118, 0x4, R60 ;  /* 0x0000000476427825 */ /* 0x001fca00078e023c */
[----:B------:R0:W3:Y:S01]  /*0d20*/  LDG.E R70, desc[UR6][R66.64] ;  /* 0x0000000642467981 */ /* 0x0000e2000c1e1900 */
[----:B------:R-:W-:Y:S01]  /*0d30*/  ISETP.NE.AND.EX P0, PT, RZ, UR9, PT, P0 ;  /* 0x00000009ff007c0c */ /* 0x000fe2000bf05300 */
[----:B------:R-:W-:Y:S02]  /*0d40*/  IMAD.MOV.U32 R149, RZ, RZ, RZ ;  /* 0x000000ffff957224 */ /* 0x000fe400078e00ff */
[----:B-1----:R-:W-:-:S05]  /*0d50*/  IMAD R68, R118, R74, RZ ;  /* 0x0000004a76447224 */ /* 0x002fca00078e02ff */
[----:B0-----:R-:W-:Y:S01]  /*0d60*/  SHF.R.S32.HI R67, RZ, 0x1f, R68 ;  /* 0x0000001fff437819 */ /* 0x001fe20000011444 */
[----:B--2---:R-:W-:-:S04]  /*0d70*/  IMAD.WIDE R64, R118, 0x4, R64 ;  /* 0x0000000476407825 */ /* 0x004fc800078e0240 */
[----:B------:R-:W0:Y:S01]  /*0d80*/  @P0 LDC.64 R60, c[0x0][0x230] ;  /* 0x00008c00ff3c0b82 */ /* 0x000e220000000a00 */
[----:B------:R-:W-:Y:S01]  /*0d90*/  LEA.HI R148, R67, R68, RZ, 0x3 ;  /* 0x0000004443947211 */ /* 0x000fe200078f18ff */
[----:B-----5:R1:W5:Y:S03]  /*0da0*/  LDG.E R73, desc[UR6][R64.64] ;  /* 0x0000000640497981 */ /* 0x020366000c1e1900 */
[----:B------:R-:W-:-:S05]  /*0db0*/  LEA.HI.SX32 R148, R148, R85, 0x1d ;  /* 0x0000005594947211 */ /* 0x000fca00078feaff */
[----:B0-----:R-:W-:-:S05]  /*0dc0*/  @P0 IMAD.WIDE.U32 R60, R148, 0x10, R60 ;  /* 0x00000010943c0825 */ /* 0x001fca00078e003c */
[----:B------:R1:W5:Y:S01]  /*0dd0*/  @P0 LDG.E.128 R52, desc[UR6][R60.64] ;  /* 0x000000063c340981 */ /* 0x000362000c1e1d00 */
[----:B---3--:R-:W-:-:S13]  /*0de0*/  ISETP.GE.AND P2, PT, R70, 0x1, PT ;  /* 0x000000014600780c */ /* 0x008fda0003f46270 */
[----:B------:R-:W0:Y:S01]  /*0df0*/  @P2 LDC.64 R62, c[0x0][0x220] ;  /* 0x00008800ff3e2b82 */ /* 0x000e220000000a00 */
[----:B------:R-:W-:Y:S02]  /*0e00*/  @P2 IADD3 R69, R70, -0x1, RZ ;  /* 0xffffffff46452810 */ /* 0x000fe40007ffe0ff */
[----:B------:R-:W-:-:S03]  /*0e10*/  @P2 LOP3.LUT R85, R119, 0x1f, RZ, 0xc0, !PT ;  /* 0x0000001f77552812 */ /* 0x000fc600078ec0ff */
[----:B------:R-:W-:-:S05]  /*0e20*/  @P2 IMAD R69, R69, R74, RZ ;  /* 0x0000004a45452224 */ /* 0x000fca00078e02ff */
[----:B------:R-:W-:-:S04]  /*0e30*/  @P2 SHF.R.S32.HI R66, RZ, 0x1f, R69 ;  /* 0x0000001fff422819 */ /* 0x000fc80000011445 */
[----:B------:R-:W-:-:S04]  /*0e40*/  @P2 LEA.HI R66, R66, R69, RZ, 0x3 ;  /* 0x0000004542422211 */ /* 0x000fc800078f18ff */
[----:B------:R-:W-:-:S05]  /*0e50*/  @P2 LEA.HI.SX32 R149, R66, R85, 0x1d ;  /* 0x0000005542952211 */ /* 0x000fca00078feaff */
[----:B0-----:R-:W-:-:S05]  /*0e60*/  @P2 IMAD.WIDE.U32 R62, R149, 0x10, R62 ;  /* 0x00000010953e2825 */ /* 0x001fca00078e003e */
[----:B------:R1:W5:Y:S01]  /*0e70*/  @P2 LDG.E.128 R56, desc[UR6][R62.64] ;  /* 0x000000063e382981 */ /* 0x000362000c1e1d00 */
[----:B------:R-:W-:Y:S01]  /*0e80*/  ISETP.GT.AND P3, PT, R70, RZ, PT ;  /* 0x000000ff4600720c */ /* 0x000fe20003f64270 */
[----:B------:R-:W-:Y:S01]  /*0e90*/  BSSY B1, `(.L_x_2412) ;  /* 0x0000060000017945 */ /* 0x000fe20003800000 */
[----:B------:R-:W-:-:S11]  /*0ea0*/  SHF.R.S32.HI R72, RZ, 0x1f, R118 ;  /* 0x0000001fff487819 */ /* 0x000fd60000011476 */
[----:B-1----:R-:W-:Y:S05]  /*0eb0*/  @P3 BRA `(.L_x_2413) ;  /* 0x0000000000183947 */ /* 0x002fea0003800000 */
[----:B------:R-:W-:Y:S01]  /*0ec0*/  IMAD.MOV.U32 R71, RZ, RZ, RZ ;  /* 0x000000ffff477224 */ /* 0x000fe200078e00ff */
[----:B------:R-:W-:Y:S01]  /*0ed0*/  MOV R60, R120 ;  /* 0x00000078003c7202 */ /* 0x000fe20000000f00 */
[----:B------:R-:W-:Y:S06]  /*0ee0*/  @!P0 BRA `(.L_x_2414) ;  /* 0x0000000400688947 */ /* 0x000fec0003800000 */
[----:B------:R-:W-:Y:S02]  /*0ef0*/  IMAD.MOV.U32 R60, RZ, RZ, R120 ;  /* 0x000000ffff3c7224 */ /* 0x000fe400078e0078 */
[----:B-----5:R-:W-:Y:S01]  /*0f00*/  IMAD.U32 R71, R52, 0x10000, RZ ;  /* 0x0001000034477824 */ /* 0x020fe200078e00ff */
[----:B------:R-:W-:Y:S06]  /*0f10*/  BRA `(.L_x_2414) ;  /* 0x00000004005c7947 */ /* 0x000fec0003800000 */
.L_x_2413:
        /* <DEDUP_REMOVED lines=12> */
.L_x_2416:
[----:B------:R-:W-:-:S07]  /*0fe0*/  IMAD.MOV.U32 R8, RZ, RZ, R88 ;  /* 0x000000ffff087224 */ /* 0x000fce00078e0058 */
.L_x_2417:
[----:B------:R-:W-:Y:S05]  /*0ff0*/  BSYNC B2 ;  /* 0x0000000000027941 */ /* 0x000fea0003800000 */
.L_x_2415:
        /* <DEDUP_REMOVED lines=16> */
.L_x_2421:
[----:B------:R-:W-:Y:S05]  /*1100*/  BSYNC B3 ;  /* 0x0000000000037941 */ /* 0x000fea0003800000 */
.L_x_2420:
[----:B------:R-:W-:Y:S01]  /*1110*/  IMAD.HI.U32 R60, R91, -0x326172a9, RZ ;  /* 0xcd9e8d575b3c7827 */ /* 0x000fe200078e00ff */
[----:B------:R-:W-:-:S03]  /*1120*/  LOP3.LUT R61, R61, UR5, R86, 0x96, !PT ;  /* 0x000000053d3d7c12 */ /* 0x000fc6000f8e9656 */
[----:B------:R-:W-:Y:S01]  /*1130*/  IMAD R65, R91, -0x326172a9, RZ ;  /* 0xcd9e8d575b417824 */ /* 0x000fe200078e02ff */
[----:B------:R-:W-:Y:S01]  /*1140*/  LOP3.LUT R62, R60, UR4, R89, 0x96, !PT ;  /* 0x000000043c3e7c12 */ /* 0x000fe2000f8e9659 */
[----:B------:R-:W-:-:S04]  /*1150*/  IMAD.WIDE.U32 R60, R61, -0x326172a9, RZ ;  /* 0xcd9e8d573d3c7825 */ /* 0x000fc800078e00ff */
[----:B------:R-:W-:Y:S01]  /*1160*/  IMAD R67, R90, -0x2daee0ad, RZ ;  /* 0xd2511f535a437824 */ /* 0x000fe200078e02ff */
[----:B------:R-:W-:Y:S01]  /*1170*/  LOP3.LUT R65, R61, UR14, R65, 0x96, !PT ;  /* 0x0000000e3d417c12 */ /* 0x000fe2000f8e9641 */
[----:B------:R-:W-:-:S05]  /*1180*/  IMAD.WIDE.U32 R62, R62, -0x2daee0ad, RZ ;  /* 0xd2511f533e3e7825 */ /* 0x000fca00078e00ff */
[----:B------:R-:W-:Y:S01]  /*1190*/  LOP3.LUT R64, R63, UR15, R67, 0x96, !PT ;  /* 0x0000000f3f407c12 */ /* 0x000fe2000f8e9643 */
[----:B------:R-:W-:-:S04]  /*11a0*/  IMAD.WIDE.U32 R66, R65, -0x2daee0ad, RZ ;  /* 0xd2511f5341427825 */ /* 0x000fc800078e00ff */
[----:B------:R-:W-:Y:S01]  /*11b0*/  IMAD.WIDE.U32 R64, R64, -0x326172a9, RZ ;  /* 0xcd9e8d5740407825 */ /* 0x000fe200078e00ff */
[----:B------:R-:W-:-:S04]  /*11c0*/  LOP3.LUT R61, R67, UR17, R62, 0x96, !PT ;  /* 0x00000011433d7c12 */ /* 0x000fc8000f8e963e */
        /* <DEDUP_REMOVED lines=27> */
[----:B------:R-:W-:Y:S02]  /*1380*/  LOP3.LUT R93, R63, UR30, R64, 0x96, !PT ;  /* 0x0000001e3f5d7c12 */ /* 0x000fe4000f8e9640 */
[----:B------:R-:W-:Y:S01]  /*1390*/  MOV R88, R62 ;  /* 0x0000003e00587202 */ /* 0x000fe20000000f00 */
[----:B------:R-:W-:Y:S01]  /*13a0*/  IMAD.MOV.U32 R87, RZ, RZ, R60 ;  /* 0x000000ffff577224 */ /* 0x000fe200078e003c */
[----:B------:R-:W-:Y:S01]  /*13b0*/  LOP3.LUT R92, R61, UR31, R92, 0x96, !PT ;  /* 0x0000001f3d5c7c12 */ /* 0x000fe2000f8e965c */
[----:B------:R-:W-:-:S07]  /*13c0*/  IMAD.MOV.U32 R60, RZ, RZ, RZ ;  /* 0x000000ffff3c7224 */ /* 0x000fce00078e00ff */
.L_x_2419:
[----:B------:R-:W-:Y:S05]  /*13d0*/  BSYNC B2 ;  /* 0x0000000000027941 */ /* 0x000fea0003800000 */
.L_x_2418:
[----:B------:R-:W-:Y:S01]  /*13e0*/  HFMA2.MMA R63, -RZ, RZ, 0.1171875, 0 ;  /* 0x2f800000ff3f7435 */ /* 0x000fe200000001ff */
[----:B------:R-:W-:Y:S01]  /*13f0*/  I2FP.F32.U32 R8, R8 ;  /* 0x0000000800087245 */ /* 0x000fe20000201000 */
[----:B-----5:R-:W-:Y:S02]  /*1400*/  IMAD.U32 R61, R56, 0x10000, RZ ;  /* 0x00010000383d7824 */ /* 0x020fe400078e00ff */
[----:B------:R-:W-:Y:S02]  /*1410*/  @P0 IMAD.U32 R62, R52, 0x10000, RZ ;  /* 0x00010000343e0824 */ /* 0x000fe400078e00ff */
[----:B------:R-:W-:-:S04]  /*1420*/  FMUL.FTZ R61, R61, UR13 ;  /* 0x0000000d3d3d7c20 */ /* 0x000fc80008410000 */
[----:B------:R-:W-:Y:S01]  /*1430*/  FFMA.FTZ R8, R8, R63, 1.1641532182693481445e-10 ;  /* 0x2f00000008087423 */ /* 0x000fe2000001003f */
[----:B------:R-:W-:-:S04]  /*1440*/  FMUL.FTZ R61, R61, UR12 ;  /* 0x0000000c3d3d7c20 */ /* 0x000fc80008410000 */
[----:B------:R-:W-:-:S04]  /*1450*/  FSETP.GTU.FTZ.AND P4, PT, R8, UR10, PT ;  /* 0x0000000a08007c0b */ /* 0x000fc8000bf9c000 */
[----:B------:R-:W-:Y:S02]  /*1460*/  FSEL R71, R61, RZ, !P4 ;  /* 0x000000ff3d477208 */ /* 0x000fe40006000000 */
[----:B------:R-:W-:-:S03]  /*1470*/  SEL R8, RZ, 0x1, P4 ;  /* 0x00000001ff087807 */ /* 0x000fc60002000000 */
[----:B------:R-:W-:-:S07]  /*1480*/  @P0 FADD.FTZ R71, R71, R62 ;  /* 0x0000003e47470221 */ /* 0x000fce0000010000 */
.L_x_2414:
[----:B------:R-:W-:Y:S05]  /*1490*/  BSYNC B1 ;  /* 0x0000000000017941 */ /* 0x000fea0003800000 */
.L_x_2412:
        /* <DEDUP_REMOVED lines=9> */
.L_x_2423:
        /* <DEDUP_REMOVED lines=12> */
.L_x_2426:
[----:B------:R-:W-:-:S07]  /*15f0*/  IMAD.MOV.U32 R7, RZ, RZ, R88 ;  /* 0x000000ffff077224 */ /* 0x000fce00078e0058 */
.L_x_2427:
[----:B------:R-:W-:Y:S05]  /*1600*/  BSYNC B2 ;  /* 0x0000000000027941 */ /* 0x000fea0003800000 */
.L_x_2425:
        /* <DEDUP_REMOVED lines=16> */
.L_x_2431:
[----:B------:R-:W-:Y:S05]  /*1710*/  BSYNC B3 ;  /* 0x0000000000037941 */ /* 0x000fea0003800000 */
.L_x_2430:
        /* <DEDUP_REMOVED lines=39> */
[----:B------:R-:W-:-:S03]  /*1990*/  LOP3.LUT R93, R63, UR30, R64, 0x96, !PT ;  /* 0x0000001e3f5d7c12 */ /* 0x000fc6000f8e9640 */
[----:B------:R-:W-:Y:S01]  /*19a0*/  IMAD.MOV.U32 R88, RZ, RZ, R62 ;  /* 0x000000ffff587224 */ /* 0x000fe200078e003e */
[----:B------:R-:W-:Y:S01]  /*19b0*/  LOP3.LUT R92, R61, UR31, R92, 0x96, !PT ;  /* 0x0000001f3d5c7c12 */ /* 0x000fe2000f8e965c */
[----:B------:R-:W-:Y:S01]  /*19c0*/  HFMA2.MMA R61, -RZ, RZ, 0, 0 ;  /* 0x00000000ff3d7435 */ /* 0x000fe200000001ff */
[----:B------:R-:W-:-:S10]  /*19d0*/  IMAD.MOV.U32 R87, RZ, RZ, R60 ;  /* 0x000000ffff577224 */ /* 0x000fd400078e003c */
.L_x_2429:
[----:B------:R-:W-:Y:S05]  /*19e0*/  BSYNC B2 ;  /* 0x0000000000027941 */ /* 0x000fea0003800000 */
.L_x_2428:
[----:B-----5:R-:W-:Y:S01]  /*19f0*/  PRMT R60, R56, 0x7632, R60 ;  /* 0x00007632383c7816 */ /* 0x020fe2000000003c */
[----:B------:R-:W-:Y:S01]  /*1a00*/  IMAD.MOV.U32 R62, RZ, RZ, 0x2f800000 ;  /* 0x2f800000ff3e7424 */ /* 0x000fe200078e00ff */
[----:B------:R-:W-:-:S03]  /*1a10*/  I2FP.F32.U32 R7, R7 ;  /* 0x0000000700077245 */ /* 0x000fc60000201000 */
[----:B------:R-:W-:Y:S02]  /*1a20*/  IMAD.U32 R60, R60, 0x10000, RZ ;  /* 0x000100003c3c7824 */ /* 0x000fe400078e00ff */
[----:B------:R-:W-:Y:S01]  /*1a30*/  FFMA.FTZ R7, R7, R62, 1.1641532182693481445e-10 ;  /* 0x2f00000007077423 */ /* 0x000fe2000001003e */
[----:B------:R-:W-:Y:S01]  /*1a40*/  @P0 PRMT R62, R52, 0x7632, R62 ;  /* 0x00007632343e0816 */ /* 0x000fe2000000003e */
[----:B------:R-:W-:-:S03]  /*1a50*/  FMUL.FTZ R60, R60, UR13 ;  /* 0x0000000d3c3c7c20 */ /* 0x000fc60008410000 */
[----:B------:R-:W-:Y:S01]  /*1a60*/  FSETP.GTU.FTZ.AND P4, PT, R7, UR10, PT ;  /* 0x0000000a07007c0b */ /* 0x000fe2000bf9c000 */
[----:B------:R-:W-:Y:S01]  /*1a70*/  FMUL.FTZ R60, R60, UR12 ;  /* 0x0000000c3c3c7c20 */ /* 0x000fe20008410000 */
[----:B------:R-:W-:Y:S02]  /*1a80*/  @P0 SHF.L.U32 R63, R62, 0x10, RZ ;  /* 0x000000103e3f0819 */ /* 0x000fe400000006ff */
[----:B------:R-:W-:Y:S02]  /*1a90*/  SEL R7, RZ, 0x1, P4 ;  /* 0x00000001ff077807 */ /* 0x000fe40002000000 */
[----:B------:R-:W-:-:S05]  /*1aa0*/  FSEL R70, R60, RZ, !P4 ;  /* 0x000000ff3c467208 */ /* 0x000fca0006000000 */
[----:B------:R-:W-:-:S07]  /*1ab0*/  @P0 FADD.FTZ R70, R70, R63 ;  /* 0x0000003f46460221 */ /* 0x000fce0000010000 */
.L_x_2424:
[----:B------:R-:W-:Y:S05]  /*1ac0*/  BSYNC B1 ;  /* 0x0000000000017941 */ /* 0x000fea0003800000 */
.L_x_2422:
        /* <DEDUP_REMOVED lines=8> */
.L_x_2433:
        /* <DEDUP_REMOVED lines=12> */
.L_x_2436:
[----:B------:R-:W-:-:S07]  /*1c10*/  MOV R6, R88 ;  /* 0x0000005800067202 */ /* 0x000fce0000000f00 */
.L_x_2437:
[----:B------:R-:W-:Y:S05]  /*1c20*/  BSYNC B2 ;  /* 0x0000000000027941 */ /* 0x000fea0003800000 */
.L_x_2435:
        /* <DEDUP_REMOVED lines=16> */
.L_x_2441:
[----:B------:R-:W-:Y:S05]  /*1d30*/  BSYNC B3 ;  /* 0x0000000000037941 */ /* 0x000fea0003800000 */
.L_x_2440:
        /* <DEDUP_REMOVED lines=41> */
[----:B------:R-:W-:Y:S01]  /*1fd0*/  MOV R87, R60 ;  /* 0x0000003c00577202 */ /* 0x000fe20000000f00 */
[----:B------:R-:W-:Y:S01]  /*1fe0*/  IMAD.MOV.U32 R60, RZ, RZ, RZ ;  /* 0x000000ffff3c7224 */ /* 0x000fe200078e00ff */
[----:B------:R-:W-:-:S07]  /*1ff0*/  LOP3.LUT R92, R61, UR31, R92, 0x96, !PT ;  /* 0x0000001f3d5c7c12 */ /* 0x000fce000f8e965c */
.L_x_2439:
[----:B------:R-:W-:Y:S05]  /*2000*/  BSYNC B2 ;  /* 0x0000000000027941 */ /* 0x000fea0003800000 */
.L_x_2438:
[----:B------:R-:W-:Y:S01]  /*2010*/  I2FP.F32.U32 R6, R6 ;  /* 0x0000000600067245 */ /* 0x000fe20000201000 */
[----:B------:R-:W-:Y:S01]  /*2020*/  IMAD.MOV.U32 R63, RZ, RZ, 0x2f800000 ;  /* 0x2f800000ff3f7424 */ /* 0x000fe200078e00ff */
[----:B-----5:R-:W-:Y:S01]  /*2030*/  SHF.L.U32 R61, R57, 0x10, RZ ;  /* 0x00000010393d7819 */ /* 0x020fe200000006ff */
[----:B------:R-:W-:Y:S02]  /*2040*/  @P0 IMAD.U32 R62, R53, 0x10000, RZ ;  /* 0x00010000353e0824 */ /* 0x000fe400078e00ff */
[----:B------:R-:W-:Y:S02]  /*2050*/  FFMA.FTZ R6, R6, R63, 1.1641532182693481445e-10 ;  /* 0x2f00000006067423 */ /* 0x000fe4000001003f */
[----:B------:R-:W-:-:S03]  /*2060*/  FMUL.FTZ R61, R61, UR13 ;  /* 0x0000000d3d3d7c20 */ /* 0x000fc60008410000 */
[----:B------:R-:W-:Y:S01]  /*2070*/  FSETP.GTU.FTZ.AND P4, PT, R6, UR10, PT ;  /* 0x0000000a06007c0b */ /* 0x000fe2000bf9c000 */
[----:B------:R-:W-:-:S03]  /*2080*/  FMUL.FTZ R61, R61, UR12 ;  /* 0x0000000c3d3d7c20 */ /* 0x000fc60008410000 */
[----:B------:R-:W-:Y:S02]  /*2090*/  SEL R6, RZ, 0x1, P4 ;  /* 0x00000001ff067807 */ /* 0x000fe40002000000 */
[----:B------:R-:W-:-:S05]  /*20a0*/  FSEL R69, R61, RZ, !P4 ;  /* 0x000000ff3d457208 */ /* 0x000fca0006000000 */
[----:B------:R-:W-:-:S07]  /*20b0*/  @P0 FADD.FTZ R69, R69, R62 ;  /* 0x0000003e45450221 */ /* 0x000fce0000010000 */
.L_x_2434:
[----:B------:R-:W-:Y:S05]  /*20c0*/  BSYNC B1 ;  /* 0x0000000000017941 */ /* 0x000fea0003800000 */
.L_x_2432:
        /* <DEDUP_REMOVED lines=9> */
.L_x_2443:
        /* <DEDUP_REMOVED lines=12> */
.L_x_2446:
[----:B------:R-:W-:-:S07]  /*2220*/  IMAD.MOV.U32 R5, RZ, RZ, R88 ;  /* 0x000000ffff057224 */ /* 0x000fce00078e0058 */
.L_x_2447:
[----:B------:R-:W-:Y:S05]  /*2230*/  BSYNC B2 ;  /* 0x0000000000027941 */ /* 0x000fea0003800000 */
.L_x_2445:
        /* <DEDUP_REMOVED lines=16> */
.L_x_2451:
[----:B------:R-:W-:Y:S05]  /*2340*/  BSYNC B3 ;  /* 0x0000000000037941 */ /* 0x000fea0003800000 */
.L_x_2450:
        /* <DEDUP_REMOVED lines=44> */
.L_x_2449:
[----:B------:R-:W-:Y:S05]  /*2610*/  BSYNC B2 ;  /* 0x0000000000027941 */ /* 0x000fea0003800000 */
.L_x_2448:
[----:B------:R-:W-:Y:S01]  /*2620*/  HFMA2.MMA R62, -RZ, RZ, 0.1171875, 0 ;  /* 0x2f800000ff3e7435 */ /* 0x000fe200000001ff */
[----:B-----5:R-:W-:Y:S02]  /*2630*/  PRMT R60, R57, 0x7632, R60 ;  /* 0x00007632393c7816 */ /* 0x020fe4000000003c */
[----:B------:R-:W-:-:S03]  /*2640*/  I2FP.F32.U32 R5, R5 ;  /* 0x0000000500057245 */ /* 0x000fc60000201000 */
[----:B------:R-:W-:-:S04]  /*2650*/  IMAD.U32 R60, R60, 0x10000, RZ ;  /* 0x000100003c3c7824 */ /* 0x000fc800078e00ff */
[----:B------:R-:W-:Y:S01]  /*2660*/  FFMA.FTZ R5, R5, R62, 1.1641532182693481445e-10 ;  /* 0x2f00000005057423 */ /* 0x000fe2000001003e */
[----:B------:R-:W-:Y:S01]  /*2670*/  FMUL.FTZ R60, R60, UR13 ;  /* 0x0000000d3c3c7c20 */ /* 0x000fe20008410000 */
[----:B------:R-:W-:-:S03]  /*2680*/  @P0 PRMT R62, R53, 0x7632, R62 ;  /* 0x00007632353e0816 */ /* 0x000fc6000000003e */
[----:B------:R-:W-:Y:S01]  /*2690*/  FMUL.FTZ R60, R60, UR12 ;  /* 0x0000000c3c3c7c20 */ /* 0x000fe20008410000 */
[----:B------:R-:W-:Y:S01]  /*26a0*/  FSETP.GTU.FTZ.AND P4, PT, R5, UR10, PT ;  /* 0x0000000a05007c0b */ /* 0x000fe2000bf9c000 */
[----:B------:R-:W-:-:S03]  /*26b0*/  @P0 IMAD.U32 R63, R62, 0x10000, RZ ;  /* 0x000100003e3f0824 */ /* 0x000fc600078e00ff */
[----:B------:R-:W-:Y:S02]  /*26c0*/  FSEL R68, R60, RZ, !P4 ;  /* 0x000000ff3c447208 */ /* 0x000fe40006000000 */
[----:B------:R-:W-:-:S03]  /*26d0*/  SEL R5, RZ, 0x1, P4 ;  /* 0x00000001ff057807 */ /* 0x000fc60002000000 */
[----:B------:R-:W-:-:S07]  /*26e0*/  @P0 FADD.FTZ R68, R68, R63 ;  /* 0x0000003f44440221 */ /* 0x000fce0000010000 */
.L_x_2444:
[----:B------:R-:W-:Y:S05]  /*26f0*/  BSYNC B1 ;  /* 0x0000000000017941 */ /* 0x000fea0003800000 */
.L_x_2442:
        /* <DEDUP_REMOVED lines=8> */
.L_x_2453:
        /* <DEDUP_REMOVED lines=12> */
.L_x_2456:
[----:B------:R-:W-:-:S07]  /*2840*/  IMAD.MOV.U32 R4, RZ, RZ, R88 ;  /* 0x000000ffff047224 */ /* 0x000fce00078e0058 */
.L_x_2457:
[----:B------:R-:W-:Y:S05]  /*2850*/  BSYNC B2 ;  /* 0x0000000000027941 */ /* 0x000fea0003800000 */
.L_x_2455:
        /* <DEDUP_REMOVED lines=16> */
.L_x_2461:
[----:B------:R-:W-:Y:S05]  /*2960*/  BSYNC B3 ;  /* 0x0000000000037941 */ /* 0x000fea0003800000 */
.L_x_2460:
        /* <DEDUP_REMOVED lines=41> */
[----:B------:R-:W-:Y:S01]  /*2c00*/  HFMA2.MMA R60, -RZ, RZ, 0, 0 ;  /* 0x00000000ff3c7435 */ /* 0x000fe200000001ff */
[----:B------:R-:W-:Y:S01]  /*2c10*/  IMAD.MOV.U32 R88, RZ, RZ, R62 ;  /* 0x000000ffff587224 */ /* 0x000fe200078e003e */
[----:B------:R-:W-:-:S09]  /*2c20*/  LOP3.LUT R92, R61, UR31, R92, 0x96, !PT ;  /* 0x0000001f3d5c7c12 */ /* 0x000fd2000f8e965c */
.L_x_2459:
[----:B------:R-:W-:Y:S05]  /*2c30*/  BSYNC B2 ;  /* 0x0000000000027941 */ /* 0x000fea0003800000 */
.L_x_2458:
[----:B------:R-:W-:Y:S01]  /*2c40*/  I2FP.F32.U32 R4, R4 ;  /* 0x0000000400047245 */ /* 0x000fe20000201000 */
[----:B------:R-:W-:Y:S01]  /*2c50*/  IMAD.MOV.U32 R63, RZ, RZ, 0x2f800000 ;  /* 0x2f800000ff3f7424 */ /* 0x000fe200078e00ff */
[----:B-----5:R-:W-:Y:S01]  /*2c60*/  @P0 SHF.L.U32 R62, R54, 0x10, RZ ;  /* 0x00000010363e0819 */ /* 0x020fe200000006ff */
[----:B------:R-:W-:Y:S02]  /*2c70*/  IMAD.U32 R61, R58, 0x10000, RZ ;  /* 0x000100003a3d7824 */ /* 0x000fe400078e00ff */
[----:B------:R-:W-:Y:S02]  /*2c80*/  FFMA.FTZ R4, R4, R63, 1.1641532182693481445e-10 ;  /* 0x2f00000004047423 */ /* 0x000fe4000001003f */
[----:B------:R-:W-:-:S03]  /*2c90*/  FMUL.FTZ R61, R61, UR13 ;  /* 0x0000000d3d3d7c20 */ /* 0x000fc60008410000 */
[----:B------:R-:W-:Y:S01]  /*2ca0*/  FSETP.GTU.FTZ.AND P4, PT, R4, UR10, PT ;  /* 0x0000000a04007c0b */ /* 0x000fe2000bf9c000 */
[----:B------:R-:W-:-:S03]  /*2cb0*/  FMUL.FTZ R61, R61, UR12 ;  /* 0x0000000c3d3d7c20 */ /* 0x000fc60008410000 */
[----:B------:R-:W-:Y:S02]  /*2cc0*/  SEL R4, RZ, 0x1, P4 ;  /* 0x00000001ff047807 */ /* 0x000fe40002000000 */
[----:B------:R-:W-:-:S05]  /*2cd0*/  FSEL R67, R61, RZ, !P4 ;  /* 0x000000ff3d437208 */ /* 0x000fca0006000000 */
[----:B------:R-:W-:-:S07]  /*2ce0*/  @P0 FADD.FTZ R67, R67, R62 ;  /* 0x0000003e43430221 */ /* 0x000fce0000010000 */
.L_x_2454:
[----:B------:R-:W-:Y:S05]  /*2cf0*/  BSYNC B1 ;  /* 0x0000000000017941 */ /* 0x000fea0003800000 */
.L_x_2452:
        /* <DEDUP_REMOVED lines=9> */
.L_x_2463:
        /* <DEDUP_REMOVED lines=12> */
.L_x_2466:
[----:B------:R-:W-:-:S07]  /*2e50*/  MOV R3, R88 ;  /* 0x0000005800037202 */ /* 0x000fce0000000f00 */
.L_x_2467:
[----:B------:R-:W-:Y:S05]  /*2e60*/  BSYNC B2 ;  /* 0x0000000000027941 */ /* 0x000fea0003800000 */
.L_x_2465:
        /* <DEDUP_REMOVED lines=16> */
.L_x_2471:
[----:B------:R-:W-:Y:S05]  /*2f70*/  BSYNC B3 ;  /* 0x0000000000037941 */ /* 0x000fea0003800000 */
.L_x_2470:
[----:B------:R-:W-:Y:S01]  /*2f80*/  IMAD.HI.U32 R60, R91, -0x326172a9, RZ ;  /* 0xcd9e8d575b3c7827 */ /* 0x000fe200078e00ff */
[----:B------:R-:W-:-:S03]  /*2f90*/  LOP3.LUT R61, R61, UR5, R86, 0x96, !PT ;  /* 0x000000053d3d7c12 */ /* 0x000fc6000f8e9656 */
[----:B------:R-:W-:Y:S01]  /*2fa0*/  IMAD R65, R91, -0x326172a9, RZ ;  /* 0xcd9e8d575b417824 */ /* 0x000fe200078e02ff */
[----:B------:R-:W-:Y:S01]  /*2fb0*/  LOP3.LUT R62, R60, UR4, R89, 0x96, !PT ;  /* 0x000000043c3e7c12 */ /* 0x000fe2000f8e9659 */
[----:B------:R-:W-:-:S04]  /*2fc0*/  IMAD.WIDE.U32 R60, R61, -0x326172a9, RZ ;  /* 0xcd9e8d573d3c7825 */ /* 0x000fc800078e00ff */
[----:B------:R-:W-:Y:S01]  /*2fd0*/  IMAD R75, R90, -0x2daee0ad, RZ ;  /* 0xd2511f535a4b7824 */ /* 0x000fe200078e02ff */
[----:B------:R-:W-:Y:S01]  /*2fe0*/  LOP3.LUT R65, R61, UR14, R65, 0x96, !PT ;  /* 0x0000000e3d417c12 */ /* 0x000fe2000f8e9641 */
[----:B------:R-:W-:-:S04]  /*2ff0*/  IMAD.WIDE.U32 R62, R62, -0x2daee0ad, RZ ;  /* 0xd2511f533e3e7825 */ /* 0x000fc800078e00ff */
[----:B------:R-:W-:Y:S01]  /*3000*/  IMAD.WIDE.U32 R76, R65, -0x2daee0ad, RZ ;  /* 0xd2511f53414c7825 */ /* 0x000fe200078e00ff */
[----:B------:R-:W-:-:S04]  /*3010*/  LOP3.LUT R64, R63, UR15, R75, 0x96, !PT ;  /* 0x0000000f3f407c12 */ /* 0x000fc8000f8e964b */
        /* <DEDUP_REMOVED lines=32> */
[----:B------:R-:W-:Y:S01]  /*3220*/  IMAD.MOV.U32 R61, RZ, RZ, RZ ;  /* 0x000000ffff3d7224 */ /* 0x000fe200078e00ff */
[----:B------:R-:W-:-:S07]  /*3230*/  MOV R87, R60 ;  /* 0x0000003c00577202 */ /* 0x000fce0000000f00 */
.L_x_2469:
[----:B------:R-:W-:Y:S05]  /*3240*/  BSYNC B2 ;  /* 0x0000000000027941 */ /* 0x000fea0003800000 */
.L_x_2468:
[----:B-----5:R-:W-:Y:S01]  /*3250*/  PRMT R60, R58, 0x7632, R60 ;  /* 0x000076323a3c7816 */ /* 0x020fe2000000003c */
[----:B------:R-:W-:Y:S01]  /*3260*/  IMAD.MOV.U32 R62, RZ, RZ, 0x2f800000 ;  /* 0x2f800000ff3e7424 */ /* 0x000fe200078e00ff */
[----:B------:R-:W-:Y:S02]  /*3270*/  I2FP.F32.U32 R3, R3 ;  /* 0x0000000300037245 */ /* 0x000fe40000201000 */
[----:B------:R-:W-:-:S03]  /*3280*/  SHF.L.U32 R60, R60, 0x10, RZ ;  /* 0x000000103c3c7819 */ /* 0x000fc600000006ff */
[----:B------:R-:W-:Y:S01]  /*3290*/  FFMA.FTZ R3, R3, R62, 1.1641532182693481445e-10 ;  /* 0x2f00000003037423 */ /* 0x000fe2000001003e */
[----:B------:R-:W-:Y:S01]  /*32a0*/  @P0 PRMT R62, R54, 0x7632, R62 ;  /* 0x00007632363e0816 */ /* 0x000fe2000000003e */
[----:B------:R-:W-:-:S03]  /*32b0*/  FMUL.FTZ R60, R60, UR13 ;  /* 0x0000000d3c3c7c20 */ /* 0x000fc60008410000 */
[----:B------:R-:W-:Y:S01]  /*32c0*/  FSETP.GTU.FTZ.AND P4, PT, R3, UR10, PT ;  /* 0x0000000a03007c0b */ /* 0x000fe2000bf9c000 */
[----:B------:R-:W-:Y:S01]  /*32d0*/  FMUL.FTZ R60, R60, UR12 ;  /* 0x0000000c3c3c7c20 */ /* 0x000fe20008410000 */
[----:B------:R-:W-:Y:S02]  /*32e0*/  @P0 IMAD.U32 R63, R62, 0x10000, RZ ;  /* 0x000100003e3f0824 */ /* 0x000fe400078e00ff */
[----:B------:R-:W-:Y:S02]  /*32f0*/  SEL R3, RZ, 0x1, P4 ;  /* 0x00000001ff037807 */ /* 0x000fe40002000000 */
[----:B------:R-:W-:-:S05]  /*3300*/  FSEL R66, R60, RZ, !P4 ;  /* 0x000000ff3c427208 */ /* 0x000fca0006000000 */
[----:B------:R-:W-:-:S07]  /*3310*/  @P0 FADD.FTZ R66, R66, R63 ;  /* 0x0000003f42420221 */ /* 0x000fce0000010000 */
.L_x_2464:
[----:B------:R-:W-:Y:S05]  /*3320*/  BSYNC B1 ;  /* 0x0000000000017941 */ /* 0x000fea0003800000 */
.L_x_2462:
        /* <DEDUP_REMOVED lines=8> */
.L_x_2473:
        /* <DEDUP_REMOVED lines=12> */
.L_x_2476:
[----:B------:R-:W-:-:S07]  /*3470*/  IMAD.MOV.U32 R2, RZ, RZ, R88 ;  /* 0x000000ffff027224 */ /* 0x000fce00078e0058 */
.L_x_2477:
[----:B------:R-:W-:Y:S05]  /*3480*/  BSYNC B2 ;  /* 0x0000000000027941 */ /* 0x000fea0003800000 */
.L_x_2475:
        /* <DEDUP_REMOVED lines=16> */
.L_x_2481:
[----:B------:R-:W-:Y:S05]  /*3590*/  BSYNC B3 ;  /* 0x0000000000037941 */ /* 0x000fea0003800000 */
.L_x_2480:
        /* <DEDUP_REMOVED lines=44> */
.L_x_2479:
[----:B------:R-:W-:Y:S05]  /*3860*/  BSYNC B2 ;  /* 0x0000000000027941 */ /* 0x000fea0003800000 */
.L_x_2478:
[----:B------:R-:W-:Y:S01]  /*3870*/  HFMA2.MMA R63, -RZ, RZ, 0.1171875, 0 ;  /* 0x2f800000ff3f7435 */ /* 0x000fe200000001ff */
[----:B------:R-:W-:Y:S01]  /*3880*/  I2FP.F32.U32 R2, R2 ;  /* 0x0000000200027245 */ /* 0x000fe20000201000 */
[----:B-----5:R-:W-:Y:S01]  /*3890*/  IMAD.U32 R61, R59, 0x10000, RZ ;  /* 0x000100003b3d7824 */ /* 0x020fe200078e00ff */
[----:B------:R-:W-:-:S03]  /*38a0*/  @P0 SHF.L.U32 R62, R55, 0x10, RZ ;  /* 0x00000010373e0819 */ /* 0x000fc600000006ff */
[----:B------:R-:W-:-:S04]  /*38b0*/  FMUL.FTZ R61, R61, UR13 ;  /* 0x0000000d3d3d7c20 */ /* 0x000fc80008410000 */
[----:B------:R-:W-:Y:S01]  /*38c0*/  FFMA.FTZ R2, R2, R63, 1.1641532182693481445e-10 ;  /* 0x2f00000002027423 */ /* 0x000fe2000001003f */
[----:B------:R-:W-:-:S04]  /*38d0*/  FMUL.FTZ R61, R61, UR12 ;  /* 0x0000000c3d3d7c20 */ /* 0x000fc80008410000 */
[----:B------:R-:W-:-:S04]  /*38e0*/  FSETP.GTU.FTZ.AND P4, PT, R2, UR10, PT ;  /* 0x0000000a02007c0b */ /* 0x000fc8000bf9c000 */
[----:B------:R-:W-:Y:S02]  /*38f0*/  FSEL R65, R61, RZ, !P4 ;  /* 0x000000ff3d417208 */ /* 0x000fe40006000000 */
[----:B------:R-:W-:-:S03]  /*3900*/  SEL R2, RZ, 0x1, P4 ;  /* 0x00000001ff027807 */ /* 0x000fc60002000000 */
[----:B------:R-:W-:-:S07]  /*3910*/  @P0 FADD.FTZ R65, R65, R62 ;  /* 0x0000003e41410221 */ /* 0x000fce0000010000 */
.L_x_2474:
[----:B------:R-:W-:Y:S05]  /*3920*/  BSYNC B1 ;  /* 0x0000000000017941 */ /* 0x000fea0003800000 */
.L_x_2472:
        /* <DEDUP_REMOVED lines=9> */
.L_x_2483:
        /* <DEDUP_REMOVED lines=12> */
.L_x_2486:
[----:B------:R-:W-:-:S07]  /*3a80*/  IMAD.MOV.U32 R0, RZ, RZ, R88 ;  /* 0x000000ffff007224 */ /* 0x000fce00078e0058 */
.L_x_2487:
[----:B------:R-:W-:Y:S05]  /*3a90*/  BSYNC B2 ;  /* 0x0000000000027941 */ /* 0x000fea0003800000 */
.L_x_2485:
        /* <DEDUP_REMOVED lines=16> */
.L_x_2491:
[----:B------:R-:W-:Y:S05]  /*3ba0*/  BSYNC B3 ;  /* 0x0000000000037941 */ /* 0x000fea0003800000 */
.L_x_2490:
        /* <DEDUP_REMOVED lines=9> */
[----:B------:R-:W-:-:S03]  /*3c40*/  LOP3.LUT R77, R63, UR15, R77, 0x96, !PT ;  /* 0x0000000f3f4d7c12 */ /* 0x000fc6000f8e964d */
[----:B------:R-:W-:Y:S01]  /*3c50*/  IMAD.MOV.U32 R75, RZ, RZ, RZ ;  /* 0x000000ffff4b7224 */ /* 0x000fe200078e00ff */
        /* <DEDUP_REMOVED lines=31> */
[----:B------:R-:W-:Y:S02]  /*3e50*/  LOP3.LUT R92, R61, UR31, R92, 0x96, !PT ;  /* 0x0000001f3d5c7c12 */ /* 0x000fe4000f8e965c */
[----:B------:R-:W-:-:S07]  /*3e60*/  MOV R87, R60 ;  /* 0x0000003c00577202 */ /* 0x000fce0000000f00 */
.L_x_2489:
[----:B------:R-:W-:Y:S05]  /*3e70*/  BSYNC B2 ;  /* 0x0000000000027941 */ /* 0x000fea0003800000 */
.L_x_2488:
        /* <DEDUP_REMOVED lines=8> */
[----:B------:R-:W-:Y:S02]  /*3f00*/  FSETP.GTU.FTZ.AND P4, PT, R0, UR10, PT ;  /* 0x0000000a00007c0b */ /* 0x000fe4000bf9c000 */
[----:B------:R-:W-:Y:S02]  /*3f10*/  @P0 SHF.L.U32 R61, R61, 0x10, RZ ;  /* 0x000000103d3d0819 */ /* 0x000fe400000006ff */
[----:B------:R-:W-:Y:S02]  /*3f20*/  FSEL R64, R60, RZ, !P4 ;  /* 0x000000ff3c407208 */ /* 0x000fe40006000000 */
[----:B------:R-:W-:-:S03]  /*3f30*/  SEL R0, RZ, 0x1, P4 ;  /* 0x00000001ff007807 */ /* 0x000fc60002000000 */
[----:B------:R-:W-:-:S07]  /*3f40*/  @P0 FADD.FTZ R64, R64, R61 ;  /* 0x0000003d40400221 */ /* 0x000fce0000010000 */
.L_x_2484:
[----:B------:R-:W-:Y:S05]  /*3f50*/  BSYNC B1 ;  /* 0x0000000000017941 */ /* 0x000fea0003800000 */
.L_x_2482:
[----:B------:R-:W0:Y:S01]  /*3f60*/  LDC.64 R156, c[0x0][0x238] ;  /* 0x00008e00ff9c7b82 */ /* 0x000e220000000a00 */
[----:B------:R-:W-:Y:S01]  /*3f70*/  F2FP.BF16.F32.PACK_AB R63, R64, R65 ;  /* 0x00000041403f723e */ /* 0x000fe200000010ff */
[----:B------:R-:W-:Y:S01]  /*3f80*/  VIADD R120, R149, 0x20 ;  /* 0x0000002095787836 */ /* 0x000fe20000000000 */
[----:B------:R-:W-:Y:S01]  /*3f90*/  F2FP.BF16.F32.PACK_AB R62, R66, R67 ;  /* 0x00000043423e723e */ /* 0x000fe200000010ff */
[----:B------:R-:W-:Y:S01]  /*3fa0*/  BSSY B1, `(.L_x_2492) ;  /* 0x000001f000017945 */ /* 0x000fe20003800000 */
[----:B------:R-:W-:Y:S02]  /*3fb0*/  F2FP.BF16.F32.PACK_AB R61, R68, R69 ;  /* 0x00000045443d723e */ /* 0x000fe400000010ff */
[----:B------:R-:W-:Y:S01]  /*3fc0*/  F2FP.BF16.F32.PACK_AB R60, R70, R71 ;  /* 0x00000047463c723e */ /* 0x000fe200000010ff */
[----:B------:R-:W1:Y:S01]  /*3fd0*/  @P2 LDC.64 R78, c[0x0][0x220] ;  /* 0x00008800ff4e2b82 */ /* 0x000e620000000a00 */
[----:B------:R-:W-:-:S07]  /*3fe0*/  IADD3 R128, R148, 0x20, RZ ;  /* 0x0000002094807810 */ /* 0x000fce0007ffe0ff */
[----:B------:R-:W2:Y:S01]  /*3ff0*/  @P0 LDC.64 R76, c[0x0][0x230] ;  /* 0x00008c00ff4c0b82 */ /* 0x000ea20000000a00 */
[----:B0-----:R-:W-:-:S05]  /*4000*/  IMAD.WIDE.U32 R122, R148, 0x10, R156 ;  /* 0x00000010947a7825 */ /* 0x001fca00078e009c */
[----:B------:R0:W-:Y:S01]  /*4010*/  STG.E.128 desc[UR6][R122.64], R60 ;  /* 0x0000003c7a007986 */ /* 0x0001e2000c101d06 */
[----:B-1----:R-:W-:-:S04]  /*4020*/  @P2 IMAD.WIDE.U32 R78, R120, 0x10, R78 ;  /* 0x00000010784e2825 */ /* 0x002fc800078e004e */
[----:B--2---:R-:W-:Y:S01]  /*4030*/  @P0 IMAD.WIDE.U32 R76, R128, 0x10, R76 ;  /* 0x00000010804c0825 */ /* 0x004fe200078e004c */
[----:B------:R-:W-:Y:S06]  /*4040*/  @!P2 BRA `(.L_x_2493) ;  /* 0x000000000050a947 */ /* 0x000fec0003800000 */
        /* <DEDUP_REMOVED lines=20> */
.L_x_2493:
[----:B------:R-:W-:Y:S05]  /*4190*/  BSYNC B1 ;  /* 0x0000000000017941 */ /* 0x000fea0003800000 */
.L_x_2492:
[----:B-----5:R2:W5:Y:S04]  /*41a0*/  @P2 LDG.E.128 R56, desc[UR6][R78.64] ;  /* 0x000000064e382981 */ /* 0x020568000c1e1d00 */
[----:B------:R2:W5:Y:S01]  /*41b0*/  @P0 LDG.E.128 R52, desc[UR6][R76.64] ;  /* 0x000000064c340981 */ /* 0x000562000c1e1d00 */
[----:B------:R-:W-:Y:S04]  /*41c0*/  BSSY B1, `(.L_x_2494) ;  /* 0x000005f000017945 */ /* 0x000fe80003800000 */
[----:B------:R-:W-:Y:S05]  /*41d0*/  @P3 BRA `(.L_x_2495) ;  /* 0x0000000000183947 */ /* 0x000fea0003800000 */
[----:B0-----:R-:W-:Y:S01]  /*41e0*/  MOV R123, RZ ;  /* 0x000000ff007b7202 */ /* 0x001fe20000000f00 */
[----:B-1----:R-:W-:Y:S01]  /*41f0*/  IMAD.MOV.U32 R60, RZ, RZ, R75 ;  /* 0x000000ffff3c7224 */ /* 0x002fe200078e004b */
[----:B------:R-:W-:Y:S06]  /*4200*/  @!P0 BRA `(.L_x_2496) ;  /* 0x0000000400688947 */ /* 0x000fec0003800000 */
[----:B------:R-:W-:Y:S01]  /*4210*/  MOV R60, R75 ;  /* 0x0000004b003c7202 */ /* 0x000fe20000000f00 */
[----:B-----5:R-:W-:Y:S01]  /*4220*/  IMAD.U32 R123, R52, 0x10000, RZ ;  /* 0x00010000347b7824 */ /* 0x020fe200078e00ff */
[----:B------:R-:W-:Y:S06]  /*4230*/  BRA `(.L_x_2496) ;  /* 0x00000004005c7947 */ /* 0x000fec0003800000 */
.L_x_2495:
[C---:B------:R-:W-:Y:S01]  /*4240*/  ISETP.NE.AND P4, PT, R75.reuse, 0x1, PT ;  /* 0x000000014b00780c */ /* 0x040fe20003f85270 */
[----:B------:R-:W-:Y:S01]  /*4250*/  BSSY B2, `(.L_x_2497) ;  /* 0x000000c000027945 */ /* 0x000fe20003800000 */
[----:B01----:R-:W-:-:S11]  /*4260*/  IADD3 R60, R75, 0x1, RZ ;  /* 0x000000014b3c7810 */ /* 0x003fd60007ffe0ff */
        /* <DEDUP_REMOVED lines=9> */
.L_x_2498:
[----:B------:R-:W-:-:S07]  /*4300*/  MOV R8, R88 ;  /* 0x0000005800087202 */ /* 0x000fce0000000f00 */
.L_x_2499:
[----:B------:R-:W-:Y:S05]  /*4310*/  BSYNC B2 ;  /* 0x0000000000027941 */ /* 0x000fea0003800000 */
.L_x_2497:
        /* <DEDUP_REMOVED lines=16> */
.L_x_2503:
[----:B------:R-:W-:Y:S05]  /*4420*/  BSYNC B3 ;  /* 0x0000000000037941 */ /* 0x000fea0003800000 */
.L_x_2502:
[----:B------:R-:W-:Y:S01]  /*4430*/  IMAD.HI.U32 R60, R91, -0x326172a9, RZ ;  /* 0xcd9e8d575b3c7827 */ /* 0x000fe200078e00ff */
[----:B------:R-:W-:-:S03]  /*4440*/  LOP3.LUT R61, R61, UR5, R86, 0x96, !PT ;  /* 0x000000053d3d7c12 */ /* 0x000fc6000f8e9656 */
[----:B------:R-:W-:Y:S01]  /*4450*/  IMAD R75, R91, -0x326172a9, RZ ;  /* 0xcd9e8d575b4b7824 */ /* 0x000fe200078e02ff */
[----:B------:R-:W-:Y:S01]  /*4460*/  LOP3.LUT R62, R60, UR4, R89, 0x96, !PT ;  /* 0x000000043c3e7c12 */ /* 0x000fe2000f8e9659 */
[----:B------:R-:W-:-:S04]  /*4470*/  IMAD.WIDE.U32 R60, R61, -0x326172a9, RZ ;  /* 0xcd9e8d573d3c7825 */ /* 0x000fc800078e00ff */
[----:B--2---:R-:W-:Y:S01]  /*4480*/  IMAD R77, R90, -0x2daee0ad, RZ ;  /* 0xd2511f535a4d7824 */ /* 0x004fe200078e02ff */
        /* <DEDUP_REMOVED lines=36> */
[----:B------:R-:W-:Y:S01]  /*46d0*/  HFMA2.MMA R60, -RZ, RZ, 0, 0 ;  /* 0x00000000ff3c7435 */ /* 0x000fe200000001ff */
[----:B------:R-:W-:-:S10]  /*46e0*/  LOP3.LUT R92, R61, UR31, R92, 0x96, !PT ;  /* 0x0000001f3d5c7c12 */ /* 0x000fd4000f8e965c */
.L_x_2501:
[----:B------:R-:W-:Y:S05]  /*46f0*/  BSYNC B2 ;  /* 0x0000000000027941 */ /* 0x000fea0003800000 */
.L_x_2500:
[----:B------:R-:W-:Y:S01]  /*4700*/  I2FP.F32.U32 R8, R8 ;  /* 0x0000000800087245 */ /* 0x000fe20000201000 */
[----:B------:R-:W-:Y:S01]  /*4710*/  IMAD.MOV.U32 R61, RZ, RZ, 0x2f800000 ;  /* 0x2f800000ff3d7424 */ /* 0x000fe200078e00ff */
[----:B-----5:R-:W-:Y:S01]  /*4720*/  SHF.L.U32 R62, R56, 0x10, RZ ;  /* 0x00000010383e7819 */ /* 0x020fe200000006ff */
[----:B--2---:R-:W-:Y:S02]  /*4730*/  @P0 IMAD.U32 R76, R52, 0x10000, RZ ;  /* 0x00010000344c0824 */ /* 0x004fe400078e00ff */
[----:B------:R-:W-:Y:S02]  /*4740*/  FFMA.FTZ R8, R8, R61, 1.1641532182693481445e-10 ;  /* 0x2f00000008087423 */ /* 0x000fe4000001003d */
[----:B------:R-:W-:-:S03]  /*4750*/  FMUL.FTZ R62, R62, UR13 ;  /* 0x0000000d3e3e7c20 */ /* 0x000fc60008410000 */
[----:B------:R-:W-:Y:S01]  /*4760*/  FSETP.GTU.FTZ.AND P4, PT, R8, UR10, PT ;  /* 0x0000000a08007c0b */ /* 0x000fe2000bf9c000 */
[----:B------:R-:W-:-:S03]  /*4770*/  FMUL.FTZ R62, R62, UR12 ;  /* 0x0000000c3e3e7c20 */ /* 0x000fc60008410000 */
[----:B------:R-:W-:Y:S02]  /*4780*/  SEL R8, RZ, 0x1, P4 ;  /* 0x00000001ff087807 */ /* 0x000fe40002000000 */
[----:B------:R-:W-:-:S05]  /*4790*/  FSEL R123, R62, RZ, !P4 ;  /* 0x000000ff3e7b7208 */ /* 0x000fca0006000000 */
[----:B------:R-:W-:-:S07]  /*47a0*/  @P0 FADD.FTZ R123, R76, R123 ;  /* 0x0000007b4c7b0221 */ /* 0x000fce0000010000 */
.L_x_2496:
[----:B------:R-:W-:Y:S05]  /*47b0*/  BSYNC B1 ;  /* 0x0000000000017941 */ /* 0x000fea0003800000 */
.L_x_2494:
        /* <DEDUP_REMOVED lines=9> */
.L_x_2505:
        /* <DEDUP_REMOVED lines=12> */
.L_x_2508:
[----:B------:R-:W-:-:S07]  /*4910*/  MOV R7, R88 ;  /* 0x0000005800077202 */ /* 0x000fce0000000f00 */
.L_x_2509:
[----:B------:R-:W-:Y:S05]  /*4920*/  BSYNC B2 ;  /* 0x0000000000027941 */ /* 0x000fea0003800000 */
.L_x_2507:
        /* <DEDUP_REMOVED lines=16> */
.L_x_2513:
[----:B------:R-:W-:Y:S05]  /*4a30*/  BSYNC B3 ;  /* 0x0000000000037941 */ /* 0x000fea0003800000 */
.L_x_2512:
        /* <DEDUP_REMOVED lines=43> */
[----:B------:R-:W-:-:S11]  /*4cf0*/  HFMA2.MMA R61, -RZ, RZ, 0, 0 ;  /* 0x00000000ff3d7435 */ /* 0x000fd600000001ff */
.L_x_2511:
[----:B------:R-:W-:Y:S05]  /*4d00*/  BSYNC B2 ;  /* 0x0000000000027941 */ /* 0x000fea0003800000 */
.L_x_2510:
        /* <DEDUP_REMOVED lines=13> */
.L_x_2506:
[----:B------:R-:W-:Y:S05]  /*4de0*/  BSYNC B1 ;  /* 0x0000000000017941 */ /* 0x000fea0003800000 */
.L_x_2504:
        /* <DEDUP_REMOVED lines=8> */
.L_x_2515:
        /* <DEDUP_REMOVED lines=12> */
.L_x_2518:
[----:B------:R-:W-:-:S07]  /*4f30*/  MOV R6, R88 ;  /* 0x0000005800067202 */ /* 0x000fce0000000f00 */
.L_x_2519:
[----:B------:R-:W-:Y:S05]  /*4f40*/  BSYNC B2 ;  /* 0x0000000000027941 */ /* 0x000fea0003800000 */
.L_x_2517:
        /* <DEDUP_REMOVED lines=16> */
.L_x_2523:
[----:B------:R-:W-:Y:S05]  /*5050*/  BSYNC B3 ;  /* 0x0000000000037941 */ /* 0x000fea0003800000 */
.L_x_2522:
        /* <DEDUP_REMOVED lines=44> */
.L_x_2521:
[----:B------:R-:W-:Y:S05]  /*5320*/  BSYNC B2 ;  /* 0x0000000000027941 */ /* 0x000fea0003800000 */
.L_x_2520:
        /* <DEDUP_REMOVED lines=11> */
.L_x_2516:
[----:B------:R-:W-:Y:S05]  /*53e0*/  BSYNC B1 ;  /* 0x0000000000017941 */ /* 0x000fea0003800000 */
.L_x_2514:
[----:B------:R-:W-:Y:S04]  /*53f0*/  BSSY B1, `(.L_x_2524) ;  /* 0x0000062000017945 */ /* 0x000fe80003800000 */
[----:B------:R-:W-:Y:S05]  /*5400*/  @P3 BRA `(.L_x_2525) ;  /* 0x00000000001c3947 */ /* 0x000fea0003800000 */
[----:B--2---:R-:W-:Y:S01]  /*5410*/  MOV R79, RZ ;  /* 0x000000ff004f7202 */ /* 0x004fe20000000f00 */
[----:B------:R-:W-:Y:S01]  /*5420*/  IMAD.MOV.U32 R61, RZ, RZ, R60 ;  /* 0x000000ffff3d7224 */ /* 0x000fe200078e003c */
[----:B------:R-:W-:Y:S06]  /*5430*/  @!P0 BRA `(.L_x_2526) ;  /* 0x0000000400748947 */ /* 0x000fec0003800000 */
[----:B-----5:R-:W-:Y:S02]  /*5440*/  PRMT R79, R53, 0x7632, R79 ;  /* 0x00007632354f7816 */ /* 0x020fe4000000004f */
[----:B------:R-:W-:-:S03]  /*5450*/  MOV R61, R60 ;  /* 0x0000003c003d7202 */ /* 0x000fc60000000f00 */
[----:B------:R-:W-:Y:S01]  /*5460*/  IMAD.U32 R79, R79, 0x10000, RZ ;  /* 0x000100004f4f7824 */ /* 0x000fe200078e00ff */
[----:B------:R-:W-:Y:S06]  /*5470*/  BRA `(.L_x_2526) ;  /* 0x0000000400647947 */ /* 0x000fec0003800000 */
.L_x_2525:
        /* <DEDUP_REMOVED lines=12> */
.L_x_2528:
[----:B------:R-:W-:-:S07]  /*5540*/  MOV R5, R88 ;  /* 0x0000005800057202 */ /* 0x000fce0000000f00 */
.L_x_2529:
[----:B------:R-:W-:Y:S05]  /*5550*/  BSYNC B2 ;  /* 0x0000000000027941 */ /* 0x000fea0003800000 */
.L_x_2527:
        /* <DEDUP_REMOVED lines=16> */
.L_x_2533:
[----:B------:R-:W-:Y:S05]  /*5660*/  BSYNC B3 ;  /* 0x0000000000037941 */ /* 0x000fea0003800000 */
.L_x_2532:
        /* <DEDUP_REMOVED lines=44> */
.L_x_2531:
[----:B------:R-:W-:Y:S05]  /*5930*/  BSYNC B2 ;  /* 0x0000000000027941 */ /* 0x000fea0003800000 */
.L_x_2530:
        /* <DEDUP_REMOVED lines=11> */
[----:B--2---:R-:W-:-:S05]  /*59f0*/  FSEL R79, R60, RZ, !P4 ;  /* 0x000000ff3c4f7208 */ /* 0x004fca0006000000 */
[----:B------:R-:W-:-:S07]  /*5a00*/  @P0 FADD.FTZ R79, R79, R62 ;  /* 0x0000003e4f4f0221 */ /* 0x000fce0000010000 */
.L_x_2526:
[----:B------:R-:W-:Y:S05]  /*5a10*/  BSYNC B1 ;  /* 0x0000000000017941 */ /* 0x000fea0003800000 */
.L_x_2524:
        /* <DEDUP_REMOVED lines=8> */
.L_x_2535:
        /* <DEDUP_REMOVED lines=12> */
.L_x_2538:
[----:B------:R-:W-:-:S07]  /*5b60*/  MOV R4, R88 ;  /* 0x0000005800047202 */ /* 0x000fce0000000f00 */
.L_x_2539:
[----:B------:R-:W-:Y:S05]  /*5b70*/  BSYNC B2 ;  /* 0x0000000000027941 */ /* 0x000fea0003800000 */
.L_x_2537:
        /* <DEDUP_REMOVED lines=16> */
.L_x_2543:
[----:B------:R-:W-:Y:S05]  /*5c80*/  BSYNC B3 ;  /* 0x0000000000037941 */ /* 0x000fea0003800000 */
.L_x_2542:
        /* <DEDUP_REMOVED lines=44> */
.L_x_2541:
[----:B------:R-:W-:Y:S05]  /*5f50*/  BSYNC B2 ;  /* 0x0000000000027941 */ /* 0x000fea0003800000 */
.L_x_2540:
        /* <DEDUP_REMOVED lines=11> */
.L_x_2536:
[----:B------:R-:W-:Y:S05]  /*6010*/  BSYNC B1 ;  /* 0x0000000000017941 */ /* 0x000fea0003800000 */
.L_x_2534:
        /* <DEDUP_REMOVED lines=9> */
.L_x_2545:
        /* <DEDUP_REMOVED lines=12> */
.L_x_2548:
[----:B------:R-:W-:-:S07]  /*6170*/  MOV R3, R88 ;  /* 0x0000005800037202 */ /* 0x000fce0000000f00 */
.L_x_2549:
[----:B------:R-:W-:Y:S05]  /*6180*/  BSYNC B2 ;  /* 0x0000000000027941 */ /* 0x000fea0003800000 */
.L_x_2547:
        /* <DEDUP_REMOVED lines=16> */
.L_x_2553:
[----:B------:R-:W-:Y:S05]  /*6290*/  BSYNC B3 ;  /* 0x0000000000037941 */ /* 0x000fea0003800000 */
.L_x_2552:
        /* <DEDUP_REMOVED lines=44> */
.L_x_2551:
[----:B------:R-:W-:Y:S05]  /*6560*/  BSYNC B2 ;  /* 0x0000000000027941 */ /* 0x000fea0003800000 */
.L_x_2550:
        /* <DEDUP_REMOVED lines=13> */
.L_x_2546:
[----:B------:R-:W-:Y:S05]  /*6640*/  BSYNC B1 ;  /* 0x0000000000017941 */ /* 0x000fea0003800000 */
.L_x_2544:
        /* <DEDUP_REMOVED lines=8> */
.L_x_2555:
        /* <DEDUP_REMOVED lines=12> */
.L_x_2558:
[----:B------:R-:W-:-:S07]  /*6790*/  MOV R2, R88 ;  /* 0x0000005800027202 */ /* 0x000fce0000000f00 */
.L_x_2559:
[----:B------:R-:W-:Y:S05]  /*67a0*/  BSYNC B2 ;  /* 0x0000000000027941 */ /* 0x000fea0003800000 */
.L_x_2557:
        /* <DEDUP_REMOVED lines=16> */
.L_x_2563:
[----:B------:R-:W-:Y:S05]  /*68b0*/  BSYNC B3 ;  /* 0x0000000000037941 */ /* 0x000fea0003800000 */
.L_x_2562:
        /* <DEDUP_REMOVED lines=44> */
.L_x_2561:
[----:B------:R-:W-:Y:S05]  /*6b80*/  BSYNC B2 ;  /* 0x0000000000027941 */ /* 0x000fea0003800000 */
.L_x_2560:
        /* <DEDUP_REMOVED lines=11> */
.L_x_2556:
[----:B------:R-:W-:Y:S05]  /*6c40*/  BSYNC B1 ;  /* 0x0000000000017941 */ /* 0x000fea0003800000 */
.L_x_2554:
        /* <DEDUP_REMOVED lines=9> */
.L_x_2565:
        /* <DEDUP_REMOVED lines=12> */
.L_x_2568:
[----:B------:R-:W-:-:S07]  /*6da0*/  MOV R0, R88 ;  /* 0x0000005800007202 */ /* 0x000fce0000000f00 */
.L_x_2569:
[----:B------:R-:W-:Y:S05]  /*6db0*/  BSYNC B2 ;  /* 0x0000000000027941 */ /* 0x000fea0003800000 */
.L_x_2567:
        /* <DEDUP_REMOVED lines=16> */
.L_x_2573:
[----:B------:R-:W-:Y:S05]  /*6ec0*/  BSYNC B3 ;  /* 0x0000000000037941 */ /* 0x000fea0003800000 */
.L_x_2572:
[----:B------:R-:W-:Y:S01]  /*6ed0*/  IMAD.HI.U32 R60, R91, -0x326172a9, RZ ;  /* 0xcd9e8d575b3c7827 */ /* 0x000fe200078e00ff */
[----:B------:R-:W-:Y:S01]  /*6ee0*/  LOP3.LUT R61, R61, UR5, R86, 0x96, !PT ;  /* 0x000000053d3d7c12 */ /* 0x000fe2000f8e9656 */
[----:B------:R-:W-:Y:S02]  /*6ef0*/  HFMA2.MMA R132, -RZ, RZ, 0, 0 ;  /* 0x00000000ff847435 */ /* 0x000fe400000001ff */
        /* <DEDUP_REMOVED lines=40> */
[----:B------:R-:W-:-:S07]  /*7180*/  LOP3.LUT R92, R61, UR31, R92, 0x96, !PT ;  /* 0x0000001f3d5c7c12 */ /* 0x000fce000f8e965c */
.L_x_2571:
[----:B------:R-:W-:Y:S05]  /*7190*/  BSYNC B2 ;  /* 0x0000000000027941 */ /* 0x000fea0003800000 */
.L_x_2570:
        /* <DEDUP_REMOVED lines=13> */
.L_x_2566:
[----:B------:R-:W-:Y:S05]  /*7270*/  BSYNC B1 ;  /* 0x0000000000017941 */ /* 0x000fea0003800000 */
.L_x_2564:
[----:B------:R-:W-:Y:S01]  /*7280*/  IMAD.WIDE.U32 R128, R128, 0x10, R156 ;  /* 0x0000001080807825 */ /* 0x000fe200078e009c */
[----:B------:R-:W-:Y:S01]  /*7290*/  F2FP.BF16.F32.PACK_AB R63, R75, R76 ;  /* 0x0000004c4b3f723e */ /* 0x000fe200000010ff */
[----:B------:R-:W0:Y:S01]  /*72a0*/  @P2 LDC.64 R126, c[0x0][0x220] ;  /* 0x00008800ff7e2b82 */ /* 0x000e220000000a00 */
[----:B------:R-:W-:Y:S01]  /*72b0*/  F2FP.BF16.F32.PACK_AB R62, R77, R78 ;  /* 0x0000004e4d3e723e */ /* 0x000fe200000010ff */
[----:B------:R-:W-:Y:S01]  /*72c0*/  VIADD R136, R148, 0x40 ;  /* 0x0000004094887836 */ /* 0x000fe20000000000 */
[----:B------:R-:W-:Y:S01]  /*72d0*/  F2FP.BF16.F32.PACK_AB R61, R79, R121 ;  /* 0x000000794f3d723e */ /* 0x000fe200000010ff */
[----:B------:R-:W-:Y:S01]  /*72e0*/  BSSY B1, `(.L_x_2574) ;  /* 0x000001c000017945 */ /* 0x000fe20003800000 */
[----:B------:R-:W-:Y:S02]  /*72f0*/  F2FP.BF16.F32.PACK_AB R60, R122, R123 ;  /* 0x0000007b7a3c723e */ /* 0x000fe400000010ff */
[----:B------:R-:W-:Y:S01]  /*7300*/  IADD3 R140, R149, 0x40, RZ ;  /* 0x00000040958c7810 */ /* 0x000fe20007ffe0ff */
[----:B------:R-:W1:Y:S02]  /*7310*/  @P0 LDC.64 R124, c[0x0][0x230] ;  /* 0x00008c00ff7c0b82 */ /* 0x000e640000000a00 */
[----:B------:R2:W-:Y:S02]  /*7320*/  STG.E.128 desc[UR6][R128.64], R60 ;  /* 0x0000003c80007986 */ /* 0x0005e4000c101d06 */
[----:B0-----:R-:W-:-:S04]  /*7330*/  @P2 IMAD.WIDE.U32 R126, R140, 0x10, R126 ;  /* 0x000000108c7e2825 */ /* 0x001fc800078e007e */
[----:B-1----:R-:W-:Y:S01]  /*7340*/  @P0 IMAD.WIDE.U32 R124, R136, 0x10, R124 ;  /* 0x00000010887c0825 */ /* 0x002fe200078e007c */
[----:B--2---:R-:W-:Y:S06]  /*7350*/  @!P2 BRA `(.L_x_2575) ;  /* 0x000000000050a947 */ /* 0x004fec0003800000 */
[----:B------:R-:W-:Y:S01]  /*7360*/  SHF.L.U32 R63, R2, 0x10, RZ ;  /* 0x00000010023f7819 */ /* 0x000fe200000006ff */
        /* <DEDUP_REMOVED lines=19> */
.L_x_2575:
[----:B------:R-:W-:Y:S05]  /*74a0*/  BSYNC B1 ;  /* 0x0000000000017941 */ /* 0x000fea0003800000 */
.L_x_2574:
[----:B-----5:R1:W5:Y:S04]  /*74b0*/  @P2 LDG.E.128 R56, desc[UR6][R126.64] ;  /* 0x000000067e382981 */ /* 0x020368000c1e1d00 */
[----:B------:R1:W5:Y:S01]  /*74c0*/  @P0 LDG.E.128 R52, desc[UR6][R124.64] ;  /* 0x000000067c340981 */ /* 0x000362000c1e1d00 */
[----:B------:R-:W-:Y:S04]  /*74d0*/  BSSY B1, `(.L_x_2576) ;  /* 0x000005f000017945 */ /* 0x000fe80003800000 */
[----:B------:R-:W-:Y:S05]  /*74e0*/  @P3 BRA `(.L_x_2577) ;  /* 0x0000000000183947 */ /* 0x000fea0003800000 */
[----:B------:R-:W-:Y:S01]  /*74f0*/  IMAD.MOV.U32 R131, RZ, RZ, RZ ;  /* 0x000000ffff837224 */ /* 0x000fe200078e00ff */
[----:B0-----:R-:W-:Y:S01]  /*7500*/  MOV R60, R132 ;  /* 0x00000084003c7202 */ /* 0x001fe20000000f00 */
[----:B------:R-:W-:Y:S06]  /*7510*/  @!P0 BRA `(.L_x_2578) ;  /* 0x0000000400688947 */ /* 0x000fec0003800000 */
[----:B------:R-:W-:Y:S01]  /*7520*/  IMAD.MOV.U32 R60, RZ, RZ, R132 ;  /* 0x000000ffff3c7224 */ /* 0x000fe200078e0084 */
[----:B-----5:R-:W-:Y:S01]  /*7530*/  SHF.L.U32 R131, R52, 0x10, RZ ;  /* 0x0000001034837819 */ /* 0x020fe200000006ff */
[----:B------:R-:W-:Y:S06]  /*7540*/  BRA `(.L_x_2578) ;  /* 0x00000004005c7947 */ /* 0x000fec0003800000 */
.L_x_2577:
[C---:B------:R-:W-:Y:S01]  /*7550*/  ISETP.NE.AND P4, PT, R132.reuse, 0x1, PT ;  /* 0x000000018400780c */ /* 0x040fe20003f85270 */
[----:B------:R-:W-:Y:S01]  /*7560*/  BSSY B2, `(.L_x_2579) ;  /* 0x000000c000027945 */ /* 0x000fe20003800000 */
[----:B0-----:R-:W-:-:S11]  /*7570*/  VIADD R60, R132, 0x1 ;  /* 0x00000001843c7836 */ /* 0x001fd60000000000 */
        /* <DEDUP_REMOVED lines=9> */
.L_x_2580:
[----:B------:R-:W-:-:S07]  /*7610*/  IMAD.MOV.U32 R8, RZ, RZ, R88 ;  /* 0x000000ffff087224 */ /* 0x000fce00078e0058 */
.L_x_2581:
[----:B------:R-:W-:Y:S05]  /*7620*/  BSYNC B2 ;  /* 0x0000000000027941 */ /* 0x000fea0003800000 */
.L_x_2579:
        /* <DEDUP_REMOVED lines=16> */
.L_x_2585:
[----:B------:R-:W-:Y:S05]  /*7730*/  BSYNC B3 ;  /* 0x0000000000037941 */ /* 0x000fea0003800000 */
.L_x_2584:
        /* <DEDUP_REMOVED lines=8> */
[----:B-1----:R-:W-:Y:S01]  /*77c0*/  IMAD.WIDE.U32 R124, R87, -0x2daee0ad, RZ ;  /* 0xd2511f53577c7825 */ /* 0x002fe200078e00ff */
        /* <DEDUP_REMOVED lines=35> */
.L_x_2583:
[----:B------:R-:W-:Y:S05]  /*7a00*/  BSYNC B2 ;  /* 0x0000000000027941 */ /* 0x000fea0003800000 */
.L_x_2582:
        /* <DEDUP_REMOVED lines=11> */
.L_x_2578:
[----:B------:R-:W-:Y:S05]  /*7ac0*/  BSYNC B1 ;  /* 0x0000000000017941 */ /* 0x000fea0003800000 */
.L_x_2576:
        /* <DEDUP_REMOVED lines=9> */
.L_x_2587:
        /* <DEDUP_REMOVED lines=12> */
.L_x_2590:
[----:B------:R-:W-:-:S07]  /*7c20*/  IMAD.MOV.U32 R7, RZ, RZ, R88 ;  /* 0x000000ffff077224 */ /* 0x000fce00078e0058 */
.L_x_2591:
[----:B------:R-:W-:Y:S05]  /*7c30*/  BSYNC B2 ;  /* 0x0000000000027941 */ /* 0x000fea0003800000 */
.L_x_2589:
        /* <DEDUP_REMOVED lines=16> */
.L_x_2595:
[----:B------:R-:W-:Y:S05]  /*7d40*/  BSYNC B3 ;  /* 0x0000000000037941 */ /* 0x000fea0003800000 */
.L_x_2594:
        /* <DEDUP_REMOVED lines=44> */
.L_x_2593:
[----:B------:R-:W-:Y:S05]  /*8010*/  BSYNC B2 ;  /* 0x0000000000027941 */ /* 0x000fea0003800000 */
.L_x_2592:
        /* <DEDUP_REMOVED lines=13> */
.L_x_2588:
[----:B------:R-:W-:Y:S05]  /*80f0*/  BSYNC B1 ;  /* 0x0000000000017941 */ /* 0x000fea0003800000 */
.L_x_2586:
        /* <DEDUP_REMOVED lines=8> */
.L_x_2597:
        /* <DEDUP_REMOVED lines=12> */
.L_x_2600:
[----:B------:R-:W-:-:S07]  /*8240*/  IMAD.MOV.U32 R6, RZ, RZ, R88 ;  /* 0x000000ffff067224 */ /* 0x000fce00078e0058 */
.L_x_2601:
[----:B------:R-:W-:Y:S05]  /*8250*/  BSYNC B2 ;  /* 0x0000000000027941 */ /* 0x000fea0003800000 */
.L_x_2599:
        /* <DEDUP_REMOVED lines=16> */
.L_x_2605:
[----:B------:R-:W-:Y:S05]  /*8360*/  BSYNC B3 ;  /* 0x0000000000037941 */ /* 0x000fea0003800000 */
.L_x_2604:
        /* <DEDUP_REMOVED lines=44> */
.L_x_2603:
[----:B------:R-:W-:Y:S05]  /*8630*/  BSYNC B2 ;  /* 0x0000000000027941 */ /* 0x000fea0003800000 */
.L_x_2602:
        /* <DEDUP_REMOVED lines=11> */
.L_x_2598:
[----:B------:R-:W-:Y:S05]  /*86f0*/  BSYNC B1 ;  /* 0x0000000000017941 */ /* 0x000fea0003800000 */
.L_x_2596:
        /* <DEDUP_REMOVED lines=9> */
.L_x_2607:
        /* <DEDUP_REMOVED lines=12> */
.L_x_2610:
[----:B------:R-:W-:-:S07]  /*8850*/  IMAD.MOV.U32 R5, RZ, RZ, R88 ;  /* 0x000000ffff057224 */ /* 0x000fce00078e0058 */
.L_x_2611:
[----:B------:R-:W-:Y:S05]  /*8860*/  BSYNC B2 ;  /* 0x0000000000027941 */ /* 0x000fea0003800000 */
.L_x_2609:
        /* <DEDUP_REMOVED lines=16> */
.L_x_2615:
[----:B------:R-:W-:Y:S05]  /*8970*/  BSYNC B3 ;  /* 0x0000000000037941 */ /* 0x000fea0003800000 */
.L_x_2614:
        /* <DEDUP_REMOVED lines=44> */
.L_x_2613:
[----:B------:R-:W-:Y:S05]  /*8c40*/  BSYNC B2 ;  /* 0x0000000000027941 */ /* 0x000fea0003800000 */
.L_x_2612:
        /* <DEDUP_REMOVED lines=13> */
.L_x_2608:
[----:B------:R-:W-:Y:S05]  /*8d20*/  BSYNC B1 ;  /* 0x0000000000017941 */ /* 0x000fea0003800000 */
.L_x_2606:
[----:B------:R-:W-:Y:S04]  /*8d30*/  BSSY B1, `(.L_x_2616) ;  /* 0x000005f000017945 */ /* 0x000fe80003800000 */
[----:B------:R-:W-:Y:S05]  /*8d40*/  @P3 BRA `(.L_x_2617) ;  /* 0x0000000000183947 */ /* 0x000fea0003800000 */
[----:B-1----:R-:W-:Y:S01]  /*8d50*/  IMAD.MOV.U32 R127, RZ, RZ, RZ ;  /* 0x000000ffff7f7224 */ /* 0x002fe200078e00ff */
[----:B------:R-:W-:Y:S01]  /*8d60*/  MOV R60, R61 ;  /* 0x0000003d003c7202 */ /* 0x000fe20000000f00 */
[----:B------:R-:W-:Y:S06]  /*8d70*/  @!P0 BRA `(.L_x_2618) ;  /* 0x0000000400688947 */ /* 0x000fec0003800000 */
[----:B------:R-:W-:Y:S01]  /*8d80*/  IMAD.MOV.U32 R60, RZ, RZ, R61 ;  /* 0x000000ffff3c7224 */ /* 0x000fe200078e003d */
[----:B-----5:R-:W-:Y:S01]  /*8d90*/  SHF.L.U32 R127, R54, 0x10, RZ ;  /* 0x00000010367f7819 */ /* 0x020fe200000006ff */
[----:B------:R-:W-:Y:S06]  /*8da0*/  BRA `(.L_x_2618) ;  /* 0x00000004005c7947 */ /* 0x000fec0003800000 */
.L_x_2617:
        /* <DEDUP_REMOVED lines=12> */
.L_x_2620:
[----:B------:R-:W-:-:S07]  /*8e70*/  IMAD.MOV.U32 R4, RZ, RZ, R88 ;  /* 0x000000ffff047224 */ /* 0x000fce00078e0058 */
.L_x_2621:
[----:B------:R-:W-:Y:S05]  /*8e80*/  BSYNC B2 ;  /* 0x0000000000027941 */ /* 0x000fea0003800000 */
.L_x_2619:
        /* <DEDUP_REMOVED lines=16> */
.L_x_2625:
[----:B------:R-:W-:Y:S05]  /*8f90*/  BSYNC B3 ;  /* 0x0000000000037941 */ /* 0x000fea0003800000 */
.L_x_2624:
        /* <DEDUP_REMOVED lines=44> */
.L_x_2623:
[----:B------:R-:W-:Y:S05]  /*9260*/  BSYNC B2 ;  /* 0x0000000000027941 */ /* 0x000fea0003800000 */
.L_x_2622:
        /* <DEDUP_REMOVED lines=8> */
[----:B-1----:R-:W-:Y:S02]  /*92f0*/  FSEL R127, R62, RZ, !P4 ;  /* 0x000000ff3e7f7208 */ /* 0x002fe40006000000 */
[----:B------:R-:W-:-:S03]  /*9300*/  SEL R4, RZ, 0x1, P4 ;  /* 0x00000001ff047807 */ /* 0x000fc60002000000 */
[----:B------:R-:W-:-:S07]  /*9310*/  @P0 FADD.FTZ R127, R120, R127 ;  /* 0x0000007f787f0221 */ /* 0x000fce0000010000 */
.L_x_2618:
[----:B------:R-:W-:Y:S05]  /*9320*/  BSYNC B1 ;  /* 0x0000000000017941 */ /* 0x000fea0003800000 */
.L_x_2616:
        /* <DEDUP_REMOVED lines=9> */
.L_x_2627:
        /* <DEDUP_REMOVED lines=12> */
.L_x_2630:
[----:B------:R-:W-:-:S07]  /*9480*/  IMAD.MOV.U32 R3, RZ, RZ, R88 ;  /* 0x000000ffff037224 */ /* 0x000fce00078e0058 */
.L_x_2631:
[----:B------:R-:W-:Y:S05]  /*9490*/  BSYNC B2 ;  /* 0x0000000000027941 */ /* 0x000fea0003800000 */
.L_x_2629:
        /* <DEDUP_REMOVED lines=16> */
.L_x_2635:
[----:B------:R-:W-:Y:S05]  /*95a0*/  BSYNC B3 ;  /* 0x0000000000037941 */ /* 0x000fea0003800000 */
.L_x_2634:
        /* <DEDUP_REMOVED lines=44> */
.L_x_2633:
[----:B------:R-:W-:Y:S05]  /*9870*/  BSYNC B2 ;  /* 0x0000000000027941 */ /* 0x000fea0003800000 */
.L_x_2632:
        /* <DEDUP_REMOVED lines=13> */
.L_x_2628:
[----:B------:R-:W-:Y:S05]  /*9950*/  BSYNC B1 ;  /* 0x0000000000017941 */ /* 0x000fea0003800000 */
.L_x_2626:
        /* <DEDUP_REMOVED lines=8> */
.L_x_2637:
        /* <DEDUP_REMOVED lines=12> */
.L_x_2640:
[----:B------:R-:W-:-:S07]  /*9aa0*/  IMAD.MOV.U32 R2, RZ, RZ, R88 ;  /* 0x000000ffff027224 */ /* 0x000fce00078e0058 */
.L_x_2641:
[----:B------:R-:W-:Y:S05]  /*9ab0*/  BSYNC B2 ;  /* 0x0000000000027941 */ /* 0x000fea0003800000 */
.L_x_2639:
        /* <DEDUP_REMOVED lines=16> */
.L_x_2645:
[----:B------:R-:W-:Y:S05]  /*9bc0*/  BSYNC B3 ;  /* 0x0000000000037941 */ /* 0x000fea0003800000 */
.L_x_2644:
        /* <DEDUP_REMOVED lines=44> */
.L_x_2643:
[----:B------:R-:W-:Y:S05]  /*9e90*/  BSYNC B2 ;  /* 0x0000000000027941 */ /* 0x000fea0003800000 */
.L_x_2642:
        /* <DEDUP_REMOVED lines=11> */
.L_x_2638:
[----:B------:R-:W-:Y:S05]  /*9f50*/  BSYNC B1 ;  /* 0x0000000000017941 */ /* 0x000fea0003800000 */
.L_x_2636:
        /* <DEDUP_REMOVED lines=9> */
.L_x_2647:
        /* <DEDUP_REMOVED lines=12> */
.L_x_2650:
[----:B------:R-:W-:-:S07]  /*a0b0*/  IMAD.MOV.U32 R0, RZ, RZ, R88 ;  /* 0x000000ffff007224 */ /* 0x000fce00078e0058 */
.L_x_2651:
[----:B------:R-:W-:Y:S05]  /*a0c0*/  BSYNC B2 ;  /* 0x0000000000027941 */ /* 0x000fea0003800000 */
.L_x_2649:
        /* <DEDUP_REMOVED lines=16> */
.L_x_2655:
[----:B------:R-:W-:Y:S05]  /*a1d0*/  BSYNC B3 ;  /* 0x0000000000037941 */ /* 0x000fea0003800000 */
.L_x_2654:
        /* <DEDUP_REMOVED lines=44> */
.L_x_2653:
[----:B------:R-:W-:Y:S05]  /*a4a0*/  BSYNC B2 ;  /* 0x0000000000027941 */ /* 0x000fea0003800000 */
.L_x_2652:
        /* <DEDUP_REMOVED lines=13> */
.L_x_2648:
[----:B------:R-:W-:Y:S05]  /*a580*/  BSYNC B1 ;  /* 0x0000000000017941 */ /* 0x000fea0003800000 */
.L_x_2646:
        /* <DEDUP_REMOVED lines=10> */
[----:B------:R2:W-:Y:S01]  /*a630*/  STG.E.128 desc[UR6][R136.64], R60 ;  /* 0x0000003c88007986 */ /* 0x0005e2000c101d06 */
[----:B0-----:R-:W-:-:S04]  /*a640*/  @P2 IMAD.WIDE.U32 R134, R120, 0x10, R134 ;  /* 0x0000001078862825 */ /* 0x001fc800078e0086 */
[----:B-1----:R-:W-:Y:S01]  /*a650*/  @P0 IMAD.WIDE.U32 R132, R142, 0x10, R132 ;  /* 0x000000108e840825 */ /* 0x002fe200078e0084 */
[----:B--2---:R-:W-:Y:S06]  /*a660*/  @!P2 BRA `(.L_x_2657) ;  /* 0x000000000050a947 */ /* 0x004fec0003800000 */
[----:B------:R-:W-:Y:S01]  /*a670*/  IMAD.U32 R63, R2, 0x10000, RZ ;  /* 0x00010000023f7824 */ /* 0x000fe200078e00ff */
        /* <DEDUP_REMOVED lines=19> */
.L_x_2657:
[----:B------:R-:W-:Y:S05]  /*a7b0*/  BSYNC B1 ;  /* 0x0000000000017941 */ /* 0x000fea0003800000 */
.L_x_2656:
[----:B-----5:R1:W5:Y:S04]  /*a7c0*/  @P2 LDG.E.128 R56, desc[UR6][R134.64] ;  /* 0x0000000686382981 */ /* 0x020368000c1e1d00 */
[----:B------:R1:W5:Y:S01]  /*a7d0*/  @P0 LDG.E.128 R52, desc[UR6][R132.64] ;  /* 0x0000000684340981 */ /* 0x000362000c1e1d00 */
[----:B------:R-:W-:Y:S04]  /*a7e0*/  BSSY B1, `(.L_x_2658) ;  /* 0x000005f000017945 */ /* 0x000fe80003800000 */
[----:B------:R-:W-:Y:S05]  /*a7f0*/  @P3 BRA `(.L_x_2659) ;  /* 0x0000000000183947 */ /* 0x000fea0003800000 */
[----:B------:R-:W-:Y:S01]  /*a800*/  MOV R139, RZ ;  /* 0x000000ff008b7202 */ /* 0x000fe20000000f00 */
[----:B0-----:R-:W-:Y:S01]  /*a810*/  IMAD.MOV.U32 R60, RZ, RZ, R141 ;  /* 0x000000ffff3c7224 */ /* 0x001fe200078e008d */
[----:B------:R-:W-:Y:S06]  /*a820*/  @!P0 BRA `(.L_x_2660) ;  /* 0x0000000400688947 */ /* 0x000fec0003800000 */
[----:B------:R-:W-:Y:S01]  /*a830*/  MOV R60, R141 ;  /* 0x0000008d003c7202 */ /* 0x000fe20000000f00 */
[----:B-----5:R-:W-:Y:S01]  /*a840*/  IMAD.U32 R139, R52, 0x10000, RZ ;  /* 0x00010000348b7824 */ /* 0x020fe200078e00ff */
[----:B------:R-:W-:Y:S06]  /*a850*/  BRA `(.L_x_2660) ;  /* 0x00000004005c7947 */ /* 0x000fec0003800000 */
.L_x_2659:
[C---:B------:R-:W-:Y:S01]  /*a860*/  ISETP.NE.AND P4, PT, R141.reuse, 0x1, PT ;  /* 0x000000018d00780c */ /* 0x040fe20003f85270 */
[----:B------:R-:W-:Y:S01]  /*a870*/  BSSY B2, `(.L_x_2661) ;  /* 0x000000c000027945 */ /* 0x000fe20003800000 */
[----:B0-----:R-:W-:-:S11]  /*a880*/  IADD3 R60, R141, 0x1, RZ ;  /* 0x000000018d3c7810 */ /* 0x001fd60007ffe0ff */
        /* <DEDUP_REMOVED lines=9> */
.L_x_2662:
[----:B------:R-:W-:-:S07]  /*a920*/  MOV R8, R88 ;  /* 0x0000005800087202 */ /* 0x000fce0000000f00 */
.L_x_2663:
[----:B------:R-:W-:Y:S05]  /*a930*/  BSYNC B2 ;  /* 0x0000000000027941 */ /* 0x000fea0003800000 */
.L_x_2661:
        /* <DEDUP_REMOVED lines=16> */
.L_x_2667:
[----:B------:R-:W-:Y:S05]  /*aa40*/  BSYNC B3 ;  /* 0x0000000000037941 */ /* 0x000fea0003800000 */
.L_x_2666:
        /* <DEDUP_REMOVED lines=44> */
.L_x_2665:
[----:B------:R-:W-:Y:S05]  /*ad10*/  BSYNC B2 ;  /* 0x0000000000027941 */ /* 0x000fea0003800000 */
.L_x_2664:
[----:B------:R-:W-:Y:S01]  /*ad20*/  I2FP.F32.U32 R8, R8 ;  /* 0x0000000800087245 */ /* 0x000fe20000201000 */
[----:B------:R-:W-:Y:S01]  /*ad30*/  IMAD.MOV.U32 R61, RZ, RZ, 0x2f800000 ;  /* 0x2f800000ff3d7424 */ /* 0x000fe200078e00ff */
[----:B-----5:R-:W-:Y:S01]  /*ad40*/  SHF.L.U32 R62, R56, 0x10, RZ ;  /* 0x00000010383e7819 */ /* 0x020fe200000006ff */
[----:B-1----:R-:W-:Y:S02]  /*ad50*/  @P0 IMAD.U32 R132, R52, 0x10000, RZ ;  /* 0x0001000034840824 */ /* 0x002fe400078e00ff */
[----:B------:R-:W-:Y:S02]  /*ad60*/  FFMA.FTZ R8, R8, R61, 1.1641532182693481445e-10 ;  /* 0x2f00000008087423 */ /* 0x000fe4000001003d */
[----:B------:R-:W-:-:S03]  /*ad70*/  FMUL.FTZ R62, R62, UR13 ;  /* 0x0000000d3e3e7c20 */ /* 0x000fc60008410000 */
[----:B------:R-:W-:Y:S01]  /*ad80*/  FSETP.GTU.FTZ.AND P4, PT, R8, UR10, PT ;  /* 0x0000000a08007c0b */ /* 0x000fe2000bf9c000 */
[----:B------:R-:W-:-:S03]  /*ad90*/  FMUL.FTZ R62, R62, UR12 ;  /* 0x0000000c3e3e7c20 */ /* 0x000fc60008410000 */
[----:B------:R-:W-:Y:S02]  /*ada0*/  SEL R8, RZ, 0x1, P4 ;  /* 0x00000001ff087807 */ /* 0x000fe40002000000 */
[----:B------:R-:W-:-:S05]  /*adb0*/  FSEL R139, R62, RZ, !P4 ;  /* 0x000000ff3e8b7208 */ /* 0x000fca0006000000 */
[----:B------:R-:W-:-:S07]  /*adc0*/  @P0 FADD.FTZ R139, R132, R139 ;  /* 0x0000008b848b0221 */ /* 0x000fce0000010000 */
.L_x_2660:
[----:B------:R-:W-:Y:S05]  /*add0*/  BSYNC B1 ;  /* 0x0000000000017941 */ /* 0x000fea0003800000 */
.L_x_2658:
        /* <DEDUP_REMOVED lines=9> */
.L_x_2669:
        /* <DEDUP_REMOVED lines=12> */
.L_x_2672:
[----:B------:R-:W-:-:S07]  /*af30*/  MOV R7, R88 ;  /* 0x0000005800077202 */ /* 0x000fce0000000f00 */
.L_x_2673:
[----:B------:R-:W-:Y:S05]  /*af40*/  BSYNC B2 ;  /* 0x0000000000027941 */ /* 0x000fea0003800000 */
.L_x_2671:
        /* <DEDUP_REMOVED lines=16> */
.L_x_2677:
[----:B------:R-:W-:Y:S05]  /*b050*/  BSYNC B3 ;  /* 0x0000000000037941 */ /* 0x000fea0003800000 */
.L_x_2676:
        /* <DEDUP_REMOVED lines=44> */
.L_x_2675:
[----:B------:R-:W-:Y:S05]  /*b320*/  BSYNC B2 ;  /* 0x0000000000027941 */ /* 0x000fea0003800000 */
.L_x_2674:
        /* <DEDUP_REMOVED lines=13> */
.L_x_2670:
[----:B------:R-:W-:Y:S05]  /*b400*/  BSYNC B1 ;  /* 0x0000000000017941 */ /* 0x000fea0003800000 */
.L_x_2668:
        /* <DEDUP_REMOVED lines=8> */
.L_x_2679:
        /* <DEDUP_REMOVED lines=12> */
.L_x_2682:
[----:B------:R-:W-:-:S07]  /*b550*/  MOV R6, R88 ;  /* 0x0000005800067202 */ /* 0x000fce0000000f00 */
.L_x_2683:
[----:B------:R-:W-:Y:S05]  /*b560*/  BSYNC B2 ;  /* 0x0000000000027941 */ /* 0x000fea0003800000 */
.L_x_2681:
        /* <DEDUP_REMOVED lines=16> */
.L_x_2687:
[----:B------:R-:W-:Y:S05]  /*b670*/  BSYNC B3 ;  /* 0x0000000000037941 */ /* 0x000fea0003800000 */
.L_x_2686:
        /* <DEDUP_REMOVED lines=44> */
.L_x_2685:
[----:B------:R-:W-:Y:S05]  /*b940*/  BSYNC B2 ;  /* 0x0000000000027941 */ /* 0x000fea0003800000 */
.L_x_2684:
        /* <DEDUP_REMOVED lines=11> */
.L_x_2680:
[----:B------:R-:W-:Y:S05]  /*ba00*/  BSYNC B1 ;  /* 0x0000000000017941 */ /* 0x000fea0003800000 */
.L_x_2678:
        /* <DEDUP_REMOVED lines=9> */
.L_x_2689:
        /* <DEDUP_REMOVED lines=12> */
.L_x_2692:
[----:B------:R-:W-:-:S07]  /*bb60*/  MOV R5, R88 ;  /* 0x0000005800057202 */ /* 0x000fce0000000f00 */
.L_x_2693:
[----:B------:R-:W-:Y:S05]  /*bb70*/  BSYNC B2 ;  /* 0x0000000000027941 */ /* 0x000fea0003800000 */
.L_x_2691:
        /* <DEDUP_REMOVED lines=16> */
.L_x_2697:
[----:B------:R-:W-:Y:S05]  /*bc80*/  BSYNC B3 ;  /* 0x0000000000037941 */ /* 0x000fea0003800000 */
.L_x_2696:
        /* <DEDUP_REMOVED lines=44> */
.L_x_2695:
[----:B------:R-:W-:Y:S05]  /*bf50*/  BSYNC B2 ;  /* 0x0000000000027941 */ /* 0x000fea0003800000 */
.L_x_2694:
        /* <DEDUP_REMOVED lines=13> */
.L_x_2690:
[----:B------:R-:W-:Y:S05]  /*c030*/  BSYNC B1 ;  /* 0x0000000000017941 */ /* 0x000fea0003800000 */
.L_x_2688:
[----:B------:R-:W-:Y:S04]  /*c040*/  BSSY B1, `(.L_x_2698) ;  /* 0x000005f000017945 */ /* 0x000fe80003800000 */
[----:B------:R-:W-:Y:S05]  /*c050*/  @P3 BRA `(.L_x_2699) ;  /* 0x0000000000183947 */ /* 0x000fea0003800000 */
[----:B-1----:R-:W-:Y:S01]  /*c060*/  MOV R135, RZ ;  /* 0x000000ff00877202 */ /* 0x002fe20000000f00 */
[----:B------:R-:W-:Y:S01]  /*c070*/  IMAD.MOV.U32 R60, RZ, RZ, R61 ;  /* 0x000000ffff3c7224 */ /* 0x000fe200078e003d */
[----:B------:R-:W-:Y:S06]  /*c080*/  @!P0 BRA `(.L_x_2700) ;  /* 0x0000000400688947 */ /* 0x000fec0003800000 */
[----:B------:R-:W-:Y:S01]  /*c090*/  MOV R60, R61 ;  /* 0x0000003d003c7202 */ /* 0x000fe20000000f00 */
[----:B-----5:R-:W-:Y:S01]  /*c0a0*/  IMAD.U32 R135, R54, 0x10000, RZ ;  /* 0x0001000036877824 */ /* 0x020fe200078e00ff */
[----:B------:R-:W-:Y:S06]  /*c0b0*/  BRA `(.L_x_2700) ;  /* 0x00000004005c7947 */ /* 0x000fec0003800000 */
.L_x_2699:
        /* <DEDUP_REMOVED lines=12> */
.L_x_2702:
[----:B------:R-:W-:-:S07]  /*c180*/  MOV R4, R88 ;  /* 0x0000005800047202 */ /* 0x000fce0000000f00 */
.L_x_2703:
[----:B------:R-:W-:Y:S05]  /*c190*/  BSYNC B2 ;  /* 0x0000000000027941 */ /* 0x000fea0003800000 */
.L_x_2701:
        /* <DEDUP_REMOVED lines=16> */
.L_x_2707:
[----:B------:R-:W-:Y:S05]  /*c2a0*/  BSYNC B3 ;  /* 0x0000000000037941 */ /* 0x000fea0003800000 */
.L_x_2706:
        /* <DEDUP_REMOVED lines=44> */
.L_x_2705:
[----:B------:R-:W-:Y:S05]  /*c570*/  BSYNC B2 ;  /* 0x0000000000027941 */ /* 0x000fea0003800000 */
.L_x_2704:
        /* <DEDUP_REMOVED lines=11> */
.L_x_2700:
[----:B------:R-:W-:Y:S05]  /*c630*/  BSYNC B1 ;  /* 0x0000000000017941 */ /* 0x000fea0003800000 */
.L_x_2698:
        /* <DEDUP_REMOVED lines=9> */
.L_x_2709:
        /* <DEDUP_REMOVED lines=12> */
.L_x_2712:
[----:B------:R-:W-:-:S07]  /*c790*/  MOV R3, R88 ;  /* 0x0000005800037202 */ /* 0x000fce0000000f00 */
.L_x_2713:
[----:B------:R-:W-:Y:S05]  /*c7a0*/  BSYNC B2 ;  /* 0x0000000000027941 */ /* 0x000fea0003800000 */
.L_x_2711:
        /* <DEDUP_REMOVED lines=16> */
.L_x_2717:
[----:B------:R-:W-:Y:S05]  /*c8b0*/  BSYNC B3 ;  /* 0x0000000000037941 */ /* 0x000fea0003800000 */
.L_x_2716:
        /* <DEDUP_REMOVED lines=44> */
.L_x_2715:
[----:B------:R-:W-:Y:S05]  /*cb80*/  BSYNC B2 ;  /* 0x0000000000027941 */ /* 0x000fea0003800000 */
.L_x_2714:
        /* <DEDUP_REMOVED lines=13> */
.L_x_2710:
[----:B------:R-:W-:Y:S05]  /*cc60*/  BSYNC B1 ;  /* 0x0000000000017941 */ /* 0x000fea0003800000 */
.L_x_2708:
        /* <DEDUP_REMOVED lines=8> */
.L_x_2719:
        /* <DEDUP_REMOVED lines=12> */
.L_x_2722:
[----:B------:R-:W-:-:S07]  /*cdb0*/  MOV R2, R88 ;  /* 0x0000005800027202 */ /* 0x000fce0000000f00 */
.L_x_2723:
[----:B------:R-:W-:Y:S05]  /*cdc0*/  BSYNC B2 ;  /* 0x0000000000027941 */ /* 0x000fea0003800000 */
.L_x_2721:
        /* <DEDUP_REMOVED lines=16> */
.L_x_2727:
[----:B------:R-:W-:Y:S05]  /*ced0*/  BSYNC B3 ;  /* 0x0000000000037941 */ /* 0x000fea0003800000 */
.L_x_2726:
        /* <DEDUP_REMOVED lines=44> */
.L_x_2725:
[----:B------:R-:W-:Y:S05]  /*d1a0*/  BSYNC B2 ;  /* 0x0000000000027941 */ /* 0x000fea0003800000 */
.L_x_2724:
        /* <DEDUP_REMOVED lines=11> */
.L_x_2720:
[----:B------:R-:W-:Y:S05]  /*d260*/  BSYNC B1 ;  /* 0x0000000000017941 */ /* 0x000fea0003800000 */
.L_x_2718:
        /* <DEDUP_REMOVED lines=9> */
.L_x_2729:
        /* <DEDUP_REMOVED lines=12> */
.L_x_2732:
[----:B------:R-:W-:-:S07]  /*d3c0*/  MOV R0, R88 ;  /* 0x0000005800007202 */ /* 0x000fce0000000f00 */
.L_x_2733:
[----:B------:R-:W-:Y:S05]  /*d3d0*/  BSYNC B2 ;  /* 0x0000000000027941 */ /* 0x000fea0003800000 */
.L_x_2731:
        /* <DEDUP_REMOVED lines=16> */
.L_x_2737:
[----:B------:R-:W-:Y:S05]  /*d4e0*/  BSYNC B3 ;  /* 0x0000000000037941 */ /* 0x000fea0003800000 */
.L_x_2736:
        /* <DEDUP_REMOVED lines=44> */
.L_x_2735:
[----:B------:R-:W-:Y:S05]  /*d7b0*/  BSYNC B2 ;  /* 0x0000000000027941 */ /* 0x000fea0003800000 */
.L_x_2734:
        /* <DEDUP_REMOVED lines=13> */
.L_x_2730:
[----:B------:R-:W-:Y:S05]  /*d890*/  BSYNC B1 ;  /* 0x0000000000017941 */ /* 0x000fea0003800000 */
.L_x_2728:
        /* <DEDUP_REMOVED lines=14> */
[----:B------:R-:W-:Y:S02]  /*d980*/  SHF.L.U32 R60, R2, 0x10, RZ ;  /* 0x00000010023c7819 */ /* 0x000fe400000006ff */
[----:B------:R-:W-:Y:S02]  /*d990*/  LOP3.LUT R62, R0, 0xffff, RZ, 0xc0, !PT ;  /* 0x0000ffff003e7812 */ /* 0x000fe400078ec0ff */
[----:B------:R-:W-:Y:S02]  /*d9a0*/  LOP3.LUT R63, R60, 0xff0000, RZ, 0xc0, !PT ;  /* 0x00ff00003c3f7812 */ /* 0x000fe400078ec0ff */
[----:B------:R-:W0:Y:S01]  /*d9b0*/  LDC.64 R60, c[0x0][0x240] ;  /* 0x00009000ff3c7b82 */ /* 0x000e220000000a00 */
[----:B------:R-:W-:Y:S02]  /*d9c0*/  LOP3.LUT R142, R5, 0xff, RZ, 0xc0, !PT ;  /* 0x000000ff058e7812 */ /* 0x000fe400078ec0ff */
[----:B------:R-:W-:Y:S02]  /*d9d0*/  PRMT R62, R63, 0x4210, R62 ;  /* 0x000042103f3e7816 */ /* 0x000fe4000000003e */
[----:B------:R-:W-:Y:S01]  /*d9e0*/  PRMT R63, R3, 0x7104, RZ ;  /* 0x00007104033f7816 */ /* 0x000fe200000000ff */
[----:B------:R-:W-:Y:S01]  /*d9f0*/  IMAD.WIDE.U32 R142, R142, 0x1000000, RZ ;  /* 0x010000008e8e7825 */ /* 0x000fe200078e00ff */
[----:B------:R-:W-:-:S02]  /*da00*/  LOP3.LUT R140, R6, 0xff, RZ, 0xc0, !PT ;  /* 0x000000ff068c7812 */ /* 0x000fc400078ec0ff */
[----:B------:R-:W-:Y:S02]  /*da10*/  LOP3.LUT R63, R62, 0xff00, R63, 0xf8, !PT ;  /* 0x0000ff003e3f7812 */ /* 0x000fe400078ef83f */
[----:B------:R-:W-:Y:S01]  /*da20*/  LOP3.LUT R62, R7, 0xff, RZ, 0xc0, !PT ;  /* 0x000000ff073e7812 */ /* 0x000fe200078ec0ff */
[----:B------:R-:W-:Y:S01]  /*da30*/  IMAD.WIDE.U32 R140, R140, 0x10000, RZ ;  /* 0x000100008c8c7825 */ /* 0x000fe200078e00ff */
[----:B------:R-:W-:-:S03]  /*da40*/  LOP3.LUT R151, R63, 0xff, R4, 0xf8, !PT ;  /* 0x000000ff3f977812 */ /* 0x000fc600078ef804 */
[----:B------:R-:W-:Y:S01]  /*da50*/  IMAD.WIDE.U32 R62, R62, 0x100, RZ ;  /* 0x000001003e3e7825 */ /* 0x000fe200078e00ff */
[----:B------:R-:W-:Y:S02]  /*da60*/  LOP3.LUT R151, R141, R151, R143, 0xfe, !PT ;  /* 0x000000978d977212 */ /* 0x000fe400078efe8f */
[----:B------:R-:W-:Y:S02]  /*da70*/  LOP3.LUT R141, R62, R142, R140, 0xfe, !PT ;  /* 0x0000008e3e8d7212 */ /* 0x000fe400078efe8c */
[----:B------:R-:W-:Y:S01]  /*da80*/  LOP3.LUT R63, R151, R63, RZ, 0xfc, !PT ;  /* 0x0000003f973f7212 */ /* 0x000fe200078efcff */
[----:B0-----:R-:W-:Y:S01]  /*da90*/  IMAD.WIDE.U32 R60, R120, 0x8, R60 ;  /* 0x00000008783c7825 */ /* 0x001fe200078e003c */
[----:B------:R-:W-:-:S05]  /*daa0*/  LOP3.LUT R62, R141, 0xff, R8, 0xf8, !PT ;  /* 0x000000ff8d3e7812 */ /* 0x000fca00078ef808 */
[----:B------:R0:W-:Y:S02]  /*dab0*/  STG.E.64 desc[UR6][R60.64], R62 ;  /* 0x0000003e3c007986 */ /* 0x0001e4000c101b06 */
.L_x_2739:
[----:B------:R-:W-:Y:S05]  /*dac0*/  BSYNC B1 ;  /* 0x0000000000017941 */ /* 0x000fea0003800000 */
.L_x_2738:
[----:B-----5:R1:W5:Y:S04]  /*dad0*/  @P2 LDG.E.128 R56, desc[UR6][R146.64] ;  /* 0x0000000692382981 */ /* 0x020368000c1e1d00 */
[----:B------:R1:W5:Y:S01]  /*dae0*/  @P0 LDG.E.128 R52, desc[UR6][R144.64] ;  /* 0x0000000690340981 */ /* 0x000362000c1e1d00 */
[----:B------:R-:W-:Y:S04]  /*daf0*/  BSSY B1, `(.L_x_2740) ;  /* 0x000005f000017945 */ /* 0x000fe80003800000 */
[----:B------:R-:W-:Y:S05]  /*db00*/  @P3 BRA `(.L_x_2741) ;  /* 0x0000000000183947 */ /* 0x000fea0003800000 */
[----:B-1----:R-:W-:Y:S01]  /*db10*/  IMAD.MOV.U32 R147, RZ, RZ, RZ ;  /* 0x000000ffff937224 */ /* 0x002fe200078e00ff */
[----:B0-----:R-:W-:Y:S01]  /*db20*/  MOV R60, R150 ;  /* 0x00000096003c7202 */ /* 0x001fe20000000f00 */
[----:B------:R-:W-:Y:S06]  /*db30*/  @!P0 BRA `(.L_x_2742) ;  /* 0x0000000400688947 */ /* 0x000fec0003800000 */
[----:B------:R-:W-:Y:S01]  /*db40*/  IMAD.MOV.U32 R60, RZ, RZ, R150 ;  /* 0x000000ffff3c7224 */ /* 0x000fe200078e0096 */
[----:B-----5:R-:W-:Y:S01]  /*db50*/  SHF.L.U32 R147, R52, 0x10, RZ ;  /* 0x0000001034937819 */ /* 0x020fe200000006ff */
[----:B------:R-:W-:Y:S06]  /*db60*/  BRA `(.L_x_2742) ;  /* 0x00000004005c7947 */ /* 0x000fec0003800000 */
.L_x_2741:
        /* <DEDUP_REMOVED lines=12> */
.L_x_2744:
[----:B------:R-:W-:-:S07]  /*dc30*/  IMAD.MOV.U32 R8, RZ, RZ, R88 ;  /* 0x000000ffff087224 */ /* 0x000fce00078e0058 */
.L_x_2745:
[----:B------:R-:W-:Y:S05]  /*dc40*/  BSYNC B2 ;  /* 0x0000000000027941 */ /* 0x000fea0003800000 */
.L_x_2743:
        /* <DEDUP_REMOVED lines=16> */
.L_x_2749:
[----:B------:R-:W-:Y:S05]  /*dd50*/  BSYNC B3 ;  /* 0x0000000000037941 */ /* 0x000fea0003800000 */
.L_x_2748:
        /* <DEDUP_REMOVED lines=44> */
.L_x_2747:
[----:B------:R-:W-:Y:S05]  /*e020*/  BSYNC B2 ;  /* 0x0000000000027941 */ /* 0x000fea0003800000 */
.L_x_2746:
        /* <DEDUP_REMOVED lines=11> */
.L_x_2742:
[----:B------:R-:W-:Y:S05]  /*e0e0*/  BSYNC B1 ;  /* 0x0000000000017941 */ /* 0x000fea0003800000 */
.L_x_2740:
        /* <DEDUP_REMOVED lines=9> */
.L_x_2751:
        /* <DEDUP_REMOVED lines=12> */
.L_x_2754:
[----:B------:R-:W-:-:S07]  /*e240*/  IMAD.MOV.U32 R7, RZ, RZ, R88 ;  /* 0x000000ffff077224 */ /* 0x000fce00078e0058 */
.L_x_2755:
[----:B------:R-:W-:Y:S05]  /*e250*/  BSYNC B2 ;  /* 0x0000000000027941 */ /* 0x000fea0003800000 */
.L_x_2753:
        /* <DEDUP_REMOVED lines=16> */
.L_x_2759:
[----:B------:R-:W-:Y:S05]  /*e360*/  BSYNC B3 ;  /* 0x0000000000037941 */ /* 0x000fea0003800000 */
.L_x_2758:
        /* <DEDUP_REMOVED lines=44> */
.L_x_2757:
[----:B------:R-:W-:Y:S05]  /*e630*/  BSYNC B2 ;  /* 0x0000000000027941 */ /* 0x000fea0003800000 */
.L_x_2756:
        /* <DEDUP_REMOVED lines=13> */
.L_x_2752:
[----:B------:R-:W-:Y:S05]  /*e710*/  BSYNC B1 ;  /* 0x0000000000017941 */ /* 0x000fea0003800000 */
.L_x_2750:
        /* <DEDUP_REMOVED lines=8> */
.L_x_2761:
        /* <DEDUP_REMOVED lines=12> */
.L_x_2764:
[----:B------:R-:W-:-:S07]  /*e860*/  IMAD.MOV.U32 R6, RZ, RZ, R88 ;  /* 0x000000ffff067224 */ /* 0x000fce00078e0058 */
.L_x_2765:
[----:B------:R-:W-:Y:S05]  /*e870*/  BSYNC B2 ;  /* 0x0000000000027941 */ /* 0x000fea0003800000 */
.L_x_2763:
        /* <DEDUP_REMOVED lines=16> */
.L_x_2769:
[----:B------:R-:W-:Y:S05]  /*e980*/  BSYNC B3 ;  /* 0x0000000000037941 */ /* 0x000fea0003800000 */
.L_x_2768:
        /* <DEDUP_REMOVED lines=44> */
.L_x_2767:
[----:B------:R-:W-:Y:S05]  /*ec50*/  BSYNC B2 ;  /* 0x0000000000027941 */ /* 0x000fea0003800000 */
.L_x_2766:
        /* <DEDUP_REMOVED lines=11> */
.L_x_2762:
[----:B------:R-:W-:Y:S05]  /*ed10*/  BSYNC B1 ;  /* 0x0000000000017941 */ /* 0x000fea0003800000 */
.L_x_2760:
        /* <DEDUP_REMOVED lines=9> */
.L_x_2771:
        /* <DEDUP_REMOVED lines=12> */
.L_x_2774:
[----:B------:R-:W-:-:S07]  /*ee70*/  IMAD.MOV.U32 R5, RZ, RZ, R88 ;  /* 0x000000ffff057224 */ /* 0x000fce00078e0058 */
.L_x_2775:
[----:B------:R-:W-:Y:S05]  /*ee80*/  BSYNC B2 ;  /* 0x0000000000027941 */ /* 0x000fea0003800000 */
.L_x_2773:
        /* <DEDUP_REMOVED lines=16> */
.L_x_2779:
[----:B------:R-:W-:Y:S05]  /*ef90*/  BSYNC B3 ;  /* 0x0000000000037941 */ /* 0x000fea0003800000 */
.L_x_2778:
        /* <DEDUP_REMOVED lines=44> */
.L_x_2777:
[----:B------:R-:W-:Y:S05]  /*f260*/  BSYNC B2 ;  /* 0x0000000000027941 */ /* 0x000fea0003800000 */
.L_x_2776:
        /* <DEDUP_REMOVED lines=13> */
.L_x_2772:
[----:B------:R-:W-:Y:S05]  /*f340*/  BSYNC B1 ;  /* 0x0000000000017941 */ /* 0x000fea0003800000 */
.L_x_2770:
        /* <DEDUP_REMOVED lines=8> */
.L_x_2781:
        /* <DEDUP_REMOVED lines=12> */
.L_x_2784:
[----:B------:R-:W-:-:S07]  /*f490*/  IMAD.MOV.U32 R4, RZ, RZ, R88 ;  /* 0x000000ffff047224 */ /* 0x000fce00078e0058 */
.L_x_2785:
[----:B------:R-:W-:Y:S05]  /*f4a0*/  BSYNC B2 ;  /* 0x0000000000027941 */ /* 0x000fea0003800000 */
.L_x_2783:
        /* <DEDUP_REMOVED lines=16> */
.L_x_2789:
[----:B------:R-:W-:Y:S05]  /*f5b0*/  BSYNC B3 ;  /* 0x0000000000037941 */ /* 0x000fea0003800000 */
.L_x_2788:
        /* <DEDUP_REMOVED lines=44> */
.L_x_2787:
[----:B------:R-:W-:Y:S05]  /*f880*/  BSYNC B2 ;  /* 0x0000000000027941 */ /* 0x000fea0003800000 */
.L_x_2786:
        /* <DEDUP_REMOVED lines=11> */
.L_x_2782:
[----:B------:R-:W-:Y:S05]  /*f940*/  BSYNC B1 ;  /* 0x0000000000017941 */ /* 0x000fea0003800000 */
.L_x_2780:
        /* <DEDUP_REMOVED lines=9> */
.L_x_2791:
        /* <DEDUP_REMOVED lines=12> */
.L_x_2794:
[----:B------:R-:W-:-:S07]  /*faa0*/  IMAD.MOV.U32 R3, RZ, RZ, R88 ;  /* 0x000000ffff037224 */ /* 0x000fce00078e0058 */
.L_x_2795:
[----:B------:R-:W-:Y:S05]  /*fab0*/  BSYNC B2 ;  /* 0x0000000000027941 */ /* 0x000fea0003800000 */
.L_x_2793:
        /* <DEDUP_REMOVED lines=16> */
.L_x_2799:
[----:B------:R-:W-:Y:S05]  /*fbc0*/  BSYNC B3 ;  /* 0x0000000000037941 */ /* 0x000fea0003800000 */
.L_x_2798:
        /* <DEDUP_REMOVED lines=44> */
.L_x_2797:
[----:B------:R-:W-:Y:S05]  /*fe90*/  BSYNC B2 ;  /* 0x0000000000027941 */ /* 0x000fea0003800000 */
.L_x_2796:
        /* <DEDUP_REMOVED lines=13> */
.L_x_2792:
[----:B------:R-:W-:Y:S05]  /*ff70*/  BSYNC B1 ;  /* 0x0000000000017941 */ /* 0x000fea0003800000 */
.L_x_2790:
        /* <DEDUP_REMOVED lines=8> */
.L_x_2801:
        /* <DEDUP_REMOVED lines=12> */
.L_x_2804:
[----:B------:R-:W-:-:S07]  /*100c0*/  IMAD.MOV.U32 R2, RZ, RZ, R88 ;  /* 0x000000ffff027224 */ /* 0x000fce00078e0058 */
.L_x_2805:
[----:B------:R-:W-:Y:S05]  /*100d0*/  BSYNC B2 ;  /* 0x0000000000027941 */ /* 0x000fea0003800000 */
.L_x_2803:
        /* <DEDUP_REMOVED lines=16> */
.L_x_2809:
[----:B------:R-:W-:Y:S05]  /*101e0*/  BSYNC B3 ;  /* 0x0000000000037941 */ /* 0x000fea0003800000 */
.L_x_2808:
        /* <DEDUP_REMOVED lines=44> */
.L_x_2807:
[----:B------:R-:W-:Y:S05]  /*104b0*/  BSYNC B2 ;  /* 0x0000000000027941 */ /* 0x000fea0003800000 */
.L_x_2806:
        /* <DEDUP_REMOVED lines=11> */
.L_x_2802:
[----:B------:R-:W-:Y:S05]  /*10570*/  BSYNC B1 ;  /* 0x0000000000017941 */ /* 0x000fea0003800000 */
.L_x_2800:
        /* <DEDUP_REMOVED lines=9> */
.L_x_2811:
        /* <DEDUP_REMOVED lines=12> */
.L_x_2814:
[----:B------:R-:W-:-:S07]  /*106d0*/  IMAD.MOV.U32 R0, RZ, RZ, R88 ;  /* 0x000000ffff007224 */ /* 0x000fce00078e0058 */
.L_x_2815:
[----:B------:R-:W-:Y:S05]  /*106e0*/  BSYNC B2 ;  /* 0x0000000000027941 */ /* 0x000fea0003800000 */
.L_x_2813:
        /* <DEDUP_REMOVED lines=16> */
.L_x_2819:
[----:B------:R-:W-:Y:S05]  /*107f0*/  BSYNC B3 ;  /* 0x0000000000037941 */ /* 0x000fea0003800000 */
.L_x_2818:
        /* <DEDUP_REMOVED lines=44> */
.L_x_2817:
[----:B------:R-:W-:Y:S05]  /*10ac0*/  BSYNC B2 ;  /* 0x0000000000027941 */ /* 0x000fea0003800000 */
.L_x_2816:
[----:B------:R-:W-:Y:S01]  /*10ad0*/  HFMA2.MMA R61, -RZ, RZ, 0.1171875, 0 ;  /* 0x2f800000ff3d7435 */ /* 0x000fe200000001ff */
[----:B-----5:R-:W-:Y:S02]  /*10ae0*/  PRMT R60, R59, 0x7632, R60 ;  /* 0x000076323b3c7816 */ /* 0x020fe4000000003c */
[----:B------:R-:W-:-:S03]  /*10af0*/  I2FP.F32.U32 R0, R0 ;  /* 0x0000000000007245 */ /* 0x000fc60000201000 */
[----:B------:R-:W-:-:S04]  /*10b00*/  IMAD.U32 R60, R60, 0x10000, RZ ;  /* 0x000100003c3c7824 */ /* 0x000fc800078e00ff */
[----:B------:R-:W-:Y:S01]  /*10b10*/  FFMA.FTZ R0, R0, R61, 1.1641532182693481445e-10 ;  /* 0x2f00000000007423 */ /* 0x000fe2000001003d */
[----:B------:R-:W-:-:S04]  /*10b20*/  FMUL.FTZ R60, R60, UR13 ;  /* 0x0000000d3c3c7c20 */ /* 0x000fc80008410000 */
[----:B------:R-:W-:Y:S01]  /*10b30*/  FSETP.GTU.FTZ.AND P4, PT, R0, UR10, PT ;  /* 0x0000000a00007c0b */ /* 0x000fe2000bf9c000 */
[----:B------:R-:W-:Y:S01]  /*10b40*/  FMUL.FTZ R60, R60, UR12 ;  /* 0x0000000c3c3c7c20 */ /* 0x000fe20008410000 */
[----:B------:R-:W-:-:S04]  /*10b50*/  @P0 PRMT R0, R55, 0x7632, R0 ;  /* 0x0000763237000816 */ /* 0x000fc80000000000 */
[----:B------:R-:W-:Y:S02]  /*10b60*/  @P0 SHF.L.U32 R61, R0, 0x10, RZ ;  /* 0x00000010003d0819 */ /* 0x000fe400000006ff */
[----:B------:R-:W-:Y:S02]  /*10b70*/  FSEL R142, R60, RZ, !P4 ;  /* 0x000000ff3c8e7208 */ /* 0x000fe40006000000 */
[----:B------:R-:W-:-:S03]  /*10b80*/  SEL R0, RZ, 0x1, P4 ;  /* 0x00000001ff007807 */ /* 0x000fc60002000000 */
[----:B------:R-:W-:-:S07]  /*10b90*/  @P0 FADD.FTZ R142, R142, R61 ;  /* 0x0000003d8e8e0221 */ /* 0x000fce0000010000 */
.L_x_2812:
[----:B------:R-:W-:Y:S05]  /*10ba0*/  BSYNC B1 ;  /* 0x0000000000017941 */ /* 0x000fea0003800000 */
.L_x_2810:
[----:B------:R-:W-:Y:S01]  /*10bb0*/  IMAD.WIDE.U32 R150, R152, 0x10, R156 ;  /* 0x0000001098967825 */ /* 0x000fe200078e009c */
[----:B------:R-:W-:Y:S01]  /*10bc0*/  F2FP.BF16.F32.PACK_AB R63, R142, R146 ;  /* 0x000000928e3f723e */ /* 0x000fe200000010ff */
[----:B------:R-:W-:Y:S01]  /*10bd0*/  BSSY B1, `(.L_x_2820) ;  /* 0x000001a000017945 */ /* 0x000fe20003800000 */
[----:B------:R-:W-:Y:S02]  /*10be0*/  F2FP.BF16.F32.PACK_AB R62, R141, R144 ;  /* 0x000000908d3e723e */ /* 0x000fe400000010ff */
[----:B------:R-:W-:Y:S02]  /*10bf0*/  F2FP.BF16.F32.PACK_AB R61, R140, R145 ;  /* 0x000000918c3d723e */ /* 0x000fe400000010ff */
[----:B------:R-:W-:-:S05]  /*10c00*/  F2FP.BF16.F32.PACK_AB R60, R143, R147 ;  /* 0x000000938f3c723e */ /* 0x000fca00000010ff */
[----:B------:R0:W-:Y:S01]  /*10c10*/  STG.E.128 desc[UR6][R150.64], R60 ;  /* 0x0000003c96007986 */ /* 0x0001e2000c101d06 */
[----:B------:R-:W-:Y:S05]  /*10c20*/  @!P2 BRA `(.L_x_2821) ;  /* 0x000000000050a947 */ /* 0x000fea0003800000 */
[----:B0-----:R-:W-:Y:S01]  /*10c30*/  IMAD.U32 R60, R2, 0x10000, RZ ;  /* 0x00010000023c7824 */ /* 0x001fe200078e00ff */
[----:B------:R-:W-:Y:S02]  /*10c40*/  LOP3.LUT R152, R5, 0xff, RZ, 0xc0, !PT ;  /* 0x000000ff05987812 */ /* 0x000fe400078ec0ff */
[----:B------:R-:W-:Y:S02]  /*10c50*/  LOP3.LUT R150, R6, 0xff, RZ, 0xc0, !PT ;  /* 0x000000ff06967812 */ /* 0x000fe400078ec0ff */
[----:B------:R-:W-:Y:S01]  /*10c60*/  LOP3.LUT R61, R60, 0xff0000, RZ, 0xc0, !PT ;  /* 0x00ff00003c3d7812 */ /* 0x000fe200078ec0ff */
[----:B------:R-:W-:Y:S01]  /*10c70*/  IMAD.WIDE.U32 R152, R152, 0x1000000, RZ ;  /* 0x0100000098987825 */ /* 0x000fe200078e00ff */
[----:B------:R-:W-:Y:S02]  /*10c80*/  LOP3.LUT R60, R0, 0xffff, RZ, 0xc0, !PT ;  /* 0x0000ffff003c7812 */ /* 0x000fe400078ec0ff */
[----:B------:R-:W-:Y:S01]  /*10c90*/  LOP3.LUT R62, R7, 0xff, RZ, 0xc0, !PT ;  /* 0x000000ff073e7812 */ /* 0x000fe200078ec0ff */
[----:B------:R-:W-:Y:S01]  /*10ca0*/  IMAD.WIDE.U32 R150, R150, 0x10000, RZ ;  /* 0x0001000096967825 */ /* 0x000fe200078e00ff */
[----:B------:R-:W-:-:S02]  /*10cb0*/  PRMT R60, R61, 0x4210, R60 ;  /* 0x000042103d3c7816 */ /* 0x000fc4000000003c */
[----:B------:R-:W-:-:S04]  /*10cc0*/  PRMT R61, R3, 0x7104, RZ ;  /* 0x00007104033d7816 */ /* 0x000fc800000000ff */
[----:B------:R-:W-:Y:S02]  /*10cd0*/  LOP3.LUT R63, R60, 0xff00, R61, 0xf8, !PT ;  /* 0x0000ff003c3f7812 */ /* 0x000fe400078ef83d */
[----:B------:R-:W0:Y:S02]  /*10ce0*/  LDC.64 R60, c[0x0][0x240] ;  /* 0x00009000ff3c7b82 */ /* 0x000e240000000a00 */
[----:B------:R-:W-:Y:S01]  /*10cf0*/  LOP3.LUT R155, R63, 0xff, R4, 0xf8, !PT ;  /* 0x000000ff3f9b7812 */ /* 0x000fe200078ef804 */
[----:B------:R-:W-:-:S03]  /*10d00*/  IMAD.WIDE.U32 R62, R62, 0x100, RZ ;  /* 0x000001003e3e7825 */ /* 0x000fc600078e00ff */
[----:B------:R-:W-:Y:S02]  /*10d10*/  LOP3.LUT R155, R151, R155, R153, 0xfe, !PT ;  /* 0x0000009b979b7212 */ /* 0x000fe400078efe99 */
[----:B------:R-:W-:Y:S02]  /*10d20*/  LOP3.LUT R151, R62, R152, R150, 0xfe, !PT ;  /* 0x000000983e977212 */ /* 0x000fe400078efe96 */
[----:B------:R-:W-:Y:S02]  /*10d30*/  LOP3.LUT R63, R155, R63, RZ, 0xfc, !PT ;  /* 0x0000003f9b3f7212 */ /* 0x000fe400078efcff */
[----:B------:R-:W-:Y:S01]  /*10d40*/  LOP3.LUT R62, R151, 0xff, R8, 0xf8, !PT ;  /* 0x000000ff973e7812 */ /* 0x000fe200078ef808 */
[----:B0-----:R-:W-:-:S05]  /*10d50*/  IMAD.WIDE.U32 R60, R154, 0x8, R60 ;  /* 0x000000089a3c7825 */ /* 0x001fca00078e003c */
[----:B------:R1:W-:Y:S02]  /*10d60*/  STG.E.64 desc[UR6][R60.64], R62 ;  /* 0x0000003e3c007986 */ /* 0x0003e4000c101b06 */
.L_x_2821:
[----:B------:R-:W-:Y:S05]  /*10d70*/  BSYNC B1 ;  /* 0x0000000000017941 */ /* 0x000fea0003800000 */
.L_x_2820:
[----:B01----:R-:W0:Y:S01]  /*10d80*/  @P2 LDC.64 R62, c[0x0][0x220] ;  /* 0x00008800ff3e2b82 */ /* 0x003e220000000a00 */
[----:B------:R-:W-:Y:S01]  /*10d90*/  IADD3 R158, R149, 0xa0, RZ ;  /* 0x000000a0959e7810 */ /* 0x000fe20007ffe0ff */
[----:B------:R-:W-:-:S06]  /*10da0*/  VIADD R159, R148, 0xa0 ;  /* 0x000000a0949f7836 */ /* 0x000fcc0000000000 */
[----:B------:R-:W1:Y:S01]  /*10db0*/  @P0 LDC.64 R60, c[0x0][0x230] ;  /* 0x00008c00ff3c0b82 */ /* 0x000e620000000a00 */
[----:B0-----:R-:W-:-:S05]  /*10dc0*/  @P2 IMAD.WIDE.U32 R62, R158, 0x10, R62 ;  /* 0x000000109e3e2825 */ /* 0x001fca00078e003e */
[----:B-----5:R0:W5:Y:S01]  /*10dd0*/  @P2 LDG.E.128 R56, desc[UR6][R62.64] ;  /* 0x000000063e382981 */ /* 0x020162000c1e1d00 */
[----:B-1----:R-:W-:-:S05]  /*10de0*/  @P0 IMAD.WIDE.U32 R60, R159, 0x10, R60 ;  /* 0x000000109f3c0825 */ /* 0x002fca00078e003c */
        /* <DEDUP_REMOVED lines=9> */
.L_x_2823:
        /* <DEDUP_REMOVED lines=12> */
.L_x_2826:
[----:B------:R-:W-:-:S07]  /*10f40*/  MOV R8, R88 ;  /* 0x0000005800087202 */ /* 0x000fce0000000f00 */
.L_x_2827:
[----:B------:R-:W-:Y:S05]  /*10f50*/  BSYNC B2 ;  /* 0x0000000000027941 */ /* 0x000fea0003800000 */
.L_x_2825:
        /* <DEDUP_REMOVED lines=16> */
.L_x_2831:
[----:B------:R-:W-:Y:S05]  /*11060*/  BSYNC B3 ;  /* 0x0000000000037941 */ /* 0x000fea0003800000 */
.L_x_2830:
        /* <DEDUP_REMOVED lines=44> */
.L_x_2829:
[----:B------:R-:W-:Y:S05]  /*11330*/  BSYNC B2 ;  /* 0x0000000000027941 */ /* 0x000fea0003800000 */
.L_x_2828:
        /* <DEDUP_REMOVED lines=11> */
.L_x_2824:
[----:B------:R-:W-:Y:S05]  /*113f0*/  BSYNC B1 ;  /* 0x0000000000017941 */ /* 0x000fea0003800000 */
.L_x_2822:
        /* <DEDUP_REMOVED lines=9> */
.L_x_2833:
        /* <DEDUP_REMOVED lines=12> */
.L_x_2836:
[----:B------:R-:W-:-:S07]  /*11550*/  MOV R7, R88 ;  /* 0x0000005800077202 */ /* 0x000fce0000000f00 */
.L_x_2837:
[----:B------:R-:W-:Y:S05]  /*11560*/  BSYNC B2 ;  /* 0x0000000000027941 */ /* 0x000fea0003800000 */
.L_x_2835:
        /* <DEDUP_REMOVED lines=16> */
.L_x_2841:
[----:B------:R-:W-:Y:S05]  /*11670*/  BSYNC B3 ;  /* 0x0000000000037941 */ /* 0x000fea0003800000 */
.L_x_2840:
        /* <DEDUP_REMOVED lines=44> */
.L_x_2839:
[----:B------:R-:W-:Y:S05]  /*11940*/  BSYNC B2 ;  /* 0x0000000000027941 */ /* 0x000fea0003800000 */
.L_x_2838:
        /* <DEDUP_REMOVED lines=8> */
[----:B------:R-:W-:-:S04]  /*119d0*/  @P0 PRMT R7, R52, 0x7632, R7 ;  /* 0x0000763234070816 */ /* 0x000fc80000000007 */
[----:B------:R-:W-:Y:S01]  /*119e0*/  FSEL R151, R60, RZ, !P4 ;  /* 0x000000ff3c977208 */ /* 0x000fe20006000000 */
[----:B------:R-:W-:Y:S01]  /*119f0*/  @P0 IMAD.U32 R62, R7, 0x10000, RZ ;  /* 0x00010000073e0824 */ /* 0x000fe200078e00ff */
[----:B------:R-:W-:-:S03]  /*11a00*/  SEL R7, RZ, 0x1, P4 ;  /* 0x00000001ff077807 */ /* 0x000fc60002000000 */
[----:B------:R-:W-:-:S07]  /*11a10*/  @P0 FADD.FTZ R151, R151, R62 ;  /* 0x0000003e97970221 */ /* 0x000fce0000010000 */
.L_x_2834:
[----:B------:R-:W-:Y:S05]  /*11a20*/  BSYNC B1 ;  /* 0x0000000000017941 */ /* 0x000fea0003800000 */
.L_x_2832:
        /* <DEDUP_REMOVED lines=8> */
.L_x_2843:
        /* <DEDUP_REMOVED lines=12> */
.L_x_2846:
[----:B------:R-:W-:-:S07]  /*11b70*/  MOV R6, R88 ;  /* 0x0000005800067202 */ /* 0x000fce0000000f00 */
.L_x_2847:
[----:B------:R-:W-:Y:S05]  /*11b80*/  BSYNC B2 ;  /* 0x0000000000027941 */ /* 0x000fea0003800000 */
.L_x_2845:
        /* <DEDUP_REMOVED lines=16> */
.L_x_2851:
[----:B------:R-:W-:Y:S05]  /*11c90*/  BSYNC B3 ;  /* 0x0000000000037941 */ /* 0x000fea0003800000 */
.L_x_2850:
        /* <DEDUP_REMOVED lines=39> */
[----:B------:R-:W-:Y:S01]  /*11f10*/  IMAD.WIDE.U32 R60, R61, -0x2daee0ad, RZ ;  /* 0xd2511f533d3c7825 */ /* 0x000fe200078e00ff */
[----:B------:R-:W-:Y:S01]  /*11f20*/  MOV R88, R62 ;  /* 0x0000003e00587202 */ /* 0x000fe20000000f00 */
[----:B------:R-:W-:Y:S02]  /*11f30*/  HFMA2.MMA R62, -RZ, RZ, 0, 0 ;  /* 0x00000000ff3e7435 */ /* 0x000fe400000001ff */
[----:B------:R-:W-:Y:S01]  /*11f40*/  IMAD.MOV.U32 R87, RZ, RZ, R60 ;  /* 0x000000ffff577224 */ /* 0x000fe200078e003c */
[----:B------:R-:W-:-:S08]  /*11f50*/  LOP3.LUT R92, R61, UR31, R92, 0x96, !PT ;  /* 0x0000001f3d5c7c12 */ /* 0x000fd0000f8e965c */
.L_x_2849:
[----:B------:R-:W-:Y:S05]  /*11f60*/  BSYNC B2 ;  /* 0x0000000000027941 */ /* 0x000fea0003800000 */
.L_x_2848:
        /* <DEDUP_REMOVED lines=11> */
.L_x_2844:
[----:B------:R-:W-:Y:S05]  /*12020*/  BSYNC B1 ;  /* 0x0000000000017941 */ /* 0x000fea0003800000 */
.L_x_2842:
        /* <DEDUP_REMOVED lines=9> */
.L_x_2853:
        /* <DEDUP_REMOVED lines=12> */
.L_x_2856:
[----:B------:R-:W-:-:S07]  /*12180*/  MOV R5, R88 ;  /* 0x0000005800057202 */ /* 0x000fce0000000f00 */
.L_x_2857:
[----:B------:R-:W-:Y:S05]  /*12190*/  BSYNC B2 ;  /* 0x0000000000027941 */ /* 0x000fea0003800000 */
.L_x_2855:
        /* <DEDUP_REMOVED lines=16> */
.L_x_2861:
[----:B------:R-:W-:Y:S05]  /*122a0*/  BSYNC B3 ;  /* 0x0000000000037941 */ /* 0x000fea0003800000 */
.L_x_2860:
[----:B------:R-:W-:Y:S01]  /*122b0*/  LOP3.LUT R61, R61, UR5, R86, 0x96, !PT ;  /* 0x000000053d3d7c12 */ /* 0x000fe2000f8e9656 */
[----:B------:R-:W-:-:S04]  /*122c0*/  IMAD.HI.U32 R62, R91, -0x326172a9, RZ ;  /* 0xcd9e8d575b3e7827 */ /* 0x000fc800078e00ff */
[----:B------:R-:W-:Y:S01]  /*122d0*/  IMAD R63, R91, -0x326172a9, RZ ;  /* 0xcd9e8d575b3f7824 */ /* 0x000fe200078e02ff */
[----:B------:R-:W-:Y:S01]  /*122e0*/  LOP3.LUT R62, R62, UR4, R89, 0x96, !PT ;  /* 0x000000043e3e7c12 */ /* 0x000fe2000f8e9659 */
[----:B------:R-:W-:-:S05]  /*122f0*/  IMAD.WIDE.U32 R60, R61, -0x326172a9, RZ ;  /* 0xcd9e8d573d3c7825 */ /* 0x000fca00078e00ff */
[----:B------:R-:W-:Y:S01]  /*12300*/  LOP3.LUT R92, R61, UR14, R63, 0x96, !PT ;  /* 0x0000000e3d5c7c12 */ /* 0x000fe2000f8e963f */
[----:B------:R-:W-:Y:S02]  /*12310*/  IMAD R61, R90, -0x2daee0ad, RZ ;  /* 0xd2511f535a3d7824 */ /* 0x000fe400078e02ff */
[----:B------:R-:W-:-:S04]  /*12320*/  IMAD.WIDE.U32 R62, R62, -0x2daee0ad, RZ ;  /* 0xd2511f533e3e7825 */ /* 0x000fc800078e00ff */
[----:B------:R-:W-:Y:S01]  /*12330*/  IMAD.WIDE.U32 R92, R92, -0x2daee0ad, RZ ;  /* 0xd2511f535c5c7825 */ /* 0x000fe200078e00ff */
[----:B------:R-:W-:-:S04]  /*12340*/  LOP3.LUT R61, R63, UR15, R61, 0x96, !PT ;  /* 0x0000000f3f3d7c12 */ /* 0x000fc8000f8e963d */
        /* <DEDUP_REMOVED lines=28> */
[----:B------:R-:W-:Y:S02]  /*12510*/  LOP3.LUT R93, R61, UR30, R62, 0x96, !PT ;  /* 0x0000001e3d5d7c12 */ /* 0x000fe4000f8e963e */
[----:B------:R-:W-:Y:S01]  /*12520*/  MOV R88, R60 ;  /* 0x0000003c00587202 */ /* 0x000fe20000000f00 */
[----:B------:R-:W-:-:S04]  /*12530*/  IMAD.WIDE.U32 R60, R63, -0x2daee0ad, RZ ;  /* 0xd2511f533f3c7825 */ /* 0x000fc800078e00ff */
[----:B------:R-:W-:Y:S01]  /*12540*/  IMAD.MOV.U32 R87, RZ, RZ, R60 ;  /* 0x000000ffff577224 */ /* 0x000fe200078e003c */
[----:B------:R-:W-:Y:S01]  /*12550*/  HFMA2.MMA R60, -RZ, RZ, 0, 0 ;  /* 0x00000000ff3c7435 */ /* 0x000fe200000001ff */
[----:B------:R-:W-:-:S10]  /*12560*/  LOP3.LUT R92, R61, UR31, R92, 0x96, !PT ;  /* 0x0000001f3d5c7c12 */ /* 0x000fd4000f8e965c */
.L_x_2859:
[----:B------:R-:W-:Y:S05]  /*12570*/  BSYNC B2 ;  /* 0x0000000000027941 */ /* 0x000fea0003800000 */
.L_x_2858:
        /* <DEDUP_REMOVED lines=10> */
[----:B------:R-:W-:-:S04]  /*12620*/  @P0 IMAD.U32 R5, R5, 0x10000, RZ ;  /* 0x0001000005050824 */ /* 0x000fc800078e00ff */
[----:B------:R-:W-:Y:S01]  /*12630*/  @P0 FADD.FTZ R148, R148, R5 ;  /* 0x0000000594940221 */ /* 0x000fe20000010000 */
[----:B------:R-:W-:-:S07]  /*12640*/  SEL R5, RZ, 0x1, P4 ;  /* 0x00000001ff057807 */ /* 0x000fce0002000000 */
.L_x_2854:
[----:B------:R-:W-:Y:S05]  /*12650*/  BSYNC B1 ;  /* 0x0000000000017941 */ /* 0x000fea0003800000 */
.L_x_2852:
        /* <DEDUP_REMOVED lines=8> */
.L_x_2863:
        /* <DEDUP_REMOVED lines=12> */
.L_x_2866:
[----:B------:R-:W-:-:S07]  /*127a0*/  MOV R4, R88 ;  /* 0x0000005800047202 */ /* 0x000fce0000000f00 */
.L_x_2867:
[----:B------:R-:W-:Y:S05]  /*127b0*/  BSYNC B2 ;  /* 0x0000000000027941 */ /* 0x000fea0003800000 */
.L_x_2865:
        /* <DEDUP_REMOVED lines=16> */
.L_x_2871:
[----:B------:R-:W-:Y:S05]  /*128c0*/  BSYNC B3 ;  /* 0x0000000000037941 */ /* 0x000fea0003800000 */
.L_x_2870:
        /* <DEDUP_REMOVED lines=42> */
[----:B------:R-:W-:Y:S01]  /*12b70*/  LOP3.LUT R92, R61, UR31, R92, 0x96, !PT ;  /* 0x0000001f3d5c7c12 */ /* 0x000fe2000f8e965c */
[----:B------:R-:W-:-:S11]  /*12b80*/  HFMA2.MMA R61, -RZ, RZ, 0, 0 ;  /* 0x00000000ff3d7435 */ /* 0x000fd600000001ff */
.L_x_2869:
[----:B------:R-:W-:Y:S05]  /*12b90*/  BSYNC B2 ;  /* 0x0000000000027941 */ /* 0x000fea0003800000 */
.L_x_2868:
        /* <DEDUP_REMOVED lines=11> */
.L_x_2864:
[----:B------:R-:W-:Y:S05]  /*12c50*/  BSYNC B1 ;  /* 0x0000000000017941 */ /* 0x000fea0003800000 */
.L_x_2862:
        /* <DEDUP_REMOVED lines=9> */
.L_x_2873:
        /* <DEDUP_REMOVED lines=12> */
.L_x_2876:
[----:B------:R-:W-:-:S07]  /*12db0*/  MOV R3, R88 ;  /* 0x0000005800037202 */ /* 0x000fce0000000f00 */
.L_x_2877:
[----:B------:R-:W-:Y:S05]  /*12dc0*/  BSYNC B2 ;  /* 0x0000000000027941 */ /* 0x000fea0003800000 */
.L_x_2875:
        /* <DEDUP_REMOVED lines=16> */
.L_x_2881:
[----:B------:R-:W-:Y:S05]  /*12ed0*/  BSYNC B3 ;  /* 0x0000000000037941 */ /* 0x000fea0003800000 */
.L_x_2880:
        /* <DEDUP_REMOVED lines=44> */
.L_x_2879:
[----:B------:R-:W-:Y:S05]  /*131a0*/  BSYNC B2 ;  /* 0x0000000000027941 */ /* 0x000fea0003800000 */
.L_x_2878:
        /* <DEDUP_REMOVED lines=13> */
.L_x_2874:
[----:B------:R-:W-:Y:S05]  /*13280*/  BSYNC B1 ;  /* 0x0000000000017941 */ /* 0x000fea0003800000 */
.L_x_2872:
        /* <DEDUP_REMOVED lines=8> */
.L_x_2883:
        /* <DEDUP_REMOVED lines=12> */
.L_x_2886:
[----:B------:R-:W-:-:S07]  /*133d0*/  MOV R2, R88 ;  /* 0x0000005800027202 */ /* 0x000fce0000000f00 */
.L_x_2887:
[----:B------:R-:W-:Y:S05]  /*133e0*/  BSYNC B2 ;  /* 0x0000000000027941 */ /* 0x000fea0003800000 */
.L_x_2885:
        /* <DEDUP_REMOVED lines=16> */
.L_x_2891:
[----:B------:R-:W-:Y:S05]  /*134f0*/  BSYNC B3 ;  /* 0x0000000000037941 */ /* 0x000fea0003800000 */
.L_x_2890:
        /* <DEDUP_REMOVED lines=44> */
.L_x_2889:
[----:B------:R-:W-:Y:S05]  /*137c0*/  BSYNC B2 ;  /* 0x0000000000027941 */ /* 0x000fea0003800000 */
.L_x_2888:
[----:B------:R-:W-:Y:S01]  /*137d0*/  I2FP.F32.U32 R2, R2 ;  /* 0x0000000200027245 */ /* 0x000fe20000201000 */
[----:B------:R-:W-:Y:S01]  /*137e0*/  IMAD.MOV.U32 R63, RZ, RZ, 0x2f800000 ;  /* 0x2f800000ff3f7424 */ /* 0x000fe200078e00ff */
[----:B-----5:R-:W-:-:S03]  /*137f0*/  SHF.L.U32 R60, R59, 0x10, RZ ;  /* 0x000000103b3c7819 */ /* 0x020fc600000006ff */
[----:B------:R-:W-:Y:S02]  /*13800*/  FFMA.FTZ R2, R2, R63, 1.1641532182693481445e-10 ;  /* 0x2f00000002027423 */ /* 0x000fe4000001003f */
[----:B------:R-:W-:-:S03]  /*13810*/  FMUL.FTZ R60, R60, UR13 ;  /* 0x0000000d3c3c7c20 */ /* 0x000fc60008410000 */
[----:B------:R-:W-:Y:S01]  /*13820*/  FSETP.GTU.FTZ.AND P4, PT, R2, UR10, PT ;  /* 0x0000000a02007c0b */ /* 0x000fe2000bf9c000 */
[----:B------:R-:W-:Y:S01]  /*13830*/  FMUL.FTZ R60, R60, UR12 ;  /* 0x0000000c3c3c7c20 */ /* 0x000fe20008410000 */
[----:B------:R-:W-:-:S04]  /*13840*/  @P0 IMAD.U32 R2, R55, 0x10000, RZ ;  /* 0x0001000037020824 */ /* 0x000fc800078e00ff */
[----:B------:R-:W-:-:S05]  /*13850*/  FSEL R149, R60, RZ, !P4 ;  /* 0x000000ff3c957208 */ /* 0x000fca0006000000 */
[----:B------:R-:W-:Y:S01]  /*13860*/  @P0 FADD.FTZ R149, R2, R149 ;  /* 0x0000009502950221 */ /* 0x000fe20000010000 */
[----:B------:R-:W-:-:S07]  /*13870*/  SEL R2, RZ, 0x1, P4 ;  /* 0x00000001ff027807 */ /* 0x000fce0002000000 */
.L_x_2884:
[----:B------:R-:W-:Y:S05]  /*13880*/  BSYNC B1 ;  /* 0x0000000000017941 */ /* 0x000fea0003800000 */
.L_x_2882:
        /* <DEDUP_REMOVED lines=9> */
.L_x_2893:
        /* <DEDUP_REMOVED lines=12> */
.L_x_2896:
[----:B------:R-:W-:-:S07]  /*139e0*/  MOV R0, R88 ;  /* 0x0000005800007202 */ /* 0x000fce0000000f00 */
.L_x_2897:
[----:B------:R-:W-:Y:S05]  /*139f0*/  BSYNC B2 ;  /* 0x0000000000027941 */ /* 0x000fea0003800000 */
.L_x_2895:
        /* <DEDUP_REMOVED lines=16> */
.L_x_2901:
[----:B------:R-:W-:Y:S05]  /*13b00*/  BSYNC B3 ;  /* 0x0000000000037941 */ /* 0x000fea0003800000 */
.L_x_2900:
[----:B------:R-:W-:Y:S01]  /*13b10*/  LOP3.LUT R61, R61, UR5, R86, 0x96, !PT ;  /* 0x000000053d3d7c12 */ /* 0x000fe2000f8e9656 */
[----:B------:R-:W-:Y:S01]  /*13b20*/  IMAD.HI.U32 R62, R91, -0x326172a9, RZ ;  /* 0xcd9e8d575b3e7827 */ /* 0x000fe200078e00ff */
[----:B------:R-:W-:-:S03]  /*13b30*/  HFMA2.MMA R120, -RZ, RZ, 0, 0 ;  /* 0x00000000ff787435 */ /* 0x000fc600000001ff */
        /* <DEDUP_REMOVED lines=40> */
[----:B------:R-:W-:-:S07]  /*13dc0*/  LOP3.LUT R92, R61, UR31, R92, 0x96, !PT ;  /* 0x0000001f3d5c7c12 */ /* 0x000fce000f8e965c */
.L_x_2899:
[----:B------:R-:W-:Y:S05]  /*13dd0*/  BSYNC B2 ;  /* 0x0000000000027941 */ /* 0x000fea0003800000 */
.L_x_2898:
        /* <DEDUP_REMOVED lines=13> */
.L_x_2894:
[----:B------:R-:W-:Y:S05]  /*13eb0*/  BSYNC B1 ;  /* 0x0000000000017941 */ /* 0x000fea0003800000 */
.L_x_2892:
        /* <DEDUP_REMOVED lines=8> */
[----:B0-----:R-:W-:Y:S02]  /*13f40*/  SHF.L.U32 R60, R2, 0x10, RZ ;  /* 0x00000010023c7819 */ /* 0x001fe400000006ff */
[----:B------:R-:W-:Y:S02]  /*13f50*/  LOP3.LUT R156, R5, 0xff, RZ, 0xc0, !PT ;  /* 0x000000ff059c7812 */ /* 0x000fe400078ec0ff */
[----:B------:R-:W-:Y:S02]  /*13f60*/  LOP3.LUT R61, R60, 0xff0000, RZ, 0xc0, !PT ;  /* 0x00ff00003c3d7812 */ /* 0x000fe400078ec0ff */
[----:B------:R-:W-:Y:S01]  /*13f70*/  LOP3.LUT R60, R0, 0xffff, RZ, 0xc0, !PT ;  /* 0x0000ffff003c7812 */ /* 0x000fe200078ec0ff */
[----:B------:R-:W-:Y:S01]  /*13f80*/  IMAD.WIDE.U32 R156, R156, 0x1000000, RZ ;  /* 0x010000009c9c7825 */ /* 0x000fe200078e00ff */
[----:B------:R-:W-:Y:S02]  /*13f90*/  LOP3.LUT R62, R6, 0xff, RZ, 0xc0, !PT ;  /* 0x000000ff063e7812 */ /* 0x000fe400078ec0ff */
[----:B------:R-:W-:-:S02]  /*13fa0*/  PRMT R60, R61, 0x4210, R60 ;  /* 0x000042103d3c7816 */ /* 0x000fc4000000003c */
[----:B------:R-:W-:Y:S01]  /*13fb0*/  PRMT R61, R3, 0x7104, RZ ;  /* 0x00007104033d7816 */ /* 0x000fe200000000ff */
[----:B------:R-:W-:-:S03]  /*13fc0*/  IMAD.WIDE.U32 R62, R62, 0x10000, RZ ;  /* 0x000100003e3e7825 */ /* 0x000fc600078e00ff */
[----:B------:R-:W-:Y:S02]  /*13fd0*/  LOP3.LUT R61, R60, 0xff00, R61, 0xf8, !PT ;  /* 0x0000ff003c3d7812 */ /* 0x000fe400078ef83d */
[----:B------:R-:W-:Y:S02]  /*13fe0*/  LOP3.LUT R60, R7, 0xff, RZ, 0xc0, !PT ;  /* 0x000000ff073c7812 */ /* 0x000fe400078ec0ff */
[----:B------:R-:W-:-:S03]  /*13ff0*/  LOP3.LUT R159, R61, 0xff, R4, 0xf8, !PT ;  /* 0x000000ff3d9f7812 */ /* 0x000fc600078ef804 */
[----:B------:R-:W-:Y:S01]  /*14000*/  IMAD.WIDE.U32 R60, R60, 0x100, RZ ;  /* 0x000001003c3c7825 */ /* 0x000fe200078e00ff */
[----:B------:R-:W-:Y:S02]  /*14010*/  LOP3.LUT R159, R63, R159, R157, 0xfe, !PT ;  /* 0x0000009f3f9f7212 */ /* 0x000fe400078efe9d */
[----:B------:R-:W-:Y:S02]  /*14020*/  LOP3.LUT R157, R60, R156, R62, 0xfe, !PT ;  /* 0x0000009c3c9d7212 */ /* 0x000fe400078efe3e */
[----:B------:R-:W0:Y:S01]  /*14030*/  LDC.64 R62, c[0x0][0x240] ;  /* 0x00009000ff3e7b82 */ /* 0x000e220000000a00 */
[----:B------:R-:W-:Y:S02]  /*14040*/  LOP3.LUT R61, R159, R61, RZ, 0xfc, !PT ;  /* 0x0000003d9f3d7212 */ /* 0x000fe400078efcff */
[----:B------:R-:W-:Y:S01]  /*14050*/  LOP3.LUT R60, R157, 0xff, R8, 0xf8, !PT ;  /* 0x000000ff9d3c7812 */ /* 0x000fe200078ef808 */
[----:B0-----:R-:W-:-:S05]  /*14060*/  IMAD.WIDE.U32 R62, R158, 0x8, R62 ;  /* 0x000000089e3e7825 */ /* 0x001fca00078e003e */
[----:B------:R1:W-:Y:S02]  /*14070*/  STG.E.64 desc[UR6][R62.64], R60 ;  /* 0x0000003c3e007986 */ /* 0x0003e4000c101b06 */
.L_x_2903:
[----:B------:R-:W-:Y:S05]  /*14080*/  BSYNC B1 ;  /* 0x0000000000017941 */ /* 0x000fea0003800000 */
.L_x_2902:
[----:B01----:R-:W-:Y:S01]  /*14090*/  FADD.FTZ R61, RZ, R71 ;  /* 0x00000047ff3d7221 */ /* 0x003fe20000010000 */
[----:B------:R-:W-:Y:S01]  /*140a0*/  UMOV UR32, 0xffffffff ;  /* 0xffffffff00207882 */ /* 0x000fe20000000000 */
[----:B------:R-:W-:Y:S02]  /*140b0*/  LOP3.LUT P0, RZ, R119, 0x1f, RZ, 0xc0, !PT ;  /* 0x0000001f77ff7812 */ /* 0x000fe4000780c0ff */
        /* <DEDUP_REMOVED lines=165> */
.L_x_2919:
[----:B-1----:R-:W-:Y:S01]  /*14b10*/  FADD.FTZ R156, R162, R161 ;  /* 0x000000a1a29c7221 */ /* 0x002fe20000010000 */
[----:B------:R-:W1:Y:S01]  /*14b20*/  @!P0 LDC.64 R62, c[0x0][0x258] ;  /* 0x00009600ff3e8b82 */ /* 0x000e620000000a00 */
[----:B------:R-:W-:Y:S01]  /*14b30*/  FMUL.FTZ R157, R158, R158 ;  /* 0x0000009e9e9d7220 */ /* 0x000fe20000410000 */
[----:B------:R-:W-:Y:S01]  /*14b40*/  BSSY B1, `(.L_x_2905) ;  /* 0x0000117000017945 */ /* 0x000fe20003800000 */
[----:B------:R-:W-:-:S03]  /*14b50*/  FFMA.FTZ R156, R156, R61, UR11 ;  /* 0x0000000b9c9c7e23 */ /* 0x000fc6000801003d */
[----:B------:R-:W-:Y:S02]  /*14b60*/  FSEL R157, R157, RZ, P1 ;  /* 0x000000ff9d9d7208 */ /* 0x000fe40000800000 */
[----:B------:R-:W2:Y:S03]  /*14b70*/  @!P0 LDC.64 R60, c[0x0][0x250] ;  /* 0x00009400ff3c8b82 */ /* 0x000ea60000000a00 */
[----:B------:R-:W-:-:S06]  /*14b80*/  FADD.FTZ R156, R156, R157 ;  /* 0x0000009d9c9c7221 */ /* 0x000fcc0000010000 */
[----:B------:R-:W3:Y:S01]  /*14b90*/  MUFU.RSQ R156, R156 ;  /* 0x0000009c009c7308 */ /* 0x000ee20000001400 */
[----:B-1----:R-:W-:-:S04]  /*14ba0*/  @!P0 LEA R62, P3, R118, R62, 0x2 ;  /* 0x0000003e763e8211 */ /* 0x002fc800078610ff */
[C---:B------:R-:W-:Y:S02]  /*14bb0*/  @!P0 LEA.HI.X R63, R118.reuse, R63, R72, 0x2, P3 ;  /* 0x0000003f763f8211 */ /* 0x040fe400018f1448 */
[----:B--2---:R-:W-:-:S04]  /*14bc0*/  @!P0 LEA R60, P2, R118, R60, 0x2 ;  /* 0x0000003c763c8211 */ /* 0x004fc800078410ff */
[----:B------:R-:W-:-:S05]  /*14bd0*/  @!P0 LEA.HI.X R61, R118, R61, R72, 0x2, P2 ;  /* 0x0000003d763d8211 */ /* 0x000fca00010f1448 */
[----:B------:R1:W-:Y:S04]  /*14be0*/  @!P0 STG.E desc[UR6][R60.64], R158 ;  /* 0x0000009e3c008986 */ /* 0x0003e8000c101906 */
[----:B---3--:R1:W-:Y:S01]  /*14bf0*/  @!P0 STG.E desc[UR6][R62.64], R156 ;  /* 0x0000009c3e008986 */ /* 0x0083e2000c101906 */
[----:B------:R-:W-:-:S13]  /*14c00*/  ISETP.GE.AND P0, PT, R73, 0x1, PT ;  /* 0x000000014900780c */ /* 0x000fda0003f06270 */
[----:B-1----:R-:W-:Y:S05]  /*14c10*/  @!P0 BRA `(.L_x_2906) ;  /* 0x0000001000248947 */ /* 0x002fea0003800000 */
[----:B------:R-:W-:Y:S01]  /*14c20*/  FSEL R60, R158, RZ, !P1 ;  /* 0x000000ff9e3c7208 */ /* 0x000fe20004800000 */
[----:B------:R-:W-:Y:S01]  /*14c30*/  VIADD R73, R73, 0xffffffff ;  /* 0xffffffff49497836 */ /* 0x000fe20000000000 */
[----:B------:R-:W-:Y:S02]  /*14c40*/  PRMT R61, R51, 0x7632, R61 ;  /* 0x00007632333d7816 */ /* 0x000fe4000000003d */
[----:B------:R-:W-:Y:S01]  /*14c50*/  PRMT R85, R30, 0x7632, R85 ;  /* 0x000076321e557816 */ /* 0x000fe20000000055 */
        /* <DEDUP_REMOVED lines=97> */
[----:B------:R-:W-:Y:S01]  /*15270*/  IMAD R74, R73, R74, RZ ;  /* 0x0000004a494a7224 */ /* 0x000fe200078e02ff */
[----:B------:R-:W-:-:S03]  /*15280*/  PRMT R60, R50, 0x7632, R60 ;  /* 0x00007632323c7816 */ /* 0x000fc6000000003c */
[----:B------:R-:W-:Y:S01]  /*15290*/  FFMA.FTZ R63, R64, R61, R81 ;  /* 0x0000003d403f7223 */ /* 0x000fe20000010051 */
[----:B------:R-:W-:Y:S01]  /*152a0*/  PRMT R64, R47, 0x7632, R64 ;  /* 0x000076322f407816 */ /* 0x000fe20000000040 */
[----:B------:R-:W-:Y:S01]  /*152b0*/  IMAD.U32 R61, R60, 0x10000, RZ ;  /* 0x000100003c3d7824 */ /* 0x000fe200078e00ff */
[----:B------:R-:W-:-:S03]  /*152c0*/  PRMT R60, R49, 0x7632, R60 ;  /* 0x00007632313c7816 */ /* 0x000fc6000000003c */
[----:B------:R-:W-:Y:S01]  /*152d0*/  FFMA.FTZ R62, R66, R61, R82 ;  /* 0x0000003d423e7223 */ /* 0x000fe20000010052 */
[----:B------:R-:W-:Y:S02]  /*152e0*/  SHF.L.U32 R66, R64, 0x10, RZ ;  /* 0x0000001040427819 */ /* 0x000fe400000006ff */
[----:B------:R-:W-:Y:S02]  /*152f0*/  PRMT R64, R46, 0x7632, R64 ;  /* 0x000076322e407816 */ /* 0x000fe40000000040 */
[----:B------:R-:W-:Y:S01]  /*15300*/  SHF.L.U32 R61, R60, 0x10, RZ ;  /* 0x000000103c3d7819 */ /* 0x000fe200000006ff */
[----:B------:R-:W-:Y:S01]  /*15310*/  FFMA.FTZ R75, R75, R66, R25 ;  /* 0x000000424b4b7223 */ /* 0x000fe20000010019 */
[----:B------:R-:W-:Y:S01]  /*15320*/  PRMT R60, R48, 0x7632, R60 ;  /* 0x00007632303c7816 */ /* 0x000fe2000000003c */
[----:B------:R-:W-:Y:S01]  /*15330*/  IMAD.U32 R66, R64, 0x10000, RZ ;  /* 0x0001000040427824 */ /* 0x000fe200078e00ff */
[----:B------:R-:W-:Y:S01]  /*15340*/  PRMT R64, R45, 0x7632, R64 ;  /* 0x000076322d407816 */ /* 0x000fe20000000040 */
[----:B------:R-:W-:-:S02]  /*15350*/  FFMA.FTZ R61, R68, R61, R83 ;  /* 0x0000003d443d7223 */ /* 0x000fc40000010053 */
[----:B------:R-:W-:Y:S01]  /*15360*/  FFMA.FTZ R77, R77, R66, R26 ;  /* 0x000000424d4d7223 */ /* 0x000fe2000001001a */
[----:B------:R-:W-:Y:S01]  /*15370*/  IMAD.U32 R73, R60, 0x10000, RZ ;  /* 0x000100003c497824 */ /* 0x000fe200078e00ff */
[----:B------:R-:W-:Y:S02]  /*15380*/  PRMT R66, R44, 0x7632, R66 ;  /* 0x000076322c427816 */ /* 0x000fe40000000042 */
[----:B------:R-:W-:Y:S01]  /*15390*/  SHF.L.U32 R64, R64, 0x10, RZ ;  /* 0x0000001040407819 */ /* 0x000fe200000006ff */
[----:B------:R-:W-:Y:S02]  /*153a0*/  FFMA.FTZ R60, R70, R73, R84 ;  /* 0x00000049463c7223 */ /* 0x000fe40000010054 */
[----:B------:R-:W-:Y:S01]  /*153b0*/  IMAD.U32 R73, R66, 0x10000, RZ ;  /* 0x0001000042497824 */ /* 0x000fe200078e00ff */
[----:B------:R-:W-:Y:S01]  /*153c0*/  PRMT R66, R43, 0x7632, R66 ;  /* 0x000076322b427816 */ /* 0x000fe20000000042 */
[----:B------:R-:W-:Y:S01]  /*153d0*/  FFMA.FTZ R64, R79, R64, R27 ;  /* 0x000000404f407223 */ /* 0x000fe2000001001b */
[----:B------:R-:W-:Y:S01]  /*153e0*/  PRMT R79, R31, 0x7632, R79 ;  /* 0x000076321f4f7816 */ /* 0x000fe2000000004f */
[----:B------:R-:W-:Y:S01]  /*153f0*/  FFMA.FTZ R122, R122, R73, R80 ;  /* 0x000000497a7a7223 */ /* 0x000fe20000010050 */
[----:B------:R-:W-:-:S02]  /*15400*/  SHF.L.U32 R68, R66, 0x10, RZ ;  /* 0x0000001042447819 */ /* 0x000fc400000006ff */
[----:B------:R-:W-:Y:S02]  /*15410*/  PRMT R66, R42, 0x7632, R66 ;  /* 0x000076322a427816 */ /* 0x000fe40000000042 */
[----:B------:R-:W-:Y:S01]  /*15420*/  SHF.L.U32 R79, R79, 0x10, RZ ;  /* 0x000000104f4f7819 */ /* 0x000fe200000006ff */
[----:B------:R-:W-:Y:S01]  /*15430*/  FFMA.FTZ R124, R124, R68, R21 ;  /* 0x000000447c7c7223 */ /* 0x000fe20000010015 */
[----:B------:R-:W-:Y:S01]  /*15440*/  PRMT R68, R41, 0x7632, R68 ;  /* 0x0000763229447816 */ /* 0x000fe20000000044 */
[----:B------:R-:W-:Y:S02]  /*15450*/  IMAD.U32 R73, R66, 0x10000, RZ ;  /* 0x0001000042497824 */ /* 0x000fe400078e00ff */
[----:B------:R-:W-:Y:S01]  /*15460*/  FFMA.FTZ R79, R156, R79, R9 ;  /* 0x0000004f9c4f7223 */ /* 0x000fe20000010009 */
[----:B------:R-:W-:Y:S01]  /*15470*/  SHF.L.U32 R70, R68, 0x10, RZ ;  /* 0x0000001044467819 */ /* 0x000fe200000006ff */
[----:B------:R-:W-:Y:S01]  /*15480*/  FFMA.FTZ R66, R126, R73, R22 ;  /* 0x000000497e427223 */ /* 0x000fe20000010016 */
[----:B------:R-:W-:Y:S01]  /*15490*/  PRMT R68, R40, 0x7632, R68 ;  /* 0x0000763228447816 */ /* 0x000fe20000000044 */
[----:B------:R-:W1:Y:S01]  /*154a0*/  LDC.64 R156, c[0x0][0x2b8] ;  /* 0x0000ae00ff9c7b82 */ /* 0x000e620000000a00 */
[----:B------:R-:W-:-:S02]  /*154b0*/  IMAD.U32 R126, R50, 0x10000, RZ ;  /* 0x00010000327e7824 */ /* 0x000fc400078e00ff */
[----:B------:R-:W-:Y:S01]  /*154c0*/  FFMA.FTZ R128, R128, R70, R23 ;  /* 0x0000004680807223 */ /* 0x000fe20000010017 */
[----:B------:R-:W-:Y:S01]  /*154d0*/  IMAD.U32 R73, R68, 0x10000, RZ ;  /* 0x0001000044497824 */ /* 0x000fe200078e00ff */
[----:B------:R-:W-:-:S03]  /*154e0*/  PRMT R68, R39, 0x7632, R68 ;  /* 0x0000763227447816 */ /* 0x000fc60000000044 */
[----:B------:R-:W-:Y:S01]  /*154f0*/  FFMA.FTZ R130, R130, R73, R24 ;  /* 0x0000004982827223 */ /* 0x000fe20000010018 */
[----:B------:R-:W-:Y:S02]  /*15500*/  SHF.L.U32 R70, R68, 0x10, RZ ;  /* 0x0000001044467819 */ /* 0x000fe400000006ff */
[----:B------:R-:W-:-:S03]  /*15510*/  PRMT R68, R38, 0x7632, R68 ;  /* 0x0000763226447816 */ /* 0x000fc60000000044 */
[----:B------:R-:W-:Y:S02]  /*15520*/  FFMA.FTZ R132, R132, R70, R17 ;  /* 0x0000004684847223 */ /* 0x000fe40000010011 */
[----:B------:R-:W-:Y:S01]  /*15530*/  IMAD.U32 R73, R68, 0x10000, RZ ;  /* 0x0001000044497824 */ /* 0x000fe200078e00ff */
[----:B------:R-:W-:-:S03]  /*15540*/  PRMT R68, R37, 0x7632, R68 ;  /* 0x0000763225447816 */ /* 0x000fc60000000044 */
[----:B------:R-:W-:Y:S01]  /*15550*/  FFMA.FTZ R70, R134, R73, R18 ;  /* 0x0000004986467223 */ /* 0x000fe20000010012 */
[----:B------:R-:W-:Y:S02]  /*15560*/  SHF.L.U32 R72, R68, 0x10, RZ ;  /* 0x0000001044487819 */ /* 0x000fe400000006ff */
[----:B------:R-:W-:-:S03]  /*15570*/  PRMT R68, R36, 0x7632, R68 ;  /* 0x0000763224447816 */ /* 0x000fc60000000044 */
[----:B------:R-:W-:Y:S01]  /*15580*/  FFMA.FTZ R136, R136, R72, R19 ;  /* 0x0000004888887223 */ /* 0x000fe20000010013 */
[----:B------:R-:W-:Y:S01]  /*15590*/  PRMT R72, R35, 0x7632, R72 ;  /* 0x0000763223487816 */ /* 0x000fe20000000048 */
[----:B------:R-:W-:-:S04]  /*155a0*/  IMAD.U32 R73, R68, 0x10000, RZ ;  /* 0x0001000044497824 */ /* 0x000fc800078e00ff */
        /* <DEDUP_REMOVED lines=9> */
[----:B------:R-:W-:Y:S02]  /*15640*/  FFMA.FTZ R73, R140, R73, R15 ;  /* 0x000000498c497223 */ /* 0x000fe4000001000f */
[----:B------:R-:W-:-:S04]  /*15650*/  IMAD.U32 R72, R72, 0x10000, RZ ;  /* 0x0001000048487824 */ /* 0x000fc800078e00ff */
[----:B------:R-:W-:Y:S01]  /*15660*/  FFMA.FTZ R72, R143, R72, R16 ;  /* 0x000000488f487223 */ /* 0x000fe20000010010 */
[----:B------:R-:W-:Y:S01]  /*15670*/  IMAD.U32 R143, R85, 0x10000, RZ ;  /* 0x00010000558f7824 */ /* 0x000fe200078e00ff */
[----:B------:R-:W-:-:S03]  /*15680*/  SHF.L.U32 R85, R51, 0x10, RZ ;  /* 0x0000001033557819 */ /* 0x000fc600000006ff */
[----:B------:R-:W-:Y:S02]  /*15690*/  FFMA.FTZ R150, R150, R143, R10 ;  /* 0x0000008f96967223 */ /* 0x000fe4000001000a */
[----:B------:R-:W-:Y:S01]  /*156a0*/  FFMA.FTZ R134, R65, R85, R114 ;  /* 0x0000005541867223 */ /* 0x000fe20000010072 */
[----:B------:R-:W-:Y:S01]  /*156b0*/  PRMT R85, R29, 0x7632, R85 ;  /* 0x000076321d557816 */ /* 0x000fe20000000055 */
[----:B------:R-:W-:Y:S01]  /*156c0*/  FFMA.FTZ R65, R67, R126, R115 ;  /* 0x0000007e43417223 */ /* 0x000fe20000010073 */
[----:B------:R-:W-:Y:S01]  /*156d0*/  SHF.L.U32 R126, R48, 0x10, RZ ;  /* 0x00000010307e7819 */ /* 0x000fe200000006ff */
[----:B------:R-:W-:Y:S01]  /*156e0*/  IMAD.U32 R67, R49, 0x10000, RZ ;  /* 0x0001000031437824 */ /* 0x000fe200078e00ff */
[----:B------:R-:W-:Y:S02]  /*156f0*/  SHF.L.U32 R85, R85, 0x10, RZ ;  /* 0x0000001055557819 */ /* 0x000fe400000006ff */
[----:B------:R-:W-:Y:S01]  /*15700*/  F2FP.BF16.F32.PACK_AB R62, R62, R65 ;  /* 0x000000413e3e723e */ /* 0x000fe200000010ff */
[----:B------:R-:W-:Y:S01]  /*15710*/  FFMA.FTZ R71, R71, R126, R117 ;  /* 0x0000007e47477223 */ /* 0x000fe20000010075 */
[----:B------:R-:W-:Y:S01]  /*15720*/  SHF.R.S32.HI R65, RZ, 0x1f, R74 ;  /* 0x0000001fff417819 */ /* 0x000fe2000001144a */
[----:B------:R-:W-:Y:S01]  /*15730*/  FFMA.FTZ R148, R148, R85, R11 ;  /* 0x0000005594947223 */ /* 0x000fe2000001000b */
[----:B------:R-:W-:-:S02]  /*15740*/  LOP3.LUT R85, R119, 0x1f, RZ, 0xc0, !PT ;  /* 0x0000001f77557812 */ /* 0x000fc400078ec0ff */
[----:B------:R-:W-:Y:S02]  /*15750*/  LEA.HI R74, R65, R74, RZ, 0x3 ;  /* 0x0000004a414a7211 */ /* 0x000fe400078f18ff */
[----:B------:R-:W-:Y:S01]  /*15760*/  F2FP.BF16.F32.PACK_AB R63, R63, R134 ;  /* 0x000000863f3f723e */ /* 0x000fe200000010ff */
[----:B------:R-:W-:Y:S01]  /*15770*/  FFMA.FTZ R134, R69, R67, R116 ;  /* 0x0000004345867223 */ /* 0x000fe20000010074 */
[----:B------:R-:W-:Y:S01]  /*15780*/  LEA.HI.SX32 R65, R74, R85, 0x1d ;  /* 0x000000554a417211 */ /* 0x000fe200078feaff */
[----:B------:R-:W-:Y:S01]  /*15790*/  IMAD.U32 R69, R37, 0x10000, RZ ;  /* 0x0001000025457824 */ /* 0x000fe200078e00ff */
[----:B------:R-:W-:Y:S01]  /*157a0*/  F2FP.BF16.F32.PACK_AB R60, R60, R71 ;  /* 0x000000473c3c723e */ /* 0x000fe200000010ff */
[----:B------:R-:W-:Y:S01]  /*157b0*/  IMAD.U32 R71, R39, 0x10000, RZ ;  /* 0x0001000027477824 */ /* 0x000fe200078e00ff */
[----:B------:R-:W-:Y:S01]  /*157c0*/  F2FP.BF16.F32.PACK_AB R61, R61, R134 ;  /* 0x000000863d3d723e */ /* 0x000fe200000010ff */
[----:B-1----:R-:W-:Y:S01]  /*157d0*/  IMAD.WIDE.U32 R158, R65, 0x10, R156 ;  /* 0x00000010419e7825 */ /* 0x002fe200078e009c */
[----:B------:R-:W-:-:S03]  /*157e0*/  SHF.L.U32 R74, R42, 0x10, RZ ;  /* 0x000000102a4a7819 */ /* 0x000fc600000006ff */
[----:B------:R-:W-:Y:S01]  /*157f0*/  FFMA.FTZ R71, R133, R71, R102 ;  /* 0x0000004785477223 */ /* 0x000fe20000010066 */
[----:B------:R-:W-:Y:S01]  /*15800*/  PRMT R67, R28, 0x7632, R67 ;  /* 0x000076321c437816 */ /* 0x000fe20000000043 */
[----:B------:R-:W-:Y:S01]  /*15810*/  VIADD R163, R65, 0x40 ;  /* 0x0000004041a37836 */ /* 0x000fe20000000000 */
[----:B------:R1:W-:Y:S01]  /*15820*/  STG.E.128 desc[UR6][R158.64], R60 ;  /* 0x0000003c9e007986 */ /* 0x0003e2000c101d06 */
[----:B------:R-:W-:Y:S01]  /*15830*/  FFMA.FTZ R127, R127, R74, R107 ;  /* 0x0000004a7f7f7223 */ /* 0x000fe2000001006b */
[----:B------:R-:W-:Y:S01]  /*15840*/  SHF.L.U32 R74, R40, 0x10, RZ ;  /* 0x00000010284a7819 */ /* 0x000fe200000006ff */
[----:B------:R-:W-:Y:S01]  /*15850*/  IMAD.U32 R67, R67, 0x10000, RZ ;  /* 0x0001000043437824 */ /* 0x000fe200078e00ff */
[----:B------:R-:W-:Y:S01]  /*15860*/  IADD3 R165, R65, 0x20, RZ ;  /* 0x0000002041a57810 */ /* 0x000fe20007ffe0ff */
[----:B0-----:R-:W-:Y:S01]  /*15870*/  IMAD.WIDE.U32 R162, R163, 0x10, R156 ;  /* 0x00000010a3a27825 */ /* 0x001fe200078e009c */
[----:B------:R-:W-:-:S03]  /*15880*/  IADD3 R161, R65, 0x60, RZ ;  /* 0x0000006041a17810 */ /* 0x000fc60007ffe0ff */
[----:B------:R-:W-:Y:S01]  /*15890*/  FFMA.FTZ R131, R131, R74, R109 ;  /* 0x0000004a83837223 */ /* 0x000fe2000001006d */
[----:B------:R-:W-:Y:S01]  /*158a0*/  SHF.L.U32 R74, R38, 0x10, RZ ;  /* 0x00000010264a7819 */ /* 0x000fe200000006ff */
[----:B------:R-:W-:Y:S01]  /*158b0*/  FFMA.FTZ R151, R151, R67, R12 ;  /* 0x0000004397977223 */ /* 0x000fe2000001000c */
[C---:B------:R-:W-:Y:S01]  /*158c0*/  VIADD R67, R65.reuse, 0x80 ;  /* 0x0000008041437836 */ /* 0x040fe20000000000 */
[----:B------:R-:W-:Y:S01]  /*158d0*/  IADD3 R65, R65, 0xa0, RZ ;  /* 0x000000a041417810 */ /* 0x000fe20007ffe0ff */
[----:B------:R-:W-:-:S04]  /*158e0*/  IMAD.WIDE.U32 R164, R165, 0x10, R156 ;  /* 0x00000010a5a47825 */ /* 0x000fc800078e009c */
[----:B------:R-:W-:Y:S01]  /*158f0*/  FFMA.FTZ R135, R135, R74, R103 ;  /* 0x0000004a87877223 */ /* 0x000fe20000010067 */
[----:B------:R-:W-:Y:S01]  /*15900*/  SHF.L.U32 R74, R36, 0x10, RZ ;  /* 0x00000010244a7819 */ /* 0x000fe200000006ff */
[----:B------:R-:W-:Y:S01]  /*15910*/  FFMA.FTZ R69, R137, R69, R104 ;  /* 0x0000004589457223 */ /* 0x000fe20000010068 */
[--C-:B------:R-:W-:Y:S01]  /*15920*/  IMAD.WIDE.U32 R160, R161, 0x10, R156.reuse ;  /* 0x00000010a1a07825 */ /* 0x100fe200078e009c */
[----:B------:R-:W-:Y:S02]  /*15930*/  F2FP.BF16.F32.PACK_AB R66, R66, R127 ;  /* 0x0000007f4242723e */ /* 0x000fe400000010ff */
[----:B-1----:R-:W-:Y:S01]  /*15940*/  SHF.L.U32 R62, R46, 0x10, RZ ;  /* 0x000000102e3e7819 */ /* 0x002fe200000006ff */
[----:B------:R-:W-:Y:S01]  /*15950*/  IMAD.U32 R61, R47, 0x10000, RZ ;  /* 0x000100002f3d7824 */ /* 0x000fe200078e00ff */
[----:B------:R-:W-:Y:S01]  /*15960*/  SHF.L.U32 R60, R44, 0x10, RZ ;  /* 0x000000102c3c7819 */ /* 0x000fe200000006ff */
[----:B------:R-:W-:-:S04]  /*15970*/  IMAD.WIDE.U32 R158, R67, 0x10, R156 ;  /* 0x00000010439e7825 */ /* 0x000fc800078e009c */
[----:B------:R-:W-:Y:S01]  /*15980*/  FFMA.FTZ R139, R139, R74, R105 ;  /* 0x0000004a8b8b7223 */ /* 0x000fe20000010069 */
[----:B------:R-:W-:Y:S01]  /*15990*/  FFMA.FTZ R76, R76, R61, R110 ;  /* 0x0000003d4c4c7223 */ /* 0x000fe2000001006e */
[----:B------:R-:W-:Y:S01]  /*159a0*/  FFMA.FTZ R62, R78, R62, R111 ;  /* 0x0000003e4e3e7223 */ /* 0x000fe2000001006f */
[----:B------:R-:W-:Y:S01]  /*159b0*/  IMAD.U32 R78, R33, 0x10000, RZ ;  /* 0x00010000214e7824 */ /* 0x000fe200078e00ff */
[----:B------:R-:W-:Y:S01]  /*159c0*/  SHF.L.U32 R74, R34, 0x10, RZ ;  /* 0x00000010224a7819 */ /* 0x000fe200000006ff */
[----:B------:R-:W-:Y:S01]  /*159d0*/  IMAD.U32 R61, R45, 0x10000, RZ ;  /* 0x000100002d3d7824 */ /* 0x000fe200078e00ff */
[----:B------:R-:W-:Y:S01]  /*159e0*/  F2FP.BF16.F32.PACK_AB R63, R75, R76 ;  /* 0x0000004c4b3f723e */ /* 0x000fe200000010ff */
[----:B------:R-:W-:Y:S01]  /*159f0*/  IMAD.WIDE.U32 R156, R65, 0x10, R156 ;  /* 0x00000010419c7825 */ /* 0x000fe200078e009c */
[----:B------:R-:W-:-:S03]  /*15a00*/  SHF.L.U32 R76, R32, 0x10, RZ ;  /* 0x00000010204c7819 */ /* 0x000fc600000006ff */
[----:B------:R-:W-:Y:S01]  /*15a10*/  FFMA.FTZ R145, R145, R78, R100 ;  /* 0x0000004e91917223 */ /* 0x000fe20000010064 */
[----:B------:R-:W-:Y:S01]  /*15a20*/  FFMA.FTZ R61, R121, R61, R112 ;  /* 0x0000003d793d7223 */ /* 0x000fe20000010070 */
[----:B------:R-:W-:Y:S01]  /*15a30*/  IMAD.U32 R67, R43, 0x10000, RZ ;  /* 0x000100002b437824 */ /* 0x000fe200078e00ff */
[----:B------:R-:W-:Y:S01]  /*15a40*/  SHF.L.U32 R78, R30, 0x10, RZ ;  /* 0x000000101e4e7819 */ /* 0x000fe200000006ff */
[----:B------:R-:W-:Y:S01]  /*15a50*/  FFMA.FTZ R147, R147, R76, R101 ;  /* 0x0000004c93937223 */ /* 0x000fe20000010065 */
[----:B------:R-:W-:Y:S02]  /*15a60*/  IMAD.U32 R76, R31, 0x10000, RZ ;  /* 0x000100001f4c7824 */ /* 0x000fe400078e00ff */
[----:B------:R-:W-:Y:S01]  /*15a70*/  FFMA.FTZ R60, R123, R60, R113 ;  /* 0x0000003c7b3c7223 */ /* 0x000fe20000010071 */
[----:B------:R-:W-:Y:S02]  /*15a80*/  IMAD.U32 R65, R41, 0x10000, RZ ;  /* 0x0001000029417824 */ /* 0x000fe400078e00ff */
[----:B------:R-:W-:Y:S01]  /*15a90*/  FFMA.FTZ R67, R125, R67, R106 ;  /* 0x000000437d437223 */ /* 0x000fe2000001006a */
[----:B------:R-:W-:Y:S01]  /*15aa0*/  FFMA.FTZ R149, R149, R76, R94 ;  /* 0x0000004c95957223 */ /* 0x000fe2000001005e */
[----:B------:R-:W-:Y:S01]  /*15ab0*/  IMAD.U32 R75, R35, 0x10000, RZ ;  /* 0x00010000234b7824 */ /* 0x000fe200078e00ff */
[----:B------:R-:W-:Y:S01]  /*15ac0*/  SHF.L.U32 R76, R28, 0x10, RZ ;  /* 0x000000101c4c7819 */ /* 0x000fe200000006ff */
[----:B------:R-:W-:-:S02]  /*15ad0*/  IMAD.U32 R121, R29, 0x10000, RZ ;  /* 0x000100001d797824 */ /* 0x000fc400078e00ff */
[----:B------:R-:W-:Y:S01]  /*15ae0*/  FFMA.FTZ R65, R129, R65, R108 ;  /* 0x0000004181417223 */ /* 0x000fe2000001006c */
[----:B------:R-:W-:Y:S01]  /*15af0*/  FFMA.FTZ R75, R146, R75, R98 ;  /* 0x0000004b924b7223 */ /* 0x000fe20000010062 */
[----:B------:R-:W-:Y:S01]  /*15b00*/  FFMA.FTZ R74, R144, R74, R99 ;  /* 0x0000004a904a7223 */ /* 0x000fe20000010063 */
[----:B------:R-:W-:Y:S01]  /*15b10*/  FFMA.FTZ R78, R152, R78, R95 ;  /* 0x0000004e984e7223 */ /* 0x000fe2000001005f */
[----:B------:R-:W-:Y:S01]  /*15b20*/  FFMA.FTZ R153, R153, R121, R96 ;  /* 0x0000007999997223 */ /* 0x000fe20000010060 */
[----:B------:R-:W-:Y:S01]  /*15b30*/  FFMA.FTZ R76, R154, R76, R97 ;  /* 0x0000004c9a4c7223 */ /* 0x000fe20000010061 */
[----:B------:R-:W-:Y:S02]  /*15b40*/  F2FP.BF16.F32.PACK_AB R62, R77, R62 ;  /* 0x0000003e4d3e723e */ /* 0x000fe400000010ff */
[----:B------:R-:W-:Y:S02]  /*15b50*/  F2FP.BF16.F32.PACK_AB R61, R64, R61 ;  /* 0x0000003d403d723e */ /* 0x000fe400000010ff */
[----:B------:R-:W-:-:S02]  /*15b60*/  F2FP.BF16.F32.PACK_AB R60, R122, R60 ;  /* 0x0000003c7a3c723e */ /* 0x000fc400000010ff */
[----:B------:R-:W-:Y:S02]  /*15b70*/  F2FP.BF16.F32.PACK_AB R67, R124, R67 ;  /* 0x000000437c43723e */ /* 0x000fe400000010ff */
[----:B------:R-:W-:Y:S01]  /*15b80*/  F2FP.BF16.F32.PACK_AB R65, R128, R65 ;  /* 0x000000418041723e */ /* 0x000fe200000010ff */
[----:B------:R1:W-:Y:S01]  /*15b90*/  STG.E.128 desc[UR6][R164.64], R60 ;  /* 0x0000003ca4007986 */ /* 0x0003e2000c101d06 */
[----:B------:R-:W-:Y:S02]  /*15ba0*/  F2FP.BF16.F32.PACK_AB R64, R130, R131 ;  /* 0x000000838240723e */ /* 0x000fe400000010ff */
[----:B------:R-:W-:Y:S02]  /*15bb0*/  F2FP.BF16.F32.PACK_AB R71, R132, R71 ;  /* 0x000000478447723e */ /* 0x000fe400000010ff */
[----:B------:R-:W-:Y:S01]  /*15bc0*/  F2FP.BF16.F32.PACK_AB R70, R70, R135 ;  /* 0x000000874646723e */ /* 0x000fe200000010ff */
[----:B------:R1:W-:Y:S01]  /*15bd0*/  STG.E.128 desc[UR6][R162.64], R64 ;  /* 0x00000040a2007986 */ /* 0x0003e2000c101d06 */
[----:B------:R-:W-:-:S02]  /*15be0*/  F2FP.BF16.F32.PACK_AB R69, R136, R69 ;  /* 0x000000458845723e */ /* 0x000fc400000010ff */
[----:B------:R-:W-:Y:S02]  /*15bf0*/  F2FP.BF16.F32.PACK_AB R68, R68, R139 ;  /* 0x0000008b4444723e */ /* 0x000fe400000010ff */
[----:B------:R-:W-:Y:S02]  /*15c00*/  F2FP.BF16.F32.PACK_AB R75, R142, R75 ;  /* 0x0000004b8e4b723e */ /* 0x000fe400000010ff */
[----:B------:R-:W-:Y:S01]  /*15c10*/  F2FP.BF16.F32.PACK_AB R74, R141, R74 ;  /* 0x0000004a8d4a723e */ /* 0x000fe200000010ff */
[----:B------:R1:W-:Y:S01]  /*15c20*/  STG.E.128 desc[UR6][R160.64], R68 ;  /* 0x00000044a0007986 */ /* 0x0003e2000c101d06 */
[----:B------:R-:W-:Y:S02]  /*15c30*/  F2FP.BF16.F32.PACK_AB R73, R73, R145 ;  /* 0x000000914949723e */ /* 0x000fe400000010ff */
[----:B------:R-:W-:Y:S02]  /*15c40*/  F2FP.BF16.F32.PACK_AB R72, R72, R147 ;  /* 0x000000934848723e */ /* 0x000fe400000010ff */
[----:B------:R-:W-:-:S02]  /*15c50*/  F2FP.BF16.F32.PACK_AB R79, R79, R149 ;  /* 0x000000954f4f723e */ /* 0x000fc400000010ff */
[----:B------:R-:W-:Y:S01]  /*15c60*/  F2FP.BF16.F32.PACK_AB R78, R150, R78 ;  /* 0x0000004e964e723e */ /* 0x000fe200000010ff */
[----:B------:R1:W-:Y:S01]  /*15c70*/  STG.E.128 desc[UR6][R158.64], R72 ;  /* 0x000000489e007986 */ /* 0x0003e2000c101d06 */
[----:B------:R-:W-:Y:S02]  /*15c80*/  F2FP.BF16.F32.PACK_AB R77, R148, R153 ;  /* 0x00000099944d723e */ /* 0x000fe400000010ff */
[----:B------:R-:W-:-:S05]  /*15c90*/  F2FP.BF16.F32.PACK_AB R76, R151, R76 ;  /* 0x0000004c974c723e */ /* 0x000fca00000010ff */
[----:B------:R1:W-:Y:S02]  /*15ca0*/  STG.E.128 desc[UR6][R156.64], R76 ;  /* 0x0000004c9c007986 */ /* 0x0003e4000c101d06 */
.L_x_2906:
[----:B------:R-:W-:Y:S05]  /*15cb0*/  BSYNC B1 ;  /* 0x0000000000017941 */ /* 0x000fea0003800000 */
.L_x_2905:
[----:B-1----:R-:W1:Y:S02]  /*15cc0*/  LDC.64 R60, c[0x0][0x210] ;  /* 0x00008400ff3c7b82 */ /* 0x002e640000000a00 */
[----:B-1----:R-:W-:-:S05]  /*15cd0*/  IMAD R118, R60, 0x4, R118 ;  /* 0x000000043c767824 */ /* 0x002fca00078e0276 */
[----:B------:R-:W-:-:S13]  /*15ce0*/  ISETP.GE.AND P0, PT, R118, R61, PT ;  /* 0x0000003d7600720c */ /* 0x000fda0003f06270 */
[----:B------:R-:W-:Y:S05]  /*15cf0*/  @!P0 BRA `(.L_x_2907) ;  /* 0xfffffeac00f48947 */ /* 0x000fea000383ffff */
[----:B------:R-:W-:Y:S05]  /*15d00*/  BSYNC B0 ;  /* 0x0000000000007941 */ /* 0x000fea0003800000 */
.L_x_2411:
[----:B------:R-:W-:Y:S05]  /*15d10*/  EXIT ;  /* 0x000000000000794d */ /* 0x000fea0003800000 */
.L_x_2904:
        /* <DEDUP_REMOVED lines=8> */
.L_x_2909:
[----:B------:R-:W-:Y:S05]  /*15da0*/  BSYNC B1 ;  /* 0x0000000000017941 */ /* 0x000fea0003800000 */
.L_x_2908:
        /* <DEDUP_REMOVED lines=9> */
.L_x_2910:
[----:B------:R-:W-:Y:S02]  /*15e40*/  IMAD.MOV.U32 R156, RZ, RZ, 0x4 ;  /* 0x00000004ff9c7424 */ /* 0x000fe400078e00ff */
[----:B------:R-:W-:-:S04]  /*15e50*/  IMAD.MOV.U32 R158, RZ, RZ, R163 ;  /* 0x000000ffff9e7224 */ /* 0x000fc800078e00a3 */
[----:B------:R-:W-:-:S05]  /*15e60*/  FADD.FTZ R159, R157, R158 ;  /* 0x0000009e9d9f7221 */ /* 0x000fca0000010000 */
[----:B------:R-:W-:-:S07]  /*15e70*/  MOV R165, R159 ;  /* 0x0000009f00a57202 */ /* 0x000fce0000000f00 */
[----:B------:R-:W-:Y:S05]  /*15e80*/  WARPSYNC.COLLECTIVE R62, `(.L_x_2911) ;  /* 0x000000003e087348 */ /* 0x000fea0003c00000 */
[----:B------:R0:W1:Y:S02]  /*15e90*/  SHFL.BFLY P2, R163, R165, R156, R63 ;  /* 0x0c00009ca5a37389 */ /* 0x000064000004003f */
[----:B01----:R-:W-:Y:S01]  /*15ea0*/  ENDCOLLECTIVE ;  /* 0x000000000000791b */ /* 0x003fe20003800000 */
.L_x_2911:
[----:B------:R-:W-:Y:S01]  /*15eb0*/  HFMA2.MMA R156, -RZ, RZ, 0, 4.76837158203125e-07 ;  /* 0x00000008ff9c7435 */ /* 0x000fe200000001ff */
[----:B------:R-:W-:-:S05]  /*15ec0*/  MOV R158, R163 ;  /* 0x000000a3009e7202 */ /* 0x000fca0000000f00 */
[----:B------:R-:W-:-:S04]  /*15ed0*/  FADD.FTZ R160, R159, R158 ;  /* 0x0000009e9fa07221 */ /* 0x000fc80000010000 */
[----:B------:R-:W-:-:S07]  /*15ee0*/  IMAD.MOV.U32 R165, RZ, RZ, R160 ;  /* 0x000000ffffa57224 */ /* 0x000fce00078e00a0 */
[----:B------:R-:W-:Y:S05]  /*15ef0*/  WARPSYNC.COLLECTIVE R62, `(.L_x_2912) ;  /* 0x000000003e087348 */ /* 0x000fea0003c00000 */
[----:B------:R0:W1:Y:S02]  /*15f00*/  SHFL.BFLY P2, R163, R165, R156, R63 ;  /* 0x0c00009ca5a37389 */ /* 0x000064000004003f */
[----:B01----:R-:W-:Y:S01]  /*15f10*/  ENDCOLLECTIVE ;  /* 0x000000000000791b */ /* 0x003fe20003800000 */
.L_x_2912:
        /* <DEDUP_REMOVED lines=8> */
.L_x_2913:
        /* <DEDUP_REMOVED lines=100> */
[----:B------:R-:W-:-:S03]  /*165e0*/  IMAD.MOV.U32 R63, RZ, RZ, 0x1f ;  /* 0x0000001fff3f7424 */ /* 0x000fc600078e00ff */
[----:B------:R-:W-:-:S07]  /*165f0*/  IMAD.MOV.U32 R165, RZ, RZ, R60 ;  /* 0x000000ffffa57224 */ /* 0x000fce00078e003c */
[----:B------:R-:W-:Y:S05]  /*16600*/  WARPSYNC.COLLECTIVE R62, `(.L_x_2914) ;  /* 0x000000003e087348 */ /* 0x000fea0003c00000 */
[----:B------:R0:W1:Y:S02]  /*16610*/  SHFL.BFLY P2, R163, R165, R156, R63 ;  /* 0x0c00009ca5a37389 */ /* 0x000064000004003f */
[----:B01----:R-:W-:Y:S01]  /*16620*/  ENDCOLLECTIVE ;  /* 0x000000000000791b */ /* 0x003fe20003800000 */
.L_x_2914:
[----:B------:R-:W-:Y:S01]  /*16630*/  HFMA2.MMA R156, -RZ, RZ, 0, 1.1920928955078125e-07 ;  /* 0x00000002ff9c7435 */ /* 0x000fe200000001ff */
[----:B------:R-:W-:-:S05]  /*16640*/  MOV R157, R163 ;  /* 0x000000a3009d7202 */ /* 0x000fca0000000f00 */
[----:B------:R-:W-:-:S04]  /*16650*/  FADD.FTZ R157, R60, R157 ;  /* 0x0000009d3c9d7221 */ /* 0x000fc80000010000 */
[----:B------:R-:W-:-:S07]  /*16660*/  IMAD.MOV.U32 R165, RZ, RZ, R157 ;  /* 0x000000ffffa57224 */ /* 0x000fce00078e009d */
[----:B------:R-:W-:Y:S05]  /*16670*/  WARPSYNC.COLLECTIVE R62, `(.L_x_2915) ;  /* 0x000000003e087348 */ /* 0x000fea0003c00000 */
[----:B------:R0:W1:Y:S02]  /*16680*/  SHFL.BFLY P2, R163, R165, R156, R63 ;  /* 0x0c00009ca5a37389 */ /* 0x000064000004003f */
[----:B01----:R-:W-:Y:S01]  /*16690*/  ENDCOLLECTIVE ;  /* 0x000000000000791b */ /* 0x003fe20003800000 */
.L_x_2915:
[----:B------:R-:W-:Y:S02]  /*166a0*/  IMAD.MOV.U32 R156, RZ, RZ, 0x4 ;  /* 0x00000004ff9c7424 */ /* 0x000fe400078e00ff */
[----:B------:R-:W-:-:S04]  /*166b0*/  IMAD.MOV.U32 R160, RZ, RZ, R163 ;  /* 0x000000ffffa07224 */ /* 0x000fc800078e00a3 */
[----:B------:R-:W-:-:S05]  /*166c0*/  FADD.FTZ R160, R157, R160 ;  /* 0x000000a09da07221 */ /* 0x000fca0000010000 */
[----:B------:R-:W-:-:S07]  /*166d0*/  MOV R165, R160 ;  /* 0x000000a000a57202 */ /* 0x000fce0000000f00 */
[----:B------:R-:W-:Y:S05]  /*166e0*/  WARPSYNC.COLLECTIVE R62, `(.L_x_2916) ;  /* 0x000000003e087348 */ /* 0x000fea0003c00000 */
[----:B------:R0:W1:Y:S02]  /*166f0*/  SHFL.BFLY P2, R163, R165, R156, R63 ;  /* 0x0c00009ca5a37389 */ /* 0x000064000004003f */
[----:B01----:R-:W-:Y:S01]  /*16700*/  ENDCOLLECTIVE ;  /* 0x000000000000791b */ /* 0x003fe20003800000 */
.L_x_2916:
[----:B------:R-:W-:Y:S01]  /*16710*/  HFMA2.MMA R156, -RZ, RZ, 0, 4.76837158203125e-07 ;  /* 0x00000008ff9c7435 */ /* 0x000fe200000001ff */
[----:B------:R-:W-:-:S05]  /*16720*/  MOV R159, R163 ;  /* 0x000000a3009f7202 */ /* 0x000fca0000000f00 */
[----:B------:R-:W-:-:S04]  /*16730*/  FADD.FTZ R159, R160, R159 ;  /* 0x0000009fa09f7221 */ /* 0x000fc80000010000 */
[----:B------:R-:W-:-:S07]  /*16740*/  IMAD.MOV.U32 R165, RZ, RZ, R159 ;  /* 0x000000ffffa57224 */ /* 0x000fce00078e009f */
[----:B------:R-:W-:Y:S05]  /*16750*/  WARPSYNC.COLLECTIVE R62, `(.L_x_2917) ;  /* 0x000000003e087348 */ /* 0x000fea0003c00000 */
[----:B------:R0:W1:Y:S02]  /*16760*/  SHFL.BFLY P2, R163, R165, R156, R63 ;  /* 0x0c00009ca5a37389 */ /* 0x000064000004003f */
[----:B01----:R-:W-:Y:S01]  /*16770*/  ENDCOLLECTIVE ;  /* 0x000000000000791b */ /* 0x003fe20003800000 */
.L_x_2917:
[----:B------:R-:W-:Y:S02]  /*16780*/  IMAD.MOV.U32 R156, RZ, RZ, 0x10 ;  /* 0x00000010ff9c7424 */ /* 0x000fe400078e00ff */
[----:B------:R-:W-:-:S04]  /*16790*/  IMAD.MOV.U32 R162, RZ, RZ, R163 ;  /* 0x000000ffffa27224 */ /* 0x000fc800078e00a3 */
[----:B------:R-:W-:-:S05]  /*167a0*/  FADD.FTZ R162, R159, R162 ;  /* 0x000000a29fa27221 */ /* 0x000fca0000010000 */
[----:B------:R-:W-:-:S07]  /*167b0*/  MOV R165, R162 ;  /* 0x000000a200a57202 */ /* 0x000fce0000000f00 */
[----:B------:R-:W-:Y:S05]  /*167c0*/  WARPSYNC.COLLECTIVE R62, `(.L_x_2918) ;  /* 0x000000003e087348 */ /* 0x000fea0003c00000 */
[----:B------:R0:W1:Y:S02]  /*167d0*/  SHFL.BFLY P2, R163, R165, R156, R63 ;  /* 0x0c00009ca5a37389 */ /* 0x000064000004003f */
[----:B01----:R-:W-:Y:S01]  /*167e0*/  ENDCOLLECTIVE ;  /* 0x000000000000791b */ /* 0x003fe20003800000 */
.L_x_2918:
[----:B------:R-:W-:Y:S01]  /*167f0*/  MOV R161, R163 ;  /* 0x000000a300a17202 */ /* 0x000fe20000000f00 */
[----:B------:R-:W-:Y:S06]  /*16800*/  BRA `(.L_x_2919) ;  /* 0xffffffe000c07947 */ /* 0x000fec000383ffff */
.L_x_2920:
        /* <DEDUP_REMOVED lines=15> */
.L_x_44346:


//--------------------- .text._ZN10layer_norm13ln_fwd_kernelINS_13Kernel_traitsI13__nv_bfloat16S2_S2_S2_fjLj1536ELj1ELj4ELj1ELj16ENS_18Kernel_traits_baseILj1536ES2_S2_S2_S2_fjLj128EEEEELb1ELb1ELb0ELb0EEEvNS_9FwdParamsE --------------------------
	.section	.text._ZN10layer_norm13ln_fwd_kernelINS_13Kernel_traitsI13__nv_bfloat16S2_S2_S2_fjLj1536ELj1ELj4ELj1ELj16ENS_18Kernel_traits_baseILj1536ES2_S2_S2_S2_fjLj128EEEEELb1ELb1ELb0ELb0EEEvNS_9FwdParamsE,"ax",@progbits
	.align	128
        .global         _ZN10layer_norm13ln_fwd_kernelINS_13Kernel_traitsI13__nv_bfloat16S2_S2_S2_fjLj1536ELj1ELj4ELj1ELj16ENS_18Kernel_traits_baseILj1536ES2_S2_S2_S2_fjLj128EEEEELb1ELb1ELb0ELb0EEEvNS_9FwdParamsE
        .type           _ZN10layer_norm13ln_fwd_kernelINS_13Kernel_traitsI13__nv_bfloat16S2_S2_S2_fjLj1536ELj1ELj4ELj1ELj16ENS_18Kernel_traits_baseILj1536ES2_S2_S2_S2_fjLj128EEEEELb1ELb1ELb0ELb0EEEvNS_9FwdParamsE,@function
        .size           _ZN10layer_norm13ln_fwd_kernelINS_13Kernel_traitsI13__nv_bfloat16S2_S2_S2_fjLj1536ELj1ELj4ELj1ELj16ENS_18Kernel_traits_baseILj1536ES2_S2_S2_S2_fjLj128EEEEELb1ELb1ELb0ELb0EEEvNS_9FwdParamsE,(.L_x_44347 - _ZN10layer_norm13ln_fwd_kernelINS_13Kernel_traitsI13__nv_bfloat16S2_S2_S2_fjLj1536ELj1ELj4ELj1ELj16ENS_18Kernel_traits_baseILj1536ES2_S2_S2_S2_fjLj128EEEEELb1ELb1ELb0ELb0EEEvNS_9FwdParamsE)
        .other          _ZN10layer_norm13ln_fwd_kernelINS_13Kernel_traitsI13__nv_bfloat16S2_S2_S2_fjLj1536ELj1ELj4ELj1ELj16ENS_18Kernel_traits_baseILj1536ES2_S2_S2_S2_fjLj128EEEEELb1ELb1ELb0ELb0EEEvNS_9FwdParamsE,@"STO_CUDA_ENTRY STV_DEFAULT"
_ZN10layer_norm13ln_fwd_kernelINS_13Kernel_traitsI13__nv_bfloat16S2_S2_S2_fjLj1536ELj1ELj4ELj1ELj16ENS_18Kernel_traits_baseILj1536ES2_S2_S2_S2_fjLj128EEEEELb1ELb1ELb0ELb0EEEvNS_9FwdParamsE:
.text._ZN10layer_norm13ln_fwd_kernelINS_13Kernel_traitsI13__nv_bfloat16S2_S2_S2_fjLj1536ELj1ELj4ELj1ELj16ENS_18Kernel_traits_baseILj1536ES2_S2_S2_S2_fjLj128EEEEELb1ELb1ELb0ELb0EEEvNS_9FwdParamsE:
[----:B------:R-:W-:Y:S08]  /*0000*/  LDC R1, c[0x0][0x28] ;  /* 0x00000a00ff017b82 */ /* 0x000ff00000000800 */
[----:B------:R-:W0:Y:S01]  /*0010*/  LDC R162, c[0x0][0x2e8] ;  /* 0x0000ba00ffa27b82 */ /* 0x000e220000000800 */
[----:B------:R-:W-:Y:S01]  /*0020*/  ULDC.U8 UR4, c[0x0][0x2f4] ;  /* 0x0000bd0000047ab9 */ /* 0x000fe20000000000 */
[----:B------:R-:W-:Y:S01]  /*0030*/  ULDC.64 UR6, c[0x0][0x2e0] ;  /* 0x0000b80000067ab9 */ /* 0x000fe20000000a00 */
[----:B------:R-:W-:Y:S01]  /*0040*/  ISETP.NE.AND P0, PT, RZ, UR4, PT ;  /* 0x00000004ff007c0c */ /* 0x000fe2000bf05270 */
[----:B------:R-:W-:Y:S01]  /*0050*/  ULDC.64 UR4, c[0x0][0x208] ;  /* 0x0000820000047ab9 */ /* 0x000fe20000000a00 */
[----:B------:R-:W-:-:S02]  /*0060*/  IMAD.U32 R2, RZ, RZ, UR6 ;  /* 0x00000006ff027e24 */ /* 0x000fc4000f8e00ff */
[----:B------:R-:W-:Y:S01]  /*0070*/  IMAD.U32 R3, RZ, RZ, UR7 ;  /* 0x00000007ff037e24 */ /* 0x000fe2000f8e00ff */
[----:B------:R-:W1:Y:S08]  /*0080*/  LDC R163, c[0x0][0x2ec] ;  /* 0x0000bb00ffa37b82 */ /* 0x000e700000000800 */
[----:B------:R-:W2:Y:S01]  /*0090*/  @P0 LDG.E.64 R2, desc[UR4][R2.64] ;  /* 0x0000000402020981 */ /* 0x000ea2000c1e1b00 */
[----:B------:R-:W3:Y:S01]  /*00a0*/  @P0 LDC R7, c[0x0][0x2f0] ;  /* 0x0000bc00ff070b82 */ /* 0x000ee20000000800 */
[----:B0-----:R-:W-:Y:S01]  /*00b0*/  @P0 MOV R4, R162 ;  /* 0x000000a200040202 */ /* 0x001fe20000000f00 */
[----:B------:R-:W0:Y:S01]  /*00c0*/  S2R R50, SR_TID.X ;  /* 0x0000000000327919 */ /* 0x000e220000002100 */
[----:B------:R-:W0:Y:S01]  /*00d0*/  S2R R21, SR_CTAID.X ;  /* 0x0000000000157919 */ /* 0x000e220000002500 */
[----:B------:R-:W-:-:S04]  /*00e0*/  ULDC UR8, c[0x0][0x0] ;  /* 0x0000000000087ab9 */ /* 0x000fc80000000800 */
[----:B------:R-:W4:Y:S01]  /*00f0*/  LDC R11, c[0x0][0x218] ;  /* 0x00008600ff0b7b82 */ /* 0x000f220000000800 */
[----:B-1----:R-:W-:-:S06]  /*0100*/  @P0 IMAD.MOV.U32 R5, RZ, RZ, R163 ;  /* 0x000000ffff050224 */ /* 0x002fcc00078e00a3 */
[----:B------:R-:W3:Y:S01]  /*0110*/  @P0 LDG.E.64 R4, desc[UR4][R4.64] ;  /* 0x0000000404040981 */ /* 0x000ee2000c1e1b00 */
[----:B0-----:R-:W-:Y:S01]  /*0120*/  IMAD R54, R21, UR8, R50 ;  /* 0x0000000815367c24 */ /* 0x001fe2000f8e0232 */
[----:B----4-:R-:W-:Y:S02]  /*0130*/  SHF.R.S32.HI R0, RZ, 0x1f, R11 ;  /* 0x0000001fff007819 */ /* 0x010fe4000001140b */
[----:B------:R-:W-:Y:S02]  /*0140*/  LOP3.LUT R23, R50, 0x1f, RZ, 0xc0, !PT ;  /* 0x0000001f32177812 */ /* 0x000fe400078ec0ff */
[----:B------:R-:W-:Y:S02]  /*0150*/  LEA.HI R0, R0, R11, RZ, 0x3 ;  /* 0x0000000b00007211 */ /* 0x000fe400078f18ff */
[----:B------:R-:W-:-:S04]  /*0160*/  LOP3.LUT R51, R23, 0x1f, RZ, 0x3c, !PT ;  /* 0x0000001f17337812 */ /* 0x000fc800078e3cff */
[----:B------:R-:W-:-:S04]  /*0170*/  LEA.HI.SX32 R51, R0, R51, 0x1d ;  /* 0x0000003300337211 */ /* 0x000fc800078feaff */
[C---:B------:R-:W-:Y:S02]  /*0180*/  LOP3.LUT P6, RZ, R51.reuse, 0xffffffe0, RZ, 0xc0, !PT ;  /* 0xffffffe033ff7812 */ /* 0x040fe400078cc0ff */
[----:B------:R-:W-:Y:S02]  /*0190*/  ISETP.GE.U32.AND P5, PT, R51, 0x40, PT ;  /* 0x000000403300780c */ /* 0x000fe40003fa6070 */
[----:B------:R-:W-:Y:S02]  /*01a0*/  LOP3.LUT R49, R49, 0xfffffff7, RZ, 0xc0, !PT ;  /* 0xfffffff731317812 */ /* 0x000fe400078ec0ff */
[----:B------:R-:W-:-:S07]  /*01b0*/  ISETP.GE.U32.AND P4, PT, R51, 0x60, PT ;  /* 0x000000603300780c */ /* 0x000fce0003f86070 */
[----:B------:R-:W-:-:S04]  /*01c0*/  @P6 LOP3.LUT R49, R49, 0x8, RZ, 0xfc, !PT ;  /* 0x0000000831316812 */ /* 0x000fc800078efcff */
[----:B------:R-:W-:-:S04]  /*01d0*/  LOP3.LUT R49, R49, 0xfffffeff, RZ, 0xc0, !PT ;  /* 0xfffffeff31317812 */ /* 0x000fc800078ec0ff */
[----:B------:R-:W-:Y:S02]  /*01e0*/  @P5 LOP3.LUT R49, R49, 0x100, RZ, 0xfc, !PT ;  /* 0x0000010031315812 */ /* 0x000fe400078efcff */
[----:B------:R-:W-:Y:S02]  /*01f0*/  ISETP.GE.U32.AND P3, PT, R51, 0x80, PT ;  /* 0x000000803300780c */ /* 0x000fe40003f66070 */
[----:B------:R-:W-:-:S04]  /*0200*/  LOP3.LUT R49, R49, 0xffffff7f, RZ, 0xc0, !PT ;  /* 0xffffff7f31317812 */ /* 0x000fc800078ec0ff */
[----:B------:R-:W-:Y:S02]  /*0210*/  @P4 LOP3.LUT R49, R49, 0x80, RZ, 0xfc, !PT ;  /* 0x0000008031314812 */ /* 0x000fe400078efcff */
[----:B------:R-:W-:Y:S02]  /*0220*/  ISETP.GE.U32.AND P2, PT, R51, 0xa0, PT ;  /* 0x000000a03300780c */ /* 0x000fe40003f46070 */
[----:B------:R-:W-:-:S04]  /*0230*/  LOP3.LUT R49, R49, 0xffffffbf, RZ, 0xc0, !PT ;  /* 0xffffffbf31317812 */ /* 0x000fc800078ec0ff */
[----:B------:R-:W-:Y:S01]  /*0240*/  @P3 LOP3.LUT R49, R49, 0x40, RZ, 0xfc, !PT ;  /* 0x0000004031313812 */ /* 0x000fe200078efcff */
[----:B------:R-:W-:Y:S03]  /*0250*/  BSSY B0, `(.L_x_2921) ;  /* 0x0000054000007945 */ /* 0x000fe60003800000 */
[----:B------:R-:W-:Y:S02]  /*0260*/  LOP3.LUT R49, R49, 0xffffffdf, RZ, 0xc0, !PT ;  /* 0xffffffdf31317812 */ /* 0x000fe400078ec0ff */
[----:B------:R-:W-:Y:S02]  /*0270*/  SHF.R.U32.HI R50, RZ, 0x5, R50 ;  /* 0x00000005ff327819 */ /* 0x000fe40000011632 */
[----:B------:R-:W-:Y:S02]  /*0280*/  @P2 LOP3.LUT R49, R49, 0x20, RZ, 0xfc, !PT ;  /* 0x0000002031312812 */ /* 0x000fe400078efcff */
[----:B--2---:R-:W-:-:S02]  /*0290*/  @P0 R2UR UR6, R2 ;  /* 0x00000000020602ca */ /* 0x004fc400000e0000 */
        /* <DEDUP_REMOVED lines=10> */
[----:B------:R-:W-:Y:S01]  /*0340*/  IMAD.WIDE.U32 R6, R6, -0x2daee0ad, RZ ;  /* 0xd2511f5306067825 */ /* 0x000fe200078e00ff */
[----:B------:R-:W-:-:S03]  /*0350*/  UIADD3 UR9, UR6, -0x61c88647, URZ ;  /* 0x9e3779b906097890 */ /* 0x000fc6000fffe03f */
[----:B------:R-:W-:Y:S01]  /*0360*/  IMAD.WIDE.U32 R8, R8, -0x326172a9, RZ ;  /* 0xcd9e8d5708087825 */ /* 0x000fe200078e00ff */
[----:B------:R-:W-:Y:S01]  /*0370*/  LOP3.LUT R5, R7, UR8, R2, 0x96, !PT ;  /* 0x0000000807057c12 */ /* 0x000fe2000f8e9602 */
[----:B------:R-:W-:-:S03]  /*0380*/  UIADD3 UR10, UR6, 0x3c6ef372, URZ ;  /* 0x3c6ef372060a7890 */ /* 0x000fc6000fffe03f */
[----:B------:R-:W-:Y:S01]  /*0390*/  LOP3.LUT R2, R9, UR9, R4, 0x96, !PT ;  /* 0x0000000909027c12 */ /* 0x000fe2000f8e9604 */
[----:B------:R-:W-:Y:S01]  /*03a0*/  IMAD.WIDE.U32 R4, R5, -0x326172a9, RZ ;  /* 0xcd9e8d5705047825 */ /* 0x000fe200078e00ff */
[----:B------:R-:W-:-:S03]  /*03b0*/  UIADD3 UR11, UR7, 0x76cf5d0a, URZ ;  /* 0x76cf5d0a070b7890 */ /* 0x000fc6000fffe03f */
[----:B------:R-:W-:Y:S01]  /*03c0*/  IMAD.WIDE.U32 R2, R2, -0x2daee0ad, RZ ;  /* 0xd2511f5302027825 */ /* 0x000fe200078e00ff */
[----:B------:R-:W-:Y:S01]  /*03d0*/  LOP3.LUT R7, R5, UR10, R8, 0x96, !PT ;  /* 0x0000000a05077c12 */ /* 0x000fe2000f8e9608 */
[----:B------:R-:W-:-:S03]  /*03e0*/  UIADD3 UR12, UR7, 0x32370b8f, URZ ;  /* 0x32370b8f070c7890 */ /* 0x000fc6000fffe03f */
[----:B------:R-:W-:Y:S01]  /*03f0*/  LOP3.LUT R8, R3, UR11, R6, 0x96, !PT ;  /* 0x0000000b03087c12 */ /* 0x000fe2000f8e9606 */
[----:B------:R-:W-:Y:S01]  /*0400*/  IMAD.WIDE.U32 R6, R7, -0x2daee0ad, RZ ;  /* 0xd2511f5307067825 */ /* 0x000fe200078e00ff */
[----:B------:R-:W-:-:S03]  /*0410*/  UIADD3 UR13, UR6, -0x255992d5, URZ ;  /* 0xdaa66d2b060d7890 */ /* 0x000fc6000fffe03f */
[----:B------:R-:W-:Y:S01]  /*0420*/  IMAD.WIDE.U32 R8, R8, -0x326172a9, RZ ;  /* 0xcd9e8d5708087825 */ /* 0x000fe200078e00ff */
[----:B------:R-:W-:Y:S01]  /*0430*/  LOP3.LUT R5, R7, UR12, R2, 0x96, !PT ;  /* 0x0000000c07057c12 */ /* 0x000fe2000f8e9602 */
[----:B------:R-:W-:-:S03]  /*0440*/  UIADD3 UR14, UR6, 0x78dde6e4, URZ ;  /* 0x78dde6e4060e7890 */ /* 0x000fc6000fffe03f */
[----:B------:R-:W-:Y:S01]  /*0450*/  LOP3.LUT R2, R9, UR13, R4, 0x96, !PT ;  /* 0x0000000d09027c12 */ /* 0x000fe2000f8e9604 */
[----:B------:R-:W-:Y:S01]  /*0460*/  IMAD.WIDE.U32 R4, R5, -0x326172a9, RZ ;  /* 0xcd9e8d5705047825 */ /* 0x000fe200078e00ff */
[----:B------:R-:W-:-:S03]  /*0470*/  UIADD3 UR15, UR7, -0x126145ec, URZ ;  /* 0xed9eba14070f7890 */ /* 0x000fc6000fffe03f */
[----:B------:R-:W-:Y:S01]  /*0480*/  IMAD.WIDE.U32 R2, R2, -0x2daee0ad, RZ ;  /* 0xd2511f5302027825 */ /* 0x000fe200078e00ff */
[----:B------:R-:W-:-:S04]  /*0490*/  LOP3.LUT R7, R5, UR14, R8, 0x96, !PT ;  /* 0x0000000e05077c12 */ /* 0x000fc8000f8e9608 */
[----:B------:R-:W-:Y:S01]  /*04a0*/  LOP3.LUT R8, R3, UR15, R6, 0x96, !PT ;  /* 0x0000000f03087c12 */ /* 0x000fe2000f8e9606 */
[----:B------:R-:W-:Y:S01]  /*04b0*/  UIADD3 UR16, UR7, -0x56f99767, URZ ;  /* 0xa906689907107890 */ /* 0x000fe2000fffe03f */
[----:B------:R-:W-:Y:S01]  /*04c0*/  IMAD.WIDE.U32 R6, R7, -0x2daee0ad, RZ ;  /* 0xd2511f5307067825 */ /* 0x000fe200078e00ff */
[----:B------:R-:W-:-:S03]  /*04d0*/  UIADD3 UR17, UR6, 0x1715609d, URZ ;  /* 0x1715609d06117890 */ /* 0x000fc6000fffe03f */
        /* <DEDUP_REMOVED lines=9> */
[----:B------:R-:W-:Y:S01]  /*0570*/  UIADD3 UR20, UR6, 0x5384540f, URZ ;  /* 0x5384540f06147890 */ /* 0x000fe2000fffe03f */
[----:B------:R-:W-:Y:S01]  /*0580*/  IMAD.WIDE.U32 R114, R114, -0x2daee0ad, RZ ;  /* 0xd2511f5372727825 */ /* 0x000fe200078e00ff */
[----:B------:R-:W-:-:S03]  /*0590*/  UIADD3 UR21, UR7, 0x1fd5c5a3, URZ ;  /* 0x1fd5c5a307157890 */ /* 0x000fc6000fffe03f */
[----:B------:R-:W-:Y:S01]  /*05a0*/  IMAD.WIDE.U32 R112, R112, -0x326172a9, RZ ;  /* 0xcd9e8d5770707825 */ /* 0x000fe200078e00ff */
[----:B------:R-:W-:Y:S02]  /*05b0*/  UIADD3 UR22, UR6, -0xe443238, URZ ;  /* 0xf1bbcdc806167890 */ /* 0x000fe4000fffe03f */
[----:B------:R-:W-:Y:S02]  /*05c0*/  UIADD3 UR23, UR7, -0x24c28bd8, URZ ;  /* 0xdb3d742807177890 */ /* 0x000fe4000fffe03f */
[----:B------:R-:W-:Y:S01]  /*05d0*/  UIADD3 UR24, UR6, -0x700cb87f, URZ ;  /* 0x8ff3478106187890 */ /* 0x000fe2000fffe03f */
[----:B------:R-:W-:Y:S02]  /*05e0*/  LOP3.LUT R88, R115, UR21, R88, 0x96, !PT ;  /* 0x0000001573587c12 */ /* 0x000fe4000f8e9658 */
[----:B------:R-:W-:Y:S01]  /*05f0*/  LOP3.LUT R89, R113, UR20, R2, 0x96, !PT ;  /* 0x0000001471597c12 */ /* 0x000fe2000f8e9602 */
[----:B------:R-:W-:Y:S08]  /*0600*/  @!P6 BRA `(.L_x_2922) ;  /* 0x000000000060e947 */ /* 0x000ff00003800000 */
        /* <DEDUP_REMOVED lines=24> */
.L_x_2922:
[----:B------:R-:W-:Y:S05]  /*0790*/  BSYNC B0 ;  /* 0x0000000000007941 */ /* 0x000fea0003800000 */
.L_x_2921:
        /* <DEDUP_REMOVED lines=26> */
.L_x_2924:
[----:B------:R-:W-:Y:S05]  /*0940*/  BSYNC B0 ;  /* 0x0000000000007941 */ /* 0x000fea0003800000 */
.L_x_2923:
        /* <DEDUP_REMOVED lines=26> */
.L_x_2926:
[----:B------:R-:W-:Y:S05]  /*0af0*/  BSYNC B0 ;  /* 0x0000000000007941 */ /* 0x000fea0003800000 */
.L_x_2925:
        /* <DEDUP_REMOVED lines=26> */
.L_x_2928:
[----:B------:R-:W-:Y:S05]  /*0ca0*/  BSYNC B0 ;  /* 0x0000000000007941 */ /* 0x000fea0003800000 */
.L_x_2927:
        /* <DEDUP_REMOVED lines=26> */
.L_x_2930:
[----:B------:R-:W-:Y:S05]  /*0e50*/  BSYNC B0 ;  /* 0x0000000000007941 */ /* 0x000fea0003800000 */
.L_x_2929:
[----:B------:R-:W-:Y:S01]  /*0e60*/  ISETP.GE.U32.AND P0, PT, R51, 0xc0, PT ;  /* 0x000000c03300780c */ /* 0x000fe20003f06070 */
[----:B------:R-:W-:Y:S01]  /*0e70*/  IMAD.HI.U32 R3, R88, -0x326172a9, RZ ;  /* 0xcd9e8d5758037827 */ /* 0x000fe200078e00ff */
[----:B------:R-:W-:Y:S01]  /*0e80*/  LOP3.LUT R49, R49, 0xffffffef, RZ, 0xc0, !PT ;  /* 0xffffffef31317812 */ /* 0x000fe200078ec0ff */
[----:B------:R-:W-:Y:S01]  /*0e90*/  UIADD3 UR35, UR7, -0x695add53, URZ ;  /* 0x96a522ad07237890 */ /* 0x000fe2000fffe03f */
[----:B------:R-:W-:Y:S01]  /*0ea0*/  BSSY B0, `(.L_x_2931) ;  /* 0x000001d000007945 */ /* 0x000fe20003800000 */
[----:B------:R-:W-:Y:S01]  /*0eb0*/  IMAD R50, R21, 0x4, R50 ;  /* 0x0000000415327824 */ /* 0x000fe200078e0232 */
[----:B------:R-:W-:Y:S01]  /*0ec0*/  LOP3.LUT R112, R3, UR22, R112, 0x96, !PT ;  /* 0x0000001603707c12 */ /* 0x000fe2000f8e9670 */
[----:B------:R-:W-:-:S06]  /*0ed0*/  IMAD.HI.U32 R3, R89, -0x2daee0ad, RZ ;  /* 0xd2511f5359037827 */ /* 0x000fcc00078e00ff */
        /* <DEDUP_REMOVED lines=25> */
.L_x_2932:
[----:B------:R-:W-:Y:S05]  /*1070*/  BSYNC B0 ;  /* 0x0000000000007941 */ /* 0x000fea0003800000 */
.L_x_2931:
[----:B------:R-:W-:Y:S01]  /*1080*/  ULDC UR25, c[0x0][0x214] ;  /* 0x0000850000197ab9 */ /* 0x000fe20000000800 */
[----:B------:R-:W-:Y:S02]  /*1090*/  LOP3.LUT R114, R3, UR23, R114, 0x96, !PT ;  /* 0x0000001703727c12 */ /* 0x000fe4000f8e9672 */
[----:B------:R-:W-:-:S13]  /*10a0*/  ISETP.GE.AND P0, PT, R50, UR25, PT ;  /* 0x0000001932007c0c */ /* 0x000fda000bf06270 */
[----:B------:R-:W-:Y:S05]  /*10b0*/  @P0 EXIT ;  /* 0x000000000000094d */ /* 0x000fea0003800000 */
[C---:B-----5:R-:W-:Y:S01]  /*10c0*/  PRMT R110, R56.reuse, 0x7632, R110 ;  /* 0x00007632386e7816 */ /* 0x060fe2000000006e */
[----:B------:R-:W-:Y:S01]  /*10d0*/  IMAD.U32 R55, R56, 0x10000, RZ ;  /* 0x0001000038377824 */ /* 0x000fe200078e00ff */
[----:B------:R-:W-:Y:S01]  /*10e0*/  PRMT R109, R57, 0x7632, R109 ;  /* 0x00007632396d7816 */ /* 0x000fe2000000006d */
[----:B------:R-:W-:Y:S01]  /*10f0*/  IMAD.U32 R45, R43, 0x10000, RZ ;  /* 0x000100002b2d7824 */ /* 0x000fe200078e00ff */
        /* <DEDUP_REMOVED lines=14> */
[C---:B------:R-:W-:Y:S01]  /*11e0*/  PRMT R103, R79.reuse, 0x7632, R103 ;  /* 0x000076324f677816 */ /* 0x040fe20000000067 */
        /* <DEDUP_REMOVED lines=11> */
[C---:B------:R-:W-:Y:S01]  /*12a0*/  PRMT R100, R74.reuse, 0x7632, R100 ;  /* 0x000076324a647816 */ /* 0x040fe20000000064 */
[----:B------:R-:W-:Y:S01]  /*12b0*/  IMAD.U32 R31, R25, 0x10000, RZ ;  /* 0x00010000191f7824 */ /* 0x000fe200078e00ff */
[----:B------:R-:W-:Y:S01]  /*12c0*/  SHF.L.U32 R73, R74, 0x10, RZ ;  /* 0x000000104a497819 */ /* 0x000fe200000006ff */
[C---:B------:R-:W-:Y:S01]  /*12d0*/  IMAD.U32 R74, R75.reuse, 0x10000, RZ ;  /* 0x000100004b4a7824 */ /* 0x040fe200078e00ff */
[----:B------:R-:W-:Y:S01]  /*12e0*/  PRMT R99, R75, 0x7632, R99 ;  /* 0x000076324b637816 */ /* 0x000fe20000000063 */
[C---:B------:R-:W-:Y:S01]  /*12f0*/  IMAD.U32 R75, R68.reuse, 0x10000, RZ ;  /* 0x00010000444b7824 */ /* 0x040fe200078e00ff */
        /* <DEDUP_REMOVED lines=47> */
[----:B------:R-:W-:Y:S01]  /*15f0*/  IMAD R89, R89, -0x2daee0ad, RZ ;  /* 0xd2511f5359597824 */ /* 0x000fe200078e02ff */
[----:B------:R-:W-:Y:S01]  /*1600*/  PRMT R91, R67, 0x7632, R91 ;  /* 0x00007632435b7816 */ /* 0x000fe2000000005b */
[----:B------:R-:W-:Y:S01]  /*1610*/  IMAD R88, R88, -0x326172a9, RZ ;  /* 0xcd9e8d5758587824 */ /* 0x000fe200078e02ff */
[----:B------:R-:W-:Y:S01]  /*1620*/  PRMT R87, R63, 0x7632, R87 ;  /* 0x000076323f577816 */ /* 0x000fe20000000057 */
[----:B------:R-:W-:Y:S01]  /*1630*/  IMAD.HI.U32 R65, R114, -0x326172a9, RZ ;  /* 0xcd9e8d5772417827 */ /* 0x000fe200078e00ff */
[----:B------:R-:W-:Y:S01]  /*1640*/  PRMT R92, R66, 0x7632, R92 ;  /* 0x00007632425c7816 */ /* 0x000fe2000000005c */
[----:B------:R-:W-:Y:S01]  /*1650*/  ULDC.64 UR26, c[0x0][0x270] ;  /* 0x00009c00001a7ab9 */ /* 0x000fe20000000a00 */
[----:B------:R-:W-:Y:S01]  /*1660*/  BSSY B0, `(.L_x_2933) ;  /* 0x0001389000007945 */ /* 0x000fe20003800000 */
[----:B------:R-:W-:Y:S01]  /*1670*/  IMAD.HI.U32 R62, R112, -0x2daee0ad, RZ ;  /* 0xd2511f53703e7827 */ /* 0x000fe200078e00ff */
[----:B------:R-:W-:Y:S01]  /*1680*/  SHF.L.U32 R2, R82, 0x10, RZ ;  /* 0x0000001052027819 */ /* 0x000fe200000006ff */
[----:B------:R-:W-:Y:S01]  /*1690*/  UISETP.NE.U32.AND UP0, UPT, UR26, URZ, UPT ;  /* 0x0000003f1a00728c */ /* 0x000fe2000bf05070 */
[----:B------:R-:W-:Y:S01]  /*16a0*/  LOP3.LUT R164, R65, UR24, R88, 0x96, !PT ;  /* 0x0000001841a47c12 */ /* 0x000fe2000f8e9658 */
[----:B------:R-:W-:Y:S01]  /*16b0*/  IMAD.U32 R22, R18, 0x10000, RZ ;  /* 0x0001000012167824 */ /* 0x000fe200078e00ff */
[----:B------:R-:W-:Y:S01]  /*16c0*/  LOP3.LUT R163, R62, UR35, R89, 0x96, !PT ;  /* 0x000000233ea37c12 */ /* 0x000fe2000f8e9659 */
[----:B------:R-:W-:Y:S01]  /*16d0*/  IMAD.U32 R18, R14, 0x10000, RZ ;  /* 0x000100000e127824 */ /* 0x000fe200078e00ff */
[----:B------:R-:W-:Y:S01]  /*16e0*/  SHF.L.U32 R14, R10, 0x10, RZ ;  /* 0x000000100a0e7819 */ /* 0x000fe200000006ff */
[----:B------:R-:W-:Y:S01]  /*16f0*/  IMAD.U32 R10, R6, 0x10000, RZ ;  /* 0x00010000060a7824 */ /* 0x000fe200078e00ff */
[----:B------:R-:W-:Y:S01]  /*1700*/  SHF.L.U32 R82, R67, 0x10, RZ ;  /* 0x0000001043527819 */ /* 0x000fe200000006ff */
        /* <DEDUP_REMOVED lines=51> */
[----:B------:R-:W-:Y:S01]  /*1a40*/  ULDC.U8 UR25, c[0x0][0x2a0] ;  /* 0x0000a80000197ab9 */ /* 0x000fe20000000000 */
[----:B------:R-:W-:Y:S01]  /*1a50*/  IMAD.U32 R127, R127, 0x10000, RZ ;  /* 0x000100007f7f7824 */ /* 0x000fe200078e00ff */
[----:B------:R-:W-:Y:S01]  /*1a60*/  UISETP.NE.AND.EX UP0, UPT, UR27, URZ, UPT, UP0 ;  /* 0x0000003f1b00728c */ /* 0x000fe2000bf05300 */
[----:B------:R-:W-:Y:S01]  /*1a70*/  IMAD.U32 R130, R130, 0x10000, RZ ;  /* 0x0001000082827824 */ /* 0x000fe200078e00ff */
[----:B------:R-:W-:Y:S01]  /*1a80*/  ULDC UR36, c[0x0][0x218] ;  /* 0x0000860000247ab9 */ /* 0x000fe20000000800 */
[----:B------:R-:W-:Y:S01]  /*1a90*/  IMAD.U32 R128, R128, 0x10000, RZ ;  /* 0x0001000080807824 */ /* 0x000fe200078e00ff */
[----:B------:R-:W-:Y:S01]  /*1aa0*/  ULDC UR34, c[0x0][0x2d8] ;  /* 0x0000b60000227ab9 */ /* 0x000fe20000000800 */
[----:B------:R-:W-:Y:S01]  /*1ab0*/  IMAD.U32 R123, R123, 0x10000, RZ ;  /* 0x000100007b7b7824 */ /* 0x000fe200078e00ff */
[----:B------:R-:W-:Y:S01]  /*1ac0*/  ULDC.64 UR28, c[0x0][0x230] ;  /* 0x00008c00001c7ab9 */ /* 0x000fe20000000a00 */
[----:B------:R-:W-:Y:S01]  /*1ad0*/  IMAD.U32 R121, R121, 0x10000, RZ ;  /* 0x0001000079797824 */ /* 0x000fe200078e00ff */
[----:B------:R-:W-:Y:S01]  /*1ae0*/  UISETP.NE.AND UP1, UPT, UR25, URZ, UPT ;  /* 0x0000003f1900728c */ /* 0x000fe2000bf25270 */
[----:B------:R-:W-:Y:S01]  /*1af0*/  IMAD.U32 R124, R124, 0x10000, RZ ;  /* 0x000100007c7c7824 */ /* 0x000fe200078e00ff */
[----:B------:R-:W-:Y:S01]  /*1b00*/  ULDC.64 UR30, c[0x0][0x238] ;  /* 0x00008e00001e7ab9 */ /* 0x000fe20000000a00 */
[----:B------:R-:W-:Y:S01]  /*1b10*/  IMAD.U32 R122, R122, 0x10000, RZ ;  /* 0x000100007a7a7824 */ /* 0x000fe200078e00ff */
[----:B------:R-:W-:Y:S01]  /*1b20*/  ULDC.64 UR32, c[0x0][0x240] ;  /* 0x0000900000207ab9 */ /* 0x000fe20000000a00 */
[----:B------:R-:W-:-:S02]  /*1b30*/  IMAD.U32 R117, R117, 0x10000, RZ ;  /* 0x0001000075757824 */ /* 0x000fc400078e00ff */
[----:B------:R-:W-:Y:S02]  /*1b40*/  IMAD.U32 R118, R118, 0x10000, RZ ;  /* 0x0001000076767824 */ /* 0x000fe400078e00ff */
[----:B------:R-:W-:Y:S02]  /*1b50*/  IMAD.U32 R116, R116, 0x10000, RZ ;  /* 0x0001000074747824 */ /* 0x000fe400078e00ff */
[----:B------:R-:W-:Y:S02]  /*1b60*/  IMAD R114, R114, -0x326172a9, RZ ;  /* 0xcd9e8d5772727824 */ /* 0x000fe400078e02ff */
[----:B------:R-:W-:Y:S02]  /*1b70*/  IMAD R112, R112, -0x2daee0ad, RZ ;  /* 0xd2511f5370707824 */ /* 0x000fe400078e02ff */
[----:B------:R-:W-:Y:S02]  /*1b80*/  IMAD.MOV.U32 R111, RZ, RZ, RZ ;  /* 0x000000ffff6f7224 */ /* 0x000fe400078e00ff */
        /* <DEDUP_REMOVED lines=15> */
[----:B------:R-:W-:-:S07]  /*1c80*/  IMAD.U32 R87, R87, 0x10000, RZ ;  /* 0x0001000057577824 */ /* 0x000fce00078e00ff */
.L_x_3295:
[----:B------:R-:W-:Y:S01]  /*1c90*/  PLOP3.LUT P0, PT, PT, PT, UP0, 0x80, 0x0 ;  /* 0x000000000000781c */ /* 0x000fe20003f0f008 */
[----:B------:R-:W-:Y:S01]  /*1ca0*/  HFMA2.MMA R65, -RZ, RZ, 0, 1.1920928955078125e-07 ;  /* 0x00000002ff417435 */ /* 0x000fe200000001ff */
[----:B------:R-:W-:Y:S01]  /*1cb0*/  @UP0 ULDC.64 UR26, c[0x0][0x270] ;  /* 0x00009c00001a0ab9 */ /* 0x000fe20000000a00 */
[----:B------:R-:W-:-:S10]  /*1cc0*/  LOP3.LUT P1, RZ, R49, 0x8, RZ, 0xc0, !PT ;  /* 0x0000000831ff7812 */ /* 0x000fd4000782c0ff */
[----:B------:R-:W-:Y:S01]  /*1cd0*/  @P0 IMAD.WIDE R64, R50, R65, UR26 ;  /* 0x0000001a32400e25 */ /* 0x000fe2000f8e0241 */
[----:B------:R-:W-:-:S13]  /*1ce0*/  PLOP3.LUT P0, PT, PT, PT, UP0, 0x80, 0x0 ;  /* 0x000000000000781c */ /* 0x000fda0003f0f008 */
[----:B------:R-:W2:Y:S01]  /*1cf0*/  @P0 LDG.E.U16 R64, desc[UR4][R64.64] ;  /* 0x0000000440400981 */ /* 0x000ea2000c1e1500 */
[----:B------:R-:W-:Y:S01]  /*1d00*/  IMAD R66, R50, UR36, RZ ;  /* 0x0000002432427c24 */ /* 0x000fe2000f8e02ff */
[----:B------:R-:W-:Y:S01]  /*1d10*/  PLOP3.LUT P0, PT, PT, PT, UP0, 0x80, 0x0 ;  /* 0x000000000000781c */ /* 0x000fe20003f0f008 */
[----:B------:R-:W-:Y:S01]  /*1d20*/  BSSY B1, `(.L_x_2934) ;  /* 0x00002f0000017945 */ /* 0x000fe20003800000 */
[----:B------:R-:W0:Y:S01]  /*1d30*/  S2R R214, SR_TID.X ;  /* 0x0000000000d67919 */ /* 0x000e220000002100 */
[----:B------:R-:W-:Y:S01]  /*1d40*/  IMAD.MOV.U32 R215, RZ, RZ, 0x3f800000 ;  /* 0x3f800000ffd77424 */ /* 0x000fe200078e00ff */
[----:B------:R-:W-:-:S04]  /*1d50*/  SHF.R.S32.HI R67, RZ, 0x1f, R66 ;  /* 0x0000001fff437819 */ /* 0x000fc80000011442 */
[----:B------:R-:W-:Y:S02]  /*1d60*/  LEA.HI R67, R67, R66, RZ, 0x3 ;  /* 0x0000004243437211 */ /* 0x000fe400078f18ff */
[----:B0-----:R-:W-:-:S04]  /*1d70*/  LOP3.LUT R214, R214, 0x1f, RZ, 0xc0, !PT ;  /* 0x0000001fd6d67812 */ /* 0x001fc800078ec0ff */
[----:B------:R-:W-:-:S04]  /*1d80*/  LEA.HI.SX32 R212, R67, R214, 0x1d ;  /* 0x000000d643d47211 */ /* 0x000fc800078feaff */
[----:B------:R-:W-:Y:S01]  /*1d90*/  MOV R216, R212 ;  /* 0x000000d400d87202 */ /* 0x000fe20000000f00 */
        /* <DEDUP_REMOVED lines=22> */
.L_x_2937:
[----:B------:R-:W-:-:S07]  /*1f00*/  IMAD.MOV.U32 R86, RZ, RZ, R114 ;  /* 0x000000ffff567224 */ /* 0x000fce00078e0072 */
.L_x_2938:
[----:B------:R-:W-:Y:S05]  /*1f10*/  BSYNC B2 ;  /* 0x0000000000027941 */ /* 0x000fea0003800000 */
.L_x_2936:
        /* <DEDUP_REMOVED lines=16> */
.L_x_2942:
[----:B------:R-:W-:Y:S05]  /*2020*/  BSYNC B3 ;  /* 0x0000000000037941 */ /* 0x000fea0003800000 */
.L_x_2941:
        /* <DEDUP_REMOVED lines=11> */
[----:B------:R-:W-:Y:S01]  /*20e0*/  IMAD.WIDE.U32 R216, R173, -0x326172a9, RZ ;  /* 0xcd9e8d57add87825 */ /* 0x000fe200078e00ff */
[----:B------:R-:W-:-:S04]  /*20f0*/  HFMA2.MMA R173, -RZ, RZ, 0, 0 ;  /* 0x00000000ffad7435 */ /* 0x000fc800000001ff */
        /* <DEDUP_REMOVED lines=30> */
[----:B------:R-:W-:-:S07]  /*22e0*/  IMAD.MOV.U32 R112, RZ, RZ, R162 ;  /* 0x000000ffff707224 */ /* 0x000fce00078e00a2 */
.L_x_2940:
[----:B------:R-:W-:Y:S05]  /*22f0*/  BSYNC B2 ;  /* 0x0000000000027941 */ /* 0x000fea0003800000 */
.L_x_2939:
[----:B------:R-:W0:Y:S01]  /*2300*/  LDC R218, c[0x0][0x294] ;  /* 0x0000a500ffda7b82 */ /* 0x000e220000000800 */
[----:B------:R-:W-:Y:S01]  /*2310*/  I2FP.F32.U32 R86, R86 ;  /* 0x0000005600567245 */ /* 0x000fe20000201000 */
[----:B------:R-:W-:Y:S01]  /*2320*/  IMAD.MOV.U32 R219, RZ, RZ, 0x2f800000 ;  /* 0x2f800000ffdb7424 */ /* 0x000fe200078e00ff */
[----:B------:R-:W-:Y:S01]  /*2330*/  LOP3.LUT R49, R49, 0xfffffffb, RZ, 0xc0, !PT ;  /* 0xfffffffb31317812 */ /* 0x000fe200078ec0ff */
[----:B-----5:R-:W-:Y:S01]  /*2340*/  IMAD.U32 R162, R64, 0x10000, RZ ;  /* 0x0001000040a27824 */ /* 0x020fe200078e00ff */
[----:B------:R-:W-:Y:S01]  /*2350*/  BSSY B2, `(.L_x_2943) ;  /* 0x0000018000027945 */ /* 0x000fe20003800000 */
[----:B------:R-:W-:Y:S01]  /*2360*/  FFMA.FTZ R171, R86, R219, 1.1641532182693481445e-10 ;  /* 0x2f00000056ab7423 */ /* 0x000fe200000100db */
[----:B------:R-:W-:Y:S01]  /*2370*/  PRMT R64, R64, 0x7632, R64 ;  /* 0x0000763240407816 */ /* 0x000fe20000000040 */
[----:B------:R-:W1:Y:S01]  /*2380*/  LDC R208, c[0x0][0x298] ;  /* 0x0000a600ffd07b82 */ /* 0x000e620000000800 */
[----:B------:R-:W-:Y:S02]  /*2390*/  FMUL.FTZ R183, R162, R215 ;  /* 0x000000d7a2b77220 */ /* 0x000fe40000410000 */
[----:B0-----:R-:W-:-:S02]  /*23a0*/  FSETP.GTU.FTZ.AND P1, PT, R171, R218, PT ;  /* 0x000000daab00720b */ /* 0x001fc40003f3c000 */
[----:B------:R-:W-:Y:S01]  /*23b0*/  @P0 SHF.L.U32 R171, R60, 0x10, RZ ;  /* 0x000000103cab0819 */ /* 0x000fe200000006ff */
[----:B-1----:R-:W-:-:S10]  /*23c0*/  FMUL.FTZ R183, R183, R208 ;  /* 0x000000d0b7b77220 */ /* 0x002fd40000410000 */
[----:B------:R-:W-:Y:S02]  /*23d0*/  @P1 LOP3.LUT R49, R49, 0x4, RZ, 0xfc, !PT ;  /* 0x0000000431311812 */ /* 0x000fe400078efcff */
[----:B------:R-:W-:Y:S02]  /*23e0*/  FSEL R183, R183, RZ, !P1 ;  /* 0x000000ffb7b77208 */ /* 0x000fe40004800000 */
[----:B------:R-:W-:-:S03]  /*23f0*/  ISETP.NE.AND P1, PT, R173, 0x1, PT ;  /* 0x00000001ad00780c */ /* 0x000fc60003f25270 */
[----:B------:R-:W-:Y:S01]  /*2400*/  FMUL.FTZ R86, R48, R183 ;  /* 0x000000b730567220 */ /* 0x000fe20000410000 */
[----:B------:R-:W-:-:S03]  /*2410*/  VIADD R183, R173, 0x1 ;  /* 0x00000001adb77836 */ /* 0x000fc60000000000 */
[----:B------:R-:W-:-:S06]  /*2420*/  @P0 FADD.FTZ R86, R171, R86 ;  /* 0x00000056ab560221 */ /* 0x000fcc0000010000 */
        /* <DEDUP_REMOVED lines=9> */
.L_x_2944:
[----:B------:R-:W-:-:S07]  /*24c0*/  IMAD.MOV.U32 R171, RZ, RZ, R114 ;  /* 0x000000ffffab7224 */ /* 0x000fce00078e0072 */
.L_x_2945:
[----:B------:R-:W-:Y:S05]  /*24d0*/  BSYNC B2 ;  /* 0x0000000000027941 */ /* 0x000fea0003800000 */
.L_x_2943:
        /* <DEDUP_REMOVED lines=16> */
.L_x_2949:
[----:B------:R-:W-:Y:S05]  /*25e0*/  BSYNC B3 ;  /* 0x0000000000037941 */ /* 0x000fea0003800000 */
.L_x_2948:
        /* <DEDUP_REMOVED lines=44> */
.L_x_2947:
[----:B------:R-:W-:Y:S05]  /*28b0*/  BSYNC B2 ;  /* 0x0000000000027941 */ /* 0x000fea0003800000 */
.L_x_2946:
[----:B------:R-:W-:Y:S01]  /*28c0*/  I2FP.F32.U32 R162, R171 ;  /* 0x000000ab00a27245 */ /* 0x000fe20000201000 */
[----:B------:R-:W-:Y:S01]  /*28d0*/  IMAD.U32 R64, R64, 0x10000, RZ ;  /* 0x0001000040407824 */ /* 0x000fe200078e00ff */
[----:B------:R-:W-:Y:S01]  /*28e0*/  LOP3.LUT R49, R49, 0xfffffffd, RZ, 0xc0, !PT ;  /* 0xfffffffd31317812 */ /* 0x000fe200078ec0ff */
[----:B------:R-:W-:Y:S01]  /*28f0*/  BSSY B2, `(.L_x_2950) ;  /* 0x0000017000027945 */ /* 0x000fe20003800000 */
[----:B------:R-:W-:Y:S01]  /*2900*/  IADD3 R195, R183, 0x1, RZ ;  /* 0x00000001b7c37810 */ /* 0x000fe20007ffe0ff */
[----:B------:R-:W-:Y:S01]  /*2910*/  FFMA.FTZ R171, R162, R219, 1.1641532182693481445e-10 ;  /* 0x2f000000a2ab7423 */ /* 0x000fe200000100db */
[----:B------:R-:W-:Y:S01]  /*2920*/  FMUL.FTZ R173, R64, R215 ;  /* 0x000000d740ad7220 */ /* 0x000fe20000410000 */
[----:B------:R-:W-:-:S03]  /*2930*/  @P0 PRMT R162, R60, 0x7632, R162 ;  /* 0x000076323ca20816 */ /* 0x000fc600000000a2 */
[----:B------:R-:W-:Y:S01]  /*2940*/  FSETP.GTU.FTZ.AND P1, PT, R171, R218, PT ;  /* 0x000000daab00720b */ /* 0x000fe20003f3c000 */
[----:B------:R-:W-:Y:S01]  /*2950*/  FMUL.FTZ R173, R173, R208 ;  /* 0x000000d0adad7220 */ /* 0x000fe20000410000 */
[----:B------:R-:W-:-:S04]  /*2960*/  @P0 IMAD.U32 R162, R162, 0x10000, RZ ;  /* 0x00010000a2a20824 */ /* 0x000fc800078e00ff */
[----:B------:R-:W-:-:S05]  /*2970*/  FSEL R64, R173, RZ, !P1 ;  /* 0x000000ffad407208 */ /* 0x000fca0004800000 */
[----:B------:R-:W-:Y:S02]  /*2980*/  FMUL.FTZ R173, R161, R64 ;  /* 0x00000040a1ad7220 */ /* 0x000fe40000410000 */
[----:B------:R-:W-:Y:S02]  /*2990*/  @P1 LOP3.LUT R49, R49, 0x2, RZ, 0xfc, !PT ;  /* 0x0000000231311812 */ /* 0x000fe400078efcff */
[----:B------:R-:W-:Y:S01]  /*29a0*/  ISETP.NE.AND P1, PT, R183, 0x1, PT ;  /* 0x00000001b700780c */ /* 0x000fe20003f25270 */
[----:B------:R-:W-:-:S12]  /*29b0*/  @P0 FADD.FTZ R173, R162, R173 ;  /* 0x000000ada2ad0221 */ /* 0x000fd80000010000 */
        /* <DEDUP_REMOVED lines=9> */
.L_x_2951:
[----:B------:R-:W-:-:S07]  /*2a50*/  IMAD.MOV.U32 R64, RZ, RZ, R114 ;  /* 0x000000ffff407224 */ /* 0x000fce00078e0072 */
.L_x_2952:
[----:B------:R-:W-:Y:S05]  /*2a60*/  BSYNC B2 ;  /* 0x0000000000027941 */ /* 0x000fea0003800000 */
.L_x_2950:
        /* <DEDUP_REMOVED lines=16> */
.L_x_2956:
[----:B------:R-:W-:Y:S05]  /*2b70*/  BSYNC B3 ;  /* 0x0000000000037941 */ /* 0x000fea0003800000 */
.L_x_2955:
        /* <DEDUP_REMOVED lines=44> */
.L_x_2954:
[----:B------:R-:W-:Y:S05]  /*2e40*/  BSYNC B2 ;  /* 0x0000000000027941 */ /* 0x000fea0003800000 */
.L_x_2953:
[----:B------:R-:W-:Y:S01]  /*2e50*/  I2FP.F32.U32 R64, R64 ;  /* 0x0000004000407245 */ /* 0x000fe20000201000 */
[----:B------:R-:W-:Y:S01]  /*2e60*/  BSSY B2, `(.L_x_2957) ;  /* 0x0000017000027945 */ /* 0x000fe20003800000 */
[----:B------:R-:W-:Y:S01]  /*2e70*/  SHF.L.U32 R162, R65, 0x10, RZ ;  /* 0x0000001041a27819 */ /* 0x000fe200000006ff */
[C---:B------:R-:W-:Y:S01]  /*2e80*/  VIADD R196, R195.reuse, 0x1 ;  /* 0x00000001c3c47836 */ /* 0x040fe20000000000 */
[----:B------:R-:W-:Y:S01]  /*2e90*/  ISETP.NE.AND P2, PT, R195, 0x1, PT ;  /* 0x00000001c300780c */ /* 0x000fe20003f45270 */
[----:B------:R-:W-:Y:S02]  /*2ea0*/  FFMA.FTZ R171, R64, R219, 1.1641532182693481445e-10 ;  /* 0x2f00000040ab7423 */ /* 0x000fe400000100db */
[----:B------:R-:W-:Y:S01]  /*2eb0*/  FMUL.FTZ R183, R162, R215 ;  /* 0x000000d7a2b77220 */ /* 0x000fe20000410000 */
[----:B------:R-:W-:Y:S02]  /*2ec0*/  @P0 IMAD.U32 R162, R61, 0x10000, RZ ;  /* 0x000100003da20824 */ /* 0x000fe400078e00ff */
[----:B------:R-:W-:Y:S01]  /*2ed0*/  FSETP.GTU.FTZ.AND P1, PT, R171, R218, PT ;  /* 0x000000daab00720b */ /* 0x000fe20003f3c000 */
[----:B------:R-:W-:-:S05]  /*2ee0*/  FMUL.FTZ R183, R183, R208 ;  /* 0x000000d0b7b77220 */ /* 0x000fca0000410000 */
[----:B------:R-:W-:Y:S02]  /*2ef0*/  FSEL R64, R183, RZ, !P1 ;  /* 0x000000ffb7407208 */ /* 0x000fe40004800000 */
[----:B------:R-:W-:-:S03]  /*2f00*/  PRMT R183, R65, 0x7632, R183 ;  /* 0x0000763241b77816 */ /* 0x000fc600000000b7 */
[----:B------:R-:W-:-:S04]  /*2f10*/  FMUL.FTZ R171, R47, R64 ;  /* 0x000000402fab7220 */ /* 0x000fc80000410000 */
        /* <DEDUP_REMOVED lines=10> */
.L_x_2958:
[----:B------:R-:W-:-:S07]  /*2fc0*/  MOV R184, R114 ;  /* 0x0000007200b87202 */ /* 0x000fce0000000f00 */
.L_x_2959:
[----:B------:R-:W-:Y:S05]  /*2fd0*/  BSYNC B2 ;  /* 0x0000000000027941 */ /* 0x000fea0003800000 */
.L_x_2957:
        /* <DEDUP_REMOVED lines=16> */
.L_x_2963:
[----:B------:R-:W-:Y:S05]  /*30e0*/  BSYNC B3 ;  /* 0x0000000000037941 */ /* 0x000fea0003800000 */
.L_x_2962:
        /* <DEDUP_REMOVED lines=44> */
.L_x_2961:
[----:B------:R-:W-:Y:S05]  /*33b0*/  BSYNC B2 ;  /* 0x0000000000027941 */ /* 0x000fea0003800000 */
.L_x_2960:
        /* <DEDUP_REMOVED lines=12> */
[----:B------:R-:W-:-:S04]  /*3480*/  FMUL.FTZ R184, R160, R183 ;  /* 0x000000b7a0b87220 */ /* 0x000fc80000410000 */
        /* <DEDUP_REMOVED lines=10> */
.L_x_2965:
[----:B------:R-:W-:-:S07]  /*3530*/  IMAD.MOV.U32 R183, RZ, RZ, R114 ;  /* 0x000000ffffb77224 */ /* 0x000fce00078e0072 */
.L_x_2966:
[----:B------:R-:W-:Y:S05]  /*3540*/  BSYNC B2 ;  /* 0x0000000000027941 */ /* 0x000fea0003800000 */
.L_x_2964:
        /* <DEDUP_REMOVED lines=16> */
.L_x_2970:
[----:B------:R-:W-:Y:S05]  /*3650*/  BSYNC B3 ;  /* 0x0000000000037941 */ /* 0x000fea0003800000 */
.L_x_2969:
        /* <DEDUP_REMOVED lines=42> */
[----:B------:R-:W-:Y:S01]  /*3900*/  LOP3.LUT R163, R65, UR35, R162, 0x96, !PT ;  /* 0x0000002341a37c12 */ /* 0x000fe2000f8e96a2 */
[----:B------:R-:W-:-:S09]  /*3910*/  IMAD.MOV.U32 R112, RZ, RZ, R64 ;  /* 0x000000ffff707224 */ /* 0x000fd200078e0040 */
.L_x_2968:
[----:B------:R-:W-:Y:S05]  /*3920*/  BSYNC B2 ;  /* 0x0000000000027941 */ /* 0x000fea0003800000 */
.L_x_2967:
[----:B------:R-:W-:Y:S01]  /*3930*/  I2FP.F32.U32 R64, R183 ;  /* 0x000000b700407245 */ /* 0x000fe20000201000 */
[----:B------:R-:W-:Y:S01]  /*3940*/  IMAD.U32 R162, R66, 0x10000, RZ ;  /* 0x0001000042a27824 */ /* 0x000fe200078e00ff */
        /* <DEDUP_REMOVED lines=10> */
[----:B------:R-:W-:-:S04]  /*39f0*/  FMUL.FTZ R183, R46, R183 ;  /* 0x000000b72eb77220 */ /* 0x000fc80000410000 */
        /* <DEDUP_REMOVED lines=10> */
.L_x_2972:
[----:B------:R-:W-:-:S07]  /*3aa0*/  IMAD.MOV.U32 R195, RZ, RZ, R114 ;  /* 0x000000ffffc37224 */ /* 0x000fce00078e0072 */
.L_x_2973:
[----:B------:R-:W-:Y:S05]  /*3ab0*/  BSYNC B2 ;  /* 0x0000000000027941 */ /* 0x000fea0003800000 */
.L_x_2971:
        /* <DEDUP_REMOVED lines=16> */
.L_x_2977:
[----:B------:R-:W-:Y:S05]  /*3bc0*/  BSYNC B3 ;  /* 0x0000000000037941 */ /* 0x000fea0003800000 */
.L_x_2976:
        /* <DEDUP_REMOVED lines=44> */
.L_x_2975:
[----:B------:R-:W-:Y:S05]  /*3e90*/  BSYNC B2 ;  /* 0x0000000000027941 */ /* 0x000fea0003800000 */
.L_x_2974:
[----:B------:R-:W-:Y:S01]  /*3ea0*/  I2FP.F32.U32 R64, R195 ;  /* 0x000000c300407245 */ /* 0x000fe20000201000 */
[----:B------:R-:W-:Y:S01]  /*3eb0*/  BSSY B2, `(.L_x_2978) ;  /* 0x0000017000027945 */ /* 0x000fe20003800000 */
[----:B------:R-:W-:Y:S01]  /*3ec0*/  SHF.L.U32 R66, R66, 0x10, RZ ;  /* 0x0000001042427819 */ /* 0x000fe200000006ff */
[C---:B------:R-:W-:Y:S01]  /*3ed0*/  VIADD R216, R162.reuse, 0x1 ;  /* 0x00000001a2d87836 */ /* 0x040fe20000000000 */
[----:B------:R-:W-:Y:S01]  /*3ee0*/  ISETP.NE.AND P5, PT, R162, 0x1, PT ;  /* 0x00000001a200780c */ /* 0x000fe20003fa5270 */
[----:B------:R-:W-:Y:S01]  /*3ef0*/  FFMA.FTZ R65, R64, R219, 1.1641532182693481445e-10 ;  /* 0x2f00000040417423 */ /* 0x000fe200000100db */
[----:B------:R-:W-:Y:S01]  /*3f00*/  @P0 PRMT R64, R62, 0x7632, R64 ;  /* 0x000076323e400816 */ /* 0x000fe20000000040 */
[----:B------:R-:W-:-:S03]  /*3f10*/  FMUL.FTZ R195, R66, R215 ;  /* 0x000000d742c37220 */ /* 0x000fc60000410000 */
[----:B------:R-:W-:Y:S01]  /*3f20*/  FSETP.GTU.FTZ.AND P4, PT, R65, R218, PT ;  /* 0x000000da4100720b */ /* 0x000fe20003f9c000 */
[----:B------:R-:W-:Y:S01]  /*3f30*/  FMUL.FTZ R195, R195, R208 ;  /* 0x000000d0c3c37220 */ /* 0x000fe20000410000 */
[----:B------:R-:W-:-:S04]  /*3f40*/  @P0 IMAD.U32 R65, R64, 0x10000, RZ ;  /* 0x0001000040410824 */ /* 0x000fc800078e00ff */
[----:B------:R-:W-:-:S05]  /*3f50*/  FSEL R196, R195, RZ, !P4 ;  /* 0x000000ffc3c47208 */ /* 0x000fca0006000000 */
        /* <DEDUP_REMOVED lines=11> */
.L_x_2979:
[----:B------:R-:W-:-:S07]  /*4010*/  MOV R66, R114 ;  /* 0x0000007200427202 */ /* 0x000fce0000000f00 */
.L_x_2980:
[----:B------:R-:W-:Y:S05]  /*4020*/  BSYNC B2 ;  /* 0x0000000000027941 */ /* 0x000fea0003800000 */
.L_x_2978:
        /* <DEDUP_REMOVED lines=16> */
.L_x_2984:
[----:B------:R-:W-:Y:S05]  /*4130*/  BSYNC B3 ;  /* 0x0000000000037941 */ /* 0x000fea0003800000 */
.L_x_2983:
        /* <DEDUP_REMOVED lines=44> */
.L_x_2982:
[----:B------:R-:W-:Y:S05]  /*4400*/  BSYNC B2 ;  /* 0x0000000000027941 */ /* 0x000fea0003800000 */
.L_x_2981:
        /* <DEDUP_REMOVED lines=23> */
.L_x_2986:
[----:B------:R-:W-:-:S07]  /*4580*/  IMAD.MOV.U32 R220, RZ, RZ, R114 ;  /* 0x000000ffffdc7224 */ /* 0x000fce00078e0072 */
.L_x_2987:
[----:B------:R-:W-:Y:S05]  /*4590*/  BSYNC B2 ;  /* 0x0000000000027941 */ /* 0x000fea0003800000 */
.L_x_2985:
        /* <DEDUP_REMOVED lines=11> */
[----:B------:R-:W-:Y:S01]  /*4650*/  @!P6 VIADD R54, R54, 0x1 ;  /* 0x000000013636e836 */ /* 0x000fe20000000000 */
[----:B------:R-:W-:Y:S01]  /*4660*/  @!P6 IADD3 R66, R111, 0x1, RZ ;  /* 0x000000016f42e810 */ /* 0x000fe20007ffe0ff */
[----:B------:R-:W-:-:S03]  /*4670*/  @!P6 IMAD.MOV.U32 R52, RZ, RZ, RZ ;  /* 0x000000ffff34e224 */ /* 0x000fc600078e00ff */
[----:B------:R-:W-:-:S13]  /*4680*/  ISETP.NE.AND P0, PT, R54, RZ, !P6 ;  /* 0x000000ff3600720c */ /* 0x000fda0007705270 */
[----:B------:R-:W-:Y:S01]  /*4690*/  @P0 IMAD.MOV R66, RZ, RZ, R111 ;  /* 0x000000ffff420224 */ /* 0x000fe200078e026f */
[----:B------:R-:W-:-:S04]  /*46a0*/  ISETP.NE.AND P0, PT, R65, RZ, PT ;  /* 0x000000ff4100720c */ /* 0x000fc80003f05270 */
[----:B------:R-:W-:-:S09]  /*46b0*/  @!P6 MOV R111, R66 ;  /* 0x00000042006fe202 */ /* 0x000fd20000000f00 */
.L_x_2991:
[----:B------:R-:W-:Y:S05]  /*46c0*/  BSYNC B3 ;  /* 0x0000000000037941 */ /* 0x000fea0003800000 */
.L_x_2990:
        /* <DEDUP_REMOVED lines=44> */
.L_x_2989:
[----:B------:R-:W-:Y:S05]  /*4990*/  BSYNC B2 ;  /* 0x0000000000027941 */ /* 0x000fea0003800000 */
.L_x_2988:
[----:B------:R-:W-:Y:S01]  /*49a0*/  I2FP.F32.U32 R64, R220 ;  /* 0x000000dc00407245 */ /* 0x000fe20000201000 */
[----:B------:R-:W-:Y:S01]  /*49b0*/  IMAD.U32 R66, R221, 0x10000, RZ ;  /* 0x00010000dd427824 */ /* 0x000fe200078e00ff */
[----:B------:R-:W-:Y:S02]  /*49c0*/  SEL R224, RZ, 0x100, P4 ;  /* 0x00000100ffe07807 */ /* 0x000fe40002000000 */
[----:B------:R-:W-:Y:S01]  /*49d0*/  SEL R227, RZ, 0x10000, P5 ;  /* 0x00010000ffe37807 */ /* 0x000fe20002800000 */
[----:B------:R-:W-:Y:S01]  /*49e0*/  FMUL.FTZ R65, R66, R215 ;  /* 0x000000d742417220 */ /* 0x000fe20000410000 */
[----:B------:R-:W-:Y:S01]  /*49f0*/  FFMA.FTZ R219, R64, R219, 1.1641532182693481445e-10 ;  /* 0x2f00000040db7423 */ /* 0x000fe200000100db */
[----:B------:R-:W-:Y:S02]  /*4a00*/  @P0 PRMT R64, R63, 0x7632, R64 ;  /* 0x000076323f400816 */ /* 0x000fe40000000040 */
[----:B------:R-:W-:Y:S01]  /*4a10*/  FMUL.FTZ R65, R65, R208 ;  /* 0x000000d041417220 */ /* 0x000fe20000410000 */
[----:B------:R-:W-:-:S02]  /*4a20*/  LOP3.LUT P5, RZ, R49, 0x2, RZ, 0xc0, !PT ;  /* 0x0000000231ff7812 */ /* 0x000fc400078ac0ff */
[----:B------:R-:W-:Y:S01]  /*4a30*/  FSETP.GTU.FTZ.AND P4, PT, R219, R218, PT ;  /* 0x000000dadb00720b */ /* 0x000fe20003f9c000 */
[----:B------:R-:W-:Y:S01]  /*4a40*/  @P0 IMAD.U32 R67, R64, 0x10000, RZ ;  /* 0x0001000040430824 */ /* 0x000fe200078e00ff */
[----:B------:R-:W-:Y:S02]  /*4a50*/  SEL R64, RZ, 0x1, P2 ;  /* 0x00000001ff407807 */ /* 0x000fe40001000000 */
[----:B------:R-:W-:Y:S02]  /*4a60*/  FSEL R65, R65, RZ, !P4 ;  /* 0x000000ff41417208 */ /* 0x000fe40006000000 */
[----:B------:R-:W-:Y:S02]  /*4a70*/  SEL R222, RZ, 0x1, P1 ;  /* 0x00000001ffde7807 */ /* 0x000fe40000800000 */
[----:B------:R-:W-:Y:S01]  /*4a80*/  SEL R216, RZ, 0x1, P5 ;  /* 0x00000001ffd87807 */ /* 0x000fe20002800000 */
[----:B------:R-:W-:Y:S01]  /*4a90*/  FMUL.FTZ R208, R158, R65 ;  /* 0x000000419ed07220 */ /* 0x000fe20000410000 */
[----:B------:R-:W-:Y:S01]  /*4aa0*/  IMAD.WIDE.U32 R64, R64, 0x1000000, RZ ;  /* 0x0100000040407825 */ /* 0x000fe200078e00ff */
[----:B------:R-:W-:-:S02]  /*4ab0*/  SEL R66, RZ, 0x1000000, P4 ;  /* 0x01000000ff427807 */ /* 0x000fc40002000000 */
[----:B------:R-:W-:Y:S01]  /*4ac0*/  LOP3.LUT P6, RZ, R49, 0x4, RZ, 0xc0, !PT ;  /* 0x0000000431ff7812 */ /* 0x000fe200078cc0ff */
[----:B------:R-:W-:-:S04]  /*4ad0*/  IMAD.WIDE.U32 R222, R222, 0x10000, RZ ;  /* 0x00010000dede7825 */ /* 0x000fc800078e00ff */
[----:B------:R-:W-:Y:S01]  /*4ae0*/  @P0 FADD.FTZ R208, R67, R208 ;  /* 0x000000d043d00221 */ /* 0x000fe20000010000 */
[----:B------:R-:W-:Y:S01]  /*4af0*/  LEA R220, P0, R212, UR30, 0x4 ;  /* 0x0000001ed4dc7c11 */ /* 0x000fe2000f8020ff */
[----:B------:R-:W-:Y:S01]  /*4b00*/  IMAD.WIDE.U32 R216, R216, 0x100, RZ ;  /* 0x00000100d8d87825 */ /* 0x000fe200078e00ff */
[----:B------:R-:W-:Y:S02]  /*4b10*/  SEL R225, RZ, 0x1, P3 ;  /* 0x00000001ffe17807 */ /* 0x000fe40001800000 */
[----:B------:R-:W-:Y:S02]  /*4b20*/  SEL R67, RZ, 0x1, P6 ;  /* 0x00000001ff437807 */ /* 0x000fe40003000000 */
[----:B------:R-:W-:Y:S02]  /*4b30*/  LOP3.LUT R222, R216, R64, R222, 0xfe, !PT ;  /* 0x00000040d8de7212 */ /* 0x000fe400078efede */
[----:B------:R-:W-:Y:S02]  /*4b40*/  LOP3.LUT R64, R224, R66, R227, 0xfe, !PT ;  /* 0x00000042e0407212 */ /* 0x000fe400078efee3 */
[----:B------:R-:W-:-:S02]  /*4b50*/  LEA.HI.X R221, R212, UR31, RZ, 0x4, P0 ;  /* 0x0000001fd4dd7c11 */ /* 0x000fc400080f24ff */
[----:B------:R-:W-:Y:S02]  /*4b60*/  LOP3.LUT R225, R65, R64, R225, 0xfe, !PT ;  /* 0x0000004041e17212 */ /* 0x000fe400078efee1 */
[----:B------:R-:W-:Y:S02]  /*4b70*/  LEA R218, P0, R212, UR32, 0x3 ;  /* 0x00000020d4da7c11 */ /* 0x000fe4000f8018ff */
[----:B------:R-:W-:Y:S02]  /*4b80*/  LOP3.LUT R222, R222, R67, RZ, 0xfc, !PT ;  /* 0x00000043dede7212 */ /* 0x000fe400078efcff */
[----:B------:R-:W-:Y:S02]  /*4b90*/  F2FP.BF16.F32.PACK_AB R66, R196, R183 ;  /* 0x000000b7c442723e */ /* 0x000fe400000010ff */
[----:B------:R-:W-:Y:S02]  /*4ba0*/  F2FP.BF16.F32.PACK_AB R65, R184, R171 ;  /* 0x000000abb841723e */ /* 0x000fe400000010ff */
[----:B------:R-:W-:-:S02]  /*4bb0*/  F2FP.BF16.F32.PACK_AB R64, R173, R86 ;  /* 0x00000056ad40723e */ /* 0x000fc400000010ff */
[----:B------:R-:W-:Y:S02]  /*4bc0*/  F2FP.BF16.F32.PACK_AB R67, R208, R195 ;  /* 0x000000c3d043723e */ /* 0x000fe400000010ff */
[C---:B------:R-:W-:Y:S02]  /*4bd0*/  LEA.HI.X R219, R212.reuse, UR33, RZ, 0x3, P0 ;  /* 0x00000021d4db7c11 */ /* 0x040fe400080f1cff */
[----:B------:R-:W-:Y:S01]  /*4be0*/  LOP3.LUT R223, R217, R225, R223, 0xfe, !PT ;  /* 0x000000e1d9df7212 */ /* 0x000fe200078efedf */
[----:B------:R0:W-:Y:S01]  /*4bf0*/  STG.E.128 desc[UR4][R220.64], R64 ;  /* 0x00000040dc007986 */ /* 0x0001e2000c101d04 */
[----:B------:R-:W-:-:S03]  /*4c00*/  IADD3 R216, R212, 0x20, RZ ;  /* 0x00000020d4d87810 */ /* 0x000fc60007ffe0ff */
[----:B------:R0:W-:Y:S04]  /*4c10*/  STG.E.64 desc[UR4][R218.64], R222 ;  /* 0x000000deda007986 */ /* 0x0001e8000c101b04 */
.L_x_2935:
[----:B------:R-:W-:Y:S05]  /*4c20*/  BSYNC B1 ;  /* 0x0000000000017941 */ /* 0x000fea0003800000 */
.L_x_2934:
        /* <DEDUP_REMOVED lines=23> */
.L_x_2995:
[----:B------:R-:W-:-:S07]  /*4da0*/  IMAD.MOV.U32 R166, RZ, RZ, R114 ;  /* 0x000000ffffa67224 */ /* 0x000fce00078e0072 */
.L_x_2996:
[----:B------:R-:W-:Y:S05]  /*4db0*/  BSYNC B2 ;  /* 0x0000000000027941 */ /* 0x000fea0003800000 */
.L_x_2994:
        /* <DEDUP_REMOVED lines=16> */
.L_x_3000:
[----:B------:R-:W-:Y:S05]  /*4ec0*/  BSYNC B3 ;  /* 0x0000000000037941 */ /* 0x000fea0003800000 */
.L_x_2999:
        /* <DEDUP_REMOVED lines=9> */
[----:B------:R-:W-:Y:S01]  /*4f60*/  LOP3.LUT R185, R221, UR8, R185, 0x96, !PT ;  /* 0x00000008ddb97c12 */ /* 0x000fe2000f8e96b9 */
[----:B------:R-:W-:-:S03]  /*4f70*/  HFMA2.MMA R175, -RZ, RZ, 0, 0 ;  /* 0x00000000ffaf7435 */ /* 0x000fc600000001ff */
        /* <DEDUP_REMOVED lines=33> */
.L_x_2998:
[----:B------:R-:W-:Y:S05]  /*5190*/  BSYNC B2 ;  /* 0x0000000000027941 */ /* 0x000fea0003800000 */
.L_x_2997:
[----:B------:R-:W0:Y:S01]  /*51a0*/  LDC R217, c[0x0][0x294] ;  /* 0x0000a500ffd97b82 */ /* 0x000e220000000800 */
[----:B------:R-:W-:Y:S01]  /*51b0*/  I2FP.F32.U32 R185, R166 ;  /* 0x000000a600b97245 */ /* 0x000fe20000201000 */
[----:B------:R-:W-:Y:S01]  /*51c0*/  IMAD.MOV.U32 R220, RZ, RZ, 0x2f800000 ;  /* 0x2f800000ffdc7424 */ /* 0x000fe200078e00ff */
[----:B------:R-:W-:Y:S01]  /*51d0*/  LOP3.LUT R49, R49, 0xfffffffb, RZ, 0xc0, !PT ;  /* 0xfffffffb31317812 */ /* 0x000fe200078ec0ff */
[----:B-----5:R-:W-:Y:S01]  /*51e0*/  IMAD.U32 R166, R64, 0x10000, RZ ;  /* 0x0001000040a67824 */ /* 0x020fe200078e00ff */
[----:B------:R-:W-:Y:S01]  /*51f0*/  @P0 SHF.L.U32 R197, R60, 0x10, RZ ;  /* 0x000000103cc50819 */ /* 0x000fe200000006ff */
[----:B------:R-:W-:Y:S01]  /*5200*/  FFMA.FTZ R162, R185, R220, 1.1641532182693481445e-10 ;  /* 0x2f000000b9a27423 */ /* 0x000fe200000100dc */
[----:B------:R-:W-:Y:S01]  /*5210*/  BSSY B2, `(.L_x_3001) ;  /* 0x0000016000027945 */ /* 0x000fe20003800000 */
[----:B------:R-:W1:Y:S01]  /*5220*/  LDC R207, c[0x0][0x298] ;  /* 0x0000a600ffcf7b82 */ /* 0x000e620000000800 */
[----:B------:R-:W-:Y:S01]  /*5230*/  FMUL.FTZ R166, R166, R215 ;  /* 0x000000d7a6a67220 */ /* 0x000fe20000410000 */
[----:B------:R-:W-:-:S02]  /*5240*/  PRMT R64, R64, 0x7632, R64 ;  /* 0x0000763240407816 */ /* 0x000fc40000000040 */
[----:B0-----:R-:W-:Y:S01]  /*5250*/  FSETP.GTU.FTZ.AND P1, PT, R162, R217, PT ;  /* 0x000000d9a200720b */ /* 0x001fe20003f3c000 */
[----:B-1----:R-:W-:-:S12]  /*5260*/  FMUL.FTZ R166, R166, R207 ;  /* 0x000000cfa6a67220 */ /* 0x002fd80000410000 */
        /* <DEDUP_REMOVED lines=15> */
.L_x_3002:
[----:B------:R-:W-:-:S07]  /*5360*/  IMAD.MOV.U32 R172, RZ, RZ, R114 ;  /* 0x000000ffffac7224 */ /* 0x000fce00078e0072 */
.L_x_3003:
[----:B------:R-:W-:Y:S05]  /*5370*/  BSYNC B2 ;  /* 0x0000000000027941 */ /* 0x000fea0003800000 */
.L_x_3001:
        /* <DEDUP_REMOVED lines=16> */
.L_x_3007:
[----:B------:R-:W-:Y:S05]  /*5480*/  BSYNC B3 ;  /* 0x0000000000037941 */ /* 0x000fea0003800000 */
.L_x_3006:
        /* <DEDUP_REMOVED lines=44> */
.L_x_3005:
[----:B------:R-:W-:Y:S05]  /*5750*/  BSYNC B2 ;  /* 0x0000000000027941 */ /* 0x000fea0003800000 */
.L_x_3004:
[----:B------:R-:W-:Y:S01]  /*5760*/  I2FP.F32.U32 R175, R172 ;  /* 0x000000ac00af7245 */ /* 0x000fe20000201000 */
[----:B------:R-:W-:Y:S01]  /*5770*/  IMAD.U32 R162, R64, 0x10000, RZ ;  /* 0x0001000040a27824 */ /* 0x000fe200078e00ff */
[----:B------:R-:W-:Y:S01]  /*5780*/  LOP3.LUT R49, R49, 0xfffffffd, RZ, 0xc0, !PT ;  /* 0xfffffffd31317812 */ /* 0x000fe200078ec0ff */
[----:B------:R-:W-:Y:S01]  /*5790*/  BSSY B2, `(.L_x_3008) ;  /* 0x0000017000027945 */ /* 0x000fe20003800000 */
[----:B------:R-:W-:Y:S01]  /*57a0*/  @P0 PRMT R172, R60, 0x7632, R172 ;  /* 0x000076323cac0816 */ /* 0x000fe200000000ac */
[----:B------:R-:W-:Y:S01]  /*57b0*/  FFMA.FTZ R64, R175, R220, 1.1641532182693481445e-10 ;  /* 0x2f000000af407423 */ /* 0x000fe200000100dc */
[----:B------:R-:W-:Y:S01]  /*57c0*/  FMUL.FTZ R162, R162, R215 ;  /* 0x000000d7a2a27220 */ /* 0x000fe20000410000 */
[----:B------:R-:W-:Y:S02]  /*57d0*/  IADD3 R198, R185, 0x1, RZ ;  /* 0x00000001b9c67810 */ /* 0x000fe40007ffe0ff */
[----:B------:R-:W-:Y:S01]  /*57e0*/  @P0 IMAD.U32 R172, R172, 0x10000, RZ ;  /* 0x00010000acac0824 */ /* 0x000fe200078e00ff */
[----:B------:R-:W-:Y:S01]  /*57f0*/  FSETP.GTU.FTZ.AND P1, PT, R64, R217, PT ;  /* 0x000000d94000720b */ /* 0x000fe20003f3c000 */
[----:B------:R-:W-:-:S05]  /*5800*/  FMUL.FTZ R162, R162, R207 ;  /* 0x000000cfa2a27220 */ /* 0x000fca0000410000 */
        /* <DEDUP_REMOVED lines=14> */
.L_x_3009:
[----:B------:R-:W-:-:S07]  /*58f0*/  IMAD.MOV.U32 R64, RZ, RZ, R114 ;  /* 0x000000ffff407224 */ /* 0x000fce00078e0072 */
.L_x_3010:
[----:B------:R-:W-:Y:S05]  /*5900*/  BSYNC B2 ;  /* 0x0000000000027941 */ /* 0x000fea0003800000 */
.L_x_3008:
        /* <DEDUP_REMOVED lines=16> */
.L_x_3014:
[----:B------:R-:W-:Y:S05]  /*5a10*/  BSYNC B3 ;  /* 0x0000000000037941 */ /* 0x000fea0003800000 */
.L_x_3013:
        /* <DEDUP_REMOVED lines=44> */
.L_x_3012:
[----:B------:R-:W-:Y:S05]  /*5ce0*/  BSYNC B2 ;  /* 0x0000000000027941 */ /* 0x000fea0003800000 */
.L_x_3011:
[----:B------:R-:W-:Y:S01]  /*5cf0*/  I2FP.F32.U32 R185, R64 ;  /* 0x0000004000b97245 */ /* 0x000fe20000201000 */
[----:B------:R-:W-:Y:S01]  /*5d00*/  @P0 IMAD.U32 R197, R61, 0x10000, RZ ;  /* 0x000100003dc50824 */ /* 0x000fe200078e00ff */
[----:B------:R-:W-:Y:S01]  /*5d10*/  SHF.L.U32 R162, R65, 0x10, RZ ;  /* 0x0000001041a27819 */ /* 0x000fe200000006ff */
[----:B------:R-:W-:Y:S01]  /*5d20*/  BSSY B2, `(.L_x_3015) ;  /* 0x0000015000027945 */ /* 0x000fe20003800000 */
[----:B------:R-:W-:Y:S01]  /*5d30*/  ISETP.NE.AND P2, PT, R198, 0x1, PT ;  /* 0x00000001c600780c */ /* 0x000fe20003f45270 */
[----:B------:R-:W-:Y:S01]  /*5d40*/  FFMA.FTZ R64, R185, R220, 1.1641532182693481445e-10 ;  /* 0x2f000000b9407423 */ /* 0x000fe200000100dc */
[----:B------:R-:W-:Y:S01]  /*5d50*/  PRMT R185, R65, 0x7632, R185 ;  /* 0x0000763241b97816 */ /* 0x000fe200000000b9 */
[----:B------:R-:W-:Y:S01]  /*5d60*/  FMUL.FTZ R162, R162, R215 ;  /* 0x000000d7a2a27220 */ /* 0x000fe20000410000 */
[----:B------:R-:W-:Y:S02]  /*5d70*/  VIADD R218, R198, 0x1 ;  /* 0x00000001c6da7836 */ /* 0x000fe40000000000 */
[----:B------:R-:W-:Y:S01]  /*5d80*/  FSETP.GTU.FTZ.AND P1, PT, R64, R217, PT ;  /* 0x000000d94000720b */ /* 0x000fe20003f3c000 */
[----:B------:R-:W-:-:S05]  /*5d90*/  FMUL.FTZ R162, R162, R207 ;  /* 0x000000cfa2a27220 */ /* 0x000fca0000410000 */
        /* <DEDUP_REMOVED lines=12> */
.L_x_3016:
[----:B------:R-:W-:-:S07]  /*5e60*/  MOV R186, R114 ;  /* 0x0000007200ba7202 */ /* 0x000fce0000000f00 */
.L_x_3017:
[----:B------:R-:W-:Y:S05]  /*5e70*/  BSYNC B2 ;  /* 0x0000000000027941 */ /* 0x000fea0003800000 */
.L_x_3015:
        /* <DEDUP_REMOVED lines=16> */
.L_x_3021:
[----:B------:R-:W-:Y:S05]  /*5f80*/  BSYNC B3 ;  /* 0x0000000000037941 */ /* 0x000fea0003800000 */
.L_x_3020:
        /* <DEDUP_REMOVED lines=44> */
.L_x_3019:
[----:B------:R-:W-:Y:S05]  /*6250*/  BSYNC B2 ;  /* 0x0000000000027941 */ /* 0x000fea0003800000 */
.L_x_3018:
        /* <DEDUP_REMOVED lines=23> */
.L_x_3023:
[----:B------:R-:W-:-:S07]  /*63d0*/  IMAD.MOV.U32 R186, RZ, RZ, R114 ;  /* 0x000000ffffba7224 */ /* 0x000fce00078e0072 */
.L_x_3024:
[----:B------:R-:W-:Y:S05]  /*63e0*/  BSYNC B2 ;  /* 0x0000000000027941 */ /* 0x000fea0003800000 */
.L_x_3022:
        /* <DEDUP_REMOVED lines=16> */
.L_x_3028:
[----:B------:R-:W-:Y:S05]  /*64f0*/  BSYNC B3 ;  /* 0x0000000000037941 */ /* 0x000fea0003800000 */
.L_x_3027:
        /* <DEDUP_REMOVED lines=44> */
.L_x_3026:
[----:B------:R-:W-:Y:S05]  /*67c0*/  BSYNC B2 ;  /* 0x0000000000027941 */ /* 0x000fea0003800000 */
.L_x_3025:
[----:B------:R-:W-:Y:S01]  /*67d0*/  I2FP.F32.U32 R65, R186 ;  /* 0x000000ba00417245 */ /* 0x000fe20000201000 */
[----:B------:R-:W-:Y:S01]  /*67e0*/  IMAD.U32 R162, R66, 0x10000, RZ ;  /* 0x0001000042a27824 */ /* 0x000fe200078e00ff */
[----:B------:R-:W-:Y:S01]  /*67f0*/  ISETP.NE.AND P4, PT, R198, 0x1, PT ;  /* 0x00000001c600780c */ /* 0x000fe20003f85270 */
[----:B------:R-:W-:Y:S01]  /*6800*/  @P0 IMAD.U32 R197, R62, 0x10000, RZ ;  /* 0x000100003ec50824 */ /* 0x000fe200078e00ff */
[----:B------:R-:W-:Y:S01]  /*6810*/  BSSY B2, `(.L_x_3029) ;  /* 0x0000014000027945 */ /* 0x000fe20003800000 */
[----:B------:R-:W-:Y:S01]  /*6820*/  FFMA.FTZ R64, R65, R220, 1.1641532182693481445e-10 ;  /* 0x2f00000041407423 */ /* 0x000fe200000100dc */
[----:B------:R-:W-:Y:S01]  /*6830*/  FMUL.FTZ R162, R162, R215 ;  /* 0x000000d7a2a27220 */ /* 0x000fe20000410000 */
[----:B------:R-:W-:-:S03]  /*6840*/  PRMT R66, R66, 0x7632, R66 ;  /* 0x0000763242427816 */ /* 0x000fc60000000042 */
[----:B------:R-:W-:Y:S01]  /*6850*/  FMUL.FTZ R162, R162, R207 ;  /* 0x000000cfa2a27220 */ /* 0x000fe20000410000 */
[----:B------:R-:W-:-:S04]  /*6860*/  FSETP.GTU.FTZ.AND P3, PT, R64, R217, PT ;  /* 0x000000d94000720b */ /* 0x000fc80003f7c000 */
[----:B------:R-:W-:Y:S02]  /*6870*/  FSEL R65, R162, RZ, !P3 ;  /* 0x000000ffa2417208 */ /* 0x000fe40005800000 */
[----:B------:R-:W-:-:S03]  /*6880*/  IADD3 R162, R198, 0x1, RZ ;  /* 0x00000001c6a27810 */ /* 0x000fc60007ffe0ff */
        /* <DEDUP_REMOVED lines=11> */
.L_x_3030:
[----:B------:R-:W-:-:S07]  /*6940*/  IMAD.MOV.U32 R197, RZ, RZ, R114 ;  /* 0x000000ffffc57224 */ /* 0x000fce00078e0072 */
.L_x_3031:
[----:B------:R-:W-:Y:S05]  /*6950*/  BSYNC B2 ;  /* 0x0000000000027941 */ /* 0x000fea0003800000 */
.L_x_3029:
        /* <DEDUP_REMOVED lines=16> */
.L_x_3035:
[----:B------:R-:W-:Y:S05]  /*6a60*/  BSYNC B3 ;  /* 0x0000000000037941 */ /* 0x000fea0003800000 */
.L_x_3034:
        /* <DEDUP_REMOVED lines=44> */
.L_x_3033:
[----:B------:R-:W-:Y:S05]  /*6d30*/  BSYNC B2 ;  /* 0x0000000000027941 */ /* 0x000fea0003800000 */
.L_x_3032:
        /* <DEDUP_REMOVED lines=23> */
.L_x_3037:
[----:B------:R-:W-:-:S07]  /*6eb0*/  MOV R66, R114 ;  /* 0x0000007200427202 */ /* 0x000fce0000000f00 */
.L_x_3038:
[----:B------:R-:W-:Y:S05]  /*6ec0*/  BSYNC B2 ;  /* 0x0000000000027941 */ /* 0x000fea0003800000 */
.L_x_3036:
        /* <DEDUP_REMOVED lines=16> */
.L_x_3042:
[----:B------:R-:W-:Y:S05]  /*6fd0*/  BSYNC B3 ;  /* 0x0000000000037941 */ /* 0x000fea0003800000 */
.L_x_3041:
        /* <DEDUP_REMOVED lines=44> */
.L_x_3040:
[----:B------:R-:W-:Y:S05]  /*72a0*/  BSYNC B2 ;  /* 0x0000000000027941 */ /* 0x000fea0003800000 */
.L_x_3039:
        /* <DEDUP_REMOVED lines=23> */
.L_x_3044:
[----:B------:R-:W-:-:S07]  /*7420*/  IMAD.MOV.U32 R221, RZ, RZ, R114 ;  /* 0x000000ffffdd7224 */ /* 0x000fce00078e0072 */
.L_x_3045:
[----:B------:R-:W-:Y:S05]  /*7430*/  BSYNC B2 ;  /* 0x0000000000027941 */ /* 0x000fea0003800000 */
.L_x_3043:
        /* <DEDUP_REMOVED lines=18> */
.L_x_3049:
[----:B------:R-:W-:Y:S05]  /*7560*/  BSYNC B3 ;  /* 0x0000000000037941 */ /* 0x000fea0003800000 */
.L_x_3048:
        /* <DEDUP_REMOVED lines=44> */
.L_x_3047:
[----:B------:R-:W-:Y:S05]  /*7830*/  BSYNC B2 ;  /* 0x0000000000027941 */ /* 0x000fea0003800000 */
.L_x_3046:
[----:B------:R-:W-:Y:S01]  /*7840*/  I2FP.F32.U32 R65, R221 ;  /* 0x000000dd00417245 */ /* 0x000fe20000201000 */
[----:B------:R-:W-:Y:S01]  /*7850*/  IMAD.U32 R222, R222, 0x10000, RZ ;  /* 0x00010000dede7824 */ /* 0x000fe200078e00ff */
[----:B------:R-:W-:Y:S02]  /*7860*/  SEL R66, RZ, 0x100, P4 ;  /* 0x00000100ff427807 */ /* 0x000fe40002000000 */
[----:B------:R-:W-:Y:S01]  /*7870*/  @P0 PRMT R64, R63, 0x7632, R64 ;  /* 0x000076323f400816 */ /* 0x000fe20000000040 */
[----:B------:R-:W-:Y:S01]  /*7880*/  FMUL.FTZ R222, R222, R215 ;  /* 0x000000d7dede7220 */ /* 0x000fe20000410000 */
[----:B------:R-:W-:Y:S01]  /*7890*/  FFMA.FTZ R220, R65, R220, 1.1641532182693481445e-10 ;  /* 0x2f00000041dc7423 */ /* 0x000fe200000100dc */
[----:B------:R-:W-:Y:S02]  /*78a0*/  SEL R219, RZ, 0x10000, P5 ;  /* 0x00010000ffdb7807 */ /* 0x000fe40002800000 */
[----:B------:R-:W-:Y:S01]  /*78b0*/  FMUL.FTZ R222, R222, R207 ;  /* 0x000000cfdede7220 */ /* 0x000fe20000410000 */
[----:B------:R-:W-:Y:S01]  /*78c0*/  @P0 IMAD.U32 R64, R64, 0x10000, RZ ;  /* 0x0001000040400824 */ /* 0x000fe200078e00ff */
[----:B------:R-:W-:-:S02]  /*78d0*/  FSETP.GTU.FTZ.AND P4, PT, R220, R217, PT ;  /* 0x000000d9dc00720b */ /* 0x000fc40003f9c000 */
[C---:B------:R-:W-:Y:S02]  /*78e0*/  LOP3.LUT P5, RZ, R49.reuse, 0x2, RZ, 0xc0, !PT ;  /* 0x0000000231ff7812 */ /* 0x040fe400078ac0ff */
[----:B------:R-:W-:Y:S02]  /*78f0*/  FSEL R207, R222, RZ, !P4 ;  /* 0x000000ffdecf7208 */ /* 0x000fe40006000000 */
[----:B------:R-:W-:Y:S02]  /*7900*/  SEL R224, RZ, 0x1, P1 ;  /* 0x00000001ffe07807 */ /* 0x000fe40000800000 */
[----:B------:R-:W-:Y:S01]  /*7910*/  SEL R222, RZ, 0x1, P5 ;  /* 0x00000001ffde7807 */ /* 0x000fe20002800000 */
[----:B------:R-:W-:Y:S01]  /*7920*/  FMUL.FTZ R207, R154, R207 ;  /* 0x000000cf9acf7220 */ /* 0x000fe20000410000 */
[----:B------:R-:W-:Y:S01]  /*7930*/  SEL R218, RZ, 0x1000000, P4 ;  /* 0x01000000ffda7807 */ /* 0x000fe20002000000 */
[----:B------:R-:W-:Y:S01]  /*7940*/  IMAD.WIDE.U32 R224, R224, 0x10000, RZ ;  /* 0x00010000e0e07825 */ /* 0x000fe200078e00ff */
[----:B------:R-:W-:-:S03]  /*7950*/  LOP3.LUT P6, RZ, R49, 0x4, RZ, 0xc0, !PT ;  /* 0x0000000431ff7812 */ /* 0x000fc600078cc0ff */
[----:B------:R-:W-:Y:S01]  /*7960*/  @P0 FADD.FTZ R207, R64, R207 ;  /* 0x000000cf40cf0221 */ /* 0x000fe20000010000 */
[----:B------:R-:W-:Y:S01]  /*7970*/  SEL R64, RZ, 0x1, P2 ;  /* 0x00000001ff407807 */ /* 0x000fe20001000000 */
[----:B------:R-:W-:Y:S01]  /*7980*/  IMAD.WIDE.U32 R222, R222, 0x100, RZ ;  /* 0x00000100dede7825 */ /* 0x000fe200078e00ff */
[----:B------:R-:W-:Y:S02]  /*7990*/  LEA R220, P0, R216, UR30, 0x4 ;  /* 0x0000001ed8dc7c11 */ /* 0x000fe4000f8020ff */
[----:B------:R-:W-:Y:S01]  /*79a0*/  SEL R217, RZ, 0x1, P3 ;  /* 0x00000001ffd97807 */ /* 0x000fe20001800000 */
[----:B------:R-:W-:Y:S01]  /*79b0*/  IMAD.WIDE.U32 R64, R64, 0x1000000, RZ ;  /* 0x0100000040407825 */ /* 0x000fe200078e00ff */
[----:B------:R-:W-:Y:S02]  /*79c0*/  SEL R67, RZ, 0x1, P6 ;  /* 0x00000001ff437807 */ /* 0x000fe40003000000 */
[----:B------:R-:W-:Y:S02]  /*79d0*/  LEA.HI.X R221, R216, UR31, RZ, 0x4, P0 ;  /* 0x0000001fd8dd7c11 */ /* 0x000fe400080f24ff */
[----:B------:R-:W-:-:S02]  /*79e0*/  LOP3.LUT R222, R222, R64, R224, 0xfe, !PT ;  /* 0x00000040dede7212 */ /* 0x000fc400078efee0 */
[----:B------:R-:W-:Y:S02]  /*79f0*/  LOP3.LUT R64, R66, R218, R219, 0xfe, !PT ;  /* 0x000000da42407212 */ /* 0x000fe400078efedb */
[----:B------:R-:W-:Y:S02]  /*7a00*/  LEA R218, P0, R216, UR32, 0x3 ;  /* 0x00000020d8da7c11 */ /* 0x000fe4000f8018ff */
[----:B------:R-:W-:Y:S02]  /*7a10*/  LOP3.LUT R217, R65, R64, R217, 0xfe, !PT ;  /* 0x0000004041d97212 */ /* 0x000fe400078efed9 */
[----:B------:R-:W-:Y:S02]  /*7a20*/  LOP3.LUT R222, R222, R67, RZ, 0xfc, !PT ;  /* 0x00000043dede7212 */ /* 0x000fe400078efcff */
[----:B------:R-:W-:Y:S02]  /*7a30*/  F2FP.BF16.F32.PACK_AB R66, R197, R186 ;  /* 0x000000bac542723e */ /* 0x000fe400000010ff */
[----:B------:R-:W-:-:S02]  /*7a40*/  F2FP.BF16.F32.PACK_AB R65, R185, R172 ;  /* 0x000000acb941723e */ /* 0x000fc400000010ff */
[----:B------:R-:W-:Y:S02]  /*7a50*/  F2FP.BF16.F32.PACK_AB R64, R175, R166 ;  /* 0x000000a6af40723e */ /* 0x000fe400000010ff */
[----:B------:R-:W-:Y:S02]  /*7a60*/  F2FP.BF16.F32.PACK_AB R67, R207, R198 ;  /* 0x000000c6cf43723e */ /* 0x000fe400000010ff */
[C---:B------:R-:W-:Y:S02]  /*7a70*/  LEA.HI.X R219, R216.reuse, UR33, RZ, 0x3, P0 ;  /* 0x00000021d8db7c11 */ /* 0x040fe400080f1cff */
[----:B------:R-:W-:Y:S01]  /*7a80*/  LOP3.LUT R223, R223, R217, R225, 0xfe, !PT ;  /* 0x000000d9dfdf7212 */ /* 0x000fe200078efee1 */
[----:B------:R1:W-:Y:S01]  /*7a90*/  STG.E.128 desc[UR4][R220.64], R64 ;  /* 0x00000040dc007986 */ /* 0x0003e2000c101d04 */
[----:B------:R-:W-:-:S03]  /*7aa0*/  IADD3 R216, R216, 0x20, RZ ;  /* 0x00000020d8d87810 */ /* 0x000fc60007ffe0ff */
[----:B------:R1:W-:Y:S04]  /*7ab0*/  STG.E.64 desc[UR4][R218.64], R222 ;  /* 0x000000deda007986 */ /* 0x0003e8000c101b04 */
.L_x_2993:
[----:B------:R-:W-:Y:S05]  /*7ac0*/  BSYNC B1 ;  /* 0x0000000000017941 */ /* 0x000fea0003800000 */
.L_x_2992:
        /* <DEDUP_REMOVED lines=23> */
.L_x_3053:
[----:B------:R-:W-:-:S07]  /*7c40*/  IMAD.MOV.U32 R167, RZ, RZ, R114 ;  /* 0x000000ffffa77224 */ /* 0x000fce00078e0072 */
.L_x_3054:
[----:B------:R-:W-:Y:S05]  /*7c50*/  BSYNC B2 ;  /* 0x0000000000027941 */ /* 0x000fea0003800000 */
.L_x_3052:
        /* <DEDUP_REMOVED lines=16> */
.L_x_3058:
[----:B------:R-:W-:Y:S05]  /*7d60*/  BSYNC B3 ;  /* 0x0000000000037941 */ /* 0x000fea0003800000 */
.L_x_3057:
        /* <DEDUP_REMOVED lines=44> */
.L_x_3056:
[----:B------:R-:W-:Y:S05]  /*8030*/  BSYNC B2 ;  /* 0x0000000000027941 */ /* 0x000fea0003800000 */
.L_x_3055:
        /* <DEDUP_REMOVED lines=9> */
[----:B------:R-:W-:Y:S02]  /*80d0*/  VIADD R188, R176, 0x1 ;  /* 0x00000001b0bc7836 */ /* 0x000fe40000000000 */
[----:B------:R-:W-:-:S05]  /*80e0*/  FFMA.FTZ R162, R167, R220, 1.1641532182693481445e-10 ;  /* 0x2f000000a7a27423 */ /* 0x000fca00000100dc */
[----:B0-----:R-:W-:Y:S02]  /*80f0*/  FSETP.GTU.FTZ.AND P1, PT, R162, R217, PT ;  /* 0x000000d9a200720b */ /* 0x001fe40003f3c000 */
[----:B------:R-:W-:Y:S01]  /*8100*/  @P0 SHF.L.U32 R162, R60, 0x10, RZ ;  /* 0x000000103ca20819 */ /* 0x000fe200000006ff */
[----:B-1----:R-:W-:-:S10]  /*8110*/  FMUL.FTZ R174, R174, R209 ;  /* 0x000000d1aeae7220 */ /* 0x002fd40000410000 */
[----:B------:R-:W-:Y:S02]  /*8120*/  @P1 LOP3.LUT R49, R49, 0x4, RZ, 0xfc, !PT ;  /* 0x0000000431311812 */ /* 0x000fe400078efcff */
[----:B------:R-:W-:Y:S02]  /*8130*/  FSEL R167, R174, RZ, !P1 ;  /* 0x000000ffaea77208 */ /* 0x000fe40004800000 */
[----:B------:R-:W-:-:S03]  /*8140*/  ISETP.NE.AND P1, PT, R176, 0x1, PT ;  /* 0x00000001b000780c */ /* 0x000fc60003f25270 */
[----:B------:R-:W-:-:S04]  /*8150*/  FMUL.FTZ R167, R40, R167 ;  /* 0x000000a728a77220 */ /* 0x000fc80000410000 */
[----:B------:R-:W-:-:S06]  /*8160*/  @P0 FADD.FTZ R167, R162, R167 ;  /* 0x000000a7a2a70221 */ /* 0x000fcc0000010000 */
        /* <DEDUP_REMOVED lines=9> */
.L_x_3060:
[----:B------:R-:W-:-:S07]  /*8200*/  IMAD.MOV.U32 R174, RZ, RZ, R114 ;  /* 0x000000ffffae7224 */ /* 0x000fce00078e0072 */
.L_x_3061:
[----:B------:R-:W-:Y:S05]  /*8210*/  BSYNC B2 ;  /* 0x0000000000027941 */ /* 0x000fea0003800000 */
.L_x_3059:
        /* <DEDUP_REMOVED lines=16> */
.L_x_3065:
[----:B------:R-:W-:Y:S05]  /*8320*/  BSYNC B3 ;  /* 0x0000000000037941 */ /* 0x000fea0003800000 */
.L_x_3064:
        /* <DEDUP_REMOVED lines=44> */
.L_x_3063:
[----:B------:R-:W-:Y:S05]  /*85f0*/  BSYNC B2 ;  /* 0x0000000000027941 */ /* 0x000fea0003800000 */
.L_x_3062:
        /* <DEDUP_REMOVED lines=25> */
.L_x_3067:
[----:B------:R-:W-:-:S07]  /*8790*/  MOV R64, R114 ;  /* 0x0000007200407202 */ /* 0x000fce0000000f00 */
.L_x_3068:
[----:B------:R-:W-:Y:S05]  /*87a0*/  BSYNC B2 ;  /* 0x0000000000027941 */ /* 0x000fea0003800000 */
.L_x_3066:
        /* <DEDUP_REMOVED lines=16> */
.L_x_3072:
[----:B------:R-:W-:Y:S05]  /*88b0*/  BSYNC B3 ;  /* 0x0000000000037941 */ /* 0x000fea0003800000 */
.L_x_3071:
        /* <DEDUP_REMOVED lines=44> */
.L_x_3070:
[----:B------:R-:W-:Y:S05]  /*8b80*/  BSYNC B2 ;  /* 0x0000000000027941 */ /* 0x000fea0003800000 */
.L_x_3069:
        /* <DEDUP_REMOVED lines=23> */
.L_x_3074:
[----:B------:R-:W-:-:S07]  /*8d00*/  IMAD.MOV.U32 R188, RZ, RZ, R114 ;  /* 0x000000ffffbc7224 */ /* 0x000fce00078e0072 */
.L_x_3075:
[----:B------:R-:W-:Y:S05]  /*8d10*/  BSYNC B2 ;  /* 0x0000000000027941 */ /* 0x000fea0003800000 */
.L_x_3073:
        /* <DEDUP_REMOVED lines=16> */
.L_x_3079:
[----:B------:R-:W-:Y:S05]  /*8e20*/  BSYNC B3 ;  /* 0x0000000000037941 */ /* 0x000fea0003800000 */
.L_x_3078:
        /* <DEDUP_REMOVED lines=44> */
.L_x_3077:
[----:B------:R-:W-:Y:S05]  /*90f0*/  BSYNC B2 ;  /* 0x0000000000027941 */ /* 0x000fea0003800000 */
.L_x_3076:
        /* <DEDUP_REMOVED lines=23> */
.L_x_3081:
[----:B------:R-:W-:-:S07]  /*9270*/  MOV R188, R114 ;  /* 0x0000007200bc7202 */ /* 0x000fce0000000f00 */
.L_x_3082:
[----:B------:R-:W-:Y:S05]  /*9280*/  BSYNC B2 ;  /* 0x0000000000027941 */ /* 0x000fea0003800000 */
.L_x_3080:
        /* <DEDUP_REMOVED lines=16> */
.L_x_3086:
[----:B------:R-:W-:Y:S05]  /*9390*/  BSYNC B3 ;  /* 0x0000000000037941 */ /* 0x000fea0003800000 */
.L_x_3085:
        /* <DEDUP_REMOVED lines=44> */
.L_x_3084:
[----:B------:R-:W-:Y:S05]  /*9660*/  BSYNC B2 ;  /* 0x0000000000027941 */ /* 0x000fea0003800000 */
.L_x_3083:
[----:B------:R-:W-:Y:S01]  /*9670*/  I2FP.F32.U32 R65, R188 ;  /* 0x000000bc00417245 */ /* 0x000fe20000201000 */
[----:B------:R-:W-:Y:S01]  /*9680*/  IMAD.U32 R162, R66, 0x10000, RZ ;  /* 0x0001000042a27824 */ /* 0x000fe200078e00ff */
[----:B------:R-:W-:Y:S01]  /*9690*/  ISETP.NE.AND P4, PT, R200, 0x1, PT ;  /* 0x00000001c800780c */ /* 0x000fe20003f85270 */
[----:B------:R-:W-:Y:S01]  /*96a0*/  BSSY B2, `(.L_x_3087) ;  /* 0x0000015000027945 */ /* 0x000fe20003800000 */
[----:B------:R-:W-:Y:S01]  /*96b0*/  @P0 SHF.L.U32 R199, R62, 0x10, RZ ;  /* 0x000000103ec70819 */ /* 0x000fe200000006ff */
[----:B------:R-:W-:Y:S01]  /*96c0*/  FFMA.FTZ R64, R65, R220, 1.1641532182693481445e-10 ;  /* 0x2f00000041407423 */ /* 0x000fe200000100dc */
[----:B------:R-:W-:Y:S01]  /*96d0*/  FMUL.FTZ R162, R162, R215 ;  /* 0x000000d7a2a27220 */ /* 0x000fe20000410000 */
[----:B------:R-:W-:-:S03]  /*96e0*/  PRMT R66, R66, 0x7632, R66 ;  /* 0x0000763242427816 */ /* 0x000fc60000000042 */
[----:B------:R-:W-:Y:S01]  /*96f0*/  FMUL.FTZ R162, R162, R209 ;  /* 0x000000d1a2a27220 */ /* 0x000fe20000410000 */
[----:B------:R-:W-:-:S04]  /*9700*/  FSETP.GTU.FTZ.AND P3, PT, R64, R217, PT ;  /* 0x000000d94000720b */ /* 0x000fc80003f7c000 */
[----:B------:R-:W-:Y:S01]  /*9710*/  FSEL R65, R162, RZ, !P3 ;  /* 0x000000ffa2417208 */ /* 0x000fe20005800000 */
[----:B------:R-:W-:-:S04]  /*9720*/  VIADD R162, R200, 0x1 ;  /* 0x00000001c8a27836 */ /* 0x000fc80000000000 */
        /* <DEDUP_REMOVED lines=11> */
.L_x_3088:
[----:B------:R-:W-:-:S07]  /*97e0*/  IMAD.MOV.U32 R199, RZ, RZ, R114 ;  /* 0x000000ffffc77224 */ /* 0x000fce00078e0072 */
.L_x_3089:
[----:B------:R-:W-:Y:S05]  /*97f0*/  BSYNC B2 ;  /* 0x0000000000027941 */ /* 0x000fea0003800000 */
.L_x_3087:
        /* <DEDUP_REMOVED lines=16> */
.L_x_3093:
[----:B------:R-:W-:Y:S05]  /*9900*/  BSYNC B3 ;  /* 0x0000000000037941 */ /* 0x000fea0003800000 */
.L_x_3092:
        /* <DEDUP_REMOVED lines=44> */
.L_x_3091:
[----:B------:R-:W-:Y:S05]  /*9bd0*/  BSYNC B2 ;  /* 0x0000000000027941 */ /* 0x000fea0003800000 */
.L_x_3090:
        /* <DEDUP_REMOVED lines=23> */
.L_x_3095:
[----:B------:R-:W-:-:S07]  /*9d50*/  MOV R66, R114 ;  /* 0x0000007200427202 */ /* 0x000fce0000000f00 */
.L_x_3096:
[----:B------:R-:W-:Y:S05]  /*9d60*/  BSYNC B2 ;  /* 0x0000000000027941 */ /* 0x000fea0003800000 */
.L_x_3094:
        /* <DEDUP_REMOVED lines=16> */
.L_x_3100:
[----:B------:R-:W-:Y:S05]  /*9e70*/  BSYNC B3 ;  /* 0x0000000000037941 */ /* 0x000fea0003800000 */
.L_x_3099:
        /* <DEDUP_REMOVED lines=39> */
[----:B------:R-:W-:Y:S01]  /*a0f0*/  MOV R114, R218 ;  /* 0x000000da00727202 */ /* 0x000fe20000000f00 */
[----:B------:R-:W-:Y:S01]  /*a100*/  HFMA2.MMA R218, -RZ, RZ, 0, 0 ;  /* 0x00000000ffda7435 */ /* 0x000fe200000001ff */
[----:B------:R-:W-:Y:S01]  /*a110*/  LOP3.LUT R164, R219, UR24, R222, 0x96, !PT ;  /* 0x00000018dba47c12 */ /* 0x000fe2000f8e96de */
[----:B------:R-:W-:Y:S01]  /*a120*/  IMAD.MOV.U32 R112, RZ, RZ, R64 ;  /* 0x000000ffff707224 */ /* 0x000fe200078e0040 */
[----:B------:R-:W-:-:S08]  /*a130*/  LOP3.LUT R163, R65, UR35, R162, 0x96, !PT ;  /* 0x0000002341a37c12 */ /* 0x000fd0000f8e96a2 */
.L_x_3098:
[----:B------:R-:W-:Y:S05]  /*a140*/  BSYNC B2 ;  /* 0x0000000000027941 */ /* 0x000fea0003800000 */
.L_x_3097:
        /* <DEDUP_REMOVED lines=23> */
.L_x_3102:
[----:B------:R-:W-:-:S07]  /*a2c0*/  IMAD.MOV.U32 R221, RZ, RZ, R114 ;  /* 0x000000ffffdd7224 */ /* 0x000fce00078e0072 */
.L_x_3103:
[----:B------:R-:W-:Y:S05]  /*a2d0*/  BSYNC B2 ;  /* 0x0000000000027941 */ /* 0x000fea0003800000 */
.L_x_3101:
        /* <DEDUP_REMOVED lines=18> */
.L_x_3107:
[----:B------:R-:W-:Y:S05]  /*a400*/  BSYNC B3 ;  /* 0x0000000000037941 */ /* 0x000fea0003800000 */
.L_x_3106:
        /* <DEDUP_REMOVED lines=44> */
.L_x_3105:
[----:B------:R-:W-:Y:S05]  /*a6d0*/  BSYNC B2 ;  /* 0x0000000000027941 */ /* 0x000fea0003800000 */
.L_x_3104:
[----:B------:R-:W-:Y:S02]  /*a6e0*/  SHF.L.U32 R222, R222, 0x10, RZ ;  /* 0x00000010dede7819 */ /* 0x000fe400000006ff */
[----:B------:R-:W-:Y:S02]  /*a6f0*/  I2FP.F32.U32 R65, R221 ;  /* 0x000000dd00417245 */ /* 0x000fe40000201000 */
[----:B------:R-:W-:Y:S01]  /*a700*/  SEL R66, RZ, 0x100, P4 ;  /* 0x00000100ff427807 */ /* 0x000fe20002000000 */
[----:B------:R-:W-:Y:S01]  /*a710*/  FMUL.FTZ R222, R222, R215 ;  /* 0x000000d7dede7220 */ /* 0x000fe20000410000 */
[----:B------:R-:W-:Y:S01]  /*a720*/  @P0 PRMT R64, R63, 0x7632, R64 ;  /* 0x000076323f400816 */ /* 0x000fe20000000040 */
[----:B------:R-:W-:Y:S01]  /*a730*/  FFMA.FTZ R220, R65, R220, 1.1641532182693481445e-10 ;  /* 0x2f00000041dc7423 */ /* 0x000fe200000100dc */
[----:B------:R-:W-:Y:S01]  /*a740*/  SEL R219, RZ, 0x10000, P5 ;  /* 0x00010000ffdb7807 */ /* 0x000fe20002800000 */
[----:B------:R-:W-:Y:S01]  /*a750*/  FMUL.FTZ R222, R222, R209 ;  /* 0x000000d1dede7220 */ /* 0x000fe20000410000 */
[----:B------:R-:W-:Y:S01]  /*a760*/  LOP3.LUT P5, RZ, R49, 0x2, RZ, 0xc0, !PT ;  /* 0x0000000231ff7812 */ /* 0x000fe200078ac0ff */
[----:B------:R-:W-:Y:S01]  /*a770*/  @P0 IMAD.U32 R64, R64, 0x10000, RZ ;  /* 0x0001000040400824 */ /* 0x000fe200078e00ff */
[----:B------:R-:W-:-:S02]  /*a780*/  FSETP.GTU.FTZ.AND P4, PT, R220, R217, PT ;  /* 0x000000d9dc00720b */ /* 0x000fc40003f9c000 */
[----:B------:R-:W-:Y:S02]  /*a790*/  SEL R224, RZ, 0x1, P1 ;  /* 0x00000001ffe07807 */ /* 0x000fe40000800000 */
[----:B------:R-:W-:Y:S02]  /*a7a0*/  FSEL R209, R222, RZ, !P4 ;  /* 0x000000ffded17208 */ /* 0x000fe40006000000 */
[----:B------:R-:W-:Y:S01]  /*a7b0*/  SEL R222, RZ, 0x1, P5 ;  /* 0x00000001ffde7807 */ /* 0x000fe20002800000 */
[----:B------:R-:W-:Y:S01]  /*a7c0*/  IMAD.WIDE.U32 R224, R224, 0x10000, RZ ;  /* 0x00010000e0e07825 */ /* 0x000fe200078e00ff */
[----:B------:R-:W-:-:S03]  /*a7d0*/  SEL R218, RZ, 0x1000000, P4 ;  /* 0x01000000ffda7807 */ /* 0x000fc60002000000 */
[----:B------:R-:W-:Y:S01]  /*a7e0*/  FMUL.FTZ R209, R150, R209 ;  /* 0x000000d196d17220 */ /* 0x000fe20000410000 */
[----:B------:R-:W-:Y:S01]  /*a7f0*/  LOP3.LUT P6, RZ, R49, 0x4, RZ, 0xc0, !PT ;  /* 0x0000000431ff7812 */ /* 0x000fe200078cc0ff */
[----:B------:R-:W-:Y:S01]  /*a800*/  IMAD.WIDE.U32 R222, R222, 0x100, RZ ;  /* 0x00000100dede7825 */ /* 0x000fe200078e00ff */
[----:B------:R-:W-:-:S03]  /*a810*/  SEL R217, RZ, 0x1, P3 ;  /* 0x00000001ffd97807 */ /* 0x000fc60001800000 */
[----:B------:R-:W-:Y:S01]  /*a820*/  @P0 FADD.FTZ R209, R64, R209 ;  /* 0x000000d140d10221 */ /* 0x000fe20000010000 */
[----:B------:R-:W-:Y:S02]  /*a830*/  SEL R64, RZ, 0x1, P2 ;  /* 0x00000001ff407807 */ /* 0x000fe40001000000 */
[----:B------:R-:W-:Y:S02]  /*a840*/  LEA R220, P0, R216, UR30, 0x4 ;  /* 0x0000001ed8dc7c11 */ /* 0x000fe4000f8020ff */
[----:B------:R-:W-:Y:S01]  /*a850*/  SEL R67, RZ, 0x1, P6 ;  /* 0x00000001ff437807 */ /* 0x000fe20003000000 */
[----:B------:R-:W-:Y:S01]  /*a860*/  IMAD.WIDE.U32 R64, R64, 0x1000000, RZ ;  /* 0x0100000040407825 */ /* 0x000fe200078e00ff */
[----:B------:R-:W-:Y:S02]  /*a870*/  LEA.HI.X R221, R216, UR31, RZ, 0x4, P0 ;  /* 0x0000001fd8dd7c11 */ /* 0x000fe400080f24ff */
[----:B------:R-:W-:Y:S02]  /*a880*/  LOP3.LUT R222, R222, R64, R224, 0xfe, !PT ;  /* 0x00000040dede7212 */ /* 0x000fe400078efee0 */
[----:B------:R-:W-:-:S02]  /*a890*/  LOP3.LUT R64, R66, R218, R219, 0xfe, !PT ;  /* 0x000000da42407212 */ /* 0x000fc400078efedb */
[----:B------:R-:W-:Y:S02]  /*a8a0*/  LEA R218, P0, R216, UR32, 0x3 ;  /* 0x00000020d8da7c11 */ /* 0x000fe4000f8018ff */
[----:B------:R-:W-:Y:S02]  /*a8b0*/  LOP3.LUT R217, R65, R64, R217, 0xfe, !PT ;  /* 0x0000004041d97212 */ /* 0x000fe400078efed9 */
        /* <DEDUP_REMOVED lines=10> */
.L_x_3051:
[----:B------:R-:W-:Y:S05]  /*a960*/  BSYNC B1 ;  /* 0x0000000000017941 */ /* 0x000fea0003800000 */
.L_x_3050:
        /* <DEDUP_REMOVED lines=23> */
.L_x_3111:
[----:B------:R-:W-:-:S07]  /*aae0*/  IMAD.MOV.U32 R168, RZ, RZ, R114 ;  /* 0x000000ffffa87224 */ /* 0x000fce00078e0072 */
.L_x_3112:
[----:B------:R-:W-:Y:S05]  /*aaf0*/  BSYNC B2 ;  /* 0x0000000000027941 */ /* 0x000fea0003800000 */
.L_x_3110:
        /* <DEDUP_REMOVED lines=16> */
.L_x_3116:
[----:B------:R-:W-:Y:S05]  /*ac00*/  BSYNC B3 ;  /* 0x0000000000037941 */ /* 0x000fea0003800000 */
.L_x_3115:
        /* <DEDUP_REMOVED lines=44> */
.L_x_3114:
[----:B------:R-:W-:Y:S05]  /*aed0*/  BSYNC B2 ;  /* 0x0000000000027941 */ /* 0x000fea0003800000 */
.L_x_3113:
        /* <DEDUP_REMOVED lines=28> */
.L_x_3118:
[----:B------:R-:W-:-:S07]  /*b0a0*/  IMAD.MOV.U32 R177, RZ, RZ, R114 ;  /* 0x000000ffffb17224 */ /* 0x000fce00078e0072 */
.L_x_3119:
[----:B------:R-:W-:Y:S05]  /*b0b0*/  BSYNC B2 ;  /* 0x0000000000027941 */ /* 0x000fea0003800000 */
.L_x_3117:
        /* <DEDUP_REMOVED lines=16> */
.L_x_3123:
[----:B------:R-:W-:Y:S05]  /*b1c0*/  BSYNC B3 ;  /* 0x0000000000037941 */ /* 0x000fea0003800000 */
.L_x_3122:
        /* <DEDUP_REMOVED lines=44> */
.L_x_3121:
[----:B------:R-:W-:Y:S05]  /*b490*/  BSYNC B2 ;  /* 0x0000000000027941 */ /* 0x000fea0003800000 */
.L_x_3120:
        /* <DEDUP_REMOVED lines=25> */
.L_x_3125:
[----:B------:R-:W-:-:S07]  /*b630*/  MOV R64, R114 ;  /* 0x0000007200407202 */ /* 0x000fce0000000f00 */
.L_x_3126:
[----:B------:R-:W-:Y:S05]  /*b640*/  BSYNC B2 ;  /* 0x0000000000027941 */ /* 0x000fea0003800000 */
.L_x_3124:
        /* <DEDUP_REMOVED lines=16> */
.L_x_3130:
[----:B------:R-:W-:Y:S05]  /*b750*/  BSYNC B3 ;  /* 0x0000000000037941 */ /* 0x000fea0003800000 */
.L_x_3129:
        /* <DEDUP_REMOVED lines=44> */
.L_x_3128:
[----:B------:R-:W-:Y:S05]  /*ba20*/  BSYNC B2 ;  /* 0x0000000000027941 */ /* 0x000fea0003800000 */
.L_x_3127:
        /* <DEDUP_REMOVED lines=23> */
.L_x_3132:
[----:B------:R-:W-:-:S07]  /*bba0*/  IMAD.MOV.U32 R190, RZ, RZ, R114 ;  /* 0x000000ffffbe7224 */ /* 0x000fce00078e0072 */
.L_x_3133:
[----:B------:R-:W-:Y:S05]  /*bbb0*/  BSYNC B2 ;  /* 0x0000000000027941 */ /* 0x000fea0003800000 */
.L_x_3131:
        /* <DEDUP_REMOVED lines=16> */
.L_x_3137:
[----:B------:R-:W-:Y:S05]  /*bcc0*/  BSYNC B3 ;  /* 0x0000000000037941 */ /* 0x000fea0003800000 */
.L_x_3136:
        /* <DEDUP_REMOVED lines=44> */
.L_x_3135:
[----:B------:R-:W-:Y:S05]  /*bf90*/  BSYNC B2 ;  /* 0x0000000000027941 */ /* 0x000fea0003800000 */
.L_x_3134:
        /* <DEDUP_REMOVED lines=23> */
.L_x_3139:
[----:B------:R-:W-:-:S07]  /*c110*/  MOV R190, R114 ;  /* 0x0000007200be7202 */ /* 0x000fce0000000f00 */
.L_x_3140:
[----:B------:R-:W-:Y:S05]  /*c120*/  BSYNC B2 ;  /* 0x0000000000027941 */ /* 0x000fea0003800000 */
.L_x_3138:
        /* <DEDUP_REMOVED lines=16> */
.L_x_3144:
[----:B------:R-:W-:Y:S05]  /*c230*/  BSYNC B3 ;  /* 0x0000000000037941 */ /* 0x000fea0003800000 */
.L_x_3143:
        /* <DEDUP_REMOVED lines=44> */
.L_x_3142:
[----:B------:R-:W-:Y:S05]  /*c500*/  BSYNC B2 ;  /* 0x0000000000027941 */ /* 0x000fea0003800000 */
.L_x_3141:
        /* <DEDUP_REMOVED lines=23> */
.L_x_3146:
[----:B------:R-:W-:-:S07]  /*c680*/  IMAD.MOV.U32 R201, RZ, RZ, R114 ;  /* 0x000000ffffc97224 */ /* 0x000fce00078e0072 */
.L_x_3147:
[----:B------:R-:W-:Y:S05]  /*c690*/  BSYNC B2 ;  /* 0x0000000000027941 */ /* 0x000fea0003800000 */
.L_x_3145:
        /* <DEDUP_REMOVED lines=16> */
.L_x_3151:
[----:B------:R-:W-:Y:S05]  /*c7a0*/  BSYNC B3 ;  /* 0x0000000000037941 */ /* 0x000fea0003800000 */
.L_x_3150:
        /* <DEDUP_REMOVED lines=44> */
.L_x_3149:
[----:B------:R-:W-:Y:S05]  /*ca70*/  BSYNC B2 ;  /* 0x0000000000027941 */ /* 0x000fea0003800000 */
.L_x_3148:
        /* <DEDUP_REMOVED lines=23> */
.L_x_3153:
[----:B------:R-:W-:-:S07]  /*cbf0*/  MOV R66, R114 ;  /* 0x0000007200427202 */ /* 0x000fce0000000f00 */
.L_x_3154:
[----:B------:R-:W-:Y:S05]  /*cc00*/  BSYNC B2 ;  /* 0x0000000000027941 */ /* 0x000fea0003800000 */
.L_x_3152:
        /* <DEDUP_REMOVED lines=16> */
.L_x_3158:
[----:B------:R-:W-:Y:S05]  /*cd10*/  BSYNC B3 ;  /* 0x0000000000037941 */ /* 0x000fea0003800000 */
.L_x_3157:
        /* <DEDUP_REMOVED lines=44> */
.L_x_3156:
[----:B------:R-:W-:Y:S05]  /*cfe0*/  BSYNC B2 ;  /* 0x0000000000027941 */ /* 0x000fea0003800000 */
.L_x_3155:
        /* <DEDUP_REMOVED lines=23> */
.L_x_3160:
[----:B------:R-:W-:-:S07]  /*d160*/  IMAD.MOV.U32 R221, RZ, RZ, R114 ;  /* 0x000000ffffdd7224 */ /* 0x000fce00078e0072 */
.L_x_3161:
[----:B------:R-:W-:Y:S05]  /*d170*/  BSYNC B2 ;  /* 0x0000000000027941 */ /* 0x000fea0003800000 */
.L_x_3159:
        /* <DEDUP_REMOVED lines=18> */
.L_x_3165:
[----:B------:R-:W-:Y:S05]  /*d2a0*/  BSYNC B3 ;  /* 0x0000000000037941 */ /* 0x000fea0003800000 */
.L_x_3164:
        /* <DEDUP_REMOVED lines=44> */
.L_x_3163:
[----:B------:R-:W-:Y:S05]  /*d570*/  BSYNC B2 ;  /* 0x0000000000027941 */ /* 0x000fea0003800000 */
.L_x_3162:
        /* <DEDUP_REMOVED lines=40> */
.L_x_3109:
[----:B------:R-:W-:Y:S05]  /*d800*/  BSYNC B1 ;  /* 0x0000000000017941 */ /* 0x000fea0003800000 */
.L_x_3108:
        /* <DEDUP_REMOVED lines=23> */
.L_x_3169:
[----:B------:R-:W-:-:S07]  /*d980*/  IMAD.MOV.U32 R169, RZ, RZ, R114 ;  /* 0x000000ffffa97224 */ /* 0x000fce00078e0072 */
.L_x_3170:
[----:B------:R-:W-:Y:S05]  /*d990*/  BSYNC B2 ;  /* 0x0000000000027941 */ /* 0x000fea0003800000 */
.L_x_3168:
        /* <DEDUP_REMOVED lines=16> */
.L_x_3174:
[----:B------:R-:W-:Y:S05]  /*daa0*/  BSYNC B3 ;  /* 0x0000000000037941 */ /* 0x000fea0003800000 */
.L_x_3173:
        /* <DEDUP_REMOVED lines=44> */
.L_x_3172:
[----:B------:R-:W-:Y:S05]  /*dd70*/  BSYNC B2 ;  /* 0x0000000000027941 */ /* 0x000fea0003800000 */
.L_x_3171:
[----:B------:R-:W0:Y:S01]  /*dd80*/  LDC R217, c[0x0][0x294] ;  /* 0x0000a500ffd97b82 */ /* 0x000e220000000800 */
[----:B------:R-:W-:Y:S01]  /*dd90*/  HFMA2.MMA R220, -RZ, RZ, 0.1171875, 0 ;  /* 0x2f800000ffdc7435 */ /* 0x000fe200000001ff */
[----:B------:R-:W-:Y:S01]  /*dda0*/  I2FP.F32.U32 R169, R169 ;  /* 0x000000a900a97245 */ /* 0x000fe20000201000 */
[C---:B-----5:R-:W-:Y:S01]  /*ddb0*/  IMAD.U32 R192, R64.reuse, 0x10000, RZ ;  /* 0x0001000040c07824 */ /* 0x060fe200078e00ff */
[----:B------:R-:W-:Y:S01]  /*ddc0*/  LOP3.LUT R49, R49, 0xfffffffb, RZ, 0xc0, !PT ;  /* 0xfffffffb31317812 */ /* 0x000fe200078ec0ff */
[----:B------:R-:W-:Y:S01]  /*ddd0*/  BSSY B2, `(.L_x_3175) ;  /* 0x0000018000027945 */ /* 0x000fe20003800000 */
[----:B------:R-:W-:Y:S01]  /*dde0*/  PRMT R64, R64, 0x7632, R64 ;  /* 0x0000763240407816 */ /* 0x000fe20000000040 */
[----:B------:R-:W-:Y:S01]  /*ddf0*/  VIADD R191, R180, 0x1 ;  /* 0x00000001b4bf7836 */ /* 0x000fe20000000000 */
[----:B------:R-:W1:Y:S03]  /*de00*/  LDC R210, c[0x0][0x298] ;  /* 0x0000a600ffd27b82 */ /* 0x000e660000000800 */
[----:B------:R-:W-:Y:S01]  /*de10*/  FFMA.FTZ R162, R169, R220, 1.1641532182693481445e-10 ;  /* 0x2f000000a9a27423 */ /* 0x000fe200000100dc */
[----:B------:R-:W-:-:S04]  /*de20*/  FMUL.FTZ R169, R192, R215 ;  /* 0x000000d7c0a97220 */ /* 0x000fc80000410000 */
        /* <DEDUP_REMOVED lines=17> */
.L_x_3176:
[----:B------:R-:W-:-:S07]  /*df40*/  IMAD.MOV.U32 R179, RZ, RZ, R114 ;  /* 0x000000ffffb37224 */ /* 0x000fce00078e0072 */
.L_x_3177:
[----:B------:R-:W-:Y:S05]  /*df50*/  BSYNC B2 ;  /* 0x0000000000027941 */ /* 0x000fea0003800000 */
.L_x_3175:
        /* <DEDUP_REMOVED lines=16> */
.L_x_3181:
[----:B------:R-:W-:Y:S05]  /*e060*/  BSYNC B3 ;  /* 0x0000000000037941 */ /* 0x000fea0003800000 */
.L_x_3180:
        /* <DEDUP_REMOVED lines=44> */
.L_x_3179:
[----:B------:R-:W-:Y:S05]  /*e330*/  BSYNC B2 ;  /* 0x0000000000027941 */ /* 0x000fea0003800000 */
.L_x_3178:
[----:B------:R-:W-:Y:S01]  /*e340*/  I2FP.F32.U32 R179, R179 ;  /* 0x000000b300b37245 */ /* 0x000fe20000201000 */
[----:B------:R-:W-:Y:S01]  /*e350*/  BSSY B2, `(.L_x_3182) ;  /* 0x0000019000027945 */ /* 0x000fe20003800000 */
[----:B------:R-:W-:Y:S02]  /*e360*/  SHF.L.U32 R162, R64, 0x10, RZ ;  /* 0x0000001040a27819 */ /* 0x000fe400000006ff */
[----:B------:R-:W-:Y:S01]  /*e370*/  LOP3.LUT R49, R49, 0xfffffffd, RZ, 0xc0, !PT ;  /* 0xfffffffd31317812 */ /* 0x000fe200078ec0ff */
[----:B------:R-:W-:Y:S01]  /*e380*/  FFMA.FTZ R64, R179, R220, 1.1641532182693481445e-10 ;  /* 0x2f000000b3407423 */ /* 0x000fe200000100dc */
[----:B------:R-:W-:Y:S01]  /*e390*/  IADD3 R203, R191, 0x1, RZ ;  /* 0x00000001bfcb7810 */ /* 0x000fe20007ffe0ff */
[----:B------:R-:W-:Y:S01]  /*e3a0*/  FMUL.FTZ R179, R162, R215 ;  /* 0x000000d7a2b37220 */ /* 0x000fe20000410000 */
[----:B------:R-:W-:Y:S02]  /*e3b0*/  @P0 PRMT R162, R60, 0x7632, R162 ;  /* 0x000076323ca20816 */ /* 0x000fe400000000a2 */
[----:B------:R-:W-:Y:S01]  /*e3c0*/  FSETP.GTU.FTZ.AND P1, PT, R64, R217, PT ;  /* 0x000000d94000720b */ /* 0x000fe20003f3c000 */
[----:B------:R-:W-:-:S05]  /*e3d0*/  FMUL.FTZ R179, R179, R210 ;  /* 0x000000d2b3b37220 */ /* 0x000fca0000410000 */
[----:B------:R-:W-:Y:S01]  /*e3e0*/  FSEL R180, R179, RZ, !P1 ;  /* 0x000000ffb3b47208 */ /* 0x000fe20004800000 */
[----:B------:R-:W-:-:S04]  /*e3f0*/  @P0 IMAD.U32 R179, R162, 0x10000, RZ ;  /* 0x00010000a2b30824 */ /* 0x000fc800078e00ff */
        /* <DEDUP_REMOVED lines=13> */
.L_x_3183:
[----:B------:R-:W-:-:S07]  /*e4d0*/  MOV R64, R114 ;  /* 0x0000007200407202 */ /* 0x000fce0000000f00 */
.L_x_3184:
[----:B------:R-:W-:Y:S05]  /*e4e0*/  BSYNC B2 ;  /* 0x0000000000027941 */ /* 0x000fea0003800000 */
.L_x_3182:
        /* <DEDUP_REMOVED lines=16> */
.L_x_3188:
[----:B------:R-:W-:Y:S05]  /*e5f0*/  BSYNC B3 ;  /* 0x0000000000037941 */ /* 0x000fea0003800000 */
.L_x_3187:
        /* <DEDUP_REMOVED lines=44> */
.L_x_3186:
[----:B------:R-:W-:Y:S05]  /*e8c0*/  BSYNC B2 ;  /* 0x0000000000027941 */ /* 0x000fea0003800000 */
.L_x_3185:
        /* <DEDUP_REMOVED lines=23> */
.L_x_3190:
[----:B------:R-:W-:-:S07]  /*ea40*/  IMAD.MOV.U32 R192, RZ, RZ, R114 ;  /* 0x000000ffffc07224 */ /* 0x000fce00078e0072 */
.L_x_3191:
[----:B------:R-:W-:Y:S05]  /*ea50*/  BSYNC B2 ;  /* 0x0000000000027941 */ /* 0x000fea0003800000 */
.L_x_3189:
        /* <DEDUP_REMOVED lines=16> */
.L_x_3195:
[----:B------:R-:W-:Y:S05]  /*eb60*/  BSYNC B3 ;  /* 0x0000000000037941 */ /* 0x000fea0003800000 */
.L_x_3194:
        /* <DEDUP_REMOVED lines=44> */
.L_x_3193:
[----:B------:R-:W-:Y:S05]  /*ee30*/  BSYNC B2 ;  /* 0x0000000000027941 */ /* 0x000fea0003800000 */
.L_x_3192:
[----:B------:R-:W-:Y:S01]  /*ee40*/  I2FP.F32.U32 R65, R192 ;  /* 0x000000c000417245 */ /* 0x000fe20000201000 */
[----:B------:R-:W-:Y:S01]  /*ee50*/  BSSY B2, `(.L_x_3196) ;  /* 0x0000017000027945 */ /* 0x000fe20003800000 */
[----:B------:R-:W-:Y:S02]  /*ee60*/  SHF.L.U32 R162, R191, 0x10, RZ ;  /* 0x00000010bfa27819 */ /* 0x000fe400000006ff */
[C---:B------:R-:W-:Y:S01]  /*ee70*/  ISETP.NE.AND P3, PT, R204.reuse, 0x1, PT ;  /* 0x00000001cc00780c */ /* 0x040fe20003f65270 */
[----:B------:R-:W-:Y:S01]  /*ee80*/  FFMA.FTZ R64, R65, R220, 1.1641532182693481445e-10 ;  /* 0x2f00000041407423 */ /* 0x000fe200000100dc */
[----:B------:R-:W-:Y:S01]  /*ee90*/  IADD3 R218, R204, 0x1, RZ ;  /* 0x00000001ccda7810 */ /* 0x000fe20007ffe0ff */
[----:B------:R-:W-:Y:S01]  /*eea0*/  FMUL.FTZ R65, R162, R215 ;  /* 0x000000d7a2417220 */ /* 0x000fe20000410000 */
[----:B------:R-:W-:Y:S02]  /*eeb0*/  @P0 PRMT R162, R61, 0x7632, R162 ;  /* 0x000076323da20816 */ /* 0x000fe400000000a2 */
[----:B------:R-:W-:Y:S01]  /*eec0*/  FSETP.GTU.FTZ.AND P2, PT, R64, R217, PT ;  /* 0x000000d94000720b */ /* 0x000fe20003f5c000 */
[----:B------:R-:W-:-:S02]  /*eed0*/  FMUL.FTZ R65, R65, R210 ;  /* 0x000000d241417220 */ /* 0x000fc40000410000 */
[----:B------:R-:W-:-:S03]  /*eee0*/  @P0 IMAD.U32 R191, R162, 0x10000, RZ ;  /* 0x00010000a2bf0824 */ /* 0x000fc600078e00ff */
        /* <DEDUP_REMOVED lines=12> */
.L_x_3197:
[----:B------:R-:W-:-:S07]  /*efb0*/  MOV R191, R114 ;  /* 0x0000007200bf7202 */ /* 0x000fce0000000f00 */
.L_x_3198:
[----:B------:R-:W-:Y:S05]  /*efc0*/  BSYNC B2 ;  /* 0x0000000000027941 */ /* 0x000fea0003800000 */
.L_x_3196:
        /* <DEDUP_REMOVED lines=16> */
.L_x_3202:
[----:B------:R-:W-:Y:S05]  /*f0d0*/  BSYNC B3 ;  /* 0x0000000000037941 */ /* 0x000fea0003800000 */
.L_x_3201:
        /* <DEDUP_REMOVED lines=44> */
.L_x_3200:
[----:B------:R-:W-:Y:S05]  /*f3a0*/  BSYNC B2 ;  /* 0x0000000000027941 */ /* 0x000fea0003800000 */
.L_x_3199:
[----:B------:R-:W-:Y:S01]  /*f3b0*/  I2FP.F32.U32 R65, R191 ;  /* 0x000000bf00417245 */ /* 0x000fe20000201000 */
[----:B------:R-:W-:Y:S01]  /*f3c0*/  IMAD.U32 R162, R66, 0x10000, RZ ;  /* 0x0001000042a27824 */ /* 0x000fe200078e00ff */
[----:B------:R-:W-:Y:S01]  /*f3d0*/  ISETP.NE.AND P4, PT, R218, 0x1, PT ;  /* 0x00000001da00780c */ /* 0x000fe20003f85270 */
        /* <DEDUP_REMOVED lines=20> */
.L_x_3204:
[----:B------:R-:W-:-:S07]  /*f520*/  IMAD.MOV.U32 R203, RZ, RZ, R114 ;  /* 0x000000ffffcb7224 */ /* 0x000fce00078e0072 */
.L_x_3205:
[----:B------:R-:W-:Y:S05]  /*f530*/  BSYNC B2 ;  /* 0x0000000000027941 */ /* 0x000fea0003800000 */
.L_x_3203:
        /* <DEDUP_REMOVED lines=16> */
.L_x_3209:
[----:B------:R-:W-:Y:S05]  /*f640*/  BSYNC B3 ;  /* 0x0000000000037941 */ /* 0x000fea0003800000 */
.L_x_3208:
        /* <DEDUP_REMOVED lines=44> */
.L_x_3207:
[----:B------:R-:W-:Y:S05]  /*f910*/  BSYNC B2 ;  /* 0x0000000000027941 */ /* 0x000fea0003800000 */
.L_x_3206:
        /* <DEDUP_REMOVED lines=23> */
.L_x_3211:
[----:B------:R-:W-:-:S07]  /*fa90*/  MOV R66, R114 ;  /* 0x0000007200427202 */ /* 0x000fce0000000f00 */
.L_x_3212:
[----:B------:R-:W-:Y:S05]  /*faa0*/  BSYNC B2 ;  /* 0x0000000000027941 */ /* 0x000fea0003800000 */
.L_x_3210:
        /* <DEDUP_REMOVED lines=16> */
.L_x_3216:
[----:B------:R-:W-:Y:S05]  /*fbb0*/  BSYNC B3 ;  /* 0x0000000000037941 */ /* 0x000fea0003800000 */
.L_x_3215:
        /* <DEDUP_REMOVED lines=44> */
.L_x_3214:
[----:B------:R-:W-:Y:S05]  /*fe80*/  BSYNC B2 ;  /* 0x0000000000027941 */ /* 0x000fea0003800000 */
.L_x_3213:
        /* <DEDUP_REMOVED lines=23> */
.L_x_3218:
[----:B------:R-:W-:-:S07]  /*10000*/  IMAD.MOV.U32 R221, RZ, RZ, R114 ;  /* 0x000000ffffdd7224 */ /* 0x000fce00078e0072 */
.L_x_3219:
[----:B------:R-:W-:Y:S05]  /*10010*/  BSYNC B2 ;  /* 0x0000000000027941 */ /* 0x000fea0003800000 */
.L_x_3217:
        /* <DEDUP_REMOVED lines=18> */
.L_x_3223:
[----:B------:R-:W-:Y:S05]  /*10140*/  BSYNC B3 ;  /* 0x0000000000037941 */ /* 0x000fea0003800000 */
.L_x_3222:
        /* <DEDUP_REMOVED lines=44> */
.L_x_3221:
[----:B------:R-:W-:Y:S05]  /*10410*/  BSYNC B2 ;  /* 0x0000000000027941 */ /* 0x000fea0003800000 */
.L_x_3220:
        /* <DEDUP_REMOVED lines=20> */
[----:B------:R-:W-:Y:S01]  /*10560*/  LEA R220, P0, R216, UR30, 0x4 ;  /* 0x0000001ed8dc7c11 */ /* 0x000fe2000f8020ff */
[----:B------:R-:W-:Y:S01]  /*10570*/  IMAD.WIDE.U32 R64, R64, 0x1000000, RZ ;  /* 0x0100000040407825 */ /* 0x000fe200078e00ff */
[----:B------:R-:W-:Y:S02]  /*10580*/  SEL R217, RZ, 0x1, P3 ;  /* 0x00000001ffd97807 */ /* 0x000fe40001800000 */
        /* <DEDUP_REMOVED lines=17> */
.L_x_3167:
[----:B------:R-:W-:Y:S05]  /*106a0*/  BSYNC B1 ;  /* 0x0000000000017941 */ /* 0x000fea0003800000 */
.L_x_3166:
        /* <DEDUP_REMOVED lines=23> */
.L_x_3227:
[----:B------:R-:W-:-:S07]  /*10820*/  IMAD.MOV.U32 R170, RZ, RZ, R114 ;  /* 0x000000ffffaa7224 */ /* 0x000fce00078e0072 */
.L_x_3228:
[----:B------:R-:W-:Y:S05]  /*10830*/  BSYNC B2 ;  /* 0x0000000000027941 */ /* 0x000fea0003800000 */
.L_x_3226:
        /* <DEDUP_REMOVED lines=16> */
.L_x_3232:
[----:B------:R-:W-:Y:S05]  /*10940*/  BSYNC B3 ;  /* 0x0000000000037941 */ /* 0x000fea0003800000 */
.L_x_3231:
        /* <DEDUP_REMOVED lines=44> */
.L_x_3230:
[----:B------:R-:W-:Y:S05]  /*10c10*/  BSYNC B2 ;  /* 0x0000000000027941 */ /* 0x000fea0003800000 */
.L_x_3229:
        /* <DEDUP_REMOVED lines=28> */
.L_x_3234:
[----:B------:R-:W-:-:S07]  /*10de0*/  IMAD.MOV.U32 R181, RZ, RZ, R114 ;  /* 0x000000ffffb57224 */ /* 0x000fce00078e0072 */
.L_x_3235:
[----:B------:R-:W-:Y:S05]  /*10df0*/  BSYNC B2 ;  /* 0x0000000000027941 */ /* 0x000fea0003800000 */
.L_x_3233:
        /* <DEDUP_REMOVED lines=16> */
.L_x_3239:
[----:B------:R-:W-:Y:S05]  /*10f00*/  BSYNC B3 ;  /* 0x0000000000037941 */ /* 0x000fea0003800000 */
.L_x_3238:
        /* <DEDUP_REMOVED lines=44> */
.L_x_3237:
[----:B------:R-:W-:Y:S05]  /*111d0*/  BSYNC B2 ;  /* 0x0000000000027941 */ /* 0x000fea0003800000 */
.L_x_3236:
        /* <DEDUP_REMOVED lines=25> */
.L_x_3241:
[----:B------:R-:W-:-:S07]  /*11370*/  MOV R64, R114 ;  /* 0x0000007200407202 */ /* 0x000fce0000000f00 */
.L_x_3242:
[----:B------:R-:W-:Y:S05]  /*11380*/  BSYNC B2 ;  /* 0x0000000000027941 */ /* 0x000fea0003800000 */
.L_x_3240:
        /* <DEDUP_REMOVED lines=16> */
.L_x_3246:
[----:B------:R-:W-:Y:S05]  /*11490*/  BSYNC B3 ;  /* 0x0000000000037941 */ /* 0x000fea0003800000 */
.L_x_3245:
        /* <DEDUP_REMOVED lines=44> */
.L_x_3244:
[----:B------:R-:W-:Y:S05]  /*11760*/  BSYNC B2 ;  /* 0x0000000000027941 */ /* 0x000fea0003800000 */
.L_x_3243:
        /* <DEDUP_REMOVED lines=23> */
.L_x_3248:
[----:B------:R-:W-:-:S07]  /*118e0*/  IMAD.MOV.U32 R194, RZ, RZ, R114 ;  /* 0x000000ffffc27224 */ /* 0x000fce00078e0072 */
.L_x_3249:
[----:B------:R-:W-:Y:S05]  /*118f0*/  BSYNC B2 ;  /* 0x0000000000027941 */ /* 0x000fea0003800000 */
.L_x_3247:
        /* <DEDUP_REMOVED lines=16> */
.L_x_3253:
[----:B------:R-:W-:Y:S05]  /*11a00*/  BSYNC B3 ;  /* 0x0000000000037941 */ /* 0x000fea0003800000 */
.L_x_3252:
        /* <DEDUP_REMOVED lines=44> */
.L_x_3251:
[----:B------:R-:W-:Y:S05]  /*11cd0*/  BSYNC B2 ;  /* 0x0000000000027941 */ /* 0x000fea0003800000 */
.L_x_3250:
        /* <DEDUP_REMOVED lines=23> */
.L_x_3255:
[----:B------:R-:W-:-:S07]  /*11e50*/  MOV R194, R114 ;  /* 0x0000007200c27202 */ /* 0x000fce0000000f00 */
.L_x_3256:
[----:B------:R-:W-:Y:S05]  /*11e60*/  BSYNC B2 ;  /* 0x0000000000027941 */ /* 0x000fea0003800000 */
.L_x_3254:
        /* <DEDUP_REMOVED lines=16> */
.L_x_3260:
[----:B------:R-:W-:Y:S05]  /*11f70*/  BSYNC B3 ;  /* 0x0000000000037941 */ /* 0x000fea0003800000 */
.L_x_3259:
        /* <DEDUP_REMOVED lines=44> */
.L_x_3258:
[----:B------:R-:W-:Y:S05]  /*12240*/  BSYNC B2 ;  /* 0x0000000000027941 */ /* 0x000fea0003800000 */
.L_x_3257:
        /* <DEDUP_REMOVED lines=23> */
.L_x_3262:
[----:B------:R-:W-:-:S07]  /*123c0*/  IMAD.MOV.U32 R205, RZ, RZ, R114 ;  /* 0x000000ffffcd7224 */ /* 0x000fce00078e0072 */
.L_x_3263:
[----:B------:R-:W-:Y:S05]  /*123d0*/  BSYNC B2 ;  /* 0x0000000000027941 */ /* 0x000fea0003800000 */
.L_x_3261:
        /* <DEDUP_REMOVED lines=16> */
.L_x_3267:
[----:B------:R-:W-:Y:S05]  /*124e0*/  BSYNC B3 ;  /* 0x0000000000037941 */ /* 0x000fea0003800000 */
.L_x_3266:
        /* <DEDUP_REMOVED lines=44> */
.L_x_3265:
[----:B------:R-:W-:Y:S05]  /*127b0*/  BSYNC B2 ;  /* 0x0000000000027941 */ /* 0x000fea0003800000 */
.L_x_3264:
        /* <DEDUP_REMOVED lines=23> */
.L_x_3269:
[----:B------:R-:W-:-:S07]  /*12930*/  MOV R66, R114 ;  /* 0x0000007200427202 */ /* 0x000fce0000000f00 */
.L_x_3270:
[----:B------:R-:W-:Y:S05]  /*12940*/  BSYNC B2 ;  /* 0x0000000000027941 */ /* 0x000fea0003800000 */
.L_x_3268:
        /* <DEDUP_REMOVED lines=16> */
.L_x_3274:
[----:B------:R-:W-:Y:S05]  /*12a50*/  BSYNC B3 ;  /* 0x0000000000037941 */ /* 0x000fea0003800000 */
.L_x_3273:
        /* <DEDUP_REMOVED lines=44> */
.L_x_3272:
[----:B------:R-:W-:Y:S05]  /*12d20*/  BSYNC B2 ;  /* 0x0000000000027941 */ /* 0x000fea0003800000 */
.L_x_3271:
        /* <DEDUP_REMOVED lines=23> */
.L_x_3276:
[----:B------:R-:W-:-:S07]  /*12ea0*/  IMAD.MOV.U32 R221, RZ, RZ, R114 ;  /* 0x000000ffffdd7224 */ /* 0x000fce00078e0072 */
.L_x_3277:
[----:B------:R-:W-:Y:S05]  /*12eb0*/  BSYNC B2 ;  /* 0x0000000000027941 */ /* 0x000fea0003800000 */
.L_x_3275:
        /* <DEDUP_REMOVED lines=18> */
.L_x_3281:
[----:B------:R-:W-:Y:S05]  /*12fe0*/  BSYNC B3 ;  /* 0x0000000000037941 */ /* 0x000fea0003800000 */
.L_x_3280:
        /* <DEDUP_REMOVED lines=44> */
.L_x_3279:
[----:B------:R-:W-:Y:S05]  /*132b0*/  BSYNC B2 ;  /* 0x0000000000027941 */ /* 0x000fea0003800000 */
.L_x_3278:
        /* <DEDUP_REMOVED lines=15> */
[----:B------:R-:W-:-:S03]  /*133b0*/  LOP3.LUT P6, RZ, R49, 0x4, RZ, 0xc0, !PT ;  /* 0x0000000431ff7812 */ /* 0x000fc600078cc0ff */
[----:B------:R-:W-:Y:S01]  /*133c0*/  FMUL.FTZ R213, R137, R222 ;  /* 0x000000de89d57220 */ /* 0x000fe20000410000 */
[----:B------:R-:W-:Y:S02]  /*133d0*/  SEL R222, RZ, 0x1, P5 ;  /* 0x00000001ffde7807 */ /* 0x000fe40002800000 */
[----:B------:R-:W-:Y:S01]  /*133e0*/  SEL R215, RZ, 0x1, P3 ;  /* 0x00000001ffd77807 */ /* 0x000fe20001800000 */
[----:B------:R-:W-:Y:S01]  /*133f0*/  @P0 FADD.FTZ R213, R64, R213 ;  /* 0x000000d540d50221 */ /* 0x000fe20000010000 */
[----:B------:R-:W-:Y:S01]  /*13400*/  SEL R64, RZ, 0x1, P2 ;  /* 0x00000001ff407807 */ /* 0x000fe20001000000 */
[----:B------:R-:W-:Y:S01]  /*13410*/  IMAD.WIDE.U32 R222, R222, 0x100, RZ ;  /* 0x00000100dede7825 */ /* 0x000fe200078e00ff */
[----:B------:R-:W-:Y:S02]  /*13420*/  LEA R220, P0, R216, UR30, 0x4 ;  /* 0x0000001ed8dc7c11 */ /* 0x000fe4000f8020ff */
[----:B------:R-:W-:Y:S01]  /*13430*/  SEL R67, RZ, 0x1, P6 ;  /* 0x00000001ff437807 */ /* 0x000fe20003000000 */
[----:B------:R-:W-:Y:S01]  /*13440*/  IMAD.WIDE.U32 R64, R64, 0x1000000, RZ ;  /* 0x0100000040407825 */ /* 0x000fe200078e00ff */
[----:B------:R-:W-:-:S02]  /*13450*/  LEA.HI.X R221, R216, UR31, RZ, 0x4, P0 ;  /* 0x0000001fd8dd7c11 */ /* 0x000fc400080f24ff */
[----:B------:R-:W-:Y:S02]  /*13460*/  LEA R218, P0, R216, UR32, 0x3 ;  /* 0x00000020d8da7c11 */ /* 0x000fe4000f8018ff */
[----:B------:R-:W-:Y:S02]  /*13470*/  LOP3.LUT R222, R222, R64, R224, 0xfe, !PT ;  /* 0x00000040dede7212 */ /* 0x000fe400078efee0 */
[----:B------:R-:W-:Y:S02]  /*13480*/  LOP3.LUT R64, R66, R217, R219, 0xfe, !PT ;  /* 0x000000d942407212 */ /* 0x000fe400078efedb */
[----:B------:R-:W-:Y:S02]  /*13490*/  LOP3.LUT R222, R222, R67, RZ, 0xfc, !PT ;  /* 0x00000043dede7212 */ /* 0x000fe400078efcff */
[----:B------:R-:W-:Y:S02]  /*134a0*/  LOP3.LUT R215, R65, R64, R215, 0xfe, !PT ;  /* 0x0000004041d77212 */ /* 0x000fe400078efed7 */
[----:B------:R-:W-:-:S02]  /*134b0*/  F2FP.BF16.F32.PACK_AB R66, R205, R194 ;  /* 0x000000c2cd42723e */ /* 0x000fc400000010ff */
[----:B------:R-:W-:Y:S02]  /*134c0*/  F2FP.BF16.F32.PACK_AB R65, R193, R182 ;  /* 0x000000b6c141723e */ /* 0x000fe400000010ff */
[----:B------:R-:W-:Y:S02]  /*134d0*/  F2FP.BF16.F32.PACK_AB R64, R181, R170 ;  /* 0x000000aab540723e */ /* 0x000fe400000010ff */
[----:B------:R-:W-:Y:S02]  /*134e0*/  F2FP.BF16.F32.PACK_AB R67, R213, R206 ;  /* 0x000000ced543723e */ /* 0x000fe400000010ff */
[----:B------:R-:W-:Y:S02]  /*134f0*/  LEA.HI.X R219, R216, UR33, RZ, 0x3, P0 ;  /* 0x00000021d8db7c11 */ /* 0x000fe400080f1cff */
[----:B------:R-:W-:Y:S01]  /*13500*/  LOP3.LUT R223, R223, R215, R225, 0xfe, !PT ;  /* 0x000000d7dfdf7212 */ /* 0x000fe200078efee1 */
[----:B------:R0:W-:Y:S04]  /*13510*/  STG.E.128 desc[UR4][R220.64], R64 ;  /* 0x00000040dc007986 */ /* 0x0001e8000c101d04 */
[----:B------:R0:W-:Y:S02]  /*13520*/  STG.E.64 desc[UR4][R218.64], R222 ;  /* 0x000000deda007986 */ /* 0x0001e4000c101b04 */
.L_x_3225:
[----:B------:R-:W-:Y:S05]  /*13530*/  BSYNC B1 ;  /* 0x0000000000017941 */ /* 0x000fea0003800000 */
.L_x_3224:
[----:B01234-:R-:W-:Y:S01]  /*13540*/  FADD.FTZ R64, RZ, R86 ;  /* 0x00000056ff407221 */ /* 0x01ffe20000010000 */
[----:B------:R-:W-:Y:S01]  /*13550*/  LOP3.LUT P0, RZ, R49, 0x8, RZ, 0xc0, !PT ;  /* 0x0000000831ff7812 */ /* 0x000fe2000780c0ff */
[----:B------:R-:W-:Y:S01]  /*13560*/  UMOV UR25, 0xffffffff ;  /* 0xffffffff00197882 */ /* 0x000fe20000000000 */
[----:B------:R-:W-:Y:S01]  /*13570*/  ISETP.GT.U32.AND P1, PT, R51, 0x5f, PT ;  /* 0x0000005f3300780c */ /* 0x000fe20003f24070 */
[----:B------:R-:W-:Y:S01]  /*13580*/  FADD.FTZ R64, R173, R64 ;  /* 0x00000040ad407221 */ /* 0x000fe20000010000 */
[C---:B------:R-:W-:Y:S02]  /*13590*/  ISETP.GT.U32.AND P2, PT, R51.reuse, 0x7f, PT ;  /* 0x0000007f3300780c */ /* 0x040fe40003f44070 */
[----:B------:R-:W-:Y:S01]  /*135a0*/  ISETP.GT.U32.AND P3, PT, R51, 0x9f, PT ;  /* 0x0000009f3300780c */ /* 0x000fe20003f64070 */
        /* <DEDUP_REMOVED lines=53> */
[----:B------:R-:W-:Y:S01]  /*13900*/  LOP3.LUT P6, RZ, R49, 0x8, RZ, 0xc0, !PT ;  /* 0x0000000831ff7812 */ /* 0x000fe200078cc0ff */
        /* <DEDUP_REMOVED lines=116> */
.L_x_3307:
[----:B------:R-:W-:Y:S01]  /*14050*/  FMUL.FTZ R64, R215, R215 ;  /* 0x000000d7d7407220 */ /* 0x000fe20000410000 */
[----:B------:R-:W-:Y:S01]  /*14060*/  PLOP3.LUT P0, PT, PT, PT, UP1, 0x40, 0x0 ;  /* 0x000000000000781c */ /* 0x000fe20003f0e818 */
[----:B------:R-:W2:Y:S01]  /*14070*/  @!P5 LDC.64 R66, c[0x0][0x250] ;  /* 0x00009400ff42db82 */ /* 0x000ea20000000a00 */
[----:B-1----:R-:W-:Y:S01]  /*14080*/  FADD.FTZ R219, R216, R219 ;  /* 0x000000dbd8db7221 */ /* 0x002fe20000010000 */
[----:B------:R-:W-:Y:S01]  /*14090*/  LOP3.LUT P1, RZ, R49, 0x8, RZ, 0xc0, !PT ;  /* 0x0000000831ff7812 */ /* 0x000fe2000782c0ff */
[----:B------:R-:W-:Y:S01]  /*140a0*/  BSSY B1, `(.L_x_3283) ;  /* 0x000002d000017945 */ /* 0x000fe20003800000 */
[----:B------:R-:W-:Y:S01]  /*140b0*/  FSEL R221, R64, RZ, !P0 ;  /* 0x000000ff40dd7208 */ /* 0x000fe20004000000 */
[----:B------:R-:W-:Y:S01]  /*140c0*/  FFMA.FTZ R214, R219, R214, UR34 ;  /* 0x00000022dbd67e23 */ /* 0x000fe200080100d6 */
[----:B------:R-:W-:Y:S02]  /*140d0*/  PLOP3.LUT P0, PT, PT, PT, UP1, 0x40, 0x0 ;  /* 0x000000000000781c */ /* 0x000fe40003f0e818 */
[----:B------:R-:W1:Y:S01]  /*140e0*/  @!P5 LDC.64 R64, c[0x0][0x258] ;  /* 0x00009600ff40db82 */ /* 0x000e620000000a00 */
[----:B------:R-:W-:Y:S01]  /*140f0*/  FADD.FTZ R214, R214, R221 ;  /* 0x000000ddd6d67221 */ /* 0x000fe20000010000 */
[----:B------:R-:W-:-:S03]  /*14100*/  FSEL R217, R215, RZ, P0 ;  /* 0x000000ffd7d97208 */ /* 0x000fc60000000000 */
[----:B0-----:R-:W0:Y:S01]  /*14110*/  MUFU.RSQ R216, R214 ;  /* 0x000000d600d87308 */ /* 0x001e220000001400 */
[----:B--2---:R-:W-:-:S05]  /*14120*/  @!P5 IMAD.WIDE R66, R50, 0x4, R66 ;  /* 0x000000043242d825 */ /* 0x004fca00078e0242 */
[----:B------:R2:W-:Y:S01]  /*14130*/  @!P5 STG.E desc[UR4][R66.64], R215 ;  /* 0x000000d74200d986 */ /* 0x0005e2000c101904 */
[----:B-1----:R-:W-:-:S05]  /*14140*/  @!P5 IMAD.WIDE R64, R50, 0x4, R64 ;  /* 0x000000043240d825 */ /* 0x002fca00078e0240 */
[----:B0-----:R2:W-:Y:S01]  /*14150*/  @!P5 STG.E desc[UR4][R64.64], R216 ;  /* 0x000000d84000d986 */ /* 0x0015e2000c101904 */
[----:B------:R-:W-:Y:S05]  /*14160*/  @!P1 BRA `(.L_x_3284) ;  /* 0x0000000000809947 */ /* 0x000fea0003800000 */
[----:B--2---:R-:W0:Y:S01]  /*14170*/  LDC.64 R214, c[0x0][0x2b8] ;  /* 0x0000ae00ffd67b82 */ /* 0x004e220000000a00 */
        /* <DEDUP_REMOVED lines=31> */
.L_x_3284:
[----:B------:R-:W-:Y:S05]  /*14370*/  BSYNC B1 ;  /* 0x0000000000017941 */ /* 0x000fea0003800000 */
.L_x_3283:
[----:B------:R-:W-:Y:S01]  /*14380*/  LOP3.LUT P0, RZ, R49, 0x100, RZ, 0xc0, !PT ;  /* 0x0000010031ff7812 */ /* 0x000fe2000780c0ff */
[----:B------:R-:W-:-:S12]  /*14390*/  BSSY B1, `(.L_x_3285) ;  /* 0x0000022000017945 */ /* 0x000fd80003800000 */
[----:B------:R-:W-:Y:S05]  /*143a0*/  @!P0 BRA `(.L_x_3286) ;  /* 0x0000000000808947 */ /* 0x000fea0003800000 */
[----:B0-2---:R-:W0:Y:S01]  /*143b0*/  LDC.64 R214, c[0x0][0x2b8] ;  /* 0x0000ae00ffd67b82 */ /* 0x005e220000000a00 */
        /* <DEDUP_REMOVED lines=31> */
.L_x_3286:
[----:B------:R-:W-:Y:S05]  /*145b0*/  BSYNC B1 ;  /* 0x0000000000017941 */ /* 0x000fea0003800000 */
.L_x_3285:
        /* <DEDUP_REMOVED lines=35> */
.L_x_3288:
[----:B------:R-:W-:Y:S05]  /*147f0*/  BSYNC B1 ;  /* 0x0000000000017941 */ /* 0x000fea0003800000 */
.L_x_3287:
        /* <DEDUP_REMOVED lines=35> */
.L_x_3290:
[----:B------:R-:W-:Y:S05]  /*14a30*/  BSYNC B1 ;  /* 0x0000000000017941 */ /* 0x000fea0003800000 */
.L_x_3289:
        /* <DEDUP_REMOVED lines=35> */
.L_x_3292:
[----:B------:R-:W-:Y:S05]  /*14c70*/  BSYNC B1 ;  /* 0x0000000000017941 */ /* 0x000fea0003800000 */
.L_x_3291:
        /* <DEDUP_REMOVED lines=34> */
.L_x_3294:
[----:B------:R-:W-:Y:S05]  /*14ea0*/  BSYNC B1 ;  /* 0x0000000000017941 */ /* 0x000fea0003800000 */
.L_x_3293:
[----:B01234-:R-:W0:Y:S02]  /*14eb0*/  LDC.64 R64, c[0x0][0x210] ;  /* 0x00008400ff407b82 */ /* 0x01fe240000000a00 */
[----:B0-----:R-:W-:-:S05]  /*14ec0*/  IMAD R50, R64, 0x4, R50 ;  /* 0x0000000440327824 */ /* 0x001fca00078e0232 */
[----:B------:R-:W-:-:S13]  /*14ed0*/  ISETP.GE.AND P0, PT, R50, R65, PT ;  /* 0x000000413200720c */ /* 0x000fda0003f06270 */
[----:B------:R-:W-:Y:S05]  /*14ee0*/  @!P0 BRA `(.L_x_3295) ;  /* 0xfffffecc00688947 */ /* 0x000fea000383ffff */
[----:B------:R-:W-:Y:S05]  /*14ef0*/  BSYNC B0 ;  /* 0x0000000000007941 */ /* 0x000fea0003800000 */
.L_x_2933:
[----:B------:R-:W-:Y:S05]  /*14f00*/  EXIT ;  /* 0x000000000000794d */ /* 0x000fea0003800000 */
.L_x_3282:
        /* <DEDUP_REMOVED lines=8> */
.L_x_3297:
[----:B------:R-:W-:Y:S05]  /*14f90*/  BSYNC B1 ;  /* 0x0000000000017941 */ /* 0x000fea0003800000 */
.L_x_3296:
[----:B------:R-:W-:Y:S01]  /*14fa0*/  MOV R64, R219 ;  /* 0x000000db00407202 */ /* 0x000fe20000000f00 */
[----:B------:R-:W-:Y:S01]  /*14fb0*/  HFMA2.MMA R220, -RZ, RZ, 0, 1.1920928955078125e-07 ;  /* 0x00000002ffdc7435 */ /* 0x000fe200000001ff */
[----:B------:R-:W-:Y:S01]  /*14fc0*/  IMAD.MOV.U32 R223, RZ, RZ, 0x1f ;  /* 0x0000001fffdf7424 */ /* 0x000fe200078e00ff */
[----:B------:R-:W-:Y:S01]  /*14fd0*/  MOV R218, 0xffffffff ;  /* 0xffffffff00da7802 */ /* 0x000fe20000000f00 */
[----:B------:R-:W0:Y:S01]  /*14fe0*/  LDC R214, c[0x0][0x290] ;  /* 0x0000a400ffd67b82 */ /* 0x000e220000000800 */
[----:B------:R-:W-:-:S04]  /*14ff0*/  FADD.FTZ R66, R65, R64 ;  /* 0x0000004041427221 */ /* 0x000fc80000010000 */
[----:B------:R-:W-:-:S07]  /*15000*/  IMAD.MOV.U32 R221, RZ, RZ, R66 ;  /* 0x000000ffffdd7224 */ /* 0x000fce00078e0042 */
[----:B0-----:R-:W-:Y:S05]  /*15010*/  WARPSYNC.COLLECTIVE R218, `(.L_x_3298) ;  /* 0x00000000da087348 */ /* 0x001fea0003c00000 */
[----:B------:R1:W2:Y:S02]  /*15020*/  SHFL.BFLY P6, R219, R221, R220, R223 ;  /* 0x0c0000dcdddb7389 */ /* 0x0002a400000c00df */
[----:B012---:R-:W-:Y:S01]  /*15030*/  ENDCOLLECTIVE ;  /* 0x000000000000791b */ /* 0x007fe20003800000 */
.L_x_3298:
[----:B------:R-:W-:Y:S02]  /*15040*/  IMAD.MOV.U32 R220, RZ, RZ, 0x4 ;  /* 0x00000004ffdc7424 */ /* 0x000fe400078e00ff */
[----:B------:R-:W-:-:S04]  /*15050*/  IMAD.MOV.U32 R67, RZ, RZ, R219 ;  /* 0x000000ffff437224 */ /* 0x000fc800078e00db */
[----:B------:R-:W-:-:S05]  /*15060*/  FADD.FTZ R67, R66, R67 ;  /* 0x0000004342437221 */ /* 0x000fca0000010000 */
[----:B------:R-:W-:-:S07]  /*15070*/  MOV R221, R67 ;  /* 0x0000004300dd7202 */ /* 0x000fce0000000f00 */
[----:B------:R-:W-:Y:S05]  /*15080*/  WARPSYNC.COLLECTIVE R218, `(.L_x_3299) ;  /* 0x00000000da087348 */ /* 0x000fea0003c00000 */
[----:B------:R0:W1:Y:S02]  /*15090*/  SHFL.BFLY P6, R219, R221, R220, R223 ;  /* 0x0c0000dcdddb7389 */ /* 0x00006400000c00df */
[----:B01----:R-:W-:Y:S01]  /*150a0*/  ENDCOLLECTIVE ;  /* 0x000000000000791b */ /* 0x003fe20003800000 */
.L_x_3299:
[----:B------:R-:W-:Y:S01]  /*150b0*/  HFMA2.MMA R220, -RZ, RZ, 0, 4.76837158203125e-07 ;  /* 0x00000008ffdc7435 */ /* 0x000fe200000001ff */
[----:B------:R-:W-:-:S05]  /*150c0*/  MOV R64, R219 ;  /* 0x000000db00407202 */ /* 0x000fca0000000f00 */
[----:B------:R-:W-:-:S04]  /*150d0*/  FADD.FTZ R216, R67, R64 ;  /* 0x0000004043d87221 */ /* 0x000fc80000010000 */
[----:B------:R-:W-:-:S07]  /*150e0*/  IMAD.MOV.U32 R221, RZ, RZ, R216 ;  /* 0x000000ffffdd7224 */ /* 0x000fce00078e00d8 */
[----:B------:R-:W-:Y:S05]  /*150f0*/  WARPSYNC.COLLECTIVE R218, `(.L_x_3300) ;  /* 0x00000000da087348 */ /* 0x000fea0003c00000 */
[----:B------:R0:W1:Y:S02]  /*15100*/  SHFL.BFLY P6, R219, R221, R220, R223 ;  /* 0x0c0000dcdddb7389 */ /* 0x00006400000c00df */
[----:B01----:R-:W-:Y:S01]  /*15110*/  ENDCOLLECTIVE ;  /* 0x000000000000791b */ /* 0x003fe20003800000 */
.L_x_3300:
[----:B------:R-:W-:Y:S02]  /*15120*/  IMAD.MOV.U32 R220, RZ, RZ, 0x10 ;  /* 0x00000010ffdc7424 */ /* 0x000fe400078e00ff */
[----:B------:R-:W-:-:S04]  /*15130*/  IMAD.MOV.U32 R215, RZ, RZ, R219 ;  /* 0x000000ffffd77224 */ /* 0x000fc800078e00db */
[----:B------:R-:W-:-:S05]  /*15140*/  FADD.FTZ R217, R216, R215 ;  /* 0x000000d7d8d97221 */ /* 0x000fca0000010000 */
[----:B------:R-:W-:-:S07]  /*15150*/  MOV R221, R217 ;  /* 0x000000d900dd7202 */ /* 0x000fce0000000f00 */
[----:B------:R-:W-:Y:S05]  /*15160*/  WARPSYNC.COLLECTIVE R218, `(.L_x_3301) ;  /* 0x00000000da087348 */ /* 0x000fea0003c00000 */
[----:B------:R0:W1:Y:S02]  /*15170*/  SHFL.BFLY P6, R219, R221, R220, R223 ;  /* 0x0c0000dcdddb7389 */ /* 0x00006400000c00df */
[----:B01----:R-:W-:Y:S01]  /*15180*/  ENDCOLLECTIVE ;  /* 0x000000000000791b */ /* 0x003fe20003800000 */
.L_x_3301:
[----:B------:R-:W-:Y:S01]  /*15190*/  HFMA2.MMA R220, -RZ, RZ, 0, 5.9604644775390625e-08 ;  /* 0x00000001ffdc7435 */ /* 0x000fe200000001ff */
[----:B------:R-:W-:Y:S02]  /*151a0*/  MOV R64, R219 ;  /* 0x000000db00407202 */ /* 0x000fe40000000f00 */
[----:B------:R-:W-:-:S03]  /*151b0*/  LOP3.LUT P6, RZ, R49, 0x8, RZ, 0xc0, !PT ;  /* 0x0000000831ff7812 */ /* 0x000fc600078cc0ff */
        /* <DEDUP_REMOVED lines=103> */
.L_x_3302:
[----:B------:R-:W-:Y:S02]  /*15830*/  IMAD.MOV.U32 R220, RZ, RZ, 0x2 ;  /* 0x00000002ffdc7424 */ /* 0x000fe400078e00ff */
[----:B------:R-:W-:-:S04]  /*15840*/  IMAD.MOV.U32 R65, RZ, RZ, R219 ;  /* 0x000000ffff417224 */ /* 0x000fc800078e00db */
[----:B------:R-:W-:-:S05]  /*15850*/  FADD.FTZ R65, R64, R65 ;  /* 0x0000004140417221 */ /* 0x000fca0000010000 */
[----:B------:R-:W-:-:S07]  /*15860*/  MOV R221, R65 ;  /* 0x0000004100dd7202 */ /* 0x000fce0000000f00 */
[----:B------:R-:W-:Y:S05]  /*15870*/  WARPSYNC.COLLECTIVE R218, `(.L_x_3303) ;  /* 0x00000000da087348 */ /* 0x000fea0003c00000 */
[----:B------:R0:W1:Y:S02]  /*15880*/  SHFL.BFLY P6, R219, R221, R220, R223 ;  /* 0x0c0000dcdddb7389 */ /* 0x00006400000c00df */
[----:B01----:R-:W-:Y:S01]  /*15890*/  ENDCOLLECTIVE ;  /* 0x000000000000791b */ /* 0x003fe20003800000 */
.L_x_3303:
[----:B------:R-:W-:Y:S01]  /*158a0*/  HFMA2.MMA R220, -RZ, RZ, 0, 2.384185791015625e-07 ;  /* 0x00000004ffdc7435 */ /* 0x000fe200000001ff */
[----:B------:R-:W-:-:S05]  /*158b0*/  MOV R66, R219 ;  /* 0x000000db00427202 */ /* 0x000fca0000000f00 */
[----:B------:R-:W-:-:S04]  /*158c0*/  FADD.FTZ R66, R65, R66 ;  /* 0x0000004241427221 */ /* 0x000fc80000010000 */
[----:B------:R-:W-:-:S07]  /*158d0*/  IMAD.MOV.U32 R221, RZ, RZ, R66 ;  /* 0x000000ffffdd7224 */ /* 0x000fce00078e0042 */
[----:B------:R-:W-:Y:S05]  /*158e0*/  WARPSYNC.COLLECTIVE R218, `(.L_x_3304) ;  /* 0x00000000da087348 */ /* 0x000fea0003c00000 */
[----:B------:R0:W1:Y:S02]  /*158f0*/  SHFL.BFLY P6, R219, R221, R220, R223 ;  /* 0x0c0000dcdddb7389 */ /* 0x00006400000c00df */
[----:B01----:R-:W-:Y:S01]  /*15900*/  ENDCOLLECTIVE ;  /* 0x000000000000791b */ /* 0x003fe20003800000 */
.L_x_3304:
[----:B------:R-:W-:Y:S02]  /*15910*/  IMAD.MOV.U32 R220, RZ, RZ, 0x8 ;  /* 0x00000008ffdc7424 */ /* 0x000fe400078e00ff */
[----:B------:R-:W-:-:S04]  /*15920*/  IMAD.MOV.U32 R67, RZ, RZ, R219 ;  /* 0x000000ffff437224 */ /* 0x000fc800078e00db */
[----:B------:R-:W-:-:S05]  /*15930*/  FADD.FTZ R67, R66, R67 ;  /* 0x0000004342437221 */ /* 0x000fca0000010000 */
[----:B------:R-:W-:-:S07]  /*15940*/  MOV R221, R67 ;  /* 0x0000004300dd7202 */ /* 0x000fce0000000f00 */
[----:B------:R-:W-:Y:S05]  /*15950*/  WARPSYNC.COLLECTIVE R218, `(.L_x_3305) ;  /* 0x00000000da087348 */ /* 0x000fea0003c00000 */
[----:B------:R0:W1:Y:S02]  /*15960*/  SHFL.BFLY P6, R219, R221, R220, R223 ;  /* 0x0c0000dcdddb7389 */ /* 0x00006400000c00df */
[----:B01----:R-:W-:Y:S01]  /*15970*/  ENDCOLLECTIVE ;  /* 0x000000000000791b */ /* 0x003fe20003800000 */
.L_x_3305:
[----:B------:R-:W-:Y:S01]  /*15980*/  HFMA2.MMA R220, -RZ, RZ, 0, 9.5367431640625e-07 ;  /* 0x00000010ffdc7435 */ /* 0x000fe200000001ff */
[----:B------:R-:W-:-:S05]  /*15990*/  MOV R216, R219 ;  /* 0x000000db00d87202 */ /* 0x000fca0000000f00 */
[----:B------:R-:W-:-:S04]  /*159a0*/  FADD.FTZ R216, R67, R216 ;  /* 0x000000d843d87221 */ /* 0x000fc80000010000 */
[----:B------:R-:W-:-:S07]  /*159b0*/  IMAD.MOV.U32 R221, RZ, RZ, R216 ;  /* 0x000000ffffdd7224 */ /* 0x000fce00078e00d8 */
[----:B------:R-:W-:Y:S05]  /*159c0*/  WARPSYNC.COLLECTIVE R218, `(.L_x_3306) ;  /* 0x00000000da087348 */ /* 0x000fea0003c00000 */
[----:B------:R0:W1:Y:S02]  /*159d0*/  SHFL.BFLY P6, R219, R221, R220, R223 ;  /* 0x0c0000dcdddb7389 */ /* 0x00006400000c00df */
[----:B01----:R-:W-:Y:S01]  /*159e0*/  ENDCOLLECTIVE ;  /* 0x000000000000791b */ /* 0x003fe20003800000 */
.L_x_3306:
[----:B------:R-:W-:Y:S05]  /*159f0*/  BRA `(.L_x_3307) ;  /* 0xffffffe400947947 */ /* 0x000fea000383ffff */
.L_x_3308:
        /* <DEDUP_REMOVED lines=16> */
.L_x_44347:


//--------------------- .text._ZN10layer_norm13ln_fwd_kernelINS_13Kernel_traitsI13__nv_bfloat16S2_S2_S2_fjLj1536ELj1ELj4ELj1ELj16ENS_18Kernel_traits_baseILj1536ES2_S2_S2_S2_fjLj128EEEEELb1ELb1ELb0ELb1EEEvNS_9FwdParamsE --------------------------
	.section	.text._ZN10layer_norm13ln_fwd_kernelINS_13Kernel_traitsI13__nv_bfloat16S2_S2_S2_fjLj1536ELj1ELj4ELj1ELj16ENS_18Kernel_traits_baseILj1536ES2_S2_S2_S2_fjLj128EEEEELb1ELb1ELb0ELb1EEEvNS_9FwdParamsE,"ax",@progbits
	.align	128
        .global         _ZN10layer_norm13ln_fwd_kernelINS_13Kernel_traitsI13__nv_bfloat16S2_S2_S2_fjLj1536ELj1ELj4ELj1ELj16ENS_18Kernel_traits_baseILj1536ES2_S2_S2_S2_fjLj128EEEEELb1ELb1ELb0ELb1EEEvNS_9FwdParamsE
        .type           _ZN10layer_norm13ln_fwd_kernelINS_13Kernel_traitsI13__nv_bfloat16S2_S2_S2_fjLj1536ELj1ELj4ELj1ELj16ENS_18Kernel_traits_baseILj1536ES2_S2_S2_S2_fjLj128EEEEELb1ELb1ELb0ELb1EEEvNS_9FwdParamsE,@function
        .size           _ZN10layer_norm13ln_fwd_kernelINS_13Kernel_traitsI13__nv_bfloat16S2_S2_S2_fjLj1536ELj1ELj4ELj1ELj16ENS_18Kernel_traits_baseILj1536ES2_S2_S2_S2_fjLj128EEEEELb1ELb1ELb0ELb1EEEvNS_9FwdParamsE,(.L_x_44348 - _ZN10layer_norm13ln_fwd_kernelINS_13Kernel_traitsI13__nv_bfloat16S2_S2_S2_fjLj1536ELj1ELj4ELj1ELj16ENS_18Kernel_traits_baseILj1536ES2_S2_S2_S2_fjLj128EEEEELb1ELb1ELb0ELb1EEEvNS_9FwdParamsE)
        .other          _ZN10layer_norm13ln_fwd_kernelINS_13Kernel_traitsI13__nv_bfloat16S2_S2_S2_fjLj1536ELj1ELj4ELj1ELj16ENS_18Kernel_traits_baseILj1536ES2_S2_S2_S2_fjLj128EEEEELb1ELb1ELb0ELb1EEEvNS_9FwdParamsE,@"STO_CUDA_ENTRY STV_DEFAULT"
_ZN10layer_norm13ln_fwd_kernelINS_13Kernel_traitsI13__nv_bfloat16S2_S2_S2_fjLj1536ELj1ELj4ELj1ELj16ENS_18Kernel_traits_baseILj1536ES2_S2_S2_S2_fjLj128EEEEELb1ELb1ELb0ELb1EEEvNS_9FwdParamsE:
.text._ZN10layer_norm13ln_fwd_kernelINS_13Kernel_traitsI13__nv_bfloat16S2_S2_S2_fjLj1536ELj1ELj4ELj1ELj16ENS_18Kernel_traits_baseILj1536ES2_S2_S2_S2_fjLj128EEEEELb1ELb1ELb0ELb1EEEvNS_9FwdParamsE:
[----:B------:R-:W-:Y:S01]  /*0000*/  LDC R1, c[0x0][0x28] ;  /* 0x00000a00ff017b82 */ /* 0x000fe20000000800 */
[----:B------:R-:W0:Y:S07]  /*0010*/  S2R R8, SR_TID.X ;  /* 0x0000000000087919 */ /* 0x000e2e0000002100 */
[----:B------:R-:W1:Y:S01]  /*0020*/  LDC.64 R4, c[0x0][0x2c8] ;  /* 0x0000b200ff047b82 */ /* 0x000e620000000a00 */
[----:B------:R-:W-:Y:S01]  /*0030*/  ULDC.64 UR6, c[0x0][0x2e0] ;  /* 0x0000b80000067ab9 */ /* 0x000fe20000000a00 */
[----:B------:R-:W-:Y:S01]  /*0040*/  ULDC.U8 UR4, c[0x0][0x2f4] ;  /* 0x0000bd0000047ab9 */ /* 0x000fe20000000000 */
[----:B------:R-:W-:Y:S01]  /*0050*/  IMAD.U32 R106, RZ, RZ, UR6 ;  /* 0x00000006ff6a7e24 */ /* 0x000fe2000f8e00ff */
[----:B------:R-:W-:-:S04]  /*0060*/  ISETP.NE.AND P1, PT, RZ, UR4, PT ;  /* 0x00000004ff007c0c */ /* 0x000fc8000bf25270 */
[----:B------:R-:W2:Y:S01]  /*0070*/  LDC R220, c[0x0][0x2e8] ;  /* 0x0000ba00ffdc7b82 */ /* 0x000ea20000000800 */
[----:B------:R-:W-:Y:S01]  /*0080*/  IMAD.U32 R107, RZ, RZ, UR7 ;  /* 0x00000007ff6b7e24 */ /* 0x000fe2000f8e00ff */
[----:B------:R-:W-:Y:S01]  /*0090*/  ULDC.64 UR6, c[0x0][0x2c8] ;  /* 0x0000b20000067ab9 */ /* 0x000fe20000000a00 */
[----:B------:R-:W-:-:S05]  /*00a0*/  ULDC.64 UR4, c[0x0][0x208] ;  /* 0x0000820000047ab9 */ /* 0x000fca0000000a00 */
[----:B------:R-:W2:Y:S01]  /*00b0*/  LDC R221, c[0x0][0x2ec] ;  /* 0x0000bb00ffdd7b82 */ /* 0x000ea20000000800 */
[----:B------:R-:W-:Y:S01]  /*00c0*/  ISETP.NE.U32.AND P0, PT, RZ, UR6, PT ;  /* 0x00000006ff007c0c */ /* 0x000fe2000bf05070 */
[----:B------:R-:W5:Y:S01]  /*00d0*/  @P1 LDG.E.64 R106, desc[UR4][R106.64] ;  /* 0x000000046a6a1981 */ /* 0x000f62000c1e1b00 */
[----:B------:R-:W-:Y:S01]  /*00e0*/  ULDC UR6, c[0x0][0x214] ;  /* 0x0000850000067ab9 */ /* 0x000fe20000000800 */
[----:B------:R-:W-:Y:S01]  /*00f0*/  ULDC.64 UR8, c[0x0][0x278] ;  /* 0x00009e0000087ab9 */ /* 0x000fe20000000a00 */
[----:B------:R-:W-:Y:S02]  /*0100*/  ISETP.NE.AND.EX P0, PT, RZ, UR7, PT, P0 ;  /* 0x00000007ff007c0c */ /* 0x000fe4000bf05300 */
[----:B0-----:R-:W-:-:S05]  /*0110*/  LOP3.LUT R0, R8, 0x1f, RZ, 0xc0, !PT ;  /* 0x0000001f08007812 */ /* 0x001fca00078ec0ff */
[----:B-1----:R-:W-:Y:S01]  /*0120*/  IMAD.WIDE.U32 R4, R0, 0x10, R4 ;  /* 0x0000001000047825 */ /* 0x002fe200078e0004 */
[----:B--2---:R0:W5:Y:S05]  /*0130*/  @P1 LDG.E.64 R2, desc[UR4][R220.64] ;  /* 0x00000004dc021981 */ /* 0x00416a000c1e1b00 */
[----:B------:R0:W5:Y:S04]  /*0140*/  @P0 LDG.E.128 R20, desc[UR4][R4.64] ;  /* 0x0000000404140981 */ /* 0x000168000c1e1d00 */
[----:B------:R0:W5:Y:S04]  /*0150*/  @P0 LDG.E.128 R24, desc[UR4][R4.64+0x200] ;  /* 0x0002000404180981 */ /* 0x000168000c1e1d00 */
[----:B------:R0:W5:Y:S04]  /*0160*/  @P0 LDG.E.128 R28, desc[UR4][R4.64+0x400] ;  /* 0x00040004041c0981 */ /* 0x000168000c1e1d00 */
[----:B------:R0:W5:Y:S04]  /*0170*/  @P0 LDG.E.128 R32, desc[UR4][R4.64+0x600] ;  /* 0x0006000404200981 */ /* 0x000168000c1e1d00 */
[----:B------:R0:W5:Y:S04]  /*0180*/  @P0 LDG.E.128 R36, desc[UR4][R4.64+0x800] ;  /* 0x0008000404240981 */ /* 0x000168000c1e1d00 */
[----:B------:R0:W5:Y:S01]  /*0190*/  @P0 LDG.E.128 R40, desc[UR4][R4.64+0xa00] ;  /* 0x000a000404280981 */ /* 0x000162000c1e1d00 */
[----:B------:R-:W1:Y:S01]  /*01a0*/  S2R R117, SR_CTAID.X ;  /* 0x0000000000757919 */ /* 0x000e620000002500 */
[----:B------:R-:W-:-:S02]  /*01b0*/  SHF.R.U32.HI R120, RZ, 0x5, R8 ;  /* 0x00000005ff787819 */ /* 0x000fc40000011608 */
[----:B------:R-:W-:-:S05]  /*01c0*/  LEA R6, P3, R0, UR8, 0x4 ;  /* 0x0000000800067c11 */ /* 0x000fca000f8620ff */
[----:B------:R-:W-:Y:S01]  /*01d0*/  IMAD.X R7, RZ, RZ, UR9, P3 ;  /* 0x00000009ff077e24 */ /* 0x000fe200098e06ff */
[----:B-1----:R-:W-:-:S04]  /*01e0*/  LEA R120, R117, R120, 0x2 ;  /* 0x0000007875787211 */ /* 0x002fc800078e10ff */
[----:B------:R-:W-:Y:S01]  /*01f0*/  ISETP.GE.AND P2, PT, R120, UR6, PT ;  /* 0x0000000678007c0c */ /* 0x000fe2000bf46270 */
[----:B------:R-:W-:Y:S02]  /*0200*/  ULDC UR6, c[0x0][0x0] ;  /* 0x0000000000067ab9 */ /* 0x000fe40000000800 */
[----:B------:R-:W-:-:S10]  /*0210*/  IMAD R117, R117, UR6, R8 ;  /* 0x0000000675757c24 */ /* 0x000fd4000f8e0208 */
[----:B0-----:R-:W-:Y:S05]  /*0220*/  @P2 EXIT ;  /* 0x000000000000294d */ /* 0x001fea0003800000 */
[----:B------:R-:W0:Y:S01]  /*0230*/  LDC.64 R4, c[0x0][0x260] ;  /* 0x00009800ff047b82 */ /* 0x000e220000000a00 */
[----:B------:R-:W-:Y:S01]  /*0240*/  IMAD.SHL.U32 R8, R8, 0x10, RZ ;  /* 0x0000001008087824 */ /* 0x000fe200078e00ff */
[----:B------:R-:W5:Y:S04]  /*0250*/  LDG.E.128 R68, desc[UR4][R6.64] ;  /* 0x0000000406447981 */ /* 0x000f68000c1e1d00 */
[----:B------:R-:W5:Y:S01]  /*0260*/  LDG.E.128 R64, desc[UR4][R6.64+0x200] ;  /* 0x0002000406407981 */ /* 0x000f62000c1e1d00 */
[----:B------:R-:W-:Y:S01]  /*0270*/  LOP3.LUT R8, R8, 0x1f0, RZ, 0xc0, !PT ;  /* 0x000001f008087812 */ /* 0x000fe200078ec0ff */
[----:B------:R-:W1:Y:S02]  /*0280*/  @P1 LDC R9, c[0x0][0x2f0] ;  /* 0x0000bc00ff091b82 */ /* 0x000e640000000800 */
[----:B------:R-:W5:Y:S01]  /*0290*/  LDG.E.128 R60, desc[UR4][R6.64+0x400] ;  /* 0x00040004063c7981 */ /* 0x000f62000c1e1d00 */
[----:B------:R-:W-:-:S03]  /*02a0*/  IADD3 R44, P2, R8, UR8, RZ ;  /* 0x00000008082c7c10 */ /* 0x000fc6000ff5e0ff */
[----:B------:R-:W5:Y:S01]  /*02b0*/  LDG.E.128 R56, desc[UR4][R6.64+0x600] ;  /* 0x0006000406387981 */ /* 0x000f62000c1e1d00 */
[----:B------:R-:W-:-:S03]  /*02c0*/  IADD3.X R45, RZ, UR9, RZ, P2, !PT ;  /* 0x00000009ff2d7c10 */ /* 0x000fc600097fe4ff */
[----:B------:R-:W5:Y:S02]  /*02d0*/  LDG.E.128 R52, desc[UR4][R6.64+0x800] ;  /* 0x0008000406347981 */ /* 0x000f64000c1e1d00 */
[----:B-----5:R-:W-:Y:S02]  /*02e0*/  @!P0 CS2R R20, SRZ ;  /* 0x0000000000148805 */ /* 0x020fe4000001ff00 */
[----:B------:R-:W-:Y:S02]  /*02f0*/  @!P0 CS2R R22, SRZ ;  /* 0x0000000000168805 */ /* 0x000fe4000001ff00 */
[----:B------:R-:W-:Y:S01]  /*0300*/  @!P0 CS2R R24, SRZ ;  /* 0x0000000000188805 */ /* 0x000fe2000001ff00 */
[----:B------:R-:W2:Y:S01]  /*0310*/  LDG.E.128 R44, desc[UR4][R44.64+0xa00] ;  /* 0x000a00042c2c7981 */ /* 0x000ea2000c1e1d00 */
[----:B------:R-:W-:Y:S01]  /*0320*/  @!P0 CS2R R26, SRZ ;  /* 0x00000000001a8805 */ /* 0x000fe2000001ff00 */
[----:B0-----:R-:W-:Y:S01]  /*0330*/  IMAD.WIDE.U32 R4, R0, 0x10, R4 ;  /* 0x0000001000047825 */ /* 0x001fe200078e0004 */
[----:B------:R-:W-:-:S02]  /*0340*/  @!P0 CS2R R28, SRZ ;  /* 0x00000000001c8805 */ /* 0x000fc4000001ff00 */
[----:B------:R-:W-:Y:S02]  /*0350*/  @!P0 CS2R R30, SRZ ;  /* 0x00000000001e8805 */ /* 0x000fe4000001ff00 */
[----:B------:R-:W-:Y:S02]  /*0360*/  @!P0 CS2R R32, SRZ ;  /* 0x0000000000208805 */ /* 0x000fe4000001ff00 */
[----:B------:R-:W-:Y:S01]  /*0370*/  @!P0 CS2R R34, SRZ ;  /* 0x0000000000228805 */ /* 0x000fe2000001ff00 */
[----:B------:R-:W3:Y:S01]  /*0380*/  LDG.E.128 R72, desc[UR4][R4.64] ;  /* 0x0000000404487981 */ /* 0x000ee2000c1e1d00 */
[----:B------:R-:W-:Y:S02]  /*0390*/  @!P0 CS2R R36, SRZ ;  /* 0x0000000000248805 */ /* 0x000fe4000001ff00 */
[----:B------:R-:W-:Y:S01]  /*03a0*/  @!P0 CS2R R38, SRZ ;  /* 0x0000000000268805 */ /* 0x000fe2000001ff00 */
[----:B------:R-:W-:Y:S01]  /*03b0*/  ULDC.64 UR6, c[0x0][0x270] ;  /* 0x00009c0000067ab9 */ /* 0x000fe20000000a00 */
[----:B------:R-:W4:Y:S01]  /*03c0*/  LDG.E.128 R76, desc[UR4][R4.64+0x200] ;  /* 0x00020004044c7981 */ /* 0x000f22000c1e1d00 */
[----:B------:R-:W-:-:S02]  /*03d0*/  @!P0 CS2R R40, SRZ ;  /* 0x0000000000288805 */ /* 0x000fc4000001ff00 */
[----:B------:R-:W-:Y:S02]  /*03e0*/  @!P0 CS2R R42, SRZ ;  /* 0x00000000002a8805 */ /* 0x000fe4000001ff00 */
[----:B------:R-:W-:Y:S01]  /*03f0*/  LOP3.LUT R48, R48, 0xfffffff7, RZ, 0xc0, !PT ;  /* 0xfffffff730307812 */ /* 0x000fe200078ec0ff */
[----:B------:R-:W4:Y:S01]  /*0400*/  LDG.E.128 R80, desc[UR4][R4.64+0x400] ;  /* 0x0004000404507981 */ /* 0x000f22000c1e1d00 */
[----:B------:R-:W-:Y:S01]  /*0410*/  IMAD.MOV.U32 R121, RZ, RZ, RZ ;  /* 0x000000ffff797224 */ /* 0x000fe200078e00ff */
[----:B------:R-:W-:Y:S01]  /*0420*/  ULDC UR10, c[0x0][0x2d8] ;  /* 0x0000b600000a7ab9 */ /* 0x000fe20000000800 */
[----:B------:R-:W-:Y:S01]  /*0430*/  ULDC.64 UR8, c[0x0][0x230] ;  /* 0x00008c0000087ab9 */ /* 0x000fe20000000a00 */
[----:B------:R-:W4:Y:S01]  /*0440*/  LDG.E.128 R84, desc[UR4][R4.64+0x600] ;  /* 0x0006000404547981 */ /* 0x000f22000c1e1d00 */
[----:B------:R-:W-:-:S03]  /*0450*/  ULDC.64 UR12, c[0x0][0x2b8] ;  /* 0x0000ae00000c7ab9 */ /* 0x000fc60000000a00 */
[----:B------:R-:W4:Y:S04]  /*0460*/  LDG.E.128 R88, desc[UR4][R4.64+0x800] ;  /* 0x0008000404587981 */ /* 0x000f28000c1e1d00 */
[----:B------:R0:W4:Y:S01]  /*0470*/  LDG.E.128 R92, desc[UR4][R4.64+0xa00] ;  /* 0x000a0004045c7981 */ /* 0x000122000c1e1d00 */
[----:B-1----:R-:W-:-:S05]  /*0480*/  @P1 IADD3 R220, P2, R2, R9, RZ ;  /* 0x0000000902dc1210 */ /* 0x002fca0007f5e0ff */
[----:B------:R-:W-:-:S05]  /*0490*/  @P1 IMAD.X R221, RZ, RZ, R3, P2 ;  /* 0x000000ffffdd1224 */ /* 0x000fca00010e0603 */
[--C-:B------:R-:W-:Y:S01]  /*04a0*/  SHF.R.U64 R118, R220, 0x2, R221.reuse ;  /* 0x00000002dc767819 */ /* 0x100fe200000012dd */
[----:B------:R-:W-:Y:S01]  /*04b0*/  IMAD.WIDE.U32 R8, R117, -0x326172a9, RZ ;  /* 0xcd9e8d5775087825 */ /* 0x000fe200078e00ff */
[----:B------:R-:W-:-:S03]  /*04c0*/  SHF.R.U32.HI R119, RZ, 0x2, R221 ;  /* 0x00000002ff777819 */ /* 0x000fc600000116dd */
[----:B0-----:R-:W-:Y:S01]  /*04d0*/  IMAD.WIDE.U32 R4, R118, -0x2daee0ad, RZ ;  /* 0xd2511f5376047825 */ /* 0x001fe200078e00ff */
[----:B------:R-:W-:-:S04]  /*04e0*/  LOP3.LUT R10, R9, R119, R106, 0x96, !PT ;  /* 0x00000077090a7212 */ /* 0x000fc800078e966a */
[----:B------:R-:W-:Y:S01]  /*04f0*/  LOP3.LUT R12, R5, R107, RZ, 0x3c, !PT ;  /* 0x0000006b050c7212 */ /* 0x000fe200078e3cff */
[----:B------:R-:W-:Y:S02]  /*0500*/  VIADD R2, R107, 0xbb67ae85 ;  /* 0xbb67ae856b027836 */ /* 0x000fe40000000000 */
[----:B------:R-:W-:Y:S01]  /*0510*/  IMAD.WIDE.U32 R10, R10, -0x2daee0ad, RZ ;  /* 0xd2511f530a0a7825 */ /* 0x000fe200078e00ff */
[----:B------:R-:W-:-:S03]  /*0520*/  IADD3 R3, R106, -0x61c88647, RZ ;  /* 0x9e3779b96a037810 */ /* 0x000fc60007ffe0ff */
[----:B------:R-:W-:Y:S01]  /*0530*/  IMAD.WIDE.U32 R12, R12, -0x326172a9, RZ ;  /* 0xcd9e8d570c0c7825 */ /* 0x000fe200078e00ff */
[----:B------:R-:W-:-:S04]  /*0540*/  LOP3.LUT R14, R11, R4, R2, 0x96, !PT ;  /* 0x000000040b0e7212 */ /* 0x000fc800078e9602 */
[----:B------:R-:W-:Y:S01]  /*0550*/  LOP3.LUT R8, R13, R3, R8, 0x96, !PT ;  /* 0x000000030d087212 */ /* 0x000fe200078e9608 */
[----:B------:R-:W-:Y:S02]  /*0560*/  VIADD R4, R106, 0x3c6ef372 ;  /* 0x3c6ef3726a047836 */ /* 0x000fe40000000000 */
[----:B------:R-:W-:-:S04]  /*0570*/  IMAD.WIDE.U32 R14, R14, -0x326172a9, RZ ;  /* 0xcd9e8d570e0e7825 */ /* 0x000fc800078e00ff */
[----:B------:R-:W-:-:S04]  /*0580*/  IMAD.WIDE.U32 R8, R8, -0x2daee0ad, RZ ;  /* 0xd2511f5308087825 */ /* 0x000fc800078e00ff */
[----:B------:R-:W-:Y:S01]  /*0590*/  VIADD R5, R107, 0x76cf5d0a ;  /* 0x76cf5d0a6b057836 */ /* 0x000fe20000000000 */
[----:B------:R-:W-:-:S04]  /*05a0*/  LOP3.LUT R11, R15, R12, R4, 0x96, !PT ;  /* 0x0000000c0f0b7212 */ /* 0x000fc800078e9604 */
[----:B------:R-:W-:Y:S01]  /*05b0*/  LOP3.LUT R12, R9, R10, R5, 0x96, !PT ;  /* 0x0000000a090c7212 */ /* 0x000fe200078e9605 */
[----:B------:R-:W-:Y:S01]  /*05c0*/  VIADD R7, R106, 0xdaa66d2b ;  /* 0xdaa66d2b6a077836 */ /* 0x000fe20000000000 */
[----:B------:R-:W-:Y:S01]  /*05d0*/  IADD3 R6, R107, 0x32370b8f, RZ ;  /* 0x32370b8f6b067810 */ /* 0x000fe20007ffe0ff */
[----:B------:R-:W-:-:S04]  /*05e0*/  IMAD.WIDE.U32 R10, R11, -0x2daee0ad, RZ ;  /* 0xd2511f530b0a7825 */ /* 0x000fc800078e00ff */
[----:B------:R-:W-:Y:S01]  /*05f0*/  IMAD.WIDE.U32 R12, R12, -0x326172a9, RZ ;  /* 0xcd9e8d570c0c7825 */ /* 0x000fe200078e00ff */
[----:B------:R-:W-:-:S04]  /*0600*/  LOP3.LUT R16, R11, R8, R6, 0x96, !PT ;  /* 0x000000080b107212 */ /* 0x000fc800078e9606 */
[----:B------:R-:W-:Y:S01]  /*0610*/  LOP3.LUT R14, R13, R14, R7, 0x96, !PT ;  /* 0x0000000e0d0e7212 */ /* 0x000fe200078e9607 */
[----:B------:R-:W-:Y:S01]  /*0620*/  VIADD R8, R106, 0x78dde6e4 ;  /* 0x78dde6e46a087836 */ /* 0x000fe20000000000 */
[----:B------:R-:W-:Y:S01]  /*0630*/  IADD3 R9, R107, -0x126145ec, RZ ;  /* 0xed9eba146b097810 */ /* 0x000fe20007ffe0ff */
[----:B------:R-:W-:-:S04]  /*0640*/  IMAD.WIDE.U32 R16, R16, -0x326172a9, RZ ;  /* 0xcd9e8d5710107825 */ /* 0x000fc800078e00ff */
[----:B------:R-:W-:Y:S01]  /*0650*/  IMAD.WIDE.U32 R14, R14, -0x2daee0ad, RZ ;  /* 0xd2511f530e0e7825 */ /* 0x000fe200078e00ff */
[----:B------:R-:W-:-:S04]  /*0660*/  LOP3.LUT R18, R17, R12, R8, 0x96, !PT ;  /* 0x0000000c11127212 */ /* 0x000fc800078e9608 */
[----:B------:R-:W-:Y:S01]  /*0670*/  LOP3.LUT R50, R15, R10, R9, 0x96, !PT ;  /* 0x0000000a0f327212 */ /* 0x000fe200078e9609 */
[----:B------:R-:W-:Y:S02]  /*0680*/  VIADD R11, R106, 0x1715609d ;  /* 0x1715609d6a0b7836 */ /* 0x000fe40000000000 */
[----:B------:R-:W-:Y:S02]  /*0690*/  VIADD R10, R107, 0xa9066899 ;  /* 0xa90668996b0a7836 */ /* 0x000fe40000000000 */
[----:B------:R-:W-:-:S04]  /*06a0*/  IMAD.WIDE.U32 R50, R50, -0x326172a9, RZ ;  /* 0xcd9e8d5732327825 */ /* 0x000fc800078e00ff */
[----:B------:R-:W-:Y:S01]  /*06b0*/  IMAD.WIDE.U32 R18, R18, -0x2daee0ad, RZ ;  /* 0xd2511f5312127825 */ /* 0x000fe200078e00ff */
[----:B------:R-:W-:-:S04]  /*06c0*/  LOP3.LUT R16, R51, R16, R11, 0x96, !PT ;  /* 0x0000001033107212 */ /* 0x000fc800078e960b */
[----:B------:R-:W-:Y:S01]  /*06d0*/  LOP3.LUT R96, R19, R14, R10, 0x96, !PT ;  /* 0x0000000e13607212 */ /* 0x000fe200078e960a */
[----:B------:R-:W-:Y:S01]  /*06e0*/  IMAD.WIDE.U32 R16, R16, -0x2daee0ad, RZ ;  /* 0xd2511f5310107825 */ /* 0x000fe200078e00ff */
[----:B------:R-:W-:-:S03]  /*06f0*/  IADD3 R12, R106, -0x4ab325aa, RZ ;  /* 0xb54cda566a0c7810 */ /* 0x000fc60007ffe0ff */
[----:B------:R-:W-:Y:S02]  /*0700*/  VIADD R13, R107, 0x646e171e ;  /* 0x646e171e6b0d7836 */ /* 0x000fe40000000000 */
[----:B------:R-:W-:-:S03]  /*0710*/  IMAD.WIDE.U32 R96, R96, -0x326172a9, RZ ;  /* 0xcd9e8d5760607825 */ /* 0x000fc600078e00ff */
[----:B------:R-:W-:Y:S02]  /*0720*/  LOP3.LUT R178, R17, R18, R13, 0x96, !PT ;  /* 0x0000001211b27212 */ /* 0x000fe400078e960d */
[----:B------:R-:W-:Y:S01]  /*0730*/  LOP3.LUT R176, R97, R50, R12, 0x96, !PT ;  /* 0x0000003261b07212 */ /* 0x000fe200078e960c */
[----:B------:R-:W-:Y:S01]  /*0740*/  VIADD R14, R107, 0x1fd5c5a3 ;  /* 0x1fd5c5a36b0e7836 */ /* 0x000fe20000000000 */
[----:B------:R-:W-:Y:S01]  /*0750*/  IADD3 R15, R106, 0x5384540f, RZ ;  /* 0x5384540f6a0f7810 */ /* 0x000fe20007ffe0ff */
[----:B------:R-:W-:-:S04]  /*0760*/  IMAD.WIDE.U32 R178, R178, -0x326172a9, RZ ;  /* 0xcd9e8d57b2b27825 */ /* 0x000fc800078e00ff */
[----:B------:R-:W-:Y:S01]  /*0770*/  IMAD.WIDE.U32 R176, R176, -0x2daee0ad, RZ ;  /* 0xd2511f53b0b07825 */ /* 0x000fe200078e00ff */
[----:B------:R-:W-:-:S04]  /*0780*/  LOP3.LUT R50, R179, R96, R15, 0x96, !PT ;  /* 0x00000060b3327212 */ /* 0x000fc800078e960f */
[----:B------:R-:W-:Y:S01]  /*0790*/  LOP3.LUT R49, R177, R16, R14, 0x96, !PT ;  /* 0x00000010b1317212 */ /* 0x000fe200078e960e */
[----:B------:R-:W-:-:S04]  /*07a0*/  IMAD.HI.U32 R18, R50, -0x2daee0ad, RZ ;  /* 0xd2511f5332127827 */ /* 0x000fc800078e00ff */
[----:B------:R-:W-:Y:S02]  /*07b0*/  VIADD R17, R107, 0xdb3d7428 ;  /* 0xdb3d74286b117836 */ /* 0x000fe40000000000 */
[----:B------:R-:W-:Y:S02]  /*07c0*/  VIADD R16, R106, 0xf1bbcdc8 ;  /* 0xf1bbcdc86a107836 */ /* 0x000fe40000000000 */
[----:B------:R-:W-:Y:S01]  /*07d0*/  IMAD.HI.U32 R19, R49, -0x326172a9, RZ ;  /* 0xcd9e8d5731137827 */ /* 0x000fe200078e00ff */
[----:B------:R-:W-:Y:S02]  /*07e0*/  LOP3.LUT R176, R18, R176, R17, 0x96, !PT ;  /* 0x000000b012b07212 */ /* 0x000fe400078e9611 */
[C---:B------:R-:W-:Y:S02]  /*07f0*/  PRMT R122, R20.reuse, 0x7632, R122 ;  /* 0x00007632147a7816 */ /* 0x040fe4000000007a */
[----:B------:R-:W-:Y:S01]  /*0800*/  LOP3.LUT R178, R19, R178, R16, 0x96, !PT ;  /* 0x000000b213b27212 */ /* 0x000fe200078e9610 */
[C---:B------:R-:W-:Y:S01]  /*0810*/  IMAD.U32 R19, R21.reuse, 0x10000, RZ ;  /* 0x0001000015137824 */ /* 0x040fe200078e00ff */
[----:B------:R-:W-:Y:S01]  /*0820*/  SHF.L.U32 R18, R20, 0x10, RZ ;  /* 0x0000001014127819 */ /* 0x000fe200000006ff */
[----:B------:R-:W-:Y:S01]  /*0830*/  IMAD.U32 R20, R22, 0x10000, RZ ;  /* 0x0001000016147824 */ /* 0x000fe200078e00ff */
[----:B------:R-:W-:-:S02]  /*0840*/  PRMT R123, R21, 0x7632, R123 ;  /* 0x00007632157b7816 */ /* 0x000fc4000000007b */
[----:B------:R-:W-:Y:S01]  /*0850*/  PRMT R124, R22, 0x7632, R124 ;  /* 0x00007632167c7816 */ /* 0x000fe2000000007c */
[C---:B------:R-:W-:Y:S01]  /*0860*/  IMAD.U32 R22, R24.reuse, 0x10000, RZ ;  /* 0x0001000018167824 */ /* 0x040fe200078e00ff */
[C---:B------:R-:W-:Y:S02]  /*0870*/  PRMT R125, R23.reuse, 0x7632, R125 ;  /* 0x00007632177d7816 */ /* 0x040fe4000000007d */
[----:B------:R-:W-:Y:S01]  /*0880*/  SHF.L.U32 R21, R23, 0x10, RZ ;  /* 0x0000001017157819 */ /* 0x000fe200000006ff */
[C---:B------:R-:W-:Y:S01]  /*0890*/  IMAD.U32 R23, R25.reuse, 0x10000, RZ ;  /* 0x0001000019177824 */ /* 0x040fe200078e00ff */
[----:B------:R-:W-:Y:S02]  /*08a0*/  PRMT R126, R24, 0x7632, R126 ;  /* 0x00007632187e7816 */ /* 0x000fe4000000007e */
[----:B------:R-:W-:Y:S01]  /*08b0*/  PRMT R127, R25, 0x7632, R127 ;  /* 0x00007632197f7816 */ /* 0x000fe2000000007f */
[----:B------:R-:W-:Y:S01]  /*08c0*/  IMAD.U32 R25, R27, 0x10000, RZ ;  /* 0x000100001b197824 */ /* 0x000fe200078e00ff */
[----:B------:R-:W-:-:S02]  /*08d0*/  PRMT R128, R26, 0x7632, R128 ;  /* 0x000076321a807816 */ /* 0x000fc40000000080 */
[----:B------:R-:W-:Y:S01]  /*08e0*/  SHF.L.U32 R24, R26, 0x10, RZ ;  /* 0x000000101a187819 */ /* 0x000fe200000006ff */
[C---:B------:R-:W-:Y:S01]  /*08f0*/  IMAD.U32 R26, R28.reuse, 0x10000, RZ ;  /* 0x000100001c1a7824 */ /* 0x040fe200078e00ff */
[----:B------:R-:W-:Y:S02]  /*0900*/  PRMT R129, R27, 0x7632, R129 ;  /* 0x000076321b817816 */ /* 0x000fe40000000081 */
[----:B------:R-:W-:Y:S01]  /*0910*/  PRMT R130, R28, 0x7632, R130 ;  /* 0x000076321c827816 */ /* 0x000fe20000000082 */
[C---:B------:R-:W-:Y:S01]  /*0920*/  IMAD.U32 R28, R30.reuse, 0x10000, RZ ;  /* 0x000100001e1c7824 */ /* 0x040fe200078e00ff */
[C---:B------:R-:W-:Y:S02]  /*0930*/  PRMT R131, R29.reuse, 0x7632, R131 ;  /* 0x000076321d837816 */ /* 0x040fe40000000083 */
[----:B------:R-:W-:Y:S02]  /*0940*/  SHF.L.U32 R27, R29, 0x10, RZ ;  /* 0x000000101d1b7819 */ /* 0x000fe400000006ff */
[----:B------:R-:W-:Y:S01]  /*0950*/  PRMT R132, R30, 0x7632, R132 ;  /* 0x000076321e847816 */ /* 0x000fe20000000084 */
[----:B------:R-:W-:Y:S01]  /*0960*/  IMAD.U32 R30, R32, 0x10000, RZ ;  /* 0x00010000201e7824 */ /* 0x000fe200078e00ff */
[----:B------:R-:W-:-:S02]  /*0970*/  ISETP.NE.U32.AND P0, PT, RZ, UR6, PT ;  /* 0x00000006ff007c0c */ /* 0x000fc4000bf05070 */
[C---:B------:R-:W-:Y:S02]  /*0980*/  PRMT R133, R31.reuse, 0x7632, R133 ;  /* 0x000076321f857816 */ /* 0x040fe40000000085 */
[----:B------:R-:W-:Y:S01]  /*0990*/  PRMT R134, R32, 0x7632, R134 ;  /* 0x0000763220867816 */ /* 0x000fe20000000086 */
[C---:B------:R-:W-:Y:S01]  /*09a0*/  IMAD.U32 R32, R34.reuse, 0x10000, RZ ;  /* 0x0001000022207824 */ /* 0x040fe200078e00ff */
[----:B------:R-:W-:Y:S02]  /*09b0*/  SHF.L.U32 R29, R31, 0x10, RZ ;  /* 0x000000101f1d7819 */ /* 0x000fe400000006ff */
[C---:B------:R-:W-:Y:S02]  /*09c0*/  PRMT R135, R33.reuse, 0x7632, R135 ;  /* 0x0000763221877816 */ /* 0x040fe40000000087 */
[----:B------:R-:W-:Y:S01]  /*09d0*/  PRMT R136, R34, 0x7632, R136 ;  /* 0x0000763222887816 */ /* 0x000fe20000000088 */
[----:B------:R-:W-:Y:S01]  /*09e0*/  IMAD.U32 R34, R36, 0x10000, RZ ;  /* 0x0001000024227824 */ /* 0x000fe200078e00ff */
[----:B------:R-:W-:-:S02]  /*09f0*/  SHF.L.U32 R31, R33, 0x10, RZ ;  /* 0x00000010211f7819 */ /* 0x000fc400000006ff */
[C---:B------:R-:W-:Y:S02]  /*0a00*/  PRMT R137, R35.reuse, 0x7632, R137 ;  /* 0x0000763223897816 */ /* 0x040fe40000000089 */
[----:B------:R-:W-:Y:S01]  /*0a10*/  PRMT R138, R36, 0x7632, R138 ;  /* 0x00007632248a7816 */ /* 0x000fe2000000008a */
[C---:B------:R-:W-:Y:S01]  /*0a20*/  IMAD.U32 R36, R38.reuse, 0x10000, RZ ;  /* 0x0001000026247824 */ /* 0x040fe200078e00ff */
[----:B------:R-:W-:Y:S02]  /*0a30*/  SHF.L.U32 R33, R35, 0x10, RZ ;  /* 0x0000001023217819 */ /* 0x000fe400000006ff */
[C---:B------:R-:W-:Y:S02]  /*0a40*/  PRMT R139, R37.reuse, 0x7632, R139 ;  /* 0x00007632258b7816 */ /* 0x040fe4000000008b */
[----:B------:R-:W-:Y:S01]  /*0a50*/  PRMT R140, R38, 0x7632, R140 ;  /* 0x00007632268c7816 */ /* 0x000fe2000000008c */
[----:B------:R-:W-:Y:S01]  /*0a60*/  IMAD.U32 R38, R40, 0x10000, RZ ;  /* 0x0001000028267824 */ /* 0x000fe200078e00ff */
[----:B------:R-:W-:Y:S01]  /*0a70*/  SHF.L.U32 R35, R37, 0x10, RZ ;  /* 0x0000001025237819 */ /* 0x000fe200000006ff */
[----:B------:R-:W-:Y:S01]  /*0a80*/  IMAD R50, R50, -0x2daee0ad, RZ ;  /* 0xd2511f5332327824 */ /* 0x000fe200078e02ff */
[----:B------:R-:W-:Y:S01]  /*0a90*/  ISETP.NE.AND.EX P0, PT, RZ, UR7, PT, P0 ;  /* 0x00000007ff007c0c */ /* 0x000fe2000bf05300 */
[----:B------:R-:W-:Y:S01]  /*0aa0*/  IMAD.HI.U32 R51, R178, -0x2daee0ad, RZ ;  /* 0xd2511f53b2337827 */ /* 0x000fe200078e00ff */
[C---:B------:R-:W-:Y:S01]  /*0ab0*/  PRMT R141, R39.reuse, 0x7632, R141 ;  /* 0x00007632278d7816 */ /* 0x040fe2000000008d */
[----:B------:R-:W-:Y:S01]  /*0ac0*/  ULDC UR6, c[0x0][0x218] ;  /* 0x0000860000067ab9 */ /* 0x000fe20000000800 */
[----:B------:R-:W-:-:S02]  /*0ad0*/  SHF.L.U32 R37, R39, 0x10, RZ ;  /* 0x0000001027257819 */ /* 0x000fc400000006ff */
[----:B------:R-:W-:Y:S01]  /*0ae0*/  PRMT R142, R40, 0x7632, R142 ;  /* 0x00007632288e7816 */ /* 0x000fe2000000008e */
[----:B------:R-:W-:Y:S01]  /*0af0*/  IMAD.U32 R40, R42, 0x10000, RZ ;  /* 0x000100002a287824 */ /* 0x000fe200078e00ff */
[----:B------:R-:W-:Y:S01]  /*0b00*/  PRMT R143, R41, 0x7632, R143 ;  /* 0x00007632298f7816 */ /* 0x000fe2000000008f */
[----:B------:R-:W-:Y:S01]  /*0b10*/  IMAD R49, R49, -0x326172a9, RZ ;  /* 0xcd9e8d5731317824 */ /* 0x000fe200078e02ff */
[----:B------:R-:W-:Y:S01]  /*0b20*/  SHF.L.U32 R39, R41, 0x10, RZ ;  /* 0x0000001029277819 */ /* 0x000fe200000006ff */
[----:B------:R-:W-:Y:S01]  /*0b30*/  IMAD.HI.U32 R96, R176, -0x326172a9, RZ ;  /* 0xcd9e8d57b0607827 */ /* 0x000fe200078e00ff */
[----:B------:R-:W-:Y:S01]  /*0b40*/  PRMT R144, R42, 0x7632, R144 ;  /* 0x000076322a907816 */ /* 0x000fe20000000090 */
[----:B------:R-:W-:Y:S01]  /*0b50*/  ULDC.U8 UR7, c[0x0][0x2a0] ;  /* 0x0000a80000077ab9 */ /* 0x000fe20000000000 */
[----:B------:R-:W-:Y:S01]  /*0b60*/  IADD3 R41, R107, -0x695add53, RZ ;  /* 0x96a522ad6b297810 */ /* 0x000fe20007ffe0ff */
[----:B------:R-:W-:Y:S01]  /*0b70*/  VIADD R42, R106, 0x8ff34781 ;  /* 0x8ff347816a2a7836 */ /* 0x000fe20000000000 */
[----:B------:R-:W-:-:S02]  /*0b80*/  PRMT R145, R43, 0x7632, R145 ;  /* 0x000076322b917816 */ /* 0x000fc40000000091 */
[----:B------:R-:W-:Y:S02]  /*0b90*/  LOP3.LUT R51, R51, R50, R41, 0x96, !PT ;  /* 0x0000003233337212 */ /* 0x000fe400078e9629 */
[----:B------:R-:W-:Y:S01]  /*0ba0*/  LOP3.LUT R50, R96, R49, R42, 0x96, !PT ;  /* 0x0000003160327212 */ /* 0x000fe200078e962a */
[----:B------:R-:W-:Y:S01]  /*0bb0*/  IMAD.U32 R123, R123, 0x10000, RZ ;  /* 0x000100007b7b7824 */ /* 0x000fe200078e00ff */
[----:B------:R-:W-:Y:S01]  /*0bc0*/  SHF.L.U32 R43, R43, 0x10, RZ ;  /* 0x000000102b2b7819 */ /* 0x000fe200000006ff */
[----:B------:R-:W-:Y:S01]  /*0bd0*/  IMAD.U32 R125, R125, 0x10000, RZ ;  /* 0x000100007d7d7824 */ /* 0x000fe200078e00ff */
[----:B------:R-:W-:Y:S01]  /*0be0*/  @P0 LOP3.LUT R48, R48, 0x8, RZ, 0xfc, !PT ;  /* 0x0000000830300812 */ /* 0x000fe200078efcff */
        /* <DEDUP_REMOVED lines=22> */
[----:B------:R-:W-:Y:S01]  /*0d50*/  IMAD R176, R176, -0x326172a9, RZ ;  /* 0xcd9e8d57b0b07824 */ /* 0x000fe200078e02ff */
[----:B------:R-:W-:-:S02]  /*0d60*/  SHF.L.U32 R142, R142, 0x10, RZ ;  /* 0x000000108e8e7819 */ /* 0x000fc400000006ff */
[----:B------:R-:W-:Y:S02]  /*0d70*/  SHF.L.U32 R144, R144, 0x10, RZ ;  /* 0x0000001090907819 */ /* 0x000fe400000006ff */
[----:B--2---:R-:W-:Y:S02]  /*0d80*/  PRMT R173, R45, 0x7632, R173 ;  /* 0x000076322dad7816 */ /* 0x004fe400000000ad */
[----:B------:R-:W-:Y:S02]  /*0d90*/  PRMT R175, R47, 0x7632, R175 ;  /* 0x000076322faf7816 */ /* 0x000fe400000000af */
[----:B------:R-:W-:Y:S02]  /*0da0*/  PRMT R172, R44, 0x7632, R172 ;  /* 0x000076322cac7816 */ /* 0x000fe400000000ac */
[----:B------:R-:W-:Y:S01]  /*0db0*/  PRMT R174, R46, 0x7632, R174 ;  /* 0x000076322eae7816 */ /* 0x000fe200000000ae */
[----:B---3--:R-:W-:Y:S01]  /*0dc0*/  IMAD.U32 R49, R72, 0x10000, RZ ;  /* 0x0001000048317824 */ /* 0x008fe200078e00ff */
[----:B------:R-:W-:-:S02]  /*0dd0*/  PRMT R148, R73, 0x7632, R148 ;  /* 0x0000763249947816 */ /* 0x000fc40000000094 */
[----:B------:R-:W-:Y:S02]  /*0de0*/  PRMT R150, R75, 0x7632, R150 ;  /* 0x000076324b967816 */ /* 0x000fe40000000096 */
        /* <DEDUP_REMOVED lines=76> */
[----:B------:R-:W-:-:S07]  /*12b0*/  SHF.L.U32 R174, R174, 0x10, RZ ;  /* 0x00000010aeae7819 */ /* 0x000fce00000006ff */
.L_x_3646:
[----:B------:R-:W-:Y:S01]  /*12c0*/  LOP3.LUT P2, RZ, R48, 0x8, RZ, 0xc0, !PT ;  /* 0x0000000830ff7812 */ /* 0x000fe2000784c0ff */
[----:B-1----:R-:W0:Y:S01]  /*12d0*/  LDC.64 R90, c[0x0][0x220] ;  /* 0x00008800ff5a7b82 */ /* 0x002e220000000a00 */
[----:B------:R-:W-:Y:S01]  /*12e0*/  ISETP.NE.U32.AND P0, PT, RZ, UR8, PT ;  /* 0x00000008ff007c0c */ /* 0x000fe2000bf05070 */
[----:B------:R-:W-:-:S03]  /*12f0*/  IMAD R80, R120, UR6, RZ ;  /* 0x0000000678507c24 */ /* 0x000fc6000f8e02ff */
[----:B------:R-:W-:Y:S02]  /*1300*/  ISETP.NE.AND.EX P0, PT, RZ, UR9, PT, P0 ;  /* 0x00000009ff007c0c */ /* 0x000fe4000bf05300 */
[----:B------:R-:W-:-:S04]  /*1310*/  SHF.R.S32.HI R81, RZ, 0x1f, R80 ;  /* 0x0000001fff517819 */ /* 0x000fc80000011450 */
[----:B------:R-:W-:Y:S01]  /*1320*/  LEA.HI R81, R81, R80, RZ, 0x3 ;  /* 0x0000005051517211 */ /* 0x000fe200078f18ff */
[----:B------:R-:W1:Y:S03]  /*1330*/  @P2 LDC.64 R86, c[0x0][0x270] ;  /* 0x00009c00ff562b82 */ /* 0x000e660000000a00 */
[----:B------:R-:W-:-:S05]  /*1340*/  LEA.HI.SX32 R147, R81, R0, 0x1d ;  /* 0x0000000051937211 */ /* 0x000fca00078feaff */
[----:B------:R-:W2:Y:S01]  /*1350*/  @P0 LDC.64 R84, c[0x0][0x230] ;  /* 0x00008c00ff540b82 */ /* 0x000ea20000000a00 */
[----:B0-----:R-:W-:-:S06]  /*1360*/  IMAD.WIDE.U32 R80, R147, 0x10, R90 ;  /* 0x0000001093507825 */ /* 0x001fcc00078e005a */
[----:B------:R-:W5:Y:S01]  /*1370*/  LDG.E.128 R80, desc[UR4][R80.64] ;  /* 0x0000000450507981 */ /* 0x000f62000c1e1d00 */
[----:B-1----:R-:W-:-:S06]  /*1380*/  @P2 IMAD.WIDE R86, R120, 0x2, R86 ;  /* 0x0000000278562825 */ /* 0x002fcc00078e0256 */
[----:B------:R-:W3:Y:S01]  /*1390*/  @P2 LDG.E.U16 R86, desc[UR4][R86.64] ;  /* 0x0000000456562981 */ /* 0x000ee2000c1e1500 */
[----:B--2---:R-:W-:-:S05]  /*13a0*/  @P0 IMAD.WIDE.U32 R84, R147, 0x10, R84 ;  /* 0x0000001093540825 */ /* 0x004fca00078e0054 */
[----:B------:R0:W5:Y:S01]  /*13b0*/  @P0 LDG.E.128 R76, desc[UR4][R84.64] ;  /* 0x00000004544c0981 */ /* 0x000162000c1e1d00 */
[C---:B------:R-:W-:Y:S01]  /*13c0*/  ISETP.NE.AND P1, PT, R220.reuse, 0x1, PT ;  /* 0x00000001dc00780c */ /* 0x040fe20003f25270 */
[----:B------:R-:W-:Y:S01]  /*13d0*/  HFMA2.MMA R187, -RZ, RZ, 1.875, 0 ;  /* 0x3f800000ffbb7435 */ /* 0x000fe200000001ff */
[----:B------:R-:W-:Y:S01]  /*13e0*/  BSSY B0, `(.L_x_3309) ;  /* 0x000000d000007945 */ /* 0x000fe20003800000 */
[----:B------:R-:W-:-:S04]  /*13f0*/  IADD3 R89, R220, 0x1, RZ ;  /* 0x00000001dc597810 */ /* 0x000fc80007ffe0ff */
[----:B---3--:R-:W-:-:S06]  /*1400*/  @P2 IMAD.U32 R187, R86, 0x10000, RZ ;  /* 0x0001000056bb2824 */ /* 0x008fcc00078e00ff */
        /* <DEDUP_REMOVED lines=9> */
.L_x_3310:
[----:B------:R-:W-:-:S07]  /*14a0*/  MOV R92, R176 ;  /* 0x000000b0005c7202 */ /* 0x000fce0000000f00 */
.L_x_3311:
[----:B------:R-:W-:Y:S05]  /*14b0*/  BSYNC B0 ;  /* 0x0000000000007941 */ /* 0x000fea0003800000 */
.L_x_3309:
        /* <DEDUP_REMOVED lines=16> */
.L_x_3315:
[----:B------:R-:W-:Y:S05]  /*15c0*/  BSYNC B1 ;  /* 0x0000000000017941 */ /* 0x000fea0003800000 */
.L_x_3314:
        /* <DEDUP_REMOVED lines=37> */
[----:B------:R-:W-:Y:S01]  /*1820*/  LOP3.LUT R178, R51, R86, R16, 0x96, !PT ;  /* 0x0000005633b27212 */ /* 0x000fe200078e9610 */
[----:B------:R-:W-:-:S04]  /*1830*/  IMAD.WIDE.U32 R176, R176, -0x326172a9, RZ ;  /* 0xcd9e8d57b0b07825 */ /* 0x000fc800078e00ff */
[----:B------:R-:W-:Y:S01]  /*1840*/  IMAD.WIDE.U32 R178, R178, -0x2daee0ad, RZ ;  /* 0xd2511f53b2b27825 */ /* 0x000fe200078e00ff */
[----:B------:R-:W-:-:S04]  /*1850*/  LOP3.LUT R50, R177, R50, R42, 0x96, !PT ;  /* 0x00000032b1327212 */ /* 0x000fc800078e962a */
[----:B------:R-:W-:-:S07]  /*1860*/  LOP3.LUT R51, R179, R84, R41, 0x96, !PT ;  /* 0x00000054b3337212 */ /* 0x000fce00078e9629 */
.L_x_3313:
[----:B------:R-:W-:Y:S05]  /*1870*/  BSYNC B0 ;  /* 0x0000000000007941 */ /* 0x000fea0003800000 */
.L_x_3312:
[----:B------:R-:W0:Y:S01]  /*1880*/  LDC R186, c[0x0][0x298] ;  /* 0x0000a600ffba7b82 */ /* 0x000e220000000800 */
[----:B------:R-:W-:Y:S01]  /*1890*/  I2FP.F32.U32 R85, R92 ;  /* 0x0000005c00557245 */ /* 0x000fe20000201000 */
[----:B------:R-:W-:Y:S01]  /*18a0*/  IMAD.MOV.U32 R184, RZ, RZ, 0x2f800000 ;  /* 0x2f800000ffb87424 */ /* 0x000fe200078e00ff */
[----:B-----5:R-:W-:Y:S01]  /*18b0*/  SHF.L.U32 R86, R80, 0x10, RZ ;  /* 0x0000001050567819 */ /* 0x020fe200000006ff */
[----:B------:R-:W-:Y:S01]  /*18c0*/  IMAD.U32 R94, R68, 0x10000, RZ ;  /* 0x00010000445e7824 */ /* 0x000fe200078e00ff */
[----:B------:R-:W-:Y:S01]  /*18d0*/  @P0 SHF.L.U32 R87, R76, 0x10, RZ ;  /* 0x000000104c570819 */ /* 0x000fe200000006ff */
[----:B------:R-:W-:Y:S01]  /*18e0*/  FFMA.FTZ R84, R85, R184, 1.1641532182693481445e-10 ;  /* 0x2f00000055547423 */ /* 0x000fe200000100b8 */
[----:B------:R-:W-:Y:S01]  /*18f0*/  BSSY B0, `(.L_x_3316) ;  /* 0x0000016000007945 */ /* 0x000fe20003800000 */
[----:B------:R-:W1:Y:S01]  /*1900*/  LDC R185, c[0x0][0x294] ;  /* 0x0000a500ffb97b82 */ /* 0x000e620000000800 */
[----:B------:R-:W-:Y:S01]  /*1910*/  FMUL.FTZ R85, R86, R187 ;  /* 0x000000bb56557220 */ /* 0x000fe20000410000 */
[----:B------:R-:W-:Y:S01]  /*1920*/  PRMT R80, R80, 0x7632, R80 ;  /* 0x0000763250507816 */ /* 0x000fe20000000050 */
[----:B------:R-:W-:-:S02]  /*1930*/  VIADD R86, R89, 0x1 ;  /* 0x0000000159567836 */ /* 0x000fc40000000000 */
[----:B0-----:R-:W-:Y:S01]  /*1940*/  FMUL.FTZ R85, R85, R186 ;  /* 0x000000ba55557220 */ /* 0x001fe20000410000 */
[----:B-1----:R-:W-:-:S04]  /*1950*/  FSETP.GTU.FTZ.AND P1, PT, R84, R185, PT ;  /* 0x000000b95400720b */ /* 0x002fc80003f3c000 */
[----:B------:R-:W-:Y:S02]  /*1960*/  P2R R88, PR, RZ, 0x2 ;  /* 0x00000002ff587803 */ /* 0x000fe40000000000 */
        /* <DEDUP_REMOVED lines=13> */
.L_x_3317:
[----:B------:R-:W-:-:S07]  /*1a40*/  IMAD.MOV.U32 R95, RZ, RZ, R176 ;  /* 0x000000ffff5f7224 */ /* 0x000fce00078e00b0 */
.L_x_3318:
[----:B------:R-:W-:Y:S05]  /*1a50*/  BSYNC B0 ;  /* 0x0000000000007941 */ /* 0x000fea0003800000 */
.L_x_3316:
        /* <DEDUP_REMOVED lines=16> */
.L_x_3322:
[----:B------:R-:W-:Y:S05]  /*1b60*/  BSYNC B1 ;  /* 0x0000000000017941 */ /* 0x000fea0003800000 */
.L_x_3321:
        /* <DEDUP_REMOVED lines=42> */
.L_x_3320:
[----:B------:R-:W-:Y:S05]  /*1e10*/  BSYNC B0 ;  /* 0x0000000000007941 */ /* 0x000fea0003800000 */
.L_x_3319:
[----:B------:R-:W-:Y:S01]  /*1e20*/  I2FP.F32.U32 R85, R95 ;  /* 0x0000005f00557245 */ /* 0x000fe20000201000 */
[----:B------:R-:W-:Y:S01]  /*1e30*/  BSSY B0, `(.L_x_3323) ;  /* 0x000001a000007945 */ /* 0x000fe20003800000 */
[----:B------:R-:W-:Y:S01]  /*1e40*/  SHF.L.U32 R84, R80, 0x10, RZ ;  /* 0x0000001050547819 */ /* 0x000fe200000006ff */
[----:B------:R-:W-:Y:S02]  /*1e50*/  VIADD R95, R86, 0x1 ;  /* 0x00000001565f7836 */ /* 0x000fe40000000000 */
[----:B------:R-:W-:Y:S02]  /*1e60*/  FFMA.FTZ R80, R85, R184, 1.1641532182693481445e-10 ;  /* 0x2f00000055507423 */ /* 0x000fe400000100b8 */
[----:B------:R-:W-:Y:S01]  /*1e70*/  FMUL.FTZ R85, R84, R187 ;  /* 0x000000bb54557220 */ /* 0x000fe20000410000 */
[----:B------:R-:W-:Y:S02]  /*1e80*/  PRMT R84, R68, 0x7632, R84 ;  /* 0x0000763244547816 */ /* 0x000fe40000000054 */
[----:B------:R-:W-:Y:S01]  /*1e90*/  FSETP.GTU.FTZ.AND P1, PT, R80, R185, PT ;  /* 0x000000b95000720b */ /* 0x000fe20003f3c000 */
[----:B------:R-:W-:Y:S01]  /*1ea0*/  FMUL.FTZ R85, R85, R186 ;  /* 0x000000ba55557220 */ /* 0x000fe20000410000 */
[----:B------:R-:W-:Y:S01]  /*1eb0*/  @P0 PRMT R80, R76, 0x7632, R80 ;  /* 0x000076324c500816 */ /* 0x000fe20000000050 */
[----:B------:R-:W-:Y:S01]  /*1ec0*/  IMAD.U32 R84, R84, 0x10000, RZ ;  /* 0x0001000054547824 */ /* 0x000fe200078e00ff */
[----:B------:R-:W-:-:S02]  /*1ed0*/  P2R R89, PR, RZ, 0x2 ;  /* 0x00000002ff597803 */ /* 0x000fc40000000000 */
[----:B------:R-:W-:Y:S02]  /*1ee0*/  FSEL R85, R85, RZ, !P1 ;  /* 0x000000ff55557208 */ /* 0x000fe40004800000 */
[----:B------:R-:W-:Y:S02]  /*1ef0*/  ISETP.NE.AND P1, PT, R86, 0x1, PT ;  /* 0x000000015600780c */ /* 0x000fe40003f25270 */
[----:B------:R-:W-:Y:S01]  /*1f00*/  @P0 SHF.L.U32 R80, R80, 0x10, RZ ;  /* 0x0000001050500819 */ /* 0x000fe200000006ff */
        /* <DEDUP_REMOVED lines=11> */
.L_x_3324:
[----:B------:R-:W-:-:S07]  /*1fc0*/  IMAD.MOV.U32 R80, RZ, RZ, R176 ;  /* 0x000000ffff507224 */ /* 0x000fce00078e00b0 */
.L_x_3325:
[----:B------:R-:W-:Y:S05]  /*1fd0*/  BSYNC B0 ;  /* 0x0000000000007941 */ /* 0x000fea0003800000 */
.L_x_3323:
        /* <DEDUP_REMOVED lines=16> */
.L_x_3329:
[----:B------:R-:W-:Y:S05]  /*20e0*/  BSYNC B1 ;  /* 0x0000000000017941 */ /* 0x000fea0003800000 */
.L_x_3328:
        /* <DEDUP_REMOVED lines=43> */
.L_x_3327:
[----:B------:R-:W-:Y:S05]  /*23a0*/  BSYNC B0 ;  /* 0x0000000000007941 */ /* 0x000fea0003800000 */
.L_x_3326:
[----:B------:R-:W-:Y:S01]  /*23b0*/  I2FP.F32.U32 R85, R80 ;  /* 0x0000005000557245 */ /* 0x000fe20000201000 */
[----:B------:R-:W-:Y:S01]  /*23c0*/  IMAD.U32 R84, R81, 0x10000, RZ ;  /* 0x0001000051547824 */ /* 0x000fe200078e00ff */
[----:B------:R-:W-:Y:S01]  /*23d0*/  ISETP.NE.AND P2, PT, R95, 0x1, PT ;  /* 0x000000015f00780c */ /* 0x000fe20003f45270 */
[----:B------:R-:W-:Y:S01]  /*23e0*/  @P0 IMAD.U32 R87, R77, 0x10000, RZ ;  /* 0x000100004d570824 */ /* 0x000fe200078e00ff */
[----:B------:R-:W-:Y:S01]  /*23f0*/  SHF.L.U32 R146, R69, 0x10, RZ ;  /* 0x0000001045927819 */ /* 0x000fe200000006ff */
[----:B------:R-:W-:Y:S01]  /*2400*/  FFMA.FTZ R80, R85, R184, 1.1641532182693481445e-10 ;  /* 0x2f00000055507423 */ /* 0x000fe200000100b8 */
[----:B------:R-:W-:Y:S01]  /*2410*/  FMUL.FTZ R85, R84, R187 ;  /* 0x000000bb54557220 */ /* 0x000fe20000410000 */
[----:B------:R-:W-:Y:S01]  /*2420*/  BSSY B0, `(.L_x_3330) ;  /* 0x0000012000007945 */ /* 0x000fe20003800000 */
[----:B------:R-:W-:Y:S02]  /*2430*/  PRMT R92, R81, 0x7632, R92 ;  /* 0x00007632515c7816 */ /* 0x000fe4000000005c */
[----:B------:R-:W-:Y:S01]  /*2440*/  FMUL.FTZ R85, R85, R186 ;  /* 0x000000ba55557220 */ /* 0x000fe20000410000 */
[----:B------:R-:W-:-:S04]  /*2450*/  FSETP.GTU.FTZ.AND P1, PT, R80, R185, PT ;  /* 0x000000b95000720b */ /* 0x000fc80003f3c000 */
[----:B------:R-:W-:-:S05]  /*2460*/  FSEL R85, R85, RZ, !P1 ;  /* 0x000000ff55557208 */ /* 0x000fca0004800000 */
[----:B------:R-:W-:Y:S01]  /*2470*/  FMUL.FTZ R146, R85, R146 ;  /* 0x0000009255927220 */ /* 0x000fe20000410000 */
[----:B------:R-:W-:-:S03]  /*2480*/  IADD3 R85, R95, 0x1, RZ ;  /* 0x000000015f557810 */ /* 0x000fc60007ffe0ff */
        /* <DEDUP_REMOVED lines=10> */
.L_x_3331:
[----:B------:R-:W-:-:S07]  /*2530*/  MOV R93, R176 ;  /* 0x000000b0005d7202 */ /* 0x000fce0000000f00 */
.L_x_3332:
[----:B------:R-:W-:Y:S05]  /*2540*/  BSYNC B0 ;  /* 0x0000000000007941 */ /* 0x000fea0003800000 */
.L_x_3330:
        /* <DEDUP_REMOVED lines=16> */
.L_x_3336:
[----:B------:R-:W-:Y:S05]  /*2650*/  BSYNC B1 ;  /* 0x0000000000017941 */ /* 0x000fea0003800000 */
.L_x_3335:
        /* <DEDUP_REMOVED lines=43> */
.L_x_3334:
[----:B------:R-:W-:Y:S05]  /*2910*/  BSYNC B0 ;  /* 0x0000000000007941 */ /* 0x000fea0003800000 */
.L_x_3333:
[----:B------:R-:W-:Y:S01]  /*2920*/  I2FP.F32.U32 R81, R93 ;  /* 0x0000005d00517245 */ /* 0x000fe20000201000 */
[----:B------:R-:W-:Y:S01]  /*2930*/  BSSY B0, `(.L_x_3337) ;  /* 0x0000019000007945 */ /* 0x000fe20003800000 */
[----:B------:R-:W-:Y:S01]  /*2940*/  SHF.L.U32 R92, R92, 0x10, RZ ;  /* 0x000000105c5c7819 */ /* 0x000fe200000006ff */
[C---:B------:R-:W-:Y:S01]  /*2950*/  VIADD R86, R85.reuse, 0x1 ;  /* 0x0000000155567836 */ /* 0x040fe20000000000 */
[----:B------:R-:W-:Y:S01]  /*2960*/  ISETP.NE.AND P3, PT, R85, 0x1, PT ;  /* 0x000000015500780c */ /* 0x000fe20003f65270 */
[----:B------:R-:W-:Y:S01]  /*2970*/  FFMA.FTZ R80, R81, R184, 1.1641532182693481445e-10 ;  /* 0x2f00000051507423 */ /* 0x000fe200000100b8 */
[----:B------:R-:W-:Y:S01]  /*2980*/  PRMT R84, R69, 0x7632, R84 ;  /* 0x0000763245547816 */ /* 0x000fe20000000054 */
[----:B------:R-:W-:-:S03]  /*2990*/  FMUL.FTZ R81, R92, R187 ;  /* 0x000000bb5c517220 */ /* 0x000fc60000410000 */
[----:B------:R-:W-:Y:S01]  /*29a0*/  FSETP.GTU.FTZ.AND P2, PT, R80, R185, PT ;  /* 0x000000b95000720b */ /* 0x000fe20003f5c000 */
[----:B------:R-:W-:Y:S01]  /*29b0*/  FMUL.FTZ R81, R81, R186 ;  /* 0x000000ba51517220 */ /* 0x000fe20000410000 */
[----:B------:R-:W-:Y:S01]  /*29c0*/  @P0 PRMT R80, R77, 0x7632, R80 ;  /* 0x000076324d500816 */ /* 0x000fe20000000050 */
[----:B------:R-:W-:-:S03]  /*29d0*/  IMAD.U32 R84, R84, 0x10000, RZ ;  /* 0x0001000054547824 */ /* 0x000fc600078e00ff */
[----:B------:R-:W-:Y:S02]  /*29e0*/  FSEL R81, R81, RZ, !P2 ;  /* 0x000000ff51517208 */ /* 0x000fe40005000000 */
[----:B------:R-:W-:-:S03]  /*29f0*/  @P0 SHF.L.U32 R80, R80, 0x10, RZ ;  /* 0x0000001050500819 */ /* 0x000fc600000006ff */
        /* <DEDUP_REMOVED lines=11> */
.L_x_3338:
[----:B------:R-:W-:-:S07]  /*2ab0*/  IMAD.MOV.U32 R92, RZ, RZ, R176 ;  /* 0x000000ffff5c7224 */ /* 0x000fce00078e00b0 */
.L_x_3339:
[----:B------:R-:W-:Y:S05]  /*2ac0*/  BSYNC B0 ;  /* 0x0000000000007941 */ /* 0x000fea0003800000 */
.L_x_3337:
        /* <DEDUP_REMOVED lines=16> */
.L_x_3343:
[----:B------:R-:W-:Y:S05]  /*2bd0*/  BSYNC B1 ;  /* 0x0000000000017941 */ /* 0x000fea0003800000 */
.L_x_3342:
        /* <DEDUP_REMOVED lines=40> */
[----:B------:R-:W-:-:S03]  /*2e60*/  LOP3.LUT R50, R85, R50, R42, 0x96, !PT ;  /* 0x0000003255327212 */ /* 0x000fc600078e962a */
[----:B------:R-:W-:Y:S01]  /*2e70*/  IMAD.MOV.U32 R176, RZ, RZ, R84 ;  /* 0x000000ffffb07224 */ /* 0x000fe200078e0054 */
[----:B------:R-:W-:-:S07]  /*2e80*/  LOP3.LUT R51, R179, R80, R41, 0x96, !PT ;  /* 0x00000050b3337212 */ /* 0x000fce00078e9629 */
.L_x_3341:
[----:B------:R-:W-:Y:S05]  /*2e90*/  BSYNC B0 ;  /* 0x0000000000007941 */ /* 0x000fea0003800000 */
.L_x_3340:
        /* <DEDUP_REMOVED lines=10> */
[----:B------:R-:W-:-:S02]  /*2f40*/  FSETP.GTU.FTZ.AND P3, PT, R80, R185, PT ;  /* 0x000000b95000720b */ /* 0x000fc40003f7c000 */
[----:B------:R-:W-:Y:S02]  /*2f50*/  SHF.L.U32 R80, R70, 0x10, RZ ;  /* 0x0000001046507819 */ /* 0x000fe400000006ff */
        /* <DEDUP_REMOVED lines=12> */
.L_x_3345:
[----:B------:R-:W-:-:S07]  /*3020*/  MOV R92, R176 ;  /* 0x000000b0005c7202 */ /* 0x000fce0000000f00 */
.L_x_3346:
[----:B------:R-:W-:Y:S05]  /*3030*/  BSYNC B0 ;  /* 0x0000000000007941 */ /* 0x000fea0003800000 */
.L_x_3344:
        /* <DEDUP_REMOVED lines=16> */
.L_x_3350:
[----:B------:R-:W-:Y:S05]  /*3140*/  BSYNC B1 ;  /* 0x0000000000017941 */ /* 0x000fea0003800000 */
.L_x_3349:
        /* <DEDUP_REMOVED lines=40> */
[----:B------:R-:W-:Y:S01]  /*33d0*/  HFMA2.MMA R87, -RZ, RZ, 0, 0 ;  /* 0x00000000ff577435 */ /* 0x000fe200000001ff */
[----:B------:R-:W-:Y:S01]  /*33e0*/  MOV R176, R86 ;  /* 0x0000005600b07202 */ /* 0x000fe20000000f00 */
[----:B------:R-:W-:Y:S01]  /*33f0*/  IMAD.MOV.U32 R178, RZ, RZ, R80 ;  /* 0x000000ffffb27224 */ /* 0x000fe200078e0050 */
[----:B------:R-:W-:-:S08]  /*3400*/  LOP3.LUT R51, R81, R84, R41, 0x96, !PT ;  /* 0x0000005451337212 */ /* 0x000fd000078e9629 */
.L_x_3348:
[----:B------:R-:W-:Y:S05]  /*3410*/  BSYNC B0 ;  /* 0x0000000000007941 */ /* 0x000fea0003800000 */
.L_x_3347:
[----:B------:R-:W-:Y:S01]  /*3420*/  I2FP.F32.U32 R81, R92 ;  /* 0x0000005c00517245 */ /* 0x000fe20000201000 */
[----:B------:R-:W-:Y:S01]  /*3430*/  IMAD.U32 R82, R82, 0x10000, RZ ;  /* 0x0001000052527824 */ /* 0x000fe200078e00ff */
[----:B------:R-:W-:Y:S01]  /*3440*/  ISETP.NE.AND P5, PT, R87, 0x1, PT ;  /* 0x000000015700780c */ /* 0x000fe20003fa5270 */
[----:B------:R-:W-:Y:S01]  /*3450*/  BSSY B0, `(.L_x_3351) ;  /* 0x0000017000007945 */ /* 0x000fe20003800000 */
[----:B------:R-:W-:Y:S01]  /*3460*/  PRMT R84, R70, 0x7632, R84 ;  /* 0x0000763246547816 */ /* 0x000fe20000000054 */
[----:B------:R-:W-:Y:S01]  /*3470*/  FFMA.FTZ R80, R81, R184, 1.1641532182693481445e-10 ;  /* 0x2f00000051507423 */ /* 0x000fe200000100b8 */
[----:B------:R-:W-:Y:S01]  /*3480*/  FMUL.FTZ R81, R82, R187 ;  /* 0x000000bb52517220 */ /* 0x000fe20000410000 */
[----:B------:R-:W-:Y:S02]  /*3490*/  @P0 PRMT R82, R78, 0x7632, R82 ;  /* 0x000076324e520816 */ /* 0x000fe40000000052 */
[----:B------:R-:W-:Y:S01]  /*34a0*/  SHF.L.U32 R84, R84, 0x10, RZ ;  /* 0x0000001054547819 */ /* 0x000fe200000006ff */
[----:B------:R-:W-:Y:S01]  /*34b0*/  FMUL.FTZ R81, R81, R186 ;  /* 0x000000ba51517220 */ /* 0x000fe20000410000 */
[----:B------:R-:W-:Y:S01]  /*34c0*/  FSETP.GTU.FTZ.AND P4, PT, R80, R185, PT ;  /* 0x000000b95000720b */ /* 0x000fe20003f9c000 */
[----:B------:R-:W-:-:S03]  /*34d0*/  @P0 IMAD.U32 R85, R82, 0x10000, RZ ;  /* 0x0001000052550824 */ /* 0x000fc600078e00ff */
        /* <DEDUP_REMOVED lines=13> */
.L_x_3352:
[----:B------:R-:W-:-:S07]  /*35b0*/  MOV R82, R176 ;  /* 0x000000b000527202 */ /* 0x000fce0000000f00 */
.L_x_3353:
[----:B------:R-:W-:Y:S05]  /*35c0*/  BSYNC B0 ;  /* 0x0000000000007941 */ /* 0x000fea0003800000 */
.L_x_3351:
        /* <DEDUP_REMOVED lines=16> */
.L_x_3357:
[----:B------:R-:W-:Y:S05]  /*36d0*/  BSYNC B1 ;  /* 0x0000000000017941 */ /* 0x000fea0003800000 */
.L_x_3356:
        /* <DEDUP_REMOVED lines=44> */
.L_x_3355:
[----:B------:R-:W-:Y:S05]  /*39a0*/  BSYNC B0 ;  /* 0x0000000000007941 */ /* 0x000fea0003800000 */
.L_x_3354:
        /* <DEDUP_REMOVED lines=10> */
[----:B------:R-:W-:-:S02]  /*3a50*/  FSETP.GTU.FTZ.AND P5, PT, R80, R185, PT ;  /* 0x000000b95000720b */ /* 0x000fc40003fbc000 */
[----:B------:R-:W-:Y:S02]  /*3a60*/  IADD3 R197, R84, 0x1, RZ ;  /* 0x0000000154c57810 */ /* 0x000fe40007ffe0ff */
        /* <DEDUP_REMOVED lines=12> */
.L_x_3359:
[----:B------:R-:W-:-:S07]  /*3b30*/  MOV R87, R176 ;  /* 0x000000b000577202 */ /* 0x000fce0000000f00 */
.L_x_3360:
[----:B------:R-:W-:Y:S05]  /*3b40*/  BSYNC B0 ;  /* 0x0000000000007941 */ /* 0x000fea0003800000 */
.L_x_3358:
        /* <DEDUP_REMOVED lines=18> */
.L_x_3364:
[----:B------:R-:W-:Y:S05]  /*3c70*/  BSYNC B1 ;  /* 0x0000000000017941 */ /* 0x000fea0003800000 */
.L_x_3363:
        /* <DEDUP_REMOVED lines=44> */
.L_x_3362:
[----:B------:R-:W-:Y:S05]  /*3f40*/  BSYNC B0 ;  /* 0x0000000000007941 */ /* 0x000fea0003800000 */
.L_x_3361:
[----:B------:R-:W-:Y:S01]  /*3f50*/  I2FP.F32.U32 R81, R87 ;  /* 0x0000005700517245 */ /* 0x000fe20000201000 */
[----:B------:R-:W-:Y:S01]  /*3f60*/  IMAD.U32 R86, R86, 0x10000, RZ ;  /* 0x0001000056567824 */ /* 0x000fe200078e00ff */
[----:B------:R-:W-:Y:S01]  /*3f70*/  SEL R84, RZ, 0x1, P2 ;  /* 0x00000001ff547807 */ /* 0x000fe20001000000 */
[----:B------:R-:W0:Y:S01]  /*3f80*/  LDC.64 R92, c[0x0][0x238] ;  /* 0x00008e00ff5c7b82 */ /* 0x000e220000000a00 */
[----:B------:R-:W-:Y:S01]  /*3f90*/  SEL R83, RZ, 0x10000, P5 ;  /* 0x00010000ff537807 */ /* 0x000fe20002800000 */
[----:B------:R-:W-:Y:S01]  /*3fa0*/  FFMA.FTZ R80, R81, R184, 1.1641532182693481445e-10 ;  /* 0x2f00000051507423 */ /* 0x000fe200000100b8 */
[----:B------:R-:W-:Y:S01]  /*3fb0*/  SEL R192, RZ, 0x100, P4 ;  /* 0x00000100ffc07807 */ /* 0x000fe20002000000 */
[----:B------:R-:W-:Y:S01]  /*3fc0*/  FMUL.FTZ R81, R86, R187 ;  /* 0x000000bb56517220 */ /* 0x000fe20000410000 */
[----:B------:R-:W-:Y:S01]  /*3fd0*/  ISETP.NE.AND P6, PT, R88, RZ, PT ;  /* 0x000000ff5800720c */ /* 0x000fe20003fc5270 */
[----:B------:R-:W-:Y:S01]  /*3fe0*/  IMAD.WIDE.U32 R84, R84, 0x1000000, RZ ;  /* 0x0100000054547825 */ /* 0x000fe200078e00ff */
[----:B------:R-:W-:Y:S01]  /*3ff0*/  FSETP.GTU.FTZ.AND P2, PT, R80, R185, PT ;  /* 0x000000b95000720b */ /* 0x000fe20003f5c000 */
[----:B------:R-:W1:Y:S01]  /*4000*/  @P0 LDC.64 R190, c[0x0][0x230] ;  /* 0x00008c00ffbe0b82 */ /* 0x000e620000000a00 */
[----:B------:R-:W-:Y:S01]  /*4010*/  ISETP.NE.AND P5, PT, R89, RZ, PT ;  /* 0x000000ff5900720c */ /* 0x000fe20003fa5270 */
[----:B------:R-:W-:Y:S01]  /*4020*/  FMUL.FTZ R86, R81, R186 ;  /* 0x000000ba51567220 */ /* 0x000fe20000410000 */
[----:B------:R-:W-:-:S02]  /*4030*/  SEL R80, RZ, 0x1000000, P2 ;  /* 0x01000000ff507807 */ /* 0x000fc40001000000 */
[----:B------:R-:W-:Y:S02]  /*4040*/  SEL R82, RZ, 0x1, P1 ;  /* 0x00000001ff527807 */ /* 0x000fe40000800000 */
[----:B------:R-:W-:Y:S01]  /*4050*/  LOP3.LUT R192, R192, R80, R83, 0xfe, !PT ;  /* 0x00000050c0c07212 */ /* 0x000fe200078efe53 */
[----:B------:R-:W2:Y:S01]  /*4060*/  LDC.64 R88, c[0x0][0x240] ;  /* 0x00009000ff587b82 */ /* 0x000ea20000000a00 */
[----:B------:R-:W-:Y:S01]  /*4070*/  SEL R80, RZ, 0x1, P5 ;  /* 0x00000001ff507807 */ /* 0x000fe20002800000 */
[----:B------:R-:W-:Y:S01]  /*4080*/  IMAD.WIDE.U32 R82, R82, 0x10000, RZ ;  /* 0x0001000052527825 */ /* 0x000fe200078e00ff */
[----:B------:R-:W-:Y:S02]  /*4090*/  PRMT R87, R71, 0x7632, R87 ;  /* 0x0000763247577816 */ /* 0x000fe40000000057 */
[----:B------:R-:W-:Y:S01]  /*40a0*/  @P0 PRMT R95, R79, 0x7632, R95 ;  /* 0x000076324f5f0816 */ /* 0x000fe2000000005f */
[----:B------:R-:W-:Y:S01]  /*40b0*/  IMAD.WIDE.U32 R80, R80, 0x100, RZ ;  /* 0x0000010050507825 */ /* 0x000fe200078e00ff */
[----:B------:R-:W-:-:S02]  /*40c0*/  SHF.L.U32 R87, R87, 0x10, RZ ;  /* 0x0000001057577819 */ /* 0x000fc400000006ff */
[----:B------:R-:W-:Y:S01]  /*40d0*/  FSEL R86, R86, RZ, !P2 ;  /* 0x000000ff56567208 */ /* 0x000fe20005000000 */
[----:B0-----:R-:W-:Y:S01]  /*40e0*/  IMAD.WIDE.U32 R194, R147, 0x10, R92 ;  /* 0x0000001093c27825 */ /* 0x001fe200078e005c */
[----:B------:R-:W-:Y:S02]  /*40f0*/  LOP3.LUT R188, R80, R84, R82, 0xfe, !PT ;  /* 0x0000005450bc7212 */ /* 0x000fe400078efe52 */
[----:B------:R-:W-:Y:S01]  /*4100*/  SEL R189, RZ, 0x1, P6 ;  /* 0x00000001ffbd7807 */ /* 0x000fe20003000000 */
[----:B------:R-:W-:Y:S02]  /*4110*/  @P0 IMAD.U32 R80, R95, 0x10000, RZ ;  /* 0x000100005f500824 */ /* 0x000fe400078e00ff */
[----:B------:R-:W-:Y:S01]  /*4120*/  FMUL.FTZ R183, R86, R87 ;  /* 0x0000005756b77220 */ /* 0x000fe20000410000 */
[----:B------:R-:W-:Y:S02]  /*4130*/  SEL R193, RZ, 0x1, P3 ;  /* 0x00000001ffc17807 */ /* 0x000fe40001800000 */
[----:B------:R-:W-:Y:S01]  /*4140*/  LOP3.LUT R188, R188, R189, RZ, 0xfc, !PT ;  /* 0x000000bdbcbc7212 */ /* 0x000fe200078efcff */
[----:B------:R-:W-:Y:S01]  /*4150*/  @P0 FADD.FTZ R183, R183, R80 ;  /* 0x00000050b7b70221 */ /* 0x000fe20000010000 */
[----:B------:R-:W-:-:S02]  /*4160*/  LOP3.LUT R189, R85, R192, R193, 0xfe, !PT ;  /* 0x000000c055bd7212 */ /* 0x000fc400078efec1 */
[C---:B------:R-:W-:Y:S02]  /*4170*/  IADD3 R95, R147.reuse, 0x20, RZ ;  /* 0x00000020935f7810 */ /* 0x040fe40007ffe0ff */
[----:B------:R-:W-:Y:S01]  /*4180*/  F2FP.BF16.F32.PACK_AB R86, R182, R179 ;  /* 0x000000b3b656723e */ /* 0x000fe200000010ff */
[----:B--2---:R-:W-:Y:S01]  /*4190*/  IMAD.WIDE.U32 R192, R147, 0x8, R88 ;  /* 0x0000000893c07825 */ /* 0x004fe200078e0058 */
[----:B------:R-:W-:Y:S02]  /*41a0*/  F2FP.BF16.F32.PACK_AB R85, R181, R146 ;  /* 0x00000092b555723e */ /* 0x000fe400000010ff */
[----:B------:R-:W-:Y:S01]  /*41b0*/  F2FP.BF16.F32.PACK_AB R84, R177, R94 ;  /* 0x0000005eb154723e */ /* 0x000fe200000010ff */
[----:B-1----:R-:W-:Y:S01]  /*41c0*/  @P0 IMAD.WIDE.U32 R190, R95, 0x10, R190 ;  /* 0x000000105fbe0825 */ /* 0x002fe200078e00be */
        /* <DEDUP_REMOVED lines=19> */
.L_x_3366:
[----:B------:R-:W-:-:S07]  /*4300*/  IMAD.MOV.U32 R190, RZ, RZ, R176 ;  /* 0x000000ffffbe7224 */ /* 0x000fce00078e00b0 */
.L_x_3367:
[----:B------:R-:W-:Y:S05]  /*4310*/  BSYNC B0 ;  /* 0x0000000000007941 */ /* 0x000fea0003800000 */
.L_x_3365:
        /* <DEDUP_REMOVED lines=16> */
.L_x_3371:
[----:B------:R-:W-:Y:S05]  /*4420*/  BSYNC B1 ;  /* 0x0000000000017941 */ /* 0x000fea0003800000 */
.L_x_3370:
        /* <DEDUP_REMOVED lines=44> */
.L_x_3369:
[----:B------:R-:W-:Y:S05]  /*46f0*/  BSYNC B0 ;  /* 0x0000000000007941 */ /* 0x000fea0003800000 */
.L_x_3368:
[----:B------:R-:W-:Y:S01]  /*4700*/  I2FP.F32.U32 R85, R190 ;  /* 0x000000be00557245 */ /* 0x000fe20000201000 */
[----:B------:R-:W-:Y:S01]  /*4710*/  IMAD.U32 R188, R64, 0x10000, RZ ;  /* 0x0001000040bc7824 */ /* 0x000fe200078e00ff */
[----:B-----5:R-:W-:Y:S01]  /*4720*/  SHF.L.U32 R86, R80, 0x10, RZ ;  /* 0x0000001050567819 */ /* 0x020fe200000006ff */
[----:B------:R-:W-:Y:S01]  /*4730*/  BSSY B0, `(.L_x_3372) ;  /* 0x0000018000007945 */ /* 0x000fe20003800000 */
[----:B------:R-:W-:Y:S01]  /*4740*/  LOP3.LUT R48, R48, 0xfffffffb, RZ, 0xc0, !PT ;  /* 0xfffffffb30307812 */ /* 0x000fe200078ec0ff */
[----:B------:R-:W-:Y:S01]  /*4750*/  FFMA.FTZ R84, R85, R184, 1.1641532182693481445e-10 ;  /* 0x2f00000055547423 */ /* 0x000fe200000100b8 */
[----:B------:R-:W-:Y:S01]  /*4760*/  @P0 SHF.L.U32 R87, R76, 0x10, RZ ;  /* 0x000000104c570819 */ /* 0x000fe200000006ff */
[----:B------:R-:W-:Y:S01]  /*4770*/  FMUL.FTZ R85, R86, R187 ;  /* 0x000000bb56557220 */ /* 0x000fe20000410000 */
[----:B------:R-:W-:Y:S01]  /*4780*/  PRMT R80, R80, 0x7632, R80 ;  /* 0x0000763250507816 */ /* 0x000fe20000000050 */
[----:B------:R-:W-:Y:S01]  /*4790*/  VIADD R86, R196, 0x1 ;  /* 0x00000001c4567836 */ /* 0x000fe20000000000 */
        /* <DEDUP_REMOVED lines=16> */
.L_x_3373:
[----:B------:R-:W-:-:S07]  /*48a0*/  IMAD.MOV.U32 R189, RZ, RZ, R176 ;  /* 0x000000ffffbd7224 */ /* 0x000fce00078e00b0 */
.L_x_3374:
[----:B------:R-:W-:Y:S05]  /*48b0*/  BSYNC B0 ;  /* 0x0000000000007941 */ /* 0x000fea0003800000 */
.L_x_3372:
        /* <DEDUP_REMOVED lines=16> */
.L_x_3378:
[----:B------:R-:W-:Y:S05]  /*49c0*/  BSYNC B1 ;  /* 0x0000000000017941 */ /* 0x000fea0003800000 */
.L_x_3377:
        /* <DEDUP_REMOVED lines=44> */
.L_x_3376:
[----:B------:R-:W-:Y:S05]  /*4c90*/  BSYNC B0 ;  /* 0x0000000000007941 */ /* 0x000fea0003800000 */
.L_x_3375:
        /* <DEDUP_REMOVED lines=26> */
.L_x_3380:
[----:B------:R-:W-:-:S07]  /*4e40*/  IMAD.MOV.U32 R80, RZ, RZ, R176 ;  /* 0x000000ffff507224 */ /* 0x000fce00078e00b0 */
.L_x_3381:
[----:B------:R-:W-:Y:S05]  /*4e50*/  BSYNC B0 ;  /* 0x0000000000007941 */ /* 0x000fea0003800000 */
.L_x_3379:
        /* <DEDUP_REMOVED lines=16> */
.L_x_3385:
[----:B------:R-:W-:Y:S05]  /*4f60*/  BSYNC B1 ;  /* 0x0000000000017941 */ /* 0x000fea0003800000 */
.L_x_3384:
        /* <DEDUP_REMOVED lines=44> */
.L_x_3383:
[----:B------:R-:W-:Y:S05]  /*5230*/  BSYNC B0 ;  /* 0x0000000000007941 */ /* 0x000fea0003800000 */
.L_x_3382:
[----:B------:R-:W-:Y:S01]  /*5240*/  I2FP.F32.U32 R85, R80 ;  /* 0x0000005000557245 */ /* 0x000fe20000201000 */
[----:B------:R-:W-:Y:S01]  /*5250*/  IMAD.U32 R190, R65, 0x10000, RZ ;  /* 0x0001000041be7824 */ /* 0x000fe200078e00ff */
[----:B------:R-:W-:Y:S01]  /*5260*/  SHF.L.U32 R84, R81, 0x10, RZ ;  /* 0x0000001051547819 */ /* 0x000fe200000006ff */
[----:B------:R-:W-:Y:S01]  /*5270*/  BSSY B0, `(.L_x_3386) ;  /* 0x0000016000007945 */ /* 0x000fe20003800000 */
[----:B------:R-:W-:Y:S01]  /*5280*/  ISETP.NE.AND P2, PT, R194, 0x1, PT ;  /* 0x00000001c200780c */ /* 0x000fe20003f45270 */
[----:B------:R-:W-:Y:S01]  /*5290*/  FFMA.FTZ R80, R85, R184, 1.1641532182693481445e-10 ;  /* 0x2f00000055507423 */ /* 0x000fe200000100b8 */
[----:B------:R-:W-:Y:S01]  /*52a0*/  @P0 SHF.L.U32 R87, R77, 0x10, RZ ;  /* 0x000000104d570819 */ /* 0x000fe200000006ff */
[----:B------:R-:W-:Y:S01]  /*52b0*/  FMUL.FTZ R85, R84, R187 ;  /* 0x000000bb54557220 */ /* 0x000fe20000410000 */
[----:B------:R-:W-:Y:S02]  /*52c0*/  PRMT R192, R81, 0x7632, R192 ;  /* 0x0000763251c07816 */ /* 0x000fe400000000c0 */
[----:B------:R-:W-:Y:S01]  /*52d0*/  FSETP.GTU.FTZ.AND P1, PT, R80, R185, PT ;  /* 0x000000b95000720b */ /* 0x000fe20003f3c000 */
[----:B------:R-:W-:-:S05]  /*52e0*/  FMUL.FTZ R85, R85, R186 ;  /* 0x000000ba55557220 */ /* 0x000fca0000410000 */
[----:B------:R-:W-:-:S05]  /*52f0*/  FSEL R85, R85, RZ, !P1 ;  /* 0x000000ff55557208 */ /* 0x000fca0004800000 */
[----:B------:R-:W-:Y:S01]  /*5300*/  FMUL.FTZ R190, R85, R190 ;  /* 0x000000be55be7220 */ /* 0x000fe20000410000 */
[----:B------:R-:W-:-:S03]  /*5310*/  VIADD R85, R194, 0x1 ;  /* 0x00000001c2557836 */ /* 0x000fc60000000000 */
        /* <DEDUP_REMOVED lines=10> */
.L_x_3387:
[----:B------:R-:W-:-:S07]  /*53c0*/  IMAD.MOV.U32 R193, RZ, RZ, R176 ;  /* 0x000000ffffc17224 */ /* 0x000fce00078e00b0 */
.L_x_3388:
[----:B------:R-:W-:Y:S05]  /*53d0*/  BSYNC B0 ;  /* 0x0000000000007941 */ /* 0x000fea0003800000 */
.L_x_3386:
        /* <DEDUP_REMOVED lines=16> */
.L_x_3392:
[----:B------:R-:W-:Y:S05]  /*54e0*/  BSYNC B1 ;  /* 0x0000000000017941 */ /* 0x000fea0003800000 */
.L_x_3391:
        /* <DEDUP_REMOVED lines=40> */
[----:B------:R-:W-:-:S03]  /*5770*/  LOP3.LUT R50, R87, R50, R42, 0x96, !PT ;  /* 0x0000003257327212 */ /* 0x000fc600078e962a */
[----:B------:R-:W-:Y:S01]  /*5780*/  IMAD.MOV.U32 R176, RZ, RZ, R86 ;  /* 0x000000ffffb07224 */ /* 0x000fe200078e0056 */
[----:B------:R-:W-:Y:S02]  /*5790*/  LOP3.LUT R51, R81, R84, R41, 0x96, !PT ;  /* 0x0000005451337212 */ /* 0x000fe400078e9629 */
[----:B------:R-:W-:-:S07]  /*57a0*/  MOV R178, R80 ;  /* 0x0000005000b27202 */ /* 0x000fce0000000f00 */
.L_x_3390:
[----:B------:R-:W-:Y:S05]  /*57b0*/  BSYNC B0 ;  /* 0x0000000000007941 */ /* 0x000fea0003800000 */
.L_x_3389:
        /* <DEDUP_REMOVED lines=25> */
.L_x_3394:
[----:B------:R-:W-:-:S07]  /*5950*/  IMAD.MOV.U32 R192, RZ, RZ, R176 ;  /* 0x000000ffffc07224 */ /* 0x000fce00078e00b0 */
.L_x_3395:
[----:B------:R-:W-:Y:S05]  /*5960*/  BSYNC B0 ;  /* 0x0000000000007941 */ /* 0x000fea0003800000 */
.L_x_3393:
        /* <DEDUP_REMOVED lines=16> */
.L_x_3399:
[----:B------:R-:W-:Y:S05]  /*5a70*/  BSYNC B1 ;  /* 0x0000000000017941 */ /* 0x000fea0003800000 */
.L_x_3398:
        /* <DEDUP_REMOVED lines=44> */
.L_x_3397:
[----:B------:R-:W-:Y:S05]  /*5d40*/  BSYNC B0 ;  /* 0x0000000000007941 */ /* 0x000fea0003800000 */
.L_x_3396:
        /* <DEDUP_REMOVED lines=24> */
.L_x_3401:
[----:B------:R-:W-:-:S07]  /*5ed0*/  IMAD.MOV.U32 R194, RZ, RZ, R176 ;  /* 0x000000ffffc27224 */ /* 0x000fce00078e00b0 */
.L_x_3402:
[----:B------:R-:W-:Y:S05]  /*5ee0*/  BSYNC B0 ;  /* 0x0000000000007941 */ /* 0x000fea0003800000 */
.L_x_3400:
        /* <DEDUP_REMOVED lines=16> */
.L_x_3406:
[----:B------:R-:W-:Y:S05]  /*5ff0*/  BSYNC B1 ;  /* 0x0000000000017941 */ /* 0x000fea0003800000 */
.L_x_3405:
        /* <DEDUP_REMOVED lines=44> */
.L_x_3404:
[----:B------:R-:W-:Y:S05]  /*62c0*/  BSYNC B0 ;  /* 0x0000000000007941 */ /* 0x000fea0003800000 */
.L_x_3403:
[----:B------:R-:W-:Y:S01]  /*62d0*/  I2FP.F32.U32 R81, R194 ;  /* 0x000000c200517245 */ /* 0x000fe20000201000 */
[----:B------:R-:W-:Y:S01]  /*62e0*/  BSSY B0, `(.L_x_3407) ;  /* 0x0000019000007945 */ /* 0x000fe20003800000 */
[----:B------:R-:W-:Y:S02]  /*62f0*/  SHF.L.U32 R82, R82, 0x10, RZ ;  /* 0x0000001052527819 */ /* 0x000fe400000006ff */
[----:B------:R-:W-:Y:S01]  /*6300*/  ISETP.NE.AND P5, PT, R87, 0x1, PT ;  /* 0x000000015700780c */ /* 0x000fe20003fa5270 */
[----:B------:R-:W-:Y:S01]  /*6310*/  FFMA.FTZ R80, R81, R184, 1.1641532182693481445e-10 ;  /* 0x2f00000051507423 */ /* 0x000fe200000100b8 */
[----:B------:R-:W-:Y:S01]  /*6320*/  PRMT R84, R66, 0x7632, R84 ;  /* 0x0000763242547816 */ /* 0x000fe20000000054 */
[----:B------:R-:W-:Y:S01]  /*6330*/  FMUL.FTZ R81, R82, R187 ;  /* 0x000000bb52517220 */ /* 0x000fe20000410000 */
[----:B------:R-:W-:Y:S02]  /*6340*/  @P0 PRMT R82, R78, 0x7632, R82 ;  /* 0x000076324e520816 */ /* 0x000fe40000000052 */
[----:B------:R-:W-:Y:S01]  /*6350*/  FSETP.GTU.FTZ.AND P4, PT, R80, R185, PT ;  /* 0x000000b95000720b */ /* 0x000fe20003f9c000 */
[----:B------:R-:W-:Y:S01]  /*6360*/  FMUL.FTZ R81, R81, R186 ;  /* 0x000000ba51517220 */ /* 0x000fe20000410000 */
[----:B------:R-:W-:Y:S01]  /*6370*/  IMAD.U32 R84, R84, 0x10000, RZ ;  /* 0x0001000054547824 */ /* 0x000fe200078e00ff */
[----:B------:R-:W-:-:S03]  /*6380*/  @P0 SHF.L.U32 R82, R82, 0x10, RZ ;  /* 0x0000001052520819 */ /* 0x000fc600000006ff */
        /* <DEDUP_REMOVED lines=13> */
.L_x_3408:
[----:B------:R-:W-:-:S07]  /*6460*/  IMAD.MOV.U32 R82, RZ, RZ, R176 ;  /* 0x000000ffff527224 */ /* 0x000fce00078e00b0 */
.L_x_3409:
[----:B------:R-:W-:Y:S05]  /*6470*/  BSYNC B0 ;  /* 0x0000000000007941 */ /* 0x000fea0003800000 */
.L_x_3407:
        /* <DEDUP_REMOVED lines=16> */
.L_x_3413:
[----:B------:R-:W-:Y:S05]  /*6580*/  BSYNC B1 ;  /* 0x0000000000017941 */ /* 0x000fea0003800000 */
.L_x_3412:
        /* <DEDUP_REMOVED lines=44> */
.L_x_3411:
[----:B------:R-:W-:Y:S05]  /*6850*/  BSYNC B0 ;  /* 0x0000000000007941 */ /* 0x000fea0003800000 */
.L_x_3410:
        /* <DEDUP_REMOVED lines=24> */
.L_x_3415:
[----:B------:R-:W-:-:S07]  /*69e0*/  IMAD.MOV.U32 R87, RZ, RZ, R176 ;  /* 0x000000ffff577224 */ /* 0x000fce00078e00b0 */
.L_x_3416:
[----:B------:R-:W-:Y:S05]  /*69f0*/  BSYNC B0 ;  /* 0x0000000000007941 */ /* 0x000fea0003800000 */
.L_x_3414:
        /* <DEDUP_REMOVED lines=18> */
.L_x_3420:
[----:B------:R-:W-:Y:S05]  /*6b20*/  BSYNC B1 ;  /* 0x0000000000017941 */ /* 0x000fea0003800000 */
.L_x_3419:
        /* <DEDUP_REMOVED lines=44> */
.L_x_3418:
[----:B------:R-:W-:Y:S05]  /*6df0*/  BSYNC B0 ;  /* 0x0000000000007941 */ /* 0x000fea0003800000 */
.L_x_3417:
[----:B------:R-:W-:Y:S01]  /*6e00*/  I2FP.F32.U32 R81, R87 ;  /* 0x0000005700517245 */ /* 0x000fe20000201000 */
[----:B------:R-:W0:Y:S01]  /*6e10*/  @P0 LDC.64 R200, c[0x0][0x230] ;  /* 0x00008c00ffc80b82 */ /* 0x000e220000000a00 */
[----:B------:R-:W-:Y:S01]  /*6e20*/  SEL R84, RZ, 0x1, P2 ;  /* 0x00000001ff547807 */ /* 0x000fe20001000000 */
[----:B------:R-:W-:Y:S01]  /*6e30*/  IMAD.WIDE.U32 R204, R95, 0x10, R92 ;  /* 0x000000105fcc7825 */ /* 0x000fe200078e005c */
[----:B------:R-:W-:-:S03]  /*6e40*/  SHF.L.U32 R86, R86, 0x10, RZ ;  /* 0x0000001056567819 */ /* 0x000fc600000006ff */
[----:B------:R-:W-:Y:S01]  /*6e50*/  FFMA.FTZ R80, R81, R184, 1.1641532182693481445e-10 ;  /* 0x2f00000051507423 */ /* 0x000fe200000100b8 */
[----:B------:R-:W-:Y:S01]  /*6e60*/  SEL R83, RZ, 0x10000, P5 ;  /* 0x00010000ff537807 */ /* 0x000fe20002800000 */
[----:B------:R-:W-:Y:S01]  /*6e70*/  IMAD.WIDE.U32 R84, R84, 0x1000000, RZ ;  /* 0x0100000054547825 */ /* 0x000fe200078e00ff */
[----:B------:R-:W-:-:S03]  /*6e80*/  SEL R198, RZ, 0x100, P4 ;  /* 0x00000100ffc67807 */ /* 0x000fc60002000000 */
[----:B------:R-:W-:Y:S01]  /*6e90*/  FMUL.FTZ R81, R86, R187 ;  /* 0x000000bb56517220 */ /* 0x000fe20000410000 */
[----:B------:R-:W-:Y:S02]  /*6ea0*/  FSETP.GTU.FTZ.AND P2, PT, R80, R185, PT ;  /* 0x000000b95000720b */ /* 0x000fe40003f5c000 */
[----:B------:R-:W-:Y:S01]  /*6eb0*/  ISETP.NE.AND P5, PT, R189, RZ, PT ;  /* 0x000000ffbd00720c */ /* 0x000fe20003fa5270 */
[----:B------:R-:W-:Y:S01]  /*6ec0*/  FMUL.FTZ R86, R81, R186 ;  /* 0x000000ba51567220 */ /* 0x000fe20000410000 */
[----:B------:R-:W-:Y:S02]  /*6ed0*/  SEL R80, RZ, 0x1000000, P2 ;  /* 0x01000000ff507807 */ /* 0x000fe40001000000 */
[----:B------:R-:W-:Y:S02]  /*6ee0*/  SEL R82, RZ, 0x1, P1 ;  /* 0x00000001ff527807 */ /* 0x000fe40000800000 */
[----:B------:R-:W-:Y:S02]  /*6ef0*/  LOP3.LUT R198, R198, R80, R83, 0xfe, !PT ;  /* 0x00000050c6c67212 */ /* 0x000fe400078efe53 */
[----:B------:R-:W-:Y:S01]  /*6f00*/  SEL R80, RZ, 0x1, P5 ;  /* 0x00000001ff507807 */ /* 0x000fe20002800000 */
[----:B------:R-:W-:Y:S01]  /*6f10*/  IMAD.WIDE.U32 R82, R82, 0x10000, RZ ;  /* 0x0001000052527825 */ /* 0x000fe200078e00ff */
[----:B------:R-:W-:-:S02]  /*6f20*/  PRMT R87, R67, 0x7632, R87 ;  /* 0x0000763243577816 */ /* 0x000fc40000000057 */
[----:B------:R-:W-:Y:S01]  /*6f30*/  @P0 PRMT R189, R79, 0x7632, R189 ;  /* 0x000076324fbd0816 */ /* 0x000fe200000000bd */
[----:B------:R-:W-:Y:S01]  /*6f40*/  IMAD.WIDE.U32 R80, R80, 0x100, RZ ;  /* 0x0000010050507825 */ /* 0x000fe200078e00ff */
[----:B------:R-:W-:Y:S02]  /*6f50*/  FSEL R86, R86, RZ, !P2 ;  /* 0x000000ff56567208 */ /* 0x000fe40005000000 */
[----:B------:R-:W-:Y:S01]  /*6f60*/  LOP3.LUT P6, RZ, R48, 0x4, RZ, 0xc0, !PT ;  /* 0x0000000430ff7812 */ /* 0x000fe200078cc0ff */
[----:B------:R-:W-:Y:S01]  /*6f70*/  IMAD.U32 R87, R87, 0x10000, RZ ;  /* 0x0001000057577824 */ /* 0x000fe200078e00ff */
[----:B------:R-:W-:Y:S02]  /*6f80*/  LOP3.LUT R196, R80, R84, R82, 0xfe, !PT ;  /* 0x0000005450c47212 */ /* 0x000fe400078efe52 */
[----:B------:R-:W-:Y:S01]  /*6f90*/  @P0 SHF.L.U32 R80, R189, 0x10, RZ ;  /* 0x00000010bd500819 */ /* 0x000fe200000006ff */
[----:B------:R-:W-:Y:S01]  /*6fa0*/  FMUL.FTZ R199, R86, R87 ;  /* 0x0000005756c77220 */ /* 0x000fe20000410000 */
[----:B------:R-:W-:Y:S01]  /*6fb0*/  SEL R197, RZ, 0x1, P6 ;  /* 0x00000001ffc57807 */ /* 0x000fe20003000000 */
[----:B------:R-:W-:Y:S01]  /*6fc0*/  VIADD R189, R147, 0x40 ;  /* 0x0000004093bd7836 */ /* 0x000fe20000000000 */
[----:B------:R-:W-:Y:S01]  /*6fd0*/  SEL R203, RZ, 0x1, P3 ;  /* 0x00000001ffcb7807 */ /* 0x000fe20001800000 */
[----:B------:R-:W-:Y:S01]  /*6fe0*/  @P0 FADD.FTZ R199, R199, R80 ;  /* 0x00000050c7c70221 */ /* 0x000fe20000010000 */
[----:B------:R-:W-:Y:S01]  /*6ff0*/  LOP3.LUT R196, R196, R197, RZ, 0xfc, !PT ;  /* 0x000000c5c4c47212 */ /* 0x000fe200078efcff */
[----:B0-----:R-:W-:Y:S01]  /*7000*/  @P0 IMAD.WIDE.U32 R200, R189, 0x10, R200 ;  /* 0x00000010bdc80825 */ /* 0x001fe200078e00c8 */
[----:B------:R-:W-:-:S02]  /*7010*/  LOP3.LUT R197, R85, R198, R203, 0xfe, !PT ;  /* 0x000000c655c57212 */ /* 0x000fc400078efecb */
[----:B------:R-:W-:Y:S01]  /*7020*/  F2FP.BF16.F32.PACK_AB R86, R195, R192 ;  /* 0x000000c0c356723e */ /* 0x000fe200000010ff */
[----:B------:R-:W-:Y:S01]  /*7030*/  IMAD.WIDE.U32 R202, R95, 0x8, R88 ;  /* 0x000000085fca7825 */ /* 0x000fe200078e0058 */
        /* <DEDUP_REMOVED lines=21> */
.L_x_3422:
[----:B------:R-:W-:-:S07]  /*7190*/  MOV R198, R176 ;  /* 0x000000b000c67202 */ /* 0x000fce0000000f00 */
.L_x_3423:
[----:B------:R-:W-:Y:S05]  /*71a0*/  BSYNC B0 ;  /* 0x0000000000007941 */ /* 0x000fea0003800000 */
.L_x_3421:
        /* <DEDUP_REMOVED lines=16> */
.L_x_3427:
[----:B------:R-:W-:Y:S05]  /*72b0*/  BSYNC B1 ;  /* 0x0000000000017941 */ /* 0x000fea0003800000 */
.L_x_3426:
        /* <DEDUP_REMOVED lines=44> */
.L_x_3425:
[----:B------:R-:W-:Y:S05]  /*7580*/  BSYNC B0 ;  /* 0x0000000000007941 */ /* 0x000fea0003800000 */
.L_x_3424:
[----:B------:R-:W-:Y:S01]  /*7590*/  I2FP.F32.U32 R85, R198 ;  /* 0x000000c600557245 */ /* 0x000fe20000201000 */
[----:B-----5:R-:W-:Y:S01]  /*75a0*/  IMAD.U32 R86, R80, 0x10000, RZ ;  /* 0x0001000050567824 */ /* 0x020fe200078e00ff */
[----:B------:R-:W-:Y:S01]  /*75b0*/  LOP3.LUT R48, R48, 0xfffffffb, RZ, 0xc0, !PT ;  /* 0xfffffffb30307812 */ /* 0x000fe200078ec0ff */
[----:B------:R-:W-:Y:S01]  /*75c0*/  @P0 IMAD.U32 R87, R76, 0x10000, RZ ;  /* 0x000100004c570824 */ /* 0x000fe200078e00ff */
[----:B------:R-:W-:Y:S01]  /*75d0*/  SHF.L.U32 R196, R60, 0x10, RZ ;  /* 0x000000103cc47819 */ /* 0x000fe200000006ff */
[----:B------:R-:W-:Y:S01]  /*75e0*/  FFMA.FTZ R84, R85, R184, 1.1641532182693481445e-10 ;  /* 0x2f00000055547423 */ /* 0x000fe200000100b8 */
[----:B------:R-:W-:Y:S01]  /*75f0*/  FMUL.FTZ R85, R86, R187 ;  /* 0x000000bb56557220 */ /* 0x000fe20000410000 */
[----:B------:R-:W-:Y:S01]  /*7600*/  BSSY B0, `(.L_x_3428) ;  /* 0x0000014000007945 */ /* 0x000fe20003800000 */
[----:B------:R-:W-:Y:S02]  /*7610*/  PRMT R80, R80, 0x7632, R80 ;  /* 0x0000763250507816 */ /* 0x000fe40000000050 */
[----:B------:R-:W-:Y:S01]  /*7620*/  FSETP.GTU.FTZ.AND P1, PT, R84, R185, PT ;  /* 0x000000b95400720b */ /* 0x000fe20003f3c000 */
[----:B------:R-:W-:Y:S01]  /*7630*/  FMUL.FTZ R85, R85, R186 ;  /* 0x000000ba55557220 */ /* 0x000fe20000410000 */
[----:B------:R-:W-:-:S04]  /*7640*/  IADD3 R86, R206, 0x1, RZ ;  /* 0x00000001ce567810 */ /* 0x000fc80007ffe0ff */
        /* <DEDUP_REMOVED lines=14> */
.L_x_3429:
[----:B------:R-:W-:-:S07]  /*7730*/  MOV R197, R176 ;  /* 0x000000b000c57202 */ /* 0x000fce0000000f00 */
.L_x_3430:
[----:B------:R-:W-:Y:S05]  /*7740*/  BSYNC B0 ;  /* 0x0000000000007941 */ /* 0x000fea0003800000 */
.L_x_3428:
        /* <DEDUP_REMOVED lines=16> */
.L_x_3434:
[----:B------:R-:W-:Y:S05]  /*7850*/  BSYNC B1 ;  /* 0x0000000000017941 */ /* 0x000fea0003800000 */
.L_x_3433:
        /* <DEDUP_REMOVED lines=44> */
.L_x_3432:
[----:B------:R-:W-:Y:S05]  /*7b20*/  BSYNC B0 ;  /* 0x0000000000007941 */ /* 0x000fea0003800000 */
.L_x_3431:
[----:B------:R-:W-:Y:S01]  /*7b30*/  I2FP.F32.U32 R85, R197 ;  /* 0x000000c500557245 */ /* 0x000fe20000201000 */
[----:B------:R-:W-:Y:S01]  /*7b40*/  IMAD.U32 R84, R80, 0x10000, RZ ;  /* 0x0001000050547824 */ /* 0x000fe200078e00ff */
[----:B------:R-:W-:Y:S01]  /*7b50*/  LOP3.LUT R48, R48, 0xfffffffd, RZ, 0xc0, !PT ;  /* 0xfffffffd30307812 */ /* 0x000fe200078ec0ff */
[----:B------:R-:W-:Y:S01]  /*7b60*/  BSSY B0, `(.L_x_3435) ;  /* 0x0000019000007945 */ /* 0x000fe20003800000 */
[----:B------:R-:W-:Y:S01]  /*7b70*/  IADD3 R201, R86, 0x1, RZ ;  /* 0x0000000156c97810 */ /* 0x000fe20007ffe0ff */
[----:B------:R-:W-:Y:S01]  /*7b80*/  FFMA.FTZ R80, R85, R184, 1.1641532182693481445e-10 ;  /* 0x2f00000055507423 */ /* 0x000fe200000100b8 */
[----:B------:R-:W-:Y:S01]  /*7b90*/  FMUL.FTZ R85, R84, R187 ;  /* 0x000000bb54557220 */ /* 0x000fe20000410000 */
[----:B------:R-:W-:-:S03]  /*7ba0*/  PRMT R84, R60, 0x7632, R84 ;  /* 0x000076323c547816 */ /* 0x000fc60000000054 */
[----:B------:R-:W-:Y:S01]  /*7bb0*/  FSETP.GTU.FTZ.AND P1, PT, R80, R185, PT ;  /* 0x000000b95000720b */ /* 0x000fe20003f3c000 */
[----:B------:R-:W-:Y:S01]  /*7bc0*/  FMUL.FTZ R85, R85, R186 ;  /* 0x000000ba55557220 */ /* 0x000fe20000410000 */
[----:B------:R-:W-:Y:S02]  /*7bd0*/  @P0 PRMT R80, R76, 0x7632, R80 ;  /* 0x000076324c500816 */ /* 0x000fe40000000050 */
[----:B------:R-:W-:Y:S02]  /*7be0*/  SHF.L.U32 R84, R84, 0x10, RZ ;  /* 0x0000001054547819 */ /* 0x000fe400000006ff */
        /* <DEDUP_REMOVED lines=15> */
.L_x_3436:
[----:B------:R-:W-:-:S07]  /*7ce0*/  MOV R80, R176 ;  /* 0x000000b000507202 */ /* 0x000fce0000000f00 */
.L_x_3437:
[----:B------:R-:W-:Y:S05]  /*7cf0*/  BSYNC B0 ;  /* 0x0000000000007941 */ /* 0x000fea0003800000 */
.L_x_3435:
        /* <DEDUP_REMOVED lines=16> */
.L_x_3441:
[----:B------:R-:W-:Y:S05]  /*7e00*/  BSYNC B1 ;  /* 0x0000000000017941 */ /* 0x000fea0003800000 */
.L_x_3440:
        /* <DEDUP_REMOVED lines=44> */
.L_x_3439:
[----:B------:R-:W-:Y:S05]  /*80d0*/  BSYNC B0 ;  /* 0x0000000000007941 */ /* 0x000fea0003800000 */
.L_x_3438:
        /* <DEDUP_REMOVED lines=24> */
.L_x_3443:
[----:B------:R-:W-:-:S07]  /*8260*/  MOV R200, R176 ;  /* 0x000000b000c87202 */ /* 0x000fce0000000f00 */
.L_x_3444:
[----:B------:R-:W-:Y:S05]  /*8270*/  BSYNC B0 ;  /* 0x0000000000007941 */ /* 0x000fea0003800000 */
.L_x_3442:
        /* <DEDUP_REMOVED lines=16> */
.L_x_3448:
[----:B------:R-:W-:Y:S05]  /*8380*/  BSYNC B1 ;  /* 0x0000000000017941 */ /* 0x000fea0003800000 */
.L_x_3447:
        /* <DEDUP_REMOVED lines=44> */
.L_x_3446:
[----:B------:R-:W-:Y:S05]  /*8650*/  BSYNC B0 ;  /* 0x0000000000007941 */ /* 0x000fea0003800000 */
.L_x_3445:
[----:B------:R-:W-:Y:S01]  /*8660*/  I2FP.F32.U32 R81, R200 ;  /* 0x000000c800517245 */ /* 0x000fe20000201000 */
[----:B------:R-:W-:Y:S01]  /*8670*/  IMAD.U32 R84, R197, 0x10000, RZ ;  /* 0x00010000c5547824 */ /* 0x000fe200078e00ff */
[C---:B------:R-:W-:Y:S01]  /*8680*/  ISETP.NE.AND P3, PT, R85.reuse, 0x1, PT ;  /* 0x000000015500780c */ /* 0x040fe20003f65270 */
[----:B------:R-:W-:Y:S01]  /*8690*/  BSSY B0, `(.L_x_3449) ;  /* 0x0000017000007945 */ /* 0x000fe20003800000 */
[----:B------:R-:W-:Y:S01]  /*86a0*/  IADD3 R86, R85, 0x1, RZ ;  /* 0x0000000155567810 */ /* 0x000fe20007ffe0ff */
[----:B------:R-:W-:Y:S01]  /*86b0*/  FFMA.FTZ R80, R81, R184, 1.1641532182693481445e-10 ;  /* 0x2f00000051507423 */ /* 0x000fe200000100b8 */
[----:B------:R-:W-:Y:S01]  /*86c0*/  FMUL.FTZ R81, R84, R187 ;  /* 0x000000bb54517220 */ /* 0x000fe20000410000 */
[----:B------:R-:W-:-:S03]  /*86d0*/  PRMT R84, R61, 0x7632, R84 ;  /* 0x000076323d547816 */ /* 0x000fc60000000054 */
[----:B------:R-:W-:Y:S01]  /*86e0*/  FMUL.FTZ R81, R81, R186 ;  /* 0x000000ba51517220 */ /* 0x000fe20000410000 */
[----:B------:R-:W-:Y:S02]  /*86f0*/  FSETP.GTU.FTZ.AND P2, PT, R80, R185, PT ;  /* 0x000000b95000720b */ /* 0x000fe40003f5c000 */
[----:B------:R-:W-:Y:S02]  /*8700*/  @P0 PRMT R80, R77, 0x7632, R80 ;  /* 0x000076324d500816 */ /* 0x000fe40000000050 */
[----:B------:R-:W-:Y:S02]  /*8710*/  SHF.L.U32 R84, R84, 0x10, RZ ;  /* 0x0000001054547819 */ /* 0x000fe400000006ff */
        /* <DEDUP_REMOVED lines=13> */
.L_x_3450:
[----:B------:R-:W-:-:S07]  /*87f0*/  MOV R197, R176 ;  /* 0x000000b000c57202 */ /* 0x000fce0000000f00 */
.L_x_3451:
[----:B------:R-:W-:Y:S05]  /*8800*/  BSYNC B0 ;  /* 0x0000000000007941 */ /* 0x000fea0003800000 */
.L_x_3449:
        /* <DEDUP_REMOVED lines=16> */
.L_x_3455:
[----:B------:R-:W-:Y:S05]  /*8910*/  BSYNC B1 ;  /* 0x0000000000017941 */ /* 0x000fea0003800000 */
.L_x_3454:
        /* <DEDUP_REMOVED lines=44> */
.L_x_3453:
[----:B------:R-:W-:Y:S05]  /*8be0*/  BSYNC B0 ;  /* 0x0000000000007941 */ /* 0x000fea0003800000 */
.L_x_3452:
        /* <DEDUP_REMOVED lines=24> */
.L_x_3457:
[----:B------:R-:W-:-:S07]  /*8d70*/  MOV R197, R176 ;  /* 0x000000b000c57202 */ /* 0x000fce0000000f00 */
.L_x_3458:
[----:B------:R-:W-:Y:S05]  /*8d80*/  BSYNC B0 ;  /* 0x0000000000007941 */ /* 0x000fea0003800000 */
.L_x_3456:
        /* <DEDUP_REMOVED lines=16> */
.L_x_3462:
[----:B------:R-:W-:Y:S05]  /*8e90*/  BSYNC B1 ;  /* 0x0000000000017941 */ /* 0x000fea0003800000 */
.L_x_3461:
        /* <DEDUP_REMOVED lines=44> */
.L_x_3460:
[----:B------:R-:W-:Y:S05]  /*9160*/  BSYNC B0 ;  /* 0x0000000000007941 */ /* 0x000fea0003800000 */
.L_x_3459:
        /* <DEDUP_REMOVED lines=25> */
.L_x_3464:
[----:B------:R-:W-:-:S07]  /*9300*/  MOV R82, R176 ;  /* 0x000000b000527202 */ /* 0x000fce0000000f00 */
.L_x_3465:
[----:B------:R-:W-:Y:S05]  /*9310*/  BSYNC B0 ;  /* 0x0000000000007941 */ /* 0x000fea0003800000 */
.L_x_3463:
        /* <DEDUP_REMOVED lines=16> */
.L_x_3469:
[----:B------:R-:W-:Y:S05]  /*9420*/  BSYNC B1 ;  /* 0x0000000000017941 */ /* 0x000fea0003800000 */
.L_x_3468:
        /* <DEDUP_REMOVED lines=44> */
.L_x_3467:
[----:B------:R-:W-:Y:S05]  /*96f0*/  BSYNC B0 ;  /* 0x0000000000007941 */ /* 0x000fea0003800000 */
.L_x_3466:
        /* <DEDUP_REMOVED lines=24> */
.L_x_3471:
[----:B------:R-:W-:-:S07]  /*9880*/  MOV R87, R176 ;  /* 0x000000b000577202 */ /* 0x000fce0000000f00 */
.L_x_3472:
[----:B------:R-:W-:Y:S05]  /*9890*/  BSYNC B0 ;  /* 0x0000000000007941 */ /* 0x000fea0003800000 */
.L_x_3470:
        /* <DEDUP_REMOVED lines=18> */
.L_x_3476:
[----:B------:R-:W-:Y:S05]  /*99c0*/  BSYNC B1 ;  /* 0x0000000000017941 */ /* 0x000fea0003800000 */
.L_x_3475:
        /* <DEDUP_REMOVED lines=44> */
.L_x_3474:
[----:B------:R-:W-:Y:S05]  /*9c90*/  BSYNC B0 ;  /* 0x0000000000007941 */ /* 0x000fea0003800000 */
.L_x_3473:
[----:B------:R-:W-:Y:S01]  /*9ca0*/  I2FP.F32.U32 R81, R87 ;  /* 0x0000005700517245 */ /* 0x000fe20000201000 */
[----:B------:R-:W-:Y:S01]  /*9cb0*/  IMAD.U32 R86, R86, 0x10000, RZ ;  /* 0x0001000056567824 */ /* 0x000fe200078e00ff */
[----:B------:R-:W-:Y:S01]  /*9cc0*/  SEL R84, RZ, 0x1, P2 ;  /* 0x00000001ff547807 */ /* 0x000fe20001000000 */
[----:B------:R-:W0:Y:S01]  /*9cd0*/  @P0 LDC.64 R212, c[0x0][0x230] ;  /* 0x00008c00ffd40b82 */ /* 0x000e220000000a00 */
[----:B------:R-:W-:Y:S01]  /*9ce0*/  SEL R83, RZ, 0x10000, P5 ;  /* 0x00010000ff537807 */ /* 0x000fe20002800000 */
[----:B------:R-:W-:Y:S01]  /*9cf0*/  FFMA.FTZ R80, R81, R184, 1.1641532182693481445e-10 ;  /* 0x2f00000051507423 */ /* 0x000fe200000100b8 */
[----:B------:R-:W-:Y:S01]  /*9d00*/  SEL R204, RZ, 0x100, P4 ;  /* 0x00000100ffcc7807 */ /* 0x000fe20002000000 */
[----:B------:R-:W-:Y:S01]  /*9d10*/  FMUL.FTZ R81, R86, R187 ;  /* 0x000000bb56517220 */ /* 0x000fe20000410000 */
[----:B------:R-:W-:Y:S01]  /*9d20*/  LOP3.LUT P5, RZ, R48, 0x2, RZ, 0xc0, !PT ;  /* 0x0000000230ff7812 */ /* 0x000fe200078ac0ff */
[----:B------:R-:W-:Y:S01]  /*9d30*/  IMAD.WIDE.U32 R84, R84, 0x1000000, RZ ;  /* 0x0100000054547825 */ /* 0x000fe200078e00ff */
[----:B------:R-:W-:-:S03]  /*9d40*/  FSETP.GTU.FTZ.AND P2, PT, R80, R185, PT ;  /* 0x000000b95000720b */ /* 0x000fc60003f5c000 */
[----:B------:R-:W-:Y:S01]  /*9d50*/  FMUL.FTZ R86, R81, R186 ;  /* 0x000000ba51567220 */ /* 0x000fe20000410000 */
[----:B------:R-:W-:Y:S01]  /*9d60*/  SEL R82, RZ, 0x1, P1 ;  /* 0x00000001ff527807 */ /* 0x000fe20000800000 */
[----:B------:R-:W-:Y:S01]  /*9d70*/  IMAD.WIDE.U32 R216, R189, 0x10, R92 ;  /* 0x00000010bdd87825 */ /* 0x000fe200078e005c */
[----:B------:R-:W-:Y:S02]  /*9d80*/  SEL R80, RZ, 0x1000000, P2 ;  /* 0x01000000ff507807 */ /* 0x000fe40001000000 */
[----:B------:R-:W-:Y:S01]  /*9d90*/  PRMT R87, R63, 0x7632, R87 ;  /* 0x000076323f577816 */ /* 0x000fe20000000057 */
[----:B------:R-:W-:Y:S01]  /*9da0*/  IMAD.WIDE.U32 R214, R189, 0x8, R88 ;  /* 0x00000008bdd67825 */ /* 0x000fe200078e0058 */
[----:B------:R-:W-:Y:S02]  /*9db0*/  LOP3.LUT R204, R204, R80, R83, 0xfe, !PT ;  /* 0x00000050cccc7212 */ /* 0x000fe400078efe53 */
[----:B------:R-:W-:Y:S01]  /*9dc0*/  SEL R80, RZ, 0x1, P5 ;  /* 0x00000001ff507807 */ /* 0x000fe20002800000 */
[----:B------:R-:W-:Y:S01]  /*9dd0*/  IMAD.WIDE.U32 R82, R82, 0x10000, RZ ;  /* 0x0001000052527825 */ /* 0x000fe200078e00ff */
[----:B------:R-:W-:-:S02]  /*9de0*/  @P0 PRMT R197, R79, 0x7632, R197 ;  /* 0x000076324fc50816 */ /* 0x000fc400000000c5 */
[----:B------:R-:W-:Y:S01]  /*9df0*/  SHF.L.U32 R87, R87, 0x10, RZ ;  /* 0x0000001057577819 */ /* 0x000fe200000006ff */
[----:B------:R-:W-:Y:S01]  /*9e00*/  IMAD.WIDE.U32 R80, R80, 0x100, RZ ;  /* 0x0000010050507825 */ /* 0x000fe200078e00ff */
[----:B------:R-:W-:Y:S02]  /*9e10*/  FSEL R86, R86, RZ, !P2 ;  /* 0x000000ff56567208 */ /* 0x000fe40005000000 */
[----:B------:R-:W-:Y:S02]  /*9e20*/  LOP3.LUT P6, RZ, R48, 0x4, RZ, 0xc0, !PT ;  /* 0x0000000430ff7812 */ /* 0x000fe400078cc0ff */
[----:B------:R-:W-:Y:S01]  /*9e30*/  LOP3.LUT R210, R80, R84, R82, 0xfe, !PT ;  /* 0x0000005450d27212 */ /* 0x000fe200078efe52 */
[----:B------:R-:W-:Y:S01]  /*9e40*/  @P0 IMAD.U32 R80, R197, 0x10000, RZ ;  /* 0x00010000c5500824 */ /* 0x000fe200078e00ff */
[----:B------:R-:W-:Y:S01]  /*9e50*/  SEL R201, RZ, 0x1, P3 ;  /* 0x00000001ffc97807 */ /* 0x000fe20001800000 */
[----:B------:R-:W-:Y:S01]  /*9e60*/  FMUL.FTZ R209, R86, R87 ;  /* 0x0000005756d17220 */ /* 0x000fe20000410000 */
[----:B------:R-:W-:-:S02]  /*9e70*/  SEL R211, RZ, 0x1, P6 ;  /* 0x00000001ffd37807 */ /* 0x000fc40003000000 */
[----:B------:R-:W-:Y:S01]  /*9e80*/  LOP3.LUT R197, R85, R204, R201, 0xfe, !PT ;  /* 0x000000cc55c57212 */ /* 0x000fe200078efec9 */
[----:B------:R-:W-:Y:S01]  /*9e90*/  @P0 FADD.FTZ R209, R209, R80 ;  /* 0x00000050d1d10221 */ /* 0x000fe20000010000 */
[----:B------:R-:W-:Y:S02]  /*9ea0*/  IADD3 R201, R147, 0x60, RZ ;  /* 0x0000006093c97810 */ /* 0x000fe40007ffe0ff */
[----:B------:R-:W-:Y:S02]  /*9eb0*/  LOP3.LUT R210, R210, R211, RZ, 0xfc, !PT ;  /* 0x000000d3d2d27212 */ /* 0x000fe400078efcff */
[----:B------:R-:W-:Y:S01]  /*9ec0*/  F2FP.BF16.F32.PACK_AB R86, R207, R200 ;  /* 0x000000c8cf56723e */ /* 0x000fe200000010ff */
[----:B0-----:R-:W-:Y:S01]  /*9ed0*/  @P0 IMAD.WIDE.U32 R212, R201, 0x10, R212 ;  /* 0x00000010c9d40825 */ /* 0x001fe200078e00d4 */
[----:B------:R-:W-:Y:S02]  /*9ee0*/  F2FP.BF16.F32.PACK_AB R85, R205, R198 ;  /* 0x000000c6cd55723e */ /* 0x000fe400000010ff */
[----:B------:R-:W-:-:S02]  /*9ef0*/  F2FP.BF16.F32.PACK_AB R84, R203, R196 ;  /* 0x000000c4cb54723e */ /* 0x000fc400000010ff */
        /* <DEDUP_REMOVED lines=19> */
.L_x_3478:
[----:B------:R-:W-:-:S07]  /*a030*/  IMAD.MOV.U32 R197, RZ, RZ, R176 ;  /* 0x000000ffffc57224 */ /* 0x000fce00078e00b0 */
.L_x_3479:
[----:B------:R-:W-:Y:S05]  /*a040*/  BSYNC B0 ;  /* 0x0000000000007941 */ /* 0x000fea0003800000 */
.L_x_3477:
        /* <DEDUP_REMOVED lines=16> */
.L_x_3483:
[----:B------:R-:W-:Y:S05]  /*a150*/  BSYNC B1 ;  /* 0x0000000000017941 */ /* 0x000fea0003800000 */
.L_x_3482:
        /* <DEDUP_REMOVED lines=44> */
.L_x_3481:
[----:B------:R-:W-:Y:S05]  /*a420*/  BSYNC B0 ;  /* 0x0000000000007941 */ /* 0x000fea0003800000 */
.L_x_3480:
        /* <DEDUP_REMOVED lines=26> */
.L_x_3485:
[----:B------:R-:W-:-:S07]  /*a5d0*/  IMAD.MOV.U32 R197, RZ, RZ, R176 ;  /* 0x000000ffffc57224 */ /* 0x000fce00078e00b0 */
.L_x_3486:
[----:B------:R-:W-:Y:S05]  /*a5e0*/  BSYNC B0 ;  /* 0x0000000000007941 */ /* 0x000fea0003800000 */
.L_x_3484:
        /* <DEDUP_REMOVED lines=16> */
.L_x_3490:
[----:B------:R-:W-:Y:S05]  /*a6f0*/  BSYNC B1 ;  /* 0x0000000000017941 */ /* 0x000fea0003800000 */
.L_x_3489:
        /* <DEDUP_REMOVED lines=44> */
.L_x_3488:
[----:B------:R-:W-:Y:S05]  /*a9c0*/  BSYNC B0 ;  /* 0x0000000000007941 */ /* 0x000fea0003800000 */
.L_x_3487:
[----:B------:R-:W-:Y:S01]  /*a9d0*/  I2FP.F32.U32 R85, R197 ;  /* 0x000000c500557245 */ /* 0x000fe20000201000 */
[----:B------:R-:W-:Y:S01]  /*a9e0*/  BSSY B0, `(.L_x_3491) ;  /* 0x000001b000007945 */ /* 0x000fe20003800000 */
[----:B------:R-:W-:Y:S01]  /*a9f0*/  SHF.L.U32 R84, R80, 0x10, RZ ;  /* 0x0000001050547819 */ /* 0x000fe200000006ff */
[----:B------:R-:W-:Y:S01]  /*aa00*/  VIADD R210, R86, 0x1 ;  /* 0x0000000156d27836 */ /* 0x000fe20000000000 */
[----:B------:R-:W-:Y:S01]  /*aa10*/  LOP3.LUT R48, R48, 0xfffffffd, RZ, 0xc0, !PT ;  /* 0xfffffffd30307812 */ /* 0x000fe200078ec0ff */
[----:B------:R-:W-:Y:S02]  /*aa20*/  FFMA.FTZ R80, R85, R184, 1.1641532182693481445e-10 ;  /* 0x2f00000055507423 */ /* 0x000fe400000100b8 */
[----:B------:R-:W-:Y:S01]  /*aa30*/  FMUL.FTZ R85, R84, R187 ;  /* 0x000000bb54557220 */ /* 0x000fe20000410000 */
[----:B------:R-:W-:Y:S02]  /*aa40*/  PRMT R84, R56, 0x7632, R84 ;  /* 0x0000763238547816 */ /* 0x000fe40000000054 */
[----:B------:R-:W-:Y:S01]  /*aa50*/  FSETP.GTU.FTZ.AND P1, PT, R80, R185, PT ;  /* 0x000000b95000720b */ /* 0x000fe20003f3c000 */
[----:B------:R-:W-:Y:S01]  /*aa60*/  FMUL.FTZ R85, R85, R186 ;  /* 0x000000ba55557220 */ /* 0x000fe20000410000 */
[----:B------:R-:W-:Y:S01]  /*aa70*/  @P0 PRMT R80, R76, 0x7632, R80 ;  /* 0x000076324c500816 */ /* 0x000fe20000000050 */
[----:B------:R-:W-:-:S03]  /*aa80*/  IMAD.U32 R84, R84, 0x10000, RZ ;  /* 0x0001000054547824 */ /* 0x000fc600078e00ff */
[----:B------:R-:W-:Y:S02]  /*aa90*/  FSEL R85, R85, RZ, !P1 ;  /* 0x000000ff55557208 */ /* 0x000fe40004800000 */
[----:B------:R-:W-:-:S03]  /*aaa0*/  @P0 SHF.L.U32 R80, R80, 0x10, RZ ;  /* 0x0000001050500819 */ /* 0x000fc600000006ff */
        /* <DEDUP_REMOVED lines=13> */
.L_x_3492:
[----:B------:R-:W-:-:S07]  /*ab80*/  IMAD.MOV.U32 R80, RZ, RZ, R176 ;  /* 0x000000ffff507224 */ /* 0x000fce00078e00b0 */
.L_x_3493:
[----:B------:R-:W-:Y:S05]  /*ab90*/  BSYNC B0 ;  /* 0x0000000000007941 */ /* 0x000fea0003800000 */
.L_x_3491:
        /* <DEDUP_REMOVED lines=16> */
.L_x_3497:
[----:B------:R-:W-:Y:S05]  /*aca0*/  BSYNC B1 ;  /* 0x0000000000017941 */ /* 0x000fea0003800000 */
.L_x_3496:
        /* <DEDUP_REMOVED lines=44> */
.L_x_3495:
[----:B------:R-:W-:Y:S05]  /*af70*/  BSYNC B0 ;  /* 0x0000000000007941 */ /* 0x000fea0003800000 */
.L_x_3494:
        /* <DEDUP_REMOVED lines=24> */
.L_x_3499:
[----:B------:R-:W-:-:S07]  /*b100*/  IMAD.MOV.U32 R208, RZ, RZ, R176 ;  /* 0x000000ffffd07224 */ /* 0x000fce00078e00b0 */
.L_x_3500:
[----:B------:R-:W-:Y:S05]  /*b110*/  BSYNC B0 ;  /* 0x0000000000007941 */ /* 0x000fea0003800000 */
.L_x_3498:
        /* <DEDUP_REMOVED lines=16> */
.L_x_3504:
[----:B------:R-:W-:Y:S05]  /*b220*/  BSYNC B1 ;  /* 0x0000000000017941 */ /* 0x000fea0003800000 */
.L_x_3503:
        /* <DEDUP_REMOVED lines=44> */
.L_x_3502:
[----:B------:R-:W-:Y:S05]  /*b4f0*/  BSYNC B0 ;  /* 0x0000000000007941 */ /* 0x000fea0003800000 */
.L_x_3501:
[----:B------:R-:W-:Y:S01]  /*b500*/  I2FP.F32.U32 R81, R208 ;  /* 0x000000d000517245 */ /* 0x000fe20000201000 */
[----:B------:R-:W-:Y:S01]  /*b510*/  BSSY B0, `(.L_x_3505) ;  /* 0x0000019000007945 */ /* 0x000fe20003800000 */
[----:B------:R-:W-:Y:S01]  /*b520*/  SHF.L.U32 R84, R197, 0x10, RZ ;  /* 0x00000010c5547819 */ /* 0x000fe200000006ff */
[C---:B------:R-:W-:Y:S01]  /*b530*/  VIADD R86, R85.reuse, 0x1 ;  /* 0x0000000155567836 */ /* 0x040fe20000000000 */
[----:B------:R-:W-:Y:S01]  /*b540*/  ISETP.NE.AND P3, PT, R85, 0x1, PT ;  /* 0x000000015500780c */ /* 0x000fe20003f65270 */
        /* <DEDUP_REMOVED lines=20> */
.L_x_3506:
[----:B------:R-:W-:-:S07]  /*b690*/  IMAD.MOV.U32 R197, RZ, RZ, R176 ;  /* 0x000000ffffc57224 */ /* 0x000fce00078e00b0 */
.L_x_3507:
[----:B------:R-:W-:Y:S05]  /*b6a0*/  BSYNC B0 ;  /* 0x0000000000007941 */ /* 0x000fea0003800000 */
.L_x_3505:
        /* <DEDUP_REMOVED lines=16> */
.L_x_3511:
[----:B------:R-:W-:Y:S05]  /*b7b0*/  BSYNC B1 ;  /* 0x0000000000017941 */ /* 0x000fea0003800000 */
.L_x_3510:
        /* <DEDUP_REMOVED lines=44> */
.L_x_3509:
[----:B------:R-:W-:Y:S05]  /*ba80*/  BSYNC B0 ;  /* 0x0000000000007941 */ /* 0x000fea0003800000 */
.L_x_3508:
        /* <DEDUP_REMOVED lines=24> */
.L_x_3513:
[----:B------:R-:W-:-:S07]  /*bc10*/  IMAD.MOV.U32 R197, RZ, RZ, R176 ;  /* 0x000000ffffc57224 */ /* 0x000fce00078e00b0 */
.L_x_3514:
[----:B------:R-:W-:Y:S05]  /*bc20*/  BSYNC B0 ;  /* 0x0000000000007941 */ /* 0x000fea0003800000 */
.L_x_3512:
        /* <DEDUP_REMOVED lines=16> */
.L_x_3518:
[----:B------:R-:W-:Y:S05]  /*bd30*/  BSYNC B1 ;  /* 0x0000000000017941 */ /* 0x000fea0003800000 */
.L_x_3517:
        /* <DEDUP_REMOVED lines=44> */
.L_x_3516:
[----:B------:R-:W-:Y:S05]  /*c000*/  BSYNC B0 ;  /* 0x0000000000007941 */ /* 0x000fea0003800000 */
.L_x_3515:
        /* <DEDUP_REMOVED lines=25> */
.L_x_3520:
[----:B------:R-:W-:-:S07]  /*c1a0*/  IMAD.MOV.U32 R82, RZ, RZ, R176 ;  /* 0x000000ffff527224 */ /* 0x000fce00078e00b0 */
.L_x_3521:
[----:B------:R-:W-:Y:S05]  /*c1b0*/  BSYNC B0 ;  /* 0x0000000000007941 */ /* 0x000fea0003800000 */
.L_x_3519:
        /* <DEDUP_REMOVED lines=16> */
.L_x_3525:
[----:B------:R-:W-:Y:S05]  /*c2c0*/  BSYNC B1 ;  /* 0x0000000000017941 */ /* 0x000fea0003800000 */
.L_x_3524:
        /* <DEDUP_REMOVED lines=44> */
.L_x_3523:
[----:B------:R-:W-:Y:S05]  /*c590*/  BSYNC B0 ;  /* 0x0000000000007941 */ /* 0x000fea0003800000 */
.L_x_3522:
        /* <DEDUP_REMOVED lines=24> */
.L_x_3527:
[----:B------:R-:W-:-:S07]  /*c720*/  IMAD.MOV.U32 R87, RZ, RZ, R176 ;  /* 0x000000ffff577224 */ /* 0x000fce00078e00b0 */
.L_x_3528:
[----:B------:R-:W-:Y:S05]  /*c730*/  BSYNC B0 ;  /* 0x0000000000007941 */ /* 0x000fea0003800000 */
.L_x_3526:
        /* <DEDUP_REMOVED lines=18> */
.L_x_3532:
[----:B------:R-:W-:Y:S05]  /*c860*/  BSYNC B1 ;  /* 0x0000000000017941 */ /* 0x000fea0003800000 */
.L_x_3531:
        /* <DEDUP_REMOVED lines=44> */
.L_x_3530:
[----:B------:R-:W-:Y:S05]  /*cb30*/  BSYNC B0 ;  /* 0x0000000000007941 */ /* 0x000fea0003800000 */
.L_x_3529:
        /* <DEDUP_REMOVED lines=10> */
[----:B------:R-:W-:Y:S01]  /*cbe0*/  FSETP.GTU.FTZ.AND P2, PT, R80, R185, PT ;  /* 0x000000b95000720b */ /* 0x000fe20003f5c000 */
[----:B------:R-:W-:Y:S01]  /*cbf0*/  IMAD.WIDE.U32 R224, R201, 0x8, R88 ;  /* 0x00000008c9e07825 */ /* 0x000fe200078e0058 */
[----:B------:R-:W-:-:S03]  /*cc00*/  LOP3.LUT P5, RZ, R48, 0x2, RZ, 0xc0, !PT ;  /* 0x0000000230ff7812 */ /* 0x000fc600078ac0ff */
[----:B------:R-:W-:Y:S01]  /*cc10*/  FMUL.FTZ R86, R81, R186 ;  /* 0x000000ba51567220 */ /* 0x000fe20000410000 */
[----:B------:R-:W-:Y:S02]  /*cc20*/  SEL R80, RZ, 0x1000000, P2 ;  /* 0x01000000ff507807 */ /* 0x000fe40001000000 */
[----:B------:R-:W-:Y:S02]  /*cc30*/  SEL R82, RZ, 0x1, P1 ;  /* 0x00000001ff527807 */ /* 0x000fe40000800000 */
[----:B------:R-:W-:Y:S02]  /*cc40*/  LOP3.LUT R214, R214, R80, R83, 0xfe, !PT ;  /* 0x00000050d6d67212 */ /* 0x000fe400078efe53 */
[----:B------:R-:W-:Y:S01]  /*cc50*/  SEL R80, RZ, 0x1, P5 ;  /* 0x00000001ff507807 */ /* 0x000fe20002800000 */
[----:B------:R-:W-:Y:S01]  /*cc60*/  IMAD.WIDE.U32 R82, R82, 0x10000, RZ ;  /* 0x0001000052527825 */ /* 0x000fe200078e00ff */
[----:B------:R-:W-:Y:S02]  /*cc70*/  PRMT R87, R59, 0x7632, R87 ;  /* 0x000076323b577816 */ /* 0x000fe40000000057 */
[----:B------:R-:W-:Y:S01]  /*cc80*/  @P0 PRMT R197, R79, 0x7632, R197 ;  /* 0x000076324fc50816 */ /* 0x000fe200000000c5 */
[----:B------:R-:W-:Y:S01]  /*cc90*/  IMAD.WIDE.U32 R80, R80, 0x100, RZ ;  /* 0x0000010050507825 */ /* 0x000fe200078e00ff */
[----:B------:R-:W-:-:S02]  /*cca0*/  FSEL R86, R86, RZ, !P2 ;  /* 0x000000ff56567208 */ /* 0x000fc40005000000 */
[----:B------:R-:W-:Y:S01]  /*ccb0*/  LOP3.LUT P6, RZ, R48, 0x4, RZ, 0xc0, !PT ;  /* 0x0000000430ff7812 */ /* 0x000fe200078cc0ff */
[----:B------:R-:W-:Y:S01]  /*ccc0*/  IMAD.U32 R87, R87, 0x10000, RZ ;  /* 0x0001000057577824 */ /* 0x000fe200078e00ff */
[----:B------:R-:W-:Y:S02]  /*ccd0*/  LOP3.LUT R220, R80, R84, R82, 0xfe, !PT ;  /* 0x0000005450dc7212 */ /* 0x000fe400078efe52 */
[----:B------:R-:W-:Y:S01]  /*cce0*/  @P0 SHF.L.U32 R80, R197, 0x10, RZ ;  /* 0x00000010c5500819 */ /* 0x000fe200000006ff */
[----:B------:R-:W-:Y:S01]  /*ccf0*/  FMUL.FTZ R219, R86, R87 ;  /* 0x0000005756db7220 */ /* 0x000fe20000410000 */
[----:B------:R-:W-:Y:S02]  /*cd00*/  SEL R211, RZ, 0x1, P3 ;  /* 0x00000001ffd37807 */ /* 0x000fe40001800000 */
[----:B------:R-:W-:Y:S01]  /*cd10*/  SEL R221, RZ, 0x1, P6 ;  /* 0x00000001ffdd7807 */ /* 0x000fe20003000000 */
[----:B------:R-:W-:Y:S01]  /*cd20*/  @P0 FADD.FTZ R219, R219, R80 ;  /* 0x00000050dbdb0221 */ /* 0x000fe20000010000 */
[----:B------:R-:W-:Y:S01]  /*cd30*/  LOP3.LUT R197, R85, R214, R211, 0xfe, !PT ;  /* 0x000000d655c57212 */ /* 0x000fe200078efed3 */
[----:B------:R-:W-:Y:S01]  /*cd40*/  VIADD R211, R147, 0x80 ;  /* 0x0000008093d37836 */ /* 0x000fe20000000000 */
[----:B------:R-:W-:-:S02]  /*cd50*/  LOP3.LUT R220, R220, R221, RZ, 0xfc, !PT ;  /* 0x000000dddcdc7212 */ /* 0x000fc400078efcff */
[----:B------:R-:W-:Y:S01]  /*cd60*/  F2FP.BF16.F32.PACK_AB R86, R217, R208 ;  /* 0x000000d0d956723e */ /* 0x000fe200000010ff */
[----:B0-----:R-:W-:Y:S01]  /*cd70*/  @P0 IMAD.WIDE.U32 R222, R211, 0x10, R222 ;  /* 0x00000010d3de0825 */ /* 0x001fe200078e00de */
        /* <DEDUP_REMOVED lines=21> */
.L_x_3534:
[----:B------:R-:W-:-:S07]  /*ced0*/  MOV R197, R176 ;  /* 0x000000b000c57202 */ /* 0x000fce0000000f00 */
.L_x_3535:
[----:B------:R-:W-:Y:S05]  /*cee0*/  BSYNC B0 ;  /* 0x0000000000007941 */ /* 0x000fea0003800000 */
.L_x_3533:
        /* <DEDUP_REMOVED lines=16> */
.L_x_3539:
[----:B------:R-:W-:Y:S05]  /*cff0*/  BSYNC B1 ;  /* 0x0000000000017941 */ /* 0x000fea0003800000 */
.L_x_3538:
        /* <DEDUP_REMOVED lines=44> */
.L_x_3537:
[----:B------:R-:W-:Y:S05]  /*d2c0*/  BSYNC B0 ;  /* 0x0000000000007941 */ /* 0x000fea0003800000 */
.L_x_3536:
        /* <DEDUP_REMOVED lines=26> */
.L_x_3541:
[----:B------:R-:W-:-:S07]  /*d470*/  MOV R197, R176 ;  /* 0x000000b000c57202 */ /* 0x000fce0000000f00 */
.L_x_3542:
[----:B------:R-:W-:Y:S05]  /*d480*/  BSYNC B0 ;  /* 0x0000000000007941 */ /* 0x000fea0003800000 */
.L_x_3540:
        /* <DEDUP_REMOVED lines=16> */
.L_x_3546:
[----:B------:R-:W-:Y:S05]  /*d590*/  BSYNC B1 ;  /* 0x0000000000017941 */ /* 0x000fea0003800000 */
.L_x_3545:
        /* <DEDUP_REMOVED lines=44> */
.L_x_3544:
[----:B------:R-:W-:Y:S05]  /*d860*/  BSYNC B0 ;  /* 0x0000000000007941 */ /* 0x000fea0003800000 */
.L_x_3543:
        /* <DEDUP_REMOVED lines=27> */
.L_x_3548:
[----:B------:R-:W-:-:S07]  /*da20*/  MOV R80, R176 ;  /* 0x000000b000507202 */ /* 0x000fce0000000f00 */
.L_x_3549:
[----:B------:R-:W-:Y:S05]  /*da30*/  BSYNC B0 ;  /* 0x0000000000007941 */ /* 0x000fea0003800000 */
.L_x_3547:
        /* <DEDUP_REMOVED lines=16> */
.L_x_3553:
[----:B------:R-:W-:Y:S05]  /*db40*/  BSYNC B1 ;  /* 0x0000000000017941 */ /* 0x000fea0003800000 */
.L_x_3552:
        /* <DEDUP_REMOVED lines=44> */
.L_x_3551:
[----:B------:R-:W-:Y:S05]  /*de10*/  BSYNC B0 ;  /* 0x0000000000007941 */ /* 0x000fea0003800000 */
.L_x_3550:
        /* <DEDUP_REMOVED lines=24> */
.L_x_3555:
[----:B------:R-:W-:-:S07]  /*dfa0*/  MOV R216, R176 ;  /* 0x000000b000d87202 */ /* 0x000fce0000000f00 */
.L_x_3556:
[----:B------:R-:W-:Y:S05]  /*dfb0*/  BSYNC B0 ;  /* 0x0000000000007941 */ /* 0x000fea0003800000 */
.L_x_3554:
        /* <DEDUP_REMOVED lines=16> */
.L_x_3560:
[----:B------:R-:W-:Y:S05]  /*e0c0*/  BSYNC B1 ;  /* 0x0000000000017941 */ /* 0x000fea0003800000 */
.L_x_3559:
        /* <DEDUP_REMOVED lines=44> */
.L_x_3558:
[----:B------:R-:W-:Y:S05]  /*e390*/  BSYNC B0 ;  /* 0x0000000000007941 */ /* 0x000fea0003800000 */
.L_x_3557:
        /* <DEDUP_REMOVED lines=25> */
.L_x_3562:
[----:B------:R-:W-:-:S07]  /*e530*/  MOV R197, R176 ;  /* 0x000000b000c57202 */ /* 0x000fce0000000f00 */
.L_x_3563:
[----:B------:R-:W-:Y:S05]  /*e540*/  BSYNC B0 ;  /* 0x0000000000007941 */ /* 0x000fea0003800000 */
.L_x_3561:
        /* <DEDUP_REMOVED lines=16> */
.L_x_3567:
[----:B------:R-:W-:Y:S05]  /*e650*/  BSYNC B1 ;  /* 0x0000000000017941 */ /* 0x000fea0003800000 */
.L_x_3566:
        /* <DEDUP_REMOVED lines=44> */
.L_x_3565:
[----:B------:R-:W-:Y:S05]  /*e920*/  BSYNC B0 ;  /* 0x0000000000007941 */ /* 0x000fea0003800000 */
.L_x_3564:
        /* <DEDUP_REMOVED lines=24> */
.L_x_3569:
[----:B------:R-:W-:-:S07]  /*eab0*/  MOV R197, R176 ;  /* 0x000000b000c57202 */ /* 0x000fce0000000f00 */
.L_x_3570:
[----:B------:R-:W-:Y:S05]  /*eac0*/  BSYNC B0 ;  /* 0x0000000000007941 */ /* 0x000fea0003800000 */
.L_x_3568:
        /* <DEDUP_REMOVED lines=16> */
.L_x_3574:
[----:B------:R-:W-:Y:S05]  /*ebd0*/  BSYNC B1 ;  /* 0x0000000000017941 */ /* 0x000fea0003800000 */
.L_x_3573:
        /* <DEDUP_REMOVED lines=44> */
.L_x_3572:
[----:B------:R-:W-:Y:S05]  /*eea0*/  BSYNC B0 ;  /* 0x0000000000007941 */ /* 0x000fea0003800000 */
.L_x_3571:
        /* <DEDUP_REMOVED lines=25> */
.L_x_3576:
[----:B------:R-:W-:-:S07]  /*f040*/  MOV R82, R176 ;  /* 0x000000b000527202 */ /* 0x000fce0000000f00 */
.L_x_3577:
[----:B------:R-:W-:Y:S05]  /*f050*/  BSYNC B0 ;  /* 0x0000000000007941 */ /* 0x000fea0003800000 */
.L_x_3575:
        /* <DEDUP_REMOVED lines=16> */
.L_x_3581:
[----:B------:R-:W-:Y:S05]  /*f160*/  BSYNC B1 ;  /* 0x0000000000017941 */ /* 0x000fea0003800000 */
.L_x_3580:
        /* <DEDUP_REMOVED lines=44> */
.L_x_3579:
[----:B------:R-:W-:Y:S05]  /*f430*/  BSYNC B0 ;  /* 0x0000000000007941 */ /* 0x000fea0003800000 */
.L_x_3578:
        /* <DEDUP_REMOVED lines=24> */
.L_x_3583:
[----:B------:R-:W-:-:S07]  /*f5c0*/  MOV R87, R176 ;  /* 0x000000b000577202 */ /* 0x000fce0000000f00 */
.L_x_3584:
[----:B------:R-:W-:Y:S05]  /*f5d0*/  BSYNC B0 ;  /* 0x0000000000007941 */ /* 0x000fea0003800000 */
.L_x_3582:
        /* <DEDUP_REMOVED lines=18> */
.L_x_3588:
[----:B------:R-:W-:Y:S05]  /*f700*/  BSYNC B1 ;  /* 0x0000000000017941 */ /* 0x000fea0003800000 */
.L_x_3587:
        /* <DEDUP_REMOVED lines=44> */
.L_x_3586:
[----:B------:R-:W-:Y:S05]  /*f9d0*/  BSYNC B0 ;  /* 0x0000000000007941 */ /* 0x000fea0003800000 */
.L_x_3585:
[----:B------:R-:W-:Y:S01]  /*f9e0*/  I2FP.F32.U32 R81, R87 ;  /* 0x0000005700517245 */ /* 0x000fe20000201000 */
[----:B------:R-:W-:Y:S01]  /*f9f0*/  IMAD.U32 R86, R86, 0x10000, RZ ;  /* 0x0001000056567824 */ /* 0x000fe200078e00ff */
[----:B------:R-:W-:Y:S02]  /*fa00*/  SEL R84, RZ, 0x1, P2 ;  /* 0x00000001ff547807 */ /* 0x000fe40001000000 */
[----:B------:R-:W-:Y:S01]  /*fa10*/  SEL R83, RZ, 0x10000, P5 ;  /* 0x00010000ff537807 */ /* 0x000fe20002800000 */
[----:B------:R-:W-:Y:S01]  /*fa20*/  FFMA.FTZ R80, R81, R184, 1.1641532182693481445e-10 ;  /* 0x2f00000051507423 */ /* 0x000fe200000100b8 */
[----:B------:R-:W-:Y:S01]  /*fa30*/  SEL R220, RZ, 0x100, P4 ;  /* 0x00000100ffdc7807 */ /* 0x000fe20002000000 */
[----:B------:R-:W-:Y:S01]  /*fa40*/  IMAD.WIDE.U32 R84, R84, 0x1000000, RZ ;  /* 0x0100000054547825 */ /* 0x000fe200078e00ff */
[----:B------:R-:W-:Y:S02]  /*fa50*/  LOP3.LUT P5, RZ, R48, 0x2, RZ, 0xc0, !PT ;  /* 0x0000000230ff7812 */ /* 0x000fe400078ac0ff */
[----:B------:R-:W-:-:S02]  /*fa60*/  FSETP.GTU.FTZ.AND P2, PT, R80, R185, PT ;  /* 0x000000b95000720b */ /* 0x000fc40003f5c000 */
[----:B------:R-:W-:Y:S02]  /*fa70*/  SEL R228, RZ, 0x1, P1 ;  /* 0x00000001ffe47807 */ /* 0x000fe40000800000 */
[----:B------:R-:W-:Y:S02]  /*fa80*/  SEL R80, RZ, 0x1000000, P2 ;  /* 0x01000000ff507807 */ /* 0x000fe40001000000 */
[----:B------:R-:W-:Y:S01]  /*fa90*/  SEL R82, RZ, 0x1, P5 ;  /* 0x00000001ff527807 */ /* 0x000fe20002800000 */
[----:B------:R-:W-:Y:S01]  /*faa0*/  IMAD.WIDE.U32 R228, R228, 0x10000, RZ ;  /* 0x00010000e4e47825 */ /* 0x000fe200078e00ff */
[----:B------:R-:W-:-:S03]  /*fab0*/  LOP3.LUT R220, R220, R80, R83, 0xfe, !PT ;  /* 0x00000050dcdc7212 */ /* 0x000fc600078efe53 */
[----:B------:R-:W-:Y:S01]  /*fac0*/  FMUL.FTZ R83, R86, R187 ;  /* 0x000000bb56537220 */ /* 0x000fe20000410000 */
[----:B------:R-:W0:Y:S01]  /*fad0*/  @P0 LDC.64 R80, c[0x0][0x230] ;  /* 0x00008c00ff500b82 */ /* 0x000e220000000a00 */
[----:B------:R-:W-:Y:S02]  /*fae0*/  PRMT R87, R55, 0x7632, R87 ;  /* 0x0000763237577816 */ /* 0x000fe40000000057 */
[----:B------:R-:W-:Y:S01]  /*faf0*/  FMUL.FTZ R86, R83, R186 ;  /* 0x000000ba53567220 */ /* 0x000fe20000410000 */
[----:B------:R-:W-:Y:S01]  /*fb00*/  IMAD.WIDE.U32 R82, R82, 0x100, RZ ;  /* 0x0000010052527825 */ /* 0x000fe200078e00ff */
[----:B------:R-:W-:Y:S02]  /*fb10*/  @P0 PRMT R197, R79, 0x7632, R197 ;  /* 0x000076324fc50816 */ /* 0x000fe400000000c5 */
[----:B------:R-:W-:Y:S02]  /*fb20*/  SHF.L.U32 R87, R87, 0x10, RZ ;  /* 0x0000001057577819 */ /* 0x000fe400000006ff */
[----:B------:R-:W-:-:S02]  /*fb30*/  FSEL R86, R86, RZ, !P2 ;  /* 0x000000ff56567208 */ /* 0x000fc40005000000 */
[----:B------:R-:W-:Y:S02]  /*fb40*/  LOP3.LUT P6, RZ, R48, 0x4, RZ, 0xc0, !PT ;  /* 0x0000000430ff7812 */ /* 0x000fe400078cc0ff */
[----:B------:R-:W-:Y:S01]  /*fb50*/  LOP3.LUT R228, R82, R84, R228, 0xfe, !PT ;  /* 0x0000005452e47212 */ /* 0x000fe200078efee4 */
[----:B------:R-:W-:Y:S01]  /*fb60*/  @P0 IMAD.U32 R82, R197, 0x10000, RZ ;  /* 0x00010000c5520824 */ /* 0x000fe200078e00ff */
[----:B------:R-:W-:Y:S01]  /*fb70*/  SEL R231, RZ, 0x1, P6 ;  /* 0x00000001ffe77807 */ /* 0x000fe20003000000 */
[----:B------:R-:W-:Y:S01]  /*fb80*/  FMUL.FTZ R227, R86, R87 ;  /* 0x0000005756e37220 */ /* 0x000fe20000410000 */
[----:B------:R-:W-:Y:S02]  /*fb90*/  SEL R233, RZ, 0x1, P3 ;  /* 0x00000001ffe97807 */ /* 0x000fe40001800000 */
[----:B------:R-:W-:Y:S01]  /*fba0*/  LOP3.LUT R228, R228, R231, RZ, 0xfc, !PT ;  /* 0x000000e7e4e47212 */ /* 0x000fe200078efcff */
[----:B------:R-:W-:Y:S01]  /*fbb0*/  @P0 FADD.FTZ R227, R227, R82 ;  /* 0x00000052e3e30221 */ /* 0x000fe20000010000 */
[----:B------:R-:W-:-:S02]  /*fbc0*/  IADD3 R197, R147, 0xa0, RZ ;  /* 0x000000a093c57810 */ /* 0x000fc40007ffe0ff */
[----:B------:R-:W-:Y:S01]  /*fbd0*/  LOP3.LUT R231, R85, R220, R233, 0xfe, !PT ;  /* 0x000000dc55e77212 */ /* 0x000fe200078efee9 */
[----:B------:R-:W-:Y:S01]  /*fbe0*/  IMAD.WIDE.U32 R232, R211, 0x10, R92 ;  /* 0x00000010d3e87825 */ /* 0x000fe200078e005c */
[----:B------:R-:W-:Y:S02]  /*fbf0*/  F2FP.BF16.F32.PACK_AB R86, R225, R216 ;  /* 0x000000d8e156723e */ /* 0x000fe400000010ff */
[----:B------:R-:W-:Y:S01]  /*fc00*/  F2FP.BF16.F32.PACK_AB R85, R223, R214 ;  /* 0x000000d6df55723e */ /* 0x000fe200000010ff */
[----:B0-----:R-:W-:Y:S01]  /*fc10*/  @P0 IMAD.WIDE.U32 R234, R197, 0x10, R80 ;  /* 0x00000010c5ea0825 */ /* 0x001fe200078e0050 */
[----:B------:R-:W-:Y:S02]  /*fc20*/  F2FP.BF16.F32.PACK_AB R84, R221, R212 ;  /* 0x000000d4dd54723e */ /* 0x000fe400000010ff */
[----:B------:R-:W-:Y:S01]  /*fc30*/  F2FP.BF16.F32.PACK_AB R87, R227, R218 ;  /* 0x000000dae357723e */ /* 0x000fe200000010ff */
[----:B------:R-:W-:Y:S01]  /*fc40*/  IMAD.WIDE.U32 R80, R197, 0x10, R90 ;  /* 0x00000010c5507825 */ /* 0x000fe200078e005a */
[----:B------:R-:W-:-:S03]  /*fc50*/  LOP3.LUT R229, R83, R231, R229, 0xfe, !PT ;  /* 0x000000e753e57212 */ /* 0x000fc600078efee5 */
[----:B------:R-:W-:Y:S01]  /*fc60*/  IMAD.WIDE.U32 R230, R211, 0x8, R88 ;  /* 0x00000008d3e67825 */ /* 0x000fe200078e0058 */
        /* <DEDUP_REMOVED lines=16> */
.L_x_3590:
[----:B------:R-:W-:-:S07]  /*fd70*/  IMAD.MOV.U32 R220, RZ, RZ, R176 ;  /* 0x000000ffffdc7224 */ /* 0x000fce00078e00b0 */
.L_x_3591:
[----:B------:R-:W-:Y:S05]  /*fd80*/  BSYNC B0 ;  /* 0x0000000000007941 */ /* 0x000fea0003800000 */
.L_x_3589:
        /* <DEDUP_REMOVED lines=16> */
.L_x_3595:
[----:B------:R-:W-:Y:S05]  /*fe90*/  BSYNC B1 ;  /* 0x0000000000017941 */ /* 0x000fea0003800000 */
.L_x_3594:
        /* <DEDUP_REMOVED lines=44> */
.L_x_3593:
[----:B------:R-:W-:Y:S05]  /*10160*/  BSYNC B0 ;  /* 0x0000000000007941 */ /* 0x000fea0003800000 */
.L_x_3592:
[----:B------:R-:W-:Y:S01]  /*10170*/  I2FP.F32.U32 R85, R220 ;  /* 0x000000dc00557245 */ /* 0x000fe20000201000 */
[----:B-----5:R-:W-:Y:S01]  /*10180*/  @P0 IMAD.U32 R91, R76, 0x10000, RZ ;  /* 0x000100004c5b0824 */ /* 0x020fe200078e00ff */
[----:B------:R-:W-:Y:S01]  /*10190*/  SHF.L.U32 R86, R80, 0x10, RZ ;  /* 0x0000001050567819 */ /* 0x000fe200000006ff */
[----:B------:R-:W-:Y:S01]  /*101a0*/  BSSY B0, `(.L_x_3596) ;  /* 0x0000017000007945 */ /* 0x000fe20003800000 */
[----:B------:R-:W-:Y:S01]  /*101b0*/  LOP3.LUT R48, R48, 0xfffffffb, RZ, 0xc0, !PT ;  /* 0xfffffffb30307812 */ /* 0x000fe200078ec0ff */
[----:B------:R-:W-:Y:S01]  /*101c0*/  FFMA.FTZ R84, R85, R184, 1.1641532182693481445e-10 ;  /* 0x2f00000055547423 */ /* 0x000fe200000100b8 */
[----:B------:R-:W-:Y:S01]  /*101d0*/  PRMT R87, R80, 0x7632, R87 ;  /* 0x0000763250577816 */ /* 0x000fe20000000057 */
[----:B------:R-:W-:Y:S01]  /*101e0*/  FMUL.FTZ R85, R86, R187 ;  /* 0x000000bb56557220 */ /* 0x000fe20000410000 */
[----:B------:R-:W-:Y:S02]  /*101f0*/  IADD3 R220, R90, 0x1, RZ ;  /* 0x000000015adc7810 */ /* 0x000fe40007ffe0ff */
        /* <DEDUP_REMOVED lines=16> */
.L_x_3597:
[----:B------:R-:W-:-:S07]  /*10300*/  MOV R80, R176 ;  /* 0x000000b000507202 */ /* 0x000fce0000000f00 */
.L_x_3598:
[----:B------:R-:W-:Y:S05]  /*10310*/  BSYNC B0 ;  /* 0x0000000000007941 */ /* 0x000fea0003800000 */
.L_x_3596:
        /* <DEDUP_REMOVED lines=16> */
.L_x_3602:
[----:B------:R-:W-:Y:S05]  /*10420*/  BSYNC B1 ;  /* 0x0000000000017941 */ /* 0x000fea0003800000 */
.L_x_3601:
        /* <DEDUP_REMOVED lines=44> */
.L_x_3600:
[----:B------:R-:W-:Y:S05]  /*106f0*/  BSYNC B0 ;  /* 0x0000000000007941 */ /* 0x000fea0003800000 */
.L_x_3599:
[----:B------:R-:W-:Y:S01]  /*10700*/  I2FP.F32.U32 R85, R80 ;  /* 0x0000005000557245 */ /* 0x000fe20000201000 */
[----:B------:R-:W-:Y:S01]  /*10710*/  IMAD.U32 R84, R87, 0x10000, RZ ;  /* 0x0001000057547824 */ /* 0x000fe200078e00ff */
[----:B------:R-:W-:Y:S01]  /*10720*/  LOP3.LUT R48, R48, 0xfffffffd, RZ, 0xc0, !PT ;  /* 0xfffffffd30307812 */ /* 0x000fe200078ec0ff */
[----:B------:R-:W-:Y:S01]  /*10730*/  BSSY B0, `(.L_x_3603) ;  /* 0x0000017000007945 */ /* 0x000fe20003800000 */
[----:B------:R-:W-:Y:S02]  /*10740*/  VIADD R222, R220, 0x1 ;  /* 0x00000001dcde7836 */ /* 0x000fe40000000000 */
[----:B------:R-:W-:Y:S01]  /*10750*/  FFMA.FTZ R80, R85, R184, 1.1641532182693481445e-10 ;  /* 0x2f00000055507423 */ /* 0x000fe200000100b8 */
[----:B------:R-:W-:-:S04]  /*10760*/  FMUL.FTZ R85, R84, R187 ;  /* 0x000000bb54557220 */ /* 0x000fc80000410000 */
[----:B------:R-:W-:Y:S01]  /*10770*/  FSETP.GTU.FTZ.AND P1, PT, R80, R185, PT ;  /* 0x000000b95000720b */ /* 0x000fe20003f3c000 */
[----:B------:R-:W-:Y:S01]  /*10780*/  FMUL.FTZ R85, R85, R186 ;  /* 0x000000ba55557220 */ /* 0x000fe20000410000 */
[----:B------:R-:W-:-:S04]  /*10790*/  @P0 PRMT R80, R76, 0x7632, R80 ;  /* 0x000076324c500816 */ /* 0x000fc80000000050 */
        /* <DEDUP_REMOVED lines=15> */
.L_x_3604:
[----:B------:R-:W-:-:S07]  /*10890*/  IMAD.MOV.U32 R80, RZ, RZ, R176 ;  /* 0x000000ffff507224 */ /* 0x000fce00078e00b0 */
.L_x_3605:
[----:B------:R-:W-:Y:S05]  /*108a0*/  BSYNC B0 ;  /* 0x0000000000007941 */ /* 0x000fea0003800000 */
.L_x_3603:
        /* <DEDUP_REMOVED lines=16> */
.L_x_3609:
[----:B------:R-:W-:Y:S05]  /*109b0*/  BSYNC B1 ;  /* 0x0000000000017941 */ /* 0x000fea0003800000 */
.L_x_3608:
        /* <DEDUP_REMOVED lines=44> */
.L_x_3607:
[----:B------:R-:W-:Y:S05]  /*10c80*/  BSYNC B0 ;  /* 0x0000000000007941 */ /* 0x000fea0003800000 */
.L_x_3606:
[----:B------:R-:W-:Y:S01]  /*10c90*/  I2FP.F32.U32 R85, R80 ;  /* 0x0000005000557245 */ /* 0x000fe20000201000 */
[----:B------:R-:W-:Y:S01]  /*10ca0*/  BSSY B0, `(.L_x_3610) ;  /* 0x0000017000007945 */ /* 0x000fe20003800000 */
[----:B------:R-:W-:Y:S02]  /*10cb0*/  SHF.L.U32 R84, R81, 0x10, RZ ;  /* 0x0000001051547819 */ /* 0x000fe400000006ff */
[----:B------:R-:W-:Y:S01]  /*10cc0*/  ISETP.NE.AND P2, PT, R222, 0x1, PT ;  /* 0x00000001de00780c */ /* 0x000fe20003f45270 */
[----:B------:R-:W-:Y:S01]  /*10cd0*/  FFMA.FTZ R80, R85, R184, 1.1641532182693481445e-10 ;  /* 0x2f00000055507423 */ /* 0x000fe200000100b8 */
[----:B------:R-:W-:Y:S01]  /*10ce0*/  PRMT R220, R81, 0x7632, R220 ;  /* 0x0000763251dc7816 */ /* 0x000fe200000000dc */
[----:B------:R-:W-:Y:S01]  /*10cf0*/  FMUL.FTZ R85, R84, R187 ;  /* 0x000000bb54557220 */ /* 0x000fe20000410000 */
[----:B------:R-:W-:Y:S02]  /*10d00*/  @P0 IMAD.U32 R84, R77, 0x10000, RZ ;  /* 0x000100004d540824 */ /* 0x000fe400078e00ff */
[----:B------:R-:W-:Y:S01]  /*10d10*/  FSETP.GTU.FTZ.AND P1, PT, R80, R185, PT ;  /* 0x000000b95000720b */ /* 0x000fe20003f3c000 */
[----:B------:R-:W-:-:S05]  /*10d20*/  FMUL.FTZ R85, R85, R186 ;  /* 0x000000ba55557220 */ /* 0x000fca0000410000 */
[----:B------:R-:W-:-:S05]  /*10d30*/  FSEL R80, R85, RZ, !P1 ;  /* 0x000000ff55507208 */ /* 0x000fca0004800000 */
[----:B------:R-:W-:-:S04]  /*10d40*/  FMUL.FTZ R87, R45, R80 ;  /* 0x000000502d577220 */ /* 0x000fc80000410000 */
[----:B------:R-:W-:Y:S01]  /*10d50*/  @P0 FADD.FTZ R87, R84, R87 ;  /* 0x0000005754570221 */ /* 0x000fe20000010000 */
[----:B------:R-:W-:Y:S01]  /*10d60*/  IADD3 R84, R222, 0x1, RZ ;  /* 0x00000001de547810 */ /* 0x000fe20007ffe0ff */
        /* <DEDUP_REMOVED lines=9> */
.L_x_3611:
[----:B------:R-:W-:-:S07]  /*10e00*/  MOV R90, R176 ;  /* 0x000000b0005a7202 */ /* 0x000fce0000000f00 */
.L_x_3612:
[----:B------:R-:W-:Y:S05]  /*10e10*/  BSYNC B0 ;  /* 0x0000000000007941 */ /* 0x000fea0003800000 */
.L_x_3610:
        /* <DEDUP_REMOVED lines=16> */
.L_x_3616:
[----:B------:R-:W-:Y:S05]  /*10f20*/  BSYNC B1 ;  /* 0x0000000000017941 */ /* 0x000fea0003800000 */
.L_x_3615:
        /* <DEDUP_REMOVED lines=44> */
.L_x_3614:
[----:B------:R-:W-:Y:S05]  /*111f0*/  BSYNC B0 ;  /* 0x0000000000007941 */ /* 0x000fea0003800000 */
.L_x_3613:
[----:B------:R-:W-:Y:S01]  /*11200*/  I2FP.F32.U32 R81, R90 ;  /* 0x0000005a00517245 */ /* 0x000fe20000201000 */
[----:B------:R-:W-:Y:S01]  /*11210*/  IMAD.U32 R220, R220, 0x10000, RZ ;  /* 0x00010000dcdc7824 */ /* 0x000fe200078e00ff */
[C---:B------:R-:W-:Y:S01]  /*11220*/  ISETP.NE.AND P3, PT, R84.reuse, 0x1, PT ;  /* 0x000000015400780c */ /* 0x040fe20003f65270 */
[----:B------:R-:W-:Y:S01]  /*11230*/  BSSY B0, `(.L_x_3617) ;  /* 0x0000015000007945 */ /* 0x000fe20003800000 */
[----:B------:R-:W-:Y:S02]  /*11240*/  VIADD R224, R84, 0x1 ;  /* 0x0000000154e07836 */ /* 0x000fe40000000000 */
[----:B------:R-:W-:Y:S01]  /*11250*/  FFMA.FTZ R80, R81, R184, 1.1641532182693481445e-10 ;  /* 0x2f00000051507423 */ /* 0x000fe200000100b8 */
[----:B------:R-:W-:-:S04]  /*11260*/  FMUL.FTZ R81, R220, R187 ;  /* 0x000000bbdc517220 */ /* 0x000fc80000410000 */
[----:B------:R-:W-:Y:S01]  /*11270*/  FMUL.FTZ R81, R81, R186 ;  /* 0x000000ba51517220 */ /* 0x000fe20000410000 */
[----:B------:R-:W-:Y:S02]  /*11280*/  FSETP.GTU.FTZ.AND P2, PT, R80, R185, PT ;  /* 0x000000b95000720b */ /* 0x000fe40003f5c000 */
[----:B------:R-:W-:Y:S02]  /*11290*/  @P0 PRMT R80, R77, 0x7632, R80 ;  /* 0x000076324d500816 */ /* 0x000fe40000000050 */
        /* <DEDUP_REMOVED lines=13> */
.L_x_3618:
[----:B------:R-:W-:-:S07]  /*11370*/  IMAD.MOV.U32 R90, RZ, RZ, R176 ;  /* 0x000000ffff5a7224 */ /* 0x000fce00078e00b0 */
.L_x_3619:
[----:B------:R-:W-:Y:S05]  /*11380*/  BSYNC B0 ;  /* 0x0000000000007941 */ /* 0x000fea0003800000 */
.L_x_3617:
        /* <DEDUP_REMOVED lines=16> */
.L_x_3623:
[----:B------:R-:W-:Y:S05]  /*11490*/  BSYNC B1 ;  /* 0x0000000000017941 */ /* 0x000fea0003800000 */
.L_x_3622:
        /* <DEDUP_REMOVED lines=44> */
.L_x_3621:
[----:B------:R-:W-:Y:S05]  /*11760*/  BSYNC B0 ;  /* 0x0000000000007941 */ /* 0x000fea0003800000 */
.L_x_3620:
        /* <DEDUP_REMOVED lines=23> */
.L_x_3625:
[----:B------:R-:W-:-:S07]  /*118e0*/  MOV R82, R176 ;  /* 0x000000b000527202 */ /* 0x000fce0000000f00 */
.L_x_3626:
[----:B------:R-:W-:Y:S05]  /*118f0*/  BSYNC B0 ;  /* 0x0000000000007941 */ /* 0x000fea0003800000 */
.L_x_3624:
        /* <DEDUP_REMOVED lines=16> */
.L_x_3630:
[----:B------:R-:W-:Y:S05]  /*11a00*/  BSYNC B1 ;  /* 0x0000000000017941 */ /* 0x000fea0003800000 */
.L_x_3629:
        /* <DEDUP_REMOVED lines=44> */
.L_x_3628:
[----:B------:R-:W-:Y:S05]  /*11cd0*/  BSYNC B0 ;  /* 0x0000000000007941 */ /* 0x000fea0003800000 */
.L_x_3627:
        /* <DEDUP_REMOVED lines=23> */
.L_x_3632:
[----:B------:R-:W-:-:S07]  /*11e50*/  IMAD.MOV.U32 R82, RZ, RZ, R176 ;  /* 0x000000ffff527224 */ /* 0x000fce00078e00b0 */
.L_x_3633:
[----:B------:R-:W-:Y:S05]  /*11e60*/  BSYNC B0 ;  /* 0x0000000000007941 */ /* 0x000fea0003800000 */
.L_x_3631:
        /* <DEDUP_REMOVED lines=16> */
.L_x_3637:
[----:B------:R-:W-:Y:S05]  /*11f70*/  BSYNC B1 ;  /* 0x0000000000017941 */ /* 0x000fea0003800000 */
.L_x_3636:
        /* <DEDUP_REMOVED lines=44> */
.L_x_3635:
[----:B------:R-:W-:Y:S05]  /*12240*/  BSYNC B0 ;  /* 0x0000000000007941 */ /* 0x000fea0003800000 */
.L_x_3634:
[----:B------:R-:W-:Y:S01]  /*12250*/  I2FP.F32.U32 R81, R82 ;  /* 0x0000005200517245 */ /* 0x000fe20000201000 */
[----:B------:R-:W-:Y:S01]  /*12260*/  BSSY B0, `(.L_x_3638) ;  /* 0x0000017000007945 */ /* 0x000fe20003800000 */
[----:B------:R-:W-:Y:S02]  /*12270*/  SHF.L.U32 R82, R83, 0x10, RZ ;  /* 0x0000001053527819 */ /* 0x000fe400000006ff */
[----:B------:R-:W-:Y:S01]  /*12280*/  ISETP.NE.AND P6, PT, R85, 0x1, PT ;  /* 0x000000015500780c */ /* 0x000fe20003fc5270 */
[----:B------:R-:W-:Y:S01]  /*12290*/  FFMA.FTZ R80, R81, R184, 1.1641532182693481445e-10 ;  /* 0x2f00000051507423 */ /* 0x000fe200000100b8 */
[----:B------:R-:W-:Y:S01]  /*122a0*/  PRMT R228, R83, 0x7632, R228 ;  /* 0x0000763253e47816 */ /* 0x000fe200000000e4 */
[----:B------:R-:W-:Y:S01]  /*122b0*/  FMUL.FTZ R81, R82, R187 ;  /* 0x000000bb52517220 */ /* 0x000fe20000410000 */
[----:B------:R-:W-:Y:S02]  /*122c0*/  IADD3 R220, R85, 0x1, RZ ;  /* 0x0000000155dc7810 */ /* 0x000fe40007ffe0ff */
        /* <DEDUP_REMOVED lines=15> */
.L_x_3639:
[----:B------:R-:W-:-:S07]  /*123c0*/  MOV R226, R176 ;  /* 0x000000b000e27202 */ /* 0x000fce0000000f00 */
.L_x_3640:
[----:B------:R-:W-:Y:S05]  /*123d0*/  BSYNC B0 ;  /* 0x0000000000007941 */ /* 0x000fea0003800000 */
.L_x_3638:
        /* <DEDUP_REMOVED lines=18> */
.L_x_3644:
[----:B------:R-:W-:Y:S05]  /*12500*/  BSYNC B1 ;  /* 0x0000000000017941 */ /* 0x000fea0003800000 */
.L_x_3643:
        /* <DEDUP_REMOVED lines=44> */
.L_x_3642:
[----:B------:R-:W-:Y:S05]  /*127d0*/  BSYNC B0 ;  /* 0x0000000000007941 */ /* 0x000fea0003800000 */
.L_x_3641:
[----:B------:R-:W-:Y:S01]  /*127e0*/  FADD.FTZ R82, RZ, R94 ;  /* 0x0000005eff527221 */ /* 0x000fe20000010000 */
[----:B------:R-:W-:Y:S01]  /*127f0*/  IMAD.U32 R228, R228, 0x10000, RZ ;  /* 0x00010000e4e47824 */ /* 0x000fe200078e00ff */
[----:B------:R-:W-:Y:S01]  /*12800*/  SEL R80, RZ, 0x10000, P5 ;  /* 0x00010000ff507807 */ /* 0x000fe20002800000 */
[----:B------:R-:W-:-:S04]  /*12810*/  IMAD.WIDE.U32 R92, R197, 0x10, R92 ;  /* 0x00000010c55c7825 */ /* 0x000fc800078e005c */
[----:B------:R-:W-:Y:S01]  /*12820*/  FADD.FTZ R83, R82, R177 ;  /* 0x000000b152537221 */ /* 0x000fe20000010000 */
[----:B------:R-:W-:Y:S01]  /*12830*/  FMUL.FTZ R187, R228, R187 ;  /* 0x000000bbe4bb7220 */ /* 0x000fe20000410000 */
[----:B------:R-:W-:Y:S01]  /*12840*/  LOP3.LUT P5, RZ, R48, 0x2, RZ, 0xc0, !PT ;  /* 0x0000000230ff7812 */ /* 0x000fe200078ac0ff */
[----:B------:R-:W-:-:S04]  /*12850*/  IMAD.WIDE.U32 R88, R197, 0x8, R88 ;  /* 0x00000008c5587825 */ /* 0x000fc800078e0058 */
[----:B------:R-:W-:Y:S01]  /*12860*/  FADD.FTZ R82, R83, R146 ;  /* 0x0000009253527221 */ /* 0x000fe20000010000 */
[----:B------:R-:W-:Y:S01]  /*12870*/  FMUL.FTZ R187, R187, R186 ;  /* 0x000000babbbb7220 */ /* 0x000fe20000410000 */
[----:B------:R-:W-:Y:S01]  /*12880*/  SEL R81, RZ, 0x100, P4 ;  /* 0x00000100ff517807 */ /* 0x000fe20002000000 */
[----:B------:R-:W-:Y:S01]  /*12890*/  UMOV UR11, 0xffffffff ;  /* 0xffffffff000b7882 */ /* 0x000fe20000000000 */
[----:B------:R-:W-:Y:S01]  /*128a0*/  FADD.FTZ R82, R82, R181 ;  /* 0x000000b552527221 */ /* 0x000fe20000010000 */
[----:B------:R-:W-:Y:S02]  /*128b0*/  LOP3.LUT P6, RZ, R48, 0x4, RZ, 0xc0, !PT ;  /* 0x0000000430ff7812 */ /* 0x000fe400078cc0ff */
[----:B------:R-:W-:Y:S01]  /*128c0*/  SEL R233, RZ, 0x1, P3 ;  /* 0x00000001ffe97807 */ /* 0x000fe20001800000 */
[----:B------:R-:W-:Y:S01]  /*128d0*/  FADD.FTZ R83, R82, R179 ;  /* 0x000000b352537221 */ /* 0x000fe20000010000 */
[----:B------:R-:W-:-:S03]  /*128e0*/  SEL R231, RZ, 0x1, P6 ;  /* 0x00000001ffe77807 */ /* 0x000fc60003000000 */
        /* <DEDUP_REMOVED lines=24> */
[----:B------:R-:W-:-:S03]  /*12a70*/  I2FP.F32.U32 R83, R226 ;  /* 0x000000e200537245 */ /* 0x000fc60000201000 */
[----:B------:R-:W-:Y:S02]  /*12a80*/  FADD.FTZ R85, R82, R217 ;  /* 0x000000d952557221 */ /* 0x000fe40000010000 */
[----:B------:R-:W-:Y:S02]  /*12a90*/  FFMA.FTZ R184, R83, R184, 1.1641532182693481445e-10 ;  /* 0x2f00000053b87423 */ /* 0x000fe400000100b8 */
[----:B------:R-:W-:-:S04]  /*12aa0*/  FADD.FTZ R82, R85, R210 ;  /* 0x000000d255527221 */ /* 0x000fc80000010000 */
[----:B------:R-:W-:Y:S01]  /*12ab0*/  FADD.FTZ R83, R82, R219 ;  /* 0x000000db52537221 */ /* 0x000fe20000010000 */
[----:B------:R-:W-:Y:S02]  /*12ac0*/  SEL R82, RZ, 0x1, P2 ;  /* 0x00000001ff527807 */ /* 0x000fe40001000000 */
[----:B------:R-:W-:Y:S01]  /*12ad0*/  FSETP.GTU.FTZ.AND P2, PT, R184, R185, PT ;  /* 0x000000b9b800720b */ /* 0x000fe20003f5c000 */
[----:B------:R-:W-:Y:S01]  /*12ae0*/  FADD.FTZ R84, R83, R212 ;  /* 0x000000d453547221 */ /* 0x000fe20000010000 */
[----:B------:R-:W-:Y:S02]  /*12af0*/  SEL R184, RZ, 0x1, P1 ;  /* 0x00000001ffb87807 */ /* 0x000fe40000800000 */
[----:B------:R-:W-:Y:S01]  /*12b00*/  SEL R226, RZ, 0x1000000, P2 ;  /* 0x01000000ffe27807 */ /* 0x000fe20001000000 */
[----:B------:R-:W-:Y:S01]  /*12b10*/  FADD.FTZ R83, R84, R221 ;  /* 0x000000dd54537221 */ /* 0x000fe20000010000 */
[----:B------:R-:W-:Y:S01]  /*12b20*/  SEL R84, RZ, 0x1, P5 ;  /* 0x00000001ff547807 */ /* 0x000fe20002800000 */
[----:B------:R-:W-:Y:S01]  /*12b30*/  IMAD.WIDE.U32 R184, R184, 0x10000, RZ ;  /* 0x00010000b8b87825 */ /* 0x000fe200078e00ff */
[----:B------:R-:W-:-:S03]  /*12b40*/  LOP3.LUT R226, R81, R226, R80, 0xfe, !PT ;  /* 0x000000e251e27212 */ /* 0x000fc600078efe50 */
[----:B------:R-:W-:Y:S01]  /*12b50*/  FADD.FTZ R186, R83, R214 ;  /* 0x000000d653ba7221 */ /* 0x000fe20000010000 */
[----:B------:R-:W-:Y:S01]  /*12b60*/  @P0 PRMT R83, R79, 0x7632, R83 ;  /* 0x000076324f530816 */ /* 0x000fe20000000053 */
[----:B------:R-:W-:Y:S01]  /*12b70*/  IMAD.WIDE.U32 R80, R82, 0x1000000, RZ ;  /* 0x0100000052507825 */ /* 0x000fe200078e00ff */
[----:B------:R-:W-:-:S03]  /*12b80*/  FSEL R82, R187, RZ, !P2 ;  /* 0x000000ffbb527208 */ /* 0x000fc60005000000 */
[----:B------:R-:W-:Y:S01]  /*12b90*/  FADD.FTZ R85, R186, R223 ;  /* 0x000000dfba557221 */ /* 0x000fe20000010000 */
[----:B------:R-:W-:-:S03]  /*12ba0*/  ISETP.NE.AND P1, PT, R0, RZ, PT ;  /* 0x000000ff0000720c */ /* 0x000fc60003f25270 */
[----:B------:R-:W-:Y:S01]  /*12bb0*/  FADD.FTZ R186, R85, R216 ;  /* 0x000000d855ba7221 */ /* 0x000fe20000010000 */
[----:B------:R-:W-:-:S04]  /*12bc0*/  IMAD.WIDE.U32 R84, R84, 0x100, RZ ;  /* 0x0000010054547825 */ /* 0x000fc800078e00ff */
[----:B------:R-:W-:Y:S01]  /*12bd0*/  FADD.FTZ R187, R186, R225 ;  /* 0x000000e1babb7221 */ /* 0x000fe20000010000 */
[----:B------:R-:W-:Y:S02]  /*12be0*/  LOP3.LUT R84, R84, R80, R184, 0xfe, !PT ;  /* 0x0000005054547212 */ /* 0x000fe400078efeb8 */
[----:B------:R-:W-:Y:S01]  /*12bf0*/  @P0 SHF.L.U32 R80, R83, 0x10, RZ ;  /* 0x0000001053500819 */ /* 0x000fe200000006ff */
[----:B------:R-:W-:Y:S01]  /*12c00*/  FADD.FTZ R184, R187, R218 ;  /* 0x000000dabbb87221 */ /* 0x000fe20000010000 */
[----:B------:R-:W-:Y:S01]  /*12c10*/  FMUL.FTZ R187, R175, R82 ;  /* 0x00000052afbb7220 */ /* 0x000fe20000410000 */
[----:B------:R-:W-:Y:S02]  /*12c20*/  LOP3.LUT R84, R84, R231, RZ, 0xfc, !PT ;  /* 0x000000e754547212 */ /* 0x000fe400078efcff */
[----:B------:R-:W-:Y:S01]  /*12c30*/  LOP3.LUT R231, R81, R226, R233, 0xfe, !PT ;  /* 0x000000e251e77212 */ /* 0x000fe200078efee9 */
[----:B------:R-:W-:Y:S01]  /*12c40*/  FADD.FTZ R81, R184, R227 ;  /* 0x000000e3b8517221 */ /* 0x000fe20000010000 */
[----:B------:R-:W-:Y:S01]  /*12c50*/  @P0 FADD.FTZ R187, R187, R80 ;  /* 0x00000050bbbb0221 */ /* 0x000fe20000010000 */
[----:B------:R-:W-:-:S02]  /*12c60*/  F2FP.BF16.F32.PACK_AB R82, R229, R90 ;  /* 0x0000005ae552723e */ /* 0x000fc400000010ff */
[----:B------:R-:W-:Y:S01]  /*12c70*/  FADD.FTZ R184, R81, R86 ;  /* 0x0000005651b87221 */ /* 0x000fe20000010000 */
[----:B------:R-:W-:Y:S02]  /*12c80*/  F2FP.BF16.F32.PACK_AB R81, R222, R87 ;  /* 0x00000057de51723e */ /* 0x000fe400000010ff */
[----:B------:R-:W-:Y:S01]  /*12c90*/  F2FP.BF16.F32.PACK_AB R80, R91, R86 ;  /* 0x000000565b50723e */ /* 0x000fe200000010ff */
[----:B------:R-:W-:Y:S01]  /*12ca0*/  FADD.FTZ R184, R184, R91 ;  /* 0x0000005bb8b87221 */ /* 0x000fe20000010000 */
[----:B------:R-:W-:Y:S02]  /*12cb0*/  F2FP.BF16.F32.PACK_AB R83, R187, R224 ;  /* 0x000000e0bb53723e */ /* 0x000fe400000010ff */
[----:B------:R-:W-:Y:S01]  /*12cc0*/  LOP3.LUT R85, R85, R231, R185, 0xfe, !PT ;  /* 0x000000e755557212 */ /* 0x000fe200078efeb9 */
[----:B------:R-:W-:Y:S02]  /*12cd0*/  FADD.FTZ R185, R184, R87 ;  /* 0x00000057b8b97221 */ /* 0x000fe40000010000 */
        /* <DEDUP_REMOVED lines=125> */
.L_x_3658:
[C---:B------:R-:W-:Y:S01]  /*134b0*/  FMUL.FTZ R80, R85.reuse, R85 ;  /* 0x0000005555507220 */ /* 0x040fe20000410000 */
[----:B------:R-:W-:Y:S01]  /*134c0*/  ISETP.NE.AND P0, PT, RZ, UR7, PT ;  /* 0x00000007ff007c0c */ /* 0x000fe2000bf05270 */
[----:B01----:R-:W-:Y:S01]  /*134d0*/  FADD.FTZ R84, R84, R93 ;  /* 0x0000005d54547221 */ /* 0x003fe20000010000 */
[----:B------:R-:W0:Y:S02]  /*134e0*/  @!P1 LDC.64 R82, c[0x0][0x250] ;  /* 0x00009400ff529b82 */ /* 0x000e240000000a00 */
[----:B------:R-:W-:Y:S01]  /*134f0*/  FSEL R89, R80, RZ, P0 ;  /* 0x000000ff50597208 */ /* 0x000fe20000000000 */
[----:B------:R-:W-:Y:S01]  /*13500*/  FFMA.FTZ R84, R84, R81, UR10 ;  /* 0x0000000a54547e23 */ /* 0x000fe20008010051 */
[----:B------:R-:W-:-:S03]  /*13510*/  FSEL R88, R85, RZ, !P0 ;  /* 0x000000ff55587208 */ /* 0x000fc60004000000 */
[----:B------:R-:W-:Y:S01]  /*13520*/  FADD.FTZ R84, R84, R89 ;  /* 0x0000005954547221 */ /* 0x000fe20000010000 */
        /* <DEDUP_REMOVED lines=19> */
[C---:B------:R-:W-:Y:S01]  /*13660*/  FADD.FTZ R194, -R88.reuse, R194 ;  /* 0x000000c258c27221 */ /* 0x040fe20000010100 */
[C---:B--2---:R-:W-:Y:S01]  /*13670*/  FMUL.FTZ R225, R89.reuse, R184 ;  /* 0x000000b859e17220 */ /* 0x044fe20000410000 */
[C---:B------:R-:W-:Y:S01]  /*13680*/  FADD.FTZ R199, -R88.reuse, R199 ;  /* 0x000000c758c77221 */ /* 0x040fe20000010100 */
[----:B------:R-:W0:Y:S01]  /*13690*/  LDC.64 R184, c[0x0][0x2b8] ;  /* 0x0000ae00ffb87b82 */ /* 0x000e220000000a00 */
        /* <DEDUP_REMOVED lines=29> */
[C---:B------:R-:W-:Y:S01]  /*13870*/  FMUL.FTZ R230, R89.reuse, R181 ;  /* 0x000000b559e67220 */ /* 0x040fe20000410000 */
        /* <DEDUP_REMOVED lines=19> */
[----:B------:R-:W-:Y:S01]  /*139b0*/  LEA R90, P0, R147, UR12, 0x4 ;  /* 0x0000000c935a7c11 */ /* 0x000fe2000f8020ff */
[----:B--2---:R-:W-:Y:S01]  /*139c0*/  FFMA.FTZ R82, R181, R73, R20 ;  /* 0x00000049b5527223 */ /* 0x004fe20000010014 */
        /* <DEDUP_REMOVED lines=38> */
[----:B------:R-:W-:Y:S01]  /*13c30*/  LEA.HI.X R91, R147, UR13, RZ, 0x4, P0 ;  /* 0x0000000d935b7c11 */ /* 0x000fe200080f24ff */
        /* <DEDUP_REMOVED lines=10> */
[----:B-1----:R-:W-:Y:S01]  /*13ce0*/  F2FP.BF16.F32.PACK_AB R81, R181, R146 ;  /* 0x00000092b551723e */ /* 0x002fe200000010ff */
[----:B0-----:R-:W-:Y:S01]  /*13cf0*/  IMAD.WIDE.U32 R88, R95, 0x10, R184 ;  /* 0x000000105f587825 */ /* 0x001fe200078e00b8 */
[----:B------:R-:W-:-:S03]  /*13d00*/  F2FP.BF16.F32.PACK_AB R80, R84, R87 ;  /* 0x000000575450723e */ /* 0x000fc600000010ff */
[----:B------:R-:W-:Y:S01]  /*13d10*/  FFMA.FTZ R95, R183, R101, R28 ;  /* 0x00000065b75f7223 */ /* 0x000fe2000001001c */
[----:B------:R-:W-:Y:S01]  /*13d20*/  FFMA.FTZ R146, R207, R159, R132 ;  /* 0x0000009fcf927223 */ /* 0x000fe20000010084 */
[----:B------:R-:W-:Y:S01]  /*13d30*/  FFMA.FTZ R84, R179, R75, R22 ;  /* 0x0000004bb3547223 */ /* 0x000fe20000010016 */
[----:B------:R-:W-:Y:S01]  /*13d40*/  FFMA.FTZ R87, R194, R98, R25 ;  /* 0x00000062c2577223 */ /* 0x000fe20000010019 */
[----:B------:R0:W-:Y:S01]  /*13d50*/  STG.E.128 desc[UR4][R90.64], R80 ;  /* 0x000000505a007986 */ /* 0x0001e2000c101d04 */
        /* <DEDUP_REMOVED lines=11> */
[----:B------:R1:W-:Y:S01]  /*13e10*/  STG.E.128 desc[UR4][R88.64], R84 ;  /* 0x0000005458007986 */ /* 0x0003e2000c101d04 */
[----:B------:R-:W-:Y:S01]  /*13e20*/  FFMA.FTZ R213, R213, R161, R134 ;  /* 0x000000a1d5d57223 */ /* 0x000fe20000010086 */
[----:B------:R-:W-:Y:S01]  /*13e30*/  FFMA.FTZ R225, R225, R167, R140 ;  /* 0x000000a7e1e17223 */ /* 0x000fe2000001008c */
[----:B------:R-:W-:Y:S01]  /*13e40*/  FFMA.FTZ R221, R221, R165, R138 ;  /* 0x000000a5dddd7223 */ /* 0x000fe2000001008a */
[----:B------:R-:W-:Y:S01]  /*13e50*/  FFMA.FTZ R200, R200, R170, R145 ;  /* 0x000000aac8c87223 */ /* 0x000fe20000010091 */
[----:B------:R-:W-:Y:S01]  /*13e60*/  FFMA.FTZ R223, R223, R171, R144 ;  /* 0x000000abdfdf7223 */ /* 0x000fe20000010090 */
[----:B0-----:R-:W-:Y:S01]  /*13e70*/  F2FP.BF16.F32.PACK_AB R83, R147, R202 ;  /* 0x000000ca9353723e */ /* 0x001fe200000010ff */
[----:B------:R-:W-:Y:S01]  /*13e80*/  FFMA.FTZ R91, R196, R162, R137 ;  /* 0x000000a2c45b7223 */ /* 0x000fe20000010089 */
[----:B------:R-:W-:Y:S01]  /*13e90*/  F2FP.BF16.F32.PACK_AB R82, R146, R95 ;  /* 0x0000005f9252723e */ /* 0x000fe200000010ff */
[----:B------:R-:W-:Y:S01]  /*13ea0*/  FFMA.FTZ R81, R198, R100, R27 ;  /* 0x00000064c6517223 */ /* 0x000fe2000001001b */
[----:B------:R-:W0:Y:S01]  /*13eb0*/  LDC.64 R146, c[0x0][0x210] ;  /* 0x00008400ff927b82 */ /* 0x000e220000000a00 */
[----:B------:R-:W-:Y:S01]  /*13ec0*/  FFMA.FTZ R80, R93, R99, R26 ;  /* 0x000000635d507223 */ /* 0x000fe2000001001a */
[----:B------:R-:W-:Y:S01]  /*13ed0*/  FFMA.FTZ R90, R219, R111, R36 ;  /* 0x0000006fdb5a7223 */ /* 0x000fe20000010024 */
[----:B------:R-:W-:Y:S01]  /*13ee0*/  FFMA.FTZ R93, R228, R114, R39 ;  /* 0x00000072e45d7223 */ /* 0x000fe20000010027 */
[----:B------:R-:W-:Y:S01]  /*13ef0*/  F2FP.BF16.F32.PACK_AB R81, R94, R81 ;  /* 0x000000515e51723e */ /* 0x000fe200000010ff */
[----:B------:R-:W-:Y:S01]  /*13f00*/  FFMA.FTZ R94, R215, R115, R40 ;  /* 0x00000073d75e7223 */ /* 0x000fe20000010028 */
[----:B------:R-:W-:Y:S01]  /*13f10*/  FFMA.FTZ R95, R224, R116, R43 ;  /* 0x00000074e05f7223 */ /* 0x000fe2000001002b */
[----:B------:R-:W-:Y:S01]  /*13f20*/  FFMA.FTZ R222, R222, R168, R143 ;  /* 0x000000a8dede7223 */ /* 0x000fe2000001008f */
[----:B-1----:R-:W-:Y:S01]  /*13f30*/  F2FP.BF16.F32.PACK_AB R87, R91, R210 ;  /* 0x000000d25b57723e */ /* 0x002fe200000010ff */
        /* <DEDUP_REMOVED lines=10> */
[----:B------:R-:W-:Y:S01]  /*13fe0*/  LEA R186, P0, R197, UR12, 0x4 ;  /* 0x0000000cc5ba7c11 */ /* 0x000fe2000f8020ff */
[----:B------:R-:W-:Y:S01]  /*13ff0*/  IMAD.WIDE.U32 R180, R189, 0x10, R184 ;  /* 0x00000010bdb47825 */ /* 0x000fe200078e00b8 */
[----:B------:R-:W-:-:S02]  /*14000*/  F2FP.BF16.F32.PACK_AB R80, R203, R80 ;  /* 0x00000050cb50723e */ /* 0x000fc400000010ff */
[----:B------:R-:W-:Y:S01]  /*14010*/  F2FP.BF16.F32.PACK_AB R86, R86, R209 ;  /* 0x000000d15656723e */ /* 0x000fe200000010ff */
[--C-:B------:R-:W-:Y:S01]  /*14020*/  IMAD.WIDE.U32 R182, R201, 0x10, R184.reuse ;  /* 0x00000010c9b67825 */ /* 0x100fe200078e00b8 */
[----:B------:R-:W-:Y:S01]  /*14030*/  F2FP.BF16.F32.PACK_AB R85, R85, R206 ;  /* 0x000000ce5555723e */ /* 0x000fe200000010ff */
[----:B------:R1:W-:Y:S01]  /*14040*/  STG.E.128 desc[UR4][R180.64], R80 ;  /* 0x00000050b4007986 */ /* 0x0003e2000c101d04 */
[----:B------:R-:W-:Y:S01]  /*14050*/  F2FP.BF16.F32.PACK_AB R84, R213, R84 ;  /* 0x00000054d554723e */ /* 0x000fe200000010ff */
[----:B------:R-:W-:Y:S01]  /*14060*/  IMAD.WIDE.U32 R184, R211, 0x10, R184 ;  /* 0x00000010d3b87825 */ /* 0x000fe200078e00b8 */
[----:B------:R-:W-:Y:S02]  /*14070*/  F2FP.BF16.F32.PACK_AB R90, R225, R90 ;  /* 0x0000005ae15a723e */ /* 0x000fe400000010ff */
[----:B------:R-:W-:Y:S01]  /*14080*/  F2FP.BF16.F32.PACK_AB R88, R221, R88 ;  /* 0x00000058dd58723e */ /* 0x000fe200000010ff */
[----:B------:R1:W-:Y:S01]  /*14090*/  STG.E.128 desc[UR4][R182.64], R84 ;  /* 0x00000054b6007986 */ /* 0x0003e2000c101d04 */
[----:B------:R-:W-:Y:S01]  /*140a0*/  F2FP.BF16.F32.PACK_AB R95, R200, R95 ;  /* 0x0000005fc85f723e */ /* 0x000fe200000010ff */
[----:B0-----:R-:W-:Y:S01]  /*140b0*/  IMAD R120, R146, 0x4, R120 ;  /* 0x0000000492787824 */ /* 0x001fe200078e0278 */
[----:B------:R-:W-:Y:S01]  /*140c0*/  F2FP.BF16.F32.PACK_AB R94, R223, R94 ;  /* 0x0000005edf5e723e */ /* 0x000fe200000010ff */
[----:B------:R1:W-:Y:S01]  /*140d0*/  STG.E.128 desc[UR4][R184.64], R88 ;  /* 0x00000058b8007986 */ /* 0x0003e2000c101d04 */
[----:B------:R-:W-:-:S02]  /*140e0*/  F2FP.BF16.F32.PACK_AB R93, R222, R93 ;  /* 0x0000005dde5d723e */ /* 0x000fc400000010ff */
[----:B------:R-:W-:Y:S02]  /*140f0*/  LEA.HI.X R187, R197, UR13, RZ, 0x4, P0 ;  /* 0x0000000dc5bb7c11 */ /* 0x000fe400080f24ff */
[----:B------:R-:W-:Y:S02]  /*14100*/  F2FP.BF16.F32.PACK_AB R92, R205, R92 ;  /* 0x0000005ccd5c723e */ /* 0x000fe400000010ff */
[----:B------:R-:W-:-:S03]  /*14110*/  ISETP.GE.AND P0, PT, R120, R147, PT ;  /* 0x000000937800720c */ /* 0x000fc60003f06270 */
[----:B------:R1:W-:Y:S10]  /*14120*/  STG.E.128 desc[UR4][R186.64], R92 ;  /* 0x0000005cba007986 */ /* 0x0003f4000c101d04 */
[----:B------:R-:W-:Y:S05]  /*14130*/  @!P0 BRA `(.L_x_3646) ;  /* 0xfffffed000608947 */ /* 0x000fea000383ffff */
[----:B------:R-:W-:Y:S05]  /*14140*/  EXIT ;  /* 0x000000000000794d */ /* 0x000fea0003800000 */
.L_x_3645:
        /* <DEDUP_REMOVED lines=8> */
.L_x_3648:
[----:B------:R-:W-:Y:S05]  /*141d0*/  BSYNC B0 ;  /* 0x0000000000007941 */ /* 0x000fea0003800000 */
.L_x_3647:
        /* <DEDUP_REMOVED lines=9> */
.L_x_3649:
[----:B------:R-:W-:Y:S02]  /*14270*/  IMAD.MOV.U32 R186, RZ, RZ, 0x4 ;  /* 0x00000004ffba7424 */ /* 0x000fe400078e00ff */
[----:B------:R-:W-:-:S04]  /*14280*/  IMAD.MOV.U32 R81, RZ, RZ, R93 ;  /* 0x000000ffff517224 */ /* 0x000fc800078e005d */
[----:B------:R-:W-:-:S05]  /*14290*/  FADD.FTZ R83, R82, R81 ;  /* 0x0000005152537221 */ /* 0x000fca0000010000 */
[----:B------:R-:W-:-:S07]  /*142a0*/  MOV R185, R83 ;  /* 0x0000005300b97202 */ /* 0x000fce0000000f00 */
[----:B------:R-:W-:Y:S05]  /*142b0*/  WARPSYNC.COLLECTIVE R92, `(.L_x_3650) ;  /* 0x000000005c087348 */ /* 0x000fea0003c00000 */
[----:B------:R0:W1:Y:S02]  /*142c0*/  SHFL.BFLY P0, R93, R185, R186, R231 ;  /* 0x0c0000bab95d7389 */ /* 0x00006400000000e7 */
[----:B01----:R-:W-:Y:S01]  /*142d0*/  ENDCOLLECTIVE ;  /* 0x000000000000791b */ /* 0x003fe20003800000 */
.L_x_3650:
[----:B------:R-:W-:Y:S01]  /*142e0*/  HFMA2.MMA R186, -RZ, RZ, 0, 4.76837158203125e-07 ;  /* 0x00000008ffba7435 */ /* 0x000fe200000001ff */
[----:B------:R-:W-:-:S05]  /*142f0*/  MOV R80, R93 ;  /* 0x0000005d00507202 */ /* 0x000fca0000000f00 */
[----:B------:R-:W-:-:S04]  /*14300*/  FADD.FTZ R84, R83, R80 ;  /* 0x0000005053547221 */ /* 0x000fc80000010000 */
[----:B------:R-:W-:-:S07]  /*14310*/  IMAD.MOV.U32 R185, RZ, RZ, R84 ;  /* 0x000000ffffb97224 */ /* 0x000fce00078e0054 */
[----:B------:R-:W-:Y:S05]  /*14320*/  WARPSYNC.COLLECTIVE R92, `(.L_x_3651) ;  /* 0x000000005c087348 */ /* 0x000fea0003c00000 */
[----:B------:R0:W1:Y:S02]  /*14330*/  SHFL.BFLY P0, R93, R185, R186, R231 ;  /* 0x0c0000bab95d7389 */ /* 0x00006400000000e7 */
[----:B01----:R-:W-:Y:S01]  /*14340*/  ENDCOLLECTIVE ;  /* 0x000000000000791b */ /* 0x003fe20003800000 */
.L_x_3651:
        /* <DEDUP_REMOVED lines=8> */
.L_x_3652:
        /* <DEDUP_REMOVED lines=100> */
[----:B------:R-:W-:-:S07]  /*14a10*/  IMAD.MOV.U32 R185, RZ, RZ, R80 ;  /* 0x000000ffffb97224 */ /* 0x000fce00078e0050 */
[----:B------:R-:W-:Y:S05]  /*14a20*/  WARPSYNC.COLLECTIVE R92, `(.L_x_3653) ;  /* 0x000000005c087348 */ /* 0x000fea0003c00000 */
[----:B------:R0:W1:Y:S02]  /*14a30*/  SHFL.BFLY P0, R93, R185, R186, R231 ;  /* 0x0c0000bab95d7389 */ /* 0x00006400000000e7 */
[----:B01----:R-:W-:Y:S01]  /*14a40*/  ENDCOLLECTIVE ;  /* 0x000000000000791b */ /* 0x003fe20003800000 */
.L_x_3653:
[----:B------:R-:W-:Y:S02]  /*14a50*/  IMAD.MOV.U32 R186, RZ, RZ, 0x2 ;  /* 0x00000002ffba7424 */ /* 0x000fe400078e00ff */
[----:B------:R-:W-:-:S04]  /*14a60*/  IMAD.MOV.U32 R83, RZ, RZ, R93 ;  /* 0x000000ffff537224 */ /* 0x000fc800078e005d */
[----:B------:R-:W-:-:S05]  /*14a70*/  FADD.FTZ R83, R80, R83 ;  /* 0x0000005350537221 */ /* 0x000fca0000010000 */
[----:B------:R-:W-:-:S07]  /*14a80*/  MOV R185, R83 ;  /* 0x0000005300b97202 */ /* 0x000fce0000000f00 */
[----:B------:R-:W-:Y:S05]  /*14a90*/  WARPSYNC.COLLECTIVE R92, `(.L_x_3654) ;  /* 0x000000005c087348 */ /* 0x000fea0003c00000 */
[----:B------:R0:W1:Y:S02]  /*14aa0*/  SHFL.BFLY P0, R93, R185, R186, R231 ;  /* 0x0c0000bab95d7389 */ /* 0x00006400000000e7 */
[----:B01----:R-:W-:Y:S01]  /*14ab0*/  ENDCOLLECTIVE ;  /* 0x000000000000791b */ /* 0x003fe20003800000 */
.L_x_3654:
[----:B------:R-:W-:Y:S01]  /*14ac0*/  HFMA2.MMA R186, -RZ, RZ, 0, 2.384185791015625e-07 ;  /* 0x00000004ffba7435 */ /* 0x000fe200000001ff */
[----:B------:R-:W-:-:S05]  /*14ad0*/  MOV R82, R93 ;  /* 0x0000005d00527202 */ /* 0x000fca0000000f00 */
[----:B------:R-:W-:-:S04]  /*14ae0*/  FADD.FTZ R82, R83, R82 ;  /* 0x0000005253527221 */ /* 0x000fc80000010000 */
[----:B------:R-:W-:-:S07]  /*14af0*/  IMAD.MOV.U32 R185, RZ, RZ, R82 ;  /* 0x000000ffffb97224 */ /* 0x000fce00078e0052 */
[----:B------:R-:W-:Y:S05]  /*14b00*/  WARPSYNC.COLLECTIVE R92, `(.L_x_3655) ;  /* 0x000000005c087348 */ /* 0x000fea0003c00000 */
[----:B------:R0:W1:Y:S02]  /*14b10*/  SHFL.BFLY P0, R93, R185, R186, R231 ;  /* 0x0c0000bab95d7389 */ /* 0x00006400000000e7 */
[----:B01----:R-:W-:Y:S01]  /*14b20*/  ENDCOLLECTIVE ;  /* 0x000000000000791b */ /* 0x003fe20003800000 */
.L_x_3655:
[----:B------:R-:W-:Y:S02]  /*14b30*/  IMAD.MOV.U32 R186, RZ, RZ, 0x8 ;  /* 0x00000008ffba7424 */ /* 0x000fe400078e00ff */
[----:B------:R-:W-:-:S04]  /*14b40*/  IMAD.MOV.U32 R89, RZ, RZ, R93 ;  /* 0x000000ffff597224 */ /* 0x000fc800078e005d */
[----:B------:R-:W-:-:S05]  /*14b50*/  FADD.FTZ R89, R82, R89 ;  /* 0x0000005952597221 */ /* 0x000fca0000010000 */
[----:B------:R-:W-:-:S07]  /*14b60*/  MOV R185, R89 ;  /* 0x0000005900b97202 */ /* 0x000fce0000000f00 */
[----:B------:R-:W-:Y:S05]  /*14b70*/  WARPSYNC.COLLECTIVE R92, `(.L_x_3656) ;  /* 0x000000005c087348 */ /* 0x000fea0003c00000 */
[----:B------:R0:W1:Y:S02]  /*14b80*/  SHFL.BFLY P0, R93, R185, R186, R231 ;  /* 0x0c0000bab95d7389 */ /* 0x00006400000000e7 */
[----:B01----:R-:W-:Y:S01]  /*14b90*/  ENDCOLLECTIVE ;  /* 0x000000000000791b */ /* 0x003fe20003800000 */
.L_x_3656:
[----:B------:R-:W-:Y:S01]  /*14ba0*/  HFMA2.MMA R186, -RZ, RZ, 0, 9.5367431640625e-07 ;  /* 0x00000010ffba7435 */ /* 0x000fe200000001ff */
[----:B------:R-:W-:-:S05]  /*14bb0*/  MOV R84, R93 ;  /* 0x0000005d00547202 */ /* 0x000fca0000000f00 */
[----:B------:R-:W-:-:S04]  /*14bc0*/  FADD.FTZ R84, R89, R84 ;  /* 0x0000005459547221 */ /* 0x000fc80000010000 */
[----:B------:R-:W-:-:S07]  /*14bd0*/  IMAD.MOV.U32 R185, RZ, RZ, R84 ;  /* 0x000000ffffb97224 */ /* 0x000fce00078e0054 */
[----:B------:R-:W-:Y:S05]  /*14be0*/  WARPSYNC.COLLECTIVE R92, `(.L_x_3657) ;  /* 0x000000005c087348 */ /* 0x000fea0003c00000 */
[----:B------:R0:W1:Y:S02]  /*14bf0*/  SHFL.BFLY P0, R93, R185, R186, R231 ;  /* 0x0c0000bab95d7389 */ /* 0x00006400000000e7 */
[----:B01----:R-:W-:Y:S01]  /*14c00*/  ENDCOLLECTIVE ;  /* 0x000000000000791b */ /* 0x003fe20003800000 */
.L_x_3657:
[----:B------:R-:W-:Y:S05]  /*14c10*/  BRA `(.L_x_3658) ;  /* 0xffffffe800247947 */ /* 0x000fea000383ffff */
.L_x_3659:
        /* <DEDUP_REMOVED lines=14> */
.L_x_44348:


//--------------------- .text._ZN10layer_norm13ln_fwd_kernelINS_13Kernel_traitsI13__nv_bfloat16S2_S2_S2_fjLj1536ELj1ELj4ELj1ELj16ENS_18Kernel_traits_baseILj1536ES2_S2_S2_S2_fjLj128EEEEELb1ELb1ELb1ELb0EEEvNS_9FwdParamsE --------------------------
	.section	.text._ZN10layer_norm13ln_fwd_kernelINS_13Kernel_traitsI13__nv_bfloat16S2_S2_S2_fjLj1536ELj1ELj4ELj1ELj16ENS_18Kernel_traits_baseILj1536ES2_S2_S2_S2_fjLj128EEEEELb1ELb1ELb1ELb0EEEvNS_9FwdParamsE,"ax",@progbits
	.align	128
        .global         _ZN10layer_norm13ln_fwd_kernelINS_13Kernel_traitsI13__nv_bfloat16S2_S2_S2_fjLj1536ELj1ELj4ELj1ELj16ENS_18Kernel_traits_baseILj1536ES2_S2_S2_S2_fjLj128EEEEELb1ELb1ELb1ELb0EEEvNS_9FwdParamsE
        .type           _ZN10layer_norm13ln_fwd_kernelINS_13Kernel_traitsI13__nv_bfloat16S2_S2_S2_fjLj1536ELj1ELj4ELj1ELj16ENS_18Kernel_traits_baseILj1536ES2_S2_S2_S2_fjLj128EEEEELb1ELb1ELb1ELb0EEEvNS_9FwdParamsE,@function
        .size           _ZN10layer_norm13ln_fwd_kernelINS_13Kernel_traitsI13__nv_bfloat16S2_S2_S2_fjLj1536ELj1ELj4ELj1ELj16ENS_18Kernel_traits_baseILj1536ES2_S2_S2_S2_fjLj128EEEEELb1ELb1ELb1ELb0EEEvNS_9FwdParamsE,(.L_x_44349 - _ZN10layer_norm13ln_fwd_kernelINS_13Kernel_traitsI13__nv_bfloat16S2_S2_S2_fjLj1536ELj1ELj4ELj1ELj16ENS_18Kernel_traits_baseILj1536ES2_S2_S2_S2_fjLj128EEEEELb1ELb1ELb1ELb0EEEvNS_9FwdParamsE)
        .other          _ZN10layer_norm13ln_fwd_kernelINS_13Kernel_traitsI13__nv_bfloat16S2_S2_S2_fjLj1536ELj1ELj4ELj1ELj16ENS_18Kernel_traits_baseILj1536ES2_S2_S2_S2_fjLj128EEEEELb1ELb1ELb1ELb0EEEvNS_9FwdParamsE,@"STO_CUDA_ENTRY STV_DEFAULT"
_ZN10layer_norm13ln_fwd_kernelINS_13Kernel_traitsI13__nv_bfloat16S2_S2_S2_fjLj1536ELj1ELj4ELj1ELj16ENS_18Kernel_traits_baseILj1536ES2_S2_S2_S2_fjLj128EEEEELb1ELb1ELb1ELb0EEEvNS_9FwdParamsE:
.text._ZN10layer_norm13ln_fwd_kernelINS_13Kernel_traitsI13__nv_bfloat16S2_S2_S2_fjLj1536ELj1ELj4ELj1ELj16ENS_18Kernel_traits_baseILj1536ES2_S2_S2_S2_fjLj128EEEEELb1ELb1ELb1ELb0EEEvNS_9FwdParamsE:
[----:B------:R-:W-:Y:S08]  /*0000*/  LDC R1, c[0x0][0x28] ;  /* 0x00000a00ff017b82 */ /* 0x000ff00000000800 */
[----:B------:R-:W0:Y:S01]  /*0010*/  LDC R224, c[0x0][0x2e8] ;  /* 0x0000ba00ffe07b82 */ /* 0x000e220000000800 */
[----:B------:R-:W-:Y:S01]  /*0020*/  ULDC.U8 UR4, c[0x0][0x2f4] ;  /* 0x0000bd0000047ab9 */ /* 0x000fe20000000000 */
[----:B------:R-:W-:Y:S01]  /*0030*/  ULDC.64 UR6, c[0x0][0x208] ;  /* 0x0000820000067ab9 */ /* 0x000fe20000000a00 */
[----:B------:R-:W-:Y:S01]  /*0040*/  ISETP.NE.AND P0, PT, RZ, UR4, PT ;  /* 0x00000004ff007c0c */ /* 0x000fe2000bf05270 */
[----:B------:R-:W-:-:S02]  /*0050*/  ULDC.64 UR4, c[0x0][0x2e0] ;  /* 0x0000b80000047ab9 */ /* 0x000fc40000000a00 */
[----:B------:R-:W-:Y:S02]  /*0060*/  IMAD.U32 R2, RZ, RZ, UR4 ;  /* 0x00000004ff027e24 */ /* 0x000fe4000f8e00ff */
[----:B------:R-:W1:Y:S01]  /*0070*/  LDC R225, c[0x0][0x2ec] ;  /* 0x0000bb00ffe17b82 */ /* 0x000e620000000800 */
[----:B------:R-:W-:-:S07]  /*0080*/  IMAD.U32 R3, RZ, RZ, UR5 ;  /* 0x00000005ff037e24 */ /* 0x000fce000f8e00ff */
        /* <DEDUP_REMOVED lines=10> */
[----:B------:R-:W-:Y:S02]  /*0130*/  LOP3.LUT R52, R56, 0x1f, RZ, 0xc0, !PT ;  /* 0x0000001f38347812 */ /* 0x000fe400078ec0ff */
[----:B----4-:R-:W-:Y:S02]  /*0140*/  SHF.R.S32.HI R0, RZ, 0x1f, R11 ;  /* 0x0000001fff007819 */ /* 0x010fe4000001140b */
[----:B------:R-:W-:Y:S02]  /*0150*/  MOV R23, R52 ;  /* 0x0000003400177202 */ /* 0x000fe40000000f00 */
[----:B------:R-:W-:Y:S02]  /*0160*/  LEA.HI R0, R0, R11, RZ, 0x3 ;  /* 0x0000000b00007211 */ /* 0x000fe400078f18ff */
[----:B------:R-:W-:-:S04]  /*0170*/  LOP3.LUT R51, R23, 0x1f, RZ, 0x3c, !PT ;  /* 0x0000001f17337812 */ /* 0x000fc800078e3cff */
[----:B------:R-:W-:-:S04]  /*0180*/  LEA.HI.SX32 R51, R0, R51, 0x1d ;  /* 0x0000003300337211 */ /* 0x000fc800078feaff */
[C---:B------:R-:W-:Y:S02]  /*0190*/  ISETP.GE.U32.AND P6, PT, R51.reuse, 0x40, PT ;  /* 0x000000403300780c */ /* 0x040fe40003fc6070 */
[----:B------:R-:W-:Y:S02]  /*01a0*/  ISETP.GE.U32.AND P4, PT, R51, 0x60, PT ;  /* 0x000000603300780c */ /* 0x000fe40003f86070 */
[----:B------:R-:W-:Y:S02]  /*01b0*/  LOP3.LUT R49, R49, 0xffffffdf, RZ, 0xc0, !PT ;  /* 0xffffffdf31317812 */ /* 0x000fe400078ec0ff */
[----:B------:R-:W-:-:S07]  /*01c0*/  ISETP.GE.U32.AND P3, PT, R51, 0x80, PT ;  /* 0x000000803300780c */ /* 0x000fce0003f66070 */
[----:B------:R-:W-:-:S04]  /*01d0*/  @P6 LOP3.LUT R49, R49, 0x20, RZ, 0xfc, !PT ;  /* 0x0000002031316812 */ /* 0x000fc800078efcff */
[----:B------:R-:W-:Y:S02]  /*01e0*/  LOP3.LUT R49, R49, 0xffffffef, RZ, 0xc0, !PT ;  /* 0xffffffef31317812 */ /* 0x000fe400078ec0ff */
[----:B------:R-:W-:Y:S02]  /*01f0*/  LOP3.LUT P5, RZ, R51, 0xffffffe0, RZ, 0xc0, !PT ;  /* 0xffffffe033ff7812 */ /* 0x000fe400078ac0ff */
        /* <DEDUP_REMOVED lines=29> */
[----:B------:R-:W-:-:S03]  /*03d0*/  UIADD3 UR19, UR5, 0x32370b8f, URZ ;  /* 0x32370b8f05137890 */ /* 0x000fc6000fffe03f */
        /* <DEDUP_REMOVED lines=10> */
[----:B------:R-:W-:-:S04]  /*0480*/  LOP3.LUT R7, R5, UR20, R8, 0x96, !PT ;  /* 0x0000001405077c12 */ /* 0x000fc8000f8e9608 */
[----:B------:R-:W-:Y:S01]  /*0490*/  LOP3.LUT R8, R3, UR21, R6, 0x96, !PT ;  /* 0x0000001503087c12 */ /* 0x000fe2000f8e9606 */
[----:B------:R-:W-:Y:S01]  /*04a0*/  UIADD3 UR22, UR4, 0x1715609d, URZ ;  /* 0x1715609d04167890 */ /* 0x000fe2000fffe03f */
[----:B------:R-:W-:Y:S01]  /*04b0*/  IMAD.WIDE.U32 R6, R7, -0x2daee0ad, RZ ;  /* 0xd2511f5307067825 */ /* 0x000fe200078e00ff */
[----:B------:R-:W-:-:S03]  /*04c0*/  UIADD3 UR23, UR5, -0x56f99767, URZ ;  /* 0xa906689905177890 */ /* 0x000fc6000fffe03f */
[----:B------:R-:W-:-:S03]  /*04d0*/  IMAD.WIDE.U32 R8, R8, -0x326172a9, RZ ;  /* 0xcd9e8d5708087825 */ /* 0x000fc600078e00ff */
[----:B------:R-:W-:Y:S02]  /*04e0*/  LOP3.LUT R2, R7, UR23, R2, 0x96, !PT ;  /* 0x0000001707027c12 */ /* 0x000fe4000f8e9602 */
[----:B------:R-:W-:Y:S01]  /*04f0*/  LOP3.LUT R92, R9, UR22, R4, 0x96, !PT ;  /* 0x00000016095c7c12 */ /* 0x000fe2000f8e9604 */
[----:B------:R-:W-:Y:S02]  /*0500*/  UIADD3 UR24, UR4, -0x4ab325aa, URZ ;  /* 0xb54cda5604187890 */ /* 0x000fe4000fffe03f */
[----:B------:R-:W-:Y:S01]  /*0510*/  UIADD3 UR25, UR5, 0x646e171e, URZ ;  /* 0x646e171e05197890 */ /* 0x000fe2000fffe03f */
[----:B------:R-:W-:-:S04]  /*0520*/  IMAD.WIDE.U32 R2, R2, -0x326172a9, RZ ;  /* 0xcd9e8d5702027825 */ /* 0x000fc800078e00ff */
        /* <DEDUP_REMOVED lines=37> */
.L_x_3661:
[----:B------:R-:W-:Y:S05]  /*0780*/  BSYNC B0 ;  /* 0x0000000000007941 */ /* 0x000fea0003800000 */
.L_x_3660:
        /* <DEDUP_REMOVED lines=26> */
.L_x_3663:
[----:B------:R-:W-:Y:S05]  /*0930*/  BSYNC B0 ;  /* 0x0000000000007941 */ /* 0x000fea0003800000 */
.L_x_3662:
        /* <DEDUP_REMOVED lines=26> */
.L_x_3665:
[----:B------:R-:W-:Y:S05]  /*0ae0*/  BSYNC B0 ;  /* 0x0000000000007941 */ /* 0x000fea0003800000 */
.L_x_3664:
        /* <DEDUP_REMOVED lines=26> */
.L_x_3667:
[----:B------:R-:W-:Y:S05]  /*0c90*/  BSYNC B0 ;  /* 0x0000000000007941 */ /* 0x000fea0003800000 */
.L_x_3666:
        /* <DEDUP_REMOVED lines=26> */
.L_x_3669:
[----:B------:R-:W-:Y:S05]  /*0e40*/  BSYNC B0 ;  /* 0x0000000000007941 */ /* 0x000fea0003800000 */
.L_x_3668:
        /* <DEDUP_REMOVED lines=33> */
.L_x_3671:
[----:B------:R-:W-:Y:S05]  /*1060*/  BSYNC B0 ;  /* 0x0000000000007941 */ /* 0x000fea0003800000 */
.L_x_3670:
[----:B------:R-:W-:Y:S01]  /*1070*/  ULDC UR8, c[0x0][0x214] ;  /* 0x0000850000087ab9 */ /* 0x000fe20000000800 */
[----:B------:R-:W-:Y:S02]  /*1080*/  LOP3.LUT R228, R3, UR29, R228, 0x96, !PT ;  /* 0x0000001d03e47c12 */ /* 0x000fe4000f8e96e4 */
[----:B------:R-:W-:-:S13]  /*1090*/  ISETP.GE.AND P0, PT, R50, UR8, PT ;  /* 0x0000000832007c0c */ /* 0x000fda000bf06270 */
[----:B------:R-:W-:Y:S05]  /*10a0*/  @P0 EXIT ;  /* 0x000000000000094d */ /* 0x000fea0003800000 */
[----:B------:R-:W-:Y:S01]  /*10b0*/  IMAD.U32 R47, R41, 0x10000, RZ ;  /* 0x00010000292f7824 */ /* 0x000fe200078e00ff */
[----:B------:R-:W-:Y:S01]  /*10c0*/  SHF.L.U32 R45, R43, 0x10, RZ ;  /* 0x000000102b2d7819 */ /* 0x000fe200000006ff */
[----:B------:R-:W-:Y:S01]  /*10d0*/  IMAD.U32 R46, R42, 0x10000, RZ ;  /* 0x000100002a2e7824 */ /* 0x000fe200078e00ff */
[----:B------:R-:W-:Y:S01]  /*10e0*/  SHF.L.U32 R42, R38, 0x10, RZ ;  /* 0x00000010262a7819 */ /* 0x000fe200000006ff */
[----:B------:R-:W-:Y:S01]  /*10f0*/  IMAD.U32 R43, R37, 0x10000, RZ ;  /* 0x00010000252b7824 */ /* 0x000fe200078e00ff */
[----:B-----5:R-:W-:Y:S01]  /*1100*/  PRMT R152, R81, 0x7632, R152 ;  /* 0x0000763251987816 */ /* 0x020fe20000000098 */
        /* <DEDUP_REMOVED lines=34> */
[----:B------:R-:W-:Y:S01]  /*1330*/  IMAD R93, R93, -0x2daee0ad, RZ ;  /* 0xd2511f535d5d7824 */ /* 0x000fe200078e02ff */
[----:B------:R-:W-:Y:S01]  /*1340*/  PRMT R140, R69, 0x7632, R140 ;  /* 0x00007632458c7816 */ /* 0x000fe2000000008c */
[----:B------:R-:W-:Y:S01]  /*1350*/  IMAD R92, R92, -0x326172a9, RZ ;  /* 0xcd9e8d575c5c7824 */ /* 0x000fe200078e02ff */
[----:B------:R-:W-:Y:S01]  /*1360*/  PRMT R138, R71, 0x7632, R138 ;  /* 0x00007632478a7816 */ /* 0x000fe2000000008a */
[----:B------:R-:W-:Y:S01]  /*1370*/  IMAD.HI.U32 R221, R228, -0x326172a9, RZ ;  /* 0xcd9e8d57e4dd7827 */ /* 0x000fe200078e00ff */
[----:B------:R-:W-:Y:S01]  /*1380*/  PRMT R137, R64, 0x7632, R137 ;  /* 0x0000763240897816 */ /* 0x000fe20000000089 */
[----:B------:R-:W-:Y:S01]  /*1390*/  HFMA2.MMA R223, -RZ, RZ, 0, 0 ;  /* 0x00000000ffdf7435 */ /* 0x000fe200000001ff */
[----:B------:R-:W-:Y:S01]  /*13a0*/  PRMT R135, R66, 0x7632, R135 ;  /* 0x0000763242877816 */ /* 0x000fe20000000087 */
[----:B------:R-:W-:Y:S01]  /*13b0*/  IMAD.HI.U32 R222, R226, -0x2daee0ad, RZ ;  /* 0xd2511f53e2de7827 */ /* 0x000fe200078e00ff */
[----:B------:R-:W-:Y:S01]  /*13c0*/  PRMT R134, R67, 0x7632, R134 ;  /* 0x0000763243867816 */ /* 0x000fe20000000086 */
[----:B------:R-:W-:Y:S01]  /*13d0*/  BSSY B0, `(.L_x_3672) ;  /* 0x00015c1000007945 */ /* 0x000fe20003800000 */
        /* <DEDUP_REMOVED lines=46> */
[----:B------:R-:W-:Y:S01]  /*16c0*/  LOP3.LUT R221, R221, UR30, R92, 0x96, !PT ;  /* 0x0000001edddd7c12 */ /* 0x000fe2000f8e965c */
[----:B------:R-:W-:Y:S01]  /*16d0*/  IMAD.U32 R86, R65, 0x10000, RZ ;  /* 0x0001000041567824 */ /* 0x000fe200078e00ff */
[----:B------:R-:W-:Y:S01]  /*16e0*/  LOP3.LUT R222, R222, UR31, R93, 0x96, !PT ;  /* 0x0000001fdede7c12 */ /* 0x000fe2000f8e965d */
[----:B------:R-:W-:Y:S01]  /*16f0*/  IMAD.U32 R88, R67, 0x10000, RZ ;  /* 0x0001000043587824 */ /* 0x000fe200078e00ff */
[----:B------:R-:W-:Y:S01]  /*1700*/  LOP3.LUT R224, R224, 0x3, RZ, 0xc0, !PT ;  /* 0x00000003e0e07812 */ /* 0x000fe200078ec0ff */
[----:B------:R-:W-:Y:S01]  /*1710*/  IMAD.U32 R89, R60, 0x10000, RZ ;  /* 0x000100003c597824 */ /* 0x000fe200078e00ff */
[----:B------:R-:W-:Y:S01]  /*1720*/  ULDC.U8 UR8, c[0x0][0x2a0] ;  /* 0x0000a80000087ab9 */ /* 0x000fe20000000000 */
        /* <DEDUP_REMOVED lines=49> */
[----:B------:R-:W-:Y:S01]  /*1a40*/  UISETP.NE.AND UP0, UPT, UR8, URZ, UPT ;  /* 0x0000003f0800728c */ /* 0x000fe2000bf05270 */
        /* <DEDUP_REMOVED lines=12> */
[----:B------:R-:W-:Y:S02]  /*1b10*/  IMAD.U32 R155, R155, 0x10000, RZ ;  /* 0x000100009b9b7824 */ /* 0x000fe400078e00ff */
[----:B------:R-:W-:Y:S02]  /*1b20*/  IMAD R228, R228, -0x326172a9, RZ ;  /* 0xcd9e8d57e4e47824 */ /* 0x000fe400078e02ff */
[----:B------:R-:W-:-:S02]  /*1b30*/  IMAD R226, R226, -0x2daee0ad, RZ ;  /* 0xd2511f53e2e27824 */ /* 0x000fc400078e02ff */
        /* <DEDUP_REMOVED lines=15> */
[----:B------:R-:W-:-:S07]  /*1c30*/  IMAD.U32 R131, R131, 0x10000, RZ ;  /* 0x0001000083837824 */ /* 0x000fce00078e00ff */
.L_x_4188:
        /* <DEDUP_REMOVED lines=9> */
[----:B--2---:R-:W-:-:S13]  /*1cd0*/  ISETP.GE.AND P0, PT, R231, 0x1, PT ;  /* 0x00000001e700780c */ /* 0x004fda0003f06270 */
[----:B------:R-:W-:-:S04]  /*1ce0*/  @P0 VIADD R230, R231, 0xffffffff ;  /* 0xffffffffe7e60836 */ /* 0x000fc80000000000 */
[----:B------:R-:W-:Y:S01]  /*1cf0*/  @P0 IMAD R232, R230, R227, RZ ;  /* 0x000000e3e6e80224 */ /* 0x000fe200078e02ff */
[----:B------:R-:W-:-:S04]  /*1d00*/  SHF.R.S32.HI R230, RZ, 0x1f, R229 ;  /* 0x0000001fffe67819 */ /* 0x000fc800000114e5 */
[----:B------:R-:W-:Y:S01]  /*1d10*/  LEA.HI R71, R230, R229, RZ, 0x3 ;  /* 0x000000e5e6477211 */ /* 0x000fe200078f18ff */
[----:B------:R-:W-:Y:S01]  /*1d20*/  IMAD.MOV.U32 R229, RZ, RZ, RZ ;  /* 0x000000ffffe57224 */ /* 0x000fe200078e00ff */
        /* <DEDUP_REMOVED lines=20> */
[----:B------:R-:W-:Y:S01]  /*1e70*/  IMAD.MOV.U32 R68, RZ, RZ, R224 ;  /* 0x000000ffff447224 */ /* 0x000fe200078e00e0 */
[----:B-----5:R-:W-:Y:S01]  /*1e80*/  SHF.L.U32 R129, R64, 0x10, RZ ;  /* 0x0000001040817819 */ /* 0x020fe200000006ff */
[----:B------:R-:W-:Y:S06]  /*1e90*/  BRA `(.L_x_3677) ;  /* 0x0000000400607947 */ /* 0x000fec0003800000 */
.L_x_3676:
        /* <DEDUP_REMOVED lines=12> */
.L_x_3679:
[----:B------:R-:W-:-:S07]  /*1f60*/  IMAD.MOV.U32 R126, RZ, RZ, R228 ;  /* 0x000000ffff7e7224 */ /* 0x000fce00078e00e4 */
.L_x_3680:
[----:B------:R-:W-:Y:S05]  /*1f70*/  BSYNC B3 ;  /* 0x0000000000037941 */ /* 0x000fea0003800000 */
.L_x_3678:
        /* <DEDUP_REMOVED lines=16> */
.L_x_3684:
[----:B------:R-:W-:Y:S05]  /*2080*/  BSYNC B4 ;  /* 0x0000000000047941 */ /* 0x000fea0003800000 */
.L_x_3683:
        /* <DEDUP_REMOVED lines=44> */
.L_x_3682:
[----:B------:R-:W-:Y:S05]  /*2350*/  BSYNC B3 ;  /* 0x0000000000037941 */ /* 0x000fea0003800000 */
.L_x_3681:
        /* <DEDUP_REMOVED lines=9> */
[----:B------:R-:W-:-:S03]  /*23f0*/  @P1 SHF.L.U32 R70, R64, 0x10, RZ ;  /* 0x0000001040461819 */ /* 0x000fc600000006ff */
[----:B------:R-:W-:-:S04]  /*2400*/  FMUL.FTZ R129, R48, R129 ;  /* 0x0000008130817220 */ /* 0x000fc80000410000 */
[----:B------:R-:W-:-:S07]  /*2410*/  @P1 FADD.FTZ R129, R70, R129 ;  /* 0x0000008146811221 */ /* 0x000fce0000010000 */
.L_x_3677:
[----:B------:R-:W-:Y:S05]  /*2420*/  BSYNC B2 ;  /* 0x0000000000027941 */ /* 0x000fea0003800000 */
.L_x_3675:
        /* <DEDUP_REMOVED lines=9> */
.L_x_3686:
        /* <DEDUP_REMOVED lines=12> */
.L_x_3689:
[----:B------:R-:W-:-:S07]  /*2580*/  MOV R126, R228 ;  /* 0x000000e4007e7202 */ /* 0x000fce0000000f00 */
.L_x_3690:
[----:B------:R-:W-:Y:S05]  /*2590*/  BSYNC B3 ;  /* 0x0000000000037941 */ /* 0x000fea0003800000 */
.L_x_3688:
        /* <DEDUP_REMOVED lines=16> */
.L_x_3694:
[----:B------:R-:W-:Y:S05]  /*26a0*/  BSYNC B4 ;  /* 0x0000000000047941 */ /* 0x000fea0003800000 */
.L_x_3693:
        /* <DEDUP_REMOVED lines=44> */
.L_x_3692:
[----:B------:R-:W-:Y:S05]  /*2970*/  BSYNC B3 ;  /* 0x0000000000037941 */ /* 0x000fea0003800000 */
.L_x_3691:
        /* <DEDUP_REMOVED lines=12> */
[----:B------:R-:W-:-:S04]  /*2a40*/  FMUL.FTZ R128, R201, R70 ;  /* 0x00000046c9807220 */ /* 0x000fc80000410000 */
[----:B------:R-:W-:-:S07]  /*2a50*/  @P1 FADD.FTZ R128, R71, R128 ;  /* 0x0000008047801221 */ /* 0x000fce0000010000 */
.L_x_3687:
[----:B------:R-:W-:Y:S05]  /*2a60*/  BSYNC B2 ;  /* 0x0000000000027941 */ /* 0x000fea0003800000 */
.L_x_3685:
        /* <DEDUP_REMOVED lines=8> */
.L_x_3696:
        /* <DEDUP_REMOVED lines=12> */
.L_x_3699:
[----:B------:R-:W-:-:S07]  /*2bb0*/  IMAD.MOV.U32 R126, RZ, RZ, R228 ;  /* 0x000000ffff7e7224 */ /* 0x000fce00078e00e4 */
.L_x_3700:
[----:B------:R-:W-:Y:S05]  /*2bc0*/  BSYNC B3 ;  /* 0x0000000000037941 */ /* 0x000fea0003800000 */
.L_x_3698:
        /* <DEDUP_REMOVED lines=16> */
.L_x_3704:
[----:B------:R-:W-:Y:S05]  /*2cd0*/  BSYNC B4 ;  /* 0x0000000000047941 */ /* 0x000fea0003800000 */
.L_x_3703:
        /* <DEDUP_REMOVED lines=44> */
.L_x_3702:
[----:B------:R-:W-:Y:S05]  /*2fa0*/  BSYNC B3 ;  /* 0x0000000000037941 */ /* 0x000fea0003800000 */
.L_x_3701:
        /* <DEDUP_REMOVED lines=10> */
[----:B------:R-:W-:-:S04]  /*3050*/  FMUL.FTZ R127, R47, R70 ;  /* 0x000000462f7f7220 */ /* 0x000fc80000410000 */
[----:B------:R-:W-:-:S07]  /*3060*/  @P1 FADD.FTZ R127, R122, R127 ;  /* 0x0000007f7a7f1221 */ /* 0x000fce0000010000 */
.L_x_3697:
[----:B------:R-:W-:Y:S05]  /*3070*/  BSYNC B2 ;  /* 0x0000000000027941 */ /* 0x000fea0003800000 */
.L_x_3695:
        /* <DEDUP_REMOVED lines=9> */
.L_x_3706:
        /* <DEDUP_REMOVED lines=12> */
.L_x_3709:
[----:B------:R-:W-:-:S07]  /*31d0*/  IMAD.MOV.U32 R126, RZ, RZ, R228 ;  /* 0x000000ffff7e7224 */ /* 0x000fce00078e00e4 */
.L_x_3710:
[----:B------:R-:W-:Y:S05]  /*31e0*/  BSYNC B3 ;  /* 0x0000000000037941 */ /* 0x000fea0003800000 */
.L_x_3708:
        /* <DEDUP_REMOVED lines=16> */
.L_x_3714:
[----:B------:R-:W-:Y:S05]  /*32f0*/  BSYNC B4 ;  /* 0x0000000000047941 */ /* 0x000fea0003800000 */
.L_x_3713:
        /* <DEDUP_REMOVED lines=44> */
.L_x_3712:
[----:B------:R-:W-:Y:S05]  /*35c0*/  BSYNC B3 ;  /* 0x0000000000037941 */ /* 0x000fea0003800000 */
.L_x_3711:
        /* <DEDUP_REMOVED lines=11> */
[----:B------:R-:W-:-:S03]  /*3680*/  @P1 SHF.L.U32 R123, R68, 0x10, RZ ;  /* 0x00000010447b1819 */ /* 0x000fc600000006ff */
[----:B------:R-:W-:-:S04]  /*3690*/  FMUL.FTZ R126, R200, R71 ;  /* 0x00000047c87e7220 */ /* 0x000fc80000410000 */
[----:B------:R-:W-:-:S07]  /*36a0*/  @P1 FADD.FTZ R126, R123, R126 ;  /* 0x0000007e7b7e1221 */ /* 0x000fce0000010000 */
.L_x_3707:
[----:B------:R-:W-:Y:S05]  /*36b0*/  BSYNC B2 ;  /* 0x0000000000027941 */ /* 0x000fea0003800000 */
.L_x_3705:
        /* <DEDUP_REMOVED lines=8> */
.L_x_3716:
        /* <DEDUP_REMOVED lines=12> */
.L_x_3719:
[----:B------:R-:W-:-:S07]  /*3800*/  MOV R216, R228 ;  /* 0x000000e400d87202 */ /* 0x000fce0000000f00 */
.L_x_3720:
[----:B------:R-:W-:Y:S05]  /*3810*/  BSYNC B3 ;  /* 0x0000000000037941 */ /* 0x000fea0003800000 */
.L_x_3718:
        /* <DEDUP_REMOVED lines=16> */
.L_x_3724:
[----:B------:R-:W-:Y:S05]  /*3920*/  BSYNC B4 ;  /* 0x0000000000047941 */ /* 0x000fea0003800000 */
.L_x_3723:
        /* <DEDUP_REMOVED lines=44> */
.L_x_3722:
[----:B------:R-:W-:Y:S05]  /*3bf0*/  BSYNC B3 ;  /* 0x0000000000037941 */ /* 0x000fea0003800000 */
.L_x_3721:
        /* <DEDUP_REMOVED lines=10> */
[----:B------:R-:W-:-:S04]  /*3ca0*/  FMUL.FTZ R125, R46, R125 ;  /* 0x0000007d2e7d7220 */ /* 0x000fc80000410000 */
[----:B------:R-:W-:-:S07]  /*3cb0*/  @P1 FADD.FTZ R125, R70, R125 ;  /* 0x0000007d467d1221 */ /* 0x000fce0000010000 */
.L_x_3717:
[----:B------:R-:W-:Y:S05]  /*3cc0*/  BSYNC B2 ;  /* 0x0000000000027941 */ /* 0x000fea0003800000 */
.L_x_3715:
        /* <DEDUP_REMOVED lines=9> */
.L_x_3726:
        /* <DEDUP_REMOVED lines=12> */
.L_x_3729:
[----:B------:R-:W-:-:S07]  /*3e20*/  IMAD.MOV.U32 R124, RZ, RZ, R228 ;  /* 0x000000ffff7c7224 */ /* 0x000fce00078e00e4 */
.L_x_3730:
[----:B------:R-:W-:Y:S05]  /*3e30*/  BSYNC B3 ;  /* 0x0000000000037941 */ /* 0x000fea0003800000 */
.L_x_3728:
        /* <DEDUP_REMOVED lines=16> */
.L_x_3734:
[----:B------:R-:W-:Y:S05]  /*3f40*/  BSYNC B4 ;  /* 0x0000000000047941 */ /* 0x000fea0003800000 */
.L_x_3733:
        /* <DEDUP_REMOVED lines=44> */
.L_x_3732:
[----:B------:R-:W-:Y:S05]  /*4210*/  BSYNC B3 ;  /* 0x0000000000037941 */ /* 0x000fea0003800000 */
.L_x_3731:
        /* <DEDUP_REMOVED lines=11> */
[----:B------:R-:W-:Y:S02]  /*42d0*/  @P1 IMAD.U32 R71, R68, 0x10000, RZ ;  /* 0x0001000044471824 */ /* 0x000fe400078e00ff */
[----:B------:R-:W-:-:S04]  /*42e0*/  FMUL.FTZ R124, R199, R70 ;  /* 0x00000046c77c7220 */ /* 0x000fc80000410000 */
[----:B------:R-:W-:-:S07]  /*42f0*/  @P1 FADD.FTZ R124, R71, R124 ;  /* 0x0000007c477c1221 */ /* 0x000fce0000010000 */
.L_x_3727:
[----:B------:R-:W-:Y:S05]  /*4300*/  BSYNC B2 ;  /* 0x0000000000027941 */ /* 0x000fea0003800000 */
.L_x_3725:
        /* <DEDUP_REMOVED lines=8> */
.L_x_3736:
        /* <DEDUP_REMOVED lines=12> */
.L_x_3739:
[----:B------:R-:W-:-:S07]  /*4450*/  IMAD.MOV.U32 R214, RZ, RZ, R228 ;  /* 0x000000ffffd67224 */ /* 0x000fce00078e00e4 */
.L_x_3740:
[----:B------:R-:W-:Y:S05]  /*4460*/  BSYNC B3 ;  /* 0x0000000000037941 */ /* 0x000fea0003800000 */
.L_x_3738:
        /* <DEDUP_REMOVED lines=16> */
.L_x_3744:
[----:B------:R-:W-:Y:S05]  /*4570*/  BSYNC B4 ;  /* 0x0000000000047941 */ /* 0x000fea0003800000 */
.L_x_3743:
        /* <DEDUP_REMOVED lines=44> */
.L_x_3742:
[----:B------:R-:W-:Y:S05]  /*4840*/  BSYNC B3 ;  /* 0x0000000000037941 */ /* 0x000fea0003800000 */
.L_x_3741:
[----:B------:R-:W-:Y:S01]  /*4850*/  I2FP.F32.U32 R69, R214 ;  /* 0x000000d600457245 */ /* 0x000fe20000201000 */
[----:B------:R-:W-:Y:S02]  /*4860*/  IMAD.MOV.U32 R122, RZ, RZ, 0x2f800000 ;  /* 0x2f800000ff7a7424 */ /* 0x000fe400078e00ff */
[----:B-----5:R-:W-:Y:S02]  /*4870*/  IMAD.U32 R70, R63, 0x10000, RZ ;  /* 0x000100003f467824 */ /* 0x020fe400078e00ff */
[----:B------:R-:W-:Y:S01]  /*4880*/  FFMA.FTZ R69, R69, R122, 1.1641532182693481445e-10 ;  /* 0x2f00000045457423 */ /* 0x000fe2000001007a */
[----:B------:R-:W-:Y:S01]  /*4890*/  @P1 SHF.L.U32 R122, R67, 0x10, RZ ;  /* 0x00000010437a1819 */ /* 0x000fe200000006ff */
[----:B------:R-:W-:-:S03]  /*48a0*/  FMUL.FTZ R70, R70, UR13 ;  /* 0x0000000d46467c20 */ /* 0x000fc60008410000 */
[----:B------:R-:W-:Y:S01]  /*48b0*/  FSETP.GTU.FTZ.AND P3, PT, R69, UR10, PT ;  /* 0x0000000a45007c0b */ /* 0x000fe2000bf7c000 */
[----:B------:R-:W-:-:S03]  /*48c0*/  FMUL.FTZ R70, R70, UR12 ;  /* 0x0000000c46467c20 */ /* 0x000fc60008410000 */
[----:B------:R-:W-:Y:S02]  /*48d0*/  SEL R214, RZ, 0x1, P3 ;  /* 0x00000001ffd67807 */ /* 0x000fe40001800000 */
[----:B------:R-:W-:-:S05]  /*48e0*/  FSEL R70, R70, RZ, !P3 ;  /* 0x000000ff46467208 */ /* 0x000fca0005800000 */
[----:B------:R-:W-:-:S04]  /*48f0*/  FMUL.FTZ R123, R45, R70 ;  /* 0x000000462d7b7220 */ /* 0x000fc80000410000 */
[----:B------:R-:W-:-:S07]  /*4900*/  @P1 FADD.FTZ R123, R122, R123 ;  /* 0x0000007b7a7b1221 */ /* 0x000fce0000010000 */
.L_x_3737:
[----:B------:R-:W-:Y:S05]  /*4910*/  BSYNC B2 ;  /* 0x0000000000027941 */ /* 0x000fea0003800000 */
.L_x_3735:
        /* <DEDUP_REMOVED lines=9> */
.L_x_3746:
        /* <DEDUP_REMOVED lines=12> */
.L_x_3749:
[----:B------:R-:W-:-:S07]  /*4a70*/  MOV R122, R228 ;  /* 0x000000e4007a7202 */ /* 0x000fce0000000f00 */
.L_x_3750:
[----:B------:R-:W-:Y:S05]  /*4a80*/  BSYNC B3 ;  /* 0x0000000000037941 */ /* 0x000fea0003800000 */
.L_x_3748:
        /* <DEDUP_REMOVED lines=16> */
.L_x_3754:
[----:B------:R-:W-:Y:S05]  /*4b90*/  BSYNC B4 ;  /* 0x0000000000047941 */ /* 0x000fea0003800000 */
.L_x_3753:
        /* <DEDUP_REMOVED lines=44> */
.L_x_3752:
[----:B------:R-:W-:Y:S05]  /*4e60*/  BSYNC B3 ;  /* 0x0000000000037941 */ /* 0x000fea0003800000 */
.L_x_3751:
        /* <DEDUP_REMOVED lines=14> */
.L_x_3747:
[----:B------:R-:W-:Y:S05]  /*4f50*/  BSYNC B2 ;  /* 0x0000000000027941 */ /* 0x000fea0003800000 */
.L_x_3745:
        /* <DEDUP_REMOVED lines=10> */
[----:B------:R-:W-:Y:S02]  /*5000*/  LOP3.LUT R70, R212, 0xffff, RZ, 0xc0, !PT ;  /* 0x0000ffffd4467812 */ /* 0x000fe400078ec0ff */
[----:B------:R-:W-:Y:S02]  /*5010*/  PRMT R71, R215, 0x7104, RZ ;  /* 0x00007104d7477816 */ /* 0x000fe400000000ff */
[----:B------:R-:W-:Y:S02]  /*5020*/  LOP3.LUT R233, R68, 0xff0000, RZ, 0xc0, !PT ;  /* 0x00ff000044e97812 */ /* 0x000fe400078ec0ff */
[----:B------:R-:W0:Y:S01]  /*5030*/  LDC.64 R68, c[0x0][0x240] ;  /* 0x00009000ff447b82 */ /* 0x000e220000000a00 */
[----:B------:R-:W-:Y:S02]  /*5040*/  LOP3.LUT R234, R217, 0xff, RZ, 0xc0, !PT ;  /* 0x000000ffd9ea7812 */ /* 0x000fe400078ec0ff */
[----:B------:R-:W-:-:S02]  /*5050*/  PRMT R70, R233, 0x4210, R70 ;  /* 0x00004210e9467816 */ /* 0x000fc40000000046 */
[----:B------:R-:W-:Y:S01]  /*5060*/  LOP3.LUT R232, R218, 0xff, RZ, 0xc0, !PT ;  /* 0x000000ffdae87812 */ /* 0x000fe200078ec0ff */
[----:B------:R-:W-:Y:S01]  /*5070*/  IMAD.WIDE.U32 R234, R234, 0x1000000, RZ ;  /* 0x01000000eaea7825 */ /* 0x000fe200078e00ff */
[----:B------:R-:W-:Y:S02]  /*5080*/  LOP3.LUT R71, R70, 0xff00, R71, 0xf8, !PT ;  /* 0x0000ff0046477812 */ /* 0x000fe400078ef847 */
[----:B------:R-:W-:Y:S01]  /*5090*/  LOP3.LUT R70, R219, 0xff, RZ, 0xc0, !PT ;  /* 0x000000ffdb467812 */ /* 0x000fe200078ec0ff */
[----:B------:R-:W-:Y:S01]  /*50a0*/  IMAD.WIDE.U32 R232, R232, 0x10000, RZ ;  /* 0x00010000e8e87825 */ /* 0x000fe200078e00ff */
[----:B------:R-:W-:-:S03]  /*50b0*/  LOP3.LUT R237, R71, 0xff, R216, 0xf8, !PT ;  /* 0x000000ff47ed7812 */ /* 0x000fc600078ef8d8 */
[----:B------:R-:W-:Y:S01]  /*50c0*/  IMAD.WIDE.U32 R70, R70, 0x100, RZ ;  /* 0x0000010046467825 */ /* 0x000fe200078e00ff */
[----:B------:R-:W-:Y:S02]  /*50d0*/  LOP3.LUT R235, R233, R237, R235, 0xfe, !PT ;  /* 0x000000ede9eb7212 */ /* 0x000fe400078efeeb */
[----:B------:R-:W-:Y:S02]  /*50e0*/  LOP3.LUT R233, R70, R234, R232, 0xfe, !PT ;  /* 0x000000ea46e97212 */ /* 0x000fe400078efee8 */
[----:B------:R-:W-:Y:S02]  /*50f0*/  LOP3.LUT R71, R235, R71, RZ, 0xfc, !PT ;  /* 0x00000047eb477212 */ /* 0x000fe400078efcff */
[----:B------:R-:W-:Y:S01]  /*5100*/  LOP3.LUT R70, R233, 0xff, R220, 0xf8, !PT ;  /* 0x000000ffe9467812 */ /* 0x000fe200078ef8dc */
[----:B0-----:R-:W-:-:S05]  /*5110*/  IMAD.WIDE.U32 R68, R229, 0x8, R68 ;  /* 0x00000008e5447825 */ /* 0x001fca00078e0044 */
[----:B------:R1:W-:Y:S02]  /*5120*/  STG.E.64 desc[UR6][R68.64], R70 ;  /* 0x0000004644007986 */ /* 0x0003e4000c101b06 */
.L_x_3756:
[----:B------:R-:W-:Y:S05]  /*5130*/  BSYNC B2 ;  /* 0x0000000000027941 */ /* 0x000fea0003800000 */
.L_x_3755:
[----:B------:R-:W-:Y:S01]  /*5140*/  IADD3 R230, R230, 0x20, RZ ;  /* 0x00000020e6e67810 */ /* 0x000fe20007ffe0ff */
[----:B------:R-:W-:-:S07]  /*5150*/  VIADD R229, R229, 0x20 ;  /* 0x00000020e5e57836 */ /* 0x000fce0000000000 */
.L_x_3674:
[----:B------:R-:W-:Y:S05]  /*5160*/  BSYNC B1 ;  /* 0x0000000000017941 */ /* 0x000fea0003800000 */
.L_x_3673:
        /* <DEDUP_REMOVED lines=20> */
.L_x_3760:
        /* <DEDUP_REMOVED lines=12> */
.L_x_3763:
[----:B------:R-:W-:-:S07]  /*5370*/  IMAD.MOV.U32 R118, RZ, RZ, R228 ;  /* 0x000000ffff767224 */ /* 0x000fce00078e00e4 */
.L_x_3764:
[----:B------:R-:W-:Y:S05]  /*5380*/  BSYNC B3 ;  /* 0x0000000000037941 */ /* 0x000fea0003800000 */
.L_x_3762:
        /* <DEDUP_REMOVED lines=16> */
.L_x_3768:
[----:B------:R-:W-:Y:S05]  /*5490*/  BSYNC B4 ;  /* 0x0000000000047941 */ /* 0x000fea0003800000 */
.L_x_3767:
        /* <DEDUP_REMOVED lines=44> */
.L_x_3766:
[----:B------:R-:W-:Y:S05]  /*5760*/  BSYNC B3 ;  /* 0x0000000000037941 */ /* 0x000fea0003800000 */
.L_x_3765:
        /* <DEDUP_REMOVED lines=12> */
.L_x_3761:
[----:B------:R-:W-:Y:S05]  /*5830*/  BSYNC B2 ;  /* 0x0000000000027941 */ /* 0x000fea0003800000 */
.L_x_3759:
        /* <DEDUP_REMOVED lines=9> */
.L_x_3770:
        /* <DEDUP_REMOVED lines=12> */
.L_x_3773:
[----:B------:R-:W-:-:S07]  /*5990*/  IMAD.MOV.U32 R118, RZ, RZ, R228 ;  /* 0x000000ffff767224 */ /* 0x000fce00078e00e4 */
.L_x_3774:
[----:B------:R-:W-:Y:S05]  /*59a0*/  BSYNC B3 ;  /* 0x0000000000037941 */ /* 0x000fea0003800000 */
.L_x_3772:
        /* <DEDUP_REMOVED lines=16> */
.L_x_3778:
[----:B------:R-:W-:Y:S05]  /*5ab0*/  BSYNC B4 ;  /* 0x0000000000047941 */ /* 0x000fea0003800000 */
.L_x_3777:
        /* <DEDUP_REMOVED lines=44> */
.L_x_3776:
[----:B------:R-:W-:Y:S05]  /*5d80*/  BSYNC B3 ;  /* 0x0000000000037941 */ /* 0x000fea0003800000 */
.L_x_3775:
        /* <DEDUP_REMOVED lines=14> */
.L_x_3771:
[----:B------:R-:W-:Y:S05]  /*5e70*/  BSYNC B2 ;  /* 0x0000000000027941 */ /* 0x000fea0003800000 */
.L_x_3769:
        /* <DEDUP_REMOVED lines=8> */
.L_x_3780:
        /* <DEDUP_REMOVED lines=12> */
.L_x_3783:
[----:B------:R-:W-:-:S07]  /*5fc0*/  MOV R118, R228 ;  /* 0x000000e400767202 */ /* 0x000fce0000000f00 */
.L_x_3784:
[----:B------:R-:W-:Y:S05]  /*5fd0*/  BSYNC B3 ;  /* 0x0000000000037941 */ /* 0x000fea0003800000 */
.L_x_3782:
        /* <DEDUP_REMOVED lines=16> */
.L_x_3788:
[----:B------:R-:W-:Y:S05]  /*60e0*/  BSYNC B4 ;  /* 0x0000000000047941 */ /* 0x000fea0003800000 */
.L_x_3787:
        /* <DEDUP_REMOVED lines=44> */
.L_x_3786:
[----:B------:R-:W-:Y:S05]  /*63b0*/  BSYNC B3 ;  /* 0x0000000000037941 */ /* 0x000fea0003800000 */
.L_x_3785:
        /* <DEDUP_REMOVED lines=10> */
[----:B------:R-:W-:-:S04]  /*6460*/  FMUL.FTZ R119, R43, R70 ;  /* 0x000000462b777220 */ /* 0x000fc80000410000 */
[----:B------:R-:W-:-:S07]  /*6470*/  @P1 FADD.FTZ R119, R114, R119 ;  /* 0x0000007772771221 */ /* 0x000fce0000010000 */
.L_x_3781:
[----:B------:R-:W-:Y:S05]  /*6480*/  BSYNC B2 ;  /* 0x0000000000027941 */ /* 0x000fea0003800000 */
.L_x_3779:
        /* <DEDUP_REMOVED lines=9> */
.L_x_3790:
        /* <DEDUP_REMOVED lines=12> */
.L_x_3793:
[----:B------:R-:W-:-:S07]  /*65e0*/  MOV R118, R228 ;  /* 0x000000e400767202 */ /* 0x000fce0000000f00 */
.L_x_3794:
[----:B------:R-:W-:Y:S05]  /*65f0*/  BSYNC B3 ;  /* 0x0000000000037941 */ /* 0x000fea0003800000 */
.L_x_3792:
        /* <DEDUP_REMOVED lines=16> */
.L_x_3798:
[----:B------:R-:W-:Y:S05]  /*6700*/  BSYNC B4 ;  /* 0x0000000000047941 */ /* 0x000fea0003800000 */
.L_x_3797:
        /* <DEDUP_REMOVED lines=44> */
.L_x_3796:
[----:B------:R-:W-:Y:S05]  /*69d0*/  BSYNC B3 ;  /* 0x0000000000037941 */ /* 0x000fea0003800000 */
.L_x_3795:
        /* <DEDUP_REMOVED lines=14> */
.L_x_3791:
[----:B------:R-:W-:Y:S05]  /*6ac0*/  BSYNC B2 ;  /* 0x0000000000027941 */ /* 0x000fea0003800000 */
.L_x_3789:
        /* <DEDUP_REMOVED lines=8> */
.L_x_3800:
        /* <DEDUP_REMOVED lines=12> */
.L_x_3803:
[----:B------:R-:W-:-:S07]  /*6c10*/  MOV R216, R228 ;  /* 0x000000e400d87202 */ /* 0x000fce0000000f00 */
.L_x_3804:
[----:B------:R-:W-:Y:S05]  /*6c20*/  BSYNC B3 ;  /* 0x0000000000037941 */ /* 0x000fea0003800000 */
.L_x_3802:
        /* <DEDUP_REMOVED lines=16> */
.L_x_3808:
[----:B------:R-:W-:Y:S05]  /*6d30*/  BSYNC B4 ;  /* 0x0000000000047941 */ /* 0x000fea0003800000 */
.L_x_3807:
        /* <DEDUP_REMOVED lines=44> */
.L_x_3806:
[----:B------:R-:W-:Y:S05]  /*7000*/  BSYNC B3 ;  /* 0x0000000000037941 */ /* 0x000fea0003800000 */
.L_x_3805:
        /* <DEDUP_REMOVED lines=10> */
[----:B------:R-:W-:-:S04]  /*70b0*/  FMUL.FTZ R117, R42, R117 ;  /* 0x000000752a757220 */ /* 0x000fc80000410000 */
[----:B------:R-:W-:-:S07]  /*70c0*/  @P1 FADD.FTZ R117, R70, R117 ;  /* 0x0000007546751221 */ /* 0x000fce0000010000 */
.L_x_3801:
[----:B------:R-:W-:Y:S05]  /*70d0*/  BSYNC B2 ;  /* 0x0000000000027941 */ /* 0x000fea0003800000 */
.L_x_3799:
        /* <DEDUP_REMOVED lines=9> */
.L_x_3810:
        /* <DEDUP_REMOVED lines=12> */
.L_x_3813:
[----:B------:R-:W-:-:S07]  /*7230*/  MOV R116, R228 ;  /* 0x000000e400747202 */ /* 0x000fce0000000f00 */
.L_x_3814:
[----:B------:R-:W-:Y:S05]  /*7240*/  BSYNC B3 ;  /* 0x0000000000037941 */ /* 0x000fea0003800000 */
.L_x_3812:
        /* <DEDUP_REMOVED lines=16> */
.L_x_3818:
[----:B------:R-:W-:Y:S05]  /*7350*/  BSYNC B4 ;  /* 0x0000000000047941 */ /* 0x000fea0003800000 */
.L_x_3817:
        /* <DEDUP_REMOVED lines=44> */
.L_x_3816:
[----:B------:R-:W-:Y:S05]  /*7620*/  BSYNC B3 ;  /* 0x0000000000037941 */ /* 0x000fea0003800000 */
.L_x_3815:
        /* <DEDUP_REMOVED lines=14> */
.L_x_3811:
[----:B------:R-:W-:Y:S05]  /*7710*/  BSYNC B2 ;  /* 0x0000000000027941 */ /* 0x000fea0003800000 */
.L_x_3809:
        /* <DEDUP_REMOVED lines=8> */
.L_x_3820:
        /* <DEDUP_REMOVED lines=12> */
.L_x_3823:
[----:B------:R-:W-:-:S07]  /*7860*/  MOV R214, R228 ;  /* 0x000000e400d67202 */ /* 0x000fce0000000f00 */
.L_x_3824:
[----:B------:R-:W-:Y:S05]  /*7870*/  BSYNC B3 ;  /* 0x0000000000037941 */ /* 0x000fea0003800000 */
.L_x_3822:
        /* <DEDUP_REMOVED lines=16> */
.L_x_3828:
[----:B------:R-:W-:Y:S05]  /*7980*/  BSYNC B4 ;  /* 0x0000000000047941 */ /* 0x000fea0003800000 */
.L_x_3827:
        /* <DEDUP_REMOVED lines=44> */
.L_x_3826:
[----:B------:R-:W-:Y:S05]  /*7c50*/  BSYNC B3 ;  /* 0x0000000000037941 */ /* 0x000fea0003800000 */
.L_x_3825:
        /* <DEDUP_REMOVED lines=12> */
.L_x_3821:
[----:B------:R-:W-:Y:S05]  /*7d20*/  BSYNC B2 ;  /* 0x0000000000027941 */ /* 0x000fea0003800000 */
.L_x_3819:
        /* <DEDUP_REMOVED lines=9> */
.L_x_3830:
        /* <DEDUP_REMOVED lines=12> */
.L_x_3833:
[----:B------:R-:W-:-:S07]  /*7e80*/  MOV R114, R228 ;  /* 0x000000e400727202 */ /* 0x000fce0000000f00 */
.L_x_3834:
[----:B------:R-:W-:Y:S05]  /*7e90*/  BSYNC B3 ;  /* 0x0000000000037941 */ /* 0x000fea0003800000 */
.L_x_3832:
        /* <DEDUP_REMOVED lines=16> */
.L_x_3838:
[----:B------:R-:W-:Y:S05]  /*7fa0*/  BSYNC B4 ;  /* 0x0000000000047941 */ /* 0x000fea0003800000 */
.L_x_3837:
[C---:B------:R-:W-:Y:S01]  /*7fb0*/  IMAD.HI.U32 R68, R55.reuse, -0x326172a9, RZ ;  /* 0xcd9e8d5737447827 */ /* 0x040fe200078e00ff */
        /* <DEDUP_REMOVED lines=43> */
.L_x_3836:
[----:B------:R-:W-:Y:S05]  /*8270*/  BSYNC B3 ;  /* 0x0000000000037941 */ /* 0x000fea0003800000 */
.L_x_3835:
        /* <DEDUP_REMOVED lines=14> */
.L_x_3831:
[----:B------:R-:W-:Y:S05]  /*8360*/  BSYNC B2 ;  /* 0x0000000000027941 */ /* 0x000fea0003800000 */
.L_x_3829:
        /* <DEDUP_REMOVED lines=9> */
[----:B0-----:R-:W-:Y:S02]  /*8400*/  SHF.L.U32 R68, R214, 0x10, RZ ;  /* 0x00000010d6447819 */ /* 0x001fe400000006ff */
[----:B------:R-:W-:Y:S02]  /*8410*/  LOP3.LUT R70, R212, 0xffff, RZ, 0xc0, !PT ;  /* 0x0000ffffd4467812 */ /* 0x000fe400078ec0ff */
[----:B------:R-:W-:Y:S02]  /*8420*/  LOP3.LUT R71, R68, 0xff0000, RZ, 0xc0, !PT ;  /* 0x00ff000044477812 */ /* 0x000fe400078ec0ff */
[----:B------:R-:W0:Y:S01]  /*8430*/  LDC.64 R68, c[0x0][0x240] ;  /* 0x00009000ff447b82 */ /* 0x000e220000000a00 */
[----:B------:R-:W-:Y:S02]  /*8440*/  PRMT R233, R215, 0x7104, RZ ;  /* 0x00007104d7e97816 */ /* 0x000fe400000000ff */
[----:B------:R-:W-:Y:S02]  /*8450*/  PRMT R70, R71, 0x4210, R70 ;  /* 0x0000421047467816 */ /* 0x000fe40000000046 */
[----:B------:R-:W-:-:S02]  /*8460*/  LOP3.LUT R234, R217, 0xff, RZ, 0xc0, !PT ;  /* 0x000000ffd9ea7812 */ /* 0x000fc400078ec0ff */
[----:B------:R-:W-:Y:S02]  /*8470*/  LOP3.LUT R233, R70, 0xff00, R233, 0xf8, !PT ;  /* 0x0000ff0046e97812 */ /* 0x000fe400078ef8e9 */
[----:B------:R-:W-:Y:S01]  /*8480*/  LOP3.LUT R232, R218, 0xff, RZ, 0xc0, !PT ;  /* 0x000000ffdae87812 */ /* 0x000fe200078ec0ff */
[----:B------:R-:W-:Y:S01]  /*8490*/  IMAD.WIDE.U32 R234, R234, 0x1000000, RZ ;  /* 0x01000000eaea7825 */ /* 0x000fe200078e00ff */
[----:B------:R-:W-:Y:S02]  /*84a0*/  LOP3.LUT R70, R219, 0xff, RZ, 0xc0, !PT ;  /* 0x000000ffdb467812 */ /* 0x000fe400078ec0ff */
[----:B------:R-:W-:Y:S01]  /*84b0*/  LOP3.LUT R237, R233, 0xff, R216, 0xf8, !PT ;  /* 0x000000ffe9ed7812 */ /* 0x000fe200078ef8d8 */
[----:B------:R-:W-:-:S04]  /*84c0*/  IMAD.WIDE.U32 R232, R232, 0x10000, RZ ;  /* 0x00010000e8e87825 */ /* 0x000fc800078e00ff */
[----:B------:R-:W-:Y:S01]  /*84d0*/  IMAD.WIDE.U32 R70, R70, 0x100, RZ ;  /* 0x0000010046467825 */ /* 0x000fe200078e00ff */
[----:B------:R-:W-:Y:S02]  /*84e0*/  LOP3.LUT R237, R233, R237, R235, 0xfe, !PT ;  /* 0x000000ede9ed7212 */ /* 0x000fe400078efeeb */
[----:B------:R-:W-:Y:S01]  /*84f0*/  LOP3.LUT R233, R70, R234, R232, 0xfe, !PT ;  /* 0x000000ea46e97212 */ /* 0x000fe200078efee8 */
[----:B0-----:R-:W-:Y:S01]  /*8500*/  IMAD.WIDE.U32 R68, R229, 0x8, R68 ;  /* 0x00000008e5447825 */ /* 0x001fe200078e0044 */
[----:B------:R-:W-:Y:S02]  /*8510*/  LOP3.LUT R71, R237, R71, RZ, 0xfc, !PT ;  /* 0x00000047ed477212 */ /* 0x000fe400078efcff */
[----:B------:R-:W-:-:S05]  /*8520*/  LOP3.LUT R70, R233, 0xff, R220, 0xf8, !PT ;  /* 0x000000ffe9467812 */ /* 0x000fca00078ef8dc */
[----:B------:R1:W-:Y:S02]  /*8530*/  STG.E.64 desc[UR6][R68.64], R70 ;  /* 0x0000004644007986 */ /* 0x0003e4000c101b06 */
.L_x_3840:
[----:B------:R-:W-:Y:S05]  /*8540*/  BSYNC B2 ;  /* 0x0000000000027941 */ /* 0x000fea0003800000 */
.L_x_3839:
[----:B------:R-:W-:Y:S01]  /*8550*/  VIADD R230, R230, 0x20 ;  /* 0x00000020e6e67836 */ /* 0x000fe20000000000 */
[----:B------:R-:W-:-:S07]  /*8560*/  IADD3 R229, R229, 0x20, RZ ;  /* 0x00000020e5e57810 */ /* 0x000fce0007ffe0ff */
.L_x_3758:
[----:B------:R-:W-:Y:S05]  /*8570*/  BSYNC B1 ;  /* 0x0000000000017941 */ /* 0x000fea0003800000 */
.L_x_3757:
        /* <DEDUP_REMOVED lines=20> */
.L_x_3844:
        /* <DEDUP_REMOVED lines=12> */
.L_x_3847:
[----:B------:R-:W-:-:S07]  /*8780*/  IMAD.MOV.U32 R110, RZ, RZ, R228 ;  /* 0x000000ffff6e7224 */ /* 0x000fce00078e00e4 */
.L_x_3848:
[----:B------:R-:W-:Y:S05]  /*8790*/  BSYNC B3 ;  /* 0x0000000000037941 */ /* 0x000fea0003800000 */
.L_x_3846:
        /* <DEDUP_REMOVED lines=16> */
.L_x_3852:
[----:B------:R-:W-:Y:S05]  /*88a0*/  BSYNC B4 ;  /* 0x0000000000047941 */ /* 0x000fea0003800000 */
.L_x_3851:
        /* <DEDUP_REMOVED lines=44> */
.L_x_3850:
[----:B------:R-:W-:Y:S05]  /*8b70*/  BSYNC B3 ;  /* 0x0000000000037941 */ /* 0x000fea0003800000 */
.L_x_3849:
        /* <DEDUP_REMOVED lines=10> */
[----:B------:R-:W-:-:S04]  /*8c20*/  FMUL.FTZ R113, R40, R113 ;  /* 0x0000007128717220 */ /* 0x000fc80000410000 */
[----:B------:R-:W-:-:S07]  /*8c30*/  @P1 FADD.FTZ R113, R70, R113 ;  /* 0x0000007146711221 */ /* 0x000fce0000010000 */
.L_x_3845:
[----:B------:R-:W-:Y:S05]  /*8c40*/  BSYNC B2 ;  /* 0x0000000000027941 */ /* 0x000fea0003800000 */
.L_x_3843:
        /* <DEDUP_REMOVED lines=9> */
.L_x_3854:
        /* <DEDUP_REMOVED lines=12> */
.L_x_3857:
[----:B------:R-:W-:-:S07]  /*8da0*/  IMAD.MOV.U32 R110, RZ, RZ, R228 ;  /* 0x000000ffff6e7224 */ /* 0x000fce00078e00e4 */
.L_x_3858:
[----:B------:R-:W-:Y:S05]  /*8db0*/  BSYNC B3 ;  /* 0x0000000000037941 */ /* 0x000fea0003800000 */
.L_x_3856:
        /* <DEDUP_REMOVED lines=16> */
.L_x_3862:
[----:B------:R-:W-:Y:S05]  /*8ec0*/  BSYNC B4 ;  /* 0x0000000000047941 */ /* 0x000fea0003800000 */
.L_x_3861:
        /* <DEDUP_REMOVED lines=44> */
.L_x_3860:
[----:B------:R-:W-:Y:S05]  /*9190*/  BSYNC B3 ;  /* 0x0000000000037941 */ /* 0x000fea0003800000 */
.L_x_3859:
        /* <DEDUP_REMOVED lines=11> */
[----:B------:R-:W-:Y:S01]  /*9250*/  SEL R219, RZ, 0x1, P3 ;  /* 0x00000001ffdb7807 */ /* 0x000fe20001800000 */
[----:B------:R-:W-:-:S04]  /*9260*/  FMUL.FTZ R112, R193, R70 ;  /* 0x00000046c1707220 */ /* 0x000fc80000410000 */
[----:B------:R-:W-:-:S07]  /*9270*/  @P1 FADD.FTZ R112, R71, R112 ;  /* 0x0000007047701221 */ /* 0x000fce0000010000 */
.L_x_3855:
[----:B------:R-:W-:Y:S05]  /*9280*/  BSYNC B2 ;  /* 0x0000000000027941 */ /* 0x000fea0003800000 */
.L_x_3853:
        /* <DEDUP_REMOVED lines=8> */
.L_x_3864:
        /* <DEDUP_REMOVED lines=12> */
.L_x_3867:
[----:B------:R-:W-:-:S07]  /*93d0*/  IMAD.MOV.U32 R110, RZ, RZ, R228 ;  /* 0x000000ffff6e7224 */ /* 0x000fce00078e00e4 */
.L_x_3868:
[----:B------:R-:W-:Y:S05]  /*93e0*/  BSYNC B3 ;  /* 0x0000000000037941 */ /* 0x000fea0003800000 */
.L_x_3866:
        /* <DEDUP_REMOVED lines=16> */
.L_x_3872:
[----:B------:R-:W-:Y:S05]  /*94f0*/  BSYNC B4 ;  /* 0x0000000000047941 */ /* 0x000fea0003800000 */
.L_x_3871:
        /* <DEDUP_REMOVED lines=44> */
.L_x_3870:
[----:B------:R-:W-:Y:S05]  /*97c0*/  BSYNC B3 ;  /* 0x0000000000037941 */ /* 0x000fea0003800000 */
.L_x_3869:
        /* <DEDUP_REMOVED lines=10> */
[----:B------:R-:W-:-:S04]  /*9870*/  FMUL.FTZ R111, R39, R70 ;  /* 0x00000046276f7220 */ /* 0x000fc80000410000 */
[----:B------:R-:W-:-:S07]  /*9880*/  @P1 FADD.FTZ R111, R106, R111 ;  /* 0x0000006f6a6f1221 */ /* 0x000fce0000010000 */
.L_x_3865:
[----:B------:R-:W-:Y:S05]  /*9890*/  BSYNC B2 ;  /* 0x0000000000027941 */ /* 0x000fea0003800000 */
.L_x_3863:
        /* <DEDUP_REMOVED lines=9> */
.L_x_3874:
        /* <DEDUP_REMOVED lines=12> */
.L_x_3877:
[----:B------:R-:W-:-:S07]  /*99f0*/  IMAD.MOV.U32 R110, RZ, RZ, R228 ;  /* 0x000000ffff6e7224 */ /* 0x000fce00078e00e4 */
.L_x_3878:
[----:B------:R-:W-:Y:S05]  /*9a00*/  BSYNC B3 ;  /* 0x0000000000037941 */ /* 0x000fea0003800000 */
.L_x_3876:
        /* <DEDUP_REMOVED lines=16> */
.L_x_3882:
[----:B------:R-:W-:Y:S05]  /*9b10*/  BSYNC B4 ;  /* 0x0000000000047941 */ /* 0x000fea0003800000 */
.L_x_3881:
        /* <DEDUP_REMOVED lines=44> */
.L_x_3880:
[----:B------:R-:W-:Y:S05]  /*9de0*/  BSYNC B3 ;  /* 0x0000000000037941 */ /* 0x000fea0003800000 */
.L_x_3879:
        /* <DEDUP_REMOVED lines=14> */
.L_x_3875:
[----:B------:R-:W-:Y:S05]  /*9ed0*/  BSYNC B2 ;  /* 0x0000000000027941 */ /* 0x000fea0003800000 */
.L_x_3873:
        /* <DEDUP_REMOVED lines=8> */
.L_x_3884:
        /* <DEDUP_REMOVED lines=12> */
.L_x_3887:
[----:B------:R-:W-:-:S07]  /*a020*/  IMAD.MOV.U32 R216, RZ, RZ, R228 ;  /* 0x000000ffffd87224 */ /* 0x000fce00078e00e4 */
.L_x_3888:
[----:B------:R-:W-:Y:S05]  /*a030*/  BSYNC B3 ;  /* 0x0000000000037941 */ /* 0x000fea0003800000 */
.L_x_3886:
        /* <DEDUP_REMOVED lines=16> */
.L_x_3892:
[----:B------:R-:W-:Y:S05]  /*a140*/  BSYNC B4 ;  /* 0x0000000000047941 */ /* 0x000fea0003800000 */
.L_x_3891:
        /* <DEDUP_REMOVED lines=44> */
.L_x_3890:
[----:B------:R-:W-:Y:S05]  /*a410*/  BSYNC B3 ;  /* 0x0000000000037941 */ /* 0x000fea0003800000 */
.L_x_3889:
        /* <DEDUP_REMOVED lines=12> */
.L_x_3885:
[----:B------:R-:W-:Y:S05]  /*a4e0*/  BSYNC B2 ;  /* 0x0000000000027941 */ /* 0x000fea0003800000 */
.L_x_3883:
        /* <DEDUP_REMOVED lines=9> */
.L_x_3894:
        /* <DEDUP_REMOVED lines=12> */
.L_x_3897:
[----:B------:R-:W-:-:S07]  /*a640*/  IMAD.MOV.U32 R108, RZ, RZ, R228 ;  /* 0x000000ffff6c7224 */ /* 0x000fce00078e00e4 */
.L_x_3898:
[----:B------:R-:W-:Y:S05]  /*a650*/  BSYNC B3 ;  /* 0x0000000000037941 */ /* 0x000fea0003800000 */
.L_x_3896:
        /* <DEDUP_REMOVED lines=16> */
.L_x_3902:
[----:B------:R-:W-:Y:S05]  /*a760*/  BSYNC B4 ;  /* 0x0000000000047941 */ /* 0x000fea0003800000 */
.L_x_3901:
        /* <DEDUP_REMOVED lines=44> */
.L_x_3900:
[----:B------:R-:W-:Y:S05]  /*aa30*/  BSYNC B3 ;  /* 0x0000000000037941 */ /* 0x000fea0003800000 */
.L_x_3899:
        /* <DEDUP_REMOVED lines=14> */
.L_x_3895:
[----:B------:R-:W-:Y:S05]  /*ab20*/  BSYNC B2 ;  /* 0x0000000000027941 */ /* 0x000fea0003800000 */
.L_x_3893:
        /* <DEDUP_REMOVED lines=8> */
.L_x_3904:
        /* <DEDUP_REMOVED lines=12> */
.L_x_3907:
[----:B------:R-:W-:-:S07]  /*ac70*/  IMAD.MOV.U32 R214, RZ, RZ, R228 ;  /* 0x000000ffffd67224 */ /* 0x000fce00078e00e4 */
.L_x_3908:
[----:B------:R-:W-:Y:S05]  /*ac80*/  BSYNC B3 ;  /* 0x0000000000037941 */ /* 0x000fea0003800000 */
.L_x_3906:
        /* <DEDUP_REMOVED lines=16> */
.L_x_3912:
[----:B------:R-:W-:Y:S05]  /*ad90*/  BSYNC B4 ;  /* 0x0000000000047941 */ /* 0x000fea0003800000 */
.L_x_3911:
        /* <DEDUP_REMOVED lines=44> */
.L_x_3910:
[----:B------:R-:W-:Y:S05]  /*b060*/  BSYNC B3 ;  /* 0x0000000000037941 */ /* 0x000fea0003800000 */
.L_x_3909:
        /* <DEDUP_REMOVED lines=12> */
.L_x_3905:
[----:B------:R-:W-:Y:S05]  /*b130*/  BSYNC B2 ;  /* 0x0000000000027941 */ /* 0x000fea0003800000 */
.L_x_3903:
        /* <DEDUP_REMOVED lines=9> */
.L_x_3914:
        /* <DEDUP_REMOVED lines=12> */
.L_x_3917:
[----:B------:R-:W-:-:S07]  /*b290*/  IMAD.MOV.U32 R106, RZ, RZ, R228 ;  /* 0x000000ffff6a7224 */ /* 0x000fce00078e00e4 */
.L_x_3918:
[----:B------:R-:W-:Y:S05]  /*b2a0*/  BSYNC B3 ;  /* 0x0000000000037941 */ /* 0x000fea0003800000 */
.L_x_3916:
        /* <DEDUP_REMOVED lines=16> */
.L_x_3922:
[----:B------:R-:W-:Y:S05]  /*b3b0*/  BSYNC B4 ;  /* 0x0000000000047941 */ /* 0x000fea0003800000 */
.L_x_3921:
        /* <DEDUP_REMOVED lines=44> */
.L_x_3920:
[----:B------:R-:W-:Y:S05]  /*b680*/  BSYNC B3 ;  /* 0x0000000000037941 */ /* 0x000fea0003800000 */
.L_x_3919:
        /* <DEDUP_REMOVED lines=14> */
.L_x_3915:
[----:B------:R-:W-:Y:S05]  /*b770*/  BSYNC B2 ;  /* 0x0000000000027941 */ /* 0x000fea0003800000 */
.L_x_3913:
        /* <DEDUP_REMOVED lines=19> */
[----:B------:R-:W-:Y:S02]  /*b8b0*/  LOP3.LUT R70, R219, 0xff, RZ, 0xc0, !PT ;  /* 0x000000ffdb467812 */ /* 0x000fe400078ec0ff */
[----:B------:R-:W-:Y:S01]  /*b8c0*/  LOP3.LUT R237, R233, 0xff, R216, 0xf8, !PT ;  /* 0x000000ffe9ed7812 */ /* 0x000fe200078ef8d8 */
[----:B------:R-:W-:-:S04]  /*b8d0*/  IMAD.WIDE.U32 R232, R232, 0x10000, RZ ;  /* 0x00010000e8e87825 */ /* 0x000fc800078e00ff */
[----:B------:R-:W-:Y:S01]  /*b8e0*/  IMAD.WIDE.U32 R70, R70, 0x100, RZ ;  /* 0x0000010046467825 */ /* 0x000fe200078e00ff */
[----:B------:R-:W-:Y:S02]  /*b8f0*/  LOP3.LUT R237, R233, R237, R235, 0xfe, !PT ;  /* 0x000000ede9ed7212 */ /* 0x000fe400078efeeb */
[----:B------:R-:W-:Y:S02]  /*b900*/  LOP3.LUT R233, R70, R234, R232, 0xfe, !PT ;  /* 0x000000ea46e97212 */ /* 0x000fe400078efee8 */
[----:B------:R-:W-:Y:S01]  /*b910*/  LOP3.LUT R71, R237, R71, RZ, 0xfc, !PT ;  /* 0x00000047ed477212 */ /* 0x000fe200078efcff */
[----:B0-----:R-:W-:Y:S01]  /*b920*/  IMAD.WIDE.U32 R68, R229, 0x8, R68 ;  /* 0x00000008e5447825 */ /* 0x001fe200078e0044 */
[----:B------:R-:W-:-:S05]  /*b930*/  LOP3.LUT R70, R233, 0xff, R220, 0xf8, !PT ;  /* 0x000000ffe9467812 */ /* 0x000fca00078ef8dc */
[----:B------:R1:W-:Y:S02]  /*b940*/  STG.E.64 desc[UR6][R68.64], R70 ;  /* 0x0000004644007986 */ /* 0x0003e4000c101b06 */
.L_x_3924:
[----:B------:R-:W-:Y:S05]  /*b950*/  BSYNC B2 ;  /* 0x0000000000027941 */ /* 0x000fea0003800000 */
.L_x_3923:
[----:B------:R-:W-:Y:S01]  /*b960*/  IADD3 R230, R230, 0x20, RZ ;  /* 0x00000020e6e67810 */ /* 0x000fe20007ffe0ff */
[----:B------:R-:W-:-:S07]  /*b970*/  VIADD R229, R229, 0x20 ;  /* 0x00000020e5e57836 */ /* 0x000fce0000000000 */
.L_x_3842:
[----:B------:R-:W-:Y:S05]  /*b980*/  BSYNC B1 ;  /* 0x0000000000017941 */ /* 0x000fea0003800000 */
.L_x_3841:
        /* <DEDUP_REMOVED lines=20> */
.L_x_3928:
        /* <DEDUP_REMOVED lines=12> */
.L_x_3931:
[----:B------:R-:W-:-:S07]  /*bb90*/  MOV R102, R228 ;  /* 0x000000e400667202 */ /* 0x000fce0000000f00 */
.L_x_3932:
[----:B------:R-:W-:Y:S05]  /*bba0*/  BSYNC B3 ;  /* 0x0000000000037941 */ /* 0x000fea0003800000 */
.L_x_3930:
        /* <DEDUP_REMOVED lines=16> */
.L_x_3936:
[----:B------:R-:W-:Y:S05]  /*bcb0*/  BSYNC B4 ;  /* 0x0000000000047941 */ /* 0x000fea0003800000 */
.L_x_3935:
        /* <DEDUP_REMOVED lines=44> */
.L_x_3934:
[----:B------:R-:W-:Y:S05]  /*bf80*/  BSYNC B3 ;  /* 0x0000000000037941 */ /* 0x000fea0003800000 */
.L_x_3933:
        /* <DEDUP_REMOVED lines=12> */
.L_x_3929:
[----:B------:R-:W-:Y:S05]  /*c050*/  BSYNC B2 ;  /* 0x0000000000027941 */ /* 0x000fea0003800000 */
.L_x_3927:
        /* <DEDUP_REMOVED lines=9> */
.L_x_3938:
        /* <DEDUP_REMOVED lines=12> */
.L_x_3941:
[----:B------:R-:W-:-:S07]  /*c1b0*/  MOV R102, R228 ;  /* 0x000000e400667202 */ /* 0x000fce0000000f00 */
.L_x_3942:
[----:B------:R-:W-:Y:S05]  /*c1c0*/  BSYNC B3 ;  /* 0x0000000000037941 */ /* 0x000fea0003800000 */
.L_x_3940:
        /* <DEDUP_REMOVED lines=16> */
.L_x_3946:
[----:B------:R-:W-:Y:S05]  /*c2d0*/  BSYNC B4 ;  /* 0x0000000000047941 */ /* 0x000fea0003800000 */
.L_x_3945:
        /* <DEDUP_REMOVED lines=44> */
.L_x_3944:
[----:B------:R-:W-:Y:S05]  /*c5a0*/  BSYNC B3 ;  /* 0x0000000000037941 */ /* 0x000fea0003800000 */
.L_x_3943:
        /* <DEDUP_REMOVED lines=14> */
.L_x_3939:
[----:B------:R-:W-:Y:S05]  /*c690*/  BSYNC B2 ;  /* 0x0000000000027941 */ /* 0x000fea0003800000 */
.L_x_3937:
        /* <DEDUP_REMOVED lines=8> */
.L_x_3948:
        /* <DEDUP_REMOVED lines=12> */
.L_x_3951:
[----:B------:R-:W-:-:S07]  /*c7e0*/  MOV R102, R228 ;  /* 0x000000e400667202 */ /* 0x000fce0000000f00 */
.L_x_3952:
[----:B------:R-:W-:Y:S05]  /*c7f0*/  BSYNC B3 ;  /* 0x0000000000037941 */ /* 0x000fea0003800000 */
.L_x_3950:
        /* <DEDUP_REMOVED lines=16> */
.L_x_3956:
[----:B------:R-:W-:Y:S05]  /*c900*/  BSYNC B4 ;  /* 0x0000000000047941 */ /* 0x000fea0003800000 */
.L_x_3955:
        /* <DEDUP_REMOVED lines=44> */
.L_x_3954:
[----:B------:R-:W-:Y:S05]  /*cbd0*/  BSYNC B3 ;  /* 0x0000000000037941 */ /* 0x000fea0003800000 */
.L_x_3953:
        /* <DEDUP_REMOVED lines=12> */
.L_x_3949:
[----:B------:R-:W-:Y:S05]  /*cca0*/  BSYNC B2 ;  /* 0x0000000000027941 */ /* 0x000fea0003800000 */
.L_x_3947:
        /* <DEDUP_REMOVED lines=9> */
.L_x_3958:
        /* <DEDUP_REMOVED lines=12> */
.L_x_3961:
[----:B------:R-:W-:-:S07]  /*ce00*/  MOV R102, R228 ;  /* 0x000000e400667202 */ /* 0x000fce0000000f00 */
.L_x_3962:
[----:B------:R-:W-:Y:S05]  /*ce10*/  BSYNC B3 ;  /* 0x0000000000037941 */ /* 0x000fea0003800000 */
.L_x_3960:
        /* <DEDUP_REMOVED lines=16> */
.L_x_3966:
[----:B------:R-:W-:Y:S05]  /*cf20*/  BSYNC B4 ;  /* 0x0000000000047941 */ /* 0x000fea0003800000 */
.L_x_3965:
        /* <DEDUP_REMOVED lines=44> */
.L_x_3964:
[----:B------:R-:W-:Y:S05]  /*d1f0*/  BSYNC B3 ;  /* 0x0000000000037941 */ /* 0x000fea0003800000 */
.L_x_3963:
        /* <DEDUP_REMOVED lines=14> */
.L_x_3959:
[----:B------:R-:W-:Y:S05]  /*d2e0*/  BSYNC B2 ;  /* 0x0000000000027941 */ /* 0x000fea0003800000 */
.L_x_3957:
        /* <DEDUP_REMOVED lines=8> */
.L_x_3968:
        /* <DEDUP_REMOVED lines=12> */
.L_x_3971:
[----:B------:R-:W-:-:S07]  /*d430*/  MOV R216, R228 ;  /* 0x000000e400d87202 */ /* 0x000fce0000000f00 */
.L_x_3972:
[----:B------:R-:W-:Y:S05]  /*d440*/  BSYNC B3 ;  /* 0x0000000000037941 */ /* 0x000fea0003800000 */
.L_x_3970:
        /* <DEDUP_REMOVED lines=16> */
.L_x_3976:
[----:B------:R-:W-:Y:S05]  /*d550*/  BSYNC B4 ;  /* 0x0000000000047941 */ /* 0x000fea0003800000 */
.L_x_3975:
        /* <DEDUP_REMOVED lines=44> */
.L_x_3974:
[----:B------:R-:W-:Y:S05]  /*d820*/  BSYNC B3 ;  /* 0x0000000000037941 */ /* 0x000fea0003800000 */
.L_x_3973:
        /* <DEDUP_REMOVED lines=12> */
.L_x_3969:
[----:B------:R-:W-:Y:S05]  /*d8f0*/  BSYNC B2 ;  /* 0x0000000000027941 */ /* 0x000fea0003800000 */
.L_x_3967:
        /* <DEDUP_REMOVED lines=9> */
.L_x_3978:
        /* <DEDUP_REMOVED lines=12> */
.L_x_3981:
[----:B------:R-:W-:-:S07]  /*da50*/  MOV R100, R228 ;  /* 0x000000e400647202 */ /* 0x000fce0000000f00 */
.L_x_3982:
[----:B------:R-:W-:Y:S05]  /*da60*/  BSYNC B3 ;  /* 0x0000000000037941 */ /* 0x000fea0003800000 */
.L_x_3980:
        /* <DEDUP_REMOVED lines=16> */
.L_x_3986:
[----:B------:R-:W-:Y:S05]  /*db70*/  BSYNC B4 ;  /* 0x0000000000047941 */ /* 0x000fea0003800000 */
.L_x_3985:
        /* <DEDUP_REMOVED lines=44> */
.L_x_3984:
[----:B------:R-:W-:Y:S05]  /*de40*/  BSYNC B3 ;  /* 0x0000000000037941 */ /* 0x000fea0003800000 */
.L_x_3983:
        /* <DEDUP_REMOVED lines=14> */
.L_x_3979:
[----:B------:R-:W-:Y:S05]  /*df30*/  BSYNC B2 ;  /* 0x0000000000027941 */ /* 0x000fea0003800000 */
.L_x_3977:
        /* <DEDUP_REMOVED lines=8> */
.L_x_3988:
        /* <DEDUP_REMOVED lines=12> */
.L_x_3991:
[----:B------:R-:W-:-:S07]  /*e080*/  MOV R214, R228 ;  /* 0x000000e400d67202 */ /* 0x000fce0000000f00 */
.L_x_3992:
[----:B------:R-:W-:Y:S05]  /*e090*/  BSYNC B3 ;  /* 0x0000000000037941 */ /* 0x000fea0003800000 */
.L_x_3990:
        /* <DEDUP_REMOVED lines=16> */
.L_x_3996:
[----:B------:R-:W-:Y:S05]  /*e1a0*/  BSYNC B4 ;  /* 0x0000000000047941 */ /* 0x000fea0003800000 */
.L_x_3995:
        /* <DEDUP_REMOVED lines=44> */
.L_x_3994:
[----:B------:R-:W-:Y:S05]  /*e470*/  BSYNC B3 ;  /* 0x0000000000037941 */ /* 0x000fea0003800000 */
.L_x_3993:
        /* <DEDUP_REMOVED lines=12> */
.L_x_3989:
[----:B------:R-:W-:Y:S05]  /*e540*/  BSYNC B2 ;  /* 0x0000000000027941 */ /* 0x000fea0003800000 */
.L_x_3987:
        /* <DEDUP_REMOVED lines=9> */
.L_x_3998:
        /* <DEDUP_REMOVED lines=12> */
.L_x_4001:
[----:B------:R-:W-:-:S07]  /*e6a0*/  MOV R98, R228 ;  /* 0x000000e400627202 */ /* 0x000fce0000000f00 */
.L_x_4002:
[----:B------:R-:W-:Y:S05]  /*e6b0*/  BSYNC B3 ;  /* 0x0000000000037941 */ /* 0x000fea0003800000 */
.L_x_4000:
        /* <DEDUP_REMOVED lines=16> */
.L_x_4006:
[----:B------:R-:W-:Y:S05]  /*e7c0*/  BSYNC B4 ;  /* 0x0000000000047941 */ /* 0x000fea0003800000 */
.L_x_4005:
        /* <DEDUP_REMOVED lines=44> */
.L_x_4004:
[----:B------:R-:W-:Y:S05]  /*ea90*/  BSYNC B3 ;  /* 0x0000000000037941 */ /* 0x000fea0003800000 */
.L_x_4003:
        /* <DEDUP_REMOVED lines=14> */
.L_x_3999:
[----:B------:R-:W-:Y:S05]  /*eb80*/  BSYNC B2 ;  /* 0x0000000000027941 */ /* 0x000fea0003800000 */
.L_x_3997:
        /* <DEDUP_REMOVED lines=29> */
.L_x_4008:
[----:B------:R-:W-:Y:S05]  /*ed60*/  BSYNC B2 ;  /* 0x0000000000027941 */ /* 0x000fea0003800000 */
.L_x_4007:
[----:B------:R-:W-:Y:S01]  /*ed70*/  VIADD R230, R230, 0x20 ;  /* 0x00000020e6e67836 */ /* 0x000fe20000000000 */
[----:B------:R-:W-:-:S07]  /*ed80*/  IADD3 R229, R229, 0x20, RZ ;  /* 0x00000020e5e57810 */ /* 0x000fce0007ffe0ff */
.L_x_3926:
[----:B------:R-:W-:Y:S05]  /*ed90*/  BSYNC B1 ;  /* 0x0000000000017941 */ /* 0x000fea0003800000 */
.L_x_3925:
        /* <DEDUP_REMOVED lines=20> */
.L_x_4012:
        /* <DEDUP_REMOVED lines=12> */
.L_x_4015:
[----:B------:R-:W-:-:S07]  /*efa0*/  IMAD.MOV.U32 R96, RZ, RZ, R228 ;  /* 0x000000ffff607224 */ /* 0x000fce00078e00e4 */
.L_x_4016:
[----:B------:R-:W-:Y:S05]  /*efb0*/  BSYNC B3 ;  /* 0x0000000000037941 */ /* 0x000fea0003800000 */
.L_x_4014:
        /* <DEDUP_REMOVED lines=16> */
.L_x_4020:
[----:B------:R-:W-:Y:S05]  /*f0c0*/  BSYNC B4 ;  /* 0x0000000000047941 */ /* 0x000fea0003800000 */
.L_x_4019:
        /* <DEDUP_REMOVED lines=44> */
.L_x_4018:
[----:B------:R-:W-:Y:S05]  /*f390*/  BSYNC B3 ;  /* 0x0000000000037941 */ /* 0x000fea0003800000 */
.L_x_4017:
        /* <DEDUP_REMOVED lines=12> */
.L_x_4013:
[----:B------:R-:W-:Y:S05]  /*f460*/  BSYNC B2 ;  /* 0x0000000000027941 */ /* 0x000fea0003800000 */
.L_x_4011:
        /* <DEDUP_REMOVED lines=9> */
.L_x_4022:
        /* <DEDUP_REMOVED lines=12> */
.L_x_4025:
[----:B------:R-:W-:-:S07]  /*f5c0*/  IMAD.MOV.U32 R96, RZ, RZ, R228 ;  /* 0x000000ffff607224 */ /* 0x000fce00078e00e4 */
.L_x_4026:
[----:B------:R-:W-:Y:S05]  /*f5d0*/  BSYNC B3 ;  /* 0x0000000000037941 */ /* 0x000fea0003800000 */
.L_x_4024:
        /* <DEDUP_REMOVED lines=16> */
.L_x_4030:
[----:B------:R-:W-:Y:S05]  /*f6e0*/  BSYNC B4 ;  /* 0x0000000000047941 */ /* 0x000fea0003800000 */
.L_x_4029:
        /* <DEDUP_REMOVED lines=44> */
.L_x_4028:
[----:B------:R-:W-:Y:S05]  /*f9b0*/  BSYNC B3 ;  /* 0x0000000000037941 */ /* 0x000fea0003800000 */
.L_x_4027:
        /* <DEDUP_REMOVED lines=14> */
.L_x_4023:
[----:B------:R-:W-:Y:S05]  /*faa0*/  BSYNC B2 ;  /* 0x0000000000027941 */ /* 0x000fea0003800000 */
.L_x_4021:
        /* <DEDUP_REMOVED lines=8> */
.L_x_4032:
        /* <DEDUP_REMOVED lines=12> */
.L_x_4035:
[----:B------:R-:W-:-:S07]  /*fbf0*/  IMAD.MOV.U32 R202, RZ, RZ, R228 ;  /* 0x000000ffffca7224 */ /* 0x000fce00078e00e4 */
.L_x_4036:
[----:B------:R-:W-:Y:S05]  /*fc00*/  BSYNC B3 ;  /* 0x0000000000037941 */ /* 0x000fea0003800000 */
.L_x_4034:
        /* <DEDUP_REMOVED lines=16> */
.L_x_4040:
[----:B------:R-:W-:Y:S05]  /*fd10*/  BSYNC B4 ;  /* 0x0000000000047941 */ /* 0x000fea0003800000 */
.L_x_4039:
        /* <DEDUP_REMOVED lines=44> */
.L_x_4038:
[----:B------:R-:W-:Y:S05]  /*ffe0*/  BSYNC B3 ;  /* 0x0000000000037941 */ /* 0x000fea0003800000 */
.L_x_4037:
        /* <DEDUP_REMOVED lines=12> */
.L_x_4033:
[----:B------:R-:W-:Y:S05]  /*100b0*/  BSYNC B2 ;  /* 0x0000000000027941 */ /* 0x000fea0003800000 */
.L_x_4031:
        /* <DEDUP_REMOVED lines=9> */
.L_x_4042:
        /* <DEDUP_REMOVED lines=12> */
.L_x_4045:
[----:B------:R-:W-:-:S07]  /*10210*/  IMAD.MOV.U32 R94, RZ, RZ, R228 ;  /* 0x000000ffff5e7224 */ /* 0x000fce00078e00e4 */
.L_x_4046:
[----:B------:R-:W-:Y:S05]  /*10220*/  BSYNC B3 ;  /* 0x0000000000037941 */ /* 0x000fea0003800000 */
.L_x_4044:
        /* <DEDUP_REMOVED lines=16> */
.L_x_4050:
[----:B------:R-:W-:Y:S05]  /*10330*/  BSYNC B4 ;  /* 0x0000000000047941 */ /* 0x000fea0003800000 */
.L_x_4049:
        /* <DEDUP_REMOVED lines=44> */
.L_x_4048:
[----:B------:R-:W-:Y:S05]  /*10600*/  BSYNC B3 ;  /* 0x0000000000037941 */ /* 0x000fea0003800000 */
.L_x_4047:
        /* <DEDUP_REMOVED lines=14> */
.L_x_4043:
[----:B------:R-:W-:Y:S05]  /*106f0*/  BSYNC B2 ;  /* 0x0000000000027941 */ /* 0x000fea0003800000 */
.L_x_4041:
        /* <DEDUP_REMOVED lines=8> */
.L_x_4052:
        /* <DEDUP_REMOVED lines=12> */
.L_x_4055:
[----:B------:R-:W-:-:S07]  /*10840*/  IMAD.MOV.U32 R202, RZ, RZ, R228 ;  /* 0x000000ffffca7224 */ /* 0x000fce00078e00e4 */
.L_x_4056:
[----:B------:R-:W-:Y:S05]  /*10850*/  BSYNC B3 ;  /* 0x0000000000037941 */ /* 0x000fea0003800000 */
.L_x_4054:
        /* <DEDUP_REMOVED lines=16> */
.L_x_4060:
[----:B------:R-:W-:Y:S05]  /*10960*/  BSYNC B4 ;  /* 0x0000000000047941 */ /* 0x000fea0003800000 */
.L_x_4059:
        /* <DEDUP_REMOVED lines=44> */
.L_x_4058:
[----:B------:R-:W-:Y:S05]  /*10c30*/  BSYNC B3 ;  /* 0x0000000000037941 */ /* 0x000fea0003800000 */
.L_x_4057:
        /* <DEDUP_REMOVED lines=12> */
.L_x_4053:
[----:B------:R-:W-:Y:S05]  /*10d00*/  BSYNC B2 ;  /* 0x0000000000027941 */ /* 0x000fea0003800000 */
.L_x_4051:
        /* <DEDUP_REMOVED lines=9> */
.L_x_4062:
        /* <DEDUP_REMOVED lines=12> */
.L_x_4065:
[----:B------:R-:W-:-:S07]  /*10e60*/  IMAD.MOV.U32 R92, RZ, RZ, R228 ;  /* 0x000000ffff5c7224 */ /* 0x000fce00078e00e4 */
.L_x_4066:
[----:B------:R-:W-:Y:S05]  /*10e70*/  BSYNC B3 ;  /* 0x0000000000037941 */ /* 0x000fea0003800000 */
.L_x_4064:
        /* <DEDUP_REMOVED lines=16> */
.L_x_4070:
[----:B------:R-:W-:Y:S05]  /*10f80*/  BSYNC B4 ;  /* 0x0000000000047941 */ /* 0x000fea0003800000 */
.L_x_4069:
        /* <DEDUP_REMOVED lines=44> */
.L_x_4068:
[----:B------:R-:W-:Y:S05]  /*11250*/  BSYNC B3 ;  /* 0x0000000000037941 */ /* 0x000fea0003800000 */
.L_x_4067:
        /* <DEDUP_REMOVED lines=14> */
.L_x_4063:
[----:B------:R-:W-:Y:S05]  /*11340*/  BSYNC B2 ;  /* 0x0000000000027941 */ /* 0x000fea0003800000 */
.L_x_4061:
        /* <DEDUP_REMOVED lines=8> */
.L_x_4072:
        /* <DEDUP_REMOVED lines=12> */
.L_x_4075:
[----:B------:R-:W-:-:S07]  /*11490*/  IMAD.MOV.U32 R202, RZ, RZ, R228 ;  /* 0x000000ffffca7224 */ /* 0x000fce00078e00e4 */
.L_x_4076:
[----:B------:R-:W-:Y:S05]  /*114a0*/  BSYNC B3 ;  /* 0x0000000000037941 */ /* 0x000fea0003800000 */
.L_x_4074:
        /* <DEDUP_REMOVED lines=16> */
.L_x_4080:
[----:B------:R-:W-:Y:S05]  /*115b0*/  BSYNC B4 ;  /* 0x0000000000047941 */ /* 0x000fea0003800000 */
.L_x_4079:
        /* <DEDUP_REMOVED lines=44> */
.L_x_4078:
[----:B------:R-:W-:Y:S05]  /*11880*/  BSYNC B3 ;  /* 0x0000000000037941 */ /* 0x000fea0003800000 */
.L_x_4077:
[----:B------:R-:W-:Y:S01]  /*11890*/  HFMA2.MMA R70, -RZ, RZ, 0.1171875, 0 ;  /* 0x2f800000ff467435 */ /* 0x000fe200000001ff */
[----:B------:R-:W-:Y:S01]  /*118a0*/  I2FP.F32.U32 R69, R202 ;  /* 0x000000ca00457245 */ /* 0x000fe20000201000 */
[----:B-----5:R-:W-:-:S04]  /*118b0*/  IMAD.U32 R71, R63, 0x10000, RZ ;  /* 0x000100003f477824 */ /* 0x020fc800078e00ff */
[----:B------:R-:W-:-:S04]  /*118c0*/  FMUL.FTZ R71, R71, UR13 ;  /* 0x0000000d47477c20 */ /* 0x000fc80008410000 */
[----:B------:R-:W-:Y:S01]  /*118d0*/  FFMA.FTZ R69, R69, R70, 1.1641532182693481445e-10 ;  /* 0x2f00000045457423 */ /* 0x000fe20000010046 */
[----:B------:R-:W-:-:S04]  /*118e0*/  FMUL.FTZ R71, R71, UR12 ;  /* 0x0000000c47477c20 */ /* 0x000fc80008410000 */
[----:B------:R-:W-:Y:S02]  /*118f0*/  FSETP.GTU.FTZ.AND P3, PT, R69, UR10, PT ;  /* 0x0000000a45007c0b */ /* 0x000fe4000bf7c000 */
[----:B------:R-:W-:Y:S02]  /*11900*/  @P1 SHF.L.U32 R69, R67, 0x10, RZ ;  /* 0x0000001043451819 */ /* 0x000fe400000006ff */
[----:B------:R-:W-:Y:S02]  /*11910*/  FSEL R202, R71, RZ, !P3 ;  /* 0x000000ff47ca7208 */ /* 0x000fe40005800000 */
[----:B------:R-:W-:-:S03]  /*11920*/  SEL R214, RZ, 0x1, P3 ;  /* 0x00000001ffd67807 */ /* 0x000fc60001800000 */
[----:B------:R-:W-:-:S04]  /*11930*/  FMUL.FTZ R202, R29, R202 ;  /* 0x000000ca1dca7220 */ /* 0x000fc80000410000 */
[----:B------:R-:W-:-:S07]  /*11940*/  @P1 FADD.FTZ R202, R69, R202 ;  /* 0x000000ca45ca1221 */ /* 0x000fce0000010000 */
.L_x_4073:
[----:B------:R-:W-:Y:S05]  /*11950*/  BSYNC B2 ;  /* 0x0000000000027941 */ /* 0x000fea0003800000 */
.L_x_4071:
        /* <DEDUP_REMOVED lines=9> */
.L_x_4082:
        /* <DEDUP_REMOVED lines=12> */
.L_x_4085:
[----:B------:R-:W-:-:S07]  /*11ab0*/  IMAD.MOV.U32 R205, RZ, RZ, R228 ;  /* 0x000000ffffcd7224 */ /* 0x000fce00078e00e4 */
.L_x_4086:
[----:B------:R-:W-:Y:S05]  /*11ac0*/  BSYNC B3 ;  /* 0x0000000000037941 */ /* 0x000fea0003800000 */
.L_x_4084:
        /* <DEDUP_REMOVED lines=16> */
.L_x_4090:
[----:B------:R-:W-:Y:S05]  /*11bd0*/  BSYNC B4 ;  /* 0x0000000000047941 */ /* 0x000fea0003800000 */
.L_x_4089:
        /* <DEDUP_REMOVED lines=44> */
.L_x_4088:
[----:B------:R-:W-:Y:S05]  /*11ea0*/  BSYNC B3 ;  /* 0x0000000000037941 */ /* 0x000fea0003800000 */
.L_x_4087:
        /* <DEDUP_REMOVED lines=14> */
.L_x_4083:
[----:B------:R-:W-:Y:S05]  /*11f90*/  BSYNC B2 ;  /* 0x0000000000027941 */ /* 0x000fea0003800000 */
.L_x_4081:
        /* <DEDUP_REMOVED lines=29> */
.L_x_4092:
[----:B------:R-:W-:Y:S05]  /*12170*/  BSYNC B2 ;  /* 0x0000000000027941 */ /* 0x000fea0003800000 */
.L_x_4091:
[----:B------:R-:W-:Y:S01]  /*12180*/  IADD3 R230, R230, 0x20, RZ ;  /* 0x00000020e6e67810 */ /* 0x000fe20007ffe0ff */
[----:B------:R-:W-:-:S07]  /*12190*/  VIADD R229, R229, 0x20 ;  /* 0x00000020e5e57836 */ /* 0x000fce0000000000 */
.L_x_4010:
[----:B------:R-:W-:Y:S05]  /*121a0*/  BSYNC B1 ;  /* 0x0000000000017941 */ /* 0x000fea0003800000 */
.L_x_4009:
        /* <DEDUP_REMOVED lines=20> */
.L_x_4096:
        /* <DEDUP_REMOVED lines=12> */
.L_x_4099:
[----:B------:R-:W-:-:S07]  /*123b0*/  MOV R204, R228 ;  /* 0x000000e400cc7202 */ /* 0x000fce0000000f00 */
.L_x_4100:
[----:B------:R-:W-:Y:S05]  /*123c0*/  BSYNC B3 ;  /* 0x0000000000037941 */ /* 0x000fea0003800000 */
.L_x_4098:
        /* <DEDUP_REMOVED lines=16> */
.L_x_4104:
[----:B------:R-:W-:Y:S05]  /*124d0*/  BSYNC B4 ;  /* 0x0000000000047941 */ /* 0x000fea0003800000 */
.L_x_4103:
        /* <DEDUP_REMOVED lines=44> */
.L_x_4102:
[----:B------:R-:W-:Y:S05]  /*127a0*/  BSYNC B3 ;  /* 0x0000000000037941 */ /* 0x000fea0003800000 */
.L_x_4101:
        /* <DEDUP_REMOVED lines=12> */
.L_x_4097:
[----:B------:R-:W-:Y:S05]  /*12870*/  BSYNC B2 ;  /* 0x0000000000027941 */ /* 0x000fea0003800000 */
.L_x_4095:
        /* <DEDUP_REMOVED lines=9> */
.L_x_4106:
        /* <DEDUP_REMOVED lines=12> */
.L_x_4109:
[----:B------:R-:W-:-:S07]  /*129d0*/  MOV R210, R228 ;  /* 0x000000e400d27202 */ /* 0x000fce0000000f00 */
.L_x_4110:
[----:B------:R-:W-:Y:S05]  /*129e0*/  BSYNC B3 ;  /* 0x0000000000037941 */ /* 0x000fea0003800000 */
.L_x_4108:
        /* <DEDUP_REMOVED lines=16> */
.L_x_4114:
[----:B------:R-:W-:Y:S05]  /*12af0*/  BSYNC B4 ;  /* 0x0000000000047941 */ /* 0x000fea0003800000 */
.L_x_4113:
        /* <DEDUP_REMOVED lines=44> */
.L_x_4112:
[----:B------:R-:W-:Y:S05]  /*12dc0*/  BSYNC B3 ;  /* 0x0000000000037941 */ /* 0x000fea0003800000 */
.L_x_4111:
        /* <DEDUP_REMOVED lines=14> */
.L_x_4107:
[----:B------:R-:W-:Y:S05]  /*12eb0*/  BSYNC B2 ;  /* 0x0000000000027941 */ /* 0x000fea0003800000 */
.L_x_4105:
        /* <DEDUP_REMOVED lines=8> */
.L_x_4116:
        /* <DEDUP_REMOVED lines=12> */
.L_x_4119:
[----:B------:R-:W-:-:S07]  /*13000*/  MOV R206, R228 ;  /* 0x000000e400ce7202 */ /* 0x000fce0000000f00 */
.L_x_4120:
[----:B------:R-:W-:Y:S05]  /*13010*/  BSYNC B3 ;  /* 0x0000000000037941 */ /* 0x000fea0003800000 */
.L_x_4118:
        /* <DEDUP_REMOVED lines=16> */
.L_x_4124:
[----:B------:R-:W-:Y:S05]  /*13120*/  BSYNC B4 ;  /* 0x0000000000047941 */ /* 0x000fea0003800000 */
.L_x_4123:
        /* <DEDUP_REMOVED lines=44> */
.L_x_4122:
[----:B------:R-:W-:Y:S05]  /*133f0*/  BSYNC B3 ;  /* 0x0000000000037941 */ /* 0x000fea0003800000 */
.L_x_4121:
[----:B------:R-:W-:Y:S01]  /*13400*/  I2FP.F32.U32 R69, R206 ;  /* 0x000000ce00457245 */ /* 0x000fe20000201000 */
[----:B------:R-:W-:Y:S01]  /*13410*/  IMAD.MOV.U32 R70, RZ, RZ, 0x2f800000 ;  /* 0x2f800000ff467424 */ /* 0x000fe200078e00ff */
[----:B-----5:R-:W-:-:S03]  /*13420*/  SHF.L.U32 R71, R61, 0x10, RZ ;  /* 0x000000103d477819 */ /* 0x020fc600000006ff */
[----:B------:R-:W-:Y:S02]  /*13430*/  FFMA.FTZ R69, R69, R70, 1.1641532182693481445e-10 ;  /* 0x2f00000045457423 */ /* 0x000fe40000010046 */
[----:B------:R-:W-:-:S03]  /*13440*/  FMUL.FTZ R71, R71, UR13 ;  /* 0x0000000d47477c20 */ /* 0x000fc60008410000 */
[----:B------:R-:W-:Y:S01]  /*13450*/  FSETP.GTU.FTZ.AND P3, PT, R69, UR10, PT ;  /* 0x0000000a45007c0b */ /* 0x000fe2000bf7c000 */
[----:B------:R-:W-:Y:S01]  /*13460*/  FMUL.FTZ R71, R71, UR12 ;  /* 0x0000000c47477c20 */ /* 0x000fe20008410000 */
[----:B------:R-:W-:Y:S02]  /*13470*/  @P1 IMAD.U32 R69, R65, 0x10000, RZ ;  /* 0x0001000041451824 */ /* 0x000fe400078e00ff */
[----:B------:R-:W-:Y:S02]  /*13480*/  SEL R218, RZ, 0x1, P3 ;  /* 0x00000001ffda7807 */ /* 0x000fe40001800000 */
[----:B------:R-:W-:-:S05]  /*13490*/  FSEL R206, R71, RZ, !P3 ;  /* 0x000000ff47ce7208 */ /* 0x000fca0005800000 */
[----:B------:R-:W-:-:S04]  /*134a0*/  FMUL.FTZ R206, R27, R206 ;  /* 0x000000ce1bce7220 */ /* 0x000fc80000410000 */
[----:B------:R-:W-:-:S07]  /*134b0*/  @P1 FADD.FTZ R206, R69, R206 ;  /* 0x000000ce45ce1221 */ /* 0x000fce0000010000 */
.L_x_4117:
[----:B------:R-:W-:Y:S05]  /*134c0*/  BSYNC B2 ;  /* 0x0000000000027941 */ /* 0x000fea0003800000 */
.L_x_4115:
        /* <DEDUP_REMOVED lines=9> */
.L_x_4126:
        /* <DEDUP_REMOVED lines=12> */
.L_x_4129:
[----:B------:R-:W-:-:S07]  /*13620*/  MOV R213, R228 ;  /* 0x000000e400d57202 */ /* 0x000fce0000000f00 */
.L_x_4130:
[----:B------:R-:W-:Y:S05]  /*13630*/  BSYNC B3 ;  /* 0x0000000000037941 */ /* 0x000fea0003800000 */
.L_x_4128:
        /* <DEDUP_REMOVED lines=16> */
.L_x_4134:
[----:B------:R-:W-:Y:S05]  /*13740*/  BSYNC B4 ;  /* 0x0000000000047941 */ /* 0x000fea0003800000 */
.L_x_4133:
        /* <DEDUP_REMOVED lines=44> */
.L_x_4132:
[----:B------:R-:W-:Y:S05]  /*13a10*/  BSYNC B3 ;  /* 0x0000000000037941 */ /* 0x000fea0003800000 */
.L_x_4131:
        /* <DEDUP_REMOVED lines=14> */
.L_x_4127:
[----:B------:R-:W-:Y:S05]  /*13b00*/  BSYNC B2 ;  /* 0x0000000000027941 */ /* 0x000fea0003800000 */
.L_x_4125:
        /* <DEDUP_REMOVED lines=8> */
.L_x_4136:
        /* <DEDUP_REMOVED lines=12> */
.L_x_4139:
[----:B------:R-:W-:-:S07]  /*13c50*/  MOV R208, R228 ;  /* 0x000000e400d07202 */ /* 0x000fce0000000f00 */
.L_x_4140:
[----:B------:R-:W-:Y:S05]  /*13c60*/  BSYNC B3 ;  /* 0x0000000000037941 */ /* 0x000fea0003800000 */
.L_x_4138:
        /* <DEDUP_REMOVED lines=16> */
.L_x_4144:
[----:B------:R-:W-:Y:S05]  /*13d70*/  BSYNC B4 ;  /* 0x0000000000047941 */ /* 0x000fea0003800000 */
.L_x_4143:
        /* <DEDUP_REMOVED lines=44> */
.L_x_4142:
[----:B------:R-:W-:Y:S05]  /*14040*/  BSYNC B3 ;  /* 0x0000000000037941 */ /* 0x000fea0003800000 */
.L_x_4141:
        /* <DEDUP_REMOVED lines=12> */
.L_x_4137:
[----:B------:R-:W-:Y:S05]  /*14110*/  BSYNC B2 ;  /* 0x0000000000027941 */ /* 0x000fea0003800000 */
.L_x_4135:
        /* <DEDUP_REMOVED lines=9> */
.L_x_4146:
        /* <DEDUP_REMOVED lines=12> */
.L_x_4149:
[----:B------:R-:W-:-:S07]  /*14270*/  MOV R213, R228 ;  /* 0x000000e400d57202 */ /* 0x000fce0000000f00 */
.L_x_4150:
[----:B------:R-:W-:Y:S05]  /*14280*/  BSYNC B3 ;  /* 0x0000000000037941 */ /* 0x000fea0003800000 */
.L_x_4148:
        /* <DEDUP_REMOVED lines=16> */
.L_x_4154:
[----:B------:R-:W-:Y:S05]  /*14390*/  BSYNC B4 ;  /* 0x0000000000047941 */ /* 0x000fea0003800000 */
.L_x_4153:
        /* <DEDUP_REMOVED lines=44> */
.L_x_4152:
[----:B------:R-:W-:Y:S05]  /*14660*/  BSYNC B3 ;  /* 0x0000000000037941 */ /* 0x000fea0003800000 */
.L_x_4151:
        /* <DEDUP_REMOVED lines=14> */
.L_x_4147:
[----:B------:R-:W-:Y:S05]  /*14750*/  BSYNC B2 ;  /* 0x0000000000027941 */ /* 0x000fea0003800000 */
.L_x_4145:
        /* <DEDUP_REMOVED lines=8> */
.L_x_4156:
        /* <DEDUP_REMOVED lines=12> */
.L_x_4159:
[----:B------:R-:W-:-:S07]  /*148a0*/  MOV R210, R228 ;  /* 0x000000e400d27202 */ /* 0x000fce0000000f00 */
.L_x_4160:
[----:B------:R-:W-:Y:S05]  /*148b0*/  BSYNC B3 ;  /* 0x0000000000037941 */ /* 0x000fea0003800000 */
.L_x_4158:
        /* <DEDUP_REMOVED lines=16> */
.L_x_4164:
[----:B------:R-:W-:Y:S05]  /*149c0*/  BSYNC B4 ;  /* 0x0000000000047941 */ /* 0x000fea0003800000 */
.L_x_4163:
        /* <DEDUP_REMOVED lines=44> */
.L_x_4162:
[----:B------:R-:W-:Y:S05]  /*14c90*/  BSYNC B3 ;  /* 0x0000000000037941 */ /* 0x000fea0003800000 */
.L_x_4161:
        /* <DEDUP_REMOVED lines=12> */
.L_x_4157:
[----:B------:R-:W-:Y:S05]  /*14d60*/  BSYNC B2 ;  /* 0x0000000000027941 */ /* 0x000fea0003800000 */
.L_x_4155:
        /* <DEDUP_REMOVED lines=9> */
.L_x_4166:
        /* <DEDUP_REMOVED lines=12> */
.L_x_4169:
[----:B------:R-:W-:-:S07]  /*14ec0*/  MOV R231, R228 ;  /* 0x000000e400e77202 */ /* 0x000fce0000000f00 */
.L_x_4170:
[----:B------:R-:W-:Y:S05]  /*14ed0*/  BSYNC B3 ;  /* 0x0000000000037941 */ /* 0x000fea0003800000 */
.L_x_4168:
        /* <DEDUP_REMOVED lines=16> */
.L_x_4174:
[----:B------:R-:W-:Y:S05]  /*14fe0*/  BSYNC B4 ;  /* 0x0000000000047941 */ /* 0x000fea0003800000 */
.L_x_4173:
        /* <DEDUP_REMOVED lines=44> */
.L_x_4172:
[----:B------:R-:W-:Y:S05]  /*152b0*/  BSYNC B3 ;  /* 0x0000000000037941 */ /* 0x000fea0003800000 */
.L_x_4171:
        /* <DEDUP_REMOVED lines=14> */
.L_x_4167:
[----:B------:R-:W-:Y:S05]  /*153a0*/  BSYNC B2 ;  /* 0x0000000000027941 */ /* 0x000fea0003800000 */
.L_x_4165:
        /* <DEDUP_REMOVED lines=28> */
.L_x_4094:
[----:B------:R-:W-:Y:S05]  /*15570*/  BSYNC B1 ;  /* 0x0000000000017941 */ /* 0x000fea0003800000 */
.L_x_4093:
[----:B0123--:R-:W-:Y:S01]  /*15580*/  FADD.FTZ R69, RZ, R129 ;  /* 0x00000081ff457221 */ /* 0x00ffe20000010000 */
        /* <DEDUP_REMOVED lines=9> */
[----:B------:R-:W-:Y:S01]  /*15620*/  FADD.FTZ R68, R126, R69 ;  /* 0x000000457e447221 */ /* 0x000fe20000010000 */
[----:B------:R-:W-:-:S02]  /*15630*/  LOP3.LUT R49, R49, 0xfffffffe, RZ, 0xc0, !PT ;  /* 0xfffffffe31317812 */ /* 0x000fc400078ec0ff */
[----:B------:R-:W-:Y:S01]  /*15640*/  SHF.R.S32.HI R229, RZ, 0x1f, R50 ;  /* 0x0000001fffe57819 */ /* 0x000fe20000011432 */
        /* <DEDUP_REMOVED lines=165> */
.L_x_4200:
[----:B------:R-:W-:Y:S01]  /*160a0*/  LOP3.LUT P1, RZ, R56, 0x1f, RZ, 0xc0, !PT ;  /* 0x0000001f38ff7812 */ /* 0x000fe2000782c0ff */
[----:B------:R-:W-:Y:S01]  /*160b0*/  FMUL.FTZ R68, R231, R231 ;  /* 0x000000e7e7447220 */ /* 0x000fe20000410000 */
[----:B------:R-:W-:Y:S01]  /*160c0*/  PLOP3.LUT P0, PT, PT, PT, UP0, 0x40, 0x0 ;  /* 0x000000000000781c */ /* 0x000fe20003f0e808 */
[----:B-1----:R-:W-:Y:S01]  /*160d0*/  FADD.FTZ R233, R232, R233 ;  /* 0x000000e9e8e97221 */ /* 0x002fe20000010000 */
[----:B------:R-:W-:Y:S02]  /*160e0*/  BSSY B1, `(.L_x_4176) ;  /* 0x00000eb000017945 */ /* 0x000fe40003800000 */
[----:B------:R-:W-:Y:S01]  /*160f0*/  FSEL R235, R68, RZ, !P0 ;  /* 0x000000ff44eb7208 */ /* 0x000fe20004000000 */
[----:B------:R-:W-:-:S06]  /*16100*/  FFMA.FTZ R230, R233, R230, UR11 ;  /* 0x0000000be9e67e23 */ /* 0x000fcc00080100e6 */
[----:B------:R-:W1:Y:S02]  /*16110*/  @!P1 LDC.64 R68, c[0x0][0x250] ;  /* 0x00009400ff449b82 */ /* 0x000e640000000a00 */
[----:B-1----:R-:W-:-:S04]  /*16120*/  @!P1 LEA R70, P0, R50, R68, 0x2 ;  /* 0x0000004432469211 */ /* 0x002fc800078010ff */
[C---:B------:R-:W-:Y:S02]  /*16130*/  @!P1 LEA.HI.X R71, R50.reuse, R69, R229, 0x2, P0 ;  /* 0x0000004532479211 */ /* 0x040fe400000f14e5 */
[----:B------:R-:W1:Y:S03]  /*16140*/  @!P1 LDC.64 R68, c[0x0][0x258] ;  /* 0x00009600ff449b82 */ /* 0x000e660000000a00 */
[----:B------:R2:W-:Y:S01]  /*16150*/  @!P1 STG.E desc[UR6][R70.64], R231 ;  /* 0x000000e746009986 */ /* 0x0005e2000c101906 */
[----:B-1----:R-:W-:-:S04]  /*16160*/  @!P1 LEA R68, P0, R50, R68, 0x2 ;  /* 0x0000004432449211 */ /* 0x002fc800078010ff */
[----:B------:R-:W-:Y:S01]  /*16170*/  @!P1 LEA.HI.X R69, R50, R69, R229, 0x2, P0 ;  /* 0x0000004532459211 */ /* 0x000fe200000f14e5 */
[----:B------:R-:W-:Y:S01]  /*16180*/  FADD.FTZ R229, R230, R235 ;  /* 0x000000ebe6e57221 */ /* 0x000fe20000010000 */
[----:B-----5:R-:W-:-:S05]  /*16190*/  ISETP.GE.AND P0, PT, R225, 0x1, PT ;  /* 0x00000001e100780c */ /* 0x020fca0003f06270 */
[----:B------:R-:W1:Y:S02]  /*161a0*/  MUFU.RSQ R229, R229 ;  /* 0x000000e500e57308 */ /* 0x000e640000001400 */
[----:B-1----:R2:W-:Y:S06]  /*161b0*/  @!P1 STG.E desc[UR6][R68.64], R229 ;  /* 0x000000e544009986 */ /* 0x0025ec000c101906 */
[----:B------:R-:W-:Y:S05]  /*161c0*/  @!P0 BRA `(.L_x_4177) ;  /* 0x0000000c00708947 */ /* 0x000fea0003800000 */
[----:B------:R-:W-:Y:S01]  /*161d0*/  VIADD R52, R225, 0xffffffff ;  /* 0xffffffffe1347836 */ /* 0x000fe20000000000 */
[----:B------:R-:W-:Y:S01]  /*161e0*/  PLOP3.LUT P0, PT, PT, PT, UP0, 0x40, 0x0 ;  /* 0x000000000000781c */ /* 0x000fe20003f0e808 */
[----:B------:R-:W-:Y:S02]  /*161f0*/  BSSY B2, `(.L_x_4178) ;  /* 0x0000028000027945 */ /* 0x000fe40003800000 */
[----:B------:R-:W-:Y:S01]  /*16200*/  IMAD R227, R52, R227, RZ ;  /* 0x000000e334e37224 */ /* 0x000fe200078e02ff */
[----:B------:R-:W-:Y:S02]  /*16210*/  LOP3.LUT R52, R56, 0x1f, RZ, 0xc0, !PT ;  /* 0x0000001f38347812 */ /* 0x000fe400078ec0ff */
[----:B------:R-:W-:Y:S02]  /*16220*/  FSEL R225, R231, RZ, P0 ;  /* 0x000000ffe7e17208 */ /* 0x000fe40000000000 */
[----:B--2---:R-:W-:-:S04]  /*16230*/  SHF.R.S32.HI R68, RZ, 0x1f, R227 ;  /* 0x0000001fff447819 */ /* 0x004fc800000114e3 */
[----:B------:R-:W-:-:S04]  /*16240*/  LEA.HI R227, R68, R227, RZ, 0x3 ;  /* 0x000000e344e37211 */ /* 0x000fc800078f18ff */
[----:B------:R-:W-:Y:S01]  /*16250*/  LEA.HI.SX32 R227, R227, R52, 0x1d ;  /* 0x00000034e3e37211 */ /* 0x000fe200078feaff */
[----:B------:R-:W-:Y:S06]  /*16260*/  @!P5 BRA `(.L_x_4179) ;  /* 0x000000000080d947 */ /* 0x000fec0003800000 */
[----:B------:R-:W1:Y:S01]  /*16270*/  LDC.64 R230, c[0x0][0x2b8] ;  /* 0x0000ae00ffe67b82 */ /* 0x000e620000000a00 */
[--C-:B------:R-:W-:Y:S01]  /*16280*/  FADD.FTZ R68, R129, -R225.reuse ;  /* 0x800000e181447221 */ /* 0x100fe20000010000 */
[--C-:B------:R-:W-:Y:S01]  /*16290*/  FADD.FTZ R70, R128, -R225.reuse ;  /* 0x800000e180467221 */ /* 0x100fe20000010000 */
[--C-:B0-----:R-:W-:Y:S01]  /*162a0*/  FADD.FTZ R232, R127, -R225.reuse ;  /* 0x800000e17fe87221 */ /* 0x101fe20000010000 */
        /* <DEDUP_REMOVED lines=28> */
.L_x_4179:
[----:B------:R-:W-:Y:S05]  /*16470*/  BSYNC B2 ;  /* 0x0000000000027941 */ /* 0x000fea0003800000 */
.L_x_4178:
[----:B------:R-:W-:Y:S01]  /*16480*/  LOP3.LUT P0, RZ, R49, 0x20, RZ, 0xc0, !PT ;  /* 0x0000002031ff7812 */ /* 0x000fe2000780c0ff */
[----:B------:R-:W-:-:S12]  /*16490*/  BSSY B2, `(.L_x_4180) ;  /* 0x0000022000027945 */ /* 0x000fd80003800000 */
[----:B------:R-:W-:Y:S05]  /*164a0*/  @!P0 BRA `(.L_x_4181) ;  /* 0x0000000000808947 */ /* 0x000fea0003800000 */
[----:B-1----:R-:W1:Y:S01]  /*164b0*/  LDC.64 R230, c[0x0][0x2b8] ;  /* 0x0000ae00ffe67b82 */ /* 0x002e620000000a00 */
        /* <DEDUP_REMOVED lines=31> */
.L_x_4181:
[----:B------:R-:W-:Y:S05]  /*166b0*/  BSYNC B2 ;  /* 0x0000000000027941 */ /* 0x000fea0003800000 */
.L_x_4180:
[----:B------:R-:W-:Y:S01]  /*166c0*/  LOP3.LUT P0, RZ, R49, 0x10, RZ, 0xc0, !PT ;  /* 0x0000001031ff7812 */ /* 0x000fe2000780c0ff */
[----:B------:R-:W-:-:S12]  /*166d0*/  BSSY B2, `(.L_x_4182) ;  /* 0x0000022000027945 */ /* 0x000fd80003800000 */
[----:B------:R-:W-:Y:S05]  /*166e0*/  @!P0 BRA `(.L_x_4183) ;  /* 0x0000000000808947 */ /* 0x000fea0003800000 */
[----:B-12---:R-:W1:Y:S01]  /*166f0*/  LDC.64 R230, c[0x0][0x2b8] ;  /* 0x0000ae00ffe67b82 */ /* 0x006e620000000a00 */
        /* <DEDUP_REMOVED lines=31> */
.L_x_4183:
[----:B------:R-:W-:Y:S05]  /*168f0*/  BSYNC B2 ;  /* 0x0000000000027941 */ /* 0x000fea0003800000 */
.L_x_4182:
[----:B------:R-:W-:Y:S01]  /*16900*/  LOP3.LUT P0, RZ, R49, 0x8, RZ, 0xc0, !PT ;  /* 0x0000000831ff7812 */ /* 0x000fe2000780c0ff */
[----:B------:R-:W-:-:S12]  /*16910*/  BSSY B2, `(.L_x_4184) ;  /* 0x0000022000027945 */ /* 0x000fd80003800000 */
[----:B------:R-:W-:Y:S05]  /*16920*/  @!P0 BRA `(.L_x_4185) ;  /* 0x0000000000808947 */ /* 0x000fea0003800000 */
[----:B-123--:R-:W1:Y:S01]  /*16930*/  LDC.64 R230, c[0x0][0x2b8] ;  /* 0x0000ae00ffe67b82 */ /* 0x00ee620000000a00 */
        /* <DEDUP_REMOVED lines=31> */
.L_x_4185:
[----:B------:R-:W-:Y:S05]  /*16b30*/  BSYNC B2 ;  /* 0x0000000000027941 */ /* 0x000fea0003800000 */
.L_x_4184:
[----:B------:R-:W-:Y:S01]  /*16b40*/  LOP3.LUT P0, RZ, R49, 0x4, RZ, 0xc0, !PT ;  /* 0x0000000431ff7812 */ /* 0x000fe2000780c0ff */
[----:B------:R-:W-:-:S12]  /*16b50*/  BSSY B2, `(.L_x_4186) ;  /* 0x0000022000027945 */ /* 0x000fd80003800000 */
[----:B------:R-:W-:Y:S05]  /*16b60*/  @!P0 BRA `(.L_x_4187) ;  /* 0x0000000000808947 */ /* 0x000fea0003800000 */
[----:B-1234-:R-:W1:Y:S01]  /*16b70*/  LDC.64 R230, c[0x0][0x2b8] ;  /* 0x0000ae00ffe67b82 */ /* 0x01ee620000000a00 */
        /* <DEDUP_REMOVED lines=31> */
.L_x_4187:
[----:B------:R-:W-:Y:S05]  /*16d70*/  BSYNC B2 ;  /* 0x0000000000027941 */ /* 0x000fea0003800000 */
.L_x_4186:
        /* <DEDUP_REMOVED lines=33> */
.L_x_4177:
[----:B------:R-:W-:Y:S05]  /*16f90*/  BSYNC B1 ;  /* 0x0000000000017941 */ /* 0x000fea0003800000 */
.L_x_4176:
[----:B01234-:R-:W0:Y:S02]  /*16fa0*/  LDC.64 R68, c[0x0][0x210] ;  /* 0x00008400ff447b82 */ /* 0x01fe240000000a00 */
[----:B0-----:R-:W-:-:S05]  /*16fb0*/  IMAD R50, R68, 0x4, R50 ;  /* 0x0000000444327824 */ /* 0x001fca00078e0232 */
[----:B------:R-:W-:-:S13]  /*16fc0*/  ISETP.GE.AND P0, PT, R50, R69, PT ;  /* 0x000000453200720c */ /* 0x000fda0003f06270 */
[----:B------:R-:W-:Y:S05]  /*16fd0*/  @!P0 BRA `(.L_x_4188) ;  /* 0xfffffeac00188947 */ /* 0x000fea000383ffff */
[----:B------:R-:W-:Y:S05]  /*16fe0*/  BSYNC B0 ;  /* 0x0000000000007941 */ /* 0x000fea0003800000 */
.L_x_3672:
[----:B------:R-:W-:Y:S05]  /*16ff0*/  EXIT ;  /* 0x000000000000794d */ /* 0x000fea0003800000 */
.L_x_4175:
        /* <DEDUP_REMOVED lines=8> */
.L_x_4190:
[----:B------:R-:W-:Y:S05]  /*17080*/  BSYNC B1 ;  /* 0x0000000000017941 */ /* 0x000fea0003800000 */
.L_x_4189:
        /* <DEDUP_REMOVED lines=9> */
.L_x_4191:
[----:B------:R-:W-:Y:S02]  /*17120*/  IMAD.MOV.U32 R236, RZ, RZ, 0x4 ;  /* 0x00000004ffec7424 */ /* 0x000fe400078e00ff */
[----:B------:R-:W-:-:S04]  /*17130*/  IMAD.MOV.U32 R70, RZ, RZ, R233 ;  /* 0x000000ffff467224 */ /* 0x000fc800078e00e9 */
[----:B------:R-:W-:-:S05]  /*17140*/  FADD.FTZ R70, R69, R70 ;  /* 0x0000004645467221 */ /* 0x000fca0000010000 */
[----:B------:R-:W-:-:S07]  /*17150*/  MOV R235, R70 ;  /* 0x0000004600eb7202 */ /* 0x000fce0000000f00 */
[----:B------:R-:W-:Y:S05]  /*17160*/  WARPSYNC.COLLECTIVE R234, `(.L_x_4192) ;  /* 0x00000000ea087348 */ /* 0x000fea0003c00000 */
[----:B------:R0:W1:Y:S02]  /*17170*/  SHFL.BFLY P6, R233, R235, R236, R237 ;  /* 0x0c0000ecebe97389 */ /* 0x00006400000c00ed */
[----:B01----:R-:W-:Y:S01]  /*17180*/  ENDCOLLECTIVE ;  /* 0x000000000000791b */ /* 0x003fe20003800000 */
.L_x_4192:
[----:B------:R-:W-:Y:S01]  /*17190*/  HFMA2.MMA R236, -RZ, RZ, 0, 4.76837158203125e-07 ;  /* 0x00000008ffec7435 */ /* 0x000fe200000001ff */
[----:B------:R-:W-:-:S05]  /*171a0*/  MOV R71, R233 ;  /* 0x000000e900477202 */ /* 0x000fca0000000f00 */
[----:B------:R-:W-:-:S04]  /*171b0*/  FADD.FTZ R71, R70, R71 ;  /* 0x0000004746477221 */ /* 0x000fc80000010000 */
[----:B------:R-:W-:-:S07]  /*171c0*/  IMAD.MOV.U32 R235, RZ, RZ, R71 ;  /* 0x000000ffffeb7224 */ /* 0x000fce00078e0047 */
[----:B------:R-:W-:Y:S05]  /*171d0*/  WARPSYNC.COLLECTIVE R234, `(.L_x_4193) ;  /* 0x00000000ea087348 */ /* 0x000fea0003c00000 */
[----:B------:R0:W1:Y:S02]  /*171e0*/  SHFL.BFLY P6, R233, R235, R236, R237 ;  /* 0x0c0000ecebe97389 */ /* 0x00006400000c00ed */
[----:B01----:R-:W-:Y:S01]  /*171f0*/  ENDCOLLECTIVE ;  /* 0x000000000000791b */ /* 0x003fe20003800000 */
.L_x_4193:
        /* <DEDUP_REMOVED lines=8> */
.L_x_4194:
        /* <DEDUP_REMOVED lines=105> */
.L_x_4195:
[----:B------:R-:W-:Y:S02]  /*17910*/  IMAD.MOV.U32 R236, RZ, RZ, 0x2 ;  /* 0x00000002ffec7424 */ /* 0x000fe400078e00ff */
[----:B------:R-:W-:-:S04]  /*17920*/  IMAD.MOV.U32 R69, RZ, RZ, R233 ;  /* 0x000000ffff457224 */ /* 0x000fc800078e00e9 */
[----:B------:R-:W-:-:S05]  /*17930*/  FADD.FTZ R69, R68, R69 ;  /* 0x0000004544457221 */ /* 0x000fca0000010000 */
[----:B------:R-:W-:-:S07]  /*17940*/  MOV R235, R69 ;  /* 0x0000004500eb7202 */ /* 0x000fce0000000f00 */
[----:B------:R-:W-:Y:S05]  /*17950*/  WARPSYNC.COLLECTIVE R234, `(.L_x_4196) ;  /* 0x00000000ea087348 */ /* 0x000fea0003c00000 */
[----:B------:R0:W1:Y:S02]  /*17960*/  SHFL.BFLY P6, R233, R235, R236, R237 ;  /* 0x0c0000ecebe97389 */ /* 0x00006400000c00ed */
[----:B01----:R-:W-:Y:S01]  /*17970*/  ENDCOLLECTIVE ;  /* 0x000000000000791b */ /* 0x003fe20003800000 */
.L_x_4196:
[----:B------:R-:W-:Y:S01]  /*17980*/  HFMA2.MMA R236, -RZ, RZ, 0, 2.384185791015625e-07 ;  /* 0x00000004ffec7435 */ /* 0x000fe200000001ff */
[----:B------:R-:W-:-:S05]  /*17990*/  MOV R70, R233 ;  /* 0x000000e900467202 */ /* 0x000fca0000000f00 */
[----:B------:R-:W-:-:S04]  /*179a0*/  FADD.FTZ R70, R69, R70 ;  /* 0x0000004645467221 */ /* 0x000fc80000010000 */
[----:B------:R-:W-:-:S07]  /*179b0*/  IMAD.MOV.U32 R235, RZ, RZ, R70 ;  /* 0x000000ffffeb7224 */ /* 0x000fce00078e0046 */
[----:B------:R-:W-:Y:S05]  /*179c0*/  WARPSYNC.COLLECTIVE R234, `(.L_x_4197) ;  /* 0x00000000ea087348 */ /* 0x000fea0003c00000 */
[----:B------:R0:W1:Y:S02]  /*179d0*/  SHFL.BFLY P6, R233, R235, R236, R237 ;  /* 0x0c0000ecebe97389 */ /* 0x00006400000c00ed */
[----:B01----:R-:W-:Y:S01]  /*179e0*/  ENDCOLLECTIVE ;  /* 0x000000000000791b */ /* 0x003fe20003800000 */
.L_x_4197:
[----:B------:R-:W-:Y:S02]  /*179f0*/  IMAD.MOV.U32 R236, RZ, RZ, 0x8 ;  /* 0x00000008ffec7424 */ /* 0x000fe400078e00ff */
[----:B------:R-:W-:-:S04]  /*17a00*/  IMAD.MOV.U32 R71, RZ, RZ, R233 ;  /* 0x000000ffff477224 */ /* 0x000fc800078e00e9 */
[----:B------:R-:W-:-:S05]  /*17a10*/  FADD.FTZ R71, R70, R71 ;  /* 0x0000004746477221 */ /* 0x000fca0000010000 */
[----:B------:R-:W-:-:S07]  /*17a20*/  MOV R235, R71 ;  /* 0x0000004700eb7202 */ /* 0x000fce0000000f00 */
[----:B------:R-:W-:Y:S05]  /*17a30*/  WARPSYNC.COLLECTIVE R234, `(.L_x_4198) ;  /* 0x00000000ea087348 */ /* 0x000fea0003c00000 */
[----:B------:R0:W1:Y:S02]  /*17a40*/  SHFL.BFLY P6, R233, R235, R236, R237 ;  /* 0x0c0000ecebe97389 */ /* 0x00006400000c00ed */
[----:B01----:R-:W-:Y:S01]  /*17a50*/  ENDCOLLECTIVE ;  /* 0x000000000000791b */ /* 0x003fe20003800000 */
.L_x_4198:
[----:B------:R-:W-:Y:S01]  /*17a60*/  HFMA2.MMA R236, -RZ, RZ, 0, 9.5367431640625e-07 ;  /* 0x00000010ffec7435 */ /* 0x000fe200000001ff */
[----:B------:R-:W-:-:S05]  /*17a70*/  MOV R232, R233 ;  /* 0x000000e900e87202 */ /* 0x000fca0000000f00 */
[----:B------:R-:W-:-:S04]  /*17a80*/  FADD.FTZ R232, R71, R232 ;  /* 0x000000e847e87221 */ /* 0x000fc80000010000 */
[----:B------:R-:W-:-:S07]  /*17a90*/  IMAD.MOV.U32 R235, RZ, RZ, R232 ;  /* 0x000000ffffeb7224 */ /* 0x000fce00078e00e8 */
[----:B------:R-:W-:Y:S05]  /*17aa0*/  WARPSYNC.COLLECTIVE R234, `(.L_x_4199) ;  /* 0x00000000ea087348 */ /* 0x000fea0003c00000 */
[----:B------:R0:W1:Y:S02]  /*17ab0*/  SHFL.BFLY P6, R233, R235, R236, R237 ;  /* 0x0c0000ecebe97389 */ /* 0x00006400000c00ed */
[----:B01----:R-:W-:Y:S01]  /*17ac0*/  ENDCOLLECTIVE ;  /* 0x000000000000791b */ /* 0x003fe20003800000 */
.L_x_4199:
[----:B------:R-:W-:Y:S05]  /*17ad0*/  BRA `(.L_x_4200) ;  /* 0xffffffe400707947 */ /* 0x000fea000383ffff */
.L_x_4201:
        /* <DEDUP_REMOVED lines=10> */
.L_x_44349:


//--------------------- .text._ZN10layer_norm13ln_fwd_kernelINS_13Kernel_traitsI13__nv_bfloat16S2_S2_S2_fjLj1536ELj1ELj4ELj1ELj16ENS_18Kernel_traits_baseILj1536ES2_S2_S2_S2_fjLj128EEEEELb1ELb1ELb1ELb1EEEvNS_9FwdParamsE --------------------------
	.section	.text._ZN10layer_norm13ln_fwd_kernelINS_13Kernel_traitsI13__nv_bfloat16S2_S2_S2_fjLj1536ELj1ELj4ELj1ELj16ENS_18Kernel_traits_baseILj1536ES2_S2_S2_S2_fjLj128EEEEELb1ELb1ELb1ELb1EEEvNS_9FwdParamsE,"ax",@progbits
	.align	128
        .global         _ZN10layer_norm13ln_fwd_kernelINS_13Kernel_traitsI13__nv_bfloat16S2_S2_S2_fjLj1536ELj1ELj4ELj1ELj16ENS_18Kernel_traits_baseILj1536ES2_S2_S2_S2_fjLj128EEEEELb1ELb1ELb1ELb1EEEvNS_9FwdParamsE
        .type           _ZN10layer_norm13ln_fwd_kernelINS_13Kernel_traitsI13__nv_bfloat16S2_S2_S2_fjLj1536ELj1ELj4ELj1ELj16ENS_18Kernel_traits_baseILj1536ES2_S2_S2_S2_fjLj128EEEEELb1ELb1ELb1ELb1EEEvNS_9FwdParamsE,@function
        .size           _ZN10layer_norm13ln_fwd_kernelINS_13Kernel_traitsI13__nv_bfloat16S2_S2_S2_fjLj1536ELj1ELj4ELj1ELj16ENS_18Kernel_traits_baseILj1536ES2_S2_S2_S2_fjLj128EEEEELb1ELb1ELb1ELb1EEEvNS_9FwdParamsE,(.L_x_44350 - _ZN10layer_norm13ln_fwd_kernelINS_13Kernel_traitsI13__nv_bfloat16S2_S2_S2_fjLj1536ELj1ELj4ELj1ELj16ENS_18Kernel_traits_baseILj1536ES2_S2_S2_S2_fjLj128EEEEELb1ELb1ELb1ELb1EEEvNS_9FwdParamsE)
        .other          _ZN10layer_norm13ln_fwd_kernelINS_13Kernel_traitsI13__nv_bfloat16S2_S2_S2_fjLj1536ELj1ELj4ELj1ELj16ENS_18Kernel_traits_baseILj1536ES2_S2_S2_S2_fjLj128EEEEELb1ELb1ELb1ELb1EEEvNS_9FwdParamsE,@"STO_CUDA_ENTRY STV_DEFAULT"
_ZN10layer_norm13ln_fwd_kernelINS_13Kernel_traitsI13__nv_bfloat16S2_S2_S2_fjLj1536ELj1ELj4ELj1ELj16ENS_18Kernel_traits_baseILj1536ES2_S2_S2_S2_fjLj128EEEEELb1ELb1ELb1ELb1EEEvNS_9FwdParamsE:
.text._ZN10layer_norm13ln_fwd_kernelINS_13Kernel_traitsI13__nv_bfloat16S2_S2_S2_fjLj1536ELj1ELj4ELj1ELj16ENS_18Kernel_traits_baseILj1536ES2_S2_S2_S2_fjLj128EEEEELb1ELb1ELb1ELb1EEEvNS_9FwdParamsE:
[----:B------:R-:W-:Y:S01]  /*0000*/  LDC R1, c[0x0][0x28] ;  /* 0x00000a00ff017b82 */ /* 0x000fe20000000800 */
[----:B------:R-:W0:Y:S07]  /*0010*/  S2R R120, SR_TID.X ;  /* 0x0000000000787919 */ /* 0x000e2e0000002100 */
[----:B------:R-:W1:Y:S08]  /*0020*/  LDC R202, c[0x0][0x2e8] ;  /* 0x0000ba00ffca7b82 */ /* 0x000e700000000800 */
[----:B------:R-:W2:Y:S01]  /*0030*/  LDC R203, c[0x0][0x2ec] ;  /* 0x0000bb00ffcb7b82 */ /* 0x000ea20000000800 */
[----:B------:R-:W-:Y:S01]  /*0040*/  ULDC.64 UR6, c[0x0][0x2e0] ;  /* 0x0000b80000067ab9 */ /* 0x000fe20000000a00 */
[----:B------:R-:W-:-:S06]  /*0050*/  ULDC.U8 UR4, c[0x0][0x2f4] ;  /* 0x0000bd0000047ab9 */ /* 0x000fcc0000000000 */
[----:B------:R-:W3:Y:S01]  /*0060*/  LDC.64 R4, c[0x0][0x2c8] ;  /* 0x0000b200ff047b82 */ /* 0x000ee20000000a00 */
[----:B------:R-:W-:Y:S01]  /*0070*/  MOV R150, UR6 ;  /* 0x0000000600967c02 */ /* 0x000fe20008000f00 */
[----:B------:R-:W-:Y:S01]  /*0080*/  IMAD.U32 R151, RZ, RZ, UR7 ;  /* 0x00000007ff977e24 */ /* 0x000fe2000f8e00ff */
[----:B------:R-:W-:Y:S01]  /*0090*/  ISETP.NE.AND P1, PT, RZ, UR4, PT ;  /* 0x00000004ff007c0c */ /* 0x000fe2000bf25270 */
[----:B------:R-:W-:Y:S01]  /*00a0*/  ULDC.64 UR6, c[0x0][0x2c8] ;  /* 0x0000b20000067ab9 */ /* 0x000fe20000000a00 */
[----:B------:R-:W-:Y:S01]  /*00b0*/  ULDC.64 UR4, c[0x0][0x208] ;  /* 0x0000820000047ab9 */ /* 0x000fe20000000a00 */
[----:B------:R-:W-:Y:S01]  /*00c0*/  ISETP.NE.U32.AND P0, PT, RZ, UR6, PT ;  /* 0x00000006ff007c0c */ /* 0x000fe2000bf05070 */
[----:B------:R-:W4:Y:S01]  /*00d0*/  S2R R7, SR_CTAID.X ;  /* 0x0000000000077919 */ /* 0x000f220000002500 */
[----:B------:R-:W-:Y:S02]  /*00e0*/  ULDC UR6, c[0x0][0x214] ;  /* 0x0000850000067ab9 */ /* 0x000fe40000000800 */
[----:B------:R-:W-:-:S02]  /*00f0*/  ISETP.NE.AND.EX P0, PT, RZ, UR7, PT, P0 ;  /* 0x00000007ff007c0c */ /* 0x000fc4000bf05300 */
[----:B0-----:R-:W-:-:S04]  /*0100*/  LOP3.LUT R0, R120, 0x1f, RZ, 0xc0, !PT ;  /* 0x0000001f78007812 */ /* 0x001fc800078ec0ff */
[----:B-1----:R-:W-:Y:S01]  /*0110*/  @P1 IMAD.MOV.U32 R2, RZ, RZ, R202 ;  /* 0x000000ffff021224 */ /* 0x002fe200078e00ca */
[----:B------:R-:W5:Y:S01]  /*0120*/  @P1 LDG.E.64 R150, desc[UR4][R150.64] ;  /* 0x0000000496961981 */ /* 0x000f62000c1e1b00 */
[----:B--2---:R-:W-:Y:S02]  /*0130*/  @P1 IMAD.MOV.U32 R3, RZ, RZ, R203 ;  /* 0x000000ffff031224 */ /* 0x004fe400078e00cb */
[----:B---3--:R-:W-:-:S04]  /*0140*/  IMAD.WIDE.U32 R4, R0, 0x10, R4 ;  /* 0x0000001000047825 */ /* 0x008fc800078e0004 */
[----:B------:R-:W5:Y:S04]  /*0150*/  @P1 LDG.E.64 R2, desc[UR4][R2.64] ;  /* 0x0000000402021981 */ /* 0x000f68000c1e1b00 */
[----:B------:R0:W5:Y:S04]  /*0160*/  @P0 LDG.E.128 R20, desc[UR4][R4.64] ;  /* 0x0000000404140981 */ /* 0x000168000c1e1d00 */
[----:B------:R0:W5:Y:S04]  /*0170*/  @P0 LDG.E.128 R24, desc[UR4][R4.64+0x200] ;  /* 0x0002000404180981 */ /* 0x000168000c1e1d00 */
[----:B------:R0:W5:Y:S04]  /*0180*/  @P0 LDG.E.128 R28, desc[UR4][R4.64+0x400] ;  /* 0x00040004041c0981 */ /* 0x000168000c1e1d00 */
[----:B------:R0:W5:Y:S04]  /*0190*/  @P0 LDG.E.128 R32, desc[UR4][R4.64+0x600] ;  /* 0x0006000404200981 */ /* 0x000168000c1e1d00 */
[----:B------:R0:W5:Y:S04]  /*01a0*/  @P0 LDG.E.128 R36, desc[UR4][R4.64+0x800] ;  /* 0x0008000404240981 */ /* 0x000168000c1e1d00 */
[----:B------:R0:W5:Y:S01]  /*01b0*/  @P0 LDG.E.128 R40, desc[UR4][R4.64+0xa00] ;  /* 0x000a000404280981 */ /* 0x000162000c1e1d00 */
[----:B------:R-:W-:-:S05]  /*01c0*/  SHF.R.U32.HI R6, RZ, 0x5, R120 ;  /* 0x00000005ff067819 */ /* 0x000fca0000011678 */
[----:B----4-:R-:W-:-:S05]  /*01d0*/  IMAD R123, R7, 0x4, R6 ;  /* 0x00000004077b7824 */ /* 0x010fca00078e0206 */
[----:B------:R-:W-:Y:S01]  /*01e0*/  ISETP.GE.AND P2, PT, R123, UR6, PT ;  /* 0x000000067b007c0c */ /* 0x000fe2000bf46270 */
[----:B------:R-:W-:Y:S02]  /*01f0*/  ULDC.64 UR6, c[0x0][0x278] ;  /* 0x00009e0000067ab9 */ /* 0x000fe40000000a00 */
[----:B------:R-:W-:Y:S01]  /*0200*/  LEA R6, P3, R0, UR6, 0x4 ;  /* 0x0000000600067c11 */ /* 0x000fe2000f8620ff */
[----:B------:R-:W-:Y:S02]  /*0210*/  ULDC UR6, c[0x0][0x0] ;  /* 0x0000000000067ab9 */ /* 0x000fe40000000800 */
[----:B------:R-:W-:Y:S01]  /*0220*/  IMAD R120, R7, UR6, R120 ;  /* 0x0000000607787c24 */ /* 0x000fe2000f8e0278 */
[----:B------:R-:W-:-:S06]  /*0230*/  IADD3.X R7, RZ, UR7, RZ, P3, !PT ;  /* 0x00000007ff077c10 */ /* 0x000fcc0009ffe4ff */
[----:B0-----:R-:W-:Y:S05]  /*0240*/  @P2 EXIT ;  /* 0x000000000000294d */ /* 0x001fea0003800000 */
[----:B------:R-:W0:Y:S01]  /*0250*/  LDC.64 R44, c[0x0][0x278] ;  /* 0x00009e00ff2c7b82 */ /* 0x000e220000000a00 */
[----:B------:R-:W5:Y:S04]  /*0260*/  LDG.E.128 R88, desc[UR4][R6.64] ;  /* 0x0000000406587981 */ /* 0x000f68000c1e1d00 */
[----:B------:R-:W5:Y:S03]  /*0270*/  LDG.E.128 R84, desc[UR4][R6.64+0x200] ;  /* 0x0002000406547981 */ /* 0x000f66000c1e1d00 */
[----:B------:R-:W1:Y:S01]  /*0280*/  @P1 LDC R9, c[0x0][0x2f0] ;  /* 0x0000bc00ff091b82 */ /* 0x000e620000000800 */
[----:B------:R-:W5:Y:S04]  /*0290*/  LDG.E.128 R80, desc[UR4][R6.64+0x400] ;  /* 0x0004000406507981 */ /* 0x000f68000c1e1d00 */
[----:B------:R-:W5:Y:S03]  /*02a0*/  LDG.E.128 R76, desc[UR4][R6.64+0x600] ;  /* 0x00060004064c7981 */ /* 0x000f66000c1e1d00 */
[----:B------:R-:W2:Y:S01]  /*02b0*/  LDC.64 R4, c[0x0][0x260] ;  /* 0x00009800ff047b82 */ /* 0x000ea20000000a00 */
[----:B------:R3:W5:Y:S02]  /*02c0*/  LDG.E.128 R72, desc[UR4][R6.64+0x800] ;  /* 0x0008000406487981 */ /* 0x000764000c1e1d00 */
[----:B-----5:R-:W-:-:S02]  /*02d0*/  @!P0 CS2R R20, SRZ ;  /* 0x0000000000148805 */ /* 0x020fc4000001ff00 */
[----:B------:R-:W-:Y:S02]  /*02e0*/  @!P0 CS2R R22, SRZ ;  /* 0x0000000000168805 */ /* 0x000fe4000001ff00 */
[----:B------:R-:W-:Y:S02]  /*02f0*/  @!P0 CS2R R24, SRZ ;  /* 0x0000000000188805 */ /* 0x000fe4000001ff00 */
[----:B------:R-:W-:Y:S02]  /*0300*/  @!P0 CS2R R26, SRZ ;  /* 0x00000000001a8805 */ /* 0x000fe4000001ff00 */
[----:B------:R-:W-:Y:S02]  /*0310*/  @!P0 CS2R R28, SRZ ;  /* 0x00000000001c8805 */ /* 0x000fe4000001ff00 */
[----:B------:R-:W-:Y:S01]  /*0320*/  @!P0 CS2R R30, SRZ ;  /* 0x00000000001e8805 */ /* 0x000fe2000001ff00 */
[----:B0-----:R-:W-:Y:S01]  /*0330*/  IMAD.WIDE.U32 R44, R0, 0x10, R44 ;  /* 0x00000010002c7825 */ /* 0x001fe200078e002c */
[----:B------:R-:W-:-:S02]  /*0340*/  @!P0 CS2R R32, SRZ ;  /* 0x0000000000208805 */ /* 0x000fc4000001ff00 */
[----:B------:R-:W-:Y:S02]  /*0350*/  @!P0 CS2R R34, SRZ ;  /* 0x0000000000228805 */ /* 0x000fe4000001ff00 */
[----:B------:R-:W-:Y:S02]  /*0360*/  @!P0 CS2R R36, SRZ ;  /* 0x0000000000248805 */ /* 0x000fe4000001ff00 */
[----:B------:R-:W-:Y:S02]  /*0370*/  @!P0 CS2R R38, SRZ ;  /* 0x0000000000268805 */ /* 0x000fe4000001ff00 */
[----:B------:R-:W-:Y:S01]  /*0380*/  @!P0 CS2R R40, SRZ ;  /* 0x0000000000288805 */ /* 0x000fe2000001ff00 */
[----:B------:R-:W5:Y:S01]  /*0390*/  LDG.E.128 R44, desc[UR4][R44.64+0xa00] ;  /* 0x000a00042c2c7981 */ /* 0x000f62000c1e1d00 */
[----:B------:R-:W-:Y:S02]  /*03a0*/  @!P0 CS2R R42, SRZ ;  /* 0x00000000002a8805 */ /* 0x000fe4000001ff00 */
[----:B-1----:R-:W-:Y:S01]  /*03b0*/  @P1 IADD3 R202, P2, R2, R9, RZ ;  /* 0x0000000902ca1210 */ /* 0x002fe20007f5e0ff */
[----:B------:R-:W-:Y:S01]  /*03c0*/  IMAD.MOV.U32 R124, RZ, RZ, RZ ;  /* 0x000000ffff7c7224 */ /* 0x000fe200078e00ff */
[----:B------:R-:W-:Y:S01]  /*03d0*/  ULDC UR8, c[0x0][0x294] ;  /* 0x0000a50000087ab9 */ /* 0x000fe20000000800 */
[----:B------:R-:W-:Y:S01]  /*03e0*/  ULDC.U8 UR9, c[0x0][0x2a0] ;  /* 0x0000a80000097ab9 */ /* 0x000fe20000000000 */
[----:B------:R-:W-:Y:S01]  /*03f0*/  ULDC UR12, c[0x0][0x2d8] ;  /* 0x0000b600000c7ab9 */ /* 0x000fe20000000800 */
[----:B------:R-:W-:Y:S01]  /*0400*/  @P1 IMAD.X R203, RZ, RZ, R3, P2 ;  /* 0x000000ffffcb1224 */ /* 0x000fe200010e0603 */
[----:B------:R-:W-:Y:S01]  /*0410*/  ULDC.64 UR10, c[0x0][0x298] ;  /* 0x0000a600000a7ab9 */ /* 0x000fe20000000a00 */
[----:B------:R-:W-:-:S03]  /*0420*/  ULDC.64 UR6, c[0x0][0x230] ;  /* 0x00008c0000067ab9 */ /* 0x000fc60000000a00 */
[--C-:B------:R-:W-:Y:S01]  /*0430*/  SHF.R.U64 R121, R202, 0x2, R203.reuse ;  /* 0x00000002ca797819 */ /* 0x100fe200000012cb */
[----:B------:R-:W-:Y:S01]  /*0440*/  IMAD.WIDE.U32 R8, R120, -0x326172a9, RZ ;  /* 0xcd9e8d5778087825 */ /* 0x000fe200078e00ff */
[----:B------:R-:W-:-:S03]  /*0450*/  SHF.R.U32.HI R122, RZ, 0x2, R203 ;  /* 0x00000002ff7a7819 */ /* 0x000fc600000116cb */
[----:B---3--:R-:W-:Y:S01]  /*0460*/  IMAD.WIDE.U32 R6, R121, -0x2daee0ad, RZ ;  /* 0xd2511f5379067825 */ /* 0x008fe200078e00ff */
[----:B------:R-:W-:-:S04]  /*0470*/  LOP3.LUT R10, R9, R122, R150, 0x96, !PT ;  /* 0x0000007a090a7212 */ /* 0x000fc800078e9696 */
[----:B------:R-:W-:Y:S01]  /*0480*/  LOP3.LUT R12, R7, R151, RZ, 0x3c, !PT ;  /* 0x00000097070c7212 */ /* 0x000fe200078e3cff */
[----:B------:R-:W-:Y:S02]  /*0490*/  VIADD R2, R151, 0xbb67ae85 ;  /* 0xbb67ae8597027836 */ /* 0x000fe40000000000 */
[----:B------:R-:W-:Y:S01]  /*04a0*/  IMAD.WIDE.U32 R10, R10, -0x2daee0ad, RZ ;  /* 0xd2511f530a0a7825 */ /* 0x000fe200078e00ff */
[----:B------:R-:W-:-:S03]  /*04b0*/  IADD3 R3, R150, -0x61c88647, RZ ;  /* 0x9e3779b996037810 */ /* 0x000fc60007ffe0ff */
[----:B------:R-:W-:Y:S01]  /*04c0*/  IMAD.WIDE.U32 R12, R12, -0x326172a9, RZ ;  /* 0xcd9e8d570c0c7825 */ /* 0x000fe200078e00ff */
[----:B------:R-:W-:-:S03]  /*04d0*/  LOP3.LUT R14, R11, R6, R2, 0x96, !PT ;  /* 0x000000060b0e7212 */ /* 0x000fc600078e9602 */
[----:B--2---:R-:W-:Y:S01]  /*04e0*/  IMAD.WIDE.U32 R4, R0, 0x10, R4 ;  /* 0x0000001000047825 */ /* 0x004fe200078e0004 */
[----:B------:R-:W-:-:S03]  /*04f0*/  LOP3.LUT R8, R13, R3, R8, 0x96, !PT ;  /* 0x000000030d087212 */ /* 0x000fc600078e9608 */
[----:B------:R-:W-:Y:S01]  /*0500*/  IMAD.WIDE.U32 R14, R14, -0x326172a9, RZ ;  /* 0xcd9e8d570e0e7825 */ /* 0x000fe200078e00ff */
[----:B------:R-:W5:Y:S04]  /*0510*/  LDG.E.128 R68, desc[UR4][R4.64] ;  /* 0x0000000404447981 */ /* 0x000f68000c1e1d00 */
[----:B------:R-:W5:Y:S01]  /*0520*/  LDG.E.128 R64, desc[UR4][R4.64+0x200] ;  /* 0x0002000404407981 */ /* 0x000f62000c1e1d00 */
[----:B------:R-:W-:-:S03]  /*0530*/  IMAD.WIDE.U32 R8, R8, -0x2daee0ad, RZ ;  /* 0xd2511f5308087825 */ /* 0x000fc600078e00ff */
[----:B------:R-:W5:Y:S04]  /*0540*/  LDG.E.128 R60, desc[UR4][R4.64+0x400] ;  /* 0x00040004043c7981 */ /* 0x000f68000c1e1d00 */
[----:B------:R-:W5:Y:S04]  /*0550*/  LDG.E.128 R56, desc[UR4][R4.64+0x600] ;  /* 0x0006000404387981 */ /* 0x000f68000c1e1d00 */
[----:B------:R-:W5:Y:S04]  /*0560*/  LDG.E.128 R52, desc[UR4][R4.64+0x800] ;  /* 0x0008000404347981 */ /* 0x000f68000c1e1d00 */
[----:B------:R0:W5:Y:S02]  /*0570*/  LDG.E.128 R48, desc[UR4][R4.64+0xa00] ;  /* 0x000a000404307981 */ /* 0x000164000c1e1d00 */
[----:B0-----:R-:W-:-:S02]  /*0580*/  VIADD R4, R150, 0x3c6ef372 ;  /* 0x3c6ef37296047836 */ /* 0x001fc40000000000 */
[----:B------:R-:W-:-:S03]  /*0590*/  VIADD R5, R151, 0x76cf5d0a ;  /* 0x76cf5d0a97057836 */ /* 0x000fc60000000000 */
        /* <DEDUP_REMOVED lines=20> */
[----:B------:R-:W-:Y:S01]  /*06e0*/  IMAD.WIDE.U32 R94, R94, -0x326172a9, RZ ;  /* 0xcd9e8d575e5e7825 */ /* 0x000fe200078e00ff */
[----:B------:R-:W-:-:S03]  /*06f0*/  IADD3 R12, R150, -0x4ab325aa, RZ ;  /* 0xb54cda56960c7810 */ /* 0x000fc60007ffe0ff */
[----:B------:R-:W-:-:S04]  /*0700*/  IMAD.WIDE.U32 R16, R16, -0x2daee0ad, RZ ;  /* 0xd2511f5310107825 */ /* 0x000fc800078e00ff */
[----:B------:R-:W-:Y:S01]  /*0710*/  VIADD R13, R151, 0x646e171e ;  /* 0x646e171e970d7836 */ /* 0x000fe20000000000 */
[----:B------:R-:W-:-:S04]  /*0720*/  LOP3.LUT R19, R95, R92, R12, 0x96, !PT ;  /* 0x0000005c5f137212 */ /* 0x000fc800078e960c */
[----:B------:R-:W-:Y:S02]  /*0730*/  LOP3.LUT R92, R17, R18, R13, 0x96, !PT ;  /* 0x00000012115c7212 */ /* 0x000fe400078e960d */
[----:B------:R-:W-:-:S03]  /*0740*/  IADD3 R15, R150, 0x5384540f, RZ ;  /* 0x5384540f960f7810 */ /* 0x000fc60007ffe0ff */
[----:B------:R-:W-:-:S04]  /*0750*/  IMAD.WIDE.U32 R92, R92, -0x326172a9, RZ ;  /* 0xcd9e8d575c5c7825 */ /* 0x000fc800078e00ff */
[----:B------:R-:W-:Y:S01]  /*0760*/  VIADD R14, R151, 0x1fd5c5a3 ;  /* 0x1fd5c5a3970e7836 */ /* 0x000fe20000000000 */
[----:B------:R-:W-:Y:S01]  /*0770*/  LOP3.LUT R94, R93, R94, R15, 0x96, !PT ;  /* 0x0000005e5d5e7212 */ /* 0x000fe200078e960f */
[----:B------:R-:W-:-:S04]  /*0780*/  IMAD.WIDE.U32 R18, R19, -0x2daee0ad, RZ ;  /* 0xd2511f5313127825 */ /* 0x000fc800078e00ff */
[----:B------:R-:W-:Y:S01]  /*0790*/  VIADD R17, R151, 0xdb3d7428 ;  /* 0xdb3d742897117836 */ /* 0x000fe20000000000 */
[----:B------:R-:W-:Y:S01]  /*07a0*/  LOP3.LUT R95, R19, R16, R14, 0x96, !PT ;  /* 0x00000010135f7212 */ /* 0x000fe200078e960e */
[----:B------:R-:W-:Y:S01]  /*07b0*/  IMAD.HI.U32 R19, R94, -0x2daee0ad, RZ ;  /* 0xd2511f535e137827 */ /* 0x000fe200078e00ff */
[C---:B------:R-:W-:Y:S02]  /*07c0*/  PRMT R125, R20.reuse, 0x7632, R125 ;  /* 0x00007632147d7816 */ /* 0x040fe4000000007d */
[----:B------:R-:W-:Y:S02]  /*07d0*/  PRMT R126, R21, 0x7632, R126 ;  /* 0x00007632157e7816 */ /* 0x000fe4000000007e */
[----:B------:R-:W-:Y:S01]  /*07e0*/  LOP3.LUT R168, R19, R18, R17, 0x96, !PT ;  /* 0x0000001213a87212 */ /* 0x000fe200078e9611 */
[----:B------:R-:W-:Y:S01]  /*07f0*/  IMAD.U32 R19, R21, 0x10000, RZ ;  /* 0x0001000015137824 */ /* 0x000fe200078e00ff */
[----:B------:R-:W-:Y:S01]  /*0800*/  SHF.L.U32 R18, R20, 0x10, RZ ;  /* 0x0000001014127819 */ /* 0x000fe200000006ff */
[----:B------:R-:W-:Y:S01]  /*0810*/  VIADD R16, R150, 0xf1bbcdc8 ;  /* 0xf1bbcdc896107836 */ /* 0x000fe20000000000 */
[----:B------:R-:W-:Y:S01]  /*0820*/  PRMT R127, R22, 0x7632, R127 ;  /* 0x00007632167f7816 */ /* 0x000fe2000000007f */
[----:B------:R-:W-:Y:S01]  /*0830*/  IMAD.HI.U32 R93, R95, -0x326172a9, RZ ;  /* 0xcd9e8d575f5d7827 */ /* 0x000fe200078e00ff */
[----:B------:R-:W-:-:S02]  /*0840*/  PRMT R128, R23, 0x7632, R128 ;  /* 0x0000763217807816 */ /* 0x000fc40000000080 */
[----:B------:R-:W-:Y:S01]  /*0850*/  SHF.L.U32 R21, R23, 0x10, RZ ;  /* 0x0000001017157819 */ /* 0x000fe200000006ff */
[----:B------:R-:W-:Y:S01]  /*0860*/  IMAD.U32 R20, R22, 0x10000, RZ ;  /* 0x0001000016147824 */ /* 0x000fe200078e00ff */
[C---:B------:R-:W-:Y:S01]  /*0870*/  PRMT R129, R24.reuse, 0x7632, R129 ;  /* 0x0000763218817816 */ /* 0x040fe20000000081 */
[----:B------:R-:W-:Y:S01]  /*0880*/  IMAD.U32 R22, R24, 0x10000, RZ ;  /* 0x0001000018167824 */ /* 0x000fe200078e00ff */
[C---:B------:R-:W-:Y:S01]  /*0890*/  PRMT R130, R25.reuse, 0x7632, R130 ;  /* 0x0000763219827816 */ /* 0x040fe20000000082 */
[----:B------:R-:W-:Y:S01]  /*08a0*/  IMAD.U32 R23, R25, 0x10000, RZ ;  /* 0x0001000019177824 */ /* 0x000fe200078e00ff */
[C---:B------:R-:W-:Y:S01]  /*08b0*/  PRMT R131, R26.reuse, 0x7632, R131 ;  /* 0x000076321a837816 */ /* 0x040fe20000000083 */
        /* <DEDUP_REMOVED lines=12> */
[----:B------:R-:W-:-:S02]  /*0980*/  LOP3.LUT R178, R93, R92, R16, 0x96, !PT ;  /* 0x0000005c5db27212 */ /* 0x000fc400078e9610 */
[C---:B------:R-:W-:Y:S02]  /*0990*/  PRMT R137, R32.reuse, 0x7632, R137 ;  /* 0x0000763220897816 */ /* 0x040fe40000000089 */
[----:B------:R-:W-:Y:S01]  /*09a0*/  SHF.L.U32 R30, R32, 0x10, RZ ;  /* 0x00000010201e7819 */ /* 0x000fe200000006ff */
[C---:B------:R-:W-:Y:S01]  /*09b0*/  IMAD.U32 R32, R34.reuse, 0x10000, RZ ;  /* 0x0001000022207824 */ /* 0x040fe200078e00ff */
[----:B------:R-:W-:Y:S02]  /*09c0*/  PRMT R138, R33, 0x7632, R138 ;  /* 0x00007632218a7816 */ /* 0x000fe4000000008a */
[----:B------:R-:W-:Y:S01]  /*09d0*/  PRMT R139, R34, 0x7632, R139 ;  /* 0x00007632228b7816 */ /* 0x000fe2000000008b */
[C---:B------:R-:W-:Y:S01]  /*09e0*/  IMAD.U32 R34, R36.reuse, 0x10000, RZ ;  /* 0x0001000024227824 */ /* 0x040fe200078e00ff */
[C---:B------:R-:W-:Y:S02]  /*09f0*/  PRMT R140, R35.reuse, 0x7632, R140 ;  /* 0x00007632238c7816 */ /* 0x040fe4000000008c */
        /* <DEDUP_REMOVED lines=8> */
[----:B------:R-:W-:Y:S01]  /*0a80*/  PRMT R144, R39, 0x7632, R144 ;  /* 0x0000763227907816 */ /* 0x000fe20000000090 */
[----:B------:R-:W-:Y:S01]  /*0a90*/  IMAD R93, R95, -0x326172a9, RZ ;  /* 0xcd9e8d575f5d7824 */ /* 0x000fe200078e02ff */
[----:B------:R-:W-:Y:S01]  /*0aa0*/  PRMT R145, R40, 0x7632, R145 ;  /* 0x0000763228917816 */ /* 0x000fe20000000091 */
[----:B------:R-:W-:Y:S01]  /*0ab0*/  IMAD.U32 R40, R42, 0x10000, RZ ;  /* 0x000100002a287824 */ /* 0x000fe200078e00ff */
[C---:B------:R-:W-:Y:S01]  /*0ac0*/  PRMT R146, R41.reuse, 0x7632, R146 ;  /* 0x0000763229927816 */ /* 0x040fe20000000092 */
[----:B------:R-:W-:Y:S01]  /*0ad0*/  IMAD R92, R94, -0x2daee0ad, RZ ;  /* 0xd2511f535e5c7824 */ /* 0x000fe200078e02ff */
[----:B------:R-:W-:Y:S01]  /*0ae0*/  SHF.L.U32 R39, R41, 0x10, RZ ;  /* 0x0000001029277819 */ /* 0x000fe200000006ff */
[----:B------:R-:W-:Y:S01]  /*0af0*/  VIADD R41, R151, 0x96a522ad ;  /* 0x96a522ad97297836 */ /* 0x000fe20000000000 */
[----:B------:R-:W-:Y:S01]  /*0b00*/  PRMT R147, R42, 0x7632, R147 ;  /* 0x000076322a937816 */ /* 0x000fe20000000093 */
[----:B------:R-:W-:Y:S01]  /*0b10*/  IMAD.HI.U32 R159, R178, -0x2daee0ad, RZ ;  /* 0xd2511f53b29f7827 */ /* 0x000fe200078e00ff */
[----:B------:R-:W-:-:S02]  /*0b20*/  PRMT R148, R43, 0x7632, R148 ;  /* 0x000076322b947816 */ /* 0x000fc40000000094 */
[----:B------:R-:W-:Y:S01]  /*0b30*/  IADD3 R42, R150, -0x700cb87f, RZ ;  /* 0x8ff34781962a7810 */ /* 0x000fe20007ffe0ff */
[----:B------:R-:W-:Y:S01]  /*0b40*/  IMAD.HI.U32 R158, R168, -0x326172a9, RZ ;  /* 0xcd9e8d57a89e7827 */ /* 0x000fe200078e00ff */
[----:B------:R-:W-:Y:S02]  /*0b50*/  LOP3.LUT R159, R159, R92, R41, 0x96, !PT ;  /* 0x0000005c9f9f7212 */ /* 0x000fe400078e9629 */
[----:B------:R-:W-:Y:S01]  /*0b60*/  LOP3.LUT R202, R202, 0x3, RZ, 0xc0, !PT ;  /* 0x00000003caca7812 */ /* 0x000fe200078ec0ff */
        /* <DEDUP_REMOVED lines=27> */
[----:B------:R-:W-:-:S07]  /*0d20*/  IMAD R168, R168, -0x326172a9, RZ ;  /* 0xcd9e8d57a8a87824 */ /* 0x000fce00078e02ff */
.L_x_4697:
        /* <DEDUP_REMOVED lines=19> */
[----:B------:R-:W-:-:S05]  /*0e60*/  @P1 IADD3 R109, R110, -0x1, RZ ;  /* 0xffffffff6e6d1810 */ /* 0x000fca0007ffe0ff */
        /* <DEDUP_REMOVED lines=16> */
.L_x_4203:
        /* <DEDUP_REMOVED lines=12> */
.L_x_4206:
[----:B------:R-:W-:-:S07]  /*1030*/  IMAD.MOV.U32 R108, RZ, RZ, R168 ;  /* 0x000000ffff6c7224 */ /* 0x000fce00078e00a8 */
.L_x_4207:
[----:B------:R-:W-:Y:S05]  /*1040*/  BSYNC B1 ;  /* 0x0000000000017941 */ /* 0x000fea0003800000 */
.L_x_4205:
        /* <DEDUP_REMOVED lines=16> */
.L_x_4211:
[----:B------:R-:W-:Y:S05]  /*1150*/  BSYNC B2 ;  /* 0x0000000000027941 */ /* 0x000fea0003800000 */
.L_x_4210:
[----:B------:R-:W-:Y:S01]  /*1160*/  IMAD.HI.U32 R101, R120, -0x326172a9, RZ ;  /* 0xcd9e8d5778657827 */ /* 0x000fe200078e00ff */
[----:B------:R-:W-:-:S03]  /*1170*/  LOP3.LUT R103, R103, R124, R151, 0x96, !PT ;  /* 0x0000007c67677212 */ /* 0x000fc600078e9697 */
[----:B------:R-:W-:Y:S01]  /*1180*/  IMAD R104, R120, -0x326172a9, RZ ;  /* 0xcd9e8d5778687824 */ /* 0x000fe200078e02ff */
[----:B------:R-:W-:Y:S01]  /*1190*/  LOP3.LUT R101, R101, R122, R150, 0x96, !PT ;  /* 0x0000007a65657212 */ /* 0x000fe200078e9696 */
[----:B------:R-:W-:-:S04]  /*11a0*/  IMAD.WIDE.U32 R102, R103, -0x326172a9, RZ ;  /* 0xcd9e8d5767667825 */ /* 0x000fc800078e00ff */
[----:B------:R-:W-:Y:S01]  /*11b0*/  IMAD R105, R121, -0x2daee0ad, RZ ;  /* 0xd2511f5379697824 */ /* 0x000fe200078e02ff */
        /* <DEDUP_REMOVED lines=36> */
.L_x_4209:
[----:B------:R-:W-:Y:S05]  /*1400*/  BSYNC B1 ;  /* 0x0000000000017941 */ /* 0x000fea0003800000 */
.L_x_4208:
[----:B------:R-:W-:Y:S01]  /*1410*/  I2FP.F32.U32 R101, R108 ;  /* 0x0000006c00657245 */ /* 0x000fe20000201000 */
[----:B------:R-:W-:Y:S01]  /*1420*/  IMAD.MOV.U32 R104, RZ, RZ, 0x2f800000 ;  /* 0x2f800000ff687424 */ /* 0x000fe200078e00ff */
[----:B------:R-:W-:Y:S01]  /*1430*/  SHF.L.U32 R113, R88, 0x10, RZ ;  /* 0x0000001058717819 */ /* 0x000fe200000006ff */
[----:B-----5:R-:W-:Y:S02]  /*1440*/  IMAD.U32 R102, R96, 0x10000, RZ ;  /* 0x0001000060667824 */ /* 0x020fe400078e00ff */
[----:B------:R-:W-:Y:S01]  /*1450*/  FFMA.FTZ R101, R101, R104, 1.1641532182693481445e-10 ;  /* 0x2f00000065657423 */ /* 0x000fe20000010068 */
[----:B------:R-:W-:Y:S02]  /*1460*/  @P0 IMAD.U32 R104, R92, 0x10000, RZ ;  /* 0x000100005c680824 */ /* 0x000fe400078e00ff */
[----:B------:R-:W-:Y:S02]  /*1470*/  FMUL.FTZ R102, R102, UR11 ;  /* 0x0000000b66667c20 */ /* 0x000fe40008410000 */
[----:B------:R-:W-:-:S02]  /*1480*/  FSETP.GTU.FTZ.AND P3, PT, R101, UR8, PT ;  /* 0x0000000865007c0b */ /* 0x000fc4000bf7c000 */
[----:B------:R-:W-:Y:S02]  /*1490*/  FMUL.FTZ R102, R102, UR10 ;  /* 0x0000000a66667c20 */ /* 0x000fe40008410000 */
[----:B------:R-:W-:-:S03]  /*14a0*/  SEL R149, RZ, 0x1, P3 ;  /* 0x00000001ff957807 */ /* 0x000fc60001800000 */
[----:B------:R-:W-:-:S05]  /*14b0*/  FSEL R102, R102, RZ, !P3 ;  /* 0x000000ff66667208 */ /* 0x000fca0005800000 */
[----:B------:R-:W-:-:S04]  /*14c0*/  FMUL.FTZ R113, R102, R113 ;  /* 0x0000007166717220 */ /* 0x000fc80000410000 */
[----:B------:R-:W-:-:S07]  /*14d0*/  @P0 FADD.FTZ R113, R113, R104 ;  /* 0x0000006871710221 */ /* 0x000fce0000010000 */
.L_x_4204:
[----:B------:R-:W-:Y:S05]  /*14e0*/  BSYNC B0 ;  /* 0x0000000000007941 */ /* 0x000fea0003800000 */
.L_x_4202:
        /* <DEDUP_REMOVED lines=9> */
.L_x_4213:
        /* <DEDUP_REMOVED lines=12> */
.L_x_4216:
[----:B------:R-:W-:-:S07]  /*1640*/  IMAD.MOV.U32 R110, RZ, RZ, R168 ;  /* 0x000000ffff6e7224 */ /* 0x000fce00078e00a8 */
.L_x_4217:
[----:B------:R-:W-:Y:S05]  /*1650*/  BSYNC B1 ;  /* 0x0000000000017941 */ /* 0x000fea0003800000 */
.L_x_4215:
        /* <DEDUP_REMOVED lines=16> */
.L_x_4221:
[----:B------:R-:W-:Y:S05]  /*1760*/  BSYNC B2 ;  /* 0x0000000000027941 */ /* 0x000fea0003800000 */
.L_x_4220:
        /* <DEDUP_REMOVED lines=42> */
.L_x_4219:
[----:B------:R-:W-:Y:S05]  /*1a10*/  BSYNC B1 ;  /* 0x0000000000017941 */ /* 0x000fea0003800000 */
.L_x_4218:
[----:B-----5:R-:W-:Y:S01]  /*1a20*/  PRMT R102, R96, 0x7632, R102 ;  /* 0x0000763260667816 */ /* 0x020fe20000000066 */
[----:B------:R-:W-:Y:S01]  /*1a30*/  IMAD.MOV.U32 R103, RZ, RZ, 0x2f800000 ;  /* 0x2f800000ff677424 */ /* 0x000fe200078e00ff */
[----:B------:R-:W-:Y:S02]  /*1a40*/  I2FP.F32.U32 R100, R110 ;  /* 0x0000006e00647245 */ /* 0x000fe40000201000 */
[----:B------:R-:W-:-:S03]  /*1a50*/  SHF.L.U32 R102, R102, 0x10, RZ ;  /* 0x0000001066667819 */ /* 0x000fc600000006ff */
[----:B------:R-:W-:Y:S01]  /*1a60*/  FFMA.FTZ R100, R100, R103, 1.1641532182693481445e-10 ;  /* 0x2f00000064647423 */ /* 0x000fe20000010067 */
[----:B------:R-:W-:Y:S01]  /*1a70*/  PRMT R103, R88, 0x7632, R103 ;  /* 0x0000763258677816 */ /* 0x000fe20000000067 */
[----:B------:R-:W-:-:S03]  /*1a80*/  FMUL.FTZ R102, R102, UR11 ;  /* 0x0000000b66667c20 */ /* 0x000fc60008410000 */
[----:B------:R-:W-:Y:S01]  /*1a90*/  FSETP.GTU.FTZ.AND P3, PT, R100, UR8, PT ;  /* 0x0000000864007c0b */ /* 0x000fe2000bf7c000 */
[----:B------:R-:W-:Y:S01]  /*1aa0*/  FMUL.FTZ R102, R102, UR10 ;  /* 0x0000000a66667c20 */ /* 0x000fe20008410000 */
[----:B------:R-:W-:Y:S01]  /*1ab0*/  @P0 PRMT R100, R92, 0x7632, R100 ;  /* 0x000076325c640816 */ /* 0x000fe20000000064 */
[----:B------:R-:W-:Y:S01]  /*1ac0*/  IMAD.U32 R103, R103, 0x10000, RZ ;  /* 0x0001000067677824 */ /* 0x000fe200078e00ff */
[----:B------:R-:W-:Y:S02]  /*1ad0*/  SEL R152, RZ, 0x1, P3 ;  /* 0x00000001ff987807 */ /* 0x000fe40001800000 */
[----:B------:R-:W-:Y:S02]  /*1ae0*/  FSEL R102, R102, RZ, !P3 ;  /* 0x000000ff66667208 */ /* 0x000fe40005800000 */
[----:B------:R-:W-:-:S03]  /*1af0*/  @P0 SHF.L.U32 R105, R100, 0x10, RZ ;  /* 0x0000001064690819 */ /* 0x000fc600000006ff */
[----:B------:R-:W-:-:S04]  /*1b00*/  FMUL.FTZ R112, R102, R103 ;  /* 0x0000006766707220 */ /* 0x000fc80000410000 */
[----:B------:R-:W-:-:S07]  /*1b10*/  @P0 FADD.FTZ R112, R112, R105 ;  /* 0x0000006970700221 */ /* 0x000fce0000010000 */
.L_x_4214:
[----:B------:R-:W-:Y:S05]  /*1b20*/  BSYNC B0 ;  /* 0x0000000000007941 */ /* 0x000fea0003800000 */
.L_x_4212:
        /* <DEDUP_REMOVED lines=8> */
.L_x_4223:
        /* <DEDUP_REMOVED lines=12> */
.L_x_4226:
[----:B------:R-:W-:-:S07]  /*1c70*/  IMAD.MOV.U32 R110, RZ, RZ, R168 ;  /* 0x000000ffff6e7224 */ /* 0x000fce00078e00a8 */
.L_x_4227:
[----:B------:R-:W-:Y:S05]  /*1c80*/  BSYNC B1 ;  /* 0x0000000000017941 */ /* 0x000fea0003800000 */
.L_x_4225:
        /* <DEDUP_REMOVED lines=16> */
.L_x_4231:
[----:B------:R-:W-:Y:S05]  /*1d90*/  BSYNC B2 ;  /* 0x0000000000027941 */ /* 0x000fea0003800000 */
.L_x_4230:
        /* <DEDUP_REMOVED lines=41> */
[----:B------:R-:W-:-:S07]  /*2030*/  IMAD.MOV.U32 R100, RZ, RZ, RZ ;  /* 0x000000ffff647224 */ /* 0x000fce00078e00ff */
.L_x_4229:
[----:B------:R-:W-:Y:S05]  /*2040*/  BSYNC B1 ;  /* 0x0000000000017941 */ /* 0x000fea0003800000 */
.L_x_4228:
[----:B------:R-:W-:Y:S01]  /*2050*/  HFMA2.MMA R104, -RZ, RZ, 0.1171875, 0 ;  /* 0x2f800000ff687435 */ /* 0x000fe200000001ff */
[----:B------:R-:W-:Y:S01]  /*2060*/  I2FP.F32.U32 R101, R110 ;  /* 0x0000006e00657245 */ /* 0x000fe20000201000 */
[----:B-----5:R-:W-:Y:S01]  /*2070*/  IMAD.U32 R102, R97, 0x10000, RZ ;  /* 0x0001000061667824 */ /* 0x020fe200078e00ff */
[----:B------:R-:W-:-:S03]  /*2080*/  SHF.L.U32 R109, R89, 0x10, RZ ;  /* 0x00000010596d7819 */ /* 0x000fc600000006ff */
        /* <DEDUP_REMOVED lines=9> */
.L_x_4224:
[----:B------:R-:W-:Y:S05]  /*2120*/  BSYNC B0 ;  /* 0x0000000000007941 */ /* 0x000fea0003800000 */
.L_x_4222:
        /* <DEDUP_REMOVED lines=9> */
.L_x_4233:
        /* <DEDUP_REMOVED lines=12> */
.L_x_4236:
[----:B------:R-:W-:-:S07]  /*2280*/  MOV R108, R168 ;  /* 0x000000a8006c7202 */ /* 0x000fce0000000f00 */
.L_x_4237:
[----:B------:R-:W-:Y:S05]  /*2290*/  BSYNC B1 ;  /* 0x0000000000017941 */ /* 0x000fea0003800000 */
.L_x_4235:
        /* <DEDUP_REMOVED lines=16> */
.L_x_4241:
[----:B------:R-:W-:Y:S05]  /*23a0*/  BSYNC B2 ;  /* 0x0000000000027941 */ /* 0x000fea0003800000 */
.L_x_4240:
        /* <DEDUP_REMOVED lines=42> */
.L_x_4239:
[----:B------:R-:W-:Y:S05]  /*2650*/  BSYNC B1 ;  /* 0x0000000000017941 */ /* 0x000fea0003800000 */
.L_x_4238:
        /* <DEDUP_REMOVED lines=16> */
.L_x_4234:
[----:B------:R-:W-:Y:S05]  /*2760*/  BSYNC B0 ;  /* 0x0000000000007941 */ /* 0x000fea0003800000 */
.L_x_4232:
        /* <DEDUP_REMOVED lines=8> */
.L_x_4243:
        /* <DEDUP_REMOVED lines=12> */
.L_x_4246:
[----:B------:R-:W-:-:S07]  /*28b0*/  IMAD.MOV.U32 R117, RZ, RZ, R168 ;  /* 0x000000ffff757224 */ /* 0x000fce00078e00a8 */
.L_x_4247:
[----:B------:R-:W-:Y:S05]  /*28c0*/  BSYNC B1 ;  /* 0x0000000000017941 */ /* 0x000fea0003800000 */
.L_x_4245:
        /* <DEDUP_REMOVED lines=16> */
.L_x_4251:
[----:B------:R-:W-:Y:S05]  /*29d0*/  BSYNC B2 ;  /* 0x0000000000027941 */ /* 0x000fea0003800000 */
.L_x_4250:
        /* <DEDUP_REMOVED lines=42> */
.L_x_4249:
[----:B------:R-:W-:Y:S05]  /*2c80*/  BSYNC B1 ;  /* 0x0000000000017941 */ /* 0x000fea0003800000 */
.L_x_4248:
        /* <DEDUP_REMOVED lines=13> */
.L_x_4244:
[----:B------:R-:W-:Y:S05]  /*2d60*/  BSYNC B0 ;  /* 0x0000000000007941 */ /* 0x000fea0003800000 */
.L_x_4242:
        /* <DEDUP_REMOVED lines=9> */
.L_x_4253:
        /* <DEDUP_REMOVED lines=12> */
.L_x_4256:
[----:B------:R-:W-:-:S07]  /*2ec0*/  MOV R106, R168 ;  /* 0x000000a8006a7202 */ /* 0x000fce0000000f00 */
.L_x_4257:
[----:B------:R-:W-:Y:S05]  /*2ed0*/  BSYNC B1 ;  /* 0x0000000000017941 */ /* 0x000fea0003800000 */
.L_x_4255:
        /* <DEDUP_REMOVED lines=16> */
.L_x_4261:
[----:B------:R-:W-:Y:S05]  /*2fe0*/  BSYNC B2 ;  /* 0x0000000000027941 */ /* 0x000fea0003800000 */
.L_x_4260:
        /* <DEDUP_REMOVED lines=42> */
.L_x_4259:
[----:B------:R-:W-:Y:S05]  /*3290*/  BSYNC B1 ;  /* 0x0000000000017941 */ /* 0x000fea0003800000 */
.L_x_4258:
        /* <DEDUP_REMOVED lines=16> */
.L_x_4254:
[----:B------:R-:W-:Y:S05]  /*33a0*/  BSYNC B0 ;  /* 0x0000000000007941 */ /* 0x000fea0003800000 */
.L_x_4252:
        /* <DEDUP_REMOVED lines=8> */
.L_x_4263:
        /* <DEDUP_REMOVED lines=12> */
.L_x_4266:
[----:B------:R-:W-:-:S07]  /*34f0*/  IMAD.MOV.U32 R117, RZ, RZ, R168 ;  /* 0x000000ffff757224 */ /* 0x000fce00078e00a8 */
.L_x_4267:
[----:B------:R-:W-:Y:S05]  /*3500*/  BSYNC B1 ;  /* 0x0000000000017941 */ /* 0x000fea0003800000 */
.L_x_4265:
        /* <DEDUP_REMOVED lines=16> */
.L_x_4271:
[----:B------:R-:W-:Y:S05]  /*3610*/  BSYNC B2 ;  /* 0x0000000000027941 */ /* 0x000fea0003800000 */
.L_x_4270:
        /* <DEDUP_REMOVED lines=42> */
.L_x_4269:
[----:B------:R-:W-:Y:S05]  /*38c0*/  BSYNC B1 ;  /* 0x0000000000017941 */ /* 0x000fea0003800000 */
.L_x_4268:
        /* <DEDUP_REMOVED lines=13> */
.L_x_4264:
[----:B------:R-:W-:Y:S05]  /*39a0*/  BSYNC B0 ;  /* 0x0000000000007941 */ /* 0x000fea0003800000 */
.L_x_4262:
        /* <DEDUP_REMOVED lines=9> */
.L_x_4273:
        /* <DEDUP_REMOVED lines=12> */
.L_x_4276:
[----:B------:R-:W-:-:S07]  /*3b00*/  MOV R104, R168 ;  /* 0x000000a800687202 */ /* 0x000fce0000000f00 */
.L_x_4277:
[----:B------:R-:W-:Y:S05]  /*3b10*/  BSYNC B1 ;  /* 0x0000000000017941 */ /* 0x000fea0003800000 */
.L_x_4275:
        /* <DEDUP_REMOVED lines=16> */
.L_x_4281:
[----:B------:R-:W-:Y:S05]  /*3c20*/  BSYNC B2 ;  /* 0x0000000000027941 */ /* 0x000fea0003800000 */
.L_x_4280:
[C---:B------:R-:W-:Y:S01]  /*3c30*/  IMAD.HI.U32 R101, R120.reuse, -0x326172a9, RZ ;  /* 0xcd9e8d5778657827 */ /* 0x040fe200078e00ff */
[----:B------:R-:W-:Y:S01]  /*3c40*/  LOP3.LUT R100, R103, R124, R151, 0x96, !PT ;  /* 0x0000007c67647212 */ /* 0x000fe200078e9697 */
[----:B------:R-:W-:Y:S02]  /*3c50*/  HFMA2.MMA R117, -RZ, RZ, 0, 0 ;  /* 0x00000000ff757435 */ /* 0x000fe400000001ff */
        /* <DEDUP_REMOVED lines=39> */
.L_x_4279:
[----:B------:R-:W-:Y:S05]  /*3ed0*/  BSYNC B1 ;  /* 0x0000000000017941 */ /* 0x000fea0003800000 */
.L_x_4278:
[----:B-----5:R-:W-:Y:S01]  /*3ee0*/  PRMT R101, R99, 0x7632, R101 ;  /* 0x0000763263657816 */ /* 0x020fe20000000065 */
[----:B------:R-:W-:Y:S01]  /*3ef0*/  IMAD.MOV.U32 R103, RZ, RZ, 0x2f800000 ;  /* 0x2f800000ff677424 */ /* 0x000fe200078e00ff */
[----:B------:R-:W-:Y:S02]  /*3f00*/  I2FP.F32.U32 R100, R104 ;  /* 0x0000006800647245 */ /* 0x000fe40000201000 */
[----:B------:R-:W-:Y:S02]  /*3f10*/  SHF.L.U32 R101, R101, 0x10, RZ ;  /* 0x0000001065657819 */ /* 0x000fe400000006ff */
[----:B------:R-:W-:Y:S01]  /*3f20*/  PRMT R102, R91, 0x7632, R102 ;  /* 0x000076325b667816 */ /* 0x000fe20000000066 */
[----:B------:R-:W-:Y:S02]  /*3f30*/  FFMA.FTZ R100, R100, R103, 1.1641532182693481445e-10 ;  /* 0x2f00000064647423 */ /* 0x000fe40000010067 */
[----:B------:R-:W-:Y:S02]  /*3f40*/  FMUL.FTZ R101, R101, UR11 ;  /* 0x0000000b65657c20 */ /* 0x000fe40008410000 */
[----:B------:R-:W-:Y:S01]  /*3f50*/  IMAD.U32 R102, R102, 0x10000, RZ ;  /* 0x0001000066667824 */ /* 0x000fe200078e00ff */
[----:B------:R-:W-:Y:S01]  /*3f60*/  FSETP.GTU.FTZ.AND P3, PT, R100, UR8, PT ;  /* 0x0000000864007c0b */ /* 0x000fe2000bf7c000 */
[----:B------:R-:W-:Y:S01]  /*3f70*/  FMUL.FTZ R101, R101, UR10 ;  /* 0x0000000a65657c20 */ /* 0x000fe20008410000 */
[----:B------:R-:W-:-:S02]  /*3f80*/  @P0 PRMT R100, R95, 0x7632, R100 ;  /* 0x000076325f640816 */ /* 0x000fc40000000064 */
[----:B------:R-:W-:Y:S02]  /*3f90*/  SEL R175, RZ, 0x1, P3 ;  /* 0x00000001ffaf7807 */ /* 0x000fe40001800000 */
[----:B------:R-:W-:Y:S02]  /*3fa0*/  FSEL R101, R101, RZ, !P3 ;  /* 0x000000ff65657208 */ /* 0x000fe40005800000 */
[----:B------:R-:W-:-:S03]  /*3fb0*/  @P0 SHF.L.U32 R103, R100, 0x10, RZ ;  /* 0x0000001064670819 */ /* 0x000fc600000006ff */
[----:B------:R-:W-:-:S04]  /*3fc0*/  FMUL.FTZ R104, R101, R102 ;  /* 0x0000006665687220 */ /* 0x000fc80000410000 */
[----:B------:R-:W-:-:S07]  /*3fd0*/  @P0 FADD.FTZ R104, R104, R103 ;  /* 0x0000006768680221 */ /* 0x000fce0000010000 */
.L_x_4274:
[----:B------:R-:W-:Y:S05]  /*3fe0*/  BSYNC B0 ;  /* 0x0000000000007941 */ /* 0x000fea0003800000 */
.L_x_4272:
        /* <DEDUP_REMOVED lines=35> */
.L_x_4283:
[----:B------:R-:W-:Y:S05]  /*4220*/  BSYNC B0 ;  /* 0x0000000000007941 */ /* 0x000fea0003800000 */
.L_x_4282:
[----:B-----5:R2:W5:Y:S04]  /*4230*/  @P1 LDG.E.128 R96, desc[UR4][R160.64] ;  /* 0x00000004a0601981 */ /* 0x020568000c1e1d00 */
[----:B------:R2:W5:Y:S01]  /*4240*/  @P0 LDG.E.128 R92, desc[UR4][R118.64] ;  /* 0x00000004765c0981 */ /* 0x000562000c1e1d00 */
[----:B------:R-:W-:Y:S04]  /*4250*/  BSSY B0, `(.L_x_4284) ;  /* 0x000005f000007945 */ /* 0x000fe80003800000 */
[----:B------:R-:W-:Y:S05]  /*4260*/  @P2 BRA `(.L_x_4285) ;  /* 0x0000000000182947 */ /* 0x000fea0003800000 */
[----:B------:R-:W-:Y:S01]  /*4270*/  MOV R166, RZ ;  /* 0x000000ff00a67202 */ /* 0x000fe20000000f00 */
[----:B01----:R-:W-:Y:S01]  /*4280*/  IMAD.MOV.U32 R100, RZ, RZ, R117 ;  /* 0x000000ffff647224 */ /* 0x003fe200078e0075 */
[----:B------:R-:W-:Y:S06]  /*4290*/  @!P0 BRA `(.L_x_4286) ;  /* 0x0000000400688947 */ /* 0x000fec0003800000 */
[----:B------:R-:W-:Y:S01]  /*42a0*/  MOV R100, R117 ;  /* 0x0000007500647202 */ /* 0x000fe20000000f00 */
[----:B-----5:R-:W-:Y:S01]  /*42b0*/  IMAD.U32 R166, R92, 0x10000, RZ ;  /* 0x000100005ca67824 */ /* 0x020fe200078e00ff */
[----:B------:R-:W-:Y:S06]  /*42c0*/  BRA `(.L_x_4286) ;  /* 0x00000004005c7947 */ /* 0x000fec0003800000 */
.L_x_4285:
        /* <DEDUP_REMOVED lines=12> */
.L_x_4288:
[----:B------:R-:W-:-:S07]  /*4390*/  MOV R149, R168 ;  /* 0x000000a800957202 */ /* 0x000fce0000000f00 */
.L_x_4289:
[----:B------:R-:W-:Y:S05]  /*43a0*/  BSYNC B1 ;  /* 0x0000000000017941 */ /* 0x000fea0003800000 */
.L_x_4287:
        /* <DEDUP_REMOVED lines=16> */
.L_x_4293:
[----:B------:R-:W-:Y:S05]  /*44b0*/  BSYNC B2 ;  /* 0x0000000000027941 */ /* 0x000fea0003800000 */
.L_x_4292:
[----:B------:R-:W-:Y:S01]  /*44c0*/  IMAD.HI.U32 R101, R120, -0x326172a9, RZ ;  /* 0xcd9e8d5778657827 */ /* 0x000fe200078e00ff */
[----:B------:R-:W-:-:S03]  /*44d0*/  LOP3.LUT R103, R103, R124, R151, 0x96, !PT ;  /* 0x0000007c67677212 */ /* 0x000fc600078e9697 */
[----:B------:R-:W-:Y:S01]  /*44e0*/  IMAD R100, R120, -0x326172a9, RZ ;  /* 0xcd9e8d5778647824 */ /* 0x000fe200078e02ff */
[----:B------:R-:W-:Y:S01]  /*44f0*/  LOP3.LUT R101, R101, R122, R150, 0x96, !PT ;  /* 0x0000007a65657212 */ /* 0x000fe200078e9696 */
[----:B------:R-:W-:-:S04]  /*4500*/  IMAD.WIDE.U32 R102, R103, -0x326172a9, RZ ;  /* 0xcd9e8d5767667825 */ /* 0x000fc800078e00ff */
[----:B------:R-:W-:Y:S01]  /*4510*/  IMAD R117, R121, -0x2daee0ad, RZ ;  /* 0xd2511f5379757824 */ /* 0x000fe200078e02ff */
[----:B------:R-:W-:Y:S01]  /*4520*/  LOP3.LUT R100, R103, R100, R3, 0x96, !PT ;  /* 0x0000006467647212 */ /* 0x000fe200078e9603 */
[----:B--2---:R-:W-:-:S04]  /*4530*/  IMAD.WIDE.U32 R118, R101, -0x2daee0ad, RZ ;  /* 0xd2511f5365767825 */ /* 0x004fc800078e00ff */
        /* <DEDUP_REMOVED lines=34> */
.L_x_4291:
[----:B------:R-:W-:Y:S05]  /*4760*/  BSYNC B1 ;  /* 0x0000000000017941 */ /* 0x000fea0003800000 */
.L_x_4290:
[----:B------:R-:W-:Y:S01]  /*4770*/  I2FP.F32.U32 R101, R149 ;  /* 0x0000009500657245 */ /* 0x000fe20000201000 */
[----:B------:R-:W-:Y:S01]  /*4780*/  IMAD.MOV.U32 R102, RZ, RZ, 0x2f800000 ;  /* 0x2f800000ff667424 */ /* 0x000fe200078e00ff */
[----:B-----5:R-:W-:-:S03]  /*4790*/  SHF.L.U32 R103, R96, 0x10, RZ ;  /* 0x0000001060677819 */ /* 0x020fc600000006ff */
[----:B------:R-:W-:Y:S02]  /*47a0*/  FFMA.FTZ R101, R101, R102, 1.1641532182693481445e-10 ;  /* 0x2f00000065657423 */ /* 0x000fe40000010066 */
[----:B------:R-:W-:-:S03]  /*47b0*/  FMUL.FTZ R103, R103, UR11 ;  /* 0x0000000b67677c20 */ /* 0x000fc60008410000 */
[----:B------:R-:W-:Y:S01]  /*47c0*/  FSETP.GTU.FTZ.AND P3, PT, R101, UR8, PT ;  /* 0x0000000865007c0b */ /* 0x000fe2000bf7c000 */
[----:B------:R-:W-:Y:S01]  /*47d0*/  FMUL.FTZ R103, R103, UR10 ;  /* 0x0000000a67677c20 */ /* 0x000fe20008410000 */
[----:B------:R-:W-:Y:S02]  /*47e0*/  IMAD.U32 R101, R84, 0x10000, RZ ;  /* 0x0001000054657824 */ /* 0x000fe400078e00ff */
[----:B------:R-:W-:Y:S02]  /*47f0*/  SEL R149, RZ, 0x1, P3 ;  /* 0x00000001ff957807 */ /* 0x000fe40001800000 */
[----:B------:R-:W-:Y:S02]  /*4800*/  FSEL R166, R103, RZ, !P3 ;  /* 0x000000ff67a67208 */ /* 0x000fe40005800000 */
[----:B------:R-:W-:-:S03]  /*4810*/  @P0 SHF.L.U32 R103, R92, 0x10, RZ ;  /* 0x000000105c670819 */ /* 0x000fc600000006ff */
[----:B------:R-:W-:-:S04]  /*4820*/  FMUL.FTZ R166, R166, R101 ;  /* 0x00000065a6a67220 */ /* 0x000fc80000410000 */
[----:B------:R-:W-:-:S07]  /*4830*/  @P0 FADD.FTZ R166, R103, R166 ;  /* 0x000000a667a60221 */ /* 0x000fce0000010000 */
.L_x_4286:
[----:B------:R-:W-:Y:S05]  /*4840*/  BSYNC B0 ;  /* 0x0000000000007941 */ /* 0x000fea0003800000 */
.L_x_4284:
        /* <DEDUP_REMOVED lines=9> */
.L_x_4295:
        /* <DEDUP_REMOVED lines=12> */
.L_x_4298:
[----:B------:R-:W-:-:S07]  /*49a0*/  IMAD.MOV.U32 R117, RZ, RZ, R168 ;  /* 0x000000ffff757224 */ /* 0x000fce00078e00a8 */
.L_x_4299:
[----:B------:R-:W-:Y:S05]  /*49b0*/  BSYNC B1 ;  /* 0x0000000000017941 */ /* 0x000fea0003800000 */
.L_x_4297:
        /* <DEDUP_REMOVED lines=16> */
.L_x_4303:
[----:B------:R-:W-:Y:S05]  /*4ac0*/  BSYNC B2 ;  /* 0x0000000000027941 */ /* 0x000fea0003800000 */
.L_x_4302:
[----:B------:R-:W-:Y:S01]  /*4ad0*/  IMAD.HI.U32 R101, R120, -0x326172a9, RZ ;  /* 0xcd9e8d5778657827 */ /* 0x000fe200078e00ff */
[----:B------:R-:W-:-:S03]  /*4ae0*/  LOP3.LUT R103, R103, R124, R151, 0x96, !PT ;  /* 0x0000007c67677212 */ /* 0x000fc600078e9697 */
[----:B------:R-:W-:Y:S01]  /*4af0*/  IMAD R100, R120, -0x326172a9, RZ ;  /* 0xcd9e8d5778647824 */ /* 0x000fe200078e02ff */
[----:B------:R-:W-:Y:S01]  /*4b00*/  LOP3.LUT R101, R101, R122, R150, 0x96, !PT ;  /* 0x0000007a65657212 */ /* 0x000fe200078e9696 */
[----:B------:R-:W-:-:S04]  /*4b10*/  IMAD.WIDE.U32 R102, R103, -0x326172a9, RZ ;  /* 0xcd9e8d5767667825 */ /* 0x000fc800078e00ff */
[----:B------:R-:W-:Y:S01]  /*4b20*/  IMAD R159, R121, -0x2daee0ad, RZ ;  /* 0xd2511f53799f7824 */ /* 0x000fe200078e02ff */
[----:B------:R-:W-:Y:S01]  /*4b30*/  LOP3.LUT R100, R103, R100, R3, 0x96, !PT ;  /* 0x0000006467647212 */ /* 0x000fe200078e9603 */
[----:B--2---:R-:W-:-:S05]  /*4b40*/  IMAD.WIDE.U32 R118, R101, -0x2daee0ad, RZ ;  /* 0xd2511f5365767825 */ /* 0x004fca00078e00ff */
        /* <DEDUP_REMOVED lines=34> */
.L_x_4301:
[----:B------:R-:W-:Y:S05]  /*4d70*/  BSYNC B1 ;  /* 0x0000000000017941 */ /* 0x000fea0003800000 */
.L_x_4300:
[----:B------:R-:W-:Y:S01]  /*4d80*/  HFMA2.MMA R103, -RZ, RZ, 0.1171875, 0 ;  /* 0x2f800000ff677435 */ /* 0x000fe200000001ff */
[----:B-----5:R-:W-:Y:S02]  /*4d90*/  PRMT R102, R96, 0x7632, R102 ;  /* 0x0000763260667816 */ /* 0x020fe40000000066 */
[----:B------:R-:W-:-:S03]  /*4da0*/  I2FP.F32.U32 R100, R117 ;  /* 0x0000007500647245 */ /* 0x000fc60000201000 */
[----:B------:R-:W-:-:S04]  /*4db0*/  IMAD.U32 R102, R102, 0x10000, RZ ;  /* 0x0001000066667824 */ /* 0x000fc800078e00ff */
[----:B------:R-:W-:Y:S01]  /*4dc0*/  FFMA.FTZ R100, R100, R103, 1.1641532182693481445e-10 ;  /* 0x2f00000064647423 */ /* 0x000fe20000010067 */
[----:B------:R-:W-:Y:S01]  /*4dd0*/  FMUL.FTZ R102, R102, UR11 ;  /* 0x0000000b66667c20 */ /* 0x000fe20008410000 */
[----:B------:R-:W-:-:S03]  /*4de0*/  PRMT R103, R84, 0x7632, R103 ;  /* 0x0000763254677816 */ /* 0x000fc60000000067 */
[----:B------:R-:W-:Y:S01]  /*4df0*/  FMUL.FTZ R102, R102, UR10 ;  /* 0x0000000a66667c20 */ /* 0x000fe20008410000 */
[----:B------:R-:W-:Y:S02]  /*4e00*/  FSETP.GTU.FTZ.AND P3, PT, R100, UR8, PT ;  /* 0x0000000864007c0b */ /* 0x000fe4000bf7c000 */
[----:B------:R-:W-:Y:S02]  /*4e10*/  @P0 PRMT R100, R92, 0x7632, R100 ;  /* 0x000076325c640816 */ /* 0x000fe40000000064 */
[----:B------:R-:W-:Y:S02]  /*4e20*/  SHF.L.U32 R103, R103, 0x10, RZ ;  /* 0x0000001067677819 */ /* 0x000fe400000006ff */
[----:B------:R-:W-:Y:S01]  /*4e30*/  FSEL R102, R102, RZ, !P3 ;  /* 0x000000ff66667208 */ /* 0x000fe20005800000 */
[----:B------:R-:W-:Y:S01]  /*4e40*/  @P0 IMAD.U32 R100, R100, 0x10000, RZ ;  /* 0x0001000064640824 */ /* 0x000fe200078e00ff */
[----:B------:R-:W-:-:S03]  /*4e50*/  SEL R152, RZ, 0x1, P3 ;  /* 0x00000001ff987807 */ /* 0x000fc60001800000 */
[----:B------:R-:W-:-:S04]  /*4e60*/  FMUL.FTZ R165, R102, R103 ;  /* 0x0000006766a57220 */ /* 0x000fc80000410000 */
[----:B------:R-:W-:-:S07]  /*4e70*/  @P0 FADD.FTZ R165, R165, R100 ;  /* 0x00000064a5a50221 */ /* 0x000fce0000010000 */
.L_x_4296:
[----:B------:R-:W-:Y:S05]  /*4e80*/  BSYNC B0 ;  /* 0x0000000000007941 */ /* 0x000fea0003800000 */
.L_x_4294:
        /* <DEDUP_REMOVED lines=8> */
.L_x_4305:
        /* <DEDUP_REMOVED lines=12> */
.L_x_4308:
[----:B------:R-:W-:-:S07]  /*4fd0*/  MOV R117, R168 ;  /* 0x000000a800757202 */ /* 0x000fce0000000f00 */
.L_x_4309:
[----:B------:R-:W-:Y:S05]  /*4fe0*/  BSYNC B1 ;  /* 0x0000000000017941 */ /* 0x000fea0003800000 */
.L_x_4307:
        /* <DEDUP_REMOVED lines=16> */
.L_x_4313:
[----:B------:R-:W-:Y:S05]  /*50f0*/  BSYNC B2 ;  /* 0x0000000000027941 */ /* 0x000fea0003800000 */
.L_x_4312:
        /* <DEDUP_REMOVED lines=42> */
.L_x_4311:
[----:B------:R-:W-:Y:S05]  /*53a0*/  BSYNC B1 ;  /* 0x0000000000017941 */ /* 0x000fea0003800000 */
.L_x_4310:
        /* <DEDUP_REMOVED lines=13> */
.L_x_4306:
[----:B------:R-:W-:Y:S05]  /*5480*/  BSYNC B0 ;  /* 0x0000000000007941 */ /* 0x000fea0003800000 */
.L_x_4304:
        /* <DEDUP_REMOVED lines=9> */
.L_x_4315:
        /* <DEDUP_REMOVED lines=12> */
.L_x_4318:
[----:B------:R-:W-:-:S07]  /*55e0*/  IMAD.MOV.U32 R117, RZ, RZ, R168 ;  /* 0x000000ffff757224 */ /* 0x000fce00078e00a8 */
.L_x_4319:
[----:B------:R-:W-:Y:S05]  /*55f0*/  BSYNC B1 ;  /* 0x0000000000017941 */ /* 0x000fea0003800000 */
.L_x_4317:
        /* <DEDUP_REMOVED lines=16> */
.L_x_4323:
[----:B------:R-:W-:Y:S05]  /*5700*/  BSYNC B2 ;  /* 0x0000000000027941 */ /* 0x000fea0003800000 */
.L_x_4322:
        /* <DEDUP_REMOVED lines=42> */
.L_x_4321:
[----:B------:R-:W-:Y:S05]  /*59b0*/  BSYNC B1 ;  /* 0x0000000000017941 */ /* 0x000fea0003800000 */
.L_x_4320:
        /* <DEDUP_REMOVED lines=16> */
.L_x_4316:
[----:B------:R-:W-:Y:S05]  /*5ac0*/  BSYNC B0 ;  /* 0x0000000000007941 */ /* 0x000fea0003800000 */
.L_x_4314:
        /* <DEDUP_REMOVED lines=8> */
.L_x_4325:
        /* <DEDUP_REMOVED lines=12> */
.L_x_4328:
[----:B------:R-:W-:-:S07]  /*5c10*/  MOV R117, R168 ;  /* 0x000000a800757202 */ /* 0x000fce0000000f00 */
.L_x_4329:
[----:B------:R-:W-:Y:S05]  /*5c20*/  BSYNC B1 ;  /* 0x0000000000017941 */ /* 0x000fea0003800000 */
.L_x_4327:
        /* <DEDUP_REMOVED lines=16> */
.L_x_4333:
[----:B------:R-:W-:Y:S05]  /*5d30*/  BSYNC B2 ;  /* 0x0000000000027941 */ /* 0x000fea0003800000 */
.L_x_4332:
        /* <DEDUP_REMOVED lines=42> */
.L_x_4331:
[----:B------:R-:W-:Y:S05]  /*5fe0*/  BSYNC B1 ;  /* 0x0000000000017941 */ /* 0x000fea0003800000 */
.L_x_4330:
        /* <DEDUP_REMOVED lines=13> */
.L_x_4326:
[----:B------:R-:W-:Y:S05]  /*60c0*/  BSYNC B0 ;  /* 0x0000000000007941 */ /* 0x000fea0003800000 */
.L_x_4324:
[----:B------:R-:W-:Y:S04]  /*60d0*/  BSSY B0, `(.L_x_4334) ;  /* 0x0000063000007945 */ /* 0x000fe80003800000 */
[----:B------:R-:W-:Y:S05]  /*60e0*/  @P2 BRA `(.L_x_4335) ;  /* 0x00000000001c2947 */ /* 0x000fea0003800000 */
[----:B--2---:R-:W-:Y:S01]  /*60f0*/  IMAD.MOV.U32 R161, RZ, RZ, RZ ;  /* 0x000000ffffa17224 */ /* 0x004fe200078e00ff */
[----:B------:R-:W-:Y:S01]  /*6100*/  MOV R101, R100 ;  /* 0x0000006400657202 */ /* 0x000fe20000000f00 */
[----:B------:R-:W-:Y:S06]  /*6110*/  @!P0 BRA `(.L_x_4336) ;  /* 0x0000000400788947 */ /* 0x000fec0003800000 */
[----:B-----5:R-:W-:Y:S01]  /*6120*/  PRMT R161, R94, 0x7632, R161 ;  /* 0x000076325ea17816 */ /* 0x020fe200000000a1 */
[----:B------:R-:W-:-:S03]  /*6130*/  IMAD.MOV.U32 R101, RZ, RZ, R100 ;  /* 0x000000ffff657224 */ /* 0x000fc600078e0064 */
[----:B------:R-:W-:Y:S01]  /*6140*/  SHF.L.U32 R161, R161, 0x10, RZ ;  /* 0x00000010a1a17819 */ /* 0x000fe200000006ff */
[----:B------:R-:W-:Y:S06]  /*6150*/  BRA `(.L_x_4336) ;  /* 0x0000000400687947 */ /* 0x000fec0003800000 */
.L_x_4335:
        /* <DEDUP_REMOVED lines=12> */
.L_x_4338:
[----:B------:R-:W-:-:S07]  /*6220*/  IMAD.MOV.U32 R117, RZ, RZ, R168 ;  /* 0x000000ffff757224 */ /* 0x000fce00078e00a8 */
.L_x_4339:
[----:B------:R-:W-:Y:S05]  /*6230*/  BSYNC B1 ;  /* 0x0000000000017941 */ /* 0x000fea0003800000 */
.L_x_4337:
        /* <DEDUP_REMOVED lines=16> */
.L_x_4343:
[----:B------:R-:W-:Y:S05]  /*6340*/  BSYNC B2 ;  /* 0x0000000000027941 */ /* 0x000fea0003800000 */
.L_x_4342:
        /* <DEDUP_REMOVED lines=42> */
.L_x_4341:
[----:B------:R-:W-:Y:S05]  /*65f0*/  BSYNC B1 ;  /* 0x0000000000017941 */ /* 0x000fea0003800000 */
.L_x_4340:
        /* <DEDUP_REMOVED lines=14> */
[----:B--2---:R-:W-:-:S04]  /*66e0*/  FMUL.FTZ R161, R102, R103 ;  /* 0x0000006766a17220 */ /* 0x004fc80000410000 */
[----:B------:R-:W-:-:S07]  /*66f0*/  @P0 FADD.FTZ R161, R161, R100 ;  /* 0x00000064a1a10221 */ /* 0x000fce0000010000 */
.L_x_4336:
[----:B------:R-:W-:Y:S05]  /*6700*/  BSYNC B0 ;  /* 0x0000000000007941 */ /* 0x000fea0003800000 */
.L_x_4334:
        /* <DEDUP_REMOVED lines=8> */
.L_x_4345:
        /* <DEDUP_REMOVED lines=12> */
.L_x_4348:
[----:B------:R-:W-:-:S07]  /*6850*/  MOV R117, R168 ;  /* 0x000000a800757202 */ /* 0x000fce0000000f00 */
.L_x_4349:
[----:B------:R-:W-:Y:S05]  /*6860*/  BSYNC B1 ;  /* 0x0000000000017941 */ /* 0x000fea0003800000 */
.L_x_4347:
        /* <DEDUP_REMOVED lines=16> */
.L_x_4353:
[----:B------:R-:W-:Y:S05]  /*6970*/  BSYNC B2 ;  /* 0x0000000000027941 */ /* 0x000fea0003800000 */
.L_x_4352:
        /* <DEDUP_REMOVED lines=42> */
.L_x_4351:
[----:B------:R-:W-:Y:S05]  /*6c20*/  BSYNC B1 ;  /* 0x0000000000017941 */ /* 0x000fea0003800000 */
.L_x_4350:
        /* <DEDUP_REMOVED lines=13> */
.L_x_4346:
[----:B------:R-:W-:Y:S05]  /*6d00*/  BSYNC B0 ;  /* 0x0000000000007941 */ /* 0x000fea0003800000 */
.L_x_4344:
        /* <DEDUP_REMOVED lines=9> */
.L_x_4355:
        /* <DEDUP_REMOVED lines=12> */
.L_x_4358:
[----:B------:R-:W-:-:S07]  /*6e60*/  IMAD.MOV.U32 R117, RZ, RZ, R168 ;  /* 0x000000ffff757224 */ /* 0x000fce00078e00a8 */
.L_x_4359:
[----:B------:R-:W-:Y:S05]  /*6e70*/  BSYNC B1 ;  /* 0x0000000000017941 */ /* 0x000fea0003800000 */
.L_x_4357:
        /* <DEDUP_REMOVED lines=16> */
.L_x_4363:
[----:B------:R-:W-:Y:S05]  /*6f80*/  BSYNC B2 ;  /* 0x0000000000027941 */ /* 0x000fea0003800000 */
.L_x_4362:
        /* <DEDUP_REMOVED lines=42> */
.L_x_4361:
[----:B------:R-:W-:Y:S05]  /*7230*/  BSYNC B1 ;  /* 0x0000000000017941 */ /* 0x000fea0003800000 */
.L_x_4360:
[----:B------:R-:W-:Y:S01]  /*7240*/  HFMA2.MMA R103, -RZ, RZ, 0.1171875, 0 ;  /* 0x2f800000ff677435 */ /* 0x000fe200000001ff */
[----:B-----5:R-:W-:Y:S02]  /*7250*/  PRMT R101, R99, 0x7632, R101 ;  /* 0x0000763263657816 */ /* 0x020fe40000000065 */
[----:B------:R-:W-:Y:S02]  /*7260*/  I2FP.F32.U32 R100, R117 ;  /* 0x0000007500647245 */ /* 0x000fe40000201000 */
[----:B------:R-:W-:Y:S01]  /*7270*/  PRMT R102, R87, 0x7632, R102 ;  /* 0x0000763257667816 */ /* 0x000fe20000000066 */
[----:B------:R-:W-:-:S03]  /*7280*/  IMAD.U32 R101, R101, 0x10000, RZ ;  /* 0x0001000065657824 */ /* 0x000fc600078e00ff */
[----:B------:R-:W-:Y:S01]  /*7290*/  SHF.L.U32 R102, R102, 0x10, RZ ;  /* 0x0000001066667819 */ /* 0x000fe200000006ff */
        /* <DEDUP_REMOVED lines=10> */
.L_x_4356:
[----:B------:R-:W-:Y:S05]  /*7340*/  BSYNC B0 ;  /* 0x0000000000007941 */ /* 0x000fea0003800000 */
.L_x_4354:
        /* <DEDUP_REMOVED lines=34> */
.L_x_4365:
[----:B------:R-:W-:Y:S05]  /*7570*/  BSYNC B0 ;  /* 0x0000000000007941 */ /* 0x000fea0003800000 */
.L_x_4364:
        /* <DEDUP_REMOVED lines=10> */
.L_x_4367:
        /* <DEDUP_REMOVED lines=12> */
.L_x_4370:
[----:B------:R-:W-:-:S07]  /*76e0*/  IMAD.MOV.U32 R149, RZ, RZ, R168 ;  /* 0x000000ffff957224 */ /* 0x000fce00078e00a8 */
.L_x_4371:
[----:B------:R-:W-:Y:S05]  /*76f0*/  BSYNC B1 ;  /* 0x0000000000017941 */ /* 0x000fea0003800000 */
.L_x_4369:
        /* <DEDUP_REMOVED lines=16> */
.L_x_4375:
[----:B------:R-:W-:Y:S05]  /*7800*/  BSYNC B2 ;  /* 0x0000000000027941 */ /* 0x000fea0003800000 */
.L_x_4374:
[----:B------:R-:W-:Y:S01]  /*7810*/  IMAD.HI.U32 R101, R120, -0x326172a9, RZ ;  /* 0xcd9e8d5778657827 */ /* 0x000fe200078e00ff */
[----:B------:R-:W-:-:S03]  /*7820*/  LOP3.LUT R103, R103, R124, R151, 0x96, !PT ;  /* 0x0000007c67677212 */ /* 0x000fc600078e9697 */
[----:B------:R-:W-:Y:S01]  /*7830*/  IMAD R100, R120, -0x326172a9, RZ ;  /* 0xcd9e8d5778647824 */ /* 0x000fe200078e02ff */
[----:B------:R-:W-:Y:S01]  /*7840*/  LOP3.LUT R101, R101, R122, R150, 0x96, !PT ;  /* 0x0000007a65657212 */ /* 0x000fe200078e9696 */
[----:B------:R-:W-:-:S04]  /*7850*/  IMAD.WIDE.U32 R102, R103, -0x326172a9, RZ ;  /* 0xcd9e8d5767667825 */ /* 0x000fc800078e00ff */
[----:B------:R-:W-:Y:S01]  /*7860*/  IMAD R159, R121, -0x2daee0ad, RZ ;  /* 0xd2511f53799f7824 */ /* 0x000fe200078e02ff */
[----:B------:R-:W-:Y:S01]  /*7870*/  LOP3.LUT R100, R103, R100, R3, 0x96, !PT ;  /* 0x0000006467647212 */ /* 0x000fe200078e9603 */
[----:B-1----:R-:W-:-:S05]  /*7880*/  IMAD.WIDE.U32 R118, R101, -0x2daee0ad, RZ ;  /* 0xd2511f5365767825 */ /* 0x002fca00078e00ff */
        /* <DEDUP_REMOVED lines=34> */
.L_x_4373:
[----:B------:R-:W-:Y:S05]  /*7ab0*/  BSYNC B1 ;  /* 0x0000000000017941 */ /* 0x000fea0003800000 */
.L_x_4372:
[----:B------:R-:W-:Y:S01]  /*7ac0*/  HFMA2.MMA R102, -RZ, RZ, 0.1171875, 0 ;  /* 0x2f800000ff667435 */ /* 0x000fe200000001ff */
[----:B------:R-:W-:Y:S01]  /*7ad0*/  I2FP.F32.U32 R101, R149 ;  /* 0x0000009500657245 */ /* 0x000fe20000201000 */
[----:B-----5:R-:W-:-:S04]  /*7ae0*/  IMAD.U32 R103, R96, 0x10000, RZ ;  /* 0x0001000060677824 */ /* 0x020fc800078e00ff */
[----:B------:R-:W-:-:S04]  /*7af0*/  FMUL.FTZ R103, R103, UR11 ;  /* 0x0000000b67677c20 */ /* 0x000fc80008410000 */
[----:B------:R-:W-:Y:S01]  /*7b00*/  FFMA.FTZ R101, R101, R102, 1.1641532182693481445e-10 ;  /* 0x2f00000065657423 */ /* 0x000fe20000010066 */
[----:B------:R-:W-:-:S04]  /*7b10*/  FMUL.FTZ R103, R103, UR10 ;  /* 0x0000000a67677c20 */ /* 0x000fc80008410000 */
[----:B------:R-:W-:Y:S02]  /*7b20*/  FSETP.GTU.FTZ.AND P3, PT, R101, UR8, PT ;  /* 0x0000000865007c0b */ /* 0x000fe4000bf7c000 */
[----:B------:R-:W-:Y:S02]  /*7b30*/  SHF.L.U32 R101, R80, 0x10, RZ ;  /* 0x0000001050657819 */ /* 0x000fe400000006ff */
[----:B------:R-:W-:Y:S01]  /*7b40*/  FSEL R176, R103, RZ, !P3 ;  /* 0x000000ff67b07208 */ /* 0x000fe20005800000 */
[----:B------:R-:W-:Y:S01]  /*7b50*/  @P0 IMAD.U32 R103, R92, 0x10000, RZ ;  /* 0x000100005c670824 */ /* 0x000fe200078e00ff */
[----:B------:R-:W-:-:S03]  /*7b60*/  SEL R149, RZ, 0x1, P3 ;  /* 0x00000001ff957807 */ /* 0x000fc60001800000 */
[----:B------:R-:W-:-:S04]  /*7b70*/  FMUL.FTZ R176, R176, R101 ;  /* 0x00000065b0b07220 */ /* 0x000fc80000410000 */
[----:B------:R-:W-:-:S07]  /*7b80*/  @P0 FADD.FTZ R176, R103, R176 ;  /* 0x000000b067b00221 */ /* 0x000fce0000010000 */
.L_x_4368:
[----:B------:R-:W-:Y:S05]  /*7b90*/  BSYNC B0 ;  /* 0x0000000000007941 */ /* 0x000fea0003800000 */
.L_x_4366:
        /* <DEDUP_REMOVED lines=9> */
.L_x_4377:
        /* <DEDUP_REMOVED lines=12> */
.L_x_4380:
[----:B------:R-:W-:-:S07]  /*7cf0*/  MOV R152, R168 ;  /* 0x000000a800987202 */ /* 0x000fce0000000f00 */
.L_x_4381:
[----:B------:R-:W-:Y:S05]  /*7d00*/  BSYNC B1 ;  /* 0x0000000000017941 */ /* 0x000fea0003800000 */
.L_x_4379:
        /* <DEDUP_REMOVED lines=16> */
.L_x_4385:
[----:B------:R-:W-:Y:S05]  /*7e10*/  BSYNC B2 ;  /* 0x0000000000027941 */ /* 0x000fea0003800000 */
.L_x_4384:
        /* <DEDUP_REMOVED lines=42> */
.L_x_4383:
[----:B------:R-:W-:Y:S05]  /*80c0*/  BSYNC B1 ;  /* 0x0000000000017941 */ /* 0x000fea0003800000 */
.L_x_4382:
        /* <DEDUP_REMOVED lines=16> */
.L_x_4378:
[----:B------:R-:W-:Y:S05]  /*81d0*/  BSYNC B0 ;  /* 0x0000000000007941 */ /* 0x000fea0003800000 */
.L_x_4376:
        /* <DEDUP_REMOVED lines=8> */
.L_x_4387:
        /* <DEDUP_REMOVED lines=12> */
.L_x_4390:
[----:B------:R-:W-:-:S07]  /*8320*/  IMAD.MOV.U32 R153, RZ, RZ, R168 ;  /* 0x000000ffff997224 */ /* 0x000fce00078e00a8 */
.L_x_4391:
[----:B------:R-:W-:Y:S05]  /*8330*/  BSYNC B1 ;  /* 0x0000000000017941 */ /* 0x000fea0003800000 */
.L_x_4389:
        /* <DEDUP_REMOVED lines=16> */
.L_x_4395:
[----:B------:R-:W-:Y:S05]  /*8440*/  BSYNC B2 ;  /* 0x0000000000027941 */ /* 0x000fea0003800000 */
.L_x_4394:
        /* <DEDUP_REMOVED lines=42> */
.L_x_4393:
[----:B------:R-:W-:Y:S05]  /*86f0*/  BSYNC B1 ;  /* 0x0000000000017941 */ /* 0x000fea0003800000 */
.L_x_4392:
        /* <DEDUP_REMOVED lines=13> */
.L_x_4388:
[----:B------:R-:W-:Y:S05]  /*87d0*/  BSYNC B0 ;  /* 0x0000000000007941 */ /* 0x000fea0003800000 */
.L_x_4386:
[----:B------:R-:W-:Y:S04]  /*87e0*/  BSSY B0, `(.L_x_4396) ;  /* 0x0000063000007945 */ /* 0x000fe80003800000 */
[----:B------:R-:W-:Y:S05]  /*87f0*/  @P2 BRA `(.L_x_4397) ;  /* 0x00000000001c2947 */ /* 0x000fea0003800000 */
[----:B-1----:R-:W-:Y:S01]  /*8800*/  MOV R171, RZ ;  /* 0x000000ff00ab7202 */ /* 0x002fe20000000f00 */
[----:B------:R-:W-:Y:S01]  /*8810*/  IMAD.MOV.U32 R101, RZ, RZ, R100 ;  /* 0x000000ffff657224 */ /* 0x000fe200078e0064 */
[----:B------:R-:W-:Y:S06]  /*8820*/  @!P0 BRA `(.L_x_4398) ;  /* 0x0000000400788947 */ /* 0x000fec0003800000 */
[----:B-----5:R-:W-:Y:S02]  /*8830*/  PRMT R171, R93, 0x7632, R171 ;  /* 0x000076325dab7816 */ /* 0x020fe400000000ab */
[----:B------:R-:W-:-:S03]  /*8840*/  MOV R101, R100 ;  /* 0x0000006400657202 */ /* 0x000fc60000000f00 */
[----:B------:R-:W-:Y:S01]  /*8850*/  IMAD.U32 R171, R171, 0x10000, RZ ;  /* 0x00010000abab7824 */ /* 0x000fe200078e00ff */
[----:B------:R-:W-:Y:S06]  /*8860*/  BRA `(.L_x_4398) ;  /* 0x0000000400687947 */ /* 0x000fec0003800000 */
.L_x_4397:
        /* <DEDUP_REMOVED lines=12> */
.L_x_4400:
[----:B------:R-:W-:-:S07]  /*8930*/  MOV R154, R168 ;  /* 0x000000a8009a7202 */ /* 0x000fce0000000f00 */
.L_x_4401:
[----:B------:R-:W-:Y:S05]  /*8940*/  BSYNC B1 ;  /* 0x0000000000017941 */ /* 0x000fea0003800000 */
.L_x_4399:
        /* <DEDUP_REMOVED lines=16> */
.L_x_4405:
[----:B------:R-:W-:Y:S05]  /*8a50*/  BSYNC B2 ;  /* 0x0000000000027941 */ /* 0x000fea0003800000 */
.L_x_4404:
        /* <DEDUP_REMOVED lines=42> */
.L_x_4403:
[----:B------:R-:W-:Y:S05]  /*8d00*/  BSYNC B1 ;  /* 0x0000000000017941 */ /* 0x000fea0003800000 */
.L_x_4402:
        /* <DEDUP_REMOVED lines=14> */
[----:B-1----:R-:W-:-:S04]  /*8df0*/  FMUL.FTZ R171, R102, R103 ;  /* 0x0000006766ab7220 */ /* 0x002fc80000410000 */
[----:B------:R-:W-:-:S07]  /*8e00*/  @P0 FADD.FTZ R171, R171, R100 ;  /* 0x00000064abab0221 */ /* 0x000fce0000010000 */
.L_x_4398:
[----:B------:R-:W-:Y:S05]  /*8e10*/  BSYNC B0 ;  /* 0x0000000000007941 */ /* 0x000fea0003800000 */
.L_x_4396:
        /* <DEDUP_REMOVED lines=8> */
.L_x_4407:
        /* <DEDUP_REMOVED lines=12> */
.L_x_4410:
[----:B------:R-:W-:-:S07]  /*8f60*/  IMAD.MOV.U32 R155, RZ, RZ, R168 ;  /* 0x000000ffff9b7224 */ /* 0x000fce00078e00a8 */
.L_x_4411:
[----:B------:R-:W-:Y:S05]  /*8f70*/  BSYNC B1 ;  /* 0x0000000000017941 */ /* 0x000fea0003800000 */
.L_x_4409:
        /* <DEDUP_REMOVED lines=16> */
.L_x_4415:
[----:B------:R-:W-:Y:S05]  /*9080*/  BSYNC B2 ;  /* 0x0000000000027941 */ /* 0x000fea0003800000 */
.L_x_4414:
        /* <DEDUP_REMOVED lines=42> */
.L_x_4413:
[----:B------:R-:W-:Y:S05]  /*9330*/  BSYNC B1 ;  /* 0x0000000000017941 */ /* 0x000fea0003800000 */
.L_x_4412:
        /* <DEDUP_REMOVED lines=13> */
.L_x_4408:
[----:B------:R-:W-:Y:S05]  /*9410*/  BSYNC B0 ;  /* 0x0000000000007941 */ /* 0x000fea0003800000 */
.L_x_4406:
        /* <DEDUP_REMOVED lines=9> */
.L_x_4417:
        /* <DEDUP_REMOVED lines=12> */
.L_x_4420:
[----:B------:R-:W-:-:S07]  /*9570*/  MOV R156, R168 ;  /* 0x000000a8009c7202 */ /* 0x000fce0000000f00 */
.L_x_4421:
[----:B------:R-:W-:Y:S05]  /*9580*/  BSYNC B1 ;  /* 0x0000000000017941 */ /* 0x000fea0003800000 */
.L_x_4419:
        /* <DEDUP_REMOVED lines=16> */
.L_x_4425:
[----:B------:R-:W-:Y:S05]  /*9690*/  BSYNC B2 ;  /* 0x0000000000027941 */ /* 0x000fea0003800000 */
.L_x_4424:
        /* <DEDUP_REMOVED lines=42> */
.L_x_4423:
[----:B------:R-:W-:Y:S05]  /*9940*/  BSYNC B1 ;  /* 0x0000000000017941 */ /* 0x000fea0003800000 */
.L_x_4422:
        /* <DEDUP_REMOVED lines=16> */
.L_x_4418:
[----:B------:R-:W-:Y:S05]  /*9a50*/  BSYNC B0 ;  /* 0x0000000000007941 */ /* 0x000fea0003800000 */
.L_x_4416:
        /* <DEDUP_REMOVED lines=8> */
.L_x_4427:
        /* <DEDUP_REMOVED lines=12> */
.L_x_4430:
[----:B------:R-:W-:-:S07]  /*9ba0*/  IMAD.MOV.U32 R157, RZ, RZ, R168 ;  /* 0x000000ffff9d7224 */ /* 0x000fce00078e00a8 */
.L_x_4431:
[----:B------:R-:W-:Y:S05]  /*9bb0*/  BSYNC B1 ;  /* 0x0000000000017941 */ /* 0x000fea0003800000 */
.L_x_4429:
        /* <DEDUP_REMOVED lines=16> */
.L_x_4435:
[----:B------:R-:W-:Y:S05]  /*9cc0*/  BSYNC B2 ;  /* 0x0000000000027941 */ /* 0x000fea0003800000 */
.L_x_4434:
        /* <DEDUP_REMOVED lines=43> */
.L_x_4433:
[----:B------:R-:W-:Y:S05]  /*9f80*/  BSYNC B1 ;  /* 0x0000000000017941 */ /* 0x000fea0003800000 */
.L_x_4432:
        /* <DEDUP_REMOVED lines=13> */
.L_x_4428:
[----:B------:R-:W-:Y:S05]  /*a060*/  BSYNC B0 ;  /* 0x0000000000007941 */ /* 0x000fea0003800000 */
.L_x_4426:
        /* <DEDUP_REMOVED lines=9> */
.L_x_4437:
        /* <DEDUP_REMOVED lines=12> */
.L_x_4440:
[----:B------:R-:W-:-:S07]  /*a1c0*/  IMAD.MOV.U32 R167, RZ, RZ, R168 ;  /* 0x000000ffffa77224 */ /* 0x000fce00078e00a8 */
.L_x_4441:
[----:B------:R-:W-:Y:S05]  /*a1d0*/  BSYNC B1 ;  /* 0x0000000000017941 */ /* 0x000fea0003800000 */
.L_x_4439:
        /* <DEDUP_REMOVED lines=16> */
.L_x_4445:
[----:B------:R-:W-:Y:S05]  /*a2e0*/  BSYNC B2 ;  /* 0x0000000000027941 */ /* 0x000fea0003800000 */
.L_x_4444:
        /* <DEDUP_REMOVED lines=43> */
.L_x_4443:
[----:B------:R-:W-:Y:S05]  /*a5a0*/  BSYNC B1 ;  /* 0x0000000000017941 */ /* 0x000fea0003800000 */
.L_x_4442:
        /* <DEDUP_REMOVED lines=16> */
.L_x_4438:
[----:B------:R-:W-:Y:S05]  /*a6b0*/  BSYNC B0 ;  /* 0x0000000000007941 */ /* 0x000fea0003800000 */
.L_x_4436:
        /* <DEDUP_REMOVED lines=34> */
.L_x_4447:
[----:B------:R-:W-:Y:S05]  /*a8e0*/  BSYNC B0 ;  /* 0x0000000000007941 */ /* 0x000fea0003800000 */
.L_x_4446:
        /* <DEDUP_REMOVED lines=10> */
.L_x_4449:
        /* <DEDUP_REMOVED lines=12> */
.L_x_4452:
[----:B------:R-:W-:-:S07]  /*aa50*/  MOV R149, R168 ;  /* 0x000000a800957202 */ /* 0x000fce0000000f00 */
.L_x_4453:
[----:B------:R-:W-:Y:S05]  /*aa60*/  BSYNC B1 ;  /* 0x0000000000017941 */ /* 0x000fea0003800000 */
.L_x_4451:
        /* <DEDUP_REMOVED lines=16> */
.L_x_4457:
[----:B------:R-:W-:Y:S05]  /*ab70*/  BSYNC B2 ;  /* 0x0000000000027941 */ /* 0x000fea0003800000 */
.L_x_4456:
        /* <DEDUP_REMOVED lines=43> */
.L_x_4455:
[----:B------:R-:W-:Y:S05]  /*ae30*/  BSYNC B1 ;  /* 0x0000000000017941 */ /* 0x000fea0003800000 */
.L_x_4454:
        /* <DEDUP_REMOVED lines=13> */
.L_x_4450:
[----:B------:R-:W-:Y:S05]  /*af10*/  BSYNC B0 ;  /* 0x0000000000007941 */ /* 0x000fea0003800000 */
.L_x_4448:
        /* <DEDUP_REMOVED lines=9> */
.L_x_4459:
        /* <DEDUP_REMOVED lines=12> */
.L_x_4462:
[----:B------:R-:W-:-:S07]  /*b070*/  MOV R152, R168 ;  /* 0x000000a800987202 */ /* 0x000fce0000000f00 */
.L_x_4463:
[----:B------:R-:W-:Y:S05]  /*b080*/  BSYNC B1 ;  /* 0x0000000000017941 */ /* 0x000fea0003800000 */
.L_x_4461:
        /* <DEDUP_REMOVED lines=16> */
.L_x_4467:
[----:B------:R-:W-:Y:S05]  /*b190*/  BSYNC B2 ;  /* 0x0000000000027941 */ /* 0x000fea0003800000 */
.L_x_4466:
        /* <DEDUP_REMOVED lines=40> */
[----:B------:R-:W-:Y:S02]  /*b420*/  LOP3.LUT R158, R103, R158, R42, 0x96, !PT ;  /* 0x0000009e679e7212 */ /* 0x000fe400078e962a */
[----:B------:R-:W-:Y:S02]  /*b430*/  MOV R168, R102 ;  /* 0x0000006600a87202 */ /* 0x000fe40000000f00 */
[----:B------:R-:W-:-:S07]  /*b440*/  LOP3.LUT R159, R179, R100, R41, 0x96, !PT ;  /* 0x00000064b39f7212 */ /* 0x000fce00078e9629 */
.L_x_4465:
[----:B------:R-:W-:Y:S05]  /*b450*/  BSYNC B1 ;  /* 0x0000000000017941 */ /* 0x000fea0003800000 */
.L_x_4464:
        /* <DEDUP_REMOVED lines=16> */
.L_x_4460:
[----:B------:R-:W-:Y:S05]  /*b560*/  BSYNC B0 ;  /* 0x0000000000007941 */ /* 0x000fea0003800000 */
.L_x_4458:
        /* <DEDUP_REMOVED lines=8> */
.L_x_4469:
        /* <DEDUP_REMOVED lines=12> */
.L_x_4472:
[----:B------:R-:W-:-:S07]  /*b6b0*/  MOV R153, R168 ;  /* 0x000000a800997202 */ /* 0x000fce0000000f00 */
.L_x_4473:
[----:B------:R-:W-:Y:S05]  /*b6c0*/  BSYNC B1 ;  /* 0x0000000000017941 */ /* 0x000fea0003800000 */
.L_x_4471:
        /* <DEDUP_REMOVED lines=16> */
.L_x_4477:
[----:B------:R-:W-:Y:S05]  /*b7d0*/  BSYNC B2 ;  /* 0x0000000000027941 */ /* 0x000fea0003800000 */
.L_x_4476:
        /* <DEDUP_REMOVED lines=43> */
.L_x_4475:
[----:B------:R-:W-:Y:S05]  /*ba90*/  BSYNC B1 ;  /* 0x0000000000017941 */ /* 0x000fea0003800000 */
.L_x_4474:
        /* <DEDUP_REMOVED lines=13> */
.L_x_4470:
[----:B------:R-:W-:Y:S05]  /*bb70*/  BSYNC B0 ;  /* 0x0000000000007941 */ /* 0x000fea0003800000 */
.L_x_4468:
        /* <DEDUP_REMOVED lines=9> */
.L_x_4479:
        /* <DEDUP_REMOVED lines=12> */
.L_x_4482:
[----:B------:R-:W-:-:S07]  /*bcd0*/  MOV R154, R168 ;  /* 0x000000a8009a7202 */ /* 0x000fce0000000f00 */
.L_x_4483:
[----:B------:R-:W-:Y:S05]  /*bce0*/  BSYNC B1 ;  /* 0x0000000000017941 */ /* 0x000fea0003800000 */
.L_x_4481:
        /* <DEDUP_REMOVED lines=16> */
.L_x_4487:
[----:B------:R-:W-:Y:S05]  /*bdf0*/  BSYNC B2 ;  /* 0x0000000000027941 */ /* 0x000fea0003800000 */
.L_x_4486:
        /* <DEDUP_REMOVED lines=43> */
.L_x_4485:
[----:B------:R-:W-:Y:S05]  /*c0b0*/  BSYNC B1 ;  /* 0x0000000000017941 */ /* 0x000fea0003800000 */
.L_x_4484:
        /* <DEDUP_REMOVED lines=14> */
[----:B-1----:R-:W-:-:S04]  /*c1a0*/  FMUL.FTZ R181, R102, R103 ;  /* 0x0000006766b57220 */ /* 0x002fc80000410000 */
[----:B------:R-:W-:-:S07]  /*c1b0*/  @P0 FADD.FTZ R181, R181, R100 ;  /* 0x00000064b5b50221 */ /* 0x000fce0000010000 */
.L_x_4480:
[----:B------:R-:W-:Y:S05]  /*c1c0*/  BSYNC B0 ;  /* 0x0000000000007941 */ /* 0x000fea0003800000 */
.L_x_4478:
        /* <DEDUP_REMOVED lines=8> */
.L_x_4489:
        /* <DEDUP_REMOVED lines=12> */
.L_x_4492:
[----:B------:R-:W-:-:S07]  /*c310*/  MOV R155, R168 ;  /* 0x000000a8009b7202 */ /* 0x000fce0000000f00 */
.L_x_4493:
[----:B------:R-:W-:Y:S05]  /*c320*/  BSYNC B1 ;  /* 0x0000000000017941 */ /* 0x000fea0003800000 */
.L_x_4491:
        /* <DEDUP_REMOVED lines=16> */
.L_x_4497:
[----:B------:R-:W-:Y:S05]  /*c430*/  BSYNC B2 ;  /* 0x0000000000027941 */ /* 0x000fea0003800000 */
.L_x_4496:
        /* <DEDUP_REMOVED lines=43> */
.L_x_4495:
[----:B------:R-:W-:Y:S05]  /*c6f0*/  BSYNC B1 ;  /* 0x0000000000017941 */ /* 0x000fea0003800000 */
.L_x_4494:
        /* <DEDUP_REMOVED lines=13> */
.L_x_4490:
[----:B------:R-:W-:Y:S05]  /*c7d0*/  BSYNC B0 ;  /* 0x0000000000007941 */ /* 0x000fea0003800000 */
.L_x_4488:
        /* <DEDUP_REMOVED lines=9> */
.L_x_4499:
        /* <DEDUP_REMOVED lines=12> */
.L_x_4502:
[----:B------:R-:W-:-:S07]  /*c930*/  MOV R156, R168 ;  /* 0x000000a8009c7202 */ /* 0x000fce0000000f00 */
.L_x_4503:
[----:B------:R-:W-:Y:S05]  /*c940*/  BSYNC B1 ;  /* 0x0000000000017941 */ /* 0x000fea0003800000 */
.L_x_4501:
        /* <DEDUP_REMOVED lines=16> */
.L_x_4507:
[----:B------:R-:W-:Y:S05]  /*ca50*/  BSYNC B2 ;  /* 0x0000000000027941 */ /* 0x000fea0003800000 */
.L_x_4506:
        /* <DEDUP_REMOVED lines=43> */
.L_x_4505:
[----:B------:R-:W-:Y:S05]  /*cd10*/  BSYNC B1 ;  /* 0x0000000000017941 */ /* 0x000fea0003800000 */
.L_x_4504:
        /* <DEDUP_REMOVED lines=16> */
.L_x_4500:
[----:B------:R-:W-:Y:S05]  /*ce20*/  BSYNC B0 ;  /* 0x0000000000007941 */ /* 0x000fea0003800000 */
.L_x_4498:
        /* <DEDUP_REMOVED lines=8> */
.L_x_4509:
        /* <DEDUP_REMOVED lines=12> */
.L_x_4512:
[----:B------:R-:W-:-:S07]  /*cf70*/  MOV R157, R168 ;  /* 0x000000a8009d7202 */ /* 0x000fce0000000f00 */
.L_x_4513:
[----:B------:R-:W-:Y:S05]  /*cf80*/  BSYNC B1 ;  /* 0x0000000000017941 */ /* 0x000fea0003800000 */
.L_x_4511:
        /* <DEDUP_REMOVED lines=16> */
.L_x_4517:
[----:B------:R-:W-:Y:S05]  /*d090*/  BSYNC B2 ;  /* 0x0000000000027941 */ /* 0x000fea0003800000 */
.L_x_4516:
        /* <DEDUP_REMOVED lines=44> */
.L_x_4515:
[----:B------:R-:W-:Y:S05]  /*d360*/  BSYNC B1 ;  /* 0x0000000000017941 */ /* 0x000fea0003800000 */
.L_x_4514:
        /* <DEDUP_REMOVED lines=13> */
.L_x_4510:
[----:B------:R-:W-:Y:S05]  /*d440*/  BSYNC B0 ;  /* 0x0000000000007941 */ /* 0x000fea0003800000 */
.L_x_4508:
        /* <DEDUP_REMOVED lines=9> */
.L_x_4519:
        /* <DEDUP_REMOVED lines=12> */
.L_x_4522:
[----:B------:R-:W-:-:S07]  /*d5a0*/  IMAD.MOV.U32 R175, RZ, RZ, R168 ;  /* 0x000000ffffaf7224 */ /* 0x000fce00078e00a8 */
.L_x_4523:
[----:B------:R-:W-:Y:S05]  /*d5b0*/  BSYNC B1 ;  /* 0x0000000000017941 */ /* 0x000fea0003800000 */
.L_x_4521:
        /* <DEDUP_REMOVED lines=16> */
.L_x_4527:
[----:B------:R-:W-:Y:S05]  /*d6c0*/  BSYNC B2 ;  /* 0x0000000000027941 */ /* 0x000fea0003800000 */
.L_x_4526:
        /* <DEDUP_REMOVED lines=44> */
.L_x_4525:
[----:B------:R-:W-:Y:S05]  /*d990*/  BSYNC B1 ;  /* 0x0000000000017941 */ /* 0x000fea0003800000 */
.L_x_4524:
        /* <DEDUP_REMOVED lines=16> */
.L_x_4520:
[----:B------:R-:W-:Y:S05]  /*daa0*/  BSYNC B0 ;  /* 0x0000000000007941 */ /* 0x000fea0003800000 */
.L_x_4518:
        /* <DEDUP_REMOVED lines=34> */
.L_x_4529:
[----:B------:R-:W-:Y:S05]  /*dcd0*/  BSYNC B0 ;  /* 0x0000000000007941 */ /* 0x000fea0003800000 */
.L_x_4528:
        /* <DEDUP_REMOVED lines=10> */
.L_x_4531:
        /* <DEDUP_REMOVED lines=12> */
.L_x_4534:
[----:B------:R-:W-:-:S07]  /*de40*/  IMAD.MOV.U32 R149, RZ, RZ, R168 ;  /* 0x000000ffff957224 */ /* 0x000fce00078e00a8 */
.L_x_4535:
[----:B------:R-:W-:Y:S05]  /*de50*/  BSYNC B1 ;  /* 0x0000000000017941 */ /* 0x000fea0003800000 */
.L_x_4533:
        /* <DEDUP_REMOVED lines=16> */
.L_x_4539:
[----:B------:R-:W-:Y:S05]  /*df60*/  BSYNC B2 ;  /* 0x0000000000027941 */ /* 0x000fea0003800000 */
.L_x_4538:
[----:B------:R-:W-:Y:S01]  /*df70*/  IMAD.HI.U32 R101, R120, -0x326172a9, RZ ;  /* 0xcd9e8d5778657827 */ /* 0x000fe200078e00ff */
[----:B------:R-:W-:-:S03]  /*df80*/  LOP3.LUT R100, R103, R124, R151, 0x96, !PT ;  /* 0x0000007c67647212 */ /* 0x000fc600078e9697 */
[----:B------:R-:W-:Y:S01]  /*df90*/  IMAD R102, R120, -0x326172a9, RZ ;  /* 0xcd9e8d5778667824 */ /* 0x000fe200078e02ff */
[----:B-1----:R-:W-:Y:S01]  /*dfa0*/  LOP3.LUT R118, R101, R122, R150, 0x96, !PT ;  /* 0x0000007a65767212 */ /* 0x002fe200078e9696 */
        /* <DEDUP_REMOVED lines=40> */
.L_x_4537:
[----:B------:R-:W-:Y:S05]  /*e230*/  BSYNC B1 ;  /* 0x0000000000017941 */ /* 0x000fea0003800000 */
.L_x_4536:
        /* <DEDUP_REMOVED lines=13> */
.L_x_4532:
[----:B------:R-:W-:Y:S05]  /*e310*/  BSYNC B0 ;  /* 0x0000000000007941 */ /* 0x000fea0003800000 */
.L_x_4530:
        /* <DEDUP_REMOVED lines=9> */
.L_x_4541:
        /* <DEDUP_REMOVED lines=12> */
.L_x_4544:
[----:B------:R-:W-:-:S07]  /*e470*/  MOV R152, R168 ;  /* 0x000000a800987202 */ /* 0x000fce0000000f00 */
.L_x_4545:
[----:B------:R-:W-:Y:S05]  /*e480*/  BSYNC B1 ;  /* 0x0000000000017941 */ /* 0x000fea0003800000 */
.L_x_4543:
        /* <DEDUP_REMOVED lines=16> */
.L_x_4549:
[----:B------:R-:W-:Y:S05]  /*e590*/  BSYNC B2 ;  /* 0x0000000000027941 */ /* 0x000fea0003800000 */
.L_x_4548:
        /* <DEDUP_REMOVED lines=44> */
.L_x_4547:
[----:B------:R-:W-:Y:S05]  /*e860*/  BSYNC B1 ;  /* 0x0000000000017941 */ /* 0x000fea0003800000 */
.L_x_4546:
        /* <DEDUP_REMOVED lines=16> */
.L_x_4542:
[----:B------:R-:W-:Y:S05]  /*e970*/  BSYNC B0 ;  /* 0x0000000000007941 */ /* 0x000fea0003800000 */
.L_x_4540:
        /* <DEDUP_REMOVED lines=8> */
.L_x_4551:
        /* <DEDUP_REMOVED lines=12> */
.L_x_4554:
[----:B------:R-:W-:-:S07]  /*eac0*/  IMAD.MOV.U32 R153, RZ, RZ, R168 ;  /* 0x000000ffff997224 */ /* 0x000fce00078e00a8 */
.L_x_4555:
[----:B------:R-:W-:Y:S05]  /*ead0*/  BSYNC B1 ;  /* 0x0000000000017941 */ /* 0x000fea0003800000 */
.L_x_4553:
        /* <DEDUP_REMOVED lines=16> */
.L_x_4559:
[----:B------:R-:W-:Y:S05]  /*ebe0*/  BSYNC B2 ;  /* 0x0000000000027941 */ /* 0x000fea0003800000 */
.L_x_4558:
        /* <DEDUP_REMOVED lines=44> */
.L_x_4557:
[----:B------:R-:W-:Y:S05]  /*eeb0*/  BSYNC B1 ;  /* 0x0000000000017941 */ /* 0x000fea0003800000 */
.L_x_4556:
        /* <DEDUP_REMOVED lines=13> */
.L_x_4552:
[----:B------:R-:W-:Y:S05]  /*ef90*/  BSYNC B0 ;  /* 0x0000000000007941 */ /* 0x000fea0003800000 */
.L_x_4550:
        /* <DEDUP_REMOVED lines=9> */
.L_x_4561:
        /* <DEDUP_REMOVED lines=12> */
.L_x_4564:
[----:B------:R-:W-:-:S07]  /*f0f0*/  MOV R154, R168 ;  /* 0x000000a8009a7202 */ /* 0x000fce0000000f00 */
.L_x_4565:
[----:B------:R-:W-:Y:S05]  /*f100*/  BSYNC B1 ;  /* 0x0000000000017941 */ /* 0x000fea0003800000 */
.L_x_4563:
        /* <DEDUP_REMOVED lines=16> */
.L_x_4569:
[----:B------:R-:W-:Y:S05]  /*f210*/  BSYNC B2 ;  /* 0x0000000000027941 */ /* 0x000fea0003800000 */
.L_x_4568:
        /* <DEDUP_REMOVED lines=44> */
.L_x_4567:
[----:B------:R-:W-:Y:S05]  /*f4e0*/  BSYNC B1 ;  /* 0x0000000000017941 */ /* 0x000fea0003800000 */
.L_x_4566:
        /* <DEDUP_REMOVED lines=16> */
.L_x_4562:
[----:B------:R-:W-:Y:S05]  /*f5f0*/  BSYNC B0 ;  /* 0x0000000000007941 */ /* 0x000fea0003800000 */
.L_x_4560:
        /* <DEDUP_REMOVED lines=8> */
.L_x_4571:
        /* <DEDUP_REMOVED lines=12> */
.L_x_4574:
[----:B------:R-:W-:-:S07]  /*f740*/  IMAD.MOV.U32 R155, RZ, RZ, R168 ;  /* 0x000000ffff9b7224 */ /* 0x000fce00078e00a8 */
.L_x_4575:
[----:B------:R-:W-:Y:S05]  /*f750*/  BSYNC B1 ;  /* 0x0000000000017941 */ /* 0x000fea0003800000 */
.L_x_4573:
        /* <DEDUP_REMOVED lines=16> */
.L_x_4579:
[----:B------:R-:W-:Y:S05]  /*f860*/  BSYNC B2 ;  /* 0x0000000000027941 */ /* 0x000fea0003800000 */
.L_x_4578:
        /* <DEDUP_REMOVED lines=44> */
.L_x_4577:
[----:B------:R-:W-:Y:S05]  /*fb30*/  BSYNC B1 ;  /* 0x0000000000017941 */ /* 0x000fea0003800000 */
.L_x_4576:
        /* <DEDUP_REMOVED lines=13> */
.L_x_4572:
[----:B------:R-:W-:Y:S05]  /*fc10*/  BSYNC B0 ;  /* 0x0000000000007941 */ /* 0x000fea0003800000 */
.L_x_4570:
        /* <DEDUP_REMOVED lines=9> */
.L_x_4581:
        /* <DEDUP_REMOVED lines=12> */
.L_x_4584:
[----:B------:R-:W-:-:S07]  /*fd70*/  MOV R156, R168 ;  /* 0x000000a8009c7202 */ /* 0x000fce0000000f00 */
.L_x_4585:
[----:B------:R-:W-:Y:S05]  /*fd80*/  BSYNC B1 ;  /* 0x0000000000017941 */ /* 0x000fea0003800000 */
.L_x_4583:
        /* <DEDUP_REMOVED lines=16> */
.L_x_4589:
[----:B------:R-:W-:Y:S05]  /*fe90*/  BSYNC B2 ;  /* 0x0000000000027941 */ /* 0x000fea0003800000 */
.L_x_4588:
        /* <DEDUP_REMOVED lines=44> */
.L_x_4587:
[----:B------:R-:W-:Y:S05]  /*10160*/  BSYNC B1 ;  /* 0x0000000000017941 */ /* 0x000fea0003800000 */
.L_x_4586:
        /* <DEDUP_REMOVED lines=16> */
.L_x_4582:
[----:B------:R-:W-:Y:S05]  /*10270*/  BSYNC B0 ;  /* 0x0000000000007941 */ /* 0x000fea0003800000 */
.L_x_4580:
        /* <DEDUP_REMOVED lines=8> */
.L_x_4591:
        /* <DEDUP_REMOVED lines=12> */
.L_x_4594:
[----:B------:R-:W-:-:S07]  /*103c0*/  IMAD.MOV.U32 R157, RZ, RZ, R168 ;  /* 0x000000ffff9d7224 */ /* 0x000fce00078e00a8 */
.L_x_4595:
[----:B------:R-:W-:Y:S05]  /*103d0*/  BSYNC B1 ;  /* 0x0000000000017941 */ /* 0x000fea0003800000 */
.L_x_4593:
        /* <DEDUP_REMOVED lines=16> */
.L_x_4599:
[----:B------:R-:W-:Y:S05]  /*104e0*/  BSYNC B2 ;  /* 0x0000000000027941 */ /* 0x000fea0003800000 */
.L_x_4598:
        /* <DEDUP_REMOVED lines=44> */
.L_x_4597:
[----:B------:R-:W-:Y:S05]  /*107b0*/  BSYNC B1 ;  /* 0x0000000000017941 */ /* 0x000fea0003800000 */
.L_x_4596:
        /* <DEDUP_REMOVED lines=13> */
.L_x_4592:
[----:B------:R-:W-:Y:S05]  /*10890*/  BSYNC B0 ;  /* 0x0000000000007941 */ /* 0x000fea0003800000 */
.L_x_4590:
        /* <DEDUP_REMOVED lines=9> */
.L_x_4601:
        /* <DEDUP_REMOVED lines=12> */
.L_x_4604:
[----:B------:R-:W-:-:S07]  /*109f0*/  MOV R175, R168 ;  /* 0x000000a800af7202 */ /* 0x000fce0000000f00 */
.L_x_4605:
[----:B------:R-:W-:Y:S05]  /*10a00*/  BSYNC B1 ;  /* 0x0000000000017941 */ /* 0x000fea0003800000 */
.L_x_4603:
        /* <DEDUP_REMOVED lines=16> */
.L_x_4609:
[----:B------:R-:W-:Y:S05]  /*10b10*/  BSYNC B2 ;  /* 0x0000000000027941 */ /* 0x000fea0003800000 */
.L_x_4608:
        /* <DEDUP_REMOVED lines=44> */
.L_x_4607:
[----:B------:R-:W-:Y:S05]  /*10de0*/  BSYNC B1 ;  /* 0x0000000000017941 */ /* 0x000fea0003800000 */
.L_x_4606:
        /* <DEDUP_REMOVED lines=16> */
.L_x_4602:
[----:B------:R-:W-:Y:S05]  /*10ef0*/  BSYNC B0 ;  /* 0x0000000000007941 */ /* 0x000fea0003800000 */
.L_x_4600:
        /* <DEDUP_REMOVED lines=34> */
.L_x_4611:
[----:B------:R-:W-:Y:S05]  /*11120*/  BSYNC B0 ;  /* 0x0000000000007941 */ /* 0x000fea0003800000 */
.L_x_4610:
        /* <DEDUP_REMOVED lines=10> */
.L_x_4613:
        /* <DEDUP_REMOVED lines=12> */
.L_x_4616:
[----:B------:R-:W-:-:S07]  /*11290*/  MOV R149, R168 ;  /* 0x000000a800957202 */ /* 0x000fce0000000f00 */
.L_x_4617:
[----:B------:R-:W-:Y:S05]  /*112a0*/  BSYNC B1 ;  /* 0x0000000000017941 */ /* 0x000fea0003800000 */
.L_x_4615:
        /* <DEDUP_REMOVED lines=16> */
.L_x_4621:
[----:B------:R-:W-:Y:S05]  /*113b0*/  BSYNC B2 ;  /* 0x0000000000027941 */ /* 0x000fea0003800000 */
.L_x_4620:
        /* <DEDUP_REMOVED lines=44> */
.L_x_4619:
[----:B------:R-:W-:Y:S05]  /*11680*/  BSYNC B1 ;  /* 0x0000000000017941 */ /* 0x000fea0003800000 */
.L_x_4618:
[----:B------:R-:W-:Y:S01]  /*11690*/  I2FP.F32.U32 R101, R149 ;  /* 0x0000009500657245 */ /* 0x000fe20000201000 */
[----:B------:R-:W-:Y:S01]  /*116a0*/  IMAD.MOV.U32 R102, RZ, RZ, 0x2f800000 ;  /* 0x2f800000ff667424 */ /* 0x000fe200078e00ff */
[----:B-----5:R-:W-:Y:S02]  /*116b0*/  SHF.L.U32 R103, R96, 0x10, RZ ;  /* 0x0000001060677819 */ /* 0x020fe400000006ff */
[----:B-1----:R-:W-:Y:S01]  /*116c0*/  @P0 SHF.L.U32 R118, R92, 0x10, RZ ;  /* 0x000000105c760819 */ /* 0x002fe200000006ff */
[----:B------:R-:W-:Y:S01]  /*116d0*/  FFMA.FTZ R101, R101, R102, 1.1641532182693481445e-10 ;  /* 0x2f00000065657423 */ /* 0x000fe20000010066 */
[----:B------:R-:W-:Y:S02]  /*116e0*/  IMAD.U32 R102, R44, 0x10000, RZ ;  /* 0x000100002c667824 */ /* 0x000fe400078e00ff */
[----:B------:R-:W-:Y:S02]  /*116f0*/  FMUL.FTZ R103, R103, UR11 ;  /* 0x0000000b67677c20 */ /* 0x000fe40008410000 */
[----:B------:R-:W-:-:S02]  /*11700*/  FSETP.GTU.FTZ.AND P3, PT, R101, UR8, PT ;  /* 0x0000000865007c0b */ /* 0x000fc4000bf7c000 */
[----:B------:R-:W-:Y:S02]  /*11710*/  FMUL.FTZ R103, R103, UR10 ;  /* 0x0000000a67677c20 */ /* 0x000fe40008410000 */
[----:B------:R-:W-:-:S03]  /*11720*/  SEL R149, RZ, 0x1, P3 ;  /* 0x00000001ff957807 */ /* 0x000fc60001800000 */
[----:B------:R-:W-:-:S05]  /*11730*/  FSEL R195, R103, RZ, !P3 ;  /* 0x000000ff67c37208 */ /* 0x000fca0005800000 */
[----:B------:R-:W-:-:S04]  /*11740*/  FMUL.FTZ R195, R195, R102 ;  /* 0x00000066c3c37220 */ /* 0x000fc80000410000 */
[----:B------:R-:W-:-:S07]  /*11750*/  @P0 FADD.FTZ R195, R118, R195 ;  /* 0x000000c376c30221 */ /* 0x000fce0000010000 */
.L_x_4614:
[----:B------:R-:W-:Y:S05]  /*11760*/  BSYNC B0 ;  /* 0x0000000000007941 */ /* 0x000fea0003800000 */
.L_x_4612:
[----:B------:R-:W-:Y:S04]  /*11770*/  BSSY B0, `(.L_x_4622) ;  /* 0x0000065000007945 */ /* 0x000fe80003800000 */
[----:B------:R-:W-:Y:S05]  /*11780*/  @P2 BRA `(.L_x_4623) ;  /* 0x00000000001c2947 */ /* 0x000fea0003800000 */
[----:B-1----:R-:W-:Y:S01]  /*11790*/  IMAD.MOV.U32 R196, RZ, RZ, RZ ;  /* 0x000000ffffc47224 */ /* 0x002fe200078e00ff */
[----:B------:R-:W-:Y:S01]  /*117a0*/  MOV R101, R100 ;  /* 0x0000006400657202 */ /* 0x000fe20000000f00 */
[----:B------:R-:W-:Y:S06]  /*117b0*/  @!P0 BRA `(.L_x_4624) ;  /* 0x0000000400808947 */ /* 0x000fec0003800000 */
[----:B-----5:R-:W-:Y:S01]  /*117c0*/  PRMT R196, R92, 0x7632, R196 ;  /* 0x000076325cc47816 */ /* 0x020fe200000000c4 */
[----:B------:R-:W-:-:S03]  /*117d0*/  IMAD.MOV.U32 R101, RZ, RZ, R100 ;  /* 0x000000ffff657224 */ /* 0x000fc600078e0064 */
[----:B------:R-:W-:Y:S01]  /*117e0*/  SHF.L.U32 R196, R196, 0x10, RZ ;  /* 0x00000010c4c47819 */ /* 0x000fe200000006ff */
[----:B------:R-:W-:Y:S06]  /*117f0*/  BRA `(.L_x_4624) ;  /* 0x0000000400707947 */ /* 0x000fec0003800000 */
.L_x_4623:
        /* <DEDUP_REMOVED lines=12> */
.L_x_4626:
[----:B------:R-:W-:-:S07]  /*118c0*/  IMAD.MOV.U32 R152, RZ, RZ, R168 ;  /* 0x000000ffff987224 */ /* 0x000fce00078e00a8 */
.L_x_4627:
[----:B------:R-:W-:Y:S05]  /*118d0*/  BSYNC B1 ;  /* 0x0000000000017941 */ /* 0x000fea0003800000 */
.L_x_4625:
        /* <DEDUP_REMOVED lines=16> */
.L_x_4631:
[----:B------:R-:W-:Y:S05]  /*119e0*/  BSYNC B2 ;  /* 0x0000000000027941 */ /* 0x000fea0003800000 */
.L_x_4630:
        /* <DEDUP_REMOVED lines=44> */
.L_x_4629:
[----:B------:R-:W-:Y:S05]  /*11cb0*/  BSYNC B1 ;  /* 0x0000000000017941 */ /* 0x000fea0003800000 */
.L_x_4628:
        /* <DEDUP_REMOVED lines=12> */
[----:B-1----:R-:W-:Y:S01]  /*11d80*/  @P0 IMAD.U32 R119, R100, 0x10000, RZ ;  /* 0x0001000064770824 */ /* 0x002fe200078e00ff */
[----:B------:R-:W-:-:S03]  /*11d90*/  SEL R152, RZ, 0x1, P3 ;  /* 0x00000001ff987807 */ /* 0x000fc60001800000 */
[----:B------:R-:W-:-:S04]  /*11da0*/  FMUL.FTZ R196, R102, R103 ;  /* 0x0000006766c47220 */ /* 0x000fc80000410000 */
[----:B------:R-:W-:-:S07]  /*11db0*/  @P0 FADD.FTZ R196, R196, R119 ;  /* 0x00000077c4c40221 */ /* 0x000fce0000010000 */
.L_x_4624:
[----:B------:R-:W-:Y:S05]  /*11dc0*/  BSYNC B0 ;  /* 0x0000000000007941 */ /* 0x000fea0003800000 */
.L_x_4622:
        /* <DEDUP_REMOVED lines=8> */
.L_x_4633:
        /* <DEDUP_REMOVED lines=12> */
.L_x_4636:
[----:B------:R-:W-:-:S07]  /*11f10*/  MOV R153, R168 ;  /* 0x000000a800997202 */ /* 0x000fce0000000f00 */
.L_x_4637:
[----:B------:R-:W-:Y:S05]  /*11f20*/  BSYNC B1 ;  /* 0x0000000000017941 */ /* 0x000fea0003800000 */
.L_x_4635:
        /* <DEDUP_REMOVED lines=16> */
.L_x_4641:
[----:B------:R-:W-:Y:S05]  /*12030*/  BSYNC B2 ;  /* 0x0000000000027941 */ /* 0x000fea0003800000 */
.L_x_4640:
        /* <DEDUP_REMOVED lines=44> */
.L_x_4639:
[----:B------:R-:W-:Y:S05]  /*12300*/  BSYNC B1 ;  /* 0x0000000000017941 */ /* 0x000fea0003800000 */
.L_x_4638:
[----:B------:R-:W-:Y:S01]  /*12310*/  I2FP.F32.U32 R101, R153 ;  /* 0x0000009900657245 */ /* 0x000fe20000201000 */
[----:B------:R-:W-:Y:S01]  /*12320*/  IMAD.MOV.U32 R102, RZ, RZ, 0x2f800000 ;  /* 0x2f800000ff667424 */ /* 0x000fe200078e00ff */
[----:B-----5:R-:W-:Y:S02]  /*12330*/  SHF.L.U32 R103, R97, 0x10, RZ ;  /* 0x0000001061677819 */ /* 0x020fe400000006ff */
[----:B------:R-:W-:Y:S01]  /*12340*/  @P0 SHF.L.U32 R118, R93, 0x10, RZ ;  /* 0x000000105d760819 */ /* 0x000fe200000006ff */
        /* <DEDUP_REMOVED lines=9> */
.L_x_4634:
[----:B------:R-:W-:Y:S05]  /*123e0*/  BSYNC B0 ;  /* 0x0000000000007941 */ /* 0x000fea0003800000 */
.L_x_4632:
        /* <DEDUP_REMOVED lines=9> */
.L_x_4643:
        /* <DEDUP_REMOVED lines=12> */
.L_x_4646:
[----:B------:R-:W-:-:S07]  /*12540*/  IMAD.MOV.U32 R154, RZ, RZ, R168 ;  /* 0x000000ffff9a7224 */ /* 0x000fce00078e00a8 */
.L_x_4647:
[----:B------:R-:W-:Y:S05]  /*12550*/  BSYNC B1 ;  /* 0x0000000000017941 */ /* 0x000fea0003800000 */
.L_x_4645:
        /* <DEDUP_REMOVED lines=16> */
.L_x_4651:
[----:B------:R-:W-:Y:S05]  /*12660*/  BSYNC B2 ;  /* 0x0000000000027941 */ /* 0x000fea0003800000 */
.L_x_4650:
        /* <DEDUP_REMOVED lines=44> */
.L_x_4649:
[----:B------:R-:W-:Y:S05]  /*12930*/  BSYNC B1 ;  /* 0x0000000000017941 */ /* 0x000fea0003800000 */
.L_x_4648:
        /* <DEDUP_REMOVED lines=16> */
.L_x_4644:
[----:B------:R-:W-:Y:S05]  /*12a40*/  BSYNC B0 ;  /* 0x0000000000007941 */ /* 0x000fea0003800000 */
.L_x_4642:
        /* <DEDUP_REMOVED lines=8> */
.L_x_4653:
        /* <DEDUP_REMOVED lines=12> */
.L_x_4656:
[----:B------:R-:W-:-:S07]  /*12b90*/  MOV R155, R168 ;  /* 0x000000a8009b7202 */ /* 0x000fce0000000f00 */
.L_x_4657:
[----:B------:R-:W-:Y:S05]  /*12ba0*/  BSYNC B1 ;  /* 0x0000000000017941 */ /* 0x000fea0003800000 */
.L_x_4655:
        /* <DEDUP_REMOVED lines=16> */
.L_x_4661:
[----:B------:R-:W-:Y:S05]  /*12cb0*/  BSYNC B2 ;  /* 0x0000000000027941 */ /* 0x000fea0003800000 */
.L_x_4660:
        /* <DEDUP_REMOVED lines=44> */
.L_x_4659:
[----:B------:R-:W-:Y:S05]  /*12f80*/  BSYNC B1 ;  /* 0x0000000000017941 */ /* 0x000fea0003800000 */
.L_x_4658:
        /* <DEDUP_REMOVED lines=13> */
.L_x_4654:
[----:B------:R-:W-:Y:S05]  /*13060*/  BSYNC B0 ;  /* 0x0000000000007941 */ /* 0x000fea0003800000 */
.L_x_4652:
        /* <DEDUP_REMOVED lines=9> */
.L_x_4663:
        /* <DEDUP_REMOVED lines=12> */
.L_x_4666:
[----:B------:R-:W-:-:S07]  /*131c0*/  IMAD.MOV.U32 R156, RZ, RZ, R168 ;  /* 0x000000ffff9c7224 */ /* 0x000fce00078e00a8 */
.L_x_4667:
[----:B------:R-:W-:Y:S05]  /*131d0*/  BSYNC B1 ;  /* 0x0000000000017941 */ /* 0x000fea0003800000 */
.L_x_4665:
        /* <DEDUP_REMOVED lines=16> */
.L_x_4671:
[----:B------:R-:W-:Y:S05]  /*132e0*/  BSYNC B2 ;  /* 0x0000000000027941 */ /* 0x000fea0003800000 */
.L_x_4670:
        /* <DEDUP_REMOVED lines=44> */
.L_x_4669:
[----:B------:R-:W-:Y:S05]  /*135b0*/  BSYNC B1 ;  /* 0x0000000000017941 */ /* 0x000fea0003800000 */
.L_x_4668:
        /* <DEDUP_REMOVED lines=16> */
.L_x_4664:
[----:B------:R-:W-:Y:S05]  /*136c0*/  BSYNC B0 ;  /* 0x0000000000007941 */ /* 0x000fea0003800000 */
.L_x_4662:
        /* <DEDUP_REMOVED lines=8> */
.L_x_4673:
        /* <DEDUP_REMOVED lines=12> */
.L_x_4676:
[----:B------:R-:W-:-:S07]  /*13810*/  MOV R157, R168 ;  /* 0x000000a8009d7202 */ /* 0x000fce0000000f00 */
.L_x_4677:
[----:B------:R-:W-:Y:S05]  /*13820*/  BSYNC B1 ;  /* 0x0000000000017941 */ /* 0x000fea0003800000 */
.L_x_4675:
        /* <DEDUP_REMOVED lines=16> */
.L_x_4681:
[----:B------:R-:W-:Y:S05]  /*13930*/  BSYNC B2 ;  /* 0x0000000000027941 */ /* 0x000fea0003800000 */
.L_x_4680:
        /* <DEDUP_REMOVED lines=44> */
.L_x_4679:
[----:B------:R-:W-:Y:S05]  /*13c00*/  BSYNC B1 ;  /* 0x0000000000017941 */ /* 0x000fea0003800000 */
.L_x_4678:
        /* <DEDUP_REMOVED lines=13> */
.L_x_4674:
[----:B------:R-:W-:Y:S05]  /*13ce0*/  BSYNC B0 ;  /* 0x0000000000007941 */ /* 0x000fea0003800000 */
.L_x_4672:
        /* <DEDUP_REMOVED lines=9> */
.L_x_4683:
        /* <DEDUP_REMOVED lines=12> */
.L_x_4686:
[----:B------:R-:W-:-:S07]  /*13e40*/  IMAD.MOV.U32 R175, RZ, RZ, R168 ;  /* 0x000000ffffaf7224 */ /* 0x000fce00078e00a8 */
.L_x_4687:
[----:B------:R-:W-:Y:S05]  /*13e50*/  BSYNC B1 ;  /* 0x0000000000017941 */ /* 0x000fea0003800000 */
.L_x_4685:
        /* <DEDUP_REMOVED lines=16> */
.L_x_4691:
[----:B------:R-:W-:Y:S05]  /*13f60*/  BSYNC B2 ;  /* 0x0000000000027941 */ /* 0x000fea0003800000 */
.L_x_4690:
        /* <DEDUP_REMOVED lines=44> */
.L_x_4689:
[----:B------:R-:W-:Y:S05]  /*14230*/  BSYNC B1 ;  /* 0x0000000000017941 */ /* 0x000fea0003800000 */
.L_x_4688:
        /* <DEDUP_REMOVED lines=16> */
.L_x_4684:
[----:B------:R-:W-:Y:S05]  /*14340*/  BSYNC B0 ;  /* 0x0000000000007941 */ /* 0x000fea0003800000 */
.L_x_4682:
[----:B------:R-:W-:Y:S01]  /*14350*/  FADD.FTZ R101, RZ, R113 ;  /* 0x00000071ff657221 */ /* 0x000fe20000010000 */
[----:B------:R-:W-:Y:S01]  /*14360*/  IMAD.WIDE.U32 R110, R205, 0x10, R110 ;  /* 0x00000010cd6e7825 */ /* 0x000fe200078e006e */
[----:B------:R-:W-:Y:S01]  /*14370*/  F2FP.BF16.F32.PACK_AB R103, R204, R193 ;  /* 0x000000c1cc67723e */ /* 0x000fe200000010ff */
[----:B------:R-:W-:Y:S02]  /*14380*/  BSSY B0, `(.L_x_4692) ;  /* 0x0000049000007945 */ /* 0x000fe40003800000 */
[----:B------:R-:W-:Y:S01]  /*14390*/  FADD.FTZ R100, R101, R112 ;  /* 0x0000007065647221 */ /* 0x000fe20000010000 */
[----:B------:R-:W-:Y:S02]  /*143a0*/  F2FP.BF16.F32.PACK_AB R102, R200, R199 ;  /* 0x000000c7c866723e */ /* 0x000fe400000010ff */
[----:B------:R-:W-:Y:S01]  /*143b0*/  ISETP.NE.AND P0, PT, R0, RZ, PT ;  /* 0x000000ff0000720c */ /* 0x000fe20003f05270 */
        /* <DEDUP_REMOVED lines=40> */
[----:B------:R-:W-:-:S03]  /*14640*/  F2FP.BF16.F32.PACK_AB R101, R198, R197 ;  /* 0x000000c5c665723e */ /* 0x000fc600000010ff */
[----:B------:R-:W-:Y:S01]  /*14650*/  FADD.FTZ R119, R100, R197 ;  /* 0x000000c564777221 */ /* 0x000fe20000010000 */
[----:B------:R-:W-:-:S03]  /*14660*/  F2FP.BF16.F32.PACK_AB R100, R196, R195 ;  /* 0x000000c3c464723e */ /* 0x000fc600000010ff */
[----:B------:R-:W-:Y:S02]  /*14670*/  FADD.FTZ R118, R119, R198 ;  /* 0x000000c677767221 */ /* 0x000fe40000010000 */
[----:B------:R0:W-:Y:S02]  /*14680*/  STG.E.128 desc[UR4][R110.64], R100 ;  /* 0x000000646e007986 */ /* 0x0001e4000c101d04 */
[----:B------:R-:W-:-:S04]  /*14690*/  FADD.FTZ R119, R118, R199 ;  /* 0x000000c776777221 */ /* 0x000fc80000010000 */
[----:B------:R-:W-:-:S04]  /*146a0*/  FADD.FTZ R118, R119, R200 ;  /* 0x000000c877767221 */ /* 0x000fc80000010000 */
[----:B------:R-:W-:Y:S01]  /*146b0*/  FADD.FTZ R203, R118, R193 ;  /* 0x000000c176cb7221 */ /* 0x000fe20000010000 */
[----:B------:R-:W-:Y:S06]  /*146c0*/  @!P1 BRA `(.L_x_4693) ;  /* 0x0000000000509947 */ /* 0x000fec0003800000 */
        /* <DEDUP_REMOVED lines=8> */
[----:B------:R-:W-:Y:S02]  /*14750*/  LOP3.LUT R118, R152, 0xff, RZ, 0xc0, !PT ;  /* 0x000000ff98767812 */ /* 0x000fe400078ec0ff */
[----:B------:R-:W-:Y:S01]  /*14760*/  LOP3.LUT R206, R102, 0xff00, R111, 0xf8, !PT ;  /* 0x0000ff0066ce7812 */ /* 0x000fe200078ef86f */
[----:B------:R-:W-:-:S03]  /*14770*/  IMAD.WIDE.U32 R102, R103, 0x1000000, RZ ;  /* 0x0100000067667825 */ /* 0x000fc600078e00ff */
[----:B------:R-:W-:Y:S01]  /*14780*/  LOP3.LUT R205, R206, 0xff, R155, 0xf8, !PT ;  /* 0x000000ffcecd7812 */ /* 0x000fe200078ef89b */
[----:B------:R-:W-:-:S04]  /*14790*/  IMAD.WIDE.U32 R110, R110, 0x10000, RZ ;  /* 0x000100006e6e7825 */ /* 0x000fc800078e00ff */
[----:B------:R-:W-:Y:S01]  /*147a0*/  IMAD.WIDE.U32 R118, R118, 0x100, RZ ;  /* 0x0000010076767825 */ /* 0x000fe200078e00ff */
[----:B------:R-:W-:-:S03]  /*147b0*/  LOP3.LUT R205, R111, R205, R103, 0xfe, !PT ;  /* 0x000000cd6fcd7212 */ /* 0x000fc600078efe67 */
[----:B0-----:R-:W-:Y:S01]  /*147c0*/  IMAD.WIDE.U32 R100, R201, 0x8, R100 ;  /* 0x00000008c9647825 */ /* 0x001fe200078e0064 */
[----:B------:R-:W-:Y:S02]  /*147d0*/  LOP3.LUT R102, R118, R102, R110, 0xfe, !PT ;  /* 0x0000006676667212 */ /* 0x000fe400078efe6e */
[----:B------:R-:W-:Y:S02]  /*147e0*/  LOP3.LUT R103, R205, R119, RZ, 0xfc, !PT ;  /* 0x00000077cd677212 */ /* 0x000fe400078efcff */
[----:B------:R-:W-:-:S05]  /*147f0*/  LOP3.LUT R102, R102, 0xff, R149, 0xf8, !PT ;  /* 0x000000ff66667812 */ /* 0x000fca00078ef895 */
[----:B------:R1:W-:Y:S02]  /*14800*/  STG.E.64 desc[UR4][R100.64], R102 ;  /* 0x0000006664007986 */ /* 0x0003e4000c101b04 */
.L_x_4693:
[----:B------:R-:W-:Y:S05]  /*14810*/  BSYNC B0 ;  /* 0x0000000000007941 */ /* 0x000fea0003800000 */
.L_x_4692:
[----:B------:R-:W-:Y:S01]  /*14820*/  UMOV UR13, 0xffffffff ;  /* 0xffffffff000d7882 */ /* 0x000fe20000000000 */
[----:B------:R-:W-:Y:S02]  /*14830*/  FADD.FTZ R203, R203, R204 ;  /* 0x000000cccbcb7221 */ /* 0x000fe40000010000 */
[----:B------:R-:W-:Y:S05]  /*14840*/  BRA.DIV UR13, `(.L_x_4694) ;  /* 0x0000001a0d547947 */ /* 0x000fea000b800000 */
[----:B01----:R-:W0:Y:S01]  /*14850*/  SHFL.BFLY PT, R100, R203, 0x1, 0x1f ;  /* 0x0c201f00cb647f89 */ /* 0x003e2200000e0000 */
        /* <DEDUP_REMOVED lines=116> */
.L_x_4709:
[----:B------:R-:W2:Y:S01]  /*14fa0*/  @!P0 LDC.64 R100, c[0x0][0x250] ;  /* 0x00009400ff648b82 */ /* 0x000ea20000000a00 */
[----:B------:R-:W-:Y:S01]  /*14fb0*/  FMUL.FTZ R201, R111, R111 ;  /* 0x0000006f6fc97220 */ /* 0x000fe20000410000 */
[----:B------:R-:W-:Y:S01]  /*14fc0*/  ISETP.NE.AND P1, PT, RZ, UR9, PT ;  /* 0x00000009ff007c0c */ /* 0x000fe2000bf25270 */
[----:B-1----:R-:W-:Y:S01]  /*14fd0*/  FADD.FTZ R119, R118, R119 ;  /* 0x0000007776777221 */ /* 0x002fe20000010000 */
[----:B------:R-:W-:Y:S02]  /*14fe0*/  BSSY B0, `(.L_x_4695) ;  /* 0x0000116000007945 */ /* 0x000fe40003800000 */
[----:B------:R-:W-:Y:S01]  /*14ff0*/  FSEL R201, R201, RZ, P1 ;  /* 0x000000ffc9c97208 */ /* 0x000fe20000800000 */
[----:B------:R-:W-:Y:S01]  /*15000*/  FFMA.FTZ R110, R119, R110, UR12 ;  /* 0x0000000c776e7e23 */ /* 0x000fe2000801006e */
[----:B------:R-:W1:Y:S03]  /*15010*/  @!P0 LDC.64 R102, c[0x0][0x258] ;  /* 0x00009600ff668b82 */ /* 0x000e660000000a00 */
[----:B------:R-:W-:-:S04]  /*15020*/  FADD.FTZ R110, R110, R201 ;  /* 0x000000c96e6e7221 */ /* 0x000fc80000010000 */
        /* <DEDUP_REMOVED lines=9> */
[----:B------:R-:W-:Y:S01]  /*150c0*/  FSEL R111, R111, RZ, !P1 ;  /* 0x000000ff6f6f7208 */ /* 0x000fe20004800000 */
[----:B------:R-:W-:Y:S01]  /*150d0*/  VIADD R115, R115, 0xffffffff ;  /* 0xffffffff73737836 */ /* 0x000fe20000000000 */
[----:B------:R-:W-:-:S03]  /*150e0*/  PRMT R101, R71, 0x7632, R101 ;  /* 0x0000763247657816 */ /* 0x000fc60000000065 */
[C---:B------:R-:W-:Y:S01]  /*150f0*/  FADD.FTZ R110, -R111.reuse, R107 ;  /* 0x0000006b6f6e7221 */ /* 0x040fe20000010100 */
[C---:B------:R-:W-:Y:S01]  /*15100*/  FADD.FTZ R114, -R111.reuse, R105 ;  /* 0x000000696f727221 */ /* 0x040fe20000010100 */
[C---:B------:R-:W-:Y:S01]  /*15110*/  FADD.FTZ R104, -R111.reuse, R104 ;  /* 0x000000686f687221 */ /* 0x040fe20000010100 */
[C---:B------:R-:W-:Y:S01]  /*15120*/  FADD.FTZ R214, -R111.reuse, R117 ;  /* 0x000000756fd67221 */ /* 0x040fe20000010100 */
[C---:B------:R-:W-:Y:S01]  /*15130*/  FADD.FTZ R176, -R111.reuse, R176 ;  /* 0x000000b06fb07221 */ /* 0x040fe20000010100 */
[----:B------:R-:W-:Y:S01]  /*15140*/  FADD.FTZ R212, -R111, R161 ;  /* 0x000000a16fd47221 */ /* 0x000fe20000010100 */
[----:B------:R-:W-:Y:S01]  /*15150*/  SHF.L.U32 R105, R71, 0x10, RZ ;  /* 0x0000001047697819 */ /* 0x000fe200000006ff */
[----:B------:R-:W-:Y:S01]  /*15160*/  FMUL.FTZ R117, R119, R110 ;  /* 0x0000006e77757220 */ /* 0x000fe20000410000 */
[C---:B------:R-:W-:Y:S01]  /*15170*/  FADD.FTZ R102, -R111.reuse, R109 ;  /* 0x0000006d6f667221 */ /* 0x040fe20000010100 */
[C---:B------:R-:W-:Y:S01]  /*15180*/  FADD.FTZ R210, -R111.reuse, R162 ;  /* 0x000000a26fd27221 */ /* 0x040fe20000010100 */
[C---:B------:R-:W-:Y:S01]  /*15190*/  FADD.FTZ R230, -R111.reuse, R183 ;  /* 0x000000b76fe67221 */ /* 0x040fe20000010100 */
[----:B------:R-:W-:Y:S01]  /*151a0*/  FADD.FTZ R161, -R111, R185 ;  /* 0x000000b96fa17221 */ /* 0x000fe20000010100 */
[----:B------:R-:W-:Y:S01]  /*151b0*/  FMUL.FTZ R110, R119, R114 ;  /* 0x00000072776e7220 */ /* 0x000fe20000410000 */
[C---:B0-----:R-:W-:Y:S01]  /*151c0*/  FADD.FTZ R118, -R111.reuse, R165 ;  /* 0x000000a56f767221 */ /* 0x041fe20000010100 */
[C---:B------:R-:W-:Y:S01]  /*151d0*/  FADD.FTZ R220, -R111.reuse, R171 ;  /* 0x000000ab6fdc7221 */ /* 0x040fe20000010100 */
[----:B------:R-:W-:Y:S01]  /*151e0*/  FADD.FTZ R185, -R111, R193 ;  /* 0x000000c16fb97221 */ /* 0x000fe20000010100 */
[----:B------:R-:W-:-:S02]  /*151f0*/  IMAD.U32 R162, R101, 0x10000, RZ ;  /* 0x0001000065a27824 */ /* 0x000fc400078e00ff */
[----:B------:R-:W-:Y:S01]  /*15200*/  FMUL.FTZ R183, R119, R104 ;  /* 0x0000006877b77220 */ /* 0x000fe20000410000 */
[----:B------:R-:W-:Y:S01]  /*15210*/  FADD.FTZ R107, -R111, R188 ;  /* 0x000000bc6f6b7221 */ /* 0x000fe20000010100 */
[----:B------:R-:W-:Y:S01]  /*15220*/  FMUL.FTZ R171, R119, R176 ;  /* 0x000000b077ab7220 */ /* 0x000fe20000410000 */
[C---:B------:R-:W-:Y:S01]  /*15230*/  FADD.FTZ R206, -R111.reuse, R164 ;  /* 0x000000a46fce7221 */ /* 0x040fe20000010100 */
[----:B------:R-:W-:Y:S01]  /*15240*/  FADD.FTZ R195, -R111, R195 ;  /* 0x000000c36fc37221 */ /* 0x000fe20000010100 */
[----:B------:R-:W-:Y:S01]  /*15250*/  PRMT R176, R70, 0x7632, R176 ;  /* 0x0000763246b07816 */ /* 0x000fe200000000b0 */
[----:B------:R-:W-:Y:S01]  /*15260*/  FMUL.FTZ R164, R119, R102 ;  /* 0x0000006677a47220 */ /* 0x000fe20000410000 */
[----:B------:R-:W-:Y:S01]  /*15270*/  FFMA.FTZ R105, R110, R105, R21 ;  /* 0x000000696e697223 */ /* 0x000fe20000010015 */
[----:B------:R-:W-:Y:S01]  /*15280*/  FADD.FTZ R106, -R111, R106 ;  /* 0x0000006a6f6a7221 */ /* 0x000fe20000010100 */
[C---:B------:R-:W-:Y:S01]  /*15290*/  FMUL.FTZ R188, R119.reuse, R118 ;  /* 0x0000007677bc7220 */ /* 0x040fe20000410000 */
[----:B------:R-:W-:Y:S01]  /*152a0*/  FMUL.FTZ R102, R119, R185 ;  /* 0x000000b977667220 */ /* 0x000fe20000410000 */
[----:B------:R-:W-:Y:S01]  /*152b0*/  FFMA.FTZ R110, R183, R162, R128 ;  /* 0x000000a2b76e7223 */ /* 0x000fe20000010080 */
[C---:B------:R-:W-:Y:S01]  /*152c0*/  FMUL.FTZ R118, R119.reuse, R107 ;  /* 0x0000006b77767220 */ /* 0x040fe20000410000 */
[----:B------:R-:W-:Y:S01]  /*152d0*/  SHF.L.U32 R185, R70, 0x10, RZ ;  /* 0x0000001046b97819 */ /* 0x000fe200000006ff */
[----:B------:R-:W-:Y:S01]  /*152e0*/  FMUL.FTZ R107, R119, R195 ;  /* 0x000000c3776b7220 */ /* 0x000fe20000410000 */
[----:B------:R-:W-:Y:S01]  /*152f0*/  SHF.L.U32 R183, R69, 0x10, RZ ;  /* 0x0000001045b77819 */ /* 0x000fe200000006ff */
[----:B------:R-:W-:Y:S01]  /*15300*/  FADD.FTZ R242, -R111, R194 ;  /* 0x000000c26ff27221 */ /* 0x000fe20000010100 */
[----:B------:R-:W-:Y:S01]  /*15310*/  PRMT R162, R69, 0x7632, R162 ;  /* 0x0000763245a27816 */ /* 0x000fe200000000a2 */
[----:B------:R-:W-:-:S02]  /*15320*/  IMAD.U32 R195, R176, 0x10000, RZ ;  /* 0x00010000b0c37824 */ /* 0x000fc400078e00ff */
[----:B------:R-:W-:Y:S01]  /*15330*/  FADD.FTZ R100, -R111, R113 ;  /* 0x000000716f647221 */ /* 0x000fe20000010100 */
[----:B------:R-:W-:Y:S01]  /*15340*/  FMUL.FTZ R194, R119, R106 ;  /* 0x0000006a77c27220 */ /* 0x000fe20000410000 */
[----:B------:R-:W-:Y:S01]  /*15350*/  PRMT R176, R68, 0x7632, R176 ;  /* 0x0000763244b07816 */ /* 0x000fe200000000b0 */
[----:B------:R-:W-:Y:S01]  /*15360*/  FADD.FTZ R112, -R111, R112 ;  /* 0x000000706f707221 */ /* 0x000fe20000010100 */
[----:B------:R-:W-:Y:S01]  /*15370*/  FFMA.FTZ R117, R117, R185, R20 ;  /* 0x000000b975757223 */ /* 0x000fe20000010014 */
[----:B------:R-:W-:Y:S01]  /*15380*/  FFMA.FTZ R164, R164, R183, R19 ;  /* 0x000000b7a4a47223 */ /* 0x000fe20000010013 */
[C---:B------:R-:W-:Y:S01]  /*15390*/  FADD.FTZ R108, -R111.reuse, R108 ;  /* 0x0000006c6f6c7221 */ /* 0x040fe20000010100 */
[----:B------:R-:W-:Y:S01]  /*153a0*/  IMAD.U32 R185, R162, 0x10000, RZ ;  /* 0x00010000a2b97824 */ /* 0x000fe200078e00ff */
[----:B------:R-:W-:Y:S01]  /*153b0*/  SHF.L.U32 R183, R68, 0x10, RZ ;  /* 0x0000001044b77819 */ /* 0x000fe200000006ff */
[----:B------:R-:W-:Y:S01]  /*153c0*/  FADD.FTZ R228, -R111, R186 ;  /* 0x000000ba6fe47221 */ /* 0x000fe20000010100 */
[C---:B------:R-:W-:Y:S01]  /*153d0*/  FMUL.FTZ R113, R119.reuse, R100 ;  /* 0x0000006477717220 */ /* 0x040fe20000410000 */
[----:B------:R-:W-:Y:S01]  /*153e0*/  FFMA.FTZ R162, R194, R195, R127 ;  /* 0x000000c3c2a27223 */ /* 0x000fe2000001007f */
[----:B------:R-:W-:Y:S01]  /*153f0*/  FMUL.FTZ R186, R119, R112 ;  /* 0x0000007077ba7220 */ /* 0x000fe20000410000 */
[----:B------:R-:W-:-:S02]  /*15400*/  IMAD.U32 R194, R176, 0x10000, RZ ;  /* 0x00010000b0c27824 */ /* 0x000fc400078e00ff */
[C---:B------:R-:W-:Y:S01]  /*15410*/  FADD.FTZ R160, -R111.reuse, R160 ;  /* 0x000000a06fa07221 */ /* 0x040fe20000010100 */
[----:B------:R-:W-:Y:S01]  /*15420*/  FADD.FTZ R226, -R111, R167 ;  /* 0x000000a76fe27221 */ /* 0x000fe20000010100 */
[----:B------:R-:W-:Y:S02]  /*15430*/  IMAD R116, R115, R116, RZ ;  /* 0x0000007473747224 */ /* 0x000fe400078e02ff */
[----:B------:R-:W-:Y:S01]  /*15440*/  FMUL.FTZ R167, R119, R108 ;  /* 0x0000006c77a77220 */ /* 0x000fe20000410000 */
[----:B------:R-:W-:Y:S01]  /*15450*/  FFMA.FTZ R176, R113, R183, R18 ;  /* 0x000000b771b07223 */ /* 0x000fe20000010012 */
[----:B------:R-:W-:Y:S01]  /*15460*/  FADD.FTZ R109, -R111, R196 ;  /* 0x000000c46f6d7221 */ /* 0x000fe20000010100 */
[----:B------:R-:W-:Y:S01]  /*15470*/  SHF.L.U32 R195, R67, 0x10, RZ ;  /* 0x0000001043c37819 */ /* 0x000fe200000006ff */
[----:B------:R-:W-:Y:S01]  /*15480*/  FFMA.FTZ R183, R186, R194, R125 ;  /* 0x000000c2bab77223 */ /* 0x000fe2000001007d */
[----:B------:R-:W-:Y:S01]  /*15490*/  FADD.FTZ R197, -R111, R197 ;  /* 0x000000c56fc57221 */ /* 0x000fe20000010100 */
[----:B------:R-:W-:Y:S01]  /*154a0*/  FMUL.FTZ R196, R119, R160 ;  /* 0x000000a077c47220 */ /* 0x000fe20000410000 */
[----:B------:R-:W-:Y:S01]  /*154b0*/  PRMT R186, R67, 0x7632, R186 ;  /* 0x0000763243ba7816 */ /* 0x000fe200000000ba */
[----:B------:R-:W-:Y:S01]  /*154c0*/  FFMA.FTZ R167, R167, R185, R126 ;  /* 0x000000b9a7a77223 */ /* 0x000fe2000001007e */
[----:B------:R-:W-:Y:S01]  /*154d0*/  SHF.R.S32.HI R185, RZ, 0x1f, R116 ;  /* 0x0000001fffb97819 */ /* 0x000fe20000011474 */
[----:B------:R-:W-:Y:S01]  /*154e0*/  FMUL.FTZ R108, R119, R197 ;  /* 0x000000c5776c7220 */ /* 0x000fe20000410000 */
[----:B------:R-:W-:Y:S01]  /*154f0*/  FFMA.FTZ R113, R196, R195, R25 ;  /* 0x000000c3c4717223 */ /* 0x000fe20000010019 */
[----:B------:R-:W-:Y:S01]  /*15500*/  FADD.FTZ R224, -R111, R169 ;  /* 0x000000a96fe07221 */ /* 0x000fe20000010100 */
[----:B------:R-:W-:Y:S01]  /*15510*/  IMAD.U32 R197, R186, 0x10000, RZ ;  /* 0x00010000bac57824 */ /* 0x000fe200078e00ff */
[C---:B------:R-:W-:Y:S01]  /*15520*/  SHF.L.U32 R195, R66.reuse, 0x10, RZ ;  /* 0x0000001042c37819 */ /* 0x040fe200000006ff */
[----:B------:R-:W-:Y:S01]  /*15530*/  FMUL.FTZ R169, R119, R210 ;  /* 0x000000d277a97220 */ /* 0x000fe20000410000 */
[----:B------:R-:W-:Y:S01]  /*15540*/  LEA.HI R185, R185, R116, RZ, 0x3 ;  /* 0x00000074b9b97211 */ /* 0x000fe200078f18ff */
[----:B------:R-:W-:Y:S01]  /*15550*/  FADD.FTZ R208, -R111, R163 ;  /* 0x000000a36fd07221 */ /* 0x000fe20000010100 */
[----:B------:R-:W-:Y:S01]  /*15560*/  PRMT R186, R65, 0x7632, R186 ;  /* 0x0000763241ba7816 */ /* 0x000fe200000000ba */
[C---:B------:R-:W-:Y:S01]  /*15570*/  FADD.FTZ R216, -R111.reuse, R173 ;  /* 0x000000ad6fd87221 */ /* 0x040fe20000010100 */
[----:B------:R-:W-:Y:S01]  /*15580*/  PRMT R116, R66, 0x7632, R116 ;  /* 0x0000763242747816 */ /* 0x000fe20000000074 */
[----:B------:R-:W-:Y:S01]  /*15590*/  FADD.FTZ R238, -R111, R180 ;  /* 0x000000b46fee7221 */ /* 0x000fe20000010100 */
[----:B------:R-:W-:Y:S01]  /*155a0*/  FMUL.FTZ R173, R119, R214 ;  /* 0x000000d677ad7220 */ /* 0x000fe20000410000 */
[----:B------:R-:W-:Y:S01]  /*155b0*/  SHF.L.U32 R194, R65, 0x10, RZ ;  /* 0x0000001041c27819 */ /* 0x000fe200000006ff */
[----:B------:R-:W-:Y:S01]  /*155c0*/  FADD.FTZ R248, -R111, R189 ;  /* 0x000000bd6ff87221 */ /* 0x000fe20000010100 */
[----:B------:R-:W-:Y:S01]  /*155d0*/  FMUL.FTZ R180, R119, R206 ;  /* 0x000000ce77b47220 */ /* 0x000fe20000410000 */
[----:B------:R-:W-:Y:S01]  /*155e0*/  FFMA.FTZ R169, R169, R195, R24 ;  /* 0x000000c3a9a97223 */ /* 0x000fe20000010018 */
[----:B------:R-:W-:Y:S01]  /*155f0*/  FADD.FTZ R222, -R111, R172 ;  /* 0x000000ac6fde7221 */ /* 0x000fe20000010100 */
[----:B------:R-:W-:Y:S01]  /*15600*/  FMUL.FTZ R189, R119, R208 ;  /* 0x000000d077bd7220 */ /* 0x000fe20000410000 */
[----:B------:R-:W-:-:S02]  /*15610*/  IMAD.U32 R195, R186, 0x10000, RZ ;  /* 0x00010000bac37824 */ /* 0x000fc400078e00ff */
[----:B------:R-:W-:Y:S01]  /*15620*/  FADD.FTZ R166, -R111, R166 ;  /* 0x000000a66fa67221 */ /* 0x000fe20000010100 */
[----:B------:R-:W-:Y:S01]  /*15630*/  FMUL.FTZ R172, R119, R212 ;  /* 0x000000d477ac7220 */ /* 0x000fe20000410000 */
[----:B------:R-:W-:Y:S01]  /*15640*/  IMAD.U32 R196, R116, 0x10000, RZ ;  /* 0x0001000074c47824 */ /* 0x000fe200078e00ff */
[----:B------:R-:W-:Y:S01]  /*15650*/  PRMT R186, R64, 0x7632, R186 ;  /* 0x0000763240ba7816 */ /* 0x000fe200000000ba */
[----:B------:R-:W-:Y:S01]  /*15660*/  FFMA.FTZ R116, R173, R197, R132 ;  /* 0x000000c5ad747223 */ /* 0x000fe20000010084 */
[C---:B------:R-:W-:Y:S01]  /*15670*/  FADD.FTZ R170, -R111.reuse, R170 ;  /* 0x000000aa6faa7221 */ /* 0x040fe20000010100 */
[----:B------:R-:W-:Y:S01]  /*15680*/  FFMA.FTZ R173, R180, R194, R23 ;  /* 0x000000c2b4ad7223 */ /* 0x000fe20000010017 */
[----:B------:R-:W-:Y:S01]  /*15690*/  FADD.FTZ R252, -R111, R187 ;  /* 0x000000bb6ffc7221 */ /* 0x000fe20000010100 */
[----:B------:R-:W-:Y:S01]  /*156a0*/  SHF.L.U32 R194, R64, 0x10, RZ ;  /* 0x0000001040c27819 */ /* 0x000fe200000006ff */
[----:B------:R-:W-:Y:S01]  /*156b0*/  FFMA.FTZ R180, R189, R195, R130 ;  /* 0x000000c3bdb47223 */ /* 0x000fe20000010082 */
[----:B------:R-:W-:Y:S01]  /*156c0*/  FMUL.FTZ R187, R119, R166 ;  /* 0x000000a677bb7220 */ /* 0x000fe20000410000 */
[----:B------:R-:W-:Y:S01]  /*156d0*/  FFMA.FTZ R172, R172, R196, R131 ;  /* 0x000000c4acac7223 */ /* 0x000fe20000010083 */
[----:B------:R-:W-:Y:S01]  /*156e0*/  PRMT R195, R63, 0x7632, R195 ;  /* 0x000076323fc37816 */ /* 0x000fe200000000c3 */
[----:B------:R-:W-:Y:S01]  /*156f0*/  FADD.FTZ R246, -R111, R192 ;  /* 0x000000c06ff67221 */ /* 0x000fe20000010100 */
[----:B------:R-:W-:Y:S01]  /*15700*/  IMAD.U32 R189, R186, 0x10000, RZ ;  /* 0x00010000babd7824 */ /* 0x000fe200078e00ff */
[----:B------:R-:W-:Y:S01]  /*15710*/  SHF.L.U32 R196, R63, 0x10, RZ ;  /* 0x000000103fc47819 */ /* 0x000fe200000006ff */
[----:B------:R-:W-:Y:S01]  /*15720*/  FMUL.FTZ R192, R119, R170 ;  /* 0x000000aa77c07220 */ /* 0x000fe20000410000 */
[----:B------:R-:W-:Y:S01]  /*15730*/  FFMA.FTZ R186, R187, R194, R22 ;  /* 0x000000c2bbba7223 */ /* 0x000fe20000010016 */
[----:B------:R-:W-:Y:S01]  /*15740*/  FMUL.FTZ R193, R119, R226 ;  /* 0x000000e277c17220 */ /* 0x000fe20000410000 */
[----:B------:R-:W-:-:S02]  /*15750*/  IMAD.U32 R195, R195, 0x10000, RZ ;  /* 0x00010000c3c37824 */ /* 0x000fc400078e00ff */
[----:B------:R-:W-:Y:S01]  /*15760*/  FFMA.FTZ R187, R188, R189, R129 ;  /* 0x000000bdbcbb7223 */ /* 0x000fe20000010081 */
[----:B------:R-:W-:Y:S01]  /*15770*/  FADD.FTZ R244, -R111, R191 ;  /* 0x000000bf6ff47221 */ /* 0x000fe20000010100 */
[----:B------:R-:W-:Y:S01]  /*15780*/  SHF.L.U32 R194, R62, 0x10, RZ ;  /* 0x000000103ec27819 */ /* 0x000fe200000006ff */
[----:B------:R-:W-:Y:S01]  /*15790*/  FFMA.FTZ R188, R192, R196, R29 ;  /* 0x000000c4c0bc7223 */ /* 0x000fe2000001001d */
[----:B------:R-:W-:Y:S01]  /*157a0*/  FMUL.FTZ R191, R119, R222 ;  /* 0x000000de77bf7220 */ /* 0x000fe20000410000 */
[----:B------:R-:W-:Y:S01]  /*157b0*/  PRMT R192, R62, 0x7632, R192 ;  /* 0x000076323ec07816 */ /* 0x000fe200000000c0 */
[----:B------:R-:W-:Y:S01]  /*157c0*/  FADD.FTZ R218, -R111, R174 ;  /* 0x000000ae6fda7221 */ /* 0x000fe20000010100 */
[----:B------:R-:W-:Y:S01]  /*157d0*/  FFMA.FTZ R189, R193, R195, R136 ;  /* 0x000000c3c1bd7223 */ /* 0x000fe20000010088 */
[----:B------:R-:W-:Y:S01]  /*157e0*/  PRMT R193, R61, 0x7632, R193 ;  /* 0x000076323dc17816 */ /* 0x000fe200000000c1 */
[----:B------:R-:W-:Y:S01]  /*157f0*/  FFMA.FTZ R191, R191, R194, R28 ;  /* 0x000000c2bfbf7223 */ /* 0x000fe2000001001c */
[----:B------:R-:W-:Y:S01]  /*15800*/  FADD.FTZ R232, -R111, R184 ;  /* 0x000000b86fe87221 */ /* 0x000fe20000010100 */
[----:B------:R-:W-:Y:S01]  /*15810*/  IMAD.U32 R196, R192, 0x10000, RZ ;  /* 0x00010000c0c47824 */ /* 0x000fe200078e00ff */
[----:B------:R-:W-:Y:S01]  /*15820*/  SHF.L.U32 R194, R61, 0x10, RZ ;  /* 0x000000103dc27819 */ /* 0x000fe200000006ff */
[----:B------:R-:W-:Y:S01]  /*15830*/  FMUL.FTZ R184, R119, R218 ;  /* 0x000000da77b87220 */ /* 0x000fe20000410000 */
[C---:B------:R-:W-:Y:S01]  /*15840*/  PRMT R192, R60.reuse, 0x7632, R192 ;  /* 0x000076323cc07816 */ /* 0x040fe200000000c0 */
[----:B------:R-:W-:Y:S01]  /*15850*/  IMAD.U32 R195, R193, 0x10000, RZ ;  /* 0x00010000c1c37824 */ /* 0x000fe200078e00ff */
[----:B------:R-:W-:Y:S01]  /*15860*/  SHF.L.U32 R193, R60, 0x10, RZ ;  /* 0x000000103cc17819 */ /* 0x000fe200000006ff */
[----:B------:R-:W-:Y:S01]  /*15870*/  FADD.FTZ R234, -R111, R181 ;  /* 0x000000b56fea7221 */ /* 0x000fe20000010100 */
[----:B------:R-:W-:Y:S01]  /*15880*/  FFMA.FTZ R184, R184, R194, R27 ;  /* 0x000000c2b8b87223 */ /* 0x000fe2000001001b */
[C---:B------:R-:W-:Y:S01]  /*15890*/  FMUL.FTZ R174, R119.reuse, R216 ;  /* 0x000000d877ae7220 */ /* 0x040fe20000410000 */
[----:B------:R-:W-:Y:S01]  /*158a0*/  FMUL.FTZ R181, R119, R220 ;  /* 0x000000dc77b57220 */ /* 0x000fe20000410000 */
[----:B------:R-:W-:-:S02]  /*158b0*/  IMAD.U32 R194, R192, 0x10000, RZ ;  /* 0x00010000c0c27824 */ /* 0x000fc400078e00ff */
[----:B------:R-:W-:Y:S01]  /*158c0*/  FFMA.FTZ R192, R171, R193, R26 ;  /* 0x000000c1abc07223 */ /* 0x000fe2000001001a */
[----:B------:R-:W-:Y:S01]  /*158d0*/  FADD.FTZ R182, -R111, R182 ;  /* 0x000000b66fb67221 */ /* 0x000fe20000010100 */
[----:B------:R-:W-:Y:S01]  /*158e0*/  FFMA.FTZ R181, R181, R195, R134 ;  /* 0x000000c3b5b57223 */ /* 0x000fe20000010086 */
[----:B------:R-:W-:Y:S01]  /*158f0*/  FFMA.FTZ R193, R174, R194, R133 ;  /* 0x000000c2aec17223 */ /* 0x000fe20000010085 */
[----:B------:R-:W-:Y:S01]  /*15900*/  PRMT R195, R59, 0x7632, R195 ;  /* 0x000076323bc37816 */ /* 0x000fe200000000c3 */
[----:B------:R-:W-:Y:S01]  /*15910*/  FMUL.FTZ R166, R119, R232 ;  /* 0x000000e877a67220 */ /* 0x000fe20000410000 */
[----:B------:R-:W-:Y:S01]  /*15920*/  SHF.L.U32 R194, R57, 0x10, RZ ;  /* 0x0000001039c27819 */ /* 0x000fe200000006ff */
[C---:B------:R-:W-:Y:S01]  /*15930*/  FADD.FTZ R236, -R111.reuse, R179 ;  /* 0x000000b36fec7221 */ /* 0x040fe20000010100 */
[C---:B------:R-:W-:Y:S01]  /*15940*/  PRMT R171, R58.reuse, 0x7632, R171 ;  /* 0x000076323aab7816 */ /* 0x040fe200000000ab */
[----:B------:R-:W-:Y:S01]  /*15950*/  FADD.FTZ R240, -R111, R177 ;  /* 0x000000b16ff07221 */ /* 0x000fe20000010100 */
[----:B------:R-:W-:Y:S01]  /*15960*/  SHF.L.U32 R174, R58, 0x10, RZ ;  /* 0x000000103aae7819 */ /* 0x000fe200000006ff */
[----:B------:R-:W-:Y:S01]  /*15970*/  FMUL.FTZ R177, R119, R182 ;  /* 0x000000b677b17220 */ /* 0x000fe20000410000 */
[----:B------:R-:W-:-:S02]  /*15980*/  IMAD.U32 R197, R195, 0x10000, RZ ;  /* 0x00010000c3c57824 */ /* 0x000fc400078e00ff */
[----:B------:R-:W-:Y:S01]  /*15990*/  FFMA.FTZ R194, R166, R194, R31 ;  /* 0x000000c2a6c27223 */ /* 0x000fe2000001001f */
[----:B------:R-:W-:Y:S01]  /*159a0*/  FMUL.FTZ R170, R119, R236 ;  /* 0x000000ec77aa7220 */ /* 0x000fe20000410000 */
[----:B------:R-:W-:Y:S01]  /*159b0*/  IMAD.U32 R195, R171, 0x10000, RZ ;  /* 0x00010000abc37824 */ /* 0x000fe200078e00ff */
[----:B------:R-:W-:Y:S01]  /*159c0*/  PRMT R166, R56, 0x7632, R166 ;  /* 0x0000763238a67816 */ /* 0x000fe200000000a6 */
[----:B------:R-:W-:Y:S01]  /*159d0*/  FFMA.FTZ R177, R177, R174, R32 ;  /* 0x000000aeb1b17223 */ /* 0x000fe20000010020 */
[----:B------:R-:W-:Y:S01]  /*159e0*/  FMUL.FTZ R179, R119, R240 ;  /* 0x000000f077b37220 */ /* 0x000fe20000410000 */
[----:B------:R-:W-:Y:S01]  /*159f0*/  FFMA.FTZ R174, R170, R195, R139 ;  /* 0x000000c3aaae7223 */ /* 0x000fe2000001008b */
[----:B------:R-:W-:Y:S01]  /*15a00*/  FADD.FTZ R250, -R111, R190 ;  /* 0x000000be6ffa7221 */ /* 0x000fe20000010100 */
[----:B------:R-:W-:Y:S01]  /*15a10*/  FMUL.FTZ R160, R119, R230 ;  /* 0x000000e677a07220 */ /* 0x000fe20000410000 */
[----:B------:R-:W-:Y:S01]  /*15a20*/  PRMT R170, R55, 0x7632, R170 ;  /* 0x0000763237aa7816 */ /* 0x000fe200000000aa */
[----:B------:R-:W-:-:S02]  /*15a30*/  IMAD.U32 R166, R166, 0x10000, RZ ;  /* 0x00010000a6a67824 */ /* 0x000fc400078e00ff */
[----:B------:R-:W-:Y:S01]  /*15a40*/  FMUL.FTZ R190, R119, R224 ;  /* 0x000000e077be7220 */ /* 0x000fe20000410000 */
[----:B------:R-:W-:Y:S01]  /*15a50*/  FFMA.FTZ R179, R179, R197, R140 ;  /* 0x000000c5b3b37223 */ /* 0x000fe2000001008c */
[----:B------:R-:W-:Y:S01]  /*15a60*/  FADD.FTZ R199, -R111, R199 ;  /* 0x000000c76fc77221 */ /* 0x000fe20000010100 */
[----:B------:R-:W-:Y:S01]  /*15a70*/  FFMA.FTZ R197, R160, R166, R137 ;  /* 0x000000a6a0c57223 */ /* 0x000fe20000010089 */
[----:B------:R-:W-:Y:S01]  /*15a80*/  FMUL.FTZ R161, R119, R161 ;  /* 0x000000a177a17220 */ /* 0x000fe20000410000 */
[----:B------:R-:W-:Y:S01]  /*15a90*/  FFMA.FTZ R190, R190, R196, R135 ;  /* 0x000000c4bebe7223 */ /* 0x000fe20000010087 */
[----:B------:R-:W-:Y:S01]  /*15aa0*/  IMAD.U32 R170, R170, 0x10000, RZ ;  /* 0x00010000aaaa7824 */ /* 0x000fe200078e00ff */
[----:B------:R-:W-:Y:S01]  /*15ab0*/  PRMT R160, R53, 0x7632, R160 ;  /* 0x0000763235a07816 */ /* 0x000fe200000000a0 */
[----:B------:R-:W-:Y:S01]  /*15ac0*/  FMUL.FTZ R182, R119, R238 ;  /* 0x000000ee77b67220 */ /* 0x000fe20000410000 */
[----:B------:R-:W-:Y:S01]  /*15ad0*/  SHF.L.U32 R196, R59, 0x10, RZ ;  /* 0x000000103bc47819 */ /* 0x000fe200000006ff */
[----:B------:R-:W-:Y:S01]  /*15ae0*/  FMUL.FTZ R101, R119, R199 ;  /* 0x000000c777657220 */ /* 0x000fe20000410000 */
[----:B------:R-:W-:Y:S01]  /*15af0*/  FFMA.FTZ R199, R161, R170, R144 ;  /* 0x000000aaa1c77223 */ /* 0x000fe20000010090 */
[C---:B------:R-:W-:Y:S01]  /*15b00*/  FADD.FTZ R198, -R111.reuse, R198 ;  /* 0x000000c66fc67221 */ /* 0x040fe20000010100 */
[C---:B------:R-:W-:Y:S01]  /*15b10*/  FADD.FTZ R200, -R111.reuse, R200 ;  /* 0x000000c86fc87221 */ /* 0x040fe20000010100 */
[----:B------:R-:W-:Y:S01]  /*15b20*/  FADD.FTZ R204, -R111, R204 ;  /* 0x000000cc6fcc7221 */ /* 0x000fe20000010100 */
[----:B------:R-:W-:Y:S01]  /*15b30*/  SHF.L.U32 R161, R53, 0x10, RZ ;  /* 0x0000001035a17819 */ /* 0x000fe200000006ff */
[----:B------:R-:W-:-:S02]  /*15b40*/  IMAD.U32 R160, R160, 0x10000, RZ ;  /* 0x00010000a0a07824 */ /* 0x000fc400078e00ff */
[C---:B------:R-:W-:Y:S01]  /*15b50*/  FMUL.FTZ R112, R119.reuse, R246 ;  /* 0x000000f677707220 */ /* 0x040fe20000410000 */
[C---:B------:R-:W-:Y:S01]  /*15b60*/  FMUL.FTZ R111, R119.reuse, R248 ;  /* 0x000000f8776f7220 */ /* 0x040fe20000410000 */
[----:B------:R-:W-:Y:S01]  /*15b70*/  FFMA.FTZ R182, R182, R196, R33 ;  /* 0x000000c4b6b67223 */ /* 0x000fe20000010021 */
[----:B------:R-:W-:Y:S01]  /*15b80*/  SHF.L.U32 R196, R56, 0x10, RZ ;  /* 0x0000001038c47819 */ /* 0x000fe200000006ff */
[----:B------:R-:W-:Y:S01]  /*15b90*/  FMUL.FTZ R163, R119, R228 ;  /* 0x000000e477a37220 */ /* 0x000fe20000410000 */
[----:B------:R-:W-:Y:S01]  /*15ba0*/  FFMA.FTZ R112, R112, R161, R35 ;  /* 0x000000a170707223 */ /* 0x000fe20000010023 */
[----:B------:R-:W-:Y:S01]  /*15bb0*/  FFMA.FTZ R203, R111, R160, R142 ;  /* 0x000000a06fcb7223 */ /* 0x000fe2000001008e */
[----:B------:R-:W-:Y:S01]  /*15bc0*/  FMUL.FTZ R100, R119, R200 ;  /* 0x000000c877647220 */ /* 0x000fe20000410000 */
[----:B------:R-:W0:Y:S01]  /*15bd0*/  LDC.64 R160, c[0x0][0x2b8] ;  /* 0x0000ae00ffa07b82 */ /* 0x000e220000000a00 */
[----:B------:R-:W-:Y:S01]  /*15be0*/  FFMA.FTZ R196, R163, R196, R30 ;  /* 0x000000c4a3c47223 */ /* 0x000fe2000001001e */
[----:B------:R-:W-:Y:S01]  /*15bf0*/  SHF.L.U32 R200, R52, 0x10, RZ ;  /* 0x0000001034c87819 */ /* 0x000fe200000006ff */
[C---:B------:R-:W-:Y:S01]  /*15c00*/  FMUL.FTZ R103, R119.reuse, R242 ;  /* 0x000000f277677220 */ /* 0x040fe20000410000 */
[----:B------:R-:W-:Y:S01]  /*15c10*/  PRMT R163, R54, 0x7632, R163 ;  /* 0x0000763236a37816 */ /* 0x000fe200000000a3 */
[C---:B------:R-:W-:Y:S01]  /*15c20*/  FMUL.FTZ R106, R119.reuse, R109 ;  /* 0x0000006d776a7220 */ /* 0x040fe20000410000 */
[----:B------:R-:W-:Y:S01]  /*15c30*/  FMUL.FTZ R109, R119, R198 ;  /* 0x000000c6776d7220 */ /* 0x000fe20000410000 */
[----:B------:R-:W-:Y:S01]  /*15c40*/  SHF.L.U32 R198, R55, 0x10, RZ ;  /* 0x0000001037c67819 */ /* 0x000fe200000006ff */
[----:B------:R-:W-:Y:S01]  /*15c50*/  FFMA.FTZ R200, R103, R200, R34 ;  /* 0x000000c867c87223 */ /* 0x000fe20000010022 */
[----:B------:R-:W-:Y:S01]  /*15c60*/  FMUL.FTZ R114, R119, R252 ;  /* 0x000000fc77727220 */ /* 0x000fe20000410000 */
[----:B------:R-:W-:Y:S01]  /*15c70*/  IMAD.U32 R163, R163, 0x10000, RZ ;  /* 0x00010000a3a37824 */ /* 0x000fe200078e00ff */
[----:B------:R-:W-:Y:S01]  /*15c80*/  PRMT R103, R52, 0x7632, R103 ;  /* 0x0000763234677816 */ /* 0x000fe20000000067 */
[----:B------:R-:W-:Y:S01]  /*15c90*/  FFMA.FTZ R118, R118, R198, R37 ;  /* 0x000000c676767223 */ /* 0x000fe20000010025 */
[----:B------:R-:W-:Y:S01]  /*15ca0*/  SHF.L.U32 R198, R54, 0x10, RZ ;  /* 0x0000001036c67819 */ /* 0x000fe200000006ff */
[----:B------:R-:W-:Y:S01]  /*15cb0*/  FFMA.FTZ R201, R114, R163, R143 ;  /* 0x000000a372c97223 */ /* 0x000fe2000001008f */
[C---:B------:R-:W-:Y:S01]  /*15cc0*/  FMUL.FTZ R104, R119.reuse, R244 ;  /* 0x000000f477687220 */ /* 0x040fe20000410000 */
[----:B------:R-:W-:Y:S01]  /*15cd0*/  FMUL.FTZ R115, R119, R250 ;  /* 0x000000fa77737220 */ /* 0x000fe20000410000 */
[----:B------:R-:W-:Y:S01]  /*15ce0*/  PRMT R114, R51, 0x7632, R114 ;  /* 0x0000763233727816 */ /* 0x000fe20000000072 */
[----:B------:R-:W-:Y:S01]  /*15cf0*/  IMAD.U32 R103, R103, 0x10000, RZ ;  /* 0x0001000067677824 */ /* 0x000fe200078e00ff */
[----:B------:R-:W-:Y:S01]  /*15d00*/  PRMT R111, R50, 0x7632, R111 ;  /* 0x00007632326f7816 */ /* 0x000fe2000000006f */
[----:B------:R-:W-:Y:S01]  /*15d10*/  FFMA.FTZ R198, R115, R198, R36 ;  /* 0x000000c673c67223 */ /* 0x000fe20000010024 */
[----:B------:R-:W-:Y:S01]  /*15d20*/  PRMT R171, R57, 0x7632, R171 ;  /* 0x0000763239ab7816 */ /* 0x000fe200000000ab */
[----:B------:R-:W-:Y:S01]  /*15d30*/  FFMA.FTZ R205, R104, R103, R141 ;  /* 0x0000006768cd7223 */ /* 0x000fe2000001008d */
[----:B------:R-:W-:Y:S01]  /*15d40*/  SHF.L.U32 R115, R51, 0x10, RZ ;  /* 0x0000001033737819 */ /* 0x000fe200000006ff */
[----:B------:R-:W-:Y:S01]  /*15d50*/  IMAD.U32 R163, R114, 0x10000, RZ ;  /* 0x0001000072a37824 */ /* 0x000fe200078e00ff */
[----:B------:R-:W-:Y:S01]  /*15d60*/  F2FP.BF16.F32.PACK_AB R103, R110, R105 ;  /* 0x000000696e67723e */ /* 0x000fe200000010ff */
[----:B------:R-:W-:Y:S01]  /*15d70*/  IMAD.U32 R111, R111, 0x10000, RZ ;  /* 0x000100006f6f7824 */ /* 0x000fe200078e00ff */
[----:B------:R-:W-:Y:S01]  /*15d80*/  SHF.L.U32 R114, R50, 0x10, RZ ;  /* 0x0000001032727819 */ /* 0x000fe200000006ff */
[----:B------:R-:W-:Y:S01]  /*15d90*/  FMUL.FTZ R165, R119, R234 ;  /* 0x000000ea77a57220 */ /* 0x000fe20000410000 */
[----:B------:R-:W-:Y:S01]  /*15da0*/  PRMT R105, R49, 0x7632, R105 ;  /* 0x0000763231697816 */ /* 0x000fe20000000069 */
[----:B------:R-:W-:Y:S01]  /*15db0*/  IMAD.U32 R171, R171, 0x10000, RZ ;  /* 0x00010000abab7824 */ /* 0x000fe200078e00ff */
[----:B------:R-:W-:Y:S01]  /*15dc0*/  PRMT R104, R48, 0x7632, R104 ;  /* 0x0000763230687816 */ /* 0x000fe20000000068 */
[----:B------:R-:W-:Y:S01]  /*15dd0*/  FFMA.FTZ R208, R102, R115, R43 ;  /* 0x0000007366d07223 */ /* 0x000fe2000001002b */
[----:B------:R-:W-:Y:S01]  /*15de0*/  LEA.HI.SX32 R185, R185, R0, 0x1d ;  /* 0x00000000b9b97211 */ /* 0x000fe200078feaff */
[----:B------:R-:W-:Y:S01]  /*15df0*/  FFMA.FTZ R207, R100, R111, R147 ;  /* 0x0000006f64cf7223 */ /* 0x000fe20000010093 */
[----:B------:R-:W-:Y:S01]  /*15e00*/  FMUL.FTZ R119, R119, R204 ;  /* 0x000000cc77777220 */ /* 0x000fe20000410000 */
[----:B------:R-:W-:Y:S01]  /*15e10*/  FFMA.FTZ R206, R101, R114, R40 ;  /* 0x0000007265ce7223 */ /* 0x000fe20000010028 */
[----:B------:R-:W-:-:S02]  /*15e20*/  IMAD.U32 R115, R105, 0x10000, RZ ;  /* 0x0001000069737824 */ /* 0x000fc400078e00ff */
[----:B------:R-:W-:Y:S01]  /*15e30*/  FFMA.FTZ R195, R165, R171, R138 ;  /* 0x000000aba5c37223 */ /* 0x000fe2000001008a */
[----:B------:R-:W-:Y:S01]  /*15e40*/  IMAD.U32 R111, R104, 0x10000, RZ ;  /* 0x00010000686f7824 */ /* 0x000fe200078e00ff */
[----:B------:R-:W-:Y:S01]  /*15e50*/  F2FP.BF16.F32.PACK_AB R102, R162, R117 ;  /* 0x00000075a266723e */ /* 0x000fe200000010ff */
[----:B0-----:R-:W-:Y:S01]  /*15e60*/  IMAD.WIDE.U32 R104, R185, 0x10, R160 ;  /* 0x00000010b9687825 */ /* 0x001fe200078e00a0 */
[----:B------:R-:W-:-:S03]  /*15e70*/  F2FP.BF16.F32.PACK_AB R101, R167, R164 ;  /* 0x000000a4a765723e */ /* 0x000fc600000010ff */
[----:B------:R-:W-:Y:S01]  /*15e80*/  FFMA.FTZ R119, R119, R163, R148 ;  /* 0x000000a377777223 */ /* 0x000fe20000010094 */
[----:B------:R-:W-:Y:S01]  /*15e90*/  F2FP.BF16.F32.PACK_AB R100, R183, R176 ;  /* 0x000000b0b764723e */ /* 0x000fe200000010ff */
[----:B------:R-:W-:Y:S01]  /*15ea0*/  VIADD R167, R185, 0x40 ;  /* 0x00000040b9a77836 */ /* 0x000fe20000000000 */
[----:B------:R-:W-:Y:S01]  /*15eb0*/  SHF.L.U32 R114, R49, 0x10, RZ ;  /* 0x0000001031727819 */ /* 0x000fe200000006ff */
[----:B------:R-:W-:Y:S01]  /*15ec0*/  VIADD R163, R185, 0x80 ;  /* 0x00000080b9a37836 */ /* 0x000fe20000000000 */
[----:B------:R-:W-:Y:S01]  /*15ed0*/  SHF.L.U32 R110, R48, 0x10, RZ ;  /* 0x00000010306e7819 */ /* 0x000fe200000006ff */
[----:B------:R-:W-:Y:S01]  /*15ee0*/  FFMA.FTZ R204, R109, R115, R146 ;  /* 0x000000736dcc7223 */ /* 0x000fe20000010092 */
[C---:B------:R-:W-:Y:S01]  /*15ef0*/  IADD3 R171, R185.reuse, 0x20, RZ ;  /* 0x00000020b9ab7810 */ /* 0x040fe20007ffe0ff */
[----:B------:R-:W-:Y:S01]  /*15f00*/  FFMA.FTZ R117, R108, R114, R39 ;  /* 0x000000726c757223 */ /* 0x000fe20000010027 */
[----:B------:R-:W-:Y:S01]  /*15f10*/  IADD3 R165, R185, 0x60, RZ ;  /* 0x00000060b9a57810 */ /* 0x000fe20007ffe0ff */
[----:B------:R-:W-:Y:S01]  /*15f20*/  FFMA.FTZ R176, R107, R110, R38 ;  /* 0x0000006e6bb07223 */ /* 0x000fe20000010026 */
[----:B------:R-:W-:Y:S01]  /*15f30*/  FFMA.FTZ R183, R106, R111, R145 ;  /* 0x0000006f6ab77223 */ /* 0x000fe20000010091 */
[----:B------:R0:W-:Y:S01]  /*15f40*/  STG.E.128 desc[UR4][R104.64], R100 ;  /* 0x0000006468007986 */ /* 0x0001e2000c101d04 */
[----:B------:R-:W-:Y:S01]  /*15f50*/  IADD3 R185, R185, 0xa0, RZ ;  /* 0x000000a0b9b97810 */ /* 0x000fe20007ffe0ff */
[----:B------:R-:W-:Y:S01]  /*15f60*/  IMAD.WIDE.U32 R170, R171, 0x10, R160 ;  /* 0x00000010abaa7825 */ /* 0x000fe200078e00a0 */
[----:B------:R-:W-:-:S02]  /*15f70*/  F2FP.BF16.F32.PACK_AB R107, R189, R188 ;  /* 0x000000bcbd6b723e */ /* 0x000fc400000010ff */
[----:B------:R-:W-:Y:S01]  /*15f80*/  F2FP.BF16.F32.PACK_AB R106, R190, R191 ;  /* 0x000000bfbe6a723e */ /* 0x000fe200000010ff */
[--C-:B------:R-:W-:Y:S01]  /*15f90*/  IMAD.WIDE.U32 R166, R167, 0x10, R160.reuse ;  /* 0x00000010a7a67825 */ /* 0x100fe200078e00a0 */
[----:B------:R-:W-:Y:S02]  /*15fa0*/  F2FP.BF16.F32.PACK_AB R111, R179, R182 ;  /* 0x000000b6b36f723e */ /* 0x000fe400000010ff */
[----:B------:R-:W-:Y:S01]  /*15fb0*/  F2FP.BF16.F32.PACK_AB R110, R174, R177 ;  /* 0x000000b1ae6e723e */ /* 0x000fe200000010ff */
[--C-:B------:R-:W-:Y:S01]  /*15fc0*/  IMAD.WIDE.U32 R164, R165, 0x10, R160.reuse ;  /* 0x00000010a5a47825 */ /* 0x100fe200078e00a0 */
[----:B------:R-:W-:Y:S02]  /*15fd0*/  F2FP.BF16.F32.PACK_AB R109, R195, R194 ;  /* 0x000000c2c36d723e */ /* 0x000fe400000010ff */
[----:B------:R-:W-:Y:S01]  /*15fe0*/  F2FP.BF16.F32.PACK_AB R108, R197, R196 ;  /* 0x000000c4c56c723e */ /* 0x000fe200000010ff */
[----:B------:R-:W-:Y:S01]  /*15ff0*/  IMAD.WIDE.U32 R162, R163, 0x10, R160 ;  /* 0x00000010a3a27825 */ /* 0x000fe200078e00a0 */
[----:B------:R-:W-:-:S02]  /*16000*/  F2FP.BF16.F32.PACK_AB R115, R199, R118 ;  /* 0x00000076c773723e */ /* 0x000fc400000010ff */
[----:B------:R-:W-:Y:S01]  /*16010*/  F2FP.BF16.F32.PACK_AB R114, R201, R198 ;  /* 0x000000c6c972723e */ /* 0x000fe200000010ff */
[----:B------:R-:W-:Y:S01]  /*16020*/  IMAD.WIDE.U32 R160, R185, 0x10, R160 ;  /* 0x00000010b9a07825 */ /* 0x000fe200078e00a0 */
[----:B0-----:R-:W-:Y:S02]  /*16030*/  F2FP.BF16.F32.PACK_AB R103, R116, R113 ;  /* 0x000000717467723e */ /* 0x001fe400000010ff */
[----:B------:R-:W-:Y:S02]  /*16040*/  F2FP.BF16.F32.PACK_AB R102, R172, R169 ;  /* 0x000000a9ac66723e */ /* 0x000fe400000010ff */
[----:B------:R-:W-:Y:S02]  /*16050*/  F2FP.BF16.F32.PACK_AB R101, R180, R173 ;  /* 0x000000adb465723e */ /* 0x000fe400000010ff */
[----:B------:R-:W-:Y:S02]  /*16060*/  F2FP.BF16.F32.PACK_AB R100, R187, R186 ;  /* 0x000000babb64723e */ /* 0x000fe400000010ff */
        /* <DEDUP_REMOVED lines=10> */
[----:B------:R-:W-:Y:S01]  /*16110*/  F2FP.BF16.F32.PACK_AB R116, R183, R176 ;  /* 0x000000b0b774723e */ /* 0x000fe200000010ff */
[----:B------:R1:W-:Y:S04]  /*16120*/  STG.E.128 desc[UR4][R162.64], R112 ;  /* 0x00000070a2007986 */ /* 0x0003e8000c101d04 */
[----:B------:R1:W-:Y:S02]  /*16130*/  STG.E.128 desc[UR4][R160.64], R116 ;  /* 0x00000074a0007986 */ /* 0x0003e4000c101d04 */
.L_x_4696:
[----:B------:R-:W-:Y:S05]  /*16140*/  BSYNC B0 ;  /* 0x0000000000007941 */ /* 0x000fea0003800000 */
.L_x_4695:
[----:B-1----:R-:W1:Y:S02]  /*16150*/  LDC.64 R100, c[0x0][0x210] ;  /* 0x00008400ff647b82 */ /* 0x002e640000000a00 */
[----:B-1----:R-:W-:-:S05]  /*16160*/  IMAD R123, R100, 0x4, R123 ;  /* 0x00000004647b7824 */ /* 0x002fca00078e027b */
[----:B------:R-:W-:-:S13]  /*16170*/  ISETP.GE.AND P0, PT, R123, R101, PT ;  /* 0x000000657b00720c */ /* 0x000fda0003f06270 */
[----:B------:R-:W-:Y:S05]  /*16180*/  @!P0 BRA `(.L_x_4697) ;  /* 0xfffffea800e88947 */ /* 0x000fea000383ffff */
[----:B------:R-:W-:Y:S05]  /*16190*/  EXIT ;  /* 0x000000000000794d */ /* 0x000fea0003800000 */
.L_x_4694:
[----:B------:R-:W-:Y:S01]  /*161a0*/  HFMA2.MMA R208, -RZ, RZ, 0, 1.847743988037109375e-06 ;  /* 0x0000001fffd07435 */ /* 0x000fe200000001ff */
[----:B------:R-:W-:Y:S01]  /*161b0*/  BSSY B0, `(.L_x_4698) ;  /* 0x0000007000007945 */ /* 0x000fe20003800000 */
[----:B------:R-:W-:Y:S01]  /*161c0*/  MOV R206, R203 ;  /* 0x000000cb00ce7202 */ /* 0x000fe20000000f00 */
[----:B------:R-:W-:Y:S02]  /*161d0*/  IMAD.MOV.U32 R205, RZ, RZ, 0x1 ;  /* 0x00000001ffcd7424 */ /* 0x000fe400078e00ff */
[----:B------:R-:W-:-:S07]  /*161e0*/  IMAD.MOV.U32 R201, RZ, RZ, -0x1 ;  /* 0xffffffffffc97424 */ /* 0x000fce00078e00ff */
[----:B01---5:R-:W-:Y:S05]  /*161f0*/  WARPSYNC.COLLECTIVE R201, `(.L_x_4699) ;  /* 0x00000000c9087348 */ /* 0x023fea0003c00000 */
[----:B------:R2:W3:Y:S02]  /*16200*/  SHFL.BFLY P1, R119, R206, R205, R208 ;  /* 0x0c0000cdce777389 */ /* 0x0004e400000200d0 */
[----:B0123-5:R-:W-:Y:S01]  /*16210*/  ENDCOLLECTIVE ;  /* 0x000000000000791b */ /* 0x02ffe20003800000 */
.L_x_4699:
[----:B------:R-:W-:Y:S05]  /*16220*/  BSYNC B0 ;  /* 0x0000000000007941 */ /* 0x000fea0003800000 */
.L_x_4698:
        /* <DEDUP_REMOVED lines=10> */
.L_x_4700:
[----:B------:R-:W-:Y:S02]  /*162d0*/  IMAD.MOV.U32 R205, RZ, RZ, 0x4 ;  /* 0x00000004ffcd7424 */ /* 0x000fe400078e00ff */
[----:B------:R-:W-:-:S04]  /*162e0*/  IMAD.MOV.U32 R100, RZ, RZ, R119 ;  /* 0x000000ffff647224 */ /* 0x000fc800078e0077 */
[----:B------:R-:W-:-:S05]  /*162f0*/  FADD.FTZ R102, R101, R100 ;  /* 0x0000006465667221 */ /* 0x000fca0000010000 */
[----:B------:R-:W-:-:S07]  /*16300*/  MOV R206, R102 ;  /* 0x0000006600ce7202 */ /* 0x000fce0000000f00 */
[----:B------:R-:W-:Y:S05]  /*16310*/  WARPSYNC.COLLECTIVE R201, `(.L_x_4701) ;  /* 0x00000000c9087348 */ /* 0x000fea0003c00000 */
[----:B------:R0:W1:Y:S02]  /*16320*/  SHFL.BFLY P1, R119, R206, R205, R208 ;  /* 0x0c0000cdce777389 */ /* 0x00006400000200d0 */
[----:B01----:R-:W-:Y:S01]  /*16330*/  ENDCOLLECTIVE ;  /* 0x000000000000791b */ /* 0x003fe20003800000 */
.L_x_4701:
[----:B------:R-:W-:Y:S01]  /*16340*/  HFMA2.MMA R205, -RZ, RZ, 0, 4.76837158203125e-07 ;  /* 0x00000008ffcd7435 */ /* 0x000fe200000001ff */
[----:B------:R-:W-:-:S05]  /*16350*/  MOV R103, R119 ;  /* 0x0000007700677202 */ /* 0x000fca0000000f00 */
[----:B------:R-:W-:-:S04]  /*16360*/  FADD.FTZ R103, R102, R103 ;  /* 0x0000006766677221 */ /* 0x000fc80000010000 */
[----:B------:R-:W-:-:S07]  /*16370*/  IMAD.MOV.U32 R206, RZ, RZ, R103 ;  /* 0x000000ffffce7224 */ /* 0x000fce00078e0067 */
[----:B------:R-:W-:Y:S05]  /*16380*/  WARPSYNC.COLLECTIVE R201, `(.L_x_4702) ;  /* 0x00000000c9087348 */ /* 0x000fea0003c00000 */
[----:B------:R0:W1:Y:S02]  /*16390*/  SHFL.BFLY P1, R119, R206, R205, R208 ;  /* 0x0c0000cdce777389 */ /* 0x00006400000200d0 */
[----:B01----:R-:W-:Y:S01]  /*163a0*/  ENDCOLLECTIVE ;  /* 0x000000000000791b */ /* 0x003fe20003800000 */
.L_x_4702:
[----:B------:R-:W-:Y:S02]  /*163b0*/  IMAD.MOV.U32 R205, RZ, RZ, 0x10 ;  /* 0x00000010ffcd7424 */ /* 0x000fe400078e00ff */
[----:B------:R-:W-:-:S04]  /*163c0*/  IMAD.MOV.U32 R100, RZ, RZ, R119 ;  /* 0x000000ffff647224 */ /* 0x000fc800078e0077 */
[----:B------:R-:W-:-:S05]  /*163d0*/  FADD.FTZ R118, R103, R100 ;  /* 0x0000006467767221 */ /* 0x000fca0000010000 */
[----:B------:R-:W-:-:S07]  /*163e0*/  MOV R206, R118 ;  /* 0x0000007600ce7202 */ /* 0x000fce0000000f00 */
[----:B------:R-:W-:Y:S05]  /*163f0*/  WARPSYNC.COLLECTIVE R201, `(.L_x_4703) ;  /* 0x00000000c9087348 */ /* 0x000fea0003c00000 */
[----:B------:R0:W1:Y:S02]  /*16400*/  SHFL.BFLY P1, R119, R206, R205, R208 ;  /* 0x0c0000cdce777389 */ /* 0x00006400000200d0 */
[----:B01----:R-:W-:Y:S01]  /*16410*/  ENDCOLLECTIVE ;  /* 0x000000000000791b */ /* 0x003fe20003800000 */
.L_x_4703:
        /* <DEDUP_REMOVED lines=104> */
.L_x_4704:
[----:B------:R-:W-:Y:S02]  /*16aa0*/  IMAD.MOV.U32 R205, RZ, RZ, 0x2 ;  /* 0x00000002ffcd7424 */ /* 0x000fe400078e00ff */
[----:B------:R-:W-:-:S04]  /*16ab0*/  IMAD.MOV.U32 R101, RZ, RZ, R119 ;  /* 0x000000ffff657224 */ /* 0x000fc800078e0077 */
[----:B------:R-:W-:-:S05]  /*16ac0*/  FADD.FTZ R101, R100, R101 ;  /* 0x0000006564657221 */ /* 0x000fca0000010000 */
[----:B------:R-:W-:-:S07]  /*16ad0*/  MOV R206, R101 ;  /* 0x0000006500ce7202 */ /* 0x000fce0000000f00 */
[----:B------:R-:W-:Y:S05]  /*16ae0*/  WARPSYNC.COLLECTIVE R201, `(.L_x_4705) ;  /* 0x00000000c9087348 */ /* 0x000fea0003c00000 */
[----:B------:R0:W1:Y:S02]  /*16af0*/  SHFL.BFLY P1, R119, R206, R205, R208 ;  /* 0x0c0000cdce777389 */ /* 0x00006400000200d0 */
[----:B01----:R-:W-:Y:S01]  /*16b00*/  ENDCOLLECTIVE ;  /* 0x000000000000791b */ /* 0x003fe20003800000 */
.L_x_4705:
[----:B------:R-:W-:Y:S01]  /*16b10*/  HFMA2.MMA R205, -RZ, RZ, 0, 2.384185791015625e-07 ;  /* 0x00000004ffcd7435 */ /* 0x000fe200000001ff */
[----:B------:R-:W-:-:S05]  /*16b20*/  MOV R102, R119 ;  /* 0x0000007700667202 */ /* 0x000fca0000000f00 */
[----:B------:R-:W-:-:S04]  /*16b30*/  FADD.FTZ R102, R101, R102 ;  /* 0x0000006665667221 */ /* 0x000fc80000010000 */
[----:B------:R-:W-:-:S07]  /*16b40*/  IMAD.MOV.U32 R206, RZ, RZ, R102 ;  /* 0x000000ffffce7224 */ /* 0x000fce00078e0066 */
[----:B------:R-:W-:Y:S05]  /*16b50*/  WARPSYNC.COLLECTIVE R201, `(.L_x_4706) ;  /* 0x00000000c9087348 */ /* 0x000fea0003c00000 */
[----:B------:R0:W1:Y:S02]  /*16b60*/  SHFL.BFLY P1, R119, R206, R205, R208 ;  /* 0x0c0000cdce777389 */ /* 0x00006400000200d0 */
[----:B01----:R-:W-:Y:S01]  /*16b70*/  ENDCOLLECTIVE ;  /* 0x000000000000791b */ /* 0x003fe20003800000 */
.L_x_4706:
[----:B------:R-:W-:Y:S02]  /*16b80*/  IMAD.MOV.U32 R205, RZ, RZ, 0x8 ;  /* 0x00000008ffcd7424 */ /* 0x000fe400078e00ff */
[----:B------:R-:W-:-:S04]  /*16b90*/  IMAD.MOV.U32 R103, RZ, RZ, R119 ;  /* 0x000000ffff677224 */ /* 0x000fc800078e0077 */
[----:B------:R-:W-:-:S05]  /*16ba0*/  FADD.FTZ R103, R102, R103 ;  /* 0x0000006766677221 */ /* 0x000fca0000010000 */
[----:B------:R-:W-:-:S07]  /*16bb0*/  MOV R206, R103 ;  /* 0x0000006700ce7202 */ /* 0x000fce0000000f00 */
[----:B------:R-:W-:Y:S05]  /*16bc0*/  WARPSYNC.COLLECTIVE R201, `(.L_x_4707) ;  /* 0x00000000c9087348 */ /* 0x000fea0003c00000 */
[----:B------:R0:W1:Y:S02]  /*16bd0*/  SHFL.BFLY P1, R119, R206, R205, R208 ;  /* 0x0c0000cdce777389 */ /* 0x00006400000200d0 */
[----:B01----:R-:W-:Y:S01]  /*16be0*/  ENDCOLLECTIVE ;  /* 0x000000000000791b */ /* 0x003fe20003800000 */
.L_x_4707:
[----:B------:R-:W-:Y:S01]  /*16bf0*/  HFMA2.MMA R205, -RZ, RZ, 0, 9.5367431640625e-07 ;  /* 0x00000010ffcd7435 */ /* 0x000fe200000001ff */
[----:B------:R-:W-:-:S05]  /*16c00*/  MOV R118, R119 ;  /* 0x0000007700767202 */ /* 0x000fca0000000f00 */
[----:B------:R-:W-:-:S04]  /*16c10*/  FADD.FTZ R118, R103, R118 ;  /* 0x0000007667767221 */ /* 0x000fc80000010000 */
[----:B------:R-:W-:-:S07]  /*16c20*/  IMAD.MOV.U32 R206, RZ, RZ, R118 ;  /* 0x000000ffffce7224 */ /* 0x000fce00078e0076 */
[----:B------:R-:W-:Y:S05]  /*16c30*/  WARPSYNC.COLLECTIVE R201, `(.L_x_4708) ;  /* 0x00000000c9087348 */ /* 0x000fea0003c00000 */
[----:B------:R0:W1:Y:S02]  /*16c40*/  SHFL.BFLY P1, R119, R206, R205, R208 ;  /* 0x0c0000cdce777389 */ /* 0x00006400000200d0 */
[----:B01----:R-:W-:Y:S01]  /*16c50*/  ENDCOLLECTIVE ;  /* 0x000000000000791b */ /* 0x003fe20003800000 */
.L_x_4708:
[----:B------:R-:W-:Y:S05]  /*16c60*/  BRA `(.L_x_4709) ;  /* 0xffffffe000cc7947 */ /* 0x000fea000383ffff */
.L_x_4710:
        /* <DEDUP_REMOVED lines=9> */
.L_x_44350:


//--------------------- .text._ZN10layer_norm13ln_fwd_kernelINS_13Kernel_traitsI6__halfS2_S2_S2_fjLj1536ELj1ELj4ELj1ELj16ENS_18Kernel_traits_baseILj1536ES2_S2_S2_S2_fjLj128EEEEELb0ELb0ELb0ELb0EEEvNS_9FwdParamsE --------------------------
	.section	.text._ZN10layer_norm13ln_fwd_kernelINS_13Kernel_traitsI6__halfS2_S2_S2_fjLj1536ELj1ELj4ELj1ELj16ENS_18Kernel_traits_baseILj1536ES2_S2_S2_S2_fjLj128EEEEELb0ELb0ELb0ELb0EEEvNS_9FwdParamsE,"ax",@progbits
	.align	128
        .global         _ZN10layer_norm13ln_fwd_kernelINS_13Kernel_traitsI6__halfS2_S2_S2_fjLj1536ELj1ELj4ELj1ELj16ENS_18Kernel_traits_baseILj1536ES2_S2_S2_S2_fjLj128EEEEELb0ELb0ELb0ELb0EEEvNS_9FwdParamsE
        .type           _ZN10layer_norm13ln_fwd_kernelINS_13Kernel_traitsI6__halfS2_S2_S2_fjLj1536ELj1ELj4ELj1ELj16ENS_18Kernel_traits_baseILj1536ES2_S2_S2_S2_fjLj128EEEEELb0ELb0ELb0ELb0EEEvNS_9FwdParamsE,@function
        .size           _ZN10layer_norm13ln_fwd_kernelINS_13Kernel_traitsI6__halfS2_S2_S2_fjLj1536ELj1ELj4ELj1ELj16ENS_18Kernel_traits_baseILj1536ES2_S2_S2_S2_fjLj128EEEEELb0ELb0ELb0ELb0EEEvNS_9FwdParamsE,(.L_x_44351 - _ZN10layer_norm13ln_fwd_kernelINS_13Kernel_traitsI6__halfS2_S2_S2_fjLj1536ELj1ELj4ELj1ELj16ENS_18Kernel_traits_baseILj1536ES2_S2_S2_S2_fjLj128EEEEELb0ELb0ELb0ELb0EEEvNS_9FwdParamsE)
        .other          _ZN10layer_norm13ln_fwd_kernelINS_13Kernel_traitsI6__halfS2_S2_S2_fjLj1536ELj1ELj4ELj1ELj16ENS_18Kernel_traits_baseILj1536ES2_S2_S2_S2_fjLj128EEEEELb0ELb0ELb0ELb0EEEvNS_9FwdParamsE,@"STO_CUDA_ENTRY STV_DEFAULT"
_ZN10layer_norm13ln_fwd_kernelINS_13Kernel_traitsI6__halfS2_S2_S2_fjLj1536ELj1ELj4ELj1ELj16ENS_18Kernel_traits_baseILj1536ES2_S2_S2_S2_fjLj128EEEEELb0ELb0ELb0ELb0EEEvNS_9FwdParamsE:
.text._ZN10layer_norm13ln_fwd_kernelINS_13Kernel_traitsI6__halfS2_S2_S2_fjLj1536ELj1ELj4ELj1ELj16ENS_18Kernel_traits_baseILj1536ES2_S2_S2_S2_fjLj128EEEEELb0ELb0ELb0ELb0EEEvNS_9FwdParamsE:
        /* <DEDUP_REMOVED lines=31> */
[----:B------:R-:W-:Y:S02]  /*01f0*/  LOP3.LUT R11, R11, 0x20, RZ, 0xfc, !PT ;  /* 0x000000200b0b7812 */ /* 0x000fe400078efcff */
[----:B------:R-:W-:Y:S02]  /*0200*/  @!P0 CS2R R4, SRZ ;  /* 0x0000000000048805 */ /* 0x000fe4000001ff00 */
[----:B0-----:R-:W-:-:S07]  /*0210*/  @!P0 CS2R R6, SRZ ;  /* 0x0000000000068805 */ /* 0x001fce000001ff00 */
.L_x_4712:
[----:B------:R-:W-:Y:S05]  /*0220*/  BSYNC B0 ;  /* 0x0000000000007941 */ /* 0x000fea0003800000 */
.L_x_4711:
[----:B------:R-:W-:Y:S04]  /*0230*/  BSSY B0, `(.L_x_4713) ;  /* 0x000000e000007945 */ /* 0x000fe80003800000 */
        /* <DEDUP_REMOVED lines=9> */
[----:B------:R0:W5:Y:S01]  /*02d0*/  LDG.E.128 R28, desc[UR4][R8.64] ;  /* 0x00000004081c7981 */ /* 0x000162000c1e1d00 */
[----:B------:R-:W-:Y:S02]  /*02e0*/  IADD3 R11, R11, 0x20, RZ ;  /* 0x000000200b0b7810 */ /* 0x000fe40007ffe0ff */
[----:B------:R-:W-:Y:S02]  /*02f0*/  @!P0 CS2R R32, SRZ ;  /* 0x0000000000208805 */ /* 0x000fe4000001ff00 */
[----:B0-----:R-:W-:-:S07]  /*0300*/  @!P0 CS2R R34, SRZ ;  /* 0x0000000000228805 */ /* 0x001fce000001ff00 */
.L_x_4714:
[----:B------:R-:W-:Y:S05]  /*0310*/  BSYNC B0 ;  /* 0x0000000000007941 */ /* 0x000fea0003800000 */
.L_x_4713:
        /* <DEDUP_REMOVED lines=14> */
.L_x_4716:
[----:B------:R-:W-:Y:S05]  /*0400*/  BSYNC B0 ;  /* 0x0000000000007941 */ /* 0x000fea0003800000 */
.L_x_4715:
        /* <DEDUP_REMOVED lines=14> */
.L_x_4718:
[----:B------:R-:W-:Y:S05]  /*04f0*/  BSYNC B0 ;  /* 0x0000000000007941 */ /* 0x000fea0003800000 */
.L_x_4717:
        /* <DEDUP_REMOVED lines=14> */
.L_x_4720:
[----:B------:R-:W-:Y:S05]  /*05e0*/  BSYNC B0 ;  /* 0x0000000000007941 */ /* 0x000fea0003800000 */
.L_x_4719:
        /* <DEDUP_REMOVED lines=15> */
.L_x_4722:
[----:B------:R-:W-:Y:S05]  /*06e0*/  BSYNC B0 ;  /* 0x0000000000007941 */ /* 0x000fea0003800000 */
.L_x_4721:
        /* <DEDUP_REMOVED lines=8> */
[--C-:B-----5:R-:W-:Y:S01]  /*0770*/  HADD2.F32 R24, -RZ, R16.reuse.H0_H0 ;  /* 0x20000010ff187230 */ /* 0x120fe20000004100 */
[----:B------:R-:W-:Y:S01]  /*0780*/  ISETP.NE.U32.AND P0, PT, R84, RZ, PT ;  /* 0x000000ff5400720c */ /* 0x000fe20003f05070 */
[----:B------:R-:W-:Y:S01]  /*0790*/  HADD2.F32 R25, -RZ, R16.H1_H1 ;  /* 0x30000010ff197230 */ /* 0x000fe20000004100 */
[----:B------:R-:W-:Y:S01]  /*07a0*/  ULDC.U8 UR6, c[0x0][0x2a0] ;  /* 0x0000a80000067ab9 */ /* 0x000fe20000000000 */
[--C-:B------:R-:W-:Y:S01]  /*07b0*/  HADD2.F32 R22, -RZ, R17.reuse.H0_H0 ;  /* 0x20000011ff167230 */ /* 0x100fe20000004100 */
[----:B------:R-:W-:Y:S01]  /*07c0*/  ISETP.NE.AND.EX P0, PT, R85, RZ, PT, P0 ;  /* 0x000000ff5500720c */ /* 0x000fe20003f05300 */
[----:B------:R-:W-:Y:S01]  /*07d0*/  HADD2.F32 R23, -RZ, R17.H1_H1 ;  /* 0x30000011ff177230 */ /* 0x000fe20000004100 */
[----:B------:R-:W-:Y:S01]  /*07e0*/  UISETP.NE.AND UP0, UPT, UR6, URZ, UPT ;  /* 0x0000003f0600728c */ /* 0x000fe2000bf05270 */
[--C-:B------:R-:W-:Y:S01]  /*07f0*/  HADD2.F32 R70, -RZ, R64.reuse.H0_H0 ;  /* 0x20000040ff467230 */ /* 0x100fe20000004100 */
[----:B------:R-:W-:Y:S01]  /*0800*/  ULDC UR7, c[0x0][0x218] ;  /* 0x0000860000077ab9 */ /* 0x000fe20000000800 */
[----:B------:R-:W-:Y:S01]  /*0810*/  HADD2.F32 R71, -RZ, R64.H1_H1 ;  /* 0x30000040ff477230 */ /* 0x000fe20000004100 */
[----:B------:R-:W-:Y:S01]  /*0820*/  ULDC UR6, c[0x0][0x2d8] ;  /* 0x0000b60000067ab9 */ /* 0x000fe20000000800 */
[--C-:B------:R-:W-:Y:S01]  /*0830*/  HADD2.F32 R17, -RZ, R4.reuse.H0_H0 ;  /* 0x20000004ff117230 */ /* 0x100fe20000004100 */
[----:B------:R-:W-:Y:S01]  /*0840*/  ULDC.64 UR8, c[0x0][0x230] ;  /* 0x00008c0000087ab9 */ /* 0x000fe20000000a00 */
[----:B------:R-:W-:-:S02]  /*0850*/  HADD2.F32 R16, -RZ, R4.H1_H1 ;  /* 0x30000004ff107230 */ /* 0x000fc40000004100 */
[--C-:B------:R-:W-:Y:S02]  /*0860*/  HADD2.F32 R15, -RZ, R5.reuse.H0_H0 ;  /* 0x20000005ff0f7230 */ /* 0x100fe40000004100 */
[----:B------:R-:W-:Y:S02]  /*0870*/  HADD2.F32 R14, -RZ, R5.H1_H1 ;  /* 0x30000005ff0e7230 */ /* 0x000fe40000004100 */
[--C-:B------:R-:W-:Y:S02]  /*0880*/  HADD2.F32 R13, -RZ, R6.reuse.H0_H0 ;  /* 0x20000006ff0d7230 */ /* 0x100fe40000004100 */
[----:B------:R-:W-:Y:S02]  /*0890*/  HADD2.F32 R12, -RZ, R6.H1_H1 ;  /* 0x30000006ff0c7230 */ /* 0x000fe40000004100 */
[--C-:B------:R-:W-:Y:S02]  /*08a0*/  HADD2.F32 R11, -RZ, R7.reuse.H0_H0 ;  /* 0x20000007ff0b7230 */ /* 0x100fe40000004100 */
        /* <DEDUP_REMOVED lines=33> */
[----:B------:R-:W-:Y:S02]  /*0ac0*/  HADD2.F32 R18, -RZ, R19.H0_H0 ;  /* 0x20000013ff127230 */ /* 0x000fe40000004100 */
[----:B------:R-:W-:Y:S02]  /*0ad0*/  HADD2.F32 R32, -RZ, R35.H0_H0 ;  /* 0x20000023ff207230 */ /* 0x000fe40000004100 */
[----:B------:R-:W-:Y:S02]  /*0ae0*/  HADD2.F32 R33, -RZ, R60.H0_H0 ;  /* 0x2000003cff217230 */ /* 0x000fe40000004100 */
[----:B------:R-:W-:-:S02]  /*0af0*/  HADD2.F32 R34, -RZ, R61.H0_H0 ;  /* 0x2000003dff227230 */ /* 0x000fc40000004100 */
[----:B------:R-:W-:Y:S02]  /*0b00*/  HADD2.F32 R68, -RZ, R62.H0_H0 ;  /* 0x2000003eff447230 */ /* 0x000fe40000004100 */
[----:B------:R-:W-:Y:S02]  /*0b10*/  HADD2.F32 R69, -RZ, R63.H0_H0 ;  /* 0x2000003fff457230 */ /* 0x000fe40000004100 */
[----:B------:R-:W-:Y:S02]  /*0b20*/  HADD2.F32 R67, -RZ, R52.H0_H0 ;  /* 0x20000034ff437230 */ /* 0x000fe40000004100 */
[----:B------:R-:W-:Y:S02]  /*0b30*/  HADD2.F32 R74, -RZ, R53.H0_H0 ;  /* 0x20000035ff4a7230 */ /* 0x000fe40000004100 */
[----:B------:R-:W-:Y:S02]  /*0b40*/  HADD2.F32 R76, -RZ, R54.H0_H0 ;  /* 0x20000036ff4c7230 */ /* 0x000fe40000004100 */
[----:B------:R-:W-:-:S02]  /*0b50*/  HADD2.F32 R77, -RZ, R55.H0_H0 ;  /* 0x20000037ff4d7230 */ /* 0x000fc40000004100 */
[--C-:B------:R-:W-:Y:S02]  /*0b60*/  HADD2.F32 R58, -RZ, R59.reuse.H0_H0 ;  /* 0x2000003bff3a7230 */ /* 0x100fe40000004100 */
[----:B------:R-:W-:Y:S02]  /*0b70*/  HADD2.F32 R80, -RZ, R59.H1_H1 ;  /* 0x3000003bff507230 */ /* 0x000fe40000004100 */
[----:B------:R-:W-:Y:S02]  /*0b80*/  HADD2.F32 R93, -RZ, R49.H0_H0 ;  /* 0x20000031ff5d7230 */ /* 0x000fe40000004100 */
[--C-:B------:R-:W-:Y:S02]  /*0b90*/  HADD2.F32 R50, -RZ, R51.reuse.H0_H0 ;  /* 0x20000033ff327230 */ /* 0x100fe40000004100 */
[----:B------:R-:W-:Y:S02]  /*0ba0*/  HADD2.F32 R94, -RZ, R51.H1_H1 ;  /* 0x30000033ff5e7230 */ /* 0x000fe40000004100 */
[----:B------:R-:W-:-:S02]  /*0bb0*/  HADD2.F32 R19, -RZ, R19.H1_H1 ;  /* 0x30000013ff137230 */ /* 0x000fc40000004100 */
[----:B------:R-:W-:Y:S02]  /*0bc0*/  HADD2.F32 R35, -RZ, R35.H1_H1 ;  /* 0x30000023ff237230 */ /* 0x000fe40000004100 */
[----:B------:R-:W-:Y:S02]  /*0bd0*/  HADD2.F32 R60, -RZ, R60.H1_H1 ;  /* 0x3000003cff3c7230 */ /* 0x000fe40000004100 */
[----:B------:R-:W-:Y:S02]  /*0be0*/  HADD2.F32 R61, -RZ, R61.H1_H1 ;  /* 0x3000003dff3d7230 */ /* 0x000fe40000004100 */
[----:B------:R-:W-:Y:S02]  /*0bf0*/  HADD2.F32 R62, -RZ, R62.H1_H1 ;  /* 0x3000003eff3e7230 */ /* 0x000fe40000004100 */
[----:B------:R-:W-:Y:S02]  /*0c00*/  HADD2.F32 R63, -RZ, R63.H1_H1 ;  /* 0x3000003fff3f7230 */ /* 0x000fe40000004100 */
[----:B------:R-:W-:-:S02]  /*0c10*/  HADD2.F32 R52, -RZ, R52.H1_H1 ;  /* 0x30000034ff347230 */ /* 0x000fc40000004100 */
[----:B------:R-:W-:Y:S02]  /*0c20*/  HADD2.F32 R53, -RZ, R53.H1_H1 ;  /* 0x30000035ff357230 */ /* 0x000fe40000004100 */
[----:B------:R-:W-:Y:S02]  /*0c30*/  HADD2.F32 R54, -RZ, R54.H1_H1 ;  /* 0x30000036ff367230 */ /* 0x000fe40000004100 */
[----:B------:R-:W-:Y:S02]  /*0c40*/  HADD2.F32 R55, -RZ, R55.H1_H1 ;  /* 0x30000037ff377230 */ /* 0x000fe40000004100 */
[--C-:B------:R-:W-:Y:S02]  /*0c50*/  HADD2.F32 R59, -RZ, R44.reuse.H0_H0 ;  /* 0x2000002cff3b7230 */ /* 0x100fe40000004100 */
[----:B------:R-:W-:Y:S02]  /*0c60*/  HADD2.F32 R86, -RZ, R44.H1_H1 ;  /* 0x3000002cff567230 */ /* 0x000fe40000004100 */
[----:B------:R-:W-:-:S02]  /*0c70*/  HADD2.F32 R82, -RZ, R45.H0_H0 ;  /* 0x2000002dff527230 */ /* 0x000fc40000004100 */
[----:B------:R-:W-:Y:S02]  /*0c80*/  HADD2.F32 R88, -RZ, R45.H1_H1 ;  /* 0x3000002dff587230 */ /* 0x000fe40000004100 */
[--C-:B------:R-:W-:Y:S02]  /*0c90*/  HADD2.F32 R87, -RZ, R46.reuse.H0_H0 ;  /* 0x2000002eff577230 */ /* 0x100fe40000004100 */
[----:B------:R-:W-:Y:S02]  /*0ca0*/  HADD2.F32 R90, -RZ, R46.H1_H1 ;  /* 0x3000002eff5a7230 */ /* 0x000fe40000004100 */
[--C-:B------:R-:W-:Y:S02]  /*0cb0*/  HADD2.F32 R89, -RZ, R47.reuse.H0_H0 ;  /* 0x2000002fff597230 */ /* 0x100fe40000004100 */
[----:B------:R-:W-:Y:S02]  /*0cc0*/  HADD2.F32 R91, -RZ, R47.H1_H1 ;  /* 0x3000002fff5b7230 */ /* 0x000fe40000004100 */
        /* <DEDUP_REMOVED lines=16> */
[----:B------:R-:W-:-:S07]  /*0dd0*/  HADD2.F32 R108, -RZ, R43.H1_H1 ;  /* 0x3000002bff6c7230 */ /* 0x000fce0000004100 */
.L_x_4892:
        /* <DEDUP_REMOVED lines=12> */
[----:B--2---:R-:W-:Y:S01]  /*0ea0*/  @P0 HADD2.F32 R161, -RZ, R44.H0_H0 ;  /* 0x2000002cffa10230 */ /* 0x004fe20000004100 */
        /* <DEDUP_REMOVED lines=10> */
[----:B------:R-:W-:Y:S01]  /*0f50*/  ISETP.NE.AND.EX P3, PT, RZ, UR9, PT, P3 ;  /* 0x00000009ff007c0c */ /* 0x000fe2000bf65330 */
[----:B--2---:R-:W-:-:S05]  /*0f60*/  HADD2.F32 R110, -RZ, R44.H0_H0 ;  /* 0x2000002cff6e7230 */ /* 0x004fca0000004100 */
[----:B------:R-:W-:-:S07]  /*0f70*/  FMUL.FTZ R110, R110, R161 ;  /* 0x000000a16e6e7220 */ /* 0x000fce0000410000 */
[----:B0-----:R-:W-:Y:S05]  /*0f80*/  @P3 BRA `(.L_x_4725) ;  /* 0x0000000000083947 */ /* 0x001fea0003800000 */
[----:B------:R-:W-:Y:S05]  /*0f90*/  @P1 BRA `(.L_x_4726) ;  /* 0x00000000000c1947 */ /* 0x000fea0003800000 */
[----:B------:R-:W-:Y:S05]  /*0fa0*/  BRA `(.L_x_4727) ;  /* 0x0000000000107947 */ /* 0x000fea0003800000 */
.L_x_4725:
[----:B-----5:R-:W-:-:S05]  /*0fb0*/  HADD2.F32 R117, -RZ, R40.H0_H0 ;  /* 0x20000028ff757230 */ /* 0x020fca0000004100 */
[----:B------:R-:W-:-:S07]  /*0fc0*/  FADD.FTZ R110, R117, R110 ;  /* 0x0000006e756e7221 */ /* 0x000fce0000010000 */
.L_x_4726:
[----:B------:R-:W-:-:S04]  /*0fd0*/  F2FP.F16.F32.PACK_AB R117, RZ, R110 ;  /* 0x0000006eff75723e */ /* 0x000fc800000000ff */
[----:B------:R-:W-:-:S07]  /*0fe0*/  PRMT R36, R117, 0x7610, R36 ;  /* 0x0000761075247816 */ /* 0x000fce0000000024 */
.L_x_4727:
[----:B------:R-:W-:-:S05]  /*0ff0*/  HADD2.F32 R44, -RZ, R44.H1_H1 ;  /* 0x3000002cff2c7230 */ /* 0x000fca0000004100 */
[----:B------:R-:W-:Y:S01]  /*1000*/  FMUL.FTZ R117, R44, R161 ;  /* 0x000000a12c757220 */ /* 0x000fe20000410000 */
[----:B------:R-:W-:Y:S06]  /*1010*/  @P3 BRA `(.L_x_4728) ;  /* 0x0000000000083947 */ /* 0x000fec0003800000 */
[----:B------:R-:W-:Y:S05]  /*1020*/  @P1 BRA `(.L_x_4729) ;  /* 0x00000000000c1947 */ /* 0x000fea0003800000 */
[----:B------:R-:W-:Y:S05]  /*1030*/  BRA `(.L_x_4730) ;  /* 0x0000000000107947 */ /* 0x000fea0003800000 */
.L_x_4728:
[----:B-----5:R-:W-:-:S05]  /*1040*/  HADD2.F32 R44, -RZ, R40.H1_H1 ;  /* 0x30000028ff2c7230 */ /* 0x020fca0000004100 */
[----:B------:R-:W-:-:S07]  /*1050*/  FADD.FTZ R117, R44, R117 ;  /* 0x000000752c757221 */ /* 0x000fce0000010000 */
.L_x_4729:
[----:B------:R-:W-:-:S04]  /*1060*/  F2FP.F16.F32.PACK_AB R44, RZ, R117 ;  /* 0x00000075ff2c723e */ /* 0x000fc800000000ff */
[----:B------:R-:W-:-:S07]  /*1070*/  PRMT R36, R36, 0x5410, R44 ;  /* 0x0000541024247816 */ /* 0x000fce000000002c */
.L_x_4730:
[----:B------:R-:W-:-:S05]  /*1080*/  HADD2.F32 R118, -RZ, R45.H0_H0 ;  /* 0x2000002dff767230 */ /* 0x000fca0000004100 */
[----:B------:R-:W-:Y:S01]  /*1090*/  FMUL.FTZ R118, R118, R161 ;  /* 0x000000a176767220 */ /* 0x000fe20000410000 */
[----:B------:R-:W-:Y:S06]  /*10a0*/  @P3 BRA `(.L_x_4731) ;  /* 0x0000000000083947 */ /* 0x000fec0003800000 */
[----:B------:R-:W-:Y:S05]  /*10b0*/  @P1 BRA `(.L_x_4732) ;  /* 0x00000000000c1947 */ /* 0x000fea0003800000 */
[----:B------:R-:W-:Y:S05]  /*10c0*/  BRA `(.L_x_4733) ;  /* 0x0000000000107947 */ /* 0x000fea0003800000 */
.L_x_4731:
[----:B-----5:R-:W-:-:S05]  /*10d0*/  HADD2.F32 R129, -RZ, R41.H0_H0 ;  /* 0x20000029ff817230 */ /* 0x020fca0000004100 */
[----:B------:R-:W-:-:S07]  /*10e0*/  FADD.FTZ R118, R129, R118 ;  /* 0x0000007681767221 */ /* 0x000fce0000010000 */
.L_x_4732:
[----:B------:R-:W-:-:S04]  /*10f0*/  F2FP.F16.F32.PACK_AB R44, RZ, R118 ;  /* 0x00000076ff2c723e */ /* 0x000fc800000000ff */
[----:B------:R-:W-:-:S07]  /*1100*/  PRMT R37, R44, 0x7610, R37 ;  /* 0x000076102c257816 */ /* 0x000fce0000000025 */
.L_x_4733:
[----:B------:R-:W-:-:S05]  /*1110*/  HADD2.F32 R44, -RZ, R45.H1_H1 ;  /* 0x3000002dff2c7230 */ /* 0x000fca0000004100 */
[----:B------:R-:W-:Y:S01]  /*1120*/  FMUL.FTZ R129, R44, R161 ;  /* 0x000000a12c817220 */ /* 0x000fe20000410000 */
[----:B------:R-:W-:Y:S06]  /*1130*/  @P3 BRA `(.L_x_4734) ;  /* 0x0000000000083947 */ /* 0x000fec0003800000 */
[----:B------:R-:W-:Y:S05]  /*1140*/  @P1 BRA `(.L_x_4735) ;  /* 0x00000000000c1947 */ /* 0x000fea0003800000 */
[----:B------:R-:W-:Y:S05]  /*1150*/  BRA `(.L_x_4736) ;  /* 0x0000000000107947 */ /* 0x000fea0003800000 */
.L_x_4734:
[----:B-----5:R-:W-:-:S05]  /*1160*/  HADD2.F32 R44, -RZ, R41.H1_H1 ;  /* 0x30000029ff2c7230 */ /* 0x020fca0000004100 */
[----:B------:R-:W-:-:S07]  /*1170*/  FADD.FTZ R129, R44, R129 ;  /* 0x000000812c817221 */ /* 0x000fce0000010000 */
.L_x_4735:
[----:B------:R-:W-:-:S04]  /*1180*/  F2FP.F16.F32.PACK_AB R44, RZ, R129 ;  /* 0x00000081ff2c723e */ /* 0x000fc800000000ff */
[----:B------:R-:W-:-:S07]  /*1190*/  PRMT R37, R37, 0x5410, R44 ;  /* 0x0000541025257816 */ /* 0x000fce000000002c */
.L_x_4736:
[----:B------:R-:W-:-:S05]  /*11a0*/  HADD2.F32 R130, -RZ, R46.H0_H0 ;  /* 0x2000002eff827230 */ /* 0x000fca0000004100 */
[----:B------:R-:W-:Y:S01]  /*11b0*/  FMUL.FTZ R130, R130, R161 ;  /* 0x000000a182827220 */ /* 0x000fe20000410000 */
[----:B------:R-:W-:Y:S06]  /*11c0*/  @P3 BRA `(.L_x_4737) ;  /* 0x0000000000083947 */ /* 0x000fec0003800000 */
[----:B------:R-:W-:Y:S05]  /*11d0*/  @P1 BRA `(.L_x_4738) ;  /* 0x00000000000c1947 */ /* 0x000fea0003800000 */
[----:B------:R-:W-:Y:S05]  /*11e0*/  BRA `(.L_x_4739) ;  /* 0x0000000000107947 */ /* 0x000fea0003800000 */
.L_x_4737:
[----:B-----5:R-:W-:-:S05]  /*11f0*/  HADD2.F32 R45, -RZ, R42.H0_H0 ;  /* 0x2000002aff2d7230 */ /* 0x020fca0000004100 */
[----:B------:R-:W-:-:S07]  /*1200*/  FADD.FTZ R130, R45, R130 ;  /* 0x000000822d827221 */ /* 0x000fce0000010000 */
.L_x_4738:
[----:B------:R-:W-:-:S04]  /*1210*/  F2FP.F16.F32.PACK_AB R44, RZ, R130 ;  /* 0x00000082ff2c723e */ /* 0x000fc800000000ff */
[----:B------:R-:W-:-:S07]  /*1220*/  PRMT R38, R44, 0x7610, R38 ;  /* 0x000076102c267816 */ /* 0x000fce0000000026 */
.L_x_4739:
[----:B------:R-:W-:-:S05]  /*1230*/  HADD2.F32 R46, -RZ, R46.H1_H1 ;  /* 0x3000002eff2e7230 */ /* 0x000fca0000004100 */
[----:B------:R-:W-:Y:S01]  /*1240*/  FMUL.FTZ R142, R46, R161 ;  /* 0x000000a12e8e7220 */ /* 0x000fe20000410000 */
[----:B------:R-:W-:Y:S06]  /*1250*/  @P3 BRA `(.L_x_4740) ;  /* 0x0000000000083947 */ /* 0x000fec0003800000 */
[----:B------:R-:W-:Y:S05]  /*1260*/  @P1 BRA `(.L_x_4741) ;  /* 0x00000000000c1947 */ /* 0x000fea0003800000 */
[----:B------:R-:W-:Y:S05]  /*1270*/  BRA `(.L_x_4742) ;  /* 0x0000000000107947 */ /* 0x000fea0003800000 */
.L_x_4740:
[----:B-----5:R-:W-:-:S05]  /*1280*/  HADD2.F32 R45, -RZ, R42.H1_H1 ;  /* 0x3000002aff2d7230 */ /* 0x020fca0000004100 */
[----:B------:R-:W-:-:S07]  /*1290*/  FADD.FTZ R142, R45, R142 ;  /* 0x0000008e2d8e7221 */ /* 0x000fce0000010000 */
.L_x_4741:
[----:B------:R-:W-:-:S04]  /*12a0*/  F2FP.F16.F32.PACK_AB R44, RZ, R142 ;  /* 0x0000008eff2c723e */ /* 0x000fc800000000ff */
[----:B------:R-:W-:-:S07]  /*12b0*/  PRMT R38, R38, 0x5410, R44 ;  /* 0x0000541026267816 */ /* 0x000fce000000002c */
.L_x_4742:
[----:B------:R-:W-:-:S05]  /*12c0*/  HADD2.F32 R44, -RZ, R47.H0_H0 ;  /* 0x2000002fff2c7230 */ /* 0x000fca0000004100 */
[----:B------:R-:W-:Y:S01]  /*12d0*/  FMUL.FTZ R143, R44, R161 ;  /* 0x000000a12c8f7220 */ /* 0x000fe20000410000 */
[----:B------:R-:W-:Y:S06]  /*12e0*/  @P3 BRA `(.L_x_4743) ;  /* 0x0000000000083947 */ /* 0x000fec0003800000 */
[----:B------:R-:W-:Y:S05]  /*12f0*/  @P1 BRA `(.L_x_4744) ;  /* 0x00000000000c1947 */ /* 0x000fea0003800000 */
[----:B------:R-:W-:Y:S05]  /*1300*/  BRA `(.L_x_4745) ;  /* 0x0000000000107947 */ /* 0x000fea0003800000 */
.L_x_4743:
[----:B-----5:R-:W-:-:S05]  /*1310*/  HADD2.F32 R44, -RZ, R43.H0_H0 ;  /* 0x2000002bff2c7230 */ /* 0x020fca0000004100 */
[----:B------:R-:W-:-:S07]  /*1320*/  FADD.FTZ R143, R44, R143 ;  /* 0x0000008f2c8f7221 */ /* 0x000fce0000010000 */
.L_x_4744:
[----:B------:R-:W-:-:S04]  /*1330*/  F2FP.F16.F32.PACK_AB R44, RZ, R143 ;  /* 0x0000008fff2c723e */ /* 0x000fc800000000ff */
[----:B------:R-:W-:-:S07]  /*1340*/  PRMT R39, R44, 0x7610, R39 ;  /* 0x000076102c277816 */ /* 0x000fce0000000027 */
.L_x_4745:
[----:B------:R-:W-:-:S05]  /*1350*/  HADD2.F32 R154, -RZ, R47.H1_H1 ;  /* 0x3000002fff9a7230 */ /* 0x000fca0000004100 */
[----:B------:R-:W-:Y:S01]  /*1360*/  FMUL.FTZ R154, R154, R161 ;  /* 0x000000a19a9a7220 */ /* 0x000fe20000410000 */
[----:B------:R-:W-:Y:S06]  /*1370*/  @P3 BRA `(.L_x_4746) ;  /* 0x0000000000083947 */ /* 0x000fec0003800000 */
[----:B------:R-:W-:Y:S05]  /*1380*/  @P1 BRA `(.L_x_4747) ;  /* 0x00000000000c1947 */ /* 0x000fea0003800000 */
[----:B------:R-:W-:Y:S05]  /*1390*/  BRA `(.L_x_4748) ;  /* 0x0000000000107947 */ /* 0x000fea0003800000 */
.L_x_4746:
[----:B-----5:R-:W-:-:S05]  /*13a0*/  HADD2.F32 R45, -RZ, R43.H1_H1 ;  /* 0x3000002bff2d7230 */ /* 0x020fca0000004100 */
[----:B------:R-:W-:-:S07]  /*13b0*/  FADD.FTZ R154, R45, R154 ;  /* 0x0000009a2d9a7221 */ /* 0x000fce0000010000 */
.L_x_4747:
[----:B------:R-:W-:-:S04]  /*13c0*/  F2FP.F16.F32.PACK_AB R44, RZ, R154 ;  /* 0x0000009aff2c723e */ /* 0x000fc800000000ff */
[----:B------:R-:W-:-:S07]  /*13d0*/  PRMT R39, R39, 0x5410, R44 ;  /* 0x0000541027277816 */ /* 0x000fce000000002c */
.L_x_4748:
[----:B------:R-:W0:Y:S01]  /*13e0*/  @P1 LDC.64 R44, c[0x0][0x238] ;  /* 0x00008e00ff2c1b82 */ /* 0x000e220000000a00 */
[C---:B------:R-:W-:Y:S02]  /*13f0*/  IADD3 R162, R141.reuse, 0x20, RZ ;  /* 0x000000208da27810 */ /* 0x040fe40007ffe0ff */
[----:B0-----:R-:W-:-:S04]  /*1400*/  @P1 LEA R44, P3, R141, R44, 0x4 ;  /* 0x0000002c8d2c1211 */ /* 0x001fc800078620ff */
[----:B------:R-:W-:-:S05]  /*1410*/  @P1 LEA.HI.X R45, R141, R45, RZ, 0x4, P3 ;  /* 0x0000002d8d2d1211 */ /* 0x000fca00018f24ff */
[----:B------:R0:W-:Y:S04]  /*1420*/  @P1 STG.E.128 desc[UR4][R44.64], R36 ;  /* 0x000000242c001986 */ /* 0x0001e8000c101d04 */
.L_x_4724:
[----:B------:R-:W-:Y:S05]  /*1430*/  BSYNC B0 ;  /* 0x0000000000007941 */ /* 0x000fea0003800000 */
.L_x_4723:
        /* <DEDUP_REMOVED lines=18> */
.L_x_4751:
[----:B-----5:R-:W-:-:S05]  /*1560*/  HADD2.F32 R120, -RZ, R40.H0_H0 ;  /* 0x20000028ff787230 */ /* 0x020fca0000004100 */
[----:B------:R-:W-:-:S07]  /*1570*/  FADD.FTZ R111, R120, R111 ;  /* 0x0000006f786f7221 */ /* 0x000fce0000010000 */
.L_x_4752:
[----:B------:R-:W-:-:S04]  /*1580*/  F2FP.F16.F32.PACK_AB R119, RZ, R111 ;  /* 0x0000006fff77723e */ /* 0x000fc800000000ff */
[----:B------:R-:W-:-:S07]  /*1590*/  PRMT R36, R119, 0x7610, R36 ;  /* 0x0000761077247816 */ /* 0x000fce0000000024 */
.L_x_4753:
[----:B------:R-:W-:-:S05]  /*15a0*/  HADD2.F32 R44, -RZ, R44.H1_H1 ;  /* 0x3000002cff2c7230 */ /* 0x000fca0000004100 */
[----:B------:R-:W-:Y:S01]  /*15b0*/  FMUL.FTZ R119, R44, R161 ;  /* 0x000000a12c777220 */ /* 0x000fe20000410000 */
[----:B------:R-:W-:Y:S06]  /*15c0*/  @P3 BRA `(.L_x_4754) ;  /* 0x0000000000083947 */ /* 0x000fec0003800000 */
[----:B------:R-:W-:Y:S05]  /*15d0*/  @P1 BRA `(.L_x_4755) ;  /* 0x00000000000c1947 */ /* 0x000fea0003800000 */
[----:B------:R-:W-:Y:S05]  /*15e0*/  BRA `(.L_x_4756) ;  /* 0x0000000000107947 */ /* 0x000fea0003800000 */
.L_x_4754:
[----:B-----5:R-:W-:-:S05]  /*15f0*/  HADD2.F32 R44, -RZ, R40.H1_H1 ;  /* 0x30000028ff2c7230 */ /* 0x020fca0000004100 */
[----:B------:R-:W-:-:S07]  /*1600*/  FADD.FTZ R119, R44, R119 ;  /* 0x000000772c777221 */ /* 0x000fce0000010000 */
.L_x_4755:
[----:B------:R-:W-:-:S04]  /*1610*/  F2FP.F16.F32.PACK_AB R44, RZ, R119 ;  /* 0x00000077ff2c723e */ /* 0x000fc800000000ff */
[----:B------:R-:W-:-:S07]  /*1620*/  PRMT R36, R36, 0x5410, R44 ;  /* 0x0000541024247816 */ /* 0x000fce000000002c */
.L_x_4756:
[----:B------:R-:W-:-:S05]  /*1630*/  HADD2.F32 R120, -RZ, R45.H0_H0 ;  /* 0x2000002dff787230 */ /* 0x000fca0000004100 */
[----:B------:R-:W-:Y:S01]  /*1640*/  FMUL.FTZ R120, R120, R161 ;  /* 0x000000a178787220 */ /* 0x000fe20000410000 */
[----:B------:R-:W-:Y:S06]  /*1650*/  @P3 BRA `(.L_x_4757) ;  /* 0x0000000000083947 */ /* 0x000fec0003800000 */
[----:B------:R-:W-:Y:S05]  /*1660*/  @P1 BRA `(.L_x_4758) ;  /* 0x00000000000c1947 */ /* 0x000fea0003800000 */
[----:B------:R-:W-:Y:S05]  /*1670*/  BRA `(.L_x_4759) ;  /* 0x0000000000107947 */ /* 0x000fea0003800000 */
.L_x_4757:
[----:B-----5:R-:W-:-:S05]  /*1680*/  HADD2.F32 R131, -RZ, R41.H0_H0 ;  /* 0x20000029ff837230 */ /* 0x020fca0000004100 */
[----:B------:R-:W-:-:S07]  /*1690*/  FADD.FTZ R120, R131, R120 ;  /* 0x0000007883787221 */ /* 0x000fce0000010000 */
.L_x_4758:
[----:B------:R-:W-:-:S04]  /*16a0*/  F2FP.F16.F32.PACK_AB R44, RZ, R120 ;  /* 0x00000078ff2c723e */ /* 0x000fc800000000ff */
[----:B------:R-:W-:-:S07]  /*16b0*/  PRMT R37, R44, 0x7610, R37 ;  /* 0x000076102c257816 */ /* 0x000fce0000000025 */
.L_x_4759:
[----:B------:R-:W-:-:S05]  /*16c0*/  HADD2.F32 R44, -RZ, R45.H1_H1 ;  /* 0x3000002dff2c7230 */ /* 0x000fca0000004100 */
[----:B------:R-:W-:Y:S01]  /*16d0*/  FMUL.FTZ R131, R44, R161 ;  /* 0x000000a12c837220 */ /* 0x000fe20000410000 */
[----:B------:R-:W-:Y:S06]  /*16e0*/  @P3 BRA `(.L_x_4760) ;  /* 0x0000000000083947 */ /* 0x000fec0003800000 */
[----:B------:R-:W-:Y:S05]  /*16f0*/  @P1 BRA `(.L_x_4761) ;  /* 0x00000000000c1947 */ /* 0x000fea0003800000 */
[----:B------:R-:W-:Y:S05]  /*1700*/  BRA `(.L_x_4762) ;  /* 0x0000000000107947 */ /* 0x000fea0003800000 */
.L_x_4760:
[----:B-----5:R-:W-:-:S05]  /*1710*/  HADD2.F32 R44, -RZ, R41.H1_H1 ;  /* 0x30000029ff2c7230 */ /* 0x020fca0000004100 */
[----:B------:R-:W-:-:S07]  /*1720*/  FADD.FTZ R131, R44, R131 ;  /* 0x000000832c837221 */ /* 0x000fce0000010000 */
.L_x_4761:
[----:B------:R-:W-:-:S04]  /*1730*/  F2FP.F16.F32.PACK_AB R44, RZ, R131 ;  /* 0x00000083ff2c723e */ /* 0x000fc800000000ff */
[----:B------:R-:W-:-:S07]  /*1740*/  PRMT R37, R37, 0x5410, R44 ;  /* 0x0000541025257816 */ /* 0x000fce000000002c */
.L_x_4762:
[----:B------:R-:W-:-:S05]  /*1750*/  HADD2.F32 R132, -RZ, R46.H0_H0 ;  /* 0x2000002eff847230 */ /* 0x000fca0000004100 */
[----:B------:R-:W-:Y:S01]  /*1760*/  FMUL.FTZ R132, R132, R161 ;  /* 0x000000a184847220 */ /* 0x000fe20000410000 */
[----:B------:R-:W-:Y:S06]  /*1770*/  @P3 BRA `(.L_x_4763) ;  /* 0x0000000000083947 */ /* 0x000fec0003800000 */
[----:B------:R-:W-:Y:S05]  /*1780*/  @P1 BRA `(.L_x_4764) ;  /* 0x00000000000c1947 */ /* 0x000fea0003800000 */
[----:B------:R-:W-:Y:S05]  /*1790*/  BRA `(.L_x_4765) ;  /* 0x0000000000107947 */ /* 0x000fea0003800000 */
.L_x_4763:
[----:B-----5:R-:W-:-:S05]  /*17a0*/  HADD2.F32 R45, -RZ, R42.H0_H0 ;  /* 0x2000002aff2d7230 */ /* 0x020fca0000004100 */
[----:B------:R-:W-:-:S07]  /*17b0*/  FADD.FTZ R132, R45, R132 ;  /* 0x000000842d847221 */ /* 0x000fce0000010000 */
.L_x_4764:
[----:B------:R-:W-:-:S04]  /*17c0*/  F2FP.F16.F32.PACK_AB R44, RZ, R132 ;  /* 0x00000084ff2c723e */ /* 0x000fc800000000ff */
[----:B------:R-:W-:-:S07]  /*17d0*/  PRMT R38, R44, 0x7610, R38 ;  /* 0x000076102c267816 */ /* 0x000fce0000000026 */
.L_x_4765:
[----:B------:R-:W-:-:S05]  /*17e0*/  HADD2.F32 R46, -RZ, R46.H1_H1 ;  /* 0x3000002eff2e7230 */ /* 0x000fca0000004100 */
[----:B------:R-:W-:Y:S01]  /*17f0*/  FMUL.FTZ R144, R46, R161 ;  /* 0x000000a12e907220 */ /* 0x000fe20000410000 */
[----:B------:R-:W-:Y:S06]  /*1800*/  @P3 BRA `(.L_x_4766) ;  /* 0x0000000000083947 */ /* 0x000fec0003800000 */
[----:B------:R-:W-:Y:S05]  /*1810*/  @P1 BRA `(.L_x_4767) ;  /* 0x00000000000c1947 */ /* 0x000fea0003800000 */
[----:B------:R-:W-:Y:S05]  /*1820*/  BRA `(.L_x_4768) ;  /* 0x0000000000107947 */ /* 0x000fea0003800000 */
.L_x_4766:
[----:B-----5:R-:W-:-:S05]  /*1830*/  HADD2.F32 R45, -RZ, R42.H1_H1 ;  /* 0x3000002aff2d7230 */ /* 0x020fca0000004100 */
[----:B------:R-:W-:-:S07]  /*1840*/  FADD.FTZ R144, R45, R144 ;  /* 0x000000902d907221 */ /* 0x000fce0000010000 */
.L_x_4767:
[----:B------:R-:W-:-:S04]  /*1850*/  F2FP.F16.F32.PACK_AB R44, RZ, R144 ;  /* 0x00000090ff2c723e */ /* 0x000fc800000000ff */
[----:B------:R-:W-:-:S07]  /*1860*/  PRMT R38, R38, 0x5410, R44 ;  /* 0x0000541026267816 */ /* 0x000fce000000002c */
.L_x_4768:
[----:B------:R-:W-:-:S05]  /*1870*/  HADD2.F32 R44, -RZ, R47.H0_H0 ;  /* 0x2000002fff2c7230 */ /* 0x000fca0000004100 */
[----:B------:R-:W-:Y:S01]  /*1880*/  FMUL.FTZ R145, R44, R161 ;  /* 0x000000a12c917220 */ /* 0x000fe20000410000 */
[----:B------:R-:W-:Y:S06]  /*1890*/  @P3 BRA `(.L_x_4769) ;  /* 0x0000000000083947 */ /* 0x000fec0003800000 */
[----:B------:R-:W-:Y:S05]  /*18a0*/  @P1 BRA `(.L_x_4770) ;  /* 0x00000000000c1947 */ /* 0x000fea0003800000 */
[----:B------:R-:W-:Y:S05]  /*18b0*/  BRA `(.L_x_4771) ;  /* 0x0000000000107947 */ /* 0x000fea0003800000 */
.L_x_4769:
[----:B-----5:R-:W-:-:S05]  /*18c0*/  HADD2.F32 R44, -RZ, R43.H0_H0 ;  /* 0x2000002bff2c7230 */ /* 0x020fca0000004100 */
[----:B------:R-:W-:-:S07]  /*18d0*/  FADD.FTZ R145, R44, R145 ;  /* 0x000000912c917221 */ /* 0x000fce0000010000 */
.L_x_4770:
[----:B------:R-:W-:-:S04]  /*18e0*/  F2FP.F16.F32.PACK_AB R44, RZ, R145 ;  /* 0x00000091ff2c723e */ /* 0x000fc800000000ff */
[----:B------:R-:W-:-:S07]  /*18f0*/  PRMT R39, R44, 0x7610, R39 ;  /* 0x000076102c277816 */ /* 0x000fce0000000027 */
.L_x_4771:
[----:B------:R-:W-:-:S05]  /*1900*/  HADD2.F32 R44, -RZ, R47.H1_H1 ;  /* 0x3000002fff2c7230 */ /* 0x000fca0000004100 */
[----:B------:R-:W-:Y:S01]  /*1910*/  FMUL.FTZ R155, R44, R161 ;  /* 0x000000a12c9b7220 */ /* 0x000fe20000410000 */
[----:B------:R-:W-:Y:S06]  /*1920*/  @P3 BRA `(.L_x_4772) ;  /* 0x0000000000083947 */ /* 0x000fec0003800000 */
[----:B------:R-:W-:Y:S05]  /*1930*/  @P1 BRA `(.L_x_4773) ;  /* 0x00000000000c1947 */ /* 0x000fea0003800000 */
[----:B------:R-:W-:Y:S05]  /*1940*/  BRA `(.L_x_4774) ;  /* 0x0000000000107947 */ /* 0x000fea0003800000 */
.L_x_4772:
[----:B-----5:R-:W-:-:S05]  /*1950*/  HADD2.F32 R44, -RZ, R43.H1_H1 ;  /* 0x3000002bff2c7230 */ /* 0x020fca0000004100 */
[----:B------:R-:W-:-:S07]  /*1960*/  FADD.FTZ R155, R44, R155 ;  /* 0x0000009b2c9b7221 */ /* 0x000fce0000010000 */
.L_x_4773:
[----:B------:R-:W-:-:S04]  /*1970*/  F2FP.F16.F32.PACK_AB R44, RZ, R155 ;  /* 0x0000009bff2c723e */ /* 0x000fc800000000ff */
[----:B------:R-:W-:-:S07]  /*1980*/  PRMT R39, R39, 0x5410, R44 ;  /* 0x0000541027277816 */ /* 0x000fce000000002c */
.L_x_4774:
[----:B------:R-:W0:Y:S02]  /*1990*/  @P1 LDC.64 R44, c[0x0][0x238] ;  /* 0x00008e00ff2c1b82 */ /* 0x000e240000000a00 */
[----:B0-----:R-:W-:-:S04]  /*19a0*/  @P1 LEA R44, P3, R162, R44, 0x4 ;  /* 0x0000002ca22c1211 */ /* 0x001fc800078620ff */
[C---:B------:R-:W-:Y:S02]  /*19b0*/  @P1 LEA.HI.X R45, R162.reuse, R45, RZ, 0x4, P3 ;  /* 0x0000002da22d1211 */ /* 0x040fe400018f24ff */
[----:B------:R-:W-:-:S03]  /*19c0*/  IADD3 R162, R162, 0x20, RZ ;  /* 0x00000020a2a27810 */ /* 0x000fc60007ffe0ff */
[----:B------:R1:W-:Y:S04]  /*19d0*/  @P1 STG.E.128 desc[UR4][R44.64], R36 ;  /* 0x000000242c001986 */ /* 0x0003e8000c101d04 */
.L_x_4750:
[----:B------:R-:W-:Y:S05]  /*19e0*/  BSYNC B0 ;  /* 0x0000000000007941 */ /* 0x000fea0003800000 */
.L_x_4749:
        /* <DEDUP_REMOVED lines=18> */
.L_x_4777:
[----:B-----5:R-:W-:-:S05]  /*1b10*/  HADD2.F32 R121, -RZ, R40.H0_H0 ;  /* 0x20000028ff797230 */ /* 0x020fca0000004100 */
[----:B------:R-:W-:-:S07]  /*1b20*/  FADD.FTZ R112, R121, R112 ;  /* 0x0000007079707221 */ /* 0x000fce0000010000 */
.L_x_4778:
[----:B------:R-:W-:-:S04]  /*1b30*/  F2FP.F16.F32.PACK_AB R121, RZ, R112 ;  /* 0x00000070ff79723e */ /* 0x000fc800000000ff */
[----:B------:R-:W-:-:S07]  /*1b40*/  PRMT R36, R121, 0x7610, R36 ;  /* 0x0000761079247816 */ /* 0x000fce0000000024 */
.L_x_4779:
[----:B------:R-:W-:-:S05]  /*1b50*/  HADD2.F32 R44, -RZ, R44.H1_H1 ;  /* 0x3000002cff2c7230 */ /* 0x000fca0000004100 */
[----:B------:R-:W-:Y:S01]  /*1b60*/  FMUL.FTZ R121, R44, R161 ;  /* 0x000000a12c797220 */ /* 0x000fe20000410000 */
[----:B------:R-:W-:Y:S06]  /*1b70*/  @P3 BRA `(.L_x_4780) ;  /* 0x0000000000083947 */ /* 0x000fec0003800000 */
[----:B------:R-:W-:Y:S05]  /*1b80*/  @P1 BRA `(.L_x_4781) ;  /* 0x00000000000c1947 */ /* 0x000fea0003800000 */
[----:B------:R-:W-:Y:S05]  /*1b90*/  BRA `(.L_x_4782) ;  /* 0x0000000000107947 */ /* 0x000fea0003800000 */
.L_x_4780:
[----:B-----5:R-:W-:-:S05]  /*1ba0*/  HADD2.F32 R44, -RZ, R40.H1_H1 ;  /* 0x30000028ff2c7230 */ /* 0x020fca0000004100 */
[----:B------:R-:W-:-:S07]  /*1bb0*/  FADD.FTZ R121, R44, R121 ;  /* 0x000000792c797221 */ /* 0x000fce0000010000 */
.L_x_4781:
[----:B------:R-:W-:-:S04]  /*1bc0*/  F2FP.F16.F32.PACK_AB R44, RZ, R121 ;  /* 0x00000079ff2c723e */ /* 0x000fc800000000ff */
[----:B------:R-:W-:-:S07]  /*1bd0*/  PRMT R36, R36, 0x5410, R44 ;  /* 0x0000541024247816 */ /* 0x000fce000000002c */
.L_x_4782:
[----:B------:R-:W-:-:S05]  /*1be0*/  HADD2.F32 R122, -RZ, R45.H0_H0 ;  /* 0x2000002dff7a7230 */ /* 0x000fca0000004100 */
[----:B------:R-:W-:Y:S01]  /*1bf0*/  FMUL.FTZ R122, R122, R161 ;  /* 0x000000a17a7a7220 */ /* 0x000fe20000410000 */
[----:B------:R-:W-:Y:S06]  /*1c00*/  @P3 BRA `(.L_x_4783) ;  /* 0x0000000000083947 */ /* 0x000fec0003800000 */
[----:B------:R-:W-:Y:S05]  /*1c10*/  @P1 BRA `(.L_x_4784) ;  /* 0x00000000000c1947 */ /* 0x000fea0003800000 */
[----:B------:R-:W-:Y:S05]  /*1c20*/  BRA `(.L_x_4785) ;  /* 0x0000000000107947 */ /* 0x000fea0003800000 */
.L_x_4783:
[----:B-----5:R-:W-:-:S05]  /*1c30*/  HADD2.F32 R133, -RZ, R41.H0_H0 ;  /* 0x20000029ff857230 */ /* 0x020fca0000004100 */
[----:B------:R-:W-:-:S07]  /*1c40*/  FADD.FTZ R122, R133, R122 ;  /* 0x0000007a857a7221 */ /* 0x000fce0000010000 */
.L_x_4784:
[----:B------:R-:W-:-:S04]  /*1c50*/  F2FP.F16.F32.PACK_AB R44, RZ, R122 ;  /* 0x0000007aff2c723e */ /* 0x000fc800000000ff */
[----:B------:R-:W-:-:S07]  /*1c60*/  PRMT R37, R44, 0x7610, R37 ;  /* 0x000076102c257816 */ /* 0x000fce0000000025 */
.L_x_4785:
[----:B------:R-:W-:-:S05]  /*1c70*/  HADD2.F32 R44, -RZ, R45.H1_H1 ;  /* 0x3000002dff2c7230 */ /* 0x000fca0000004100 */
[----:B------:R-:W-:Y:S01]  /*1c80*/  FMUL.FTZ R133, R44, R161 ;  /* 0x000000a12c857220 */ /* 0x000fe20000410000 */
[----:B------:R-:W-:Y:S06]  /*1c90*/  @P3 BRA `(.L_x_4786) ;  /* 0x0000000000083947 */ /* 0x000fec0003800000 */
[----:B------:R-:W-:Y:S05]  /*1ca0*/  @P1 BRA `(.L_x_4787) ;  /* 0x00000000000c1947 */ /* 0x000fea0003800000 */
[----:B------:R-:W-:Y:S05]  /*1cb0*/  BRA `(.L_x_4788) ;  /* 0x0000000000107947 */ /* 0x000fea0003800000 */
.L_x_4786:
[----:B-----5:R-:W-:-:S05]  /*1cc0*/  HADD2.F32 R44, -RZ, R41.H1_H1 ;  /* 0x30000029ff2c7230 */ /* 0x020fca0000004100 */
[----:B------:R-:W-:-:S07]  /*1cd0*/  FADD.FTZ R133, R44, R133 ;  /* 0x000000852c857221 */ /* 0x000fce0000010000 */
.L_x_4787:
[----:B------:R-:W-:-:S04]  /*1ce0*/  F2FP.F16.F32.PACK_AB R44, RZ, R133 ;  /* 0x00000085ff2c723e */ /* 0x000fc800000000ff */
[----:B------:R-:W-:-:S07]  /*1cf0*/  PRMT R37, R37, 0x5410, R44 ;  /* 0x0000541025257816 */ /* 0x000fce000000002c */
.L_x_4788:
[----:B------:R-:W-:-:S05]  /*1d00*/  HADD2.F32 R134, -RZ, R46.H0_H0 ;  /* 0x2000002eff867230 */ /* 0x000fca0000004100 */
[----:B------:R-:W-:Y:S01]  /*1d10*/  FMUL.FTZ R134, R134, R161 ;  /* 0x000000a186867220 */ /* 0x000fe20000410000 */
[----:B------:R-:W-:Y:S06]  /*1d20*/  @P3 BRA `(.L_x_4789) ;  /* 0x0000000000083947 */ /* 0x000fec0003800000 */
[----:B------:R-:W-:Y:S05]  /*1d30*/  @P1 BRA `(.L_x_4790) ;  /* 0x00000000000c1947 */ /* 0x000fea0003800000 */
[----:B------:R-:W-:Y:S05]  /*1d40*/  BRA `(.L_x_4791) ;  /* 0x0000000000107947 */ /* 0x000fea0003800000 */
.L_x_4789:
[----:B-----5:R-:W-:-:S05]  /*1d50*/  HADD2.F32 R45, -RZ, R42.H0_H0 ;  /* 0x2000002aff2d7230 */ /* 0x020fca0000004100 */
[----:B------:R-:W-:-:S07]  /*1d60*/  FADD.FTZ R134, R45, R134 ;  /* 0x000000862d867221 */ /* 0x000fce0000010000 */
.L_x_4790:
[----:B------:R-:W-:-:S04]  /*1d70*/  F2FP.F16.F32.PACK_AB R44, RZ, R134 ;  /* 0x00000086ff2c723e */ /* 0x000fc800000000ff */
[----:B------:R-:W-:-:S07]  /*1d80*/  PRMT R38, R44, 0x7610, R38 ;  /* 0x000076102c267816 */ /* 0x000fce0000000026 */
.L_x_4791:
[----:B------:R-:W-:-:S05]  /*1d90*/  HADD2.F32 R46, -RZ, R46.H1_H1 ;  /* 0x3000002eff2e7230 */ /* 0x000fca0000004100 */
[----:B------:R-:W-:Y:S01]  /*1da0*/  FMUL.FTZ R146, R46, R161 ;  /* 0x000000a12e927220 */ /* 0x000fe20000410000 */
[----:B------:R-:W-:Y:S06]  /*1db0*/  @P3 BRA `(.L_x_4792) ;  /* 0x0000000000083947 */ /* 0x000fec0003800000 */
[----:B------:R-:W-:Y:S05]  /*1dc0*/  @P1 BRA `(.L_x_4793) ;  /* 0x00000000000c1947 */ /* 0x000fea0003800000 */
[----:B------:R-:W-:Y:S05]  /*1dd0*/  BRA `(.L_x_4794) ;  /* 0x0000000000107947 */ /* 0x000fea0003800000 */
.L_x_4792:
[----:B-----5:R-:W-:-:S05]  /*1de0*/  HADD2.F32 R45, -RZ, R42.H1_H1 ;  /* 0x3000002aff2d7230 */ /* 0x020fca0000004100 */
[----:B------:R-:W-:-:S07]  /*1df0*/  FADD.FTZ R146, R45, R146 ;  /* 0x000000922d927221 */ /* 0x000fce0000010000 */
.L_x_4793:
[----:B------:R-:W-:-:S04]  /*1e00*/  F2FP.F16.F32.PACK_AB R44, RZ, R146 ;  /* 0x00000092ff2c723e */ /* 0x000fc800000000ff */
[----:B------:R-:W-:-:S07]  /*1e10*/  PRMT R38, R38, 0x5410, R44 ;  /* 0x0000541026267816 */ /* 0x000fce000000002c */
.L_x_4794:
[----:B------:R-:W-:-:S05]  /*1e20*/  HADD2.F32 R44, -RZ, R47.H0_H0 ;  /* 0x2000002fff2c7230 */ /* 0x000fca0000004100 */
[----:B------:R-:W-:Y:S01]  /*1e30*/  FMUL.FTZ R147, R44, R161 ;  /* 0x000000a12c937220 */ /* 0x000fe20000410000 */
[----:B------:R-:W-:Y:S06]  /*1e40*/  @P3 BRA `(.L_x_4795) ;  /* 0x0000000000083947 */ /* 0x000fec0003800000 */
[----:B------:R-:W-:Y:S05]  /*1e50*/  @P1 BRA `(.L_x_4796) ;  /* 0x00000000000c1947 */ /* 0x000fea0003800000 */
[----:B------:R-:W-:Y:S05]  /*1e60*/  BRA `(.L_x_4797) ;  /* 0x0000000000107947 */ /* 0x000fea0003800000 */
.L_x_4795:
[----:B-----5:R-:W-:-:S05]  /*1e70*/  HADD2.F32 R44, -RZ, R43.H0_H0 ;  /* 0x2000002bff2c7230 */ /* 0x020fca0000004100 */
[----:B------:R-:W-:-:S07]  /*1e80*/  FADD.FTZ R147, R44, R147 ;  /* 0x000000932c937221 */ /* 0x000fce0000010000 */
.L_x_4796:
[----:B------:R-:W-:-:S04]  /*1e90*/  F2FP.F16.F32.PACK_AB R44, RZ, R147 ;  /* 0x00000093ff2c723e */ /* 0x000fc800000000ff */
[----:B------:R-:W-:-:S07]  /*1ea0*/  PRMT R39, R44, 0x7610, R39 ;  /* 0x000076102c277816 */ /* 0x000fce0000000027 */
.L_x_4797:
[----:B------:R-:W-:-:S05]  /*1eb0*/  HADD2.F32 R156, -RZ, R47.H1_H1 ;  /* 0x3000002fff9c7230 */ /* 0x000fca0000004100 */
[----:B------:R-:W-:Y:S01]  /*1ec0*/  FMUL.FTZ R156, R156, R161 ;  /* 0x000000a19c9c7220 */ /* 0x000fe20000410000 */
[----:B------:R-:W-:Y:S06]  /*1ed0*/  @P3 BRA `(.L_x_4798) ;  /* 0x0000000000083947 */ /* 0x000fec0003800000 */
[----:B------:R-:W-:Y:S05]  /*1ee0*/  @P1 BRA `(.L_x_4799) ;  /* 0x00000000000c1947 */ /* 0x000fea0003800000 */
[----:B------:R-:W-:Y:S05]  /*1ef0*/  BRA `(.L_x_4800) ;  /* 0x0000000000107947 */ /* 0x000fea0003800000 */
.L_x_4798:
[----:B-----5:R-:W-:-:S05]  /*1f00*/  HADD2.F32 R45, -RZ, R43.H1_H1 ;  /* 0x3000002bff2d7230 */ /* 0x020fca0000004100 */
[----:B------:R-:W-:-:S07]  /*1f10*/  FADD.FTZ R156, R45, R156 ;  /* 0x0000009c2d9c7221 */ /* 0x000fce0000010000 */
.L_x_4799:
[----:B------:R-:W-:-:S04]  /*1f20*/  F2FP.F16.F32.PACK_AB R44, RZ, R156 ;  /* 0x0000009cff2c723e */ /* 0x000fc800000000ff */
[----:B------:R-:W-:-:S07]  /*1f30*/  PRMT R39, R39, 0x5410, R44 ;  /* 0x0000541027277816 */ /* 0x000fce000000002c */
.L_x_4800:
[----:B------:R-:W0:Y:S02]  /*1f40*/  @P1 LDC.64 R44, c[0x0][0x238] ;  /* 0x00008e00ff2c1b82 */ /* 0x000e240000000a00 */
[----:B0-----:R-:W-:-:S04]  /*1f50*/  @P1 LEA R44, P3, R162, R44, 0x4 ;  /* 0x0000002ca22c1211 */ /* 0x001fc800078620ff */
[C---:B------:R-:W-:Y:S02]  /*1f60*/  @P1 LEA.HI.X R45, R162.reuse, R45, RZ, 0x4, P3 ;  /* 0x0000002da22d1211 */ /* 0x040fe400018f24ff */
[----:B------:R-:W-:-:S03]  /*1f70*/  IADD3 R162, R162, 0x20, RZ ;  /* 0x00000020a2a27810 */ /* 0x000fc60007ffe0ff */
[----:B------:R2:W-:Y:S04]  /*1f80*/  @P1 STG.E.128 desc[UR4][R44.64], R36 ;  /* 0x000000242c001986 */ /* 0x0005e8000c101d04 */
.L_x_4776:
[----:B------:R-:W-:Y:S05]  /*1f90*/  BSYNC B0 ;  /* 0x0000000000007941 */ /* 0x000fea0003800000 */
.L_x_4775:
        /* <DEDUP_REMOVED lines=18> */
.L_x_4803:
[----:B-----5:R-:W-:-:S05]  /*20c0*/  HADD2.F32 R124, -RZ, R40.H0_H0 ;  /* 0x20000028ff7c7230 */ /* 0x020fca0000004100 */
[----:B------:R-:W-:-:S07]  /*20d0*/  FADD.FTZ R113, R124, R113 ;  /* 0x000000717c717221 */ /* 0x000fce0000010000 */
.L_x_4804:
[----:B------:R-:W-:-:S04]  /*20e0*/  F2FP.F16.F32.PACK_AB R123, RZ, R113 ;  /* 0x00000071ff7b723e */ /* 0x000fc800000000ff */
[----:B------:R-:W-:-:S07]  /*20f0*/  PRMT R36, R123, 0x7610, R36 ;  /* 0x000076107b247816 */ /* 0x000fce0000000024 */
.L_x_4805:
[----:B------:R-:W-:-:S05]  /*2100*/  HADD2.F32 R44, -RZ, R44.H1_H1 ;  /* 0x3000002cff2c7230 */ /* 0x000fca0000004100 */
[----:B------:R-:W-:Y:S01]  /*2110*/  FMUL.FTZ R123, R44, R161 ;  /* 0x000000a12c7b7220 */ /* 0x000fe20000410000 */
[----:B------:R-:W-:Y:S06]  /*2120*/  @P3 BRA `(.L_x_4806) ;  /* 0x0000000000083947 */ /* 0x000fec0003800000 */
[----:B------:R-:W-:Y:S05]  /*2130*/  @P1 BRA `(.L_x_4807) ;  /* 0x00000000000c1947 */ /* 0x000fea0003800000 */
[----:B------:R-:W-:Y:S05]  /*2140*/  BRA `(.L_x_4808) ;  /* 0x0000000000107947 */ /* 0x000fea0003800000 */
.L_x_4806:
[----:B-----5:R-:W-:-:S05]  /*2150*/  HADD2.F32 R44, -RZ, R40.H1_H1 ;  /* 0x30000028ff2c7230 */ /* 0x020fca0000004100 */
[----:B------:R-:W-:-:S07]  /*2160*/  FADD.FTZ R123, R44, R123 ;  /* 0x0000007b2c7b7221 */ /* 0x000fce0000010000 */
.L_x_4807:
[----:B------:R-:W-:-:S04]  /*2170*/  F2FP.F16.F32.PACK_AB R44, RZ, R123 ;  /* 0x0000007bff2c723e */ /* 0x000fc800000000ff */
[----:B------:R-:W-:-:S07]  /*2180*/  PRMT R36, R36, 0x5410, R44 ;  /* 0x0000541024247816 */ /* 0x000fce000000002c */
.L_x_4808:
[----:B------:R-:W-:-:S05]  /*2190*/  HADD2.F32 R124, -RZ, R45.H0_H0 ;  /* 0x2000002dff7c7230 */ /* 0x000fca0000004100 */
[----:B------:R-:W-:Y:S01]  /*21a0*/  FMUL.FTZ R124, R124, R161 ;  /* 0x000000a17c7c7220 */ /* 0x000fe20000410000 */
[----:B------:R-:W-:Y:S06]  /*21b0*/  @P3 BRA `(.L_x_4809) ;  /* 0x0000000000083947 */ /* 0x000fec0003800000 */
[----:B------:R-:W-:Y:S05]  /*21c0*/  @P1 BRA `(.L_x_4810) ;  /* 0x00000000000c1947 */ /* 0x000fea0003800000 */
[----:B------:R-:W-:Y:S05]  /*21d0*/  BRA `(.L_x_4811) ;  /* 0x0000000000107947 */ /* 0x000fea0003800000 */
.L_x_4809:
[----:B-----5:R-:W-:-:S05]  /*21e0*/  HADD2.F32 R135, -RZ, R41.H0_H0 ;  /* 0x20000029ff877230 */ /* 0x020fca0000004100 */
[----:B------:R-:W-:-:S07]  /*21f0*/  FADD.FTZ R124, R135, R124 ;  /* 0x0000007c877c7221 */ /* 0x000fce0000010000 */
.L_x_4810:
[----:B------:R-:W-:-:S04]  /*2200*/  F2FP.F16.F32.PACK_AB R44, RZ, R124 ;  /* 0x0000007cff2c723e */ /* 0x000fc800000000ff */
[----:B------:R-:W-:-:S07]  /*2210*/  PRMT R37, R44, 0x7610, R37 ;  /* 0x000076102c257816 */ /* 0x000fce0000000025 */
.L_x_4811:
[----:B------:R-:W-:-:S05]  /*2220*/  HADD2.F32 R44, -RZ, R45.H1_H1 ;  /* 0x3000002dff2c7230 */ /* 0x000fca0000004100 */
[----:B------:R-:W-:Y:S01]  /*2230*/  FMUL.FTZ R135, R44, R161 ;  /* 0x000000a12c877220 */ /* 0x000fe20000410000 */
[----:B------:R-:W-:Y:S06]  /*2240*/  @P3 BRA `(.L_x_4812) ;  /* 0x0000000000083947 */ /* 0x000fec0003800000 */
[----:B------:R-:W-:Y:S05]  /*2250*/  @P1 BRA `(.L_x_4813) ;  /* 0x00000000000c1947 */ /* 0x000fea0003800000 */
[----:B------:R-:W-:Y:S05]  /*2260*/  BRA `(.L_x_4814) ;  /* 0x0000000000107947 */ /* 0x000fea0003800000 */
.L_x_4812:
[----:B-----5:R-:W-:-:S05]  /*2270*/  HADD2.F32 R44, -RZ, R41.H1_H1 ;  /* 0x30000029ff2c7230 */ /* 0x020fca0000004100 */
[----:B------:R-:W-:-:S07]  /*2280*/  FADD.FTZ R135, R44, R135 ;  /* 0x000000872c877221 */ /* 0x000fce0000010000 */
.L_x_4813:
[----:B------:R-:W-:-:S04]  /*2290*/  F2FP.F16.F32.PACK_AB R44, RZ, R135 ;  /* 0x00000087ff2c723e */ /* 0x000fc800000000ff */
[----:B------:R-:W-:-:S07]  /*22a0*/  PRMT R37, R37, 0x5410, R44 ;  /* 0x0000541025257816 */ /* 0x000fce000000002c */
.L_x_4814:
[----:B------:R-:W-:-:S05]  /*22b0*/  HADD2.F32 R136, -RZ, R46.H0_H0 ;  /* 0x2000002eff887230 */ /* 0x000fca0000004100 */
[----:B------:R-:W-:Y:S01]  /*22c0*/  FMUL.FTZ R136, R136, R161 ;  /* 0x000000a188887220 */ /* 0x000fe20000410000 */
[----:B------:R-:W-:Y:S06]  /*22d0*/  @P3 BRA `(.L_x_4815) ;  /* 0x0000000000083947 */ /* 0x000fec0003800000 */
[----:B------:R-:W-:Y:S05]  /*22e0*/  @P1 BRA `(.L_x_4816) ;  /* 0x00000000000c1947 */ /* 0x000fea0003800000 */
[----:B------:R-:W-:Y:S05]  /*22f0*/  BRA `(.L_x_4817) ;  /* 0x0000000000107947 */ /* 0x000fea0003800000 */
.L_x_4815:
[----:B-----5:R-:W-:-:S05]  /*2300*/  HADD2.F32 R45, -RZ, R42.H0_H0 ;  /* 0x2000002aff2d7230 */ /* 0x020fca0000004100 */
[----:B------:R-:W-:-:S07]  /*2310*/  FADD.FTZ R136, R45, R136 ;  /* 0x000000882d887221 */ /* 0x000fce0000010000 */
.L_x_4816:
[----:B------:R-:W-:-:S04]  /*2320*/  F2FP.F16.F32.PACK_AB R44, RZ, R136 ;  /* 0x00000088ff2c723e */ /* 0x000fc800000000ff */
[----:B------:R-:W-:-:S07]  /*2330*/  PRMT R38, R44, 0x7610, R38 ;  /* 0x000076102c267816 */ /* 0x000fce0000000026 */
.L_x_4817:
[----:B------:R-:W-:-:S05]  /*2340*/  HADD2.F32 R46, -RZ, R46.H1_H1 ;  /* 0x3000002eff2e7230 */ /* 0x000fca0000004100 */
[----:B------:R-:W-:Y:S01]  /*2350*/  FMUL.FTZ R148, R46, R161 ;  /* 0x000000a12e947220 */ /* 0x000fe20000410000 */
[----:B------:R-:W-:Y:S06]  /*2360*/  @P3 BRA `(.L_x_4818) ;  /* 0x0000000000083947 */ /* 0x000fec0003800000 */
[----:B------:R-:W-:Y:S05]  /*2370*/  @P1 BRA `(.L_x_4819) ;  /* 0x00000000000c1947 */ /* 0x000fea0003800000 */
[----:B------:R-:W-:Y:S05]  /*2380*/  BRA `(.L_x_4820) ;  /* 0x0000000000107947 */ /* 0x000fea0003800000 */
.L_x_4818:
[----:B-----5:R-:W-:-:S05]  /*2390*/  HADD2.F32 R45, -RZ, R42.H1_H1 ;  /* 0x3000002aff2d7230 */ /* 0x020fca0000004100 */
[----:B------:R-:W-:-:S07]  /*23a0*/  FADD.FTZ R148, R45, R148 ;  /* 0x000000942d947221 */ /* 0x000fce0000010000 */
.L_x_4819:
[----:B------:R-:W-:-:S04]  /*23b0*/  F2FP.F16.F32.PACK_AB R44, RZ, R148 ;  /* 0x00000094ff2c723e */ /* 0x000fc800000000ff */
[----:B------:R-:W-:-:S07]  /*23c0*/  PRMT R38, R38, 0x5410, R44 ;  /* 0x0000541026267816 */ /* 0x000fce000000002c */
.L_x_4820:
[----:B------:R-:W-:-:S05]  /*23d0*/  HADD2.F32 R44, -RZ, R47.H0_H0 ;  /* 0x2000002fff2c7230 */ /* 0x000fca0000004100 */
[----:B------:R-:W-:Y:S01]  /*23e0*/  FMUL.FTZ R149, R44, R161 ;  /* 0x000000a12c957220 */ /* 0x000fe20000410000 */
[----:B------:R-:W-:Y:S06]  /*23f0*/  @P3 BRA `(.L_x_4821) ;  /* 0x0000000000083947 */ /* 0x000fec0003800000 */
[----:B------:R-:W-:Y:S05]  /*2400*/  @P1 BRA `(.L_x_4822) ;  /* 0x00000000000c1947 */ /* 0x000fea0003800000 */
[----:B------:R-:W-:Y:S05]  /*2410*/  BRA `(.L_x_4823) ;  /* 0x0000000000107947 */ /* 0x000fea0003800000 */
.L_x_4821:
[----:B-----5:R-:W-:-:S05]  /*2420*/  HADD2.F32 R44, -RZ, R43.H0_H0 ;  /* 0x2000002bff2c7230 */ /* 0x020fca0000004100 */
[----:B------:R-:W-:-:S07]  /*2430*/  FADD.FTZ R149, R44, R149 ;  /* 0x000000952c957221 */ /* 0x000fce0000010000 */
.L_x_4822:
[----:B------:R-:W-:-:S04]  /*2440*/  F2FP.F16.F32.PACK_AB R44, RZ, R149 ;  /* 0x00000095ff2c723e */ /* 0x000fc800000000ff */
[----:B------:R-:W-:-:S07]  /*2450*/  PRMT R39, R44, 0x7610, R39 ;  /* 0x000076102c277816 */ /* 0x000fce0000000027 */
.L_x_4823:
[----:B------:R-:W-:-:S05]  /*2460*/  HADD2.F32 R44, -RZ, R47.H1_H1 ;  /* 0x3000002fff2c7230 */ /* 0x000fca0000004100 */
[----:B------:R-:W-:Y:S01]  /*2470*/  FMUL.FTZ R157, R44, R161 ;  /* 0x000000a12c9d7220 */ /* 0x000fe20000410000 */
[----:B------:R-:W-:Y:S06]  /*2480*/  @P3 BRA `(.L_x_4824) ;  /* 0x0000000000083947 */ /* 0x000fec0003800000 */
[----:B------:R-:W-:Y:S05]  /*2490*/  @P1 BRA `(.L_x_4825) ;  /* 0x00000000000c1947 */ /* 0x000fea0003800000 */
[----:B------:R-:W-:Y:S05]  /*24a0*/  BRA `(.L_x_4826) ;  /* 0x0000000000107947 */ /* 0x000fea0003800000 */
.L_x_4824:
[----:B-----5:R-:W-:-:S05]  /*24b0*/  HADD2.F32 R44, -RZ, R43.H1_H1 ;  /* 0x3000002bff2c7230 */ /* 0x020fca0000004100 */
[----:B------:R-:W-:-:S07]  /*24c0*/  FADD.FTZ R157, R44, R157 ;  /* 0x0000009d2c9d7221 */ /* 0x000fce0000010000 */
.L_x_4825:
[----:B------:R-:W-:-:S04]  /*24d0*/  F2FP.F16.F32.PACK_AB R44, RZ, R157 ;  /* 0x0000009dff2c723e */ /* 0x000fc800000000ff */
[----:B------:R-:W-:-:S07]  /*24e0*/  PRMT R39, R39, 0x5410, R44 ;  /* 0x0000541027277816 */ /* 0x000fce000000002c */
.L_x_4826:
[----:B------:R-:W0:Y:S02]  /*24f0*/  @P1 LDC.64 R44, c[0x0][0x238] ;  /* 0x00008e00ff2c1b82 */ /* 0x000e240000000a00 */
[----:B0-----:R-:W-:-:S04]  /*2500*/  @P1 LEA R44, P3, R162, R44, 0x4 ;  /* 0x0000002ca22c1211 */ /* 0x001fc800078620ff */
[C---:B------:R-:W-:Y:S02]  /*2510*/  @P1 LEA.HI.X R45, R162.reuse, R45, RZ, 0x4, P3 ;  /* 0x0000002da22d1211 */ /* 0x040fe400018f24ff */
[----:B------:R-:W-:-:S03]  /*2520*/  IADD3 R162, R162, 0x20, RZ ;  /* 0x00000020a2a27810 */ /* 0x000fc60007ffe0ff */
[----:B------:R3:W-:Y:S04]  /*2530*/  @P1 STG.E.128 desc[UR4][R44.64], R36 ;  /* 0x000000242c001986 */ /* 0x0007e8000c101d04 */
.L_x_4802:
[----:B------:R-:W-:Y:S05]  /*2540*/  BSYNC B0 ;  /* 0x0000000000007941 */ /* 0x000fea0003800000 */
.L_x_4801:
        /* <DEDUP_REMOVED lines=18> */
.L_x_4829:
[----:B-----5:R-:W-:-:S05]  /*2670*/  HADD2.F32 R125, -RZ, R40.H0_H0 ;  /* 0x20000028ff7d7230 */ /* 0x020fca0000004100 */
[----:B------:R-:W-:-:S07]  /*2680*/  FADD.FTZ R114, R125, R114 ;  /* 0x000000727d727221 */ /* 0x000fce0000010000 */
.L_x_4830:
[----:B------:R-:W-:-:S04]  /*2690*/  F2FP.F16.F32.PACK_AB R125, RZ, R114 ;  /* 0x00000072ff7d723e */ /* 0x000fc800000000ff */
[----:B------:R-:W-:-:S07]  /*26a0*/  PRMT R36, R125, 0x7610, R36 ;  /* 0x000076107d247816 */ /* 0x000fce0000000024 */
.L_x_4831:
[----:B------:R-:W-:-:S05]  /*26b0*/  HADD2.F32 R44, -RZ, R44.H1_H1 ;  /* 0x3000002cff2c7230 */ /* 0x000fca0000004100 */
[----:B------:R-:W-:Y:S01]  /*26c0*/  FMUL.FTZ R125, R44, R161 ;  /* 0x000000a12c7d7220 */ /* 0x000fe20000410000 */
[----:B------:R-:W-:Y:S06]  /*26d0*/  @P3 BRA `(.L_x_4832) ;  /* 0x0000000000083947 */ /* 0x000fec0003800000 */
[----:B------:R-:W-:Y:S05]  /*26e0*/  @P1 BRA `(.L_x_4833) ;  /* 0x00000000000c1947 */ /* 0x000fea0003800000 */
[----:B------:R-:W-:Y:S05]  /*26f0*/  BRA `(.L_x_4834) ;  /* 0x0000000000107947 */ /* 0x000fea0003800000 */
.L_x_4832:
[----:B-----5:R-:W-:-:S05]  /*2700*/  HADD2.F32 R44, -RZ, R40.H1_H1 ;  /* 0x30000028ff2c7230 */ /* 0x020fca0000004100 */
[----:B------:R-:W-:-:S07]  /*2710*/  FADD.FTZ R125, R44, R125 ;  /* 0x0000007d2c7d7221 */ /* 0x000fce0000010000 */
.L_x_4833:
[----:B------:R-:W-:-:S04]  /*2720*/  F2FP.F16.F32.PACK_AB R44, RZ, R125 ;  /* 0x0000007dff2c723e */ /* 0x000fc800000000ff */
[----:B------:R-:W-:-:S07]  /*2730*/  PRMT R36, R36, 0x5410, R44 ;  /* 0x0000541024247816 */ /* 0x000fce000000002c */
.L_x_4834:
[----:B------:R-:W-:-:S05]  /*2740*/  HADD2.F32 R126, -RZ, R45.H0_H0 ;  /* 0x2000002dff7e7230 */ /* 0x000fca0000004100 */
[----:B------:R-:W-:Y:S01]  /*2750*/  FMUL.FTZ R126, R126, R161 ;  /* 0x000000a17e7e7220 */ /* 0x000fe20000410000 */
[----:B------:R-:W-:Y:S06]  /*2760*/  @P3 BRA `(.L_x_4835) ;  /* 0x0000000000083947 */ /* 0x000fec0003800000 */
[----:B------:R-:W-:Y:S05]  /*2770*/  @P1 BRA `(.L_x_4836) ;  /* 0x00000000000c1947 */ /* 0x000fea0003800000 */
[----:B------:R-:W-:Y:S05]  /*2780*/  BRA `(.L_x_4837) ;  /* 0x0000000000107947 */ /* 0x000fea0003800000 */
.L_x_4835:
[----:B-----5:R-:W-:-:S05]  /*2790*/  HADD2.F32 R137, -RZ, R41.H0_H0 ;  /* 0x20000029ff897230 */ /* 0x020fca0000004100 */
[----:B------:R-:W-:-:S07]  /*27a0*/  FADD.FTZ R126, R137, R126 ;  /* 0x0000007e897e7221 */ /* 0x000fce0000010000 */
.L_x_4836:
[----:B------:R-:W-:-:S04]  /*27b0*/  F2FP.F16.F32.PACK_AB R44, RZ, R126 ;  /* 0x0000007eff2c723e */ /* 0x000fc800000000ff */
[----:B------:R-:W-:-:S07]  /*27c0*/  PRMT R37, R44, 0x7610, R37 ;  /* 0x000076102c257816 */ /* 0x000fce0000000025 */
.L_x_4837:
[----:B------:R-:W-:-:S05]  /*27d0*/  HADD2.F32 R44, -RZ, R45.H1_H1 ;  /* 0x3000002dff2c7230 */ /* 0x000fca0000004100 */
[----:B------:R-:W-:Y:S01]  /*27e0*/  FMUL.FTZ R137, R44, R161 ;  /* 0x000000a12c897220 */ /* 0x000fe20000410000 */
[----:B------:R-:W-:Y:S06]  /*27f0*/  @P3 BRA `(.L_x_4838) ;  /* 0x0000000000083947 */ /* 0x000fec0003800000 */
[----:B------:R-:W-:Y:S05]  /*2800*/  @P1 BRA `(.L_x_4839) ;  /* 0x00000000000c1947 */ /* 0x000fea0003800000 */
[----:B------:R-:W-:Y:S05]  /*2810*/  BRA `(.L_x_4840) ;  /* 0x0000000000107947 */ /* 0x000fea0003800000 */
.L_x_4838:
[----:B-----5:R-:W-:-:S05]  /*2820*/  HADD2.F32 R44, -RZ, R41.H1_H1 ;  /* 0x30000029ff2c7230 */ /* 0x020fca0000004100 */
[----:B------:R-:W-:-:S07]  /*2830*/  FADD.FTZ R137, R44, R137 ;  /* 0x000000892c897221 */ /* 0x000fce0000010000 */
.L_x_4839:
[----:B------:R-:W-:-:S04]  /*2840*/  F2FP.F16.F32.PACK_AB R44, RZ, R137 ;  /* 0x00000089ff2c723e */ /* 0x000fc800000000ff */
[----:B------:R-:W-:-:S07]  /*2850*/  PRMT R37, R37, 0x5410, R44 ;  /* 0x0000541025257816 */ /* 0x000fce000000002c */
.L_x_4840:
[----:B------:R-:W-:-:S05]  /*2860*/  HADD2.F32 R138, -RZ, R46.H0_H0 ;  /* 0x2000002eff8a7230 */ /* 0x000fca0000004100 */
[----:B------:R-:W-:Y:S01]  /*2870*/  FMUL.FTZ R138, R138, R161 ;  /* 0x000000a18a8a7220 */ /* 0x000fe20000410000 */
[----:B------:R-:W-:Y:S06]  /*2880*/  @P3 BRA `(.L_x_4841) ;  /* 0x0000000000083947 */ /* 0x000fec0003800000 */
[----:B------:R-:W-:Y:S05]  /*2890*/  @P1 BRA `(.L_x_4842) ;  /* 0x00000000000c1947 */ /* 0x000fea0003800000 */
[----:B------:R-:W-:Y:S05]  /*28a0*/  BRA `(.L_x_4843) ;  /* 0x0000000000107947 */ /* 0x000fea0003800000 */
.L_x_4841:
[----:B-----5:R-:W-:-:S05]  /*28b0*/  HADD2.F32 R45, -RZ, R42.H0_H0 ;  /* 0x2000002aff2d7230 */ /* 0x020fca0000004100 */
[----:B------:R-:W-:-:S07]  /*28c0*/  FADD.FTZ R138, R45, R138 ;  /* 0x0000008a2d8a7221 */ /* 0x000fce0000010000 */
.L_x_4842:
[----:B------:R-:W-:-:S04]  /*28d0*/  F2FP.F16.F32.PACK_AB R44, RZ, R138 ;  /* 0x0000008aff2c723e */ /* 0x000fc800000000ff */
[----:B------:R-:W-:-:S07]  /*28e0*/  PRMT R38, R44, 0x7610, R38 ;  /* 0x000076102c267816 */ /* 0x000fce0000000026 */
.L_x_4843:
[----:B------:R-:W-:-:S05]  /*28f0*/  HADD2.F32 R46, -RZ, R46.H1_H1 ;  /* 0x3000002eff2e7230 */ /* 0x000fca0000004100 */
[----:B------:R-:W-:Y:S01]  /*2900*/  FMUL.FTZ R150, R46, R161 ;  /* 0x000000a12e967220 */ /* 0x000fe20000410000 */
[----:B------:R-:W-:Y:S06]  /*2910*/  @P3 BRA `(.L_x_4844) ;  /* 0x0000000000083947 */ /* 0x000fec0003800000 */
[----:B------:R-:W-:Y:S05]  /*2920*/  @P1 BRA `(.L_x_4845) ;  /* 0x00000000000c1947 */ /* 0x000fea0003800000 */
[----:B------:R-:W-:Y:S05]  /*2930*/  BRA `(.L_x_4846) ;  /* 0x0000000000107947 */ /* 0x000fea0003800000 */
.L_x_4844:
[----:B-----5:R-:W-:-:S05]  /*2940*/  HADD2.F32 R45, -RZ, R42.H1_H1 ;  /* 0x3000002aff2d7230 */ /* 0x020fca0000004100 */
[----:B------:R-:W-:-:S07]  /*2950*/  FADD.FTZ R150, R45, R150 ;  /* 0x000000962d967221 */ /* 0x000fce0000010000 */
.L_x_4845:
[----:B------:R-:W-:-:S04]  /*2960*/  F2FP.F16.F32.PACK_AB R44, RZ, R150 ;  /* 0x00000096ff2c723e */ /* 0x000fc800000000ff */
[----:B------:R-:W-:-:S07]  /*2970*/  PRMT R38, R38, 0x5410, R44 ;  /* 0x0000541026267816 */ /* 0x000fce000000002c */
.L_x_4846:
[----:B------:R-:W-:-:S05]  /*2980*/  HADD2.F32 R44, -RZ, R47.H0_H0 ;  /* 0x2000002fff2c7230 */ /* 0x000fca0000004100 */
[----:B------:R-:W-:Y:S01]  /*2990*/  FMUL.FTZ R151, R44, R161 ;  /* 0x000000a12c977220 */ /* 0x000fe20000410000 */
[----:B------:R-:W-:Y:S06]  /*29a0*/  @P3 BRA `(.L_x_4847) ;  /* 0x0000000000083947 */ /* 0x000fec0003800000 */
[----:B------:R-:W-:Y:S05]  /*29b0*/  @P1 BRA `(.L_x_4848) ;  /* 0x00000000000c1947 */ /* 0x000fea0003800000 */
[----:B------:R-:W-:Y:S05]  /*29c0*/  BRA `(.L_x_4849) ;  /* 0x0000000000107947 */ /* 0x000fea0003800000 */
.L_x_4847:
[----:B-----5:R-:W-:-:S05]  /*29d0*/  HADD2.F32 R44, -RZ, R43.H0_H0 ;  /* 0x2000002bff2c7230 */ /* 0x020fca0000004100 */
[----:B------:R-:W-:-:S07]  /*29e0*/  FADD.FTZ R151, R44, R151 ;  /* 0x000000972c977221 */ /* 0x000fce0000010000 */
.L_x_4848:
[----:B------:R-:W-:-:S04]  /*29f0*/  F2FP.F16.F32.PACK_AB R44, RZ, R151 ;  /* 0x00000097ff2c723e */ /* 0x000fc800000000ff */
[----:B------:R-:W-:-:S07]  /*2a00*/  PRMT R39, R44, 0x7610, R39 ;  /* 0x000076102c277816 */ /* 0x000fce0000000027 */
.L_x_4849:
[----:B------:R-:W-:-:S05]  /*2a10*/  HADD2.F32 R158, -RZ, R47.H1_H1 ;  /* 0x3000002fff9e7230 */ /* 0x000fca0000004100 */
[----:B------:R-:W-:Y:S01]  /*2a20*/  FMUL.FTZ R158, R158, R161 ;  /* 0x000000a19e9e7220 */ /* 0x000fe20000410000 */
[----:B------:R-:W-:Y:S06]  /*2a30*/  @P3 BRA `(.L_x_4850) ;  /* 0x0000000000083947 */ /* 0x000fec0003800000 */
[----:B------:R-:W-:Y:S05]  /*2a40*/  @P1 BRA `(.L_x_4851) ;  /* 0x00000000000c1947 */ /* 0x000fea0003800000 */
[----:B------:R-:W-:Y:S05]  /*2a50*/  BRA `(.L_x_4852) ;  /* 0x0000000000107947 */ /* 0x000fea0003800000 */
.L_x_4850:
[----:B-----5:R-:W-:-:S05]  /*2a60*/  HADD2.F32 R45, -RZ, R43.H1_H1 ;  /* 0x3000002bff2d7230 */ /* 0x020fca0000004100 */
[----:B------:R-:W-:-:S07]  /*2a70*/  FADD.FTZ R158, R45, R158 ;  /* 0x0000009e2d9e7221 */ /* 0x000fce0000010000 */
.L_x_4851:
[----:B------:R-:W-:-:S04]  /*2a80*/  F2FP.F16.F32.PACK_AB R44, RZ, R158 ;  /* 0x0000009eff2c723e */ /* 0x000fc800000000ff */
[----:B------:R-:W-:-:S07]  /*2a90*/  PRMT R39, R39, 0x5410, R44 ;  /* 0x0000541027277816 */ /* 0x000fce000000002c */
.L_x_4852:
[----:B------:R-:W0:Y:S02]  /*2aa0*/  @P1 LDC.64 R44, c[0x0][0x238] ;  /* 0x00008e00ff2c1b82 */ /* 0x000e240000000a00 */
[----:B0-----:R-:W-:-:S04]  /*2ab0*/  @P1 LEA R44, P3, R162, R44, 0x4 ;  /* 0x0000002ca22c1211 */ /* 0x001fc800078620ff */
[C---:B------:R-:W-:Y:S02]  /*2ac0*/  @P1 LEA.HI.X R45, R162.reuse, R45, RZ, 0x4, P3 ;  /* 0x0000002da22d1211 */ /* 0x040fe400018f24ff */
[----:B------:R-:W-:-:S03]  /*2ad0*/  IADD3 R162, R162, 0x20, RZ ;  /* 0x00000020a2a27810 */ /* 0x000fc60007ffe0ff */
[----:B------:R4:W-:Y:S04]  /*2ae0*/  @P1 STG.E.128 desc[UR4][R44.64], R36 ;  /* 0x000000242c001986 */ /* 0x0009e8000c101d04 */
.L_x_4828:
[----:B------:R-:W-:Y:S05]  /*2af0*/  BSYNC B0 ;  /* 0x0000000000007941 */ /* 0x000fea0003800000 */
.L_x_4827:
        /* <DEDUP_REMOVED lines=18> */
.L_x_4855:
[----:B-----5:R-:W-:-:S05]  /*2c20*/  HADD2.F32 R128, -RZ, R40.H0_H0 ;  /* 0x20000028ff807230 */ /* 0x020fca0000004100 */
[----:B------:R-:W-:-:S07]  /*2c30*/  FADD.FTZ R115, R128, R115 ;  /* 0x0000007380737221 */ /* 0x000fce0000010000 */
.L_x_4856:
[----:B------:R-:W-:-:S04]  /*2c40*/  F2FP.F16.F32.PACK_AB R127, RZ, R115 ;  /* 0x00000073ff7f723e */ /* 0x000fc800000000ff */
[----:B------:R-:W-:-:S07]  /*2c50*/  PRMT R36, R127, 0x7610, R36 ;  /* 0x000076107f247816 */ /* 0x000fce0000000024 */
.L_x_4857:
[----:B------:R-:W-:-:S05]  /*2c60*/  HADD2.F32 R44, -RZ, R44.H1_H1 ;  /* 0x3000002cff2c7230 */ /* 0x000fca0000004100 */
[----:B------:R-:W-:Y:S01]  /*2c70*/  FMUL.FTZ R127, R44, R161 ;  /* 0x000000a12c7f7220 */ /* 0x000fe20000410000 */
[----:B------:R-:W-:Y:S06]  /*2c80*/  @P3 BRA `(.L_x_4858) ;  /* 0x0000000000083947 */ /* 0x000fec0003800000 */
[----:B------:R-:W-:Y:S05]  /*2c90*/  @P1 BRA `(.L_x_4859) ;  /* 0x00000000000c1947 */ /* 0x000fea0003800000 */
[----:B------:R-:W-:Y:S05]  /*2ca0*/  BRA `(.L_x_4860) ;  /* 0x0000000000107947 */ /* 0x000fea0003800000 */
.L_x_4858:
[----:B-----5:R-:W-:-:S05]  /*2cb0*/  HADD2.F32 R44, -RZ, R40.H1_H1 ;  /* 0x30000028ff2c7230 */ /* 0x020fca0000004100 */
[----:B------:R-:W-:-:S07]  /*2cc0*/  FADD.FTZ R127, R44, R127 ;  /* 0x0000007f2c7f7221 */ /* 0x000fce0000010000 */
.L_x_4859:
[----:B------:R-:W-:-:S04]  /*2cd0*/  F2FP.F16.F32.PACK_AB R44, RZ, R127 ;  /* 0x0000007fff2c723e */ /* 0x000fc800000000ff */
[----:B------:R-:W-:-:S07]  /*2ce0*/  PRMT R36, R36, 0x5410, R44 ;  /* 0x0000541024247816 */ /* 0x000fce000000002c */
.L_x_4860:
[----:B------:R-:W-:-:S05]  /*2cf0*/  HADD2.F32 R128, -RZ, R45.H0_H0 ;  /* 0x2000002dff807230 */ /* 0x000fca0000004100 */
[----:B------:R-:W-:Y:S01]  /*2d00*/  FMUL.FTZ R128, R128, R161 ;  /* 0x000000a180807220 */ /* 0x000fe20000410000 */
[----:B------:R-:W-:Y:S06]  /*2d10*/  @P3 BRA `(.L_x_4861) ;  /* 0x0000000000083947 */ /* 0x000fec0003800000 */
[----:B------:R-:W-:Y:S05]  /*2d20*/  @P1 BRA `(.L_x_4862) ;  /* 0x00000000000c1947 */ /* 0x000fea0003800000 */
[----:B------:R-:W-:Y:S05]  /*2d30*/  BRA `(.L_x_4863) ;  /* 0x0000000000107947 */ /* 0x000fea0003800000 */
.L_x_4861:
[----:B-----5:R-:W-:-:S05]  /*2d40*/  HADD2.F32 R139, -RZ, R41.H0_H0 ;  /* 0x20000029ff8b7230 */ /* 0x020fca0000004100 */
[----:B------:R-:W-:-:S07]  /*2d50*/  FADD.FTZ R128, R139, R128 ;  /* 0x000000808b807221 */ /* 0x000fce0000010000 */
.L_x_4862:
[----:B------:R-:W-:-:S04]  /*2d60*/  F2FP.F16.F32.PACK_AB R44, RZ, R128 ;  /* 0x00000080ff2c723e */ /* 0x000fc800000000ff */
[----:B------:R-:W-:-:S07]  /*2d70*/  PRMT R37, R44, 0x7610, R37 ;  /* 0x000076102c257816 */ /* 0x000fce0000000025 */
.L_x_4863:
[----:B------:R-:W-:-:S05]  /*2d80*/  HADD2.F32 R44, -RZ, R45.H1_H1 ;  /* 0x3000002dff2c7230 */ /* 0x000fca0000004100 */
[----:B------:R-:W-:Y:S01]  /*2d90*/  FMUL.FTZ R139, R44, R161 ;  /* 0x000000a12c8b7220 */ /* 0x000fe20000410000 */
[----:B------:R-:W-:Y:S06]  /*2da0*/  @P3 BRA `(.L_x_4864) ;  /* 0x0000000000083947 */ /* 0x000fec0003800000 */
[----:B------:R-:W-:Y:S05]  /*2db0*/  @P1 BRA `(.L_x_4865) ;  /* 0x00000000000c1947 */ /* 0x000fea0003800000 */
[----:B------:R-:W-:Y:S05]  /*2dc0*/  BRA `(.L_x_4866) ;  /* 0x0000000000107947 */ /* 0x000fea0003800000 */
.L_x_4864:
[----:B-----5:R-:W-:-:S05]  /*2dd0*/  HADD2.F32 R44, -RZ, R41.H1_H1 ;  /* 0x30000029ff2c7230 */ /* 0x020fca0000004100 */
[----:B------:R-:W-:-:S07]  /*2de0*/  FADD.FTZ R139, R44, R139 ;  /* 0x0000008b2c8b7221 */ /* 0x000fce0000010000 */
.L_x_4865:
[----:B------:R-:W-:-:S04]  /*2df0*/  F2FP.F16.F32.PACK_AB R44, RZ, R139 ;  /* 0x0000008bff2c723e */ /* 0x000fc800000000ff */
[----:B------:R-:W-:-:S07]  /*2e00*/  PRMT R37, R37, 0x5410, R44 ;  /* 0x0000541025257816 */ /* 0x000fce000000002c */
.L_x_4866:
[----:B------:R-:W-:-:S05]  /*2e10*/  HADD2.F32 R140, -RZ, R46.H0_H0 ;  /* 0x2000002eff8c7230 */ /* 0x000fca0000004100 */
[----:B------:R-:W-:Y:S01]  /*2e20*/  FMUL.FTZ R140, R140, R161 ;  /* 0x000000a18c8c7220 */ /* 0x000fe20000410000 */
[----:B------:R-:W-:Y:S06]  /*2e30*/  @P3 BRA `(.L_x_4867) ;  /* 0x0000000000083947 */ /* 0x000fec0003800000 */
[----:B------:R-:W-:Y:S05]  /*2e40*/  @P1 BRA `(.L_x_4868) ;  /* 0x00000000000c1947 */ /* 0x000fea0003800000 */
[----:B------:R-:W-:Y:S05]  /*2e50*/  BRA `(.L_x_4869) ;  /* 0x0000000000107947 */ /* 0x000fea0003800000 */
.L_x_4867:
[----:B-----5:R-:W-:-:S05]  /*2e60*/  HADD2.F32 R45, -RZ, R42.H0_H0 ;  /* 0x2000002aff2d7230 */ /* 0x020fca0000004100 */
[----:B------:R-:W-:-:S07]  /*2e70*/  FADD.FTZ R140, R45, R140 ;  /* 0x0000008c2d8c7221 */ /* 0x000fce0000010000 */
.L_x_4868:
[----:B------:R-:W-:-:S04]  /*2e80*/  F2FP.F16.F32.PACK_AB R44, RZ, R140 ;  /* 0x0000008cff2c723e */ /* 0x000fc800000000ff */
[----:B------:R-:W-:-:S07]  /*2e90*/  PRMT R38, R44, 0x7610, R38 ;  /* 0x000076102c267816 */ /* 0x000fce0000000026 */
.L_x_4869:
[----:B------:R-:W-:-:S05]  /*2ea0*/  HADD2.F32 R46, -RZ, R46.H1_H1 ;  /* 0x3000002eff2e7230 */ /* 0x000fca0000004100 */
[----:B------:R-:W-:Y:S01]  /*2eb0*/  FMUL.FTZ R152, R46, R161 ;  /* 0x000000a12e987220 */ /* 0x000fe20000410000 */
[----:B------:R-:W-:Y:S06]  /*2ec0*/  @P3 BRA `(.L_x_4870) ;  /* 0x0000000000083947 */ /* 0x000fec0003800000 */
[----:B------:R-:W-:Y:S05]  /*2ed0*/  @P1 BRA `(.L_x_4871) ;  /* 0x00000000000c1947 */ /* 0x000fea0003800000 */
[----:B------:R-:W-:Y:S05]  /*2ee0*/  BRA `(.L_x_4872) ;  /* 0x0000000000107947 */ /* 0x000fea0003800000 */
.L_x_4870:
[----:B-----5:R-:W-:-:S05]  /*2ef0*/  HADD2.F32 R45, -RZ, R42.H1_H1 ;  /* 0x3000002aff2d7230 */ /* 0x020fca0000004100 */
[----:B------:R-:W-:-:S07]  /*2f00*/  FADD.FTZ R152, R45, R152 ;  /* 0x000000982d987221 */ /* 0x000fce0000010000 */
.L_x_4871:
[----:B------:R-:W-:-:S04]  /*2f10*/  F2FP.F16.F32.PACK_AB R44, RZ, R152 ;  /* 0x00000098ff2c723e */ /* 0x000fc800000000ff */
[----:B------:R-:W-:-:S07]  /*2f20*/  PRMT R38, R38, 0x5410, R44 ;  /* 0x0000541026267816 */ /* 0x000fce000000002c */
.L_x_4872:
[----:B------:R-:W-:-:S05]  /*2f30*/  HADD2.F32 R44, -RZ, R47.H0_H0 ;  /* 0x2000002fff2c7230 */ /* 0x000fca0000004100 */
[----:B------:R-:W-:Y:S01]  /*2f40*/  FMUL.FTZ R153, R44, R161 ;  /* 0x000000a12c997220 */ /* 0x000fe20000410000 */
[----:B------:R-:W-:Y:S06]  /*2f50*/  @P3 BRA `(.L_x_4873) ;  /* 0x0000000000083947 */ /* 0x000fec0003800000 */
[----:B------:R-:W-:Y:S05]  /*2f60*/  @P1 BRA `(.L_x_4874) ;  /* 0x00000000000c1947 */ /* 0x000fea0003800000 */
[----:B------:R-:W-:Y:S05]  /*2f70*/  BRA `(.L_x_4875) ;  /* 0x0000000000107947 */ /* 0x000fea0003800000 */
.L_x_4873:
[----:B-----5:R-:W-:-:S05]  /*2f80*/  HADD2.F32 R44, -RZ, R43.H0_H0 ;  /* 0x2000002bff2c7230 */ /* 0x020fca0000004100 */
[----:B------:R-:W-:-:S07]  /*2f90*/  FADD.FTZ R153, R44, R153 ;  /* 0x000000992c997221 */ /* 0x000fce0000010000 */
.L_x_4874:
[----:B------:R-:W-:-:S04]  /*2fa0*/  F2FP.F16.F32.PACK_AB R44, RZ, R153 ;  /* 0x00000099ff2c723e */ /* 0x000fc800000000ff */
[----:B------:R-:W-:-:S07]  /*2fb0*/  PRMT R39, R44, 0x7610, R39 ;  /* 0x000076102c277816 */ /* 0x000fce0000000027 */
.L_x_4875:
[----:B------:R-:W-:-:S05]  /*2fc0*/  HADD2.F32 R44, -RZ, R47.H1_H1 ;  /* 0x3000002fff2c7230 */ /* 0x000fca0000004100 */
[----:B------:R-:W-:Y:S01]  /*2fd0*/  FMUL.FTZ R159, R44, R161 ;  /* 0x000000a12c9f7220 */ /* 0x000fe20000410000 */
[----:B------:R-:W-:Y:S06]  /*2fe0*/  @P3 BRA `(.L_x_4876) ;  /* 0x0000000000083947 */ /* 0x000fec0003800000 */
[----:B------:R-:W-:Y:S05]  /*2ff0*/  @P1 BRA `(.L_x_4877) ;  /* 0x00000000000c1947 */ /* 0x000fea0003800000 */
[----:B------:R-:W-:Y:S05]  /*3000*/  BRA `(.L_x_4878) ;  /* 0x0000000000107947 */ /* 0x000fea0003800000 */
.L_x_4876:
[----:B-----5:R-:W-:-:S05]  /*3010*/  HADD2.F32 R44, -RZ, R43.H1_H1 ;  /* 0x3000002bff2c7230 */ /* 0x020fca0000004100 */
[----:B------:R-:W-:-:S07]  /*3020*/  FADD.FTZ R159, R44, R159 ;  /* 0x0000009f2c9f7221 */ /* 0x000fce0000010000 */
.L_x_4877:
[----:B------:R-:W-:-:S04]  /*3030*/  F2FP.F16.F32.PACK_AB R44, RZ, R159 ;  /* 0x0000009fff2c723e */ /* 0x000fc800000000ff */
[----:B------:R-:W-:-:S07]  /*3040*/  PRMT R39, R39, 0x5410, R44 ;  /* 0x0000541027277816 */ /* 0x000fce000000002c */
.L_x_4878:
[----:B------:R-:W0:Y:S02]  /*3050*/  @P1 LDC.64 R44, c[0x0][0x238] ;  /* 0x00008e00ff2c1b82 */ /* 0x000e240000000a00 */
[----:B0-----:R-:W-:-:S04]  /*3060*/  @P1 LEA R44, P3, R162, R44, 0x4 ;  /* 0x0000002ca22c1211 */ /* 0x001fc800078620ff */
[----:B------:R-:W-:-:S05]  /*3070*/  @P1 LEA.HI.X R45, R162, R45, RZ, 0x4, P3 ;  /* 0x0000002da22d1211 */ /* 0x000fca00018f24ff */
[----:B------:R0:W-:Y:S04]  /*3080*/  @P1 STG.E.128 desc[UR4][R44.64], R36 ;  /* 0x000000242c001986 */ /* 0x0001e8000c101d04 */
.L_x_4854:
[----:B------:R-:W-:Y:S05]  /*3090*/  BSYNC B0 ;  /* 0x0000000000007941 */ /* 0x000fea0003800000 */
.L_x_4853:
        /* <DEDUP_REMOVED lines=18> */
[----:B------:R-:W-:Y:S01]  /*31c0*/  FADD.FTZ R46, R144, R45 ;  /* 0x0000002d902e7221 */ /* 0x000fe20000010000 */
[----:B------:R-:W-:-:S03]  /*31d0*/  P2R R45, PR, RZ, 0x8 ;  /* 0x00000008ff2d7803 */ /* 0x000fc60000000000 */
        /* <DEDUP_REMOVED lines=161> */
.L_x_4904:
        /* <DEDUP_REMOVED lines=31> */
[----:B------:R-:W-:Y:S02]  /*3de0*/  F2FP.F16.F32.PACK_AB R44, R45, R44 ;  /* 0x0000002c2d2c723e */ /* 0x000fe400000000ff */
[----:B------:R-:W-:Y:S01]  /*3df0*/  FFMA.FTZ R45, R22, R46, R15 ;  /* 0x0000002e162d7223 */ /* 0x000fe2000001000f */
[----:B------:R-:W-:-:S04]  /*3e00*/  FADD.FTZ R46, R130, -R160 ;  /* 0x800000a0822e7221 */ /* 0x000fc80000010000 */
[----:B------:R-:W-:Y:S01]  /*3e10*/  F2FP.F16.F32.PACK_AB R45, R162, R45 ;  /* 0x0000002da22d723e */ /* 0x000fe200000000ff */
[----:B------:R-:W-:Y:S01]  /*3e20*/  FADD.FTZ R162, R142, -R160 ;  /* 0x800000a08ea27221 */ /* 0x000fe20000010000 */
[----:B------:R-:W-:-:S03]  /*3e30*/  FMUL.FTZ R46, R161, R46 ;  /* 0x0000002ea12e7220 */ /* 0x000fc60000410000 */
[----:B------:R-:W-:Y:S01]  /*3e40*/  FMUL.FTZ R162, R161, R162 ;  /* 0x000000a2a1a27220 */ /* 0x000fe20000410000 */
[----:B------:R-:W-:-:S03]  /*3e50*/  FFMA.FTZ R46, R20, R46, R13 ;  /* 0x0000002e142e7223 */ /* 0x000fc6000001000d */
[----:B------:R-:W-:Y:S01]  /*3e60*/  FFMA.FTZ R47, R21, R162, R12 ;  /* 0x000000a2152f7223 */ /* 0x000fe2000001000c */
[----:B------:R-:W-:-:S04]  /*3e70*/  FADD.FTZ R162, R143, -R160 ;  /* 0x800000a08fa27221 */ /* 0x000fc80000010000 */
[----:B------:R-:W-:Y:S01]  /*3e80*/  FMUL.FTZ R162, R161, R162 ;  /* 0x000000a2a1a27220 */ /* 0x000fe20000410000 */
[----:B------:R-:W-:-:S03]  /*3e90*/  F2FP.F16.F32.PACK_AB R46, R47, R46 ;  /* 0x0000002e2f2e723e */ /* 0x000fc600000000ff */
[----:B------:R-:W-:Y:S02]  /*3ea0*/  FFMA.FTZ R47, R18, R162, R11 ;  /* 0x000000a2122f7223 */ /* 0x000fe4000001000b */
[----:B------:R-:W0:Y:S03]  /*3eb0*/  LDC.64 R162, c[0x0][0x2b8] ;  /* 0x0000ae00ffa27b82 */ /* 0x000e260000000a00 */
[----:B------:R-:W-:Y:S01]  /*3ec0*/  F2FP.F16.F32.PACK_AB R47, R164, R47 ;  /* 0x0000002fa42f723e */ /* 0x000fe200000000ff */
[C---:B0-----:R-:W-:Y:S01]  /*3ed0*/  IMAD.WIDE.U32 R162, R141.reuse, 0x10, R162 ;  /* 0x000000108da27825 */ /* 0x041fe200078e00a2 */
[----:B------:R-:W-:-:S04]  /*3ee0*/  IADD3 R141, R141, 0x20, RZ ;  /* 0x000000208d8d7810 */ /* 0x000fc80007ffe0ff */
[----:B------:R1:W-:Y:S03]  /*3ef0*/  STG.E.128 desc[UR4][R162.64], R44 ;  /* 0x0000002ca2007986 */ /* 0x0003e6000c101d04 */
.L_x_4881:
[----:B------:R-:W-:Y:S05]  /*3f00*/  BSYNC B0 ;  /* 0x0000000000007941 */ /* 0x000fea0003800000 */
.L_x_4880:
        /* <DEDUP_REMOVED lines=35> */
.L_x_4883:
[----:B------:R-:W-:Y:S05]  /*4140*/  BSYNC B0 ;  /* 0x0000000000007941 */ /* 0x000fea0003800000 */
.L_x_4882:
        /* <DEDUP_REMOVED lines=35> */
.L_x_4885:
[----:B------:R-:W-:Y:S05]  /*4380*/  BSYNC B0 ;  /* 0x0000000000007941 */ /* 0x000fea0003800000 */
.L_x_4884:
        /* <DEDUP_REMOVED lines=35> */
.L_x_4887:
[----:B------:R-:W-:Y:S05]  /*45c0*/  BSYNC B0 ;  /* 0x0000000000007941 */ /* 0x000fea0003800000 */
.L_x_4886:
        /* <DEDUP_REMOVED lines=35> */
.L_x_4889:
[----:B------:R-:W-:Y:S05]  /*4800*/  BSYNC B0 ;  /* 0x0000000000007941 */ /* 0x000fea0003800000 */
.L_x_4888:
        /* <DEDUP_REMOVED lines=25> */
[----:B------:R-:W-:Y:S01]  /*49a0*/  F2FP.F16.F32.PACK_AB R45, R44, R163 ;  /* 0x000000a32c2d723e */ /* 0x000fe200000000ff */
[----:B------:R-:W-:Y:S01]  /*49b0*/  FFMA.FTZ R162, R99, R162, R104 ;  /* 0x000000a263a27223 */ /* 0x000fe20000010068 */
[----:B------:R-:W-:Y:S01]  /*49c0*/  F2FP.F16.F32.PACK_AB R47, R160, R47 ;  /* 0x0000002fa02f723e */ /* 0x000fe200000000ff */
[----:B------:R-:W-:Y:S01]  /*49d0*/  FFMA.FTZ R165, R102, R46, R109 ;  /* 0x0000002e66a57223 */ /* 0x000fe2000001006d */
[----:B------:R-:W-:-:S02]  /*49e0*/  F2FP.F16.F32.PACK_AB R44, R161, R164 ;  /* 0x000000a4a12c723e */ /* 0x000fc400000000ff */
[----:B------:R-:W0:Y:S02]  /*49f0*/  LDC.64 R160, c[0x0][0x2b8] ;  /* 0x0000ae00ffa07b82 */ /* 0x000e240000000a00 */
[----:B------:R-:W-:Y:S01]  /*4a00*/  F2FP.F16.F32.PACK_AB R46, R165, R162 ;  /* 0x000000a2a52e723e */ /* 0x000fe200000000ff */
[----:B0-----:R-:W-:-:S05]  /*4a10*/  IMAD.WIDE.U32 R160, R141, 0x10, R160 ;  /* 0x000000108da07825 */ /* 0x001fca00078e00a0 */
[----:B------:R0:W-:Y:S02]  /*4a20*/  STG.E.128 desc[UR4][R160.64], R44 ;  /* 0x0000002ca0007986 */ /* 0x0001e4000c101d04 */
.L_x_4891:
[----:B------:R-:W-:Y:S05]  /*4a30*/  BSYNC B0 ;  /* 0x0000000000007941 */ /* 0x000fea0003800000 */
.L_x_4890:
[----:B01234-:R-:W0:Y:S02]  /*4a40*/  LDC.64 R44, c[0x0][0x210] ;  /* 0x00008400ff2c7b82 */ /* 0x01fe240000000a00 */
[----:B0-----:R-:W-:-:S04]  /*4a50*/  LEA R116, R44, R116, 0x2 ;  /* 0x000000742c747211 */ /* 0x001fc800078e10ff */
[----:B------:R-:W-:-:S13]  /*4a60*/  ISETP.GE.AND P3, PT, R116, R45, PT ;  /* 0x0000002d7400720c */ /* 0x000fda0003f66270 */
[----:B------:R-:W-:Y:S05]  /*4a70*/  @!P3 BRA `(.L_x_4892) ;  /* 0xffffffc000d8b947 */ /* 0x000fea000383ffff */
[----:B------:R-:W-:Y:S05]  /*4a80*/  EXIT ;  /* 0x000000000000794d */ /* 0x000fea0003800000 */
.L_x_4879:
        /* <DEDUP_REMOVED lines=8> */
.L_x_4894:
[----:B------:R-:W-:Y:S05]  /*4b10*/  BSYNC B0 ;  /* 0x0000000000007941 */ /* 0x000fea0003800000 */
.L_x_4893:
        /* <DEDUP_REMOVED lines=9> */
.L_x_4895:
[----:B------:R-:W-:Y:S01]  /*4bb0*/  HFMA2.MMA R47, -RZ, RZ, 0, 2.384185791015625e-07 ;  /* 0x00000004ff2f7435 */ /* 0x000fe200000001ff */
[----:B------:R-:W-:-:S10]  /*4bc0*/  FADD.FTZ R164, R161, R162 ;  /* 0x000000a2a1a47221 */ /* 0x000fd40000010000 */
[----:B------:R-:W-:Y:S05]  /*4bd0*/  WARPSYNC.COLLECTIVE R45, `(.L_x_4896) ;  /* 0x000000002d087348 */ /* 0x000fea0003c00000 */
[----:B------:R0:W1:Y:S02]  /*4be0*/  SHFL.BFLY P6, R162, R164, R47, R46 ;  /* 0x0c00002fa4a27389 */ /* 0x00006400000c002e */
[----:B01----:R-:W-:Y:S01]  /*4bf0*/  ENDCOLLECTIVE ;  /* 0x000000000000791b */ /* 0x003fe20003800000 */
.L_x_4896:
[----:B------:R-:W-:Y:S01]  /*4c00*/  HFMA2.MMA R47, -RZ, RZ, 0, 4.76837158203125e-07 ;  /* 0x00000008ff2f7435 */ /* 0x000fe200000001ff */
[----:B------:R-:W-:-:S05]  /*4c10*/  FADD.FTZ R165, R164, R162 ;  /* 0x000000a2a4a57221 */ /* 0x000fca0000010000 */
[----:B------:R-:W-:-:S07]  /*4c20*/  MOV R164, R165 ;  /* 0x000000a500a47202 */ /* 0x000fce0000000f00 */
[----:B------:R-:W-:Y:S05]  /*4c30*/  WARPSYNC.COLLECTIVE R45, `(.L_x_4897) ;  /* 0x000000002d087348 */ /* 0x000fea0003c00000 */
[----:B------:R0:W1:Y:S02]  /*4c40*/  SHFL.BFLY P6, R162, R164, R47, R46 ;  /* 0x0c00002fa4a27389 */ /* 0x00006400000c002e */
[----:B01----:R-:W-:Y:S01]  /*4c50*/  ENDCOLLECTIVE ;  /* 0x000000000000791b */ /* 0x003fe20003800000 */
.L_x_4897:
[----:B------:R-:W-:Y:S01]  /*4c60*/  HFMA2.MMA R47, -RZ, RZ, 0, 9.5367431640625e-07 ;  /* 0x00000010ff2f7435 */ /* 0x000fe200000001ff */
[----:B------:R-:W-:-:S05]  /*4c70*/  FADD.FTZ R165, R165, R162 ;  /* 0x000000a2a5a57221 */ /* 0x000fca0000010000 */
[----:B------:R-:W-:-:S07]  /*4c80*/  MOV R164, R165 ;  /* 0x000000a500a47202 */ /* 0x000fce0000000f00 */
[----:B------:R-:W-:Y:S05]  /*4c90*/  WARPSYNC.COLLECTIVE R45, `(.L_x_4898) ;  /* 0x000000002d087348 */ /* 0x000fea0003c00000 */
[----:B------:R0:W1:Y:S02]  /*4ca0*/  SHFL.BFLY P6, R162, R164, R47, R46 ;  /* 0x0c00002fa4a27389 */ /* 0x00006400000c002e */
[----:B01----:R-:W-:Y:S01]  /*4cb0*/  ENDCOLLECTIVE ;  /* 0x000000000000791b */ /* 0x003fe20003800000 */
.L_x_4898:
        /* <DEDUP_REMOVED lines=109> */
.L_x_4899:
[----:B------:R-:W-:Y:S01]  /*5390*/  HFMA2.MMA R47, -RZ, RZ, 0, 1.1920928955078125e-07 ;  /* 0x00000002ff2f7435 */ /* 0x000fe200000001ff */
[----:B------:R-:W-:-:S10]  /*53a0*/  FADD.FTZ R164, R44, R162 ;  /* 0x000000a22ca47221 */ /* 0x000fd40000010000 */
[----:B------:R-:W-:Y:S05]  /*53b0*/  WARPSYNC.COLLECTIVE R45, `(.L_x_4900) ;  /* 0x000000002d087348 */ /* 0x000fea0003c00000 */
[----:B------:R0:W1:Y:S02]  /*53c0*/  SHFL.BFLY P6, R162, R164, R47, R46 ;  /* 0x0c00002fa4a27389 */ /* 0x00006400000c002e */
[----:B01----:R-:W-:Y:S01]  /*53d0*/  ENDCOLLECTIVE ;  /* 0x000000000000791b */ /* 0x003fe20003800000 */
.L_x_4900:
[----:B------:R-:W-:Y:S01]  /*53e0*/  HFMA2.MMA R47, -RZ, RZ, 0, 2.384185791015625e-07 ;  /* 0x00000004ff2f7435 */ /* 0x000fe200000001ff */
[----:B------:R-:W-:-:S05]  /*53f0*/  FADD.FTZ R165, R164, R162 ;  /* 0x000000a2a4a57221 */ /* 0x000fca0000010000 */
[----:B------:R-:W-:-:S07]  /*5400*/  MOV R164, R165 ;  /* 0x000000a500a47202 */ /* 0x000fce0000000f00 */
[----:B------:R-:W-:Y:S05]  /*5410*/  WARPSYNC.COLLECTIVE R45, `(.L_x_4901) ;  /* 0x000000002d087348 */ /* 0x000fea0003c00000 */
[----:B------:R0:W1:Y:S02]  /*5420*/  SHFL.BFLY P6, R162, R164, R47, R46 ;  /* 0x0c00002fa4a27389 */ /* 0x00006400000c002e */
[----:B01----:R-:W-:Y:S01]  /*5430*/  ENDCOLLECTIVE ;  /* 0x000000000000791b */ /* 0x003fe20003800000 */
.L_x_4901:
[----:B------:R-:W-:Y:S01]  /*5440*/  HFMA2.MMA R47, -RZ, RZ, 0, 4.76837158203125e-07 ;  /* 0x00000008ff2f7435 */ /* 0x000fe200000001ff */
[----:B------:R-:W-:-:S05]  /*5450*/  FADD.FTZ R161, R165, R162 ;  /* 0x000000a2a5a17221 */ /* 0x000fca0000010000 */
[----:B------:R-:W-:-:S07]  /*5460*/  MOV R164, R161 ;  /* 0x000000a100a47202 */ /* 0x000fce0000000f00 */
[----:B------:R-:W-:Y:S05]  /*5470*/  WARPSYNC.COLLECTIVE R45, `(.L_x_4902) ;  /* 0x000000002d087348 */ /* 0x000fea0003c00000 */
[----:B------:R0:W1:Y:S02]  /*5480*/  SHFL.BFLY P6, R162, R164, R47, R46 ;  /* 0x0c00002fa4a27389 */ /* 0x00006400000c002e */
[----:B01----:R-:W-:Y:S01]  /*5490*/  ENDCOLLECTIVE ;  /* 0x000000000000791b */ /* 0x003fe20003800000 */
.L_x_4902:
[----:B------:R-:W-:Y:S01]  /*54a0*/  HFMA2.MMA R47, -RZ, RZ, 0, 9.5367431640625e-07 ;  /* 0x00000010ff2f7435 */ /* 0x000fe200000001ff */
[----:B------:R-:W-:-:S05]  /*54b0*/  FADD.FTZ R161, R161, R162 ;  /* 0x000000a2a1a17221 */ /* 0x000fca0000010000 */
[----:B------:R-:W-:-:S07]  /*54c0*/  MOV R164, R161 ;  /* 0x000000a100a47202 */ /* 0x000fce0000000f00 */
[----:B------:R-:W-:Y:S05]  /*54d0*/  WARPSYNC.COLLECTIVE R45, `(.L_x_4903) ;  /* 0x000000002d087348 */ /* 0x000fea0003c00000 */
[----:B------:R0:W1:Y:S02]  /*54e0*/  SHFL.BFLY P6, R162, R164, R47, R46 ;  /* 0x0c00002fa4a27389 */ /* 0x00006400000c002e */
[----:B01----:R-:W-:Y:S01]  /*54f0*/  ENDCOLLECTIVE ;  /* 0x000000000000791b */ /* 0x003fe20003800000 */
.L_x_4903:
[----:B------:R-:W-:Y:S05]  /*5500*/  BRA `(.L_x_4904) ;  /* 0xffffffe400b87947 */ /* 0x000fea000383ffff */
.L_x_4905:
        /* <DEDUP_REMOVED lines=15> */
.L_x_44351:


//--------------------- .text._ZN10layer_norm13ln_fwd_kernelINS_13Kernel_traitsI6__halfS2_S2_S2_fjLj1536ELj1ELj4ELj1ELj16ENS_18Kernel_traits_baseILj1536ES2_S2_S2_S2_fjLj128EEEEELb0ELb0ELb0ELb1EEEvNS_9FwdParamsE --------------------------
	.section	.text._ZN10layer_norm13ln_fwd_kernelINS_13Kernel_traitsI6__halfS2_S2_S2_fjLj1536ELj1ELj4ELj1ELj16ENS_18Kernel_traits_baseILj1536ES2_S2_S2_S2_fjLj128EEEEELb0ELb0ELb0ELb1EEEvNS_9FwdParamsE,"ax",@progbits
	.align	128
        .global         _ZN10layer_norm13ln_fwd_kernelINS_13Kernel_traitsI6__halfS2_S2_S2_fjLj1536ELj1ELj4ELj1ELj16ENS_18Kernel_traits_baseILj1536ES2_S2_S2_S2_fjLj128EEEEELb0ELb0ELb0ELb1EEEvNS_9FwdParamsE
        .type           _ZN10layer_norm13ln_fwd_kernelINS_13Kernel_traitsI6__halfS2_S2_S2_fjLj1536ELj1ELj4ELj1ELj16ENS_18Kernel_traits_baseILj1536ES2_S2_S2_S2_fjLj128EEEEELb0ELb0ELb0ELb1EEEvNS_9FwdParamsE,@function
        .size           _ZN10layer_norm13ln_fwd_kernelINS_13Kernel_traitsI6__halfS2_S2_S2_fjLj1536ELj1ELj4ELj1ELj16ENS_18Kernel_traits_baseILj1536ES2_S2_S2_S2_fjLj128EEEEELb0ELb0ELb0ELb1EEEvNS_9FwdParamsE,(.L_x_44352 - _ZN10layer_norm13ln_fwd_kernelINS_13Kernel_traitsI6__halfS2_S2_S2_fjLj1536ELj1ELj4ELj1ELj16ENS_18Kernel_traits_baseILj1536ES2_S2_S2_S2_fjLj128EEEEELb0ELb0ELb0ELb1EEEvNS_9FwdParamsE)
        .other          _ZN10layer_norm13ln_fwd_kernelINS_13Kernel_traitsI6__halfS2_S2_S2_fjLj1536ELj1ELj4ELj1ELj16ENS_18Kernel_traits_baseILj1536ES2_S2_S2_S2_fjLj128EEEEELb0ELb0ELb0ELb1EEEvNS_9FwdParamsE,@"STO_CUDA_ENTRY STV_DEFAULT"
_ZN10layer_norm13ln_fwd_kernelINS_13Kernel_traitsI6__halfS2_S2_S2_fjLj1536ELj1ELj4ELj1ELj16ENS_18Kernel_traits_baseILj1536ES2_S2_S2_S2_fjLj128EEEEELb0ELb0ELb0ELb1EEEvNS_9FwdParamsE:
.text._ZN10layer_norm13ln_fwd_kernelINS_13Kernel_traitsI6__halfS2_S2_S2_fjLj1536ELj1ELj4ELj1ELj16ENS_18Kernel_traits_baseILj1536ES2_S2_S2_S2_fjLj128EEEEELb0ELb0ELb0ELb1EEEvNS_9FwdParamsE:
[----:B------:R-:W-:Y:S01]  /*0000*/  LDC R1, c[0x0][0x28] ;  /* 0x00000a00ff017b82 */ /* 0x000fe20000000800 */
[----:B------:R-:W0:Y:S01]  /*0010*/  S2R R4, SR_TID.X ;  /* 0x0000000000047919 */ /* 0x000e220000002100 */
[----:B------:R-:W-:-:S06]  /*0020*/  ULDC.64 UR4, c[0x0][0x2c8] ;  /* 0x0000b20000047ab9 */ /* 0x000fcc0000000a00 */
[----:B------:R-:W1:Y:S01]  /*0030*/  LDC.64 R68, c[0x0][0x270] ;  /* 0x00009c00ff447b82 */ /* 0x000e620000000a00 */
[----:B------:R-:W-:Y:S01]  /*0040*/  ISETP.NE.U32.AND P2, PT, RZ, UR4, PT ;  /* 0x00000004ff007c0c */ /* 0x000fe2000bf45070 */
[----:B------:R-:W2:Y:S01]  /*0050*/  S2R R5, SR_CTAID.X ;  /* 0x0000000000057919 */ /* 0x000ea20000002500 */
[----:B------:R-:W-:Y:S01]  /*0060*/  ULDC UR8, c[0x0][0x214] ;  /* 0x0000850000087ab9 */ /* 0x000fe20000000800 */
[----:B------:R-:W-:Y:S01]  /*0070*/  ULDC.64 UR6, c[0x0][0x260] ;  /* 0x0000980000067ab9 */ /* 0x000fe20000000a00 */
        /* <DEDUP_REMOVED lines=11> */
[----:B------:R-:W-:-:S03]  /*0130*/  SHF.R.U32.HI R0, RZ, 0x5, R4 ;  /* 0x00000005ff007819 */ /* 0x000fc60000011604 */
[----:B------:R0:W5:Y:S01]  /*0140*/  @P2 LDG.E.128 R56, desc[UR4][R2.64+0xa00] ;  /* 0x000a000402382981 */ /* 0x000162000c1e1d00 */
[----:B--2---:R-:W-:-:S04]  /*0150*/  LEA R100, R5, R0, 0x2 ;  /* 0x0000000005647211 */ /* 0x004fc800078e10ff */
[----:B------:R-:W-:Y:S01]  /*0160*/  ISETP.GE.AND P1, PT, R100, UR8, PT ;  /* 0x0000000864007c0c */ /* 0x000fe2000bf26270 */
[----:B------:R-:W-:Y:S01]  /*0170*/  ULDC.64 UR8, c[0x0][0x230] ;  /* 0x00008c0000087ab9 */ /* 0x000fe20000000a00 */
[----:B------:R-:W-:-:S04]  /*0180*/  IADD3 R6, P0, R6, UR6, RZ ;  /* 0x0000000606067c10 */ /* 0x000fc8000ff1e0ff */
[----:B------:R-:W-:Y:S02]  /*0190*/  IADD3.X R7, RZ, UR7, RZ, P0, !PT ;  /* 0x00000007ff077c10 */ /* 0x000fe400087fe4ff */
[----:B-1----:R-:W-:-:S04]  /*01a0*/  LOP3.LUT P0, RZ, R68, UR8, RZ, 0xfc, !PT ;  /* 0x0000000844ff7c12 */ /* 0x002fc8000f80fcff */
[----:B------:R-:W-:Y:S01]  /*01b0*/  LOP3.LUT P0, RZ, R69, UR9, RZ, 0xfc, P0 ;  /* 0x0000000945ff7c12 */ /* 0x000fe2000800fcff */
[----:B0-----:R-:W-:-:S12]  /*01c0*/  @P1 EXIT ;  /* 0x000000000000194d */ /* 0x001fd80003800000 */
        /* <DEDUP_REMOVED lines=11> */
[----:B------:R-:W-:Y:S01]  /*0280*/  @!P2 CS2R R58, SRZ ;  /* 0x00000000003aa805 */ /* 0x000fe2000001ff00 */
[----:B------:R-:W5:Y:S01]  /*0290*/  LDG.E.128 R32, desc[UR4][R6.64] ;  /* 0x0000000406207981 */ /* 0x000f62000c1e1d00 */
[--C-:B------:R-:W-:Y:S01]  /*02a0*/  HADD2.F32 R0, -RZ, R8.reuse.H0_H0 ;  /* 0x20000008ff007230 */ /* 0x100fe20000004100 */
[----:B------:R-:W-:Y:S01]  /*02b0*/  ISETP.NE.U32.AND P1, PT, R68, RZ, PT ;  /* 0x000000ff4400720c */ /* 0x000fe20003f25070 */
[----:B------:R-:W-:Y:S01]  /*02c0*/  HADD2.F32 R2, -RZ, R8.H1_H1 ;  /* 0x30000008ff027230 */ /* 0x000fe20000004100 */
[----:B------:R-:W5:Y:S01]  /*02d0*/  LDG.E.128 R36, desc[UR4][R6.64+0x200] ;  /* 0x0002000406247981 */ /* 0x000f62000c1e1d00 */
[--C-:B------:R-:W-:Y:S01]  /*02e0*/  HADD2.F32 R3, -RZ, R9.reuse.H0_H0 ;  /* 0x20000009ff037230 */ /* 0x100fe20000004100 */
[----:B------:R-:W-:Y:S01]  /*02f0*/  ULDC.U8 UR6, c[0x0][0x2a0] ;  /* 0x0000a80000067ab9 */ /* 0x000fe20000000000 */
[----:B------:R-:W-:Y:S01]  /*0300*/  HADD2.F32 R4, -RZ, R9.H1_H1 ;  /* 0x30000009ff047230 */ /* 0x000fe20000004100 */
[----:B------:R-:W5:Y:S01]  /*0310*/  LDG.E.128 R40, desc[UR4][R6.64+0x400] ;  /* 0x0004000406287981 */ /* 0x000f62000c1e1d00 */
[----:B------:R-:W-:Y:S01]  /*0320*/  HADD2.F32 R5, -RZ, R10.H0_H0 ;  /* 0x2000000aff057230 */ /* 0x000fe20000004100 */
[----:B------:R-:W-:Y:S01]  /*0330*/  ULDC UR7, c[0x0][0x2d8] ;  /* 0x0000b60000077ab9 */ /* 0x000fe20000000800 */
[----:B------:R-:W-:Y:S01]  /*0340*/  HADD2.F32 R8, -RZ, R11.H1_H1 ;  /* 0x3000000bff087230 */ /* 0x000fe20000004100 */
[----:B------:R-:W5:Y:S01]  /*0350*/  LDG.E.128 R44, desc[UR4][R6.64+0x600] ;  /* 0x00060004062c7981 */ /* 0x000f62000c1e1d00 */
[----:B------:R-:W-:Y:S01]  /*0360*/  HADD2.F32 R9, -RZ, R16.H0_H0 ;  /* 0x20000010ff097230 */ /* 0x000fe20000004100 */
[----:B------:R-:W-:-:S02]  /*0370*/  ULDC.64 UR10, c[0x0][0x230] ;  /* 0x00008c00000a7ab9 */ /* 0x000fc40000000a00 */
[----:B------:R-:W5:Y:S01]  /*0380*/  LDG.E.128 R48, desc[UR4][R6.64+0x800] ;  /* 0x0008000406307981 */ /* 0x000f62000c1e1d00 */
[----:B------:R-:W-:Y:S01]  /*0390*/  HADD2.F32 R12, -RZ, R17.H1_H1 ;  /* 0x30000011ff0c7230 */ /* 0x000fe20000004100 */
[----:B------:R-:W-:Y:S02]  /*03a0*/  ULDC.64 UR8, c[0x0][0x2b8] ;  /* 0x0000ae0000087ab9 */ /* 0x000fe40000000a00 */
[----:B------:R0:W5:Y:S01]  /*03b0*/  LDG.E.128 R52, desc[UR4][R6.64+0xa00] ;  /* 0x000a000406347981 */ /* 0x000162000c1e1d00 */
[--C-:B------:R-:W-:Y:S01]  /*03c0*/  HADD2.F32 R13, -RZ, R18.reuse.H0_H0 ;  /* 0x20000012ff0d7230 */ /* 0x100fe20000004100 */
[----:B------:R-:W-:Y:S01]  /*03d0*/  ISETP.NE.AND.EX P1, PT, R69, RZ, PT, P1 ;  /* 0x000000ff4500720c */ /* 0x000fe20003f25310 */
[----:B------:R-:W-:Y:S01]  /*03e0*/  HADD2.F32 R14, -RZ, R18.H1_H1 ;  /* 0x30000012ff0e7230 */ /* 0x000fe20000004100 */
[----:B------:R-:W-:Y:S01]  /*03f0*/  ISETP.NE.AND P4, PT, RZ, UR6, PT ;  /* 0x00000006ff007c0c */ /* 0x000fe2000bf85270 */
[----:B------:R-:W-:Y:S01]  /*0400*/  HADD2.F32 R15, -RZ, R19.H0_H0 ;  /* 0x20000013ff0f7230 */ /* 0x000fe20000004100 */
[----:B------:R-:W-:Y:S01]  /*0410*/  ULDC UR6, c[0x0][0x218] ;  /* 0x0000860000067ab9 */ /* 0x000fe20000000800 */
[----:B------:R-:W-:-:S02]  /*0420*/  HADD2.F32 R18, -RZ, R24.H1_H1 ;  /* 0x30000018ff127230 */ /* 0x000fc40000004100 */
[----:B------:R-:W-:Y:S02]  /*0430*/  HADD2.F32 R20, -RZ, R25.H1_H1 ;  /* 0x30000019ff147230 */ /* 0x000fe40000004100 */
[----:B0-----:R-:W-:Y:S02]  /*0440*/  HADD2.F32 R6, -RZ, R10.H1_H1 ;  /* 0x3000000aff067230 */ /* 0x001fe40000004100 */
[----:B------:R-:W-:Y:S02]  /*0450*/  HADD2.F32 R7, -RZ, R11.H0_H0 ;  /* 0x2000000bff077230 */ /* 0x000fe40000004100 */
[----:B------:R-:W-:Y:S02]  /*0460*/  HADD2.F32 R10, -RZ, R16.H1_H1 ;  /* 0x30000010ff0a7230 */ /* 0x000fe40000004100 */
[----:B------:R-:W-:Y:S02]  /*0470*/  HADD2.F32 R11, -RZ, R17.H0_H0 ;  /* 0x20000011ff0b7230 */ /* 0x000fe40000004100 */
[----:B------:R-:W-:-:S02]  /*0480*/  HADD2.F32 R16, -RZ, R19.H1_H1 ;  /* 0x30000013ff107230 */ /* 0x000fc40000004100 */
[----:B------:R-:W-:Y:S02]  /*0490*/  HADD2.F32 R17, -RZ, R24.H0_H0 ;  /* 0x20000018ff117230 */ /* 0x000fe40000004100 */
[----:B------:R-:W-:Y:S02]  /*04a0*/  HADD2.F32 R19, -RZ, R25.H0_H0 ;  /* 0x20000019ff137230 */ /* 0x000fe40000004100 */
        /* <DEDUP_REMOVED lines=27> */
[----:B------:R-:W-:-:S07]  /*0660*/  HADD2.F32 R101, -RZ, R59.H1_H1 ;  /* 0x3000003bff657230 */ /* 0x000fce0000004100 */
.L_x_5051:
[----:B0-----:R-:W0:Y:S01]  /*0670*/  S2R R73, SR_TID.X ;  /* 0x0000000000497919 */ /* 0x001e220000002100 */
[----:B------:R-:W1:Y:S01]  /*0680*/  @P1 LDC.64 R76, c[0x0][0x270] ;  /* 0x00009c00ff4c1b82 */ /* 0x000e620000000a00 */
[----:B------:R-:W-:Y:S01]  /*0690*/  IMAD R64, R100, UR6, RZ ;  /* 0x0000000664407c24 */ /* 0x000fe2000f8e02ff */
[----:B------:R-:W-:-:S04]  /*06a0*/  ISETP.NE.U32.AND P2, PT, RZ, UR10, PT ;  /* 0x0000000aff007c0c */ /* 0x000fc8000bf45070 */
[----:B------:R-:W-:Y:S02]  /*06b0*/  SHF.R.S32.HI R65, RZ, 0x1f, R64 ;  /* 0x0000001fff417819 */ /* 0x000fe40000011440 */
[----:B------:R-:W2:Y:S01]  /*06c0*/  LDC.64 R70, c[0x0][0x220] ;  /* 0x00008800ff467b82 */ /* 0x000ea20000000a00 */
[----:B------:R-:W-:Y:S02]  /*06d0*/  ISETP.NE.AND.EX P2, PT, RZ, UR11, PT, P2 ;  /* 0x0000000bff007c0c */ /* 0x000fe4000bf45320 */
[----:B------:R-:W-:Y:S01]  /*06e0*/  LEA.HI R64, R65, R64, RZ, 0x3 ;  /* 0x0000004041407211 */ /* 0x000fe200078f18ff */
[----:B-1----:R-:W-:-:S06]  /*06f0*/  @P1 IMAD.WIDE R76, R100, 0x2, R76 ;  /* 0x00000002644c1825 */ /* 0x002fcc00078e024c */
        /* <DEDUP_REMOVED lines=10> */
[----:B------:R-:W-:-:S05]  /*07a0*/  HFMA2.MMA R74, -RZ, RZ, 1.875, 0 ;  /* 0x3f800000ff4a7435 */ /* 0x000fca00000001ff */
[----:B---3--:R-:W-:Y:S02]  /*07b0*/  @P1 HADD2.F32 R74, -RZ, R76.H0_H0 ;  /* 0x2000004cff4a1230 */ /* 0x008fe40000004100 */
[----:B--2---:R-:W-:-:S05]  /*07c0*/  HADD2.F32 R75, -RZ, R64.H0_H0 ;  /* 0x20000040ff4b7230 */ /* 0x004fca0000004100 */
[----:B------:R-:W-:Y:S01]  /*07d0*/  FMUL.FTZ R68, R75, R74 ;  /* 0x0000004a4b447220 */ /* 0x000fe20000410000 */
[----:B0-----:R-:W-:Y:S06]  /*07e0*/  @P3 BRA `(.L_x_4906) ;  /* 0x0000000000083947 */ /* 0x001fec0003800000 */
[----:B------:R-:W-:Y:S05]  /*07f0*/  @P0 BRA `(.L_x_4907) ;  /* 0x00000000000c0947 */ /* 0x000fea0003800000 */
[----:B------:R-:W-:Y:S05]  /*0800*/  BRA `(.L_x_4908) ;  /* 0x0000000000107947 */ /* 0x000fea0003800000 */
.L_x_4906:
[----:B-----5:R-:W-:-:S05]  /*0810*/  HADD2.F32 R75, -RZ, R56.H0_H0 ;  /* 0x20000038ff4b7230 */ /* 0x020fca0000004100 */
[----:B------:R-:W-:-:S07]  /*0820*/  FADD.FTZ R68, R68, R75 ;  /* 0x0000004b44447221 */ /* 0x000fce0000010000 */
.L_x_4907:
[----:B------:R-:W-:-:S04]  /*0830*/  F2FP.F16.F32.PACK_AB R72, RZ, R68 ;  /* 0x00000044ff48723e */ /* 0x000fc800000000ff */
[----:B------:R-:W-:-:S07]  /*0840*/  PRMT R60, R72, 0x7610, R60 ;  /* 0x00007610483c7816 */ /* 0x000fce000000003c */
.L_x_4908:
[----:B------:R-:W-:-:S05]  /*0850*/  HADD2.F32 R77, -RZ, R64.H1_H1 ;  /* 0x30000040ff4d7230 */ /* 0x000fca0000004100 */
[----:B------:R-:W-:Y:S01]  /*0860*/  FMUL.FTZ R77, R77, R74 ;  /* 0x0000004a4d4d7220 */ /* 0x000fe20000410000 */
[----:B------:R-:W-:Y:S06]  /*0870*/  @P3 BRA `(.L_x_4909) ;  /* 0x0000000000083947 */ /* 0x000fec0003800000 */
[----:B------:R-:W-:Y:S05]  /*0880*/  @P0 BRA `(.L_x_4910) ;  /* 0x00000000000c0947 */ /* 0x000fea0003800000 */
[----:B------:R-:W-:Y:S05]  /*0890*/  BRA `(.L_x_4911) ;  /* 0x0000000000107947 */ /* 0x000fea0003800000 */
.L_x_4909:
[----:B-----5:R-:W-:-:S05]  /*08a0*/  HADD2.F32 R64, -RZ, R56.H1_H1 ;  /* 0x30000038ff407230 */ /* 0x020fca0000004100 */
[----:B------:R-:W-:-:S07]  /*08b0*/  FADD.FTZ R77, R77, R64 ;  /* 0x000000404d4d7221 */ /* 0x000fce0000010000 */
.L_x_4910:
[----:B------:R-:W-:-:S04]  /*08c0*/  F2FP.F16.F32.PACK_AB R64, RZ, R77 ;  /* 0x0000004dff40723e */ /* 0x000fc800000000ff */
[----:B------:R-:W-:-:S07]  /*08d0*/  PRMT R60, R60, 0x5410, R64 ;  /* 0x000054103c3c7816 */ /* 0x000fce0000000040 */
.L_x_4911:
[----:B------:R-:W-:-:S05]  /*08e0*/  HADD2.F32 R75, -RZ, R65.H0_H0 ;  /* 0x20000041ff4b7230 */ /* 0x000fca0000004100 */
[----:B------:R-:W-:Y:S01]  /*08f0*/  FMUL.FTZ R75, R75, R74 ;  /* 0x0000004a4b4b7220 */ /* 0x000fe20000410000 */
[----:B------:R-:W-:Y:S06]  /*0900*/  @P3 BRA `(.L_x_4912) ;  /* 0x0000000000083947 */ /* 0x000fec0003800000 */
[----:B------:R-:W-:Y:S05]  /*0910*/  @P0 BRA `(.L_x_4913) ;  /* 0x00000000000c0947 */ /* 0x000fea0003800000 */
[----:B------:R-:W-:Y:S05]  /*0920*/  BRA `(.L_x_4914) ;  /* 0x0000000000107947 */ /* 0x000fea0003800000 */
.L_x_4912:
[----:B-----5:R-:W-:-:S05]  /*0930*/  HADD2.F32 R64, -RZ, R57.H0_H0 ;  /* 0x20000039ff407230 */ /* 0x020fca0000004100 */
[----:B------:R-:W-:-:S07]  /*0940*/  FADD.FTZ R75, R75, R64 ;  /* 0x000000404b4b7221 */ /* 0x000fce0000010000 */
.L_x_4913:
[----:B------:R-:W-:-:S04]  /*0950*/  F2FP.F16.F32.PACK_AB R64, RZ, R75 ;  /* 0x0000004bff40723e */ /* 0x000fc800000000ff */
[----:B------:R-:W-:-:S07]  /*0960*/  PRMT R61, R64, 0x7610, R61 ;  /* 0x00007610403d7816 */ /* 0x000fce000000003d */
.L_x_4914:
[----:B------:R-:W-:-:S05]  /*0970*/  HADD2.F32 R65, -RZ, R65.H1_H1 ;  /* 0x30000041ff417230 */ /* 0x000fca0000004100 */
[----:B------:R-:W-:Y:S01]  /*0980*/  FMUL.FTZ R79, R65, R74 ;  /* 0x0000004a414f7220 */ /* 0x000fe20000410000 */
[----:B------:R-:W-:Y:S06]  /*0990*/  @P3 BRA `(.L_x_4915) ;  /* 0x0000000000083947 */ /* 0x000fec0003800000 */
[----:B------:R-:W-:Y:S05]  /*09a0*/  @P0 BRA `(.L_x_4916) ;  /* 0x00000000000c0947 */ /* 0x000fea0003800000 */
[----:B------:R-:W-:Y:S05]  /*09b0*/  BRA `(.L_x_4917) ;  /* 0x0000000000107947 */ /* 0x000fea0003800000 */
.L_x_4915:
[----:B-----5:R-:W-:-:S05]  /*09c0*/  HADD2.F32 R64, -RZ, R57.H1_H1 ;  /* 0x30000039ff407230 */ /* 0x020fca0000004100 */
[----:B------:R-:W-:-:S07]  /*09d0*/  FADD.FTZ R79, R79, R64 ;  /* 0x000000404f4f7221 */ /* 0x000fce0000010000 */
.L_x_4916:
[----:B------:R-:W-:-:S04]  /*09e0*/  F2FP.F16.F32.PACK_AB R64, RZ, R79 ;  /* 0x0000004fff40723e */ /* 0x000fc800000000ff */
[----:B------:R-:W-:-:S07]  /*09f0*/  PRMT R61, R61, 0x5410, R64 ;  /* 0x000054103d3d7816 */ /* 0x000fce0000000040 */
.L_x_4917:
[----:B------:R-:W-:-:S05]  /*0a00*/  HADD2.F32 R65, -RZ, R66.H0_H0 ;  /* 0x20000042ff417230 */ /* 0x000fca0000004100 */
[----:B------:R-:W-:Y:S01]  /*0a10*/  FMUL.FTZ R78, R65, R74 ;  /* 0x0000004a414e7220 */ /* 0x000fe20000410000 */
[----:B------:R-:W-:Y:S06]  /*0a20*/  @P3 BRA `(.L_x_4918) ;  /* 0x0000000000083947 */ /* 0x000fec0003800000 */
[----:B------:R-:W-:Y:S05]  /*0a30*/  @P0 BRA `(.L_x_4919) ;  /* 0x00000000000c0947 */ /* 0x000fea0003800000 */
[----:B------:R-:W-:Y:S05]  /*0a40*/  BRA `(.L_x_4920) ;  /* 0x0000000000107947 */ /* 0x000fea0003800000 */
.L_x_4918:
[----:B-----5:R-:W-:-:S05]  /*0a50*/  HADD2.F32 R65, -RZ, R58.H0_H0 ;  /* 0x2000003aff417230 */ /* 0x020fca0000004100 */
[----:B------:R-:W-:-:S07]  /*0a60*/  FADD.FTZ R78, R78, R65 ;  /* 0x000000414e4e7221 */ /* 0x000fce0000010000 */
.L_x_4919:
[----:B------:R-:W-:-:S04]  /*0a70*/  F2FP.F16.F32.PACK_AB R64, RZ, R78 ;  /* 0x0000004eff40723e */ /* 0x000fc800000000ff */
[----:B------:R-:W-:-:S07]  /*0a80*/  PRMT R62, R64, 0x7610, R62 ;  /* 0x00007610403e7816 */ /* 0x000fce000000003e */
.L_x_4920:
[----:B------:R-:W-:-:S05]  /*0a90*/  HADD2.F32 R81, -RZ, R66.H1_H1 ;  /* 0x30000042ff517230 */ /* 0x000fca0000004100 */
[----:B------:R-:W-:Y:S01]  /*0aa0*/  FMUL.FTZ R81, R81, R74 ;  /* 0x0000004a51517220 */ /* 0x000fe20000410000 */
[----:B------:R-:W-:Y:S06]  /*0ab0*/  @P3 BRA `(.L_x_4921) ;  /* 0x0000000000083947 */ /* 0x000fec0003800000 */
[----:B------:R-:W-:Y:S05]  /*0ac0*/  @P0 BRA `(.L_x_4922) ;  /* 0x00000000000c0947 */ /* 0x000fea0003800000 */
[----:B------:R-:W-:Y:S05]  /*0ad0*/  BRA `(.L_x_4923) ;  /* 0x0000000000107947 */ /* 0x000fea0003800000 */
.L_x_4921:
[----:B-----5:R-:W-:-:S05]  /*0ae0*/  HADD2.F32 R64, -RZ, R58.H1_H1 ;  /* 0x3000003aff407230 */ /* 0x020fca0000004100 */
[----:B------:R-:W-:-:S07]  /*0af0*/  FADD.FTZ R81, R81, R64 ;  /* 0x0000004051517221 */ /* 0x000fce0000010000 */
.L_x_4922:
[----:B------:R-:W-:-:S04]  /*0b00*/  F2FP.F16.F32.PACK_AB R64, RZ, R81 ;  /* 0x00000051ff40723e */ /* 0x000fc800000000ff */
[----:B------:R-:W-:-:S07]  /*0b10*/  PRMT R62, R62, 0x5410, R64 ;  /* 0x000054103e3e7816 */ /* 0x000fce0000000040 */
.L_x_4923:
[----:B------:R-:W-:-:S05]  /*0b20*/  HADD2.F32 R65, -RZ, R67.H0_H0 ;  /* 0x20000043ff417230 */ /* 0x000fca0000004100 */
[----:B------:R-:W-:Y:S01]  /*0b30*/  FMUL.FTZ R80, R65, R74 ;  /* 0x0000004a41507220 */ /* 0x000fe20000410000 */
[----:B------:R-:W-:Y:S06]  /*0b40*/  @P3 BRA `(.L_x_4924) ;  /* 0x0000000000083947 */ /* 0x000fec0003800000 */
[----:B------:R-:W-:Y:S05]  /*0b50*/  @P0 BRA `(.L_x_4925) ;  /* 0x00000000000c0947 */ /* 0x000fea0003800000 */
[----:B------:R-:W-:Y:S05]  /*0b60*/  BRA `(.L_x_4926) ;  /* 0x0000000000107947 */ /* 0x000fea0003800000 */
.L_x_4924:
[----:B-----5:R-:W-:-:S05]  /*0b70*/  HADD2.F32 R65, -RZ, R59.H0_H0 ;  /* 0x2000003bff417230 */ /* 0x020fca0000004100 */
[----:B------:R-:W-:-:S07]  /*0b80*/  FADD.FTZ R80, R80, R65 ;  /* 0x0000004150507221 */ /* 0x000fce0000010000 */
.L_x_4925:
[----:B------:R-:W-:-:S04]  /*0b90*/  F2FP.F16.F32.PACK_AB R64, RZ, R80 ;  /* 0x00000050ff40723e */ /* 0x000fc800000000ff */
[----:B------:R-:W-:-:S07]  /*0ba0*/  PRMT R63, R64, 0x7610, R63 ;  /* 0x00007610403f7816 */ /* 0x000fce000000003f */
.L_x_4926:
[----:B------:R-:W-:-:S05]  /*0bb0*/  HADD2.F32 R67, -RZ, R67.H1_H1 ;  /* 0x30000043ff437230 */ /* 0x000fca0000004100 */
[----:B------:R-:W-:Y:S01]  /*0bc0*/  FMUL.FTZ R83, R67, R74 ;  /* 0x0000004a43537220 */ /* 0x000fe20000410000 */
[----:B------:R-:W-:Y:S06]  /*0bd0*/  @P3 BRA `(.L_x_4927) ;  /* 0x0000000000083947 */ /* 0x000fec0003800000 */
[----:B------:R-:W-:Y:S05]  /*0be0*/  @P0 BRA `(.L_x_4928) ;  /* 0x00000000000c0947 */ /* 0x000fea0003800000 */
[----:B------:R-:W-:Y:S05]  /*0bf0*/  BRA `(.L_x_4929) ;  /* 0x0000000000107947 */ /* 0x000fea0003800000 */
.L_x_4927:
[----:B-----5:R-:W-:-:S05]  /*0c00*/  HADD2.F32 R64, -RZ, R59.H1_H1 ;  /* 0x3000003bff407230 */ /* 0x020fca0000004100 */
[----:B------:R-:W-:-:S07]  /*0c10*/  FADD.FTZ R83, R83, R64 ;  /* 0x0000004053537221 */ /* 0x000fce0000010000 */
.L_x_4928:
[----:B------:R-:W-:-:S04]  /*0c20*/  F2FP.F16.F32.PACK_AB R64, RZ, R83 ;  /* 0x00000053ff40723e */ /* 0x000fc800000000ff */
[----:B------:R-:W-:-:S07]  /*0c30*/  PRMT R63, R63, 0x5410, R64 ;  /* 0x000054103f3f7816 */ /* 0x000fce0000000040 */
.L_x_4929:
[----:B------:R-:W0:Y:S01]  /*0c40*/  @P0 LDC.64 R102, c[0x0][0x238] ;  /* 0x00008e00ff660b82 */ /* 0x000e220000000a00 */
[----:B------:R-:W-:-:S05]  /*0c50*/  IADD3 R72, R69, 0x20, RZ ;  /* 0x0000002045487810 */ /* 0x000fca0007ffe0ff */
[----:B------:R-:W-:Y:S01]  /*0c60*/  IMAD.WIDE.U32 R64, R72, 0x10, R70 ;  /* 0x0000001048407825 */ /* 0x000fe200078e0046 */
[----:B0-----:R-:W-:-:S04]  /*0c70*/  @P0 LEA R102, P5, R69, R102, 0x4 ;  /* 0x0000006645660211 */ /* 0x001fc800078a20ff */
[----:B------:R-:W-:Y:S02]  /*0c80*/  @P0 LEA.HI.X R103, R69, R103, RZ, 0x4, P5 ;  /* 0x0000006745670211 */ /* 0x000fe400028f24ff */
[----:B------:R-:W-:-:S03]  /*0c90*/  @P2 LEA R104, P5, R72, UR10, 0x4 ;  /* 0x0000000a48682c11 */ /* 0x000fc6000f8a20ff */
[----:B------:R0:W-:Y:S04]  /*0ca0*/  @P0 STG.E.128 desc[UR4][R102.64], R60 ;  /* 0x0000003c66000986 */ /* 0x0001e8000c101d04 */
[----:B------:R-:W2:Y:S01]  /*0cb0*/  LDG.E.128 R64, desc[UR4][R64.64] ;  /* 0x0000000440407981 */ /* 0x000ea2000c1e1d00 */
[----:B------:R-:W-:-:S05]  /*0cc0*/  @P2 LEA.HI.X R105, R72, UR11, RZ, 0x4, P5 ;  /* 0x0000000b48692c11 */ /* 0x000fca000a8f24ff */
[----:B-----5:R0:W5:Y:S01]  /*0cd0*/  @P2 LDG.E.128 R56, desc[UR4][R104.64] ;  /* 0x0000000468382981 */ /* 0x020162000c1e1d00 */
[----:B--2---:R-:W-:-:S05]  /*0ce0*/  HADD2.F32 R107, -RZ, R64.H0_H0 ;  /* 0x20000040ff6b7230 */ /* 0x004fca0000004100 */
[----:B------:R-:W-:Y:S01]  /*0cf0*/  FMUL.FTZ R82, R107, R74 ;  /* 0x0000004a6b527220 */ /* 0x000fe20000410000 */
[----:B0-----:R-:W-:Y:S06]  /*0d00*/  @P3 BRA `(.L_x_4930) ;  /* 0x0000000000083947 */ /* 0x001fec0003800000 */
[----:B------:R-:W-:Y:S05]  /*0d10*/  @P0 BRA `(.L_x_4931) ;  /* 0x00000000000c0947 */ /* 0x000fea0003800000 */
[----:B------:R-:W-:Y:S05]  /*0d20*/  BRA `(.L_x_4932) ;  /* 0x0000000000107947 */ /* 0x000fea0003800000 */
.L_x_4930:
[----:B-----5:R-:W-:-:S05]  /*0d30*/  HADD2.F32 R103, -RZ, R56.H0_H0 ;  /* 0x20000038ff677230 */ /* 0x020fca0000004100 */
[----:B------:R-:W-:-:S07]  /*0d40*/  FADD.FTZ R82, R103, R82 ;  /* 0x0000005267527221 */ /* 0x000fce0000010000 */
.L_x_4931:
[----:B------:R-:W-:-:S04]  /*0d50*/  F2FP.F16.F32.PACK_AB R76, RZ, R82 ;  /* 0x00000052ff4c723e */ /* 0x000fc800000000ff */
[----:B------:R-:W-:-:S07]  /*0d60*/  PRMT R60, R76, 0x7610, R60 ;  /* 0x000076104c3c7816 */ /* 0x000fce000000003c */
.L_x_4932:
[----:B------:R-:W-:-:S05]  /*0d70*/  HADD2.F32 R103, -RZ, R64.H1_H1 ;  /* 0x30000040ff677230 */ /* 0x000fca0000004100 */
[----:B------:R-:W-:Y:S01]  /*0d80*/  FMUL.FTZ R106, R103, R74 ;  /* 0x0000004a676a7220 */ /* 0x000fe20000410000 */
[----:B------:R-:W-:Y:S06]  /*0d90*/  @P3 BRA `(.L_x_4933) ;  /* 0x0000000000083947 */ /* 0x000fec0003800000 */
[----:B------:R-:W-:Y:S05]  /*0da0*/  @P0 BRA `(.L_x_4934) ;  /* 0x00000000000c0947 */ /* 0x000fea0003800000 */
[----:B------:R-:W-:Y:S05]  /*0db0*/  BRA `(.L_x_4935) ;  /* 0x0000000000107947 */ /* 0x000fea0003800000 */
.L_x_4933:
[----:B-----5:R-:W-:-:S05]  /*0dc0*/  HADD2.F32 R103, -RZ, R56.H1_H1 ;  /* 0x30000038ff677230 */ /* 0x020fca0000004100 */
[----:B------:R-:W-:-:S07]  /*0dd0*/  FADD.FTZ R106, R103, R106 ;  /* 0x0000006a676a7221 */ /* 0x000fce0000010000 */
.L_x_4934:
[----:B------:R-:W-:-:S04]  /*0de0*/  F2FP.F16.F32.PACK_AB R64, RZ, R106 ;  /* 0x0000006aff40723e */ /* 0x000fc800000000ff */
[----:B------:R-:W-:-:S07]  /*0df0*/  PRMT R60, R60, 0x5410, R64 ;  /* 0x000054103c3c7816 */ /* 0x000fce0000000040 */
.L_x_4935:
[----:B------:R-:W-:-:S05]  /*0e00*/  HADD2.F32 R105, -RZ, R65.H0_H0 ;  /* 0x20000041ff697230 */ /* 0x000fca0000004100 */
[----:B------:R-:W-:Y:S01]  /*0e10*/  FMUL.FTZ R105, R105, R74 ;  /* 0x0000004a69697220 */ /* 0x000fe20000410000 */
[----:B------:R-:W-:Y:S06]  /*0e20*/  @P3 BRA `(.L_x_4936) ;  /* 0x0000000000083947 */ /* 0x000fec0003800000 */
[----:B------:R-:W-:Y:S05]  /*0e30*/  @P0 BRA `(.L_x_4937) ;  /* 0x00000000000c0947 */ /* 0x000fea0003800000 */
[----:B------:R-:W-:Y:S05]  /*0e40*/  BRA `(.L_x_4938) ;  /* 0x0000000000107947 */ /* 0x000fea0003800000 */
.L_x_4936:
[----:B-----5:R-:W-:-:S05]  /*0e50*/  HADD2.F32 R64, -RZ, R57.H0_H0 ;  /* 0x20000039ff407230 */ /* 0x020fca0000004100 */
[----:B------:R-:W-:-:S07]  /*0e60*/  FADD.FTZ R105, R64, R105 ;  /* 0x0000006940697221 */ /* 0x000fce0000010000 */
.L_x_4937:
[----:B------:R-:W-:-:S04]  /*0e70*/  F2FP.F16.F32.PACK_AB R64, RZ, R105 ;  /* 0x00000069ff40723e */ /* 0x000fc800000000ff */
[----:B------:R-:W-:-:S07]  /*0e80*/  PRMT R61, R64, 0x7610, R61 ;  /* 0x00007610403d7816 */ /* 0x000fce000000003d */
.L_x_4938:
[----:B------:R-:W-:-:S05]  /*0e90*/  HADD2.F32 R65, -RZ, R65.H1_H1 ;  /* 0x30000041ff417230 */ /* 0x000fca0000004100 */
[----:B------:R-:W-:Y:S01]  /*0ea0*/  FMUL.FTZ R108, R65, R74 ;  /* 0x0000004a416c7220 */ /* 0x000fe20000410000 */
[----:B------:R-:W-:Y:S06]  /*0eb0*/  @P3 BRA `(.L_x_4939) ;  /* 0x0000000000083947 */ /* 0x000fec0003800000 */
[----:B------:R-:W-:Y:S05]  /*0ec0*/  @P0 BRA `(.L_x_4940) ;  /* 0x00000000000c0947 */ /* 0x000fea0003800000 */
[----:B------:R-:W-:Y:S05]  /*0ed0*/  BRA `(.L_x_4941) ;  /* 0x0000000000107947 */ /* 0x000fea0003800000 */
.L_x_4939:
[----:B-----5:R-:W-:-:S05]  /*0ee0*/  HADD2.F32 R65, -RZ, R57.H1_H1 ;  /* 0x30000039ff417230 */ /* 0x020fca0000004100 */
[----:B------:R-:W-:-:S07]  /*0ef0*/  FADD.FTZ R108, R65, R108 ;  /* 0x0000006c416c7221 */ /* 0x000fce0000010000 */
.L_x_4940:
[----:B------:R-:W-:-:S04]  /*0f00*/  F2FP.F16.F32.PACK_AB R64, RZ, R108 ;  /* 0x0000006cff40723e */ /* 0x000fc800000000ff */
[----:B------:R-:W-:-:S07]  /*0f10*/  PRMT R61, R61, 0x5410, R64 ;  /* 0x000054103d3d7816 */ /* 0x000fce0000000040 */
.L_x_4941:
[----:B------:R-:W-:-:S05]  /*0f20*/  HADD2.F32 R107, -RZ, R66.H0_H0 ;  /* 0x20000042ff6b7230 */ /* 0x000fca0000004100 */
[----:B------:R-:W-:Y:S01]  /*0f30*/  FMUL.FTZ R107, R107, R74 ;  /* 0x0000004a6b6b7220 */ /* 0x000fe20000410000 */
[----:B------:R-:W-:Y:S06]  /*0f40*/  @P3 BRA `(.L_x_4942) ;  /* 0x0000000000083947 */ /* 0x000fec0003800000 */
[----:B------:R-:W-:Y:S05]  /*0f50*/  @P0 BRA `(.L_x_4943) ;  /* 0x00000000000c0947 */ /* 0x000fea0003800000 */
[----:B------:R-:W-:Y:S05]  /*0f60*/  BRA `(.L_x_4944) ;  /* 0x0000000000107947 */ /* 0x000fea0003800000 */
.L_x_4942:
[----:B-----5:R-:W-:-:S05]  /*0f70*/  HADD2.F32 R64, -RZ, R58.H0_H0 ;  /* 0x2000003aff407230 */ /* 0x020fca0000004100 */
[----:B------:R-:W-:-:S07]  /*0f80*/  FADD.FTZ R107, R64, R107 ;  /* 0x0000006b406b7221 */ /* 0x000fce0000010000 */
.L_x_4943:
[----:B------:R-:W-:-:S04]  /*0f90*/  F2FP.F16.F32.PACK_AB R64, RZ, R107 ;  /* 0x0000006bff40723e */ /* 0x000fc800000000ff */
[----:B------:R-:W-:-:S07]  /*0fa0*/  PRMT R62, R64, 0x7610, R62 ;  /* 0x00007610403e7816 */ /* 0x000fce000000003e */
.L_x_4944:
[----:B------:R-:W-:-:S05]  /*0fb0*/  HADD2.F32 R65, -RZ, R66.H1_H1 ;  /* 0x30000042ff417230 */ /* 0x000fca0000004100 */
[----:B------:R-:W-:Y:S01]  /*0fc0*/  FMUL.FTZ R110, R65, R74 ;  /* 0x0000004a416e7220 */ /* 0x000fe20000410000 */
[----:B------:R-:W-:Y:S06]  /*0fd0*/  @P3 BRA `(.L_x_4945) ;  /* 0x0000000000083947 */ /* 0x000fec0003800000 */
[----:B------:R-:W-:Y:S05]  /*0fe0*/  @P0 BRA `(.L_x_4946) ;  /* 0x00000000000c0947 */ /* 0x000fea0003800000 */
[----:B------:R-:W-:Y:S05]  /*0ff0*/  BRA `(.L_x_4947) ;  /* 0x0000000000107947 */ /* 0x000fea0003800000 */
.L_x_4945:
[----:B-----5:R-:W-:-:S05]  /*1000*/  HADD2.F32 R65, -RZ, R58.H1_H1 ;  /* 0x3000003aff417230 */ /* 0x020fca0000004100 */
[----:B------:R-:W-:-:S07]  /*1010*/  FADD.FTZ R110, R65, R110 ;  /* 0x0000006e416e7221 */ /* 0x000fce0000010000 */
.L_x_4946:
[----:B------:R-:W-:-:S04]  /*1020*/  F2FP.F16.F32.PACK_AB R64, RZ, R110 ;  /* 0x0000006eff40723e */ /* 0x000fc800000000ff */
[----:B------:R-:W-:-:S07]  /*1030*/  PRMT R62, R62, 0x5410, R64 ;  /* 0x000054103e3e7816 */ /* 0x000fce0000000040 */
.L_x_4947:
[----:B------:R-:W-:-:S05]  /*1040*/  HADD2.F32 R109, -RZ, R67.H0_H0 ;  /* 0x20000043ff6d7230 */ /* 0x000fca0000004100 */
[----:B------:R-:W-:Y:S01]  /*1050*/  FMUL.FTZ R109, R109, R74 ;  /* 0x0000004a6d6d7220 */ /* 0x000fe20000410000 */
[----:B------:R-:W-:Y:S06]  /*1060*/  @P3 BRA `(.L_x_4948) ;  /* 0x0000000000083947 */ /* 0x000fec0003800000 */
[----:B------:R-:W-:Y:S05]  /*1070*/  @P0 BRA `(.L_x_4949) ;  /* 0x00000000000c0947 */ /* 0x000fea0003800000 */
[----:B------:R-:W-:Y:S05]  /*1080*/  BRA `(.L_x_4950) ;  /* 0x0000000000107947 */ /* 0x000fea0003800000 */
.L_x_4948:
[----:B-----5:R-:W-:-:S05]  /*1090*/  HADD2.F32 R64, -RZ, R59.H0_H0 ;  /* 0x2000003bff407230 */ /* 0x020fca0000004100 */
[----:B------:R-:W-:-:S07]  /*10a0*/  FADD.FTZ R109, R64, R109 ;  /* 0x0000006d406d7221 */ /* 0x000fce0000010000 */
.L_x_4949:
[----:B------:R-:W-:-:S04]  /*10b0*/  F2FP.F16.F32.PACK_AB R64, RZ, R109 ;  /* 0x0000006dff40723e */ /* 0x000fc800000000ff */
[----:B------:R-:W-:-:S07]  /*10c0*/  PRMT R63, R64, 0x7610, R63 ;  /* 0x00007610403f7816 */ /* 0x000fce000000003f */
.L_x_4950:
[----:B------:R-:W-:-:S05]  /*10d0*/  HADD2.F32 R67, -RZ, R67.H1_H1 ;  /* 0x30000043ff437230 */ /* 0x000fca0000004100 */
[----:B------:R-:W-:Y:S01]  /*10e0*/  FMUL.FTZ R111, R67, R74 ;  /* 0x0000004a436f7220 */ /* 0x000fe20000410000 */
[----:B------:R-:W-:Y:S06]  /*10f0*/  @P3 BRA `(.L_x_4951) ;  /* 0x0000000000083947 */ /* 0x000fec0003800000 */
[----:B------:R-:W-:Y:S05]  /*1100*/  @P0 BRA `(.L_x_4952) ;  /* 0x00000000000c0947 */ /* 0x000fea0003800000 */
[----:B------:R-:W-:Y:S05]  /*1110*/  BRA `(.L_x_4953) ;  /* 0x0000000000107947 */ /* 0x000fea0003800000 */
.L_x_4951:
[----:B-----5:R-:W-:-:S05]  /*1120*/  HADD2.F32 R64, -RZ, R59.H1_H1 ;  /* 0x3000003bff407230 */ /* 0x020fca0000004100 */
[----:B------:R-:W-:-:S07]  /*1130*/  FADD.FTZ R111, R64, R111 ;  /* 0x0000006f406f7221 */ /* 0x000fce0000010000 */
.L_x_4952:
[----:B------:R-:W-:-:S04]  /*1140*/  F2FP.F16.F32.PACK_AB R64, RZ, R111 ;  /* 0x0000006fff40723e */ /* 0x000fc800000000ff */
[----:B------:R-:W-:-:S07]  /*1150*/  PRMT R63, R63, 0x5410, R64 ;  /* 0x000054103f3f7816 */ /* 0x000fce0000000040 */
.L_x_4953:
[----:B------:R-:W0:Y:S01]  /*1160*/  @P0 LDC.64 R64, c[0x0][0x238] ;  /* 0x00008e00ff400b82 */ /* 0x000e220000000a00 */
[----:B------:R-:W-:Y:S02]  /*1170*/  IADD3 R76, R69, 0x40, RZ ;  /* 0x00000040454c7810 */ /* 0x000fe40007ffe0ff */
[----:B0-----:R-:W-:-:S04]  /*1180*/  @P0 LEA R114, P5, R72, R64, 0x4 ;  /* 0x0000004048720211 */ /* 0x001fc800078a20ff */
[----:B------:R-:W-:Y:S01]  /*1190*/  @P0 LEA.HI.X R115, R72, R65, RZ, 0x4, P5 ;  /* 0x0000004148730211 */ /* 0x000fe200028f24ff */
[C---:B------:R-:W-:Y:S01]  /*11a0*/  IMAD.WIDE.U32 R64, R76.reuse, 0x10, R70 ;  /* 0x000000104c407825 */ /* 0x040fe200078e0046 */
        /* <DEDUP_REMOVED lines=10> */
.L_x_4954:
[----:B-----5:R-:W-:-:S05]  /*1250*/  HADD2.F32 R103, -RZ, R56.H0_H0 ;  /* 0x20000038ff677230 */ /* 0x020fca0000004100 */
[----:B------:R-:W-:-:S07]  /*1260*/  FADD.FTZ R112, R103, R112 ;  /* 0x0000007067707221 */ /* 0x000fce0000010000 */
.L_x_4955:
[----:B------:R-:W-:-:S04]  /*1270*/  F2FP.F16.F32.PACK_AB R102, RZ, R112 ;  /* 0x00000070ff66723e */ /* 0x000fc800000000ff */
[----:B------:R-:W-:-:S07]  /*1280*/  PRMT R60, R102, 0x7610, R60 ;  /* 0x00007610663c7816 */ /* 0x000fce000000003c */
.L_x_4956:
[----:B------:R-:W-:-:S05]  /*1290*/  HADD2.F32 R113, -RZ, R64.H1_H1 ;  /* 0x30000040ff717230 */ /* 0x000fca0000004100 */
[----:B------:R-:W-:Y:S01]  /*12a0*/  FMUL.FTZ R113, R113, R74 ;  /* 0x0000004a71717220 */ /* 0x000fe20000410000 */
[----:B------:R-:W-:Y:S06]  /*12b0*/  @P3 BRA `(.L_x_4957) ;  /* 0x0000000000083947 */ /* 0x000fec0003800000 */
[----:B------:R-:W-:Y:S05]  /*12c0*/  @P0 BRA `(.L_x_4958) ;  /* 0x00000000000c0947 */ /* 0x000fea0003800000 */
[----:B------:R-:W-:Y:S05]  /*12d0*/  BRA `(.L_x_4959) ;  /* 0x0000000000107947 */ /* 0x000fea0003800000 */
.L_x_4957:
[----:B-----5:R-:W-:-:S05]  /*12e0*/  HADD2.F32 R64, -RZ, R56.H1_H1 ;  /* 0x30000038ff407230 */ /* 0x020fca0000004100 */
[----:B------:R-:W-:-:S07]  /*12f0*/  FADD.FTZ R113, R64, R113 ;  /* 0x0000007140717221 */ /* 0x000fce0000010000 */
.L_x_4958:
[----:B------:R-:W-:-:S04]  /*1300*/  F2FP.F16.F32.PACK_AB R64, RZ, R113 ;  /* 0x00000071ff40723e */ /* 0x000fc800000000ff */
[----:B------:R-:W-:-:S07]  /*1310*/  PRMT R60, R60, 0x5410, R64 ;  /* 0x000054103c3c7816 */ /* 0x000fce0000000040 */
.L_x_4959:
[----:B------:R-:W-:-:S05]  /*1320*/  HADD2.F32 R103, -RZ, R65.H0_H0 ;  /* 0x20000041ff677230 */ /* 0x000fca0000004100 */
[----:B------:R-:W-:Y:S01]  /*1330*/  FMUL.FTZ R114, R103, R74 ;  /* 0x0000004a67727220 */ /* 0x000fe20000410000 */
[----:B------:R-:W-:Y:S06]  /*1340*/  @P3 BRA `(.L_x_4960) ;  /* 0x0000000000083947 */ /* 0x000fec0003800000 */
[----:B------:R-:W-:Y:S05]  /*1350*/  @P0 BRA `(.L_x_4961) ;  /* 0x00000000000c0947 */ /* 0x000fea0003800000 */
[----:B------:R-:W-:Y:S05]  /*1360*/  BRA `(.L_x_4962) ;  /* 0x0000000000107947 */ /* 0x000fea0003800000 */
.L_x_4960:
[----:B-----5:R-:W-:-:S05]  /*1370*/  HADD2.F32 R103, -RZ, R57.H0_H0 ;  /* 0x20000039ff677230 */ /* 0x020fca0000004100 */
[----:B------:R-:W-:-:S07]  /*1380*/  FADD.FTZ R114, R103, R114 ;  /* 0x0000007267727221 */ /* 0x000fce0000010000 */
.L_x_4961:
[----:B------:R-:W-:-:S04]  /*1390*/  F2FP.F16.F32.PACK_AB R64, RZ, R114 ;  /* 0x00000072ff40723e */ /* 0x000fc800000000ff */
[----:B------:R-:W-:-:S07]  /*13a0*/  PRMT R61, R64, 0x7610, R61 ;  /* 0x00007610403d7816 */ /* 0x000fce000000003d */
.L_x_4962:
[----:B------:R-:W-:-:S05]  /*13b0*/  HADD2.F32 R65, -RZ, R65.H1_H1 ;  /* 0x30000041ff417230 */ /* 0x000fca0000004100 */
[----:B------:R-:W-:Y:S01]  /*13c0*/  FMUL.FTZ R115, R65, R74 ;  /* 0x0000004a41737220 */ /* 0x000fe20000410000 */
[----:B------:R-:W-:Y:S06]  /*13d0*/  @P3 BRA `(.L_x_4963) ;  /* 0x0000000000083947 */ /* 0x000fec0003800000 */
[----:B------:R-:W-:Y:S05]  /*13e0*/  @P0 BRA `(.L_x_4964) ;  /* 0x00000000000c0947 */ /* 0x000fea0003800000 */
[----:B------:R-:W-:Y:S05]  /*13f0*/  BRA `(.L_x_4965) ;  /* 0x0000000000107947 */ /* 0x000fea0003800000 */
.L_x_4963:
[----:B-----5:R-:W-:-:S05]  /*1400*/  HADD2.F32 R64, -RZ, R57.H1_H1 ;  /* 0x30000039ff407230 */ /* 0x020fca0000004100 */
[----:B------:R-:W-:-:S07]  /*1410*/  FADD.FTZ R115, R64, R115 ;  /* 0x0000007340737221 */ /* 0x000fce0000010000 */
.L_x_4964:
[----:B------:R-:W-:-:S04]  /*1420*/  F2FP.F16.F32.PACK_AB R64, RZ, R115 ;  /* 0x00000073ff40723e */ /* 0x000fc800000000ff */
[----:B------:R-:W-:-:S07]  /*1430*/  PRMT R61, R61, 0x5410, R64 ;  /* 0x000054103d3d7816 */ /* 0x000fce0000000040 */
.L_x_4965:
[----:B------:R-:W-:-:S05]  /*1440*/  HADD2.F32 R65, -RZ, R66.H0_H0 ;  /* 0x20000042ff417230 */ /* 0x000fca0000004100 */
[----:B------:R-:W-:Y:S01]  /*1450*/  FMUL.FTZ R116, R65, R74 ;  /* 0x0000004a41747220 */ /* 0x000fe20000410000 */
[----:B------:R-:W-:Y:S06]  /*1460*/  @P3 BRA `(.L_x_4966) ;  /* 0x0000000000083947 */ /* 0x000fec0003800000 */
[----:B------:R-:W-:Y:S05]  /*1470*/  @P0 BRA `(.L_x_4967) ;  /* 0x00000000000c0947 */ /* 0x000fea0003800000 */
[----:B------:R-:W-:Y:S05]  /*1480*/  BRA `(.L_x_4968) ;  /* 0x0000000000107947 */ /* 0x000fea0003800000 */
.L_x_4966:
[----:B-----5:R-:W-:-:S05]  /*1490*/  HADD2.F32 R65, -RZ, R58.H0_H0 ;  /* 0x2000003aff417230 */ /* 0x020fca0000004100 */
[----:B------:R-:W-:-:S07]  /*14a0*/  FADD.FTZ R116, R65, R116 ;  /* 0x0000007441747221 */ /* 0x000fce0000010000 */
.L_x_4967:
[----:B------:R-:W-:-:S04]  /*14b0*/  F2FP.F16.F32.PACK_AB R64, RZ, R116 ;  /* 0x00000074ff40723e */ /* 0x000fc800000000ff */
[----:B------:R-:W-:-:S07]  /*14c0*/  PRMT R62, R64, 0x7610, R62 ;  /* 0x00007610403e7816 */ /* 0x000fce000000003e */
.L_x_4968:
[----:B------:R-:W-:-:S05]  /*14d0*/  HADD2.F32 R65, -RZ, R66.H1_H1 ;  /* 0x30000042ff417230 */ /* 0x000fca0000004100 */
[----:B------:R-:W-:Y:S01]  /*14e0*/  FMUL.FTZ R118, R65, R74 ;  /* 0x0000004a41767220 */ /* 0x000fe20000410000 */
[----:B------:R-:W-:Y:S06]  /*14f0*/  @P3 BRA `(.L_x_4969) ;  /* 0x0000000000083947 */ /* 0x000fec0003800000 */
[----:B------:R-:W-:Y:S05]  /*1500*/  @P0 BRA `(.L_x_4970) ;  /* 0x00000000000c0947 */ /* 0x000fea0003800000 */
[----:B------:R-:W-:Y:S05]  /*1510*/  BRA `(.L_x_4971) ;  /* 0x0000000000107947 */ /* 0x000fea0003800000 */
.L_x_4969:
[----:B-----5:R-:W-:-:S05]  /*1520*/  HADD2.F32 R65, -RZ, R58.H1_H1 ;  /* 0x3000003aff417230 */ /* 0x020fca0000004100 */
[----:B------:R-:W-:-:S07]  /*1530*/  FADD.FTZ R118, R65, R118 ;  /* 0x0000007641767221 */ /* 0x000fce0000010000 */
.L_x_4970:
[----:B------:R-:W-:-:S04]  /*1540*/  F2FP.F16.F32.PACK_AB R64, RZ, R118 ;  /* 0x00000076ff40723e */ /* 0x000fc800000000ff */
[----:B------:R-:W-:-:S07]  /*1550*/  PRMT R62, R62, 0x5410, R64 ;  /* 0x000054103e3e7816 */ /* 0x000fce0000000040 */
.L_x_4971:
[----:B------:R-:W-:-:S05]  /*1560*/  HADD2.F32 R117, -RZ, R67.H0_H0 ;  /* 0x20000043ff757230 */ /* 0x000fca0000004100 */
[----:B------:R-:W-:Y:S01]  /*1570*/  FMUL.FTZ R117, R117, R74 ;  /* 0x0000004a75757220 */ /* 0x000fe20000410000 */
[----:B------:R-:W-:Y:S06]  /*1580*/  @P3 BRA `(.L_x_4972) ;  /* 0x0000000000083947 */ /* 0x000fec0003800000 */
[----:B------:R-:W-:Y:S05]  /*1590*/  @P0 BRA `(.L_x_4973) ;  /* 0x00000000000c0947 */ /* 0x000fea0003800000 */
[----:B------:R-:W-:Y:S05]  /*15a0*/  BRA `(.L_x_4974) ;  /* 0x0000000000107947 */ /* 0x000fea0003800000 */
.L_x_4972:
[----:B-----5:R-:W-:-:S05]  /*15b0*/  HADD2.F32 R64, -RZ, R59.H0_H0 ;  /* 0x2000003bff407230 */ /* 0x020fca0000004100 */
[----:B------:R-:W-:-:S07]  /*15c0*/  FADD.FTZ R117, R64, R117 ;  /* 0x0000007540757221 */ /* 0x000fce0000010000 */
.L_x_4973:
[----:B------:R-:W-:-:S04]  /*15d0*/  F2FP.F16.F32.PACK_AB R64, RZ, R117 ;  /* 0x00000075ff40723e */ /* 0x000fc800000000ff */
[----:B------:R-:W-:-:S07]  /*15e0*/  PRMT R63, R64, 0x7610, R63 ;  /* 0x00007610403f7816 */ /* 0x000fce000000003f */
.L_x_4974:
[----:B------:R-:W-:-:S05]  /*15f0*/  HADD2.F32 R67, -RZ, R67.H1_H1 ;  /* 0x30000043ff437230 */ /* 0x000fca0000004100 */
[----:B------:R-:W-:Y:S01]  /*1600*/  FMUL.FTZ R119, R67, R74 ;  /* 0x0000004a43777220 */ /* 0x000fe20000410000 */
[----:B------:R-:W-:Y:S06]  /*1610*/  @P3 BRA `(.L_x_4975) ;  /* 0x0000000000083947 */ /* 0x000fec0003800000 */
[----:B------:R-:W-:Y:S05]  /*1620*/  @P0 BRA `(.L_x_4976) ;  /* 0x00000000000c0947 */ /* 0x000fea0003800000 */
[----:B------:R-:W-:Y:S05]  /*1630*/  BRA `(.L_x_4977) ;  /* 0x0000000000107947 */ /* 0x000fea0003800000 */
.L_x_4975:
[----:B-----5:R-:W-:-:S05]  /*1640*/  HADD2.F32 R64, -RZ, R59.H1_H1 ;  /* 0x3000003bff407230 */ /* 0x020fca0000004100 */
[----:B------:R-:W-:-:S07]  /*1650*/  FADD.FTZ R119, R64, R119 ;  /* 0x0000007740777221 */ /* 0x000fce0000010000 */
.L_x_4976:
[----:B------:R-:W-:-:S04]  /*1660*/  F2FP.F16.F32.PACK_AB R64, RZ, R119 ;  /* 0x00000077ff40723e */ /* 0x000fc800000000ff */
[----:B------:R-:W-:-:S07]  /*1670*/  PRMT R63, R63, 0x5410, R64 ;  /* 0x000054103f3f7816 */ /* 0x000fce0000000040 */
.L_x_4977:
        /* <DEDUP_REMOVED lines=15> */
.L_x_4978:
[----:B-----5:R-:W-:-:S05]  /*1770*/  HADD2.F32 R103, -RZ, R56.H0_H0 ;  /* 0x20000038ff677230 */ /* 0x020fca0000004100 */
[----:B------:R-:W-:-:S07]  /*1780*/  FADD.FTZ R120, R103, R120 ;  /* 0x0000007867787221 */ /* 0x000fce0000010000 */
.L_x_4979:
[----:B------:R-:W-:-:S04]  /*1790*/  F2FP.F16.F32.PACK_AB R103, RZ, R120 ;  /* 0x00000078ff67723e */ /* 0x000fc800000000ff */
[----:B------:R-:W-:-:S07]  /*17a0*/  PRMT R60, R103, 0x7610, R60 ;  /* 0x00007610673c7816 */ /* 0x000fce000000003c */
.L_x_4980:
[----:B------:R-:W-:-:S05]  /*17b0*/  HADD2.F32 R103, -RZ, R64.H1_H1 ;  /* 0x30000040ff677230 */ /* 0x000fca0000004100 */
[----:B------:R-:W-:Y:S01]  /*17c0*/  FMUL.FTZ R122, R103, R74 ;  /* 0x0000004a677a7220 */ /* 0x000fe20000410000 */
[----:B------:R-:W-:Y:S06]  /*17d0*/  @P3 BRA `(.L_x_4981) ;  /* 0x0000000000083947 */ /* 0x000fec0003800000 */
[----:B------:R-:W-:Y:S05]  /*17e0*/  @P0 BRA `(.L_x_4982) ;  /* 0x00000000000c0947 */ /* 0x000fea0003800000 */
[----:B------:R-:W-:Y:S05]  /*17f0*/  BRA `(.L_x_4983) ;  /* 0x0000000000107947 */ /* 0x000fea0003800000 */
.L_x_4981:
[----:B-----5:R-:W-:-:S05]  /*1800*/  HADD2.F32 R103, -RZ, R56.H1_H1 ;  /* 0x30000038ff677230 */ /* 0x020fca0000004100 */
[----:B------:R-:W-:-:S07]  /*1810*/  FADD.FTZ R122, R103, R122 ;  /* 0x0000007a677a7221 */ /* 0x000fce0000010000 */
.L_x_4982:
[----:B------:R-:W-:-:S04]  /*1820*/  F2FP.F16.F32.PACK_AB R64, RZ, R122 ;  /* 0x0000007aff40723e */ /* 0x000fc800000000ff */
[----:B------:R-:W-:-:S07]  /*1830*/  PRMT R60, R60, 0x5410, R64 ;  /* 0x000054103c3c7816 */ /* 0x000fce0000000040 */
.L_x_4983:
[----:B------:R-:W-:-:S05]  /*1840*/  HADD2.F32 R121, -RZ, R65.H0_H0 ;  /* 0x20000041ff797230 */ /* 0x000fca0000004100 */
[----:B------:R-:W-:Y:S01]  /*1850*/  FMUL.FTZ R121, R121, R74 ;  /* 0x0000004a79797220 */ /* 0x000fe20000410000 */
[----:B------:R-:W-:Y:S06]  /*1860*/  @P3 BRA `(.L_x_4984) ;  /* 0x0000000000083947 */ /* 0x000fec0003800000 */
[----:B------:R-:W-:Y:S05]  /*1870*/  @P0 BRA `(.L_x_4985) ;  /* 0x00000000000c0947 */ /* 0x000fea0003800000 */
[----:B------:R-:W-:Y:S05]  /*1880*/  BRA `(.L_x_4986) ;  /* 0x0000000000107947 */ /* 0x000fea0003800000 */
.L_x_4984:
[----:B-----5:R-:W-:-:S05]  /*1890*/  HADD2.F32 R64, -RZ, R57.H0_H0 ;  /* 0x20000039ff407230 */ /* 0x020fca0000004100 */
[----:B------:R-:W-:-:S07]  /*18a0*/  FADD.FTZ R121, R64, R121 ;  /* 0x0000007940797221 */ /* 0x000fce0000010000 */
.L_x_4985:
[----:B------:R-:W-:-:S04]  /*18b0*/  F2FP.F16.F32.PACK_AB R64, RZ, R121 ;  /* 0x00000079ff40723e */ /* 0x000fc800000000ff */
[----:B------:R-:W-:-:S07]  /*18c0*/  PRMT R61, R64, 0x7610, R61 ;  /* 0x00007610403d7816 */ /* 0x000fce000000003d */
.L_x_4986:
[----:B------:R-:W-:-:S05]  /*18d0*/  HADD2.F32 R65, -RZ, R65.H1_H1 ;  /* 0x30000041ff417230 */ /* 0x000fca0000004100 */
[----:B------:R-:W-:Y:S01]  /*18e0*/  FMUL.FTZ R123, R65, R74 ;  /* 0x0000004a417b7220 */ /* 0x000fe20000410000 */
[----:B------:R-:W-:Y:S06]  /*18f0*/  @P3 BRA `(.L_x_4987) ;  /* 0x0000000000083947 */ /* 0x000fec0003800000 */
[----:B------:R-:W-:Y:S05]  /*1900*/  @P0 BRA `(.L_x_4988) ;  /* 0x00000000000c0947 */ /* 0x000fea0003800000 */
[----:B------:R-:W-:Y:S05]  /*1910*/  BRA `(.L_x_4989) ;  /* 0x0000000000107947 */ /* 0x000fea0003800000 */
.L_x_4987:
[----:B-----5:R-:W-:-:S05]  /*1920*/  HADD2.F32 R64, -RZ, R57.H1_H1 ;  /* 0x30000039ff407230 */ /* 0x020fca0000004100 */
[----:B------:R-:W-:-:S07]  /*1930*/  FADD.FTZ R123, R64, R123 ;  /* 0x0000007b407b7221 */ /* 0x000fce0000010000 */
.L_x_4988:
[----:B------:R-:W-:-:S04]  /*1940*/  F2FP.F16.F32.PACK_AB R64, RZ, R123 ;  /* 0x0000007bff40723e */ /* 0x000fc800000000ff */
[----:B------:R-:W-:-:S07]  /*1950*/  PRMT R61, R61, 0x5410, R64 ;  /* 0x000054103d3d7816 */ /* 0x000fce0000000040 */
.L_x_4989:
[----:B------:R-:W-:-:S05]  /*1960*/  HADD2.F32 R65, -RZ, R66.H0_H0 ;  /* 0x20000042ff417230 */ /* 0x000fca0000004100 */
[----:B------:R-:W-:Y:S01]  /*1970*/  FMUL.FTZ R124, R65, R74 ;  /* 0x0000004a417c7220 */ /* 0x000fe20000410000 */
[----:B------:R-:W-:Y:S06]  /*1980*/  @P3 BRA `(.L_x_4990) ;  /* 0x0000000000083947 */ /* 0x000fec0003800000 */
[----:B------:R-:W-:Y:S05]  /*1990*/  @P0 BRA `(.L_x_4991) ;  /* 0x00000000000c0947 */ /* 0x000fea0003800000 */
[----:B------:R-:W-:Y:S05]  /*19a0*/  BRA `(.L_x_4992) ;  /* 0x0000000000107947 */ /* 0x000fea0003800000 */
.L_x_4990:
[----:B-----5:R-:W-:-:S05]  /*19b0*/  HADD2.F32 R65, -RZ, R58.H0_H0 ;  /* 0x2000003aff417230 */ /* 0x020fca0000004100 */
[----:B------:R-:W-:-:S07]  /*19c0*/  FADD.FTZ R124, R65, R124 ;  /* 0x0000007c417c7221 */ /* 0x000fce0000010000 */
.L_x_4991:
[----:B------:R-:W-:-:S04]  /*19d0*/  F2FP.F16.F32.PACK_AB R64, RZ, R124 ;  /* 0x0000007cff40723e */ /* 0x000fc800000000ff */
[----:B------:R-:W-:-:S07]  /*19e0*/  PRMT R62, R64, 0x7610, R62 ;  /* 0x00007610403e7816 */ /* 0x000fce000000003e */
.L_x_4992:
[----:B------:R-:W-:-:S05]  /*19f0*/  HADD2.F32 R65, -RZ, R66.H1_H1 ;  /* 0x30000042ff417230 */ /* 0x000fca0000004100 */
[----:B------:R-:W-:Y:S01]  /*1a00*/  FMUL.FTZ R126, R65, R74 ;  /* 0x0000004a417e7220 */ /* 0x000fe20000410000 */
[----:B------:R-:W-:Y:S06]  /*1a10*/  @P3 BRA `(.L_x_4993) ;  /* 0x0000000000083947 */ /* 0x000fec0003800000 */
[----:B------:R-:W-:Y:S05]  /*1a20*/  @P0 BRA `(.L_x_4994) ;  /* 0x00000000000c0947 */ /* 0x000fea0003800000 */
[----:B------:R-:W-:Y:S05]  /*1a30*/  BRA `(.L_x_4995) ;  /* 0x0000000000107947 */ /* 0x000fea0003800000 */
.L_x_4993:
[----:B-----5:R-:W-:-:S05]  /*1a40*/  HADD2.F32 R65, -RZ, R58.H1_H1 ;  /* 0x3000003aff417230 */ /* 0x020fca0000004100 */
[----:B------:R-:W-:-:S07]  /*1a50*/  FADD.FTZ R126, R65, R126 ;  /* 0x0000007e417e7221 */ /* 0x000fce0000010000 */
.L_x_4994:
[----:B------:R-:W-:-:S04]  /*1a60*/  F2FP.F16.F32.PACK_AB R64, RZ, R126 ;  /* 0x0000007eff40723e */ /* 0x000fc800000000ff */
[----:B------:R-:W-:-:S07]  /*1a70*/  PRMT R62, R62, 0x5410, R64 ;  /* 0x000054103e3e7816 */ /* 0x000fce0000000040 */
.L_x_4995:
[----:B------:R-:W-:-:S05]  /*1a80*/  HADD2.F32 R125, -RZ, R67.H0_H0 ;  /* 0x20000043ff7d7230 */ /* 0x000fca0000004100 */
[----:B------:R-:W-:Y:S01]  /*1a90*/  FMUL.FTZ R125, R125, R74 ;  /* 0x0000004a7d7d7220 */ /* 0x000fe20000410000 */
[----:B------:R-:W-:Y:S06]  /*1aa0*/  @P3 BRA `(.L_x_4996) ;  /* 0x0000000000083947 */ /* 0x000fec0003800000 */
[----:B------:R-:W-:Y:S05]  /*1ab0*/  @P0 BRA `(.L_x_4997) ;  /* 0x00000000000c0947 */ /* 0x000fea0003800000 */
[----:B------:R-:W-:Y:S05]  /*1ac0*/  BRA `(.L_x_4998) ;  /* 0x0000000000107947 */ /* 0x000fea0003800000 */
.L_x_4996:
[----:B-----5:R-:W-:-:S05]  /*1ad0*/  HADD2.F32 R64, -RZ, R59.H0_H0 ;  /* 0x2000003bff407230 */ /* 0x020fca0000004100 */
[----:B------:R-:W-:-:S07]  /*1ae0*/  FADD.FTZ R125, R64, R125 ;  /* 0x0000007d407d7221 */ /* 0x000fce0000010000 */
.L_x_4997:
[----:B------:R-:W-:-:S04]  /*1af0*/  F2FP.F16.F32.PACK_AB R64, RZ, R125 ;  /* 0x0000007dff40723e */ /* 0x000fc800000000ff */
[----:B------:R-:W-:-:S07]  /*1b00*/  PRMT R63, R64, 0x7610, R63 ;  /* 0x00007610403f7816 */ /* 0x000fce000000003f */
.L_x_4998:
[----:B------:R-:W-:-:S05]  /*1b10*/  HADD2.F32 R67, -RZ, R67.H1_H1 ;  /* 0x30000043ff437230 */ /* 0x000fca0000004100 */
[----:B------:R-:W-:Y:S01]  /*1b20*/  FMUL.FTZ R127, R67, R74 ;  /* 0x0000004a437f7220 */ /* 0x000fe20000410000 */
[----:B------:R-:W-:Y:S06]  /*1b30*/  @P3 BRA `(.L_x_4999) ;  /* 0x0000000000083947 */ /* 0x000fec0003800000 */
[----:B------:R-:W-:Y:S05]  /*1b40*/  @P0 BRA `(.L_x_5000) ;  /* 0x00000000000c0947 */ /* 0x000fea0003800000 */
[----:B------:R-:W-:Y:S05]  /*1b50*/  BRA `(.L_x_5001) ;  /* 0x0000000000107947 */ /* 0x000fea0003800000 */
.L_x_4999:
[----:B-----5:R-:W-:-:S05]  /*1b60*/  HADD2.F32 R64, -RZ, R59.H1_H1 ;  /* 0x3000003bff407230 */ /* 0x020fca0000004100 */
[----:B------:R-:W-:-:S07]  /*1b70*/  FADD.FTZ R127, R64, R127 ;  /* 0x0000007f407f7221 */ /* 0x000fce0000010000 */
.L_x_5000:
[----:B------:R-:W-:-:S04]  /*1b80*/  F2FP.F16.F32.PACK_AB R64, RZ, R127 ;  /* 0x0000007fff40723e */ /* 0x000fc800000000ff */
[----:B------:R-:W-:-:S07]  /*1b90*/  PRMT R63, R63, 0x5410, R64 ;  /* 0x000054103f3f7816 */ /* 0x000fce0000000040 */
.L_x_5001:
        /* <DEDUP_REMOVED lines=15> */
.L_x_5002:
[----:B-----5:R-:W-:-:S05]  /*1c90*/  HADD2.F32 R129, -RZ, R56.H0_H0 ;  /* 0x20000038ff817230 */ /* 0x020fca0000004100 */
[----:B------:R-:W-:-:S07]  /*1ca0*/  FADD.FTZ R128, R129, R128 ;  /* 0x0000008081807221 */ /* 0x000fce0000010000 */
.L_x_5003:
[----:B------:R-:W-:-:S04]  /*1cb0*/  F2FP.F16.F32.PACK_AB R104, RZ, R128 ;  /* 0x00000080ff68723e */ /* 0x000fc800000000ff */
[----:B------:R-:W-:-:S07]  /*1cc0*/  PRMT R60, R104, 0x7610, R60 ;  /* 0x00007610683c7816 */ /* 0x000fce000000003c */
.L_x_5004:
[----:B------:R-:W-:-:S05]  /*1cd0*/  HADD2.F32 R129, -RZ, R64.H1_H1 ;  /* 0x30000040ff817230 */ /* 0x000fca0000004100 */
[----:B------:R-:W-:Y:S01]  /*1ce0*/  FMUL.FTZ R130, R129, R74 ;  /* 0x0000004a81827220 */ /* 0x000fe20000410000 */
[----:B------:R-:W-:Y:S06]  /*1cf0*/  @P3 BRA `(.L_x_5005) ;  /* 0x0000000000083947 */ /* 0x000fec0003800000 */
[----:B------:R-:W-:Y:S05]  /*1d00*/  @P0 BRA `(.L_x_5006) ;  /* 0x00000000000c0947 */ /* 0x000fea0003800000 */
[----:B------:R-:W-:Y:S05]  /*1d10*/  BRA `(.L_x_5007) ;  /* 0x0000000000107947 */ /* 0x000fea0003800000 */
.L_x_5005:
[----:B-----5:R-:W-:-:S05]  /*1d20*/  HADD2.F32 R129, -RZ, R56.H1_H1 ;  /* 0x30000038ff817230 */ /* 0x020fca0000004100 */
[----:B------:R-:W-:-:S07]  /*1d30*/  FADD.FTZ R130, R129, R130 ;  /* 0x0000008281827221 */ /* 0x000fce0000010000 */
.L_x_5006:
[----:B------:R-:W-:-:S04]  /*1d40*/  F2FP.F16.F32.PACK_AB R64, RZ, R130 ;  /* 0x00000082ff40723e */ /* 0x000fc800000000ff */
[----:B------:R-:W-:-:S07]  /*1d50*/  PRMT R60, R60, 0x5410, R64 ;  /* 0x000054103c3c7816 */ /* 0x000fce0000000040 */
.L_x_5007:
[----:B------:R-:W-:-:S05]  /*1d60*/  HADD2.F32 R129, -RZ, R65.H0_H0 ;  /* 0x20000041ff817230 */ /* 0x000fca0000004100 */
[----:B------:R-:W-:Y:S01]  /*1d70*/  FMUL.FTZ R129, R129, R74 ;  /* 0x0000004a81817220 */ /* 0x000fe20000410000 */
[----:B------:R-:W-:Y:S06]  /*1d80*/  @P3 BRA `(.L_x_5008) ;  /* 0x0000000000083947 */ /* 0x000fec0003800000 */
[----:B------:R-:W-:Y:S05]  /*1d90*/  @P0 BRA `(.L_x_5009) ;  /* 0x00000000000c0947 */ /* 0x000fea0003800000 */
[----:B------:R-:W-:Y:S05]  /*1da0*/  BRA `(.L_x_5010) ;  /* 0x0000000000107947 */ /* 0x000fea0003800000 */
.L_x_5008:
[----:B-----5:R-:W-:-:S05]  /*1db0*/  HADD2.F32 R64, -RZ, R57.H0_H0 ;  /* 0x20000039ff407230 */ /* 0x020fca0000004100 */
[----:B------:R-:W-:-:S07]  /*1dc0*/  FADD.FTZ R129, R64, R129 ;  /* 0x0000008140817221 */ /* 0x000fce0000010000 */
.L_x_5009:
[----:B------:R-:W-:-:S04]  /*1dd0*/  F2FP.F16.F32.PACK_AB R64, RZ, R129 ;  /* 0x00000081ff40723e */ /* 0x000fc800000000ff */
[----:B------:R-:W-:-:S07]  /*1de0*/  PRMT R61, R64, 0x7610, R61 ;  /* 0x00007610403d7816 */ /* 0x000fce000000003d */
.L_x_5010:
[----:B------:R-:W-:-:S05]  /*1df0*/  HADD2.F32 R65, -RZ, R65.H1_H1 ;  /* 0x30000041ff417230 */ /* 0x000fca0000004100 */
[----:B------:R-:W-:Y:S01]  /*1e00*/  FMUL.FTZ R132, R65, R74 ;  /* 0x0000004a41847220 */ /* 0x000fe20000410000 */
[----:B------:R-:W-:Y:S06]  /*1e10*/  @P3 BRA `(.L_x_5011) ;  /* 0x0000000000083947 */ /* 0x000fec0003800000 */
[----:B------:R-:W-:Y:S05]  /*1e20*/  @P0 BRA `(.L_x_5012) ;  /* 0x00000000000c0947 */ /* 0x000fea0003800000 */
[----:B------:R-:W-:Y:S05]  /*1e30*/  BRA `(.L_x_5013) ;  /* 0x0000000000107947 */ /* 0x000fea0003800000 */
.L_x_5011:
[----:B-----5:R-:W-:-:S05]  /*1e40*/  HADD2.F32 R65, -RZ, R57.H1_H1 ;  /* 0x30000039ff417230 */ /* 0x020fca0000004100 */
[----:B------:R-:W-:-:S07]  /*1e50*/  FADD.FTZ R132, R65, R132 ;  /* 0x0000008441847221 */ /* 0x000fce0000010000 */
.L_x_5012:
[----:B------:R-:W-:-:S04]  /*1e60*/  F2FP.F16.F32.PACK_AB R64, RZ, R132 ;  /* 0x00000084ff40723e */ /* 0x000fc800000000ff */
[----:B------:R-:W-:-:S07]  /*1e70*/  PRMT R61, R61, 0x5410, R64 ;  /* 0x000054103d3d7816 */ /* 0x000fce0000000040 */
.L_x_5013:
[----:B------:R-:W-:-:S05]  /*1e80*/  HADD2.F32 R131, -RZ, R66.H0_H0 ;  /* 0x20000042ff837230 */ /* 0x000fca0000004100 */
[----:B------:R-:W-:Y:S01]  /*1e90*/  FMUL.FTZ R131, R131, R74 ;  /* 0x0000004a83837220 */ /* 0x000fe20000410000 */
[----:B------:R-:W-:Y:S06]  /*1ea0*/  @P3 BRA `(.L_x_5014) ;  /* 0x0000000000083947 */ /* 0x000fec0003800000 */
[----:B------:R-:W-:Y:S05]  /*1eb0*/  @P0 BRA `(.L_x_5015) ;  /* 0x00000000000c0947 */ /* 0x000fea0003800000 */
[----:B------:R-:W-:Y:S05]  /*1ec0*/  BRA `(.L_x_5016) ;  /* 0x0000000000107947 */ /* 0x000fea0003800000 */
.L_x_5014:
[----:B-----5:R-:W-:-:S05]  /*1ed0*/  HADD2.F32 R64, -RZ, R58.H0_H0 ;  /* 0x2000003aff407230 */ /* 0x020fca0000004100 */
[----:B------:R-:W-:-:S07]  /*1ee0*/  FADD.FTZ R131, R64, R131 ;  /* 0x0000008340837221 */ /* 0x000fce0000010000 */
.L_x_5015:
[----:B------:R-:W-:-:S04]  /*1ef0*/  F2FP.F16.F32.PACK_AB R64, RZ, R131 ;  /* 0x00000083ff40723e */ /* 0x000fc800000000ff */
[----:B------:R-:W-:-:S07]  /*1f00*/  PRMT R62, R64, 0x7610, R62 ;  /* 0x00007610403e7816 */ /* 0x000fce000000003e */
.L_x_5016:
[----:B------:R-:W-:-:S05]  /*1f10*/  HADD2.F32 R65, -RZ, R66.H1_H1 ;  /* 0x30000042ff417230 */ /* 0x000fca0000004100 */
[----:B------:R-:W-:Y:S01]  /*1f20*/  FMUL.FTZ R134, R65, R74 ;  /* 0x0000004a41867220 */ /* 0x000fe20000410000 */
[----:B------:R-:W-:Y:S06]  /*1f30*/  @P3 BRA `(.L_x_5017) ;  /* 0x0000000000083947 */ /* 0x000fec0003800000 */
[----:B------:R-:W-:Y:S05]  /*1f40*/  @P0 BRA `(.L_x_5018) ;  /* 0x00000000000c0947 */ /* 0x000fea0003800000 */
[----:B------:R-:W-:Y:S05]  /*1f50*/  BRA `(.L_x_5019) ;  /* 0x0000000000107947 */ /* 0x000fea0003800000 */
.L_x_5017:
[----:B-----5:R-:W-:-:S05]  /*1f60*/  HADD2.F32 R65, -RZ, R58.H1_H1 ;  /* 0x3000003aff417230 */ /* 0x020fca0000004100 */
[----:B------:R-:W-:-:S07]  /*1f70*/  FADD.FTZ R134, R65, R134 ;  /* 0x0000008641867221 */ /* 0x000fce0000010000 */
.L_x_5018:
[----:B------:R-:W-:-:S04]  /*1f80*/  F2FP.F16.F32.PACK_AB R64, RZ, R134 ;  /* 0x00000086ff40723e */ /* 0x000fc800000000ff */
[----:B------:R-:W-:-:S07]  /*1f90*/  PRMT R62, R62, 0x5410, R64 ;  /* 0x000054103e3e7816 */ /* 0x000fce0000000040 */
.L_x_5019:
[----:B------:R-:W-:-:S05]  /*1fa0*/  HADD2.F32 R133, -RZ, R67.H0_H0 ;  /* 0x20000043ff857230 */ /* 0x000fca0000004100 */
[----:B------:R-:W-:Y:S01]  /*1fb0*/  FMUL.FTZ R133, R133, R74 ;  /* 0x0000004a85857220 */ /* 0x000fe20000410000 */
[----:B------:R-:W-:Y:S06]  /*1fc0*/  @P3 BRA `(.L_x_5020) ;  /* 0x0000000000083947 */ /* 0x000fec0003800000 */
[----:B------:R-:W-:Y:S05]  /*1fd0*/  @P0 BRA `(.L_x_5021) ;  /* 0x00000000000c0947 */ /* 0x000fea0003800000 */
[----:B------:R-:W-:Y:S05]  /*1fe0*/  BRA `(.L_x_5022) ;  /* 0x0000000000107947 */ /* 0x000fea0003800000 */
.L_x_5020:
[----:B-----5:R-:W-:-:S05]  /*1ff0*/  HADD2.F32 R64, -RZ, R59.H0_H0 ;  /* 0x2000003bff407230 */ /* 0x020fca0000004100 */
[----:B------:R-:W-:-:S07]  /*2000*/  FADD.FTZ R133, R64, R133 ;  /* 0x0000008540857221 */ /* 0x000fce0000010000 */
.L_x_5021:
[----:B------:R-:W-:-:S04]  /*2010*/  F2FP.F16.F32.PACK_AB R64, RZ, R133 ;  /* 0x00000085ff40723e */ /* 0x000fc800000000ff */
[----:B------:R-:W-:-:S07]  /*2020*/  PRMT R63, R64, 0x7610, R63 ;  /* 0x00007610403f7816 */ /* 0x000fce000000003f */
.L_x_5022:
[----:B------:R-:W-:-:S05]  /*2030*/  HADD2.F32 R67, -RZ, R67.H1_H1 ;  /* 0x30000043ff437230 */ /* 0x000fca0000004100 */
[----:B------:R-:W-:Y:S01]  /*2040*/  FMUL.FTZ R135, R67, R74 ;  /* 0x0000004a43877220 */ /* 0x000fe20000410000 */
[----:B------:R-:W-:Y:S06]  /*2050*/  @P3 BRA `(.L_x_5023) ;  /* 0x0000000000083947 */ /* 0x000fec0003800000 */
[----:B------:R-:W-:Y:S05]  /*2060*/  @P0 BRA `(.L_x_5024) ;  /* 0x00000000000c0947 */ /* 0x000fea0003800000 */
[----:B------:R-:W-:Y:S05]  /*2070*/  BRA `(.L_x_5025) ;  /* 0x0000000000107947 */ /* 0x000fea0003800000 */
.L_x_5023:
[----:B-----5:R-:W-:-:S05]  /*2080*/  HADD2.F32 R64, -RZ, R59.H1_H1 ;  /* 0x3000003bff407230 */ /* 0x020fca0000004100 */
[----:B------:R-:W-:-:S07]  /*2090*/  FADD.FTZ R135, R64, R135 ;  /* 0x0000008740877221 */ /* 0x000fce0000010000 */
.L_x_5024:
[----:B------:R-:W-:-:S04]  /*20a0*/  F2FP.F16.F32.PACK_AB R64, RZ, R135 ;  /* 0x00000087ff40723e */ /* 0x000fc800000000ff */
[----:B------:R-:W-:-:S07]  /*20b0*/  PRMT R63, R63, 0x5410, R64 ;  /* 0x000054103f3f7816 */ /* 0x000fce0000000040 */
.L_x_5025:
        /* <DEDUP_REMOVED lines=15> */
.L_x_5026:
[----:B-----5:R-:W-:-:S05]  /*21b0*/  HADD2.F32 R71, -RZ, R56.H0_H0 ;  /* 0x20000038ff477230 */ /* 0x020fca0000004100 */
[----:B------:R-:W-:-:S07]  /*21c0*/  FADD.FTZ R70, R71, R70 ;  /* 0x0000004647467221 */ /* 0x000fce0000010000 */
.L_x_5027:
[----:B------:R-:W-:-:S04]  /*21d0*/  F2FP.F16.F32.PACK_AB R71, RZ, R70 ;  /* 0x00000046ff47723e */ /* 0x000fc800000000ff */
[----:B------:R-:W-:-:S07]  /*21e0*/  PRMT R60, R71, 0x7610, R60 ;  /* 0x00007610473c7816 */ /* 0x000fce000000003c */
.L_x_5028:
[----:B------:R-:W-:-:S05]  /*21f0*/  HADD2.F32 R71, -RZ, R64.H1_H1 ;  /* 0x30000040ff477230 */ /* 0x000fca0000004100 */
[----:B------:R-:W-:Y:S01]  /*2200*/  FMUL.FTZ R136, R71, R74 ;  /* 0x0000004a47887220 */ /* 0x000fe20000410000 */
[----:B------:R-:W-:Y:S06]  /*2210*/  @P3 BRA `(.L_x_5029) ;  /* 0x0000000000083947 */ /* 0x000fec0003800000 */
[----:B------:R-:W-:Y:S05]  /*2220*/  @P0 BRA `(.L_x_5030) ;  /* 0x00000000000c0947 */ /* 0x000fea0003800000 */
[----:B------:R-:W-:Y:S05]  /*2230*/  BRA `(.L_x_5031) ;  /* 0x0000000000107947 */ /* 0x000fea0003800000 */
.L_x_5029:
[----:B-----5:R-:W-:-:S05]  /*2240*/  HADD2.F32 R71, -RZ, R56.H1_H1 ;  /* 0x30000038ff477230 */ /* 0x020fca0000004100 */
[----:B------:R-:W-:-:S07]  /*2250*/  FADD.FTZ R136, R71, R136 ;  /* 0x0000008847887221 */ /* 0x000fce0000010000 */
.L_x_5030:
[----:B------:R-:W-:-:S04]  /*2260*/  F2FP.F16.F32.PACK_AB R64, RZ, R136 ;  /* 0x00000088ff40723e */ /* 0x000fc800000000ff */
[----:B------:R-:W-:-:S07]  /*2270*/  PRMT R60, R60, 0x5410, R64 ;  /* 0x000054103c3c7816 */ /* 0x000fce0000000040 */
.L_x_5031:
[----:B------:R-:W-:-:S05]  /*2280*/  HADD2.F32 R71, -RZ, R65.H0_H0 ;  /* 0x20000041ff477230 */ /* 0x000fca0000004100 */
[----:B------:R-:W-:Y:S01]  /*2290*/  FMUL.FTZ R71, R71, R74 ;  /* 0x0000004a47477220 */ /* 0x000fe20000410000 */
[----:B------:R-:W-:Y:S06]  /*22a0*/  @P3 BRA `(.L_x_5032) ;  /* 0x0000000000083947 */ /* 0x000fec0003800000 */
[----:B------:R-:W-:Y:S05]  /*22b0*/  @P0 BRA `(.L_x_5033) ;  /* 0x00000000000c0947 */ /* 0x000fea0003800000 */
[----:B------:R-:W-:Y:S05]  /*22c0*/  BRA `(.L_x_5034) ;  /* 0x0000000000107947 */ /* 0x000fea0003800000 */
.L_x_5032:
[----:B-----5:R-:W-:-:S05]  /*22d0*/  HADD2.F32 R64, -RZ, R57.H0_H0 ;  /* 0x20000039ff407230 */ /* 0x020fca0000004100 */
[----:B------:R-:W-:-:S07]  /*22e0*/  FADD.FTZ R71, R64, R71 ;  /* 0x0000004740477221 */ /* 0x000fce0000010000 */
.L_x_5033:
[----:B------:R-:W-:-:S04]  /*22f0*/  F2FP.F16.F32.PACK_AB R64, RZ, R71 ;  /* 0x00000047ff40723e */ /* 0x000fc800000000ff */
[----:B------:R-:W-:-:S07]  /*2300*/  PRMT R61, R64, 0x7610, R61 ;  /* 0x00007610403d7816 */ /* 0x000fce000000003d */
.L_x_5034:
[----:B------:R-:W-:-:S05]  /*2310*/  HADD2.F32 R65, -RZ, R65.H1_H1 ;  /* 0x30000041ff417230 */ /* 0x000fca0000004100 */
[----:B------:R-:W-:Y:S01]  /*2320*/  FMUL.FTZ R137, R65, R74 ;  /* 0x0000004a41897220 */ /* 0x000fe20000410000 */
[----:B------:R-:W-:Y:S06]  /*2330*/  @P3 BRA `(.L_x_5035) ;  /* 0x0000000000083947 */ /* 0x000fec0003800000 */
[----:B------:R-:W-:Y:S05]  /*2340*/  @P0 BRA `(.L_x_5036) ;  /* 0x00000000000c0947 */ /* 0x000fea0003800000 */
[----:B------:R-:W-:Y:S05]  /*2350*/  BRA `(.L_x_5037) ;  /* 0x0000000000107947 */ /* 0x000fea0003800000 */
.L_x_5035:
[----:B-----5:R-:W-:-:S05]  /*2360*/  HADD2.F32 R64, -RZ, R57.H1_H1 ;  /* 0x30000039ff407230 */ /* 0x020fca0000004100 */
[----:B------:R-:W-:-:S07]  /*2370*/  FADD.FTZ R137, R64, R137 ;  /* 0x0000008940897221 */ /* 0x000fce0000010000 */
.L_x_5036:
[----:B------:R-:W-:-:S04]  /*2380*/  F2FP.F16.F32.PACK_AB R64, RZ, R137 ;  /* 0x00000089ff40723e */ /* 0x000fc800000000ff */
[----:B------:R-:W-:-:S07]  /*2390*/  PRMT R61, R61, 0x5410, R64 ;  /* 0x000054103d3d7816 */ /* 0x000fce0000000040 */
.L_x_5037:
[----:B------:R-:W-:-:S05]  /*23a0*/  HADD2.F32 R65, -RZ, R66.H0_H0 ;  /* 0x20000042ff417230 */ /* 0x000fca0000004100 */
[----:B------:R-:W-:Y:S01]  /*23b0*/  FMUL.FTZ R138, R65, R74 ;  /* 0x0000004a418a7220 */ /* 0x000fe20000410000 */
[----:B------:R-:W-:Y:S06]  /*23c0*/  @P3 BRA `(.L_x_5038) ;  /* 0x0000000000083947 */ /* 0x000fec0003800000 */
[----:B------:R-:W-:Y:S05]  /*23d0*/  @P0 BRA `(.L_x_5039) ;  /* 0x00000000000c0947 */ /* 0x000fea0003800000 */
[----:B------:R-:W-:Y:S05]  /*23e0*/  BRA `(.L_x_5040) ;  /* 0x0000000000107947 */ /* 0x000fea0003800000 */
.L_x_5038:
[----:B-----5:R-:W-:-:S05]  /*23f0*/  HADD2.F32 R65, -RZ, R58.H0_H0 ;  /* 0x2000003aff417230 */ /* 0x020fca0000004100 */
[----:B------:R-:W-:-:S07]  /*2400*/  FADD.FTZ R138, R65, R138 ;  /* 0x0000008a418a7221 */ /* 0x000fce0000010000 */
.L_x_5039:
[----:B------:R-:W-:-:S04]  /*2410*/  F2FP.F16.F32.PACK_AB R64, RZ, R138 ;  /* 0x0000008aff40723e */ /* 0x000fc800000000ff */
[----:B------:R-:W-:-:S07]  /*2420*/  PRMT R62, R64, 0x7610, R62 ;  /* 0x00007610403e7816 */ /* 0x000fce000000003e */
.L_x_5040:
[----:B------:R-:W-:-:S05]  /*2430*/  HADD2.F32 R65, -RZ, R66.H1_H1 ;  /* 0x30000042ff417230 */ /* 0x000fca0000004100 */
[----:B------:R-:W-:Y:S01]  /*2440*/  FMUL.FTZ R66, R65, R74 ;  /* 0x0000004a41427220 */ /* 0x000fe20000410000 */
[----:B------:R-:W-:Y:S06]  /*2450*/  @P3 BRA `(.L_x_5041) ;  /* 0x0000000000083947 */ /* 0x000fec0003800000 */
[----:B------:R-:W-:Y:S05]  /*2460*/  @P0 BRA `(.L_x_5042) ;  /* 0x00000000000c0947 */ /* 0x000fea0003800000 */
[----:B------:R-:W-:Y:S05]  /*2470*/  BRA `(.L_x_5043) ;  /* 0x0000000000107947 */ /* 0x000fea0003800000 */
.L_x_5041:
[----:B-----5:R-:W-:-:S05]  /*2480*/  HADD2.F32 R65, -RZ, R58.H1_H1 ;  /* 0x3000003aff417230 */ /* 0x020fca0000004100 */
[----:B------:R-:W-:-:S07]  /*2490*/  FADD.FTZ R66, R65, R66 ;  /* 0x0000004241427221 */ /* 0x000fce0000010000 */
.L_x_5042:
[----:B------:R-:W-:-:S04]  /*24a0*/  F2FP.F16.F32.PACK_AB R64, RZ, R66 ;  /* 0x00000042ff40723e */ /* 0x000fc800000000ff */
[----:B------:R-:W-:-:S07]  /*24b0*/  PRMT R62, R62, 0x5410, R64 ;  /* 0x000054103e3e7816 */ /* 0x000fce0000000040 */
.L_x_5043:
[----:B------:R-:W-:-:S05]  /*24c0*/  HADD2.F32 R139, -RZ, R67.H0_H0 ;  /* 0x20000043ff8b7230 */ /* 0x000fca0000004100 */
[----:B------:R-:W-:Y:S01]  /*24d0*/  FMUL.FTZ R139, R139, R74 ;  /* 0x0000004a8b8b7220 */ /* 0x000fe20000410000 */
[----:B------:R-:W-:Y:S06]  /*24e0*/  @P3 BRA `(.L_x_5044) ;  /* 0x0000000000083947 */ /* 0x000fec0003800000 */
[----:B------:R-:W-:Y:S05]  /*24f0*/  @P0 BRA `(.L_x_5045) ;  /* 0x00000000000c0947 */ /* 0x000fea0003800000 */
[----:B------:R-:W-:Y:S05]  /*2500*/  BRA `(.L_x_5046) ;  /* 0x0000000000107947 */ /* 0x000fea0003800000 */
.L_x_5044:
[----:B-----5:R-:W-:-:S05]  /*2510*/  HADD2.F32 R64, -RZ, R59.H0_H0 ;  /* 0x2000003bff407230 */ /* 0x020fca0000004100 */
[----:B------:R-:W-:-:S07]  /*2520*/  FADD.FTZ R139, R64, R139 ;  /* 0x0000008b408b7221 */ /* 0x000fce0000010000 */
.L_x_5045:
[----:B------:R-:W-:-:S04]  /*2530*/  F2FP.F16.F32.PACK_AB R64, RZ, R139 ;  /* 0x0000008bff40723e */ /* 0x000fc800000000ff */
[----:B------:R-:W-:-:S07]  /*2540*/  PRMT R63, R64, 0x7610, R63 ;  /* 0x00007610403f7816 */ /* 0x000fce000000003f */
.L_x_5046:
[----:B------:R-:W-:-:S05]  /*2550*/  HADD2.F32 R67, -RZ, R67.H1_H1 ;  /* 0x30000043ff437230 */ /* 0x000fca0000004100 */
[----:B------:R-:W-:Y:S01]  /*2560*/  FMUL.FTZ R74, R67, R74 ;  /* 0x0000004a434a7220 */ /* 0x000fe20000410000 */
[----:B------:R-:W-:Y:S06]  /*2570*/  @P3 BRA `(.L_x_5047) ;  /* 0x0000000000083947 */ /* 0x000fec0003800000 */
[----:B------:R-:W-:Y:S05]  /*2580*/  @P0 BRA `(.L_x_5048) ;  /* 0x00000000000c0947 */ /* 0x000fea0003800000 */
[----:B------:R-:W-:Y:S05]  /*2590*/  BRA `(.L_x_5049) ;  /* 0x0000000000107947 */ /* 0x000fea0003800000 */
.L_x_5047:
[----:B-----5:R-:W-:-:S05]  /*25a0*/  HADD2.F32 R65, -RZ, R59.H1_H1 ;  /* 0x3000003bff417230 */ /* 0x020fca0000004100 */
[----:B------:R-:W-:-:S07]  /*25b0*/  FADD.FTZ R74, R65, R74 ;  /* 0x0000004a414a7221 */ /* 0x000fce0000010000 */
.L_x_5048:
[----:B------:R-:W-:-:S04]  /*25c0*/  F2FP.F16.F32.PACK_AB R64, RZ, R74 ;  /* 0x0000004aff40723e */ /* 0x000fc800000000ff */
[----:B------:R-:W-:-:S07]  /*25d0*/  PRMT R63, R63, 0x5410, R64 ;  /* 0x000054103f3f7816 */ /* 0x000fce0000000040 */
.L_x_5049:
[----:B------:R-:W-:Y:S01]  /*25e0*/  FADD.FTZ R64, RZ, R68 ;  /* 0x00000044ff407221 */ /* 0x000fe20000010000 */
[----:B------:R-:W-:-:S03]  /*25f0*/  UMOV UR12, 0xffffffff ;  /* 0xffffffff000c7882 */ /* 0x000fc60000000000 */
        /* <DEDUP_REMOVED lines=33> */
[----:B------:R-:W-:Y:S02]  /*2810*/  FADD.FTZ R67, R64, R129 ;  /* 0x0000008140437221 */ /* 0x000fe40000010000 */
[----:B------:R-:W0:Y:S02]  /*2820*/  @P0 LDC.64 R64, c[0x0][0x238] ;  /* 0x00008e00ff400b82 */ /* 0x000e240000000a00 */
        /* <DEDUP_REMOVED lines=9> */
[----:B------:R-:W-:Y:S01]  /*28c0*/  FADD.FTZ R140, R140, R71 ;  /* 0x000000478c8c7221 */ /* 0x000fe20000010000 */
[----:B------:R-:W-:Y:S01]  /*28d0*/  ISETP.NE.AND P2, PT, R73, RZ, PT ;  /* 0x000000ff4900720c */ /* 0x000fe20003f45270 */
[----:B------:R0:W-:Y:S02]  /*28e0*/  @P0 STG.E.128 desc[UR4][R64.64], R60 ;  /* 0x0000003c40000986 */ /* 0x0001e4000c101d04 */
[----:B------:R-:W-:-:S04]  /*28f0*/  FADD.FTZ R67, R140, R137 ;  /* 0x000000898c437221 */ /* 0x000fc80000010000 */
        /* <DEDUP_REMOVED lines=122> */
.L_x_5063:
[C---:B------:R-:W-:Y:S01]  /*30a0*/  FMUL.FTZ R64, R73.reuse, R73 ;  /* 0x0000004949407220 */ /* 0x040fe20000410000 */
[----:B01----:R-:W-:Y:S01]  /*30b0*/  FADD.FTZ R142, R142, R143 ;  /* 0x0000008f8e8e7221 */ /* 0x003fe20000010000 */
[----:B------:R-:W-:Y:S01]  /*30c0*/  FSEL R67, R73, RZ, !P4 ;  /* 0x000000ff49437208 */ /* 0x000fe20006000000 */
[--C-:B------:R-:W-:Y:S02]  /*30d0*/  HADD2.F32 R140, -RZ, R35.reuse.H0_H0 ;  /* 0x20000023ff8c7230 */ /* 0x100fe40000004100 */
[----:B------:R-:W-:Y:S01]  /*30e0*/  FSEL R141, R64, RZ, P4 ;  /* 0x000000ff408d7208 */ /* 0x000fe20002000000 */
[----:B------:R-:W-:Y:S01]  /*30f0*/  FFMA.FTZ R64, R142, R65, UR7 ;  /* 0x000000078e407e23 */ /* 0x000fe20008010041 */
[C---:B------:R-:W-:Y:S01]  /*3100*/  FADD.FTZ R80, -R67.reuse, R80 ;  /* 0x0000005043507221 */ /* 0x040fe20000010100 */
[C---:B------:R-:W-:Y:S01]  /*3110*/  FADD.FTZ R83, -R67.reuse, R83 ;  /* 0x0000005343537221 */ /* 0x040fe20000010100 */
[----:B------:R-:W-:Y:S02]  /*3120*/  HADD2.F32 R65, -RZ, R35.H1_H1 ;  /* 0x30000023ff417230 */ /* 0x000fe40000004100 */
[----:B------:R-:W-:Y:S01]  /*3130*/  FADD.FTZ R64, R64, R141 ;  /* 0x0000008d40407221 */ /* 0x000fe20000010000 */
[C---:B------:R-:W-:Y:S01]  /*3140*/  FADD.FTZ R68, -R67.reuse, R68 ;  /* 0x0000004443447221 */ /* 0x040fe20000010100 */
[C---:B------:R-:W-:Y:S01]  /*3150*/  FADD.FTZ R77, -R67.reuse, R77 ;  /* 0x0000004d434d7221 */ /* 0x040fe20000010100 */
[C---:B------:R-:W-:Y:S01]  /*3160*/  FADD.FTZ R75, -R67.reuse, R75 ;  /* 0x0000004b434b7221 */ /* 0x040fe20000010100 */
[----:B------:R-:W0:Y:S01]  /*3170*/  MUFU.RSQ R141, R64 ;  /* 0x00000040008d7308 */ /* 0x000e220000001400 */
        /* <DEDUP_REMOVED lines=16> */
[C---:B0-----:R-:W-:Y:S01]  /*3280*/  FMUL.FTZ R158, R141.reuse, R80 ;  /* 0x000000508d9e7220 */ /* 0x041fe20000410000 */
[----:B------:R-:W-:Y:S01]  /*3290*/  FMUL.FTZ R83, R141, R83 ;  /* 0x000000538d537220 */ /* 0x000fe20000410000 */
        /* <DEDUP_REMOVED lines=27> */
[----:B------:R-:W-:Y:S01]  /*3450*/  FFMA.FTZ R67, R158, R140, R7 ;  /* 0x0000008c9e437223 */ /* 0x000fe20000010007 */
[----:B------:R-:W-:Y:S01]  /*3460*/  FFMA.FTZ R140, R83, R65, R8 ;  /* 0x00000041538c7223 */ /* 0x000fe20000010008 */
[----:B------:R-:W-:-:S02]  /*3470*/  HADD2.F32 R83, -RZ, R34.H1_H1 ;  /* 0x30000022ff537230 */ /* 0x000fc40000004100 */
[C---:B------:R-:W-:Y:S01]  /*3480*/  FMUL.FTZ R71, R141.reuse, R81 ;  /* 0x000000518d477220 */ /* 0x040fe20000410000 */
[--C-:B------:R-:W-:Y:S02]  /*3490*/  HADD2.F32 R65, -RZ, R33.reuse.H0_H0 ;  /* 0x20000021ff417230 */ /* 0x100fe40000004100 */
[C---:B------:R-:W-:Y:S01]  /*34a0*/  FMUL.FTZ R158, R141.reuse, R75 ;  /* 0x0000004b8d9e7220 */ /* 0x040fe20000410000 */
[----:B------:R-:W-:Y:S02]  /*34b0*/  HADD2.F32 R74, -RZ, R33.H1_H1 ;  /* 0x30000021ff4a7230 */ /* 0x000fe40000004100 */
[C---:B------:R-:W-:Y:S01]  /*34c0*/  FMUL.FTZ R79, R141.reuse, R79 ;  /* 0x0000004f8d4f7220 */ /* 0x040fe20000410000 */
[----:B------:R-:W-:Y:S02]  /*34d0*/  HADD2.F32 R160, -RZ, R34.H0_H0 ;  /* 0x20000022ffa07230 */ /* 0x000fe40000004100 */
[----:B------:R-:W-:Y:S01]  /*34e0*/  FMUL.FTZ R78, R141, R78 ;  /* 0x0000004e8d4e7220 */ /* 0x000fe20000410000 */
[----:B------:R-:W-:Y:S01]  /*34f0*/  FFMA.FTZ R71, R71, R83, R6 ;  /* 0x0000005347477223 */ /* 0x000fe20000010006 */
[----:B------:R-:W-:Y:S01]  /*3500*/  FFMA.FTZ R158, R158, R65, R3 ;  /* 0x000000419e9e7223 */ /* 0x000fe20000010003 */
[----:B------:R-:W-:Y:S01]  /*3510*/  FFMA.FTZ R65, R79, R74, R4 ;  /* 0x0000004a4f417223 */ /* 0x000fe20000010004 */
[----:B------:R-:W-:-:S02]  /*3520*/  HADD2.F32 R83, -RZ, R32.H1_H1 ;  /* 0x30000020ff537230 */ /* 0x000fc40000004100 */
[----:B------:R-:W-:Y:S01]  /*3530*/  FFMA.FTZ R160, R78, R160, R5 ;  /* 0x000000a04ea07223 */ /* 0x000fe20000010005 */
[----:B------:R-:W-:Y:S02]  /*3540*/  HADD2.F32 R162, -RZ, R32.H0_H0 ;  /* 0x20000020ffa27230 */ /* 0x000fe40000004100 */
[C---:B------:R-:W-:Y:S01]  /*3550*/  FMUL.FTZ R75, R141.reuse, R68 ;  /* 0x000000448d4b7220 */ /* 0x040fe20000410000 */
[--C-:B------:R-:W-:Y:S02]  /*3560*/  HADD2.F32 R74, -RZ, R39.reuse.H0_H0 ;  /* 0x20000027ff4a7230 */ /* 0x100fe40000004100 */
[C---:B------:R-:W-:Y:S01]  /*3570*/  FMUL.FTZ R77, R141.reuse, R77 ;  /* 0x0000004d8d4d7220 */ /* 0x040fe20000410000 */
[----:B------:R-:W-:Y:S02]  /*3580*/  HADD2.F32 R78, -RZ, R39.H1_H1 ;  /* 0x30000027ff4e7230 */ /* 0x000fe40000004100 */
[C---:B------:R-:W-:Y:S01]  /*3590*/  FMUL.FTZ R68, R141.reuse, R109 ;  /* 0x0000006d8d447220 */ /* 0x040fe20000410000 */
[----:B------:R-:W-:Y:S01]  /*35a0*/  FMUL.FTZ R111, R141, R111 ;  /* 0x0000006f8d6f7220 */ /* 0x000fe20000410000 */
[----:B------:R-:W-:Y:S01]  /*35b0*/  FFMA.FTZ R83, R77, R83, R2 ;  /* 0x000000534d537223 */ /* 0x000fe20000010002 */
[----:B------:R-:W-:Y:S01]  /*35c0*/  FFMA.FTZ R162, R75, R162, R0 ;  /* 0x000000a24ba27223 */ /* 0x000fe20000010000 */
[----:B------:R-:W-:Y:S01]  /*35d0*/  FFMA.FTZ R77, R68, R74, R15 ;  /* 0x0000004a444d7223 */ /* 0x000fe2000001000f */
[----:B------:R-:W-:Y:S01]  /*35e0*/  FFMA.FTZ R68, R111, R78, R16 ;  /* 0x0000004e6f447223 */ /* 0x000fe20000010010 */
[----:B------:R-:W-:-:S02]  /*35f0*/  HADD2.F32 R79, -RZ, R38.H0_H0 ;  /* 0x20000026ff4f7230 */ /* 0x000fc40000004100 */
        /* <DEDUP_REMOVED lines=8> */
[----:B------:R-:W-:-:S02]  /*3680*/  HADD2.F32 R111, -RZ, R36.H0_H0 ;  /* 0x20000024ff6f7230 */ /* 0x000fc40000004100 */
[----:B------:R-:W-:Y:S01]  /*3690*/  FFMA.FTZ R105, R105, R78, R12 ;  /* 0x0000004e69697223 */ /* 0x000fe2000001000c */
[----:B------:R-:W-:Y:S02]  /*36a0*/  HADD2.F32 R74, -RZ, R36.H1_H1 ;  /* 0x30000024ff4a7230 */ /* 0x000fe40000004100 */
[C---:B------:R-:W-:Y:S01]  /*36b0*/  FMUL.FTZ R82, R141.reuse, R82 ;  /* 0x000000528d527220 */ /* 0x040fe20000410000 */
[----:B------:R-:W-:Y:S02]  /*36c0*/  HADD2.F32 R79, -RZ, R43.H0_H0 ;  /* 0x2000002bff4f7230 */ /* 0x000fe40000004100 */
[C---:B------:R-:W-:Y:S01]  /*36d0*/  FMUL.FTZ R75, R141.reuse, R106 ;  /* 0x0000006a8d4b7220 */ /* 0x040fe20000410000 */
[C---:B------:R-:W-:Y:S01]  /*36e0*/  FMUL.FTZ R78, R141.reuse, R117 ;  /* 0x000000758d4e7220 */ /* 0x040fe20000410000 */
[----:B------:R-:W-:Y:S01]  /*36f0*/  FFMA.FTZ R111, R82, R111, R9 ;  /* 0x0000006f526f7223 */ /* 0x000fe20000010009 */
[----:B------:R-:W-:Y:S01]  /*3700*/  FMUL.FTZ R116, R141, R116 ;  /* 0x000000748d747220 */ /* 0x000fe20000410000 */
        /* <DEDUP_REMOVED lines=8> */
[----:B------:R-:W-:Y:S02]  /*3790*/  HADD2.F32 R81, -RZ, R38.H1_H1 ;  /* 0x30000026ff517230 */ /* 0x000fe40000004100 */
[----:B------:R-:W-:Y:S01]  /*37a0*/  FMUL.FTZ R117, R141, R118 ;  /* 0x000000768d757220 */ /* 0x000fe20000410000 */
[----:B------:R-:W-:Y:S01]  /*37b0*/  FFMA.FTZ R116, R116, R78, R21 ;  /* 0x0000004e74747223 */ /* 0x000fe20000010015 */
[----:B------:R-:W-:Y:S01]  /*37c0*/  FFMA.FTZ R114, R114, R74, R19 ;  /* 0x0000004a72727223 */ /* 0x000fe20000010013 */
[----:B------:R-:W-:-:S02]  /*37d0*/  HADD2.F32 R118, -RZ, R40.H0_H0 ;  /* 0x20000028ff767230 */ /* 0x000fc40000004100 */
[----:B------:R-:W-:Y:S01]  /*37e0*/  FFMA.FTZ R115, R115, R75, R20 ;  /* 0x0000004b73737223 */ /* 0x000fe20000010014 */
[----:B------:R-:W-:Y:S02]  /*37f0*/  HADD2.F32 R119, -RZ, R40.H1_H1 ;  /* 0x30000028ff777230 */ /* 0x000fe40000004100 */
[C---:B------:R-:W-:Y:S01]  /*3800*/  FMUL.FTZ R112, R141.reuse, R112 ;  /* 0x000000708d707220 */ /* 0x040fe20000410000 */
[----:B------:R-:W-:Y:S02]  /*3810*/  HADD2.F32 R79, -RZ, R42.H1_H1 ;  /* 0x3000002aff4f7230 */ /* 0x000fe40000004100 */
[C---:B------:R-:W-:Y:S01]  /*3820*/  FMUL.FTZ R113, R141.reuse, R113 ;  /* 0x000000718d717220 */ /* 0x040fe20000410000 */
[--C-:B------:R-:W-:Y:S02]  /*3830*/  HADD2.F32 R74, -RZ, R47.reuse.H0_H0 ;  /* 0x2000002fff4a7230 */ /* 0x100fe40000004100 */
[----:B------:R-:W-:Y:S01]  /*3840*/  FMUL.FTZ R142, R141, R142 ;  /* 0x0000008e8d8e7220 */ /* 0x000fe20000410000 */
[----:B------:R-:W-:-:S02]  /*3850*/  HADD2.F32 R78, -RZ, R47.H1_H1 ;  /* 0x3000002fff4e7230 */ /* 0x000fc40000004100 */
[----:B------:R-:W-:Y:S01]  /*3860*/  FMUL.FTZ R75, R141, R144 ;  /* 0x000000908d4b7220 */ /* 0x000fe20000410000 */
[----:B------:R-:W-:Y:S01]  /*3870*/  FFMA.FTZ R107, R107, R81, R14 ;  /* 0x000000516b6b7223 */ /* 0x000fe2000001000e */
[----:B------:R-:W-:Y:S02]  /*3880*/  HADD2.F32 R81, -RZ, R43.H1_H1 ;  /* 0x3000002bff517230 */ /* 0x000fe40000004100 */
[----:B------:R-:W-:Y:S01]  /*3890*/  FFMA.FTZ R118, R112, R118, R17 ;  /* 0x0000007670767223 */ /* 0x000fe20000010011 */
[----:B------:R-:W-:Y:S01]  /*38a0*/  FFMA.FTZ R119, R113, R119, R18 ;  /* 0x0000007771777223 */ /* 0x000fe20000010012 */
[----:B------:R-:W-:Y:S01]  /*38b0*/  FFMA.FTZ R117, R117, R79, R22 ;  /* 0x0000004f75757223 */ /* 0x000fe20000010016 */
[----:B------:R-:W-:Y:S01]  /*38c0*/  FFMA.FTZ R112, R142, R74, R31 ;  /* 0x0000004a8e707223 */ /* 0x000fe2000001001f */
[----:B------:R-:W-:Y:S01]  /*38d0*/  FFMA.FTZ R113, R75, R78, R84 ;  /* 0x0000004e4b717223 */ /* 0x000fe20000010054 */
[----:B------:R-:W-:Y:S02]  /*38e0*/  HADD2.F32 R79, -RZ, R46.H0_H0 ;  /* 0x2000002eff4f7230 */ /* 0x000fe40000004100 */
[----:B------:R-:W-:Y:S01]  /*38f0*/  FMUL.FTZ R78, R141, R124 ;  /* 0x0000007c8d4e7220 */ /* 0x000fe20000410000 */
[----:B------:R-:W-:-:S02]  /*3900*/  HADD2.F32 R74, -RZ, R45.H0_H0 ;  /* 0x2000002dff4a7230 */ /* 0x000fc40000004100 */
[----:B------:R-:W-:Y:S01]  /*3910*/  FMUL.FTZ R124, R141, R121 ;  /* 0x000000798d7c7220 */ /* 0x000fe20000410000 */
[----:B------:R-:W-:Y:S02]  /*3920*/  HADD2.F32 R75, -RZ, R45.H1_H1 ;  /* 0x3000002dff4b7230 */ /* 0x000fe40000004100 */
[----:B------:R-:W-:Y:S01]  /*3930*/  FFMA.FTZ R109, R109, R81, R24 ;  /* 0x000000516d6d7223 */ /* 0x000fe20000010018 */
        /* <DEDUP_REMOVED lines=8> */
[----:B------:R-:W-:Y:S01]  /*39c0*/  FMUL.FTZ R120, R141, R120 ;  /* 0x000000788d787220 */ /* 0x000fe20000410000 */
[--C-:B------:R-:W-:Y:S02]  /*39d0*/  HADD2.F32 R79, -RZ, R51.reuse.H1_H1 ;  /* 0x30000033ff4f7230 */ /* 0x100fe40000004100 */
[----:B------:R-:W-:Y:S01]  /*39e0*/  FFMA.FTZ R123, R81, R125, R30 ;  /* 0x0000007d517b7223 */ /* 0x000fe2000001001e */
[----:B------:R-:W-:Y:S02]  /*39f0*/  HADD2.F32 R78, -RZ, R51.H0_H0 ;  /* 0x20000033ff4e7230 */ /* 0x000fe40000004100 */
[C---:B------:R-:W-:Y:S01]  /*3a00*/  FMUL.FTZ R75, R141.reuse, R122 ;  /* 0x0000007a8d4b7220 */ /* 0x040fe20000410000 */
        /* <DEDUP_REMOVED lines=17> */
[----:B------:R-:W0:Y:S01]  /*3b20*/  @!P2 LDC.64 R74, c[0x0][0x250] ;  /* 0x00009400ff4aab82 */ /* 0x000e220000000a00 */
[C---:B------:R-:W-:Y:S01]  /*3b30*/  FMUL.FTZ R128, R141.reuse, R128 ;  /* 0x000000808d807220 */ /* 0x040fe20000410000 */
[C---:B------:R-:W-:Y:S01]  /*3b40*/  FMUL.FTZ R133, R141.reuse, R130 ;  /* 0x000000828d857220 */ /* 0x040fe20000410000 */
[C---:B------:R-:W-:Y:S01]  /*3b50*/  FMUL.FTZ R137, R141.reuse, R80 ;  /* 0x000000508d897220 */ /* 0x040fe20000410000 */
[----:B------:R-:W-:Y:S02]  /*3b60*/  HADD2.F32 R139, -RZ, R55.H0_H0 ;  /* 0x20000037ff8b7230 */ /* 0x000fe40000004100 */
[----:B------:R-:W-:Y:S01]  /*3b70*/  FFMA.FTZ R130, R128, R81, R85 ;  /* 0x0000005180827223 */ /* 0x000fe20000010055 */
[----:B------:R-:W-:Y:S02]  /*3b80*/  HADD2.F32 R131, -RZ, R50.H1_H1 ;  /* 0x30000032ff837230 */ /* 0x000fe40000004100 */
[----:B------:R-:W-:Y:S01]  /*3b90*/  FMUL.FTZ R66, R141, R66 ;  /* 0x000000428d427220 */ /* 0x000fe20000410000 */
[----:B------:R-:W1:Y:S01]  /*3ba0*/  @!P2 LDC.64 R78, c[0x0][0x258] ;  /* 0x00009600ff4eab82 */ /* 0x000e620000000a00 */
[----:B------:R-:W-:-:S02]  /*3bb0*/  HADD2.F32 R135, -RZ, R48.H1_H1 ;  /* 0x30000030ff877230 */ /* 0x000fc40000004100 */
[----:B------:R-:W-:Y:S01]  /*3bc0*/  FFMA.FTZ R128, R137, R139, R98 ;  /* 0x0000008b89807223 */ /* 0x000fe20000010062 */
[--C-:B------:R-:W-:Y:S02]  /*3bd0*/  HADD2.F32 R143, -RZ, R54.reuse.H0_H0 ;  /* 0x20000036ff8f7230 */ /* 0x100fe40000004100 */
[----:B------:R-:W-:Y:S01]  /*3be0*/  FMUL.FTZ R137, R141, R138 ;  /* 0x0000008a8d897220 */ /* 0x000fe20000410000 */
[----:B------:R-:W-:Y:S02]  /*3bf0*/  HADD2.F32 R144, -RZ, R54.H1_H1 ;  /* 0x30000036ff907230 */ /* 0x000fe40000004100 */
[----:B------:R-:W-:Y:S01]  /*3c00*/  FFMA.FTZ R131, R142, R131, R91 ;  /* 0x000000838e837223 */ /* 0x000fe2000001005b */
[----:B------:R-:W-:Y:S01]  /*3c10*/  FFMA.FTZ R133, R133, R135, R86 ;  /* 0x0000008785857223 */ /* 0x000fe20000010056 */
[----:B------:R-:W2:Y:S01]  /*3c20*/  LDC.64 R80, c[0x0][0x2b8] ;  /* 0x0000ae00ff507b82 */ /* 0x000ea20000000a00 */
[----:B------:R-:W-:Y:S02]  /*3c30*/  HADD2.F32 R142, -RZ, R53.H0_H0 ;  /* 0x20000035ff8e7230 */ /* 0x000fe40000004100 */
[----:B------:R-:W-:Y:S01]  /*3c40*/  FMUL.FTZ R135, R141, R64 ;  /* 0x000000408d877220 */ /* 0x000fe20000410000 */
[----:B------:R-:W-:Y:S01]  /*3c50*/  FFMA.FTZ R137, R137, R143, R96 ;  /* 0x0000008f89897223 */ /* 0x000fe20000010060 */
[----:B------:R-:W-:Y:S01]  /*3c60*/  FFMA.FTZ R138, R66, R144, R99 ;  /* 0x00000090428a7223 */ /* 0x000fe20000010063 */
[----:B------:R-:W-:-:S02]  /*3c70*/  HADD2.F32 R64, -RZ, R52.H0_H0 ;  /* 0x20000034ff407230 */ /* 0x000fc40000004100 */
[C---:B------:R-:W-:Y:S01]  /*3c80*/  FMUL.FTZ R143, R141.reuse, R70 ;  /* 0x000000468d8f7220 */ /* 0x040fe20000410000 */
[----:B------:R-:W-:Y:S02]  /*3c90*/  HADD2.F32 R144, -RZ, R52.H1_H1 ;  /* 0x30000034ff907230 */ /* 0x000fe40000004100 */
[----:B------:R-:W-:Y:S01]  /*3ca0*/  FMUL.FTZ R66, R141, R136 ;  /* 0x000000888d427220 */ /* 0x000fe20000410000 */
[----:B------:R-:W-:Y:S01]  /*3cb0*/  FFMA.FTZ R135, R135, R142, R94 ;  /* 0x0000008e87877223 */ /* 0x000fe2000001005e */
[----:B------:R-:W-:Y:S02]  /*3cc0*/  HADD2.F32 R145, -RZ, R53.H1_H1 ;  /* 0x30000035ff917230 */ /* 0x000fe40000004100 */
[----:B------:R-:W-:Y:S01]  /*3cd0*/  FMUL.FTZ R142, R141, R154 ;  /* 0x0000009a8d8e7220 */ /* 0x000fe20000410000 */
[----:B0-----:R-:W-:-:S04]  /*3ce0*/  @!P2 IMAD.WIDE R74, R100, 0x4, R74 ;  /* 0x00000004644aa825 */ /* 0x001fc800078e024a */
[----:B------:R-:W-:Y:S01]  /*3cf0*/  FFMA.FTZ R136, R143, R64, R92 ;  /* 0x000000408f887223 */ /* 0x000fe2000001005c */
[----:B------:R-:W-:Y:S01]  /*3d00*/  FFMA.FTZ R143, R66, R144, R95 ;  /* 0x00000090428f7223 */ /* 0x000fe2000001005f */
[----:B------:R-:W-:Y:S01]  /*3d10*/  F2FP.F16.F32.PACK_AB R66, R71, R160 ;  /* 0x000000a04742723e */ /* 0x000fe200000000ff */
[----:B-1----:R-:W-:Y:S01]  /*3d20*/  @!P2 IMAD.WIDE R78, R100, 0x4, R78 ;  /* 0x00000004644ea825 */ /* 0x002fe200078e024e */
[----:B------:R-:W-:-:S03]  /*3d30*/  F2FP.F16.F32.PACK_AB R71, R68, R77 ;  /* 0x0000004d4447723e */ /* 0x000fc600000000ff */
[----:B------:R-:W-:Y:S01]  /*3d40*/  FFMA.FTZ R142, R142, R145, R97 ;  /* 0x000000918e8e7223 */ /* 0x000fe20000010061 */
[----:B------:R-:W-:Y:S01]  /*3d50*/  F2FP.F16.F32.PACK_AB R70, R107, R110 ;  /* 0x0000006e6b46723e */ /* 0x000fe200000000ff */
[----:B------:R0:W-:Y:S01]  /*3d60*/  @!P2 STG.E desc[UR4][R74.64], R73 ;  /* 0x000000494a00a986 */ /* 0x0001e2000c101904 */
[----:B------:R-:W-:Y:S01]  /*3d70*/  F2FP.F16.F32.PACK_AB R68, R106, R111 ;  /* 0x0000006f6a44723e */ /* 0x000fe200000000ff */
[----:B------:R-:W-:Y:S01]  /*3d80*/  HADD2.F32 R139, -RZ, R55.H1_H1 ;  /* 0x30000037ff8b7230 */ /* 0x000fe20000004100 */
[----:B------:R-:W1:Y:S01]  /*3d90*/  LDC.64 R106, c[0x0][0x210] ;  /* 0x00008400ff6a7b82 */ /* 0x000e620000000a00 */
[----:B--2---:R-:W-:Y:S01]  /*3da0*/  IMAD.WIDE.U32 R144, R69, 0x10, R80 ;  /* 0x0000001045907825 */ /* 0x004fe200078e0050 */
[----:B------:R2:W-:Y:S01]  /*3db0*/  @!P2 STG.E desc[UR4][R78.64], R141 ;  /* 0x0000008d4e00a986 */ /* 0x0005e2000c101904 */
[----:B------:R-:W-:Y:S02]  /*3dc0*/  F2FP.F16.F32.PACK_AB R69, R105, R108 ;  /* 0x0000006c6945723e */ /* 0x000fe400000000ff */
[----:B------:R-:W-:Y:S01]  /*3dd0*/  FMUL.FTZ R156, R141, R156 ;  /* 0x0000009c8d9c7220 */ /* 0x000fe20000410000 */
[----:B------:R-:W-:-:S02]  /*3de0*/  LEA R108, P2, R72, UR8, 0x4 ;  /* 0x00000008486c7c11 */ /* 0x000fc4000f8420ff */
[----:B------:R-:W-:Y:S01]  /*3df0*/  LEA R110, P3, R76, UR8, 0x4 ;  /* 0x000000084c6e7c11 */ /* 0x000fe2000f8620ff */
[----:B------:R-:W-:Y:S01]  /*3e00*/  FFMA.FTZ R139, R156, R139, R101 ;  /* 0x0000008b9c8b7223 */ /* 0x000fe20000010065 */
[----:B------:R-:W-:Y:S02]  /*3e10*/  F2FP.F16.F32.PACK_AB R67, R140, R67 ;  /* 0x000000438c43723e */ /* 0x000fe400000000ff */
[----:B------:R-:W-:Y:S02]  /*3e20*/  F2FP.F16.F32.PACK_AB R65, R65, R158 ;  /* 0x0000009e4141723e */ /* 0x000fe400000000ff */
[----:B------:R-:W-:Y:S02]  /*3e30*/  F2FP.F16.F32.PACK_AB R64, R83, R162 ;  /* 0x000000a25340723e */ /* 0x000fe400000000ff */
[----:B0-----:R-:W-:Y:S02]  /*3e40*/  F2FP.F16.F32.PACK_AB R75, R109, R82 ;  /* 0x000000526d4b723e */ /* 0x001fe400000000ff */
[----:B------:R-:W-:Y:S01]  /*3e50*/  LEA.HI.X R109, R72, UR9, RZ, 0x4, P2 ;  /* 0x00000009486d7c11 */ /* 0x000fe200090f24ff */
[----:B------:R-:W-:Y:S01]  /*3e60*/  STG.E.128 desc[UR4][R144.64], R64 ;  /* 0x0000004090007986 */ /* 0x000fe2000c101d04 */
[----:B------:R-:W-:-:S02]  /*3e70*/  F2FP.F16.F32.PACK_AB R74, R117, R116 ;  /* 0x00000074754a723e */ /* 0x000fc400000000ff */
[----:B------:R-:W-:Y:S01]  /*3e80*/  F2FP.F16.F32.PACK_AB R73, R115, R114 ;  /* 0x000000727349723e */ /* 0x000fe200000000ff */
[----:B------:R0:W-:Y:S01]  /*3e90*/  STG.E.128 desc[UR4][R108.64], R68 ;  /* 0x000000446c007986 */ /* 0x0001e2000c101d04 */
[----:B------:R-:W-:Y:S02]  /*3ea0*/  LEA.HI.X R111, R76, UR9, RZ, 0x4, P3 ;  /* 0x000000094c6f7c11 */ /* 0x000fe400098f24ff */
[----:B------:R-:W-:Y:S02]  /*3eb0*/  F2FP.F16.F32.PACK_AB R72, R119, R118 ;  /* 0x000000767748723e */ /* 0x000fe400000000ff */
[----:B--2---:R-:W-:Y:S02]  /*3ec0*/  F2FP.F16.F32.PACK_AB R79, R113, R112 ;  /* 0x00000070714f723e */ /* 0x004fe400000000ff */
[----:B------:R-:W-:Y:S01]  /*3ed0*/  F2FP.F16.F32.PACK_AB R78, R123, R126 ;  /* 0x0000007e7b4e723e */ /* 0x000fe200000000ff */
[----:B------:R2:W-:Y:S01]  /*3ee0*/  STG.E.128 desc[UR4][R110.64], R72 ;  /* 0x000000486e007986 */ /* 0x0005e2000c101d04 */
[----:B------:R-:W-:-:S02]  /*3ef0*/  F2FP.F16.F32.PACK_AB R77, R121, R124 ;  /* 0x0000007c794d723e */ /* 0x000fc400000000ff */
[----:B------:R-:W-:Y:S02]  /*3f00*/  F2FP.F16.F32.PACK_AB R76, R122, R127 ;  /* 0x0000007f7a4c723e */ /* 0x000fe400000000ff */
[----:B------:R-:W-:Y:S02]  /*3f10*/  F2FP.F16.F32.PACK_AB R83, R120, R125 ;  /* 0x0000007d7853723e */ /* 0x000fe400000000ff */
[----:B------:R-:W-:Y:S02]  /*3f20*/  F2FP.F16.F32.PACK_AB R82, R131, R134 ;  /* 0x000000868352723e */ /* 0x000fe400000000ff */
[----:B------:R-:W-:Y:S02]  /*3f30*/  F2FP.F16.F32.PACK_AB R81, R129, R132 ;  /* 0x000000848151723e */ /* 0x000fe400000000ff */
[----:B0-----:R-:W-:Y:S02]  /*3f40*/  LEA R68, P2, R102, UR8, 0x4 ;  /* 0x0000000866447c11 */ /* 0x001fe4000f8420ff */
[----:B------:R-:W-:-:S02]  /*3f50*/  LEA R70, P3, R103, UR8, 0x4 ;  /* 0x0000000867467c11 */ /* 0x000fc4000f8620ff */
[----:B------:R-:W-:Y:S02]  /*3f60*/  LEA.HI.X R69, R102, UR9, RZ, 0x4, P2 ;  /* 0x0000000966457c11 */ /* 0x000fe400090f24ff */
[----:B------:R-:W-:Y:S02]  /*3f70*/  F2FP.F16.F32.PACK_AB R80, R133, R130 ;  /* 0x000000828550723e */ /* 0x000fe400000000ff */
[----:B--2---:R-:W-:Y:S01]  /*3f80*/  LEA R72, P5, R104, UR8, 0x4 ;  /* 0x0000000868487c11 */ /* 0x004fe2000f8a20ff */
[----:B------:R0:W-:Y:S01]  /*3f90*/  STG.E.128 desc[UR4][R68.64], R76 ;  /* 0x0000004c44007986 */ /* 0x0001e2000c101d04 */
[----:B------:R-:W-:Y:S02]  /*3fa0*/  LEA.HI.X R71, R103, UR9, RZ, 0x4, P3 ;  /* 0x0000000967477c11 */ /* 0x000fe400098f24ff */
[----:B------:R-:W-:Y:S02]  /*3fb0*/  F2FP.F16.F32.PACK_AB R67, R139, R128 ;  /* 0x000000808b43723e */ /* 0x000fe400000000ff */
[----:B------:R-:W-:Y:S01]  /*3fc0*/  F2FP.F16.F32.PACK_AB R66, R138, R137 ;  /* 0x000000898a42723e */ /* 0x000fe200000000ff */
[----:B------:R0:W-:Y:S01]  /*3fd0*/  STG.E.128 desc[UR4][R70.64], R80 ;  /* 0x0000005046007986 */ /* 0x0001e2000c101d04 */
[----:B------:R-:W-:-:S02]  /*3fe0*/  F2FP.F16.F32.PACK_AB R65, R142, R135 ;  /* 0x000000878e41723e */ /* 0x000fc400000000ff */
[----:B------:R-:W-:Y:S02]  /*3ff0*/  F2FP.F16.F32.PACK_AB R64, R143, R136 ;  /* 0x000000888f40723e */ /* 0x000fe400000000ff */
[----:B------:R-:W-:Y:S02]  /*4000*/  LEA.HI.X R73, R104, UR9, RZ, 0x4, P5 ;  /* 0x0000000968497c11 */ /* 0x000fe4000a8f24ff */
[----:B-1----:R-:W-:-:S03]  /*4010*/  LEA R100, R106, R100, 0x2 ;  /* 0x000000646a647211 */ /* 0x002fc600078e10ff */
[----:B------:R0:W-:Y:S01]  /*4020*/  STG.E.128 desc[UR4][R72.64], R64 ;  /* 0x0000004048007986 */ /* 0x0001e2000c101d04 */
[----:B------:R-:W-:-:S13]  /*4030*/  ISETP.GE.AND P2, PT, R100, R107, PT ;  /* 0x0000006b6400720c */ /* 0x000fda0003f46270 */
[----:B------:R-:W-:Y:S05]  /*4040*/  @!P2 BRA `(.L_x_5051) ;  /* 0xffffffc40088a947 */ /* 0x000fea000383ffff */
[----:B------:R-:W-:Y:S05]  /*4050*/  EXIT ;  /* 0x000000000000794d */ /* 0x000fea0003800000 */
.L_x_5050:
        /* <DEDUP_REMOVED lines=8> */
.L_x_5053:
[----:B------:R-:W-:Y:S05]  /*40e0*/  BSYNC B0 ;  /* 0x0000000000007941 */ /* 0x000fea0003800000 */
.L_x_5052:
        /* <DEDUP_REMOVED lines=9> */
.L_x_5054:
[----:B------:R-:W-:Y:S01]  /*4180*/  HFMA2.MMA R146, -RZ, RZ, 0, 2.384185791015625e-07 ;  /* 0x00000004ff927435 */ /* 0x000fe200000001ff */
[----:B------:R-:W-:-:S05]  /*4190*/  MOV R65, R145 ;  /* 0x0000009100417202 */ /* 0x000fca0000000f00 */
[----:B------:R-:W-:-:S05]  /*41a0*/  FADD.FTZ R141, R140, R65 ;  /* 0x000000418c8d7221 */ /* 0x000fca0000010000 */
[----:B------:R-:W-:-:S07]  /*41b0*/  MOV R147, R141 ;  /* 0x0000008d00937202 */ /* 0x000fce0000000f00 */
[----:B------:R-:W-:Y:S05]  /*41c0*/  WARPSYNC.COLLECTIVE R144, `(.L_x_5055) ;  /* 0x0000000090087348 */ /* 0x000fea0003c00000 */
[----:B------:R0:W1:Y:S02]  /*41d0*/  SHFL.BFLY P3, R145, R147, R146, R149 ;  /* 0x0c00009293917389 */ /* 0x0000640000060095 */
[----:B01----:R-:W-:Y:S01]  /*41e0*/  ENDCOLLECTIVE ;  /* 0x000000000000791b */ /* 0x003fe20003800000 */
.L_x_5055:
[----:B------:R-:W-:Y:S01]  /*41f0*/  HFMA2.MMA R146, -RZ, RZ, 0, 4.76837158203125e-07 ;  /* 0x00000008ff927435 */ /* 0x000fe200000001ff */
[----:B------:R-:W-:-:S05]  /*4200*/  MOV R64, R145 ;  /* 0x0000009100407202 */ /* 0x000fca0000000f00 */
[----:B------:R-:W-:-:S05]  /*4210*/  FADD.FTZ R142, R141, R64 ;  /* 0x000000408d8e7221 */ /* 0x000fca0000010000 */
[----:B------:R-:W-:-:S07]  /*4220*/  MOV R147, R142 ;  /* 0x0000008e00937202 */ /* 0x000fce0000000f00 */
[----:B------:R-:W-:Y:S05]  /*4230*/  WARPSYNC.COLLECTIVE R144, `(.L_x_5056) ;  /* 0x0000000090087348 */ /* 0x000fea0003c00000 */
[----:B------:R0:W1:Y:S02]  /*4240*/  SHFL.BFLY P3, R145, R147, R146, R149 ;  /* 0x0c00009293917389 */ /* 0x0000640000060095 */
[----:B01----:R-:W-:Y:S01]  /*4250*/  ENDCOLLECTIVE ;  /* 0x000000000000791b */ /* 0x003fe20003800000 */
.L_x_5056:
        /* <DEDUP_REMOVED lines=8> */
.L_x_5057:
        /* <DEDUP_REMOVED lines=104> */
.L_x_5058:
[----:B------:R-:W-:Y:S01]  /*4960*/  HFMA2.MMA R146, -RZ, RZ, 0, 1.1920928955078125e-07 ;  /* 0x00000002ff927435 */ /* 0x000fe200000001ff */
[----:B------:R-:W-:-:S05]  /*4970*/  MOV R67, R145 ;  /* 0x0000009100437202 */ /* 0x000fca0000000f00 */
[----:B------:R-:W-:-:S05]  /*4980*/  FADD.FTZ R67, R64, R67 ;  /* 0x0000004340437221 */ /* 0x000fca0000010000 */
[----:B------:R-:W-:-:S07]  /*4990*/  MOV R147, R67 ;  /* 0x0000004300937202 */ /* 0x000fce0000000f00 */
[----:B------:R-:W-:Y:S05]  /*49a0*/  WARPSYNC.COLLECTIVE R144, `(.L_x_5059) ;  /* 0x0000000090087348 */ /* 0x000fea0003c00000 */
[----:B------:R0:W1:Y:S02]  /*49b0*/  SHFL.BFLY P3, R145, R147, R146, R149 ;  /* 0x0c00009293917389 */ /* 0x0000640000060095 */
[----:B01----:R-:W-:Y:S01]  /*49c0*/  ENDCOLLECTIVE ;  /* 0x000000000000791b */ /* 0x003fe20003800000 */
.L_x_5059:
[----:B------:R-:W-:Y:S01]  /*49d0*/  HFMA2.MMA R146, -RZ, RZ, 0, 2.384185791015625e-07 ;  /* 0x00000004ff927435 */ /* 0x000fe200000001ff */
[----:B------:R-:W-:-:S05]  /*49e0*/  MOV R140, R145 ;  /* 0x00000091008c7202 */ /* 0x000fca0000000f00 */
[----:B------:R-:W-:-:S05]  /*49f0*/  FADD.FTZ R140, R67, R140 ;  /* 0x0000008c438c7221 */ /* 0x000fca0000010000 */
[----:B------:R-:W-:-:S07]  /*4a00*/  MOV R147, R140 ;  /* 0x0000008c00937202 */ /* 0x000fce0000000f00 */
[----:B------:R-:W-:Y:S05]  /*4a10*/  WARPSYNC.COLLECTIVE R144, `(.L_x_5060) ;  /* 0x0000000090087348 */ /* 0x000fea0003c00000 */
[----:B------:R0:W1:Y:S02]  /*4a20*/  SHFL.BFLY P3, R145, R147, R146, R149 ;  /* 0x0c00009293917389 */ /* 0x0000640000060095 */
[----:B01----:R-:W-:Y:S01]  /*4a30*/  ENDCOLLECTIVE ;  /* 0x000000000000791b */ /* 0x003fe20003800000 */
.L_x_5060:
[----:B------:R-:W-:Y:S01]  /*4a40*/  HFMA2.MMA R146, -RZ, RZ, 0, 4.76837158203125e-07 ;  /* 0x00000008ff927435 */ /* 0x000fe200000001ff */
[----:B------:R-:W-:-:S05]  /*4a50*/  MOV R141, R145 ;  /* 0x00000091008d7202 */ /* 0x000fca0000000f00 */
[----:B------:R-:W-:-:S05]  /*4a60*/  FADD.FTZ R141, R140, R141 ;  /* 0x0000008d8c8d7221 */ /* 0x000fca0000010000 */
[----:B------:R-:W-:-:S07]  /*4a70*/  MOV R147, R141 ;  /* 0x0000008d00937202 */ /* 0x000fce0000000f00 */
[----:B------:R-:W-:Y:S05]  /*4a80*/  WARPSYNC.COLLECTIVE R144, `(.L_x_5061) ;  /* 0x0000000090087348 */ /* 0x000fea0003c00000 */
[----:B------:R0:W1:Y:S02]  /*4a90*/  SHFL.BFLY P3, R145, R147, R146, R149 ;  /* 0x0c00009293917389 */ /* 0x0000640000060095 */
[----:B01----:R-:W-:Y:S01]  /*4aa0*/  ENDCOLLECTIVE ;  /* 0x000000000000791b */ /* 0x003fe20003800000 */
.L_x_5061:
[----:B------:R-:W-:Y:S01]  /*4ab0*/  HFMA2.MMA R146, -RZ, RZ, 0, 9.5367431640625e-07 ;  /* 0x00000010ff927435 */ /* 0x000fe200000001ff */
[----:B------:R-:W-:-:S05]  /*4ac0*/  MOV R142, R145 ;  /* 0x00000091008e7202 */ /* 0x000fca0000000f00 */
[----:B------:R-:W-:-:S05]  /*4ad0*/  FADD.FTZ R142, R141, R142 ;  /* 0x0000008e8d8e7221 */ /* 0x000fca0000010000 */
[----:B------:R-:W-:-:S07]  /*4ae0*/  MOV R147, R142 ;  /* 0x0000008e00937202 */ /* 0x000fce0000000f00 */
[----:B------:R-:W-:Y:S05]  /*4af0*/  WARPSYNC.COLLECTIVE R144, `(.L_x_5062) ;  /* 0x0000000090087348 */ /* 0x000fea0003c00000 */
[----:B------:R0:W1:Y:S02]  /*4b00*/  SHFL.BFLY P3, R145, R147, R146, R149 ;  /* 0x0c00009293917389 */ /* 0x0000640000060095 */
[----:B01----:R-:W-:Y:S01]  /*4b10*/  ENDCOLLECTIVE ;  /* 0x000000000000791b */ /* 0x003fe20003800000 */
.L_x_5062:
[----:B------:R-:W-:Y:S01]  /*4b20*/  MOV R143, R145 ;  /* 0x00000091008f7202 */ /* 0x000fe20000000f00 */
[----:B------:R-:W-:Y:S06]  /*4b30*/  BRA `(.L_x_5063) ;  /* 0xffffffe400587947 */ /* 0x000fec000383ffff */
.L_x_5064:
        /* <DEDUP_REMOVED lines=12> */
.L_x_44352:


//--------------------- .text._ZN10layer_norm13ln_fwd_kernelINS_13Kernel_traitsI6__halfS2_S2_S2_fjLj1536ELj1ELj4ELj1ELj16ENS_18Kernel_traits_baseILj1536ES2_S2_S2_S2_fjLj128EEEEELb0ELb0ELb1ELb0EEEvNS_9FwdParamsE --------------------------
	.section	.text._ZN10layer_norm13ln_fwd_kernelINS_13Kernel_traitsI6__halfS2_S2_S2_fjLj1536ELj1ELj4ELj1ELj16ENS_18Kernel_traits_baseILj1536ES2_S2_S2_S2_fjLj128EEEEELb0ELb0ELb1ELb0EEEvNS_9FwdParamsE,"ax",@progbits
	.align	128
        .global         _ZN10layer_norm13ln_fwd_kernelINS_13Kernel_traitsI6__halfS2_S2_S2_fjLj1536ELj1ELj4ELj1ELj16ENS_18Kernel_traits_baseILj1536ES2_S2_S2_S2_fjLj128EEEEELb0ELb0ELb1ELb0EEEvNS_9FwdParamsE
        .type           _ZN10layer_norm13ln_fwd_kernelINS_13Kernel_traitsI6__halfS2_S2_S2_fjLj1536ELj1ELj4ELj1ELj16ENS_18Kernel_traits_baseILj1536ES2_S2_S2_S2_fjLj128EEEEELb0ELb0ELb1ELb0EEEvNS_9FwdParamsE,@function
        .size           _ZN10layer_norm13ln_fwd_kernelINS_13Kernel_traitsI6__halfS2_S2_S2_fjLj1536ELj1ELj4ELj1ELj16ENS_18Kernel_traits_baseILj1536ES2_S2_S2_S2_fjLj128EEEEELb0ELb0ELb1ELb0EEEvNS_9FwdParamsE,(.L_x_44353 - _ZN10layer_norm13ln_fwd_kernelINS_13Kernel_traitsI6__halfS2_S2_S2_fjLj1536ELj1ELj4ELj1ELj16ENS_18Kernel_traits_baseILj1536ES2_S2_S2_S2_fjLj128EEEEELb0ELb0ELb1ELb0EEEvNS_9FwdParamsE)
        .other          _ZN10layer_norm13ln_fwd_kernelINS_13Kernel_traitsI6__halfS2_S2_S2_fjLj1536ELj1ELj4ELj1ELj16ENS_18Kernel_traits_baseILj1536ES2_S2_S2_S2_fjLj128EEEEELb0ELb0ELb1ELb0EEEvNS_9FwdParamsE,@"STO_CUDA_ENTRY STV_DEFAULT"
_ZN10layer_norm13ln_fwd_kernelINS_13Kernel_traitsI6__halfS2_S2_S2_fjLj1536ELj1ELj4ELj1ELj16ENS_18Kernel_traits_baseILj1536ES2_S2_S2_S2_fjLj128EEEEELb0ELb0ELb1ELb0EEEvNS_9FwdParamsE:
.text._ZN10layer_norm13ln_fwd_kernelINS_13Kernel_traitsI6__halfS2_S2_S2_fjLj1536ELj1ELj4ELj1ELj16ENS_18Kernel_traits_baseILj1536ES2_S2_S2_S2_fjLj128EEEEELb0ELb0ELb1ELb0EEEvNS_9FwdParamsE:
        /* <DEDUP_REMOVED lines=31> */
[----:B------:R-:W-:Y:S02]  /*01f0*/  LOP3.LUT R17, R17, 0x20, RZ, 0xfc, !PT ;  /* 0x0000002011117812 */ /* 0x000fe400078efcff */
[----:B------:R-:W-:Y:S02]  /*0200*/  @!P0 CS2R R20, SRZ ;  /* 0x0000000000148805 */ /* 0x000fe4000001ff00 */
[----:B0-----:R-:W-:-:S07]  /*0210*/  @!P0 CS2R R22, SRZ ;  /* 0x0000000000168805 */ /* 0x001fce000001ff00 */
.L_x_5066:
[----:B------:R-:W-:Y:S05]  /*0220*/  BSYNC B0 ;  /* 0x0000000000007941 */ /* 0x000fea0003800000 */
.L_x_5065:
        /* <DEDUP_REMOVED lines=14> */
.L_x_5068:
[----:B------:R-:W-:Y:S05]  /*0310*/  BSYNC B0 ;  /* 0x0000000000007941 */ /* 0x000fea0003800000 */
.L_x_5067:
        /* <DEDUP_REMOVED lines=11> */
[----:B------:R-:W-:Y:S02]  /*03d0*/  IADD3 R17, R17, 0x20, RZ ;  /* 0x0000002011117810 */ /* 0x000fe40007ffe0ff */
[----:B------:R-:W-:Y:S02]  /*03e0*/  @!P0 CS2R R84, SRZ ;  /* 0x0000000000548805 */ /* 0x000fe4000001ff00 */
[----:B0-----:R-:W-:-:S07]  /*03f0*/  @!P0 CS2R R86, SRZ ;  /* 0x0000000000568805 */ /* 0x001fce000001ff00 */
.L_x_5070:
[----:B------:R-:W-:Y:S05]  /*0400*/  BSYNC B0 ;  /* 0x0000000000007941 */ /* 0x000fea0003800000 */
.L_x_5069:
        /* <DEDUP_REMOVED lines=14> */
.L_x_5072:
[----:B------:R-:W-:Y:S05]  /*04f0*/  BSYNC B0 ;  /* 0x0000000000007941 */ /* 0x000fea0003800000 */
.L_x_5071:
        /* <DEDUP_REMOVED lines=14> */
.L_x_5074:
[----:B------:R-:W-:Y:S05]  /*05e0*/  BSYNC B0 ;  /* 0x0000000000007941 */ /* 0x000fea0003800000 */
.L_x_5073:
        /* <DEDUP_REMOVED lines=17> */
.L_x_5076:
[----:B------:R-:W-:Y:S05]  /*0700*/  BSYNC B0 ;  /* 0x0000000000007941 */ /* 0x000fea0003800000 */
.L_x_5075:
[----:B------:R-:W-:Y:S02]  /*0710*/  ULDC UR6, c[0x0][0x214] ;  /* 0x0000850000067ab9 */ /* 0x000fe40000000800 */
[----:B------:R-:W-:-:S13]  /*0720*/  ISETP.GE.AND P0, PT, R116, UR6, PT ;  /* 0x0000000674007c0c */ /* 0x000fda000bf06270 */
[----:B------:R-:W-:Y:S05]  /*0730*/  @P0 EXIT ;  /* 0x000000000000094d */ /* 0x000fea0003800000 */
[--C-:B-----5:R-:W-:Y:S01]  /*0740*/  HADD2.F32 R42, -RZ, R21.reuse.H0_H0 ;  /* 0x20000015ff2a7230 */ /* 0x120fe20000004100 */
[----:B------:R-:W-:Y:S01]  /*0750*/  ULDC.U8 UR6, c[0x0][0x2a0] ;  /* 0x0000a80000067ab9 */ /* 0x000fe20000000000 */
        /* <DEDUP_REMOVED lines=63> */
[----:B------:R-:W-:Y:S02]  /*0b50*/  HADD2.F32 R4, -RZ, R76.H0_H0 ;  /* 0x2000004cff047230 */ /* 0x000fe40000004100 */
[----:B------:R-:W-:Y:S02]  /*0b60*/  HADD2.F32 R58, -RZ, R77.H0_H0 ;  /* 0x2000004dff3a7230 */ /* 0x000fe40000004100 */
[--C-:B------:R-:W-:Y:S02]  /*0b70*/  HADD2.F32 R80, -RZ, R82.reuse.H0_H0 ;  /* 0x20000052ff507230 */ /* 0x100fe40000004100 */
[----:B------:R-:W-:Y:S02]  /*0b80*/  HADD2.F32 R91, -RZ, R82.H1_H1 ;  /* 0x30000052ff5b7230 */ /* 0x000fe40000004100 */
[--C-:B------:R-:W-:Y:S02]  /*0b90*/  HADD2.F32 R81, -RZ, R83.reuse.H0_H0 ;  /* 0x20000053ff517230 */ /* 0x100fe40000004100 */
[----:B------:R-:W-:-:S02]  /*0ba0*/  HADD2.F32 R88, -RZ, R83.H1_H1 ;  /* 0x30000053ff587230 */ /* 0x000fc40000004100 */
[----:B------:R-:W-:Y:S02]  /*0bb0*/  HADD2.F32 R73, -RZ, R74.H0_H0 ;  /* 0x2000004aff497230 */ /* 0x000fe40000004100 */
[--C-:B------:R-:W-:Y:S02]  /*0bc0*/  HADD2.F32 R101, -RZ, R75.reuse.H0_H0 ;  /* 0x2000004bff657230 */ /* 0x100fe40000004100 */
[----:B------:R-:W-:Y:S02]  /*0bd0*/  HADD2.F32 R103, -RZ, R75.H1_H1 ;  /* 0x3000004bff677230 */ /* 0x000fe40000004100 */
[----:B------:R-:W-:Y:S02]  /*0be0*/  HADD2.F32 R76, -RZ, R76.H1_H1 ;  /* 0x3000004cff4c7230 */ /* 0x000fe40000004100 */
[----:B------:R-:W-:Y:S02]  /*0bf0*/  HADD2.F32 R77, -RZ, R77.H1_H1 ;  /* 0x3000004dff4d7230 */ /* 0x000fe40000004100 */
[----:B------:R-:W-:-:S02]  /*0c00*/  HADD2.F32 R82, -RZ, R68.H0_H0 ;  /* 0x20000044ff527230 */ /* 0x000fc40000004100 */
[----:B------:R-:W-:Y:S02]  /*0c10*/  HADD2.F32 R90, -RZ, R68.H1_H1 ;  /* 0x30000044ff5a7230 */ /* 0x000fe40000004100 */
[--C-:B------:R-:W-:Y:S02]  /*0c20*/  HADD2.F32 R83, -RZ, R69.reuse.H0_H0 ;  /* 0x20000045ff537230 */ /* 0x100fe40000004100 */
[----:B------:R-:W-:Y:S02]  /*0c30*/  HADD2.F32 R93, -RZ, R69.H1_H1 ;  /* 0x30000045ff5d7230 */ /* 0x000fe40000004100 */
[--C-:B------:R-:W-:Y:S02]  /*0c40*/  HADD2.F32 R92, -RZ, R70.reuse.H0_H0 ;  /* 0x20000046ff5c7230 */ /* 0x100fe40000004100 */
[----:B------:R-:W-:Y:S02]  /*0c50*/  HADD2.F32 R95, -RZ, R70.H1_H1 ;  /* 0x30000046ff5f7230 */ /* 0x000fe40000004100 */
[----:B------:R-:W-:-:S02]  /*0c60*/  HADD2.F32 R94, -RZ, R71.H0_H0 ;  /* 0x20000047ff5e7230 */ /* 0x000fc40000004100 */
[----:B------:R-:W-:Y:S02]  /*0c70*/  HADD2.F32 R96, -RZ, R71.H1_H1 ;  /* 0x30000047ff607230 */ /* 0x000fe40000004100 */
        /* <DEDUP_REMOVED lines=17> */
.L_x_5246:
        /* <DEDUP_REMOVED lines=9> */
[----:B------:R-:W-:Y:S03]  /*0e20*/  BSSY B0, `(.L_x_5077) ;  /* 0x0000077000007945 */ /* 0x000fe60003800000 */
        /* <DEDUP_REMOVED lines=25> */
[----:B-----5:R-:W-:Y:S01]  /*0fc0*/  HADD2.F32 R118, -RZ, R64.H0_H0 ;  /* 0x20000040ff767230 */ /* 0x020fe20000004100 */
[----:B------:R-:W-:Y:S06]  /*0fd0*/  BRA `(.L_x_5081) ;  /* 0x0000000000107947 */ /* 0x000fec0003800000 */
.L_x_5080:
[----:B-----5:R-:W-:Y:S02]  /*0fe0*/  HADD2.F32 R118, -RZ, R60.H0_H0 ;  /* 0x2000003cff767230 */ /* 0x020fe40000004100 */
[----:B------:R-:W-:-:S03]  /*0ff0*/  @P1 HADD2.F32 R69, -RZ, R64.H0_H0 ;  /* 0x20000040ff451230 */ /* 0x000fc60000004100 */
[----:B------:R-:W-:-:S04]  /*1000*/  FMUL.FTZ R118, R118, UR8 ;  /* 0x0000000876767c20 */ /* 0x000fc80008410000 */
[----:B------:R-:W-:-:S07]  /*1010*/  @P1 FADD.FTZ R118, R69, R118 ;  /* 0x0000007645761221 */ /* 0x000fce0000010000 */
.L_x_5081:
[----:B------:R-:W-:Y:S05]  /*1020*/  BSYNC B1 ;  /* 0x0000000000017941 */ /* 0x000fea0003800000 */
.L_x_5079:
[----:B------:R-:W-:Y:S04]  /*1030*/  BSSY B1, `(.L_x_5082) ;  /* 0x000000a000017945 */ /* 0x000fe80003800000 */
[----:B------:R-:W-:Y:S05]  /*1040*/  @P2 BRA `(.L_x_5083) ;  /* 0x0000000000102947 */ /* 0x000fea0003800000 */
[----:B------:R-:W-:Y:S01]  /*1050*/  HFMA2.MMA R119, -RZ, RZ, 0, 0 ;  /* 0x00000000ff777435 */ /* 0x000fe200000001ff */
[----:B------:R-:W-:Y:S10]  /*1060*/  @!P1 BRA `(.L_x_5084) ;  /* 0x0000000000189947 */ /* 0x000ff40003800000 */
[----:B-----5:R-:W-:Y:S01]  /*1070*/  HADD2.F32 R119, -RZ, R64.H1_H1 ;  /* 0x30000040ff777230 */ /* 0x020fe20000004100 */
[----:B------:R-:W-:Y:S06]  /*1080*/  BRA `(.L_x_5084) ;  /* 0x0000000000107947 */ /* 0x000fec0003800000 */
.L_x_5083:
[----:B-----5:R-:W-:Y:S02]  /*1090*/  HADD2.F32 R119, -RZ, R60.H1_H1 ;  /* 0x3000003cff777230 */ /* 0x020fe40000004100 */
[----:B------:R-:W-:-:S03]  /*10a0*/  @P1 HADD2.F32 R68, -RZ, R64.H1_H1 ;  /* 0x30000040ff441230 */ /* 0x000fc60000004100 */
[----:B------:R-:W-:-:S04]  /*10b0*/  FMUL.FTZ R119, R119, UR8 ;  /* 0x0000000877777c20 */ /* 0x000fc80008410000 */
[----:B------:R-:W-:-:S07]  /*10c0*/  @P1 FADD.FTZ R119, R68, R119 ;  /* 0x0000007744771221 */ /* 0x000fce0000010000 */
.L_x_5084:
[----:B------:R-:W-:Y:S05]  /*10d0*/  BSYNC B1 ;  /* 0x0000000000017941 */ /* 0x000fea0003800000 */
.L_x_5082:
[----:B------:R-:W-:Y:S04]  /*10e0*/  BSSY B1, `(.L_x_5085) ;  /* 0x000000a000017945 */ /* 0x000fe80003800000 */
[----:B------:R-:W-:Y:S05]  /*10f0*/  @P2 BRA `(.L_x_5086) ;  /* 0x0000000000102947 */ /* 0x000fea0003800000 */
[----:B------:R-:W-:Y:S01]  /*1100*/  MOV R120, RZ ;  /* 0x000000ff00787202 */ /* 0x000fe20000000f00 */
[----:B------:R-:W-:Y:S06]  /*1110*/  @!P1 BRA `(.L_x_5087) ;  /* 0x0000000000189947 */ /* 0x000fec0003800000 */
[----:B-----5:R-:W-:Y:S01]  /*1120*/  HADD2.F32 R120, -RZ, R65.H0_H0 ;  /* 0x20000041ff787230 */ /* 0x020fe20000004100 */
[----:B------:R-:W-:Y:S06]  /*1130*/  BRA `(.L_x_5087) ;  /* 0x0000000000107947 */ /* 0x000fec0003800000 */
.L_x_5086:
[----:B-----5:R-:W-:Y:S02]  /*1140*/  HADD2.F32 R120, -RZ, R61.H0_H0 ;  /* 0x2000003dff787230 */ /* 0x020fe40000004100 */
[----:B------:R-:W-:-:S03]  /*1150*/  @P1 HADD2.F32 R69, -RZ, R65.H0_H0 ;  /* 0x20000041ff451230 */ /* 0x000fc60000004100 */
[----:B------:R-:W-:-:S04]  /*1160*/  FMUL.FTZ R120, R120, UR8 ;  /* 0x0000000878787c20 */ /* 0x000fc80008410000 */
[----:B------:R-:W-:-:S07]  /*1170*/  @P1 FADD.FTZ R120, R69, R120 ;  /* 0x0000007845781221 */ /* 0x000fce0000010000 */
.L_x_5087:
[----:B------:R-:W-:Y:S05]  /*1180*/  BSYNC B1 ;  /* 0x0000000000017941 */ /* 0x000fea0003800000 */
.L_x_5085:
[----:B------:R-:W-:Y:S04]  /*1190*/  BSSY B1, `(.L_x_5088) ;  /* 0x000000a000017945 */ /* 0x000fe80003800000 */
[----:B------:R-:W-:Y:S05]  /*11a0*/  @P2 BRA `(.L_x_5089) ;  /* 0x0000000000102947 */ /* 0x000fea0003800000 */
[----:B------:R-:W-:Y:S01]  /*11b0*/  HFMA2.MMA R121, -RZ, RZ, 0, 0 ;  /* 0x00000000ff797435 */ /* 0x000fe200000001ff */
[----:B------:R-:W-:Y:S10]  /*11c0*/  @!P1 BRA `(.L_x_5090) ;  /* 0x0000000000189947 */ /* 0x000ff40003800000 */
[----:B-----5:R-:W-:Y:S01]  /*11d0*/  HADD2.F32 R121, -RZ, R65.H1_H1 ;  /* 0x30000041ff797230 */ /* 0x020fe20000004100 */
[----:B------:R-:W-:Y:S06]  /*11e0*/  BRA `(.L_x_5090) ;  /* 0x0000000000107947 */ /* 0x000fec0003800000 */
.L_x_5089:
[----:B-----5:R-:W-:Y:S02]  /*11f0*/  HADD2.F32 R121, -RZ, R61.H1_H1 ;  /* 0x3000003dff797230 */ /* 0x020fe40000004100 */
[----:B------:R-:W-:-:S03]  /*1200*/  @P1 HADD2.F32 R68, -RZ, R65.H1_H1 ;  /* 0x30000041ff441230 */ /* 0x000fc60000004100 */
[----:B------:R-:W-:-:S04]  /*1210*/  FMUL.FTZ R121, R121, UR8 ;  /* 0x0000000879797c20 */ /* 0x000fc80008410000 */
[----:B------:R-:W-:-:S07]  /*1220*/  @P1 FADD.FTZ R121, R68, R121 ;  /* 0x0000007944791221 */ /* 0x000fce0000010000 */
.L_x_5090:
[----:B------:R-:W-:Y:S05]  /*1230*/  BSYNC B1 ;  /* 0x0000000000017941 */ /* 0x000fea0003800000 */
.L_x_5088:
[----:B------:R-:W-:Y:S04]  /*1240*/  BSSY B1, `(.L_x_5091) ;  /* 0x000000a000017945 */ /* 0x000fe80003800000 */
[----:B------:R-:W-:Y:S05]  /*1250*/  @P2 BRA `(.L_x_5092) ;  /* 0x0000000000102947 */ /* 0x000fea0003800000 */
[----:B------:R-:W-:Y:S01]  /*1260*/  MOV R122, RZ ;  /* 0x000000ff007a7202 */ /* 0x000fe20000000f00 */
[----:B------:R-:W-:Y:S06]  /*1270*/  @!P1 BRA `(.L_x_5093) ;  /* 0x0000000000189947 */ /* 0x000fec0003800000 */
[----:B-----5:R-:W-:Y:S01]  /*1280*/  HADD2.F32 R122, -RZ, R66.H0_H0 ;  /* 0x20000042ff7a7230 */ /* 0x020fe20000004100 */
[----:B------:R-:W-:Y:S06]  /*1290*/  BRA `(.L_x_5093) ;  /* 0x0000000000107947 */ /* 0x000fec0003800000 */
.L_x_5092:
[----:B-----5:R-:W-:Y:S02]  /*12a0*/  HADD2.F32 R122, -RZ, R62.H0_H0 ;  /* 0x2000003eff7a7230 */ /* 0x020fe40000004100 */
[----:B------:R-:W-:-:S03]  /*12b0*/  @P1 HADD2.F32 R69, -RZ, R66.H0_H0 ;  /* 0x20000042ff451230 */ /* 0x000fc60000004100 */
[----:B------:R-:W-:-:S04]  /*12c0*/  FMUL.FTZ R122, R122, UR8 ;  /* 0x000000087a7a7c20 */ /* 0x000fc80008410000 */
[----:B------:R-:W-:-:S07]  /*12d0*/  @P1 FADD.FTZ R122, R69, R122 ;  /* 0x0000007a457a1221 */ /* 0x000fce0000010000 */
.L_x_5093:
[----:B------:R-:W-:Y:S05]  /*12e0*/  BSYNC B1 ;  /* 0x0000000000017941 */ /* 0x000fea0003800000 */
.L_x_5091:
[----:B------:R-:W-:Y:S04]  /*12f0*/  BSSY B1, `(.L_x_5094) ;  /* 0x000000a000017945 */ /* 0x000fe80003800000 */
[----:B------:R-:W-:Y:S05]  /*1300*/  @P2 BRA `(.L_x_5095) ;  /* 0x0000000000102947 */ /* 0x000fea0003800000 */
[----:B------:R-:W-:Y:S01]  /*1310*/  HFMA2.MMA R123, -RZ, RZ, 0, 0 ;  /* 0x00000000ff7b7435 */ /* 0x000fe200000001ff */
[----:B------:R-:W-:Y:S10]  /*1320*/  @!P1 BRA `(.L_x_5096) ;  /* 0x0000000000189947 */ /* 0x000ff40003800000 */
[----:B-----5:R-:W-:Y:S01]  /*1330*/  HADD2.F32 R123, -RZ, R66.H1_H1 ;  /* 0x30000042ff7b7230 */ /* 0x020fe20000004100 */
[----:B------:R-:W-:Y:S06]  /*1340*/  BRA `(.L_x_5096) ;  /* 0x0000000000107947 */ /* 0x000fec0003800000 */
.L_x_5095:
[----:B-----5:R-:W-:Y:S02]  /*1350*/  HADD2.F32 R123, -RZ, R62.H1_H1 ;  /* 0x3000003eff7b7230 */ /* 0x020fe40000004100 */
[----:B------:R-:W-:-:S03]  /*1360*/  @P1 HADD2.F32 R68, -RZ, R66.H1_H1 ;  /* 0x30000042ff441230 */ /* 0x000fc60000004100 */
[----:B------:R-:W-:-:S04]  /*1370*/  FMUL.FTZ R123, R123, UR8 ;  /* 0x000000087b7b7c20 */ /* 0x000fc80008410000 */
[----:B------:R-:W-:-:S07]  /*1380*/  @P1 FADD.FTZ R123, R68, R123 ;  /* 0x0000007b447b1221 */ /* 0x000fce0000010000 */
.L_x_5096:
[----:B------:R-:W-:Y:S05]  /*1390*/  BSYNC B1 ;  /* 0x0000000000017941 */ /* 0x000fea0003800000 */
.L_x_5094:
[----:B------:R-:W-:Y:S04]  /*13a0*/  BSSY B1, `(.L_x_5097) ;  /* 0x000000a000017945 */ /* 0x000fe80003800000 */
[----:B------:R-:W-:Y:S05]  /*13b0*/  @P2 BRA `(.L_x_5098) ;  /* 0x0000000000102947 */ /* 0x000fea0003800000 */
[----:B------:R-:W-:Y:S01]  /*13c0*/  MOV R124, RZ ;  /* 0x000000ff007c7202 */ /* 0x000fe20000000f00 */
[----:B------:R-:W-:Y:S06]  /*13d0*/  @!P1 BRA `(.L_x_5099) ;  /* 0x0000000000189947 */ /* 0x000fec0003800000 */
[----:B-----5:R-:W-:Y:S01]  /*13e0*/  HADD2.F32 R124, -RZ, R67.H0_H0 ;  /* 0x20000043ff7c7230 */ /* 0x020fe20000004100 */
[----:B------:R-:W-:Y:S06]  /*13f0*/  BRA `(.L_x_5099) ;  /* 0x0000000000107947 */ /* 0x000fec0003800000 */
.L_x_5098:
[----:B-----5:R-:W-:Y:S02]  /*1400*/  HADD2.F32 R124, -RZ, R63.H0_H0 ;  /* 0x2000003fff7c7230 */ /* 0x020fe40000004100 */
[----:B------:R-:W-:-:S03]  /*1410*/  @P1 HADD2.F32 R69, -RZ, R67.H0_H0 ;  /* 0x20000043ff451230 */ /* 0x000fc60000004100 */
[----:B------:R-:W-:-:S04]  /*1420*/  FMUL.FTZ R124, R124, UR8 ;  /* 0x000000087c7c7c20 */ /* 0x000fc80008410000 */
[----:B------:R-:W-:-:S07]  /*1430*/  @P1 FADD.FTZ R124, R69, R124 ;  /* 0x0000007c457c1221 */ /* 0x000fce0000010000 */
.L_x_5099:
[----:B------:R-:W-:Y:S05]  /*1440*/  BSYNC B1 ;  /* 0x0000000000017941 */ /* 0x000fea0003800000 */
.L_x_5097:
[----:B------:R-:W-:Y:S04]  /*1450*/  BSSY B1, `(.L_x_5100) ;  /* 0x000000a000017945 */ /* 0x000fe80003800000 */
[----:B------:R-:W-:Y:S05]  /*1460*/  @P2 BRA `(.L_x_5101) ;  /* 0x0000000000102947 */ /* 0x000fea0003800000 */
[----:B------:R-:W-:Y:S01]  /*1470*/  HFMA2.MMA R125, -RZ, RZ, 0, 0 ;  /* 0x00000000ff7d7435 */ /* 0x000fe200000001ff */
[----:B------:R-:W-:Y:S10]  /*1480*/  @!P1 BRA `(.L_x_5102) ;  /* 0x0000000000189947 */ /* 0x000ff40003800000 */
[----:B-----5:R-:W-:Y:S01]  /*1490*/  HADD2.F32 R125, -RZ, R67.H1_H1 ;  /* 0x30000043ff7d7230 */ /* 0x020fe20000004100 */
[----:B------:R-:W-:Y:S06]  /*14a0*/  BRA `(.L_x_5102) ;  /* 0x0000000000107947 */ /* 0x000fec0003800000 */
.L_x_5101:
[----:B-----5:R-:W-:Y:S02]  /*14b0*/  HADD2.F32 R125, -RZ, R63.H1_H1 ;  /* 0x3000003fff7d7230 */ /* 0x020fe40000004100 */
[----:B------:R-:W-:-:S03]  /*14c0*/  @P1 HADD2.F32 R68, -RZ, R67.H1_H1 ;  /* 0x30000043ff441230 */ /* 0x000fc60000004100 */
[----:B------:R-:W-:-:S04]  /*14d0*/  FMUL.FTZ R125, R125, UR8 ;  /* 0x000000087d7d7c20 */ /* 0x000fc80008410000 */
[----:B------:R-:W-:-:S07]  /*14e0*/  @P1 FADD.FTZ R125, R68, R125 ;  /* 0x0000007d447d1221 */ /* 0x000fce0000010000 */
.L_x_5102:
[----:B------:R-:W-:Y:S05]  /*14f0*/  BSYNC B1 ;  /* 0x0000000000017941 */ /* 0x000fea0003800000 */
.L_x_5100:
[----:B------:R-:W0:Y:S01]  /*1500*/  LDC.64 R132, c[0x0][0x238] ;  /* 0x00008e00ff847b82 */ /* 0x000e220000000a00 */
[----:B------:R-:W-:Y:S02]  /*1510*/  F2FP.F16.F32.PACK_AB R71, R125, R124 ;  /* 0x0000007c7d47723e */ /* 0x000fe400000000ff */
[----:B------:R-:W-:Y:S02]  /*1520*/  F2FP.F16.F32.PACK_AB R70, R123, R122 ;  /* 0x0000007a7b46723e */ /* 0x000fe400000000ff */
[----:B------:R-:W-:Y:S02]  /*1530*/  F2FP.F16.F32.PACK_AB R69, R121, R120 ;  /* 0x000000787945723e */ /* 0x000fe400000000ff */
[----:B------:R-:W-:Y:S02]  /*1540*/  F2FP.F16.F32.PACK_AB R68, R119, R118 ;  /* 0x000000767744723e */ /* 0x000fe400000000ff */
[----:B------:R-:W-:Y:S01]  /*1550*/  IADD3 R173, R173, 0x20, RZ ;  /* 0x00000020adad7810 */ /* 0x000fe20007ffe0ff */
[C---:B0-----:R-:W-:Y:S01]  /*1560*/  IMAD.WIDE.U32 R132, R171.reuse, 0x10, R132 ;  /* 0x00000010ab847825 */ /* 0x041fe200078e0084 */
[----:B------:R-:W-:-:S04]  /*1570*/  IADD3 R171, R171, 0x20, RZ ;  /* 0x00000020abab7810 */ /* 0x000fc80007ffe0ff */
[----:B------:R0:W-:Y:S03]  /*1580*/  STG.E.128 desc[UR4][R132.64], R68 ;  /* 0x0000004484007986 */ /* 0x0001e6000c101d04 */
.L_x_5078:
[----:B------:R-:W-:Y:S05]  /*1590*/  BSYNC B0 ;  /* 0x0000000000007941 */ /* 0x000fea0003800000 */
.L_x_5077:
        /* <DEDUP_REMOVED lines=18> */
.L_x_5106:
[----:B-----5:R-:W-:Y:S02]  /*16c0*/  HADD2.F32 R126, -RZ, R60.H0_H0 ;  /* 0x2000003cff7e7230 */ /* 0x020fe40000004100 */
[----:B------:R-:W-:-:S03]  /*16d0*/  @P1 HADD2.F32 R69, -RZ, R64.H0_H0 ;  /* 0x20000040ff451230 */ /* 0x000fc60000004100 */
[----:B------:R-:W-:-:S04]  /*16e0*/  FMUL.FTZ R126, R126, UR8 ;  /* 0x000000087e7e7c20 */ /* 0x000fc80008410000 */
[----:B------:R-:W-:-:S07]  /*16f0*/  @P1 FADD.FTZ R126, R69, R126 ;  /* 0x0000007e457e1221 */ /* 0x000fce0000010000 */
.L_x_5107:
[----:B------:R-:W-:Y:S05]  /*1700*/  BSYNC B1 ;  /* 0x0000000000017941 */ /* 0x000fea0003800000 */
.L_x_5105:
[----:B------:R-:W-:Y:S04]  /*1710*/  BSSY B1, `(.L_x_5108) ;  /* 0x000000a000017945 */ /* 0x000fe80003800000 */
[----:B------:R-:W-:Y:S05]  /*1720*/  @P2 BRA `(.L_x_5109) ;  /* 0x0000000000102947 */ /* 0x000fea0003800000 */
[----:B------:R-:W-:Y:S01]  /*1730*/  HFMA2.MMA R127, -RZ, RZ, 0, 0 ;  /* 0x00000000ff7f7435 */ /* 0x000fe200000001ff */
[----:B------:R-:W-:Y:S10]  /*1740*/  @!P1 BRA `(.L_x_5110) ;  /* 0x0000000000189947 */ /* 0x000ff40003800000 */
[----:B-----5:R-:W-:Y:S01]  /*1750*/  HADD2.F32 R127, -RZ, R64.H1_H1 ;  /* 0x30000040ff7f7230 */ /* 0x020fe20000004100 */
[----:B------:R-:W-:Y:S06]  /*1760*/  BRA `(.L_x_5110) ;  /* 0x0000000000107947 */ /* 0x000fec0003800000 */
.L_x_5109:
[----:B-----5:R-:W-:Y:S02]  /*1770*/  HADD2.F32 R127, -RZ, R60.H1_H1 ;  /* 0x3000003cff7f7230 */ /* 0x020fe40000004100 */
[----:B------:R-:W-:-:S03]  /*1780*/  @P1 HADD2.F32 R68, -RZ, R64.H1_H1 ;  /* 0x30000040ff441230 */ /* 0x000fc60000004100 */
[----:B------:R-:W-:-:S04]  /*1790*/  FMUL.FTZ R127, R127, UR8 ;  /* 0x000000087f7f7c20 */ /* 0x000fc80008410000 */
[----:B------:R-:W-:-:S07]  /*17a0*/  @P1 FADD.FTZ R127, R68, R127 ;  /* 0x0000007f447f1221 */ /* 0x000fce0000010000 */
.L_x_5110:
[----:B------:R-:W-:Y:S05]  /*17b0*/  BSYNC B1 ;  /* 0x0000000000017941 */ /* 0x000fea0003800000 */
.L_x_5108:
[----:B------:R-:W-:Y:S04]  /*17c0*/  BSSY B1, `(.L_x_5111) ;  /* 0x000000a000017945 */ /* 0x000fe80003800000 */
[----:B------:R-:W-:Y:S05]  /*17d0*/  @P2 BRA `(.L_x_5112) ;  /* 0x0000000000102947 */ /* 0x000fea0003800000 */
[----:B------:R-:W-:Y:S01]  /*17e0*/  MOV R128, RZ ;  /* 0x000000ff00807202 */ /* 0x000fe20000000f00 */
[----:B------:R-:W-:Y:S06]  /*17f0*/  @!P1 BRA `(.L_x_5113) ;  /* 0x0000000000189947 */ /* 0x000fec0003800000 */
[----:B-----5:R-:W-:Y:S01]  /*1800*/  HADD2.F32 R128, -RZ, R65.H0_H0 ;  /* 0x20000041ff807230 */ /* 0x020fe20000004100 */
[----:B------:R-:W-:Y:S06]  /*1810*/  BRA `(.L_x_5113) ;  /* 0x0000000000107947 */ /* 0x000fec0003800000 */
.L_x_5112:
[----:B-----5:R-:W-:Y:S02]  /*1820*/  HADD2.F32 R128, -RZ, R61.H0_H0 ;  /* 0x2000003dff807230 */ /* 0x020fe40000004100 */
[----:B------:R-:W-:-:S03]  /*1830*/  @P1 HADD2.F32 R69, -RZ, R65.H0_H0 ;  /* 0x20000041ff451230 */ /* 0x000fc60000004100 */
[----:B------:R-:W-:-:S04]  /*1840*/  FMUL.FTZ R128, R128, UR8 ;  /* 0x0000000880807c20 */ /* 0x000fc80008410000 */
[----:B------:R-:W-:-:S07]  /*1850*/  @P1 FADD.FTZ R128, R69, R128 ;  /* 0x0000008045801221 */ /* 0x000fce0000010000 */
.L_x_5113:
[----:B------:R-:W-:Y:S05]  /*1860*/  BSYNC B1 ;  /* 0x0000000000017941 */ /* 0x000fea0003800000 */
.L_x_5111:
[----:B------:R-:W-:Y:S04]  /*1870*/  BSSY B1, `(.L_x_5114) ;  /* 0x000000a000017945 */ /* 0x000fe80003800000 */
[----:B------:R-:W-:Y:S05]  /*1880*/  @P2 BRA `(.L_x_5115) ;  /* 0x0000000000102947 */ /* 0x000fea0003800000 */
[----:B------:R-:W-:Y:S01]  /*1890*/  HFMA2.MMA R129, -RZ, RZ, 0, 0 ;  /* 0x00000000ff817435 */ /* 0x000fe200000001ff */
[----:B------:R-:W-:Y:S10]  /*18a0*/  @!P1 BRA `(.L_x_5116) ;  /* 0x0000000000189947 */ /* 0x000ff40003800000 */
[----:B-----5:R-:W-:Y:S01]  /*18b0*/  HADD2.F32 R129, -RZ, R65.H1_H1 ;  /* 0x30000041ff817230 */ /* 0x020fe20000004100 */
[----:B------:R-:W-:Y:S06]  /*18c0*/  BRA `(.L_x_5116) ;  /* 0x0000000000107947 */ /* 0x000fec0003800000 */
.L_x_5115:
[----:B-----5:R-:W-:Y:S02]  /*18d0*/  HADD2.F32 R129, -RZ, R61.H1_H1 ;  /* 0x3000003dff817230 */ /* 0x020fe40000004100 */
[----:B------:R-:W-:-:S03]  /*18e0*/  @P1 HADD2.F32 R68, -RZ, R65.H1_H1 ;  /* 0x30000041ff441230 */ /* 0x000fc60000004100 */
[----:B------:R-:W-:-:S04]  /*18f0*/  FMUL.FTZ R129, R129, UR8 ;  /* 0x0000000881817c20 */ /* 0x000fc80008410000 */
[----:B------:R-:W-:-:S07]  /*1900*/  @P1 FADD.FTZ R129, R68, R129 ;  /* 0x0000008144811221 */ /* 0x000fce0000010000 */
.L_x_5116:
[----:B------:R-:W-:Y:S05]  /*1910*/  BSYNC B1 ;  /* 0x0000000000017941 */ /* 0x000fea0003800000 */
.L_x_5114:
[----:B------:R-:W-:Y:S04]  /*1920*/  BSSY B1, `(.L_x_5117) ;  /* 0x000000a000017945 */ /* 0x000fe80003800000 */
[----:B------:R-:W-:Y:S05]  /*1930*/  @P2 BRA `(.L_x_5118) ;  /* 0x0000000000102947 */ /* 0x000fea0003800000 */
[----:B------:R-:W-:Y:S01]  /*1940*/  MOV R130, RZ ;  /* 0x000000ff00827202 */ /* 0x000fe20000000f00 */
[----:B------:R-:W-:Y:S06]  /*1950*/  @!P1 BRA `(.L_x_5119) ;  /* 0x0000000000189947 */ /* 0x000fec0003800000 */
[----:B-----5:R-:W-:Y:S01]  /*1960*/  HADD2.F32 R130, -RZ, R66.H0_H0 ;  /* 0x20000042ff827230 */ /* 0x020fe20000004100 */
[----:B------:R-:W-:Y:S06]  /*1970*/  BRA `(.L_x_5119) ;  /* 0x0000000000107947 */ /* 0x000fec0003800000 */
.L_x_5118:
[----:B-----5:R-:W-:Y:S02]  /*1980*/  HADD2.F32 R130, -RZ, R62.H0_H0 ;  /* 0x2000003eff827230 */ /* 0x020fe40000004100 */
[----:B------:R-:W-:-:S03]  /*1990*/  @P1 HADD2.F32 R69, -RZ, R66.H0_H0 ;  /* 0x20000042ff451230 */ /* 0x000fc60000004100 */
[----:B------:R-:W-:-:S04]  /*19a0*/  FMUL.FTZ R130, R130, UR8 ;  /* 0x0000000882827c20 */ /* 0x000fc80008410000 */
[----:B------:R-:W-:-:S07]  /*19b0*/  @P1 FADD.FTZ R130, R69, R130 ;  /* 0x0000008245821221 */ /* 0x000fce0000010000 */
.L_x_5119:
[----:B------:R-:W-:Y:S05]  /*19c0*/  BSYNC B1 ;  /* 0x0000000000017941 */ /* 0x000fea0003800000 */
.L_x_5117:
[----:B------:R-:W-:Y:S04]  /*19d0*/  BSSY B1, `(.L_x_5120) ;  /* 0x000000a000017945 */ /* 0x000fe80003800000 */
[----:B------:R-:W-:Y:S05]  /*19e0*/  @P2 BRA `(.L_x_5121) ;  /* 0x0000000000102947 */ /* 0x000fea0003800000 */
[----:B------:R-:W-:Y:S01]  /*19f0*/  HFMA2.MMA R131, -RZ, RZ, 0, 0 ;  /* 0x00000000ff837435 */ /* 0x000fe200000001ff */
[----:B------:R-:W-:Y:S10]  /*1a00*/  @!P1 BRA `(.L_x_5122) ;  /* 0x0000000000189947 */ /* 0x000ff40003800000 */
[----:B-----5:R-:W-:Y:S01]  /*1a10*/  HADD2.F32 R131, -RZ, R66.H1_H1 ;  /* 0x30000042ff837230 */ /* 0x020fe20000004100 */
[----:B------:R-:W-:Y:S06]  /*1a20*/  BRA `(.L_x_5122) ;  /* 0x0000000000107947 */ /* 0x000fec0003800000 */
.L_x_5121:
[----:B-----5:R-:W-:Y:S02]  /*1a30*/  HADD2.F32 R131, -RZ, R62.H1_H1 ;  /* 0x3000003eff837230 */ /* 0x020fe40000004100 */
[----:B------:R-:W-:-:S03]  /*1a40*/  @P1 HADD2.F32 R68, -RZ, R66.H1_H1 ;  /* 0x30000042ff441230 */ /* 0x000fc60000004100 */
[----:B------:R-:W-:-:S04]  /*1a50*/  FMUL.FTZ R131, R131, UR8 ;  /* 0x0000000883837c20 */ /* 0x000fc80008410000 */
[----:B------:R-:W-:-:S07]  /*1a60*/  @P1 FADD.FTZ R131, R68, R131 ;  /* 0x0000008344831221 */ /* 0x000fce0000010000 */
.L_x_5122:
[----:B------:R-:W-:Y:S05]  /*1a70*/  BSYNC B1 ;  /* 0x0000000000017941 */ /* 0x000fea0003800000 */
.L_x_5120:
[----:B------:R-:W-:Y:S04]  /*1a80*/  BSSY B1, `(.L_x_5123) ;  /* 0x000000a000017945 */ /* 0x000fe80003800000 */
[----:B------:R-:W-:Y:S05]  /*1a90*/  @P2 BRA `(.L_x_5124) ;  /* 0x0000000000102947 */ /* 0x000fea0003800000 */
[----:B------:R-:W-:Y:S01]  /*1aa0*/  MOV R134, RZ ;  /* 0x000000ff00867202 */ /* 0x000fe20000000f00 */
[----:B------:R-:W-:Y:S06]  /*1ab0*/  @!P1 BRA `(.L_x_5125) ;  /* 0x0000000000189947 */ /* 0x000fec0003800000 */
[----:B-----5:R-:W-:Y:S01]  /*1ac0*/  HADD2.F32 R134, -RZ, R67.H0_H0 ;  /* 0x20000043ff867230 */ /* 0x020fe20000004100 */
[----:B------:R-:W-:Y:S06]  /*1ad0*/  BRA `(.L_x_5125) ;  /* 0x0000000000107947 */ /* 0x000fec0003800000 */
.L_x_5124:
[----:B-----5:R-:W-:Y:S02]  /*1ae0*/  HADD2.F32 R134, -RZ, R63.H0_H0 ;  /* 0x2000003fff867230 */ /* 0x020fe40000004100 */
[----:B------:R-:W-:-:S03]  /*1af0*/  @P1 HADD2.F32 R69, -RZ, R67.H0_H0 ;  /* 0x20000043ff451230 */ /* 0x000fc60000004100 */
[----:B------:R-:W-:-:S04]  /*1b00*/  FMUL.FTZ R134, R134, UR8 ;  /* 0x0000000886867c20 */ /* 0x000fc80008410000 */
[----:B------:R-:W-:-:S07]  /*1b10*/  @P1 FADD.FTZ R134, R69, R134 ;  /* 0x0000008645861221 */ /* 0x000fce0000010000 */
.L_x_5125:
[----:B------:R-:W-:Y:S05]  /*1b20*/  BSYNC B1 ;  /* 0x0000000000017941 */ /* 0x000fea0003800000 */
.L_x_5123:
[----:B------:R-:W-:Y:S04]  /*1b30*/  BSSY B1, `(.L_x_5126) ;  /* 0x000000a000017945 */ /* 0x000fe80003800000 */
[----:B------:R-:W-:Y:S05]  /*1b40*/  @P2 BRA `(.L_x_5127) ;  /* 0x0000000000102947 */ /* 0x000fea0003800000 */
[----:B------:R-:W-:Y:S01]  /*1b50*/  HFMA2.MMA R135, -RZ, RZ, 0, 0 ;  /* 0x00000000ff877435 */ /* 0x000fe200000001ff */
[----:B------:R-:W-:Y:S10]  /*1b60*/  @!P1 BRA `(.L_x_5128) ;  /* 0x0000000000189947 */ /* 0x000ff40003800000 */
[----:B-----5:R-:W-:Y:S01]  /*1b70*/  HADD2.F32 R135, -RZ, R67.H1_H1 ;  /* 0x30000043ff877230 */ /* 0x020fe20000004100 */
[----:B------:R-:W-:Y:S06]  /*1b80*/  BRA `(.L_x_5128) ;  /* 0x0000000000107947 */ /* 0x000fec0003800000 */
.L_x_5127:
[----:B-----5:R-:W-:Y:S02]  /*1b90*/  HADD2.F32 R135, -RZ, R63.H1_H1 ;  /* 0x3000003fff877230 */ /* 0x020fe40000004100 */
[----:B------:R-:W-:-:S03]  /*1ba0*/  @P1 HADD2.F32 R68, -RZ, R67.H1_H1 ;  /* 0x30000043ff441230 */ /* 0x000fc60000004100 */
[----:B------:R-:W-:-:S04]  /*1bb0*/  FMUL.FTZ R135, R135, UR8 ;  /* 0x0000000887877c20 */ /* 0x000fc80008410000 */
[----:B------:R-:W-:-:S07]  /*1bc0*/  @P1 FADD.FTZ R135, R68, R135 ;  /* 0x0000008744871221 */ /* 0x000fce0000010000 */
.L_x_5128:
[----:B------:R-:W-:Y:S05]  /*1bd0*/  BSYNC B1 ;  /* 0x0000000000017941 */ /* 0x000fea0003800000 */
.L_x_5126:
        /* <DEDUP_REMOVED lines=9> */
.L_x_5104:
[----:B------:R-:W-:Y:S05]  /*1c70*/  BSYNC B0 ;  /* 0x0000000000007941 */ /* 0x000fea0003800000 */
.L_x_5103:
        /* <DEDUP_REMOVED lines=18> */
.L_x_5132:
[----:B-----5:R-:W-:Y:S02]  /*1da0*/  HADD2.F32 R136, -RZ, R60.H0_H0 ;  /* 0x2000003cff887230 */ /* 0x020fe40000004100 */
[----:B------:R-:W-:-:S03]  /*1db0*/  @P1 HADD2.F32 R69, -RZ, R64.H0_H0 ;  /* 0x20000040ff451230 */ /* 0x000fc60000004100 */
[----:B------:R-:W-:-:S04]  /*1dc0*/  FMUL.FTZ R136, R136, UR8 ;  /* 0x0000000888887c20 */ /* 0x000fc80008410000 */
[----:B------:R-:W-:-:S07]  /*1dd0*/  @P1 FADD.FTZ R136, R69, R136 ;  /* 0x0000008845881221 */ /* 0x000fce0000010000 */
.L_x_5133:
[----:B------:R-:W-:Y:S05]  /*1de0*/  BSYNC B1 ;  /* 0x0000000000017941 */ /* 0x000fea0003800000 */
.L_x_5131:
[----:B------:R-:W-:Y:S04]  /*1df0*/  BSSY B1, `(.L_x_5134) ;  /* 0x000000a000017945 */ /* 0x000fe80003800000 */
[----:B------:R-:W-:Y:S05]  /*1e00*/  @P2 BRA `(.L_x_5135) ;  /* 0x0000000000102947 */ /* 0x000fea0003800000 */
[----:B------:R-:W-:Y:S01]  /*1e10*/  HFMA2.MMA R137, -RZ, RZ, 0, 0 ;  /* 0x00000000ff897435 */ /* 0x000fe200000001ff */
[----:B------:R-:W-:Y:S10]  /*1e20*/  @!P1 BRA `(.L_x_5136) ;  /* 0x0000000000189947 */ /* 0x000ff40003800000 */
[----:B-----5:R-:W-:Y:S01]  /*1e30*/  HADD2.F32 R137, -RZ, R64.H1_H1 ;  /* 0x30000040ff897230 */ /* 0x020fe20000004100 */
[----:B------:R-:W-:Y:S06]  /*1e40*/  BRA `(.L_x_5136) ;  /* 0x0000000000107947 */ /* 0x000fec0003800000 */
.L_x_5135:
[----:B-----5:R-:W-:Y:S02]  /*1e50*/  HADD2.F32 R137, -RZ, R60.H1_H1 ;  /* 0x3000003cff897230 */ /* 0x020fe40000004100 */
[----:B------:R-:W-:-:S03]  /*1e60*/  @P1 HADD2.F32 R68, -RZ, R64.H1_H1 ;  /* 0x30000040ff441230 */ /* 0x000fc60000004100 */
[----:B------:R-:W-:-:S04]  /*1e70*/  FMUL.FTZ R137, R137, UR8 ;  /* 0x0000000889897c20 */ /* 0x000fc80008410000 */
[----:B------:R-:W-:-:S07]  /*1e80*/  @P1 FADD.FTZ R137, R68, R137 ;  /* 0x0000008944891221 */ /* 0x000fce0000010000 */
.L_x_5136:
[----:B------:R-:W-:Y:S05]  /*1e90*/  BSYNC B1 ;  /* 0x0000000000017941 */ /* 0x000fea0003800000 */
.L_x_5134:
[----:B------:R-:W-:Y:S04]  /*1ea0*/  BSSY B1, `(.L_x_5137) ;  /* 0x000000a000017945 */ /* 0x000fe80003800000 */
[----:B------:R-:W-:Y:S05]  /*1eb0*/  @P2 BRA `(.L_x_5138) ;  /* 0x0000000000102947 */ /* 0x000fea0003800000 */
[----:B------:R-:W-:Y:S01]  /*1ec0*/  MOV R138, RZ ;  /* 0x000000ff008a7202 */ /* 0x000fe20000000f00 */
[----:B------:R-:W-:Y:S06]  /*1ed0*/  @!P1 BRA `(.L_x_5139) ;  /* 0x0000000000189947 */ /* 0x000fec0003800000 */
[----:B-----5:R-:W-:Y:S01]  /*1ee0*/  HADD2.F32 R138, -RZ, R65.H0_H0 ;  /* 0x20000041ff8a7230 */ /* 0x020fe20000004100 */
[----:B------:R-:W-:Y:S06]  /*1ef0*/  BRA `(.L_x_5139) ;  /* 0x0000000000107947 */ /* 0x000fec0003800000 */
.L_x_5138:
[----:B-----5:R-:W-:Y:S02]  /*1f00*/  HADD2.F32 R138, -RZ, R61.H0_H0 ;  /* 0x2000003dff8a7230 */ /* 0x020fe40000004100 */
[----:B------:R-:W-:-:S03]  /*1f10*/  @P1 HADD2.F32 R69, -RZ, R65.H0_H0 ;  /* 0x20000041ff451230 */ /* 0x000fc60000004100 */
[----:B------:R-:W-:-:S04]  /*1f20*/  FMUL.FTZ R138, R138, UR8 ;  /* 0x000000088a8a7c20 */ /* 0x000fc80008410000 */
[----:B------:R-:W-:-:S07]  /*1f30*/  @P1 FADD.FTZ R138, R69, R138 ;  /* 0x0000008a458a1221 */ /* 0x000fce0000010000 */
.L_x_5139:
[----:B------:R-:W-:Y:S05]  /*1f40*/  BSYNC B1 ;  /* 0x0000000000017941 */ /* 0x000fea0003800000 */
.L_x_5137:
[----:B------:R-:W-:Y:S04]  /*1f50*/  BSSY B1, `(.L_x_5140) ;  /* 0x000000a000017945 */ /* 0x000fe80003800000 */
[----:B------:R-:W-:Y:S05]  /*1f60*/  @P2 BRA `(.L_x_5141) ;  /* 0x0000000000102947 */ /* 0x000fea0003800000 */
[----:B------:R-:W-:Y:S01]  /*1f70*/  HFMA2.MMA R139, -RZ, RZ, 0, 0 ;  /* 0x00000000ff8b7435 */ /* 0x000fe200000001ff */
[----:B------:R-:W-:Y:S10]  /*1f80*/  @!P1 BRA `(.L_x_5142) ;  /* 0x0000000000189947 */ /* 0x000ff40003800000 */
[----:B-----5:R-:W-:Y:S01]  /*1f90*/  HADD2.F32 R139, -RZ, R65.H1_H1 ;  /* 0x30000041ff8b7230 */ /* 0x020fe20000004100 */
[----:B------:R-:W-:Y:S06]  /*1fa0*/  BRA `(.L_x_5142) ;  /* 0x0000000000107947 */ /* 0x000fec0003800000 */
.L_x_5141:
[----:B-----5:R-:W-:Y:S02]  /*1fb0*/  HADD2.F32 R139, -RZ, R61.H1_H1 ;  /* 0x3000003dff8b7230 */ /* 0x020fe40000004100 */
[----:B------:R-:W-:-:S03]  /*1fc0*/  @P1 HADD2.F32 R68, -RZ, R65.H1_H1 ;  /* 0x30000041ff441230 */ /* 0x000fc60000004100 */
[----:B------:R-:W-:-:S04]  /*1fd0*/  FMUL.FTZ R139, R139, UR8 ;  /* 0x000000088b8b7c20 */ /* 0x000fc80008410000 */
[----:B------:R-:W-:-:S07]  /*1fe0*/  @P1 FADD.FTZ R139, R68, R139 ;  /* 0x0000008b448b1221 */ /* 0x000fce0000010000 */
.L_x_5142:
[----:B------:R-:W-:Y:S05]  /*1ff0*/  BSYNC B1 ;  /* 0x0000000000017941 */ /* 0x000fea0003800000 */
.L_x_5140:
[----:B------:R-:W-:Y:S04]  /*2000*/  BSSY B1, `(.L_x_5143) ;  /* 0x000000a000017945 */ /* 0x000fe80003800000 */
[----:B------:R-:W-:Y:S05]  /*2010*/  @P2 BRA `(.L_x_5144) ;  /* 0x0000000000102947 */ /* 0x000fea0003800000 */
[----:B------:R-:W-:Y:S01]  /*2020*/  MOV R140, RZ ;  /* 0x000000ff008c7202 */ /* 0x000fe20000000f00 */
[----:B------:R-:W-:Y:S06]  /*2030*/  @!P1 BRA `(.L_x_5145) ;  /* 0x0000000000189947 */ /* 0x000fec0003800000 */
[----:B-----5:R-:W-:Y:S01]  /*2040*/  HADD2.F32 R140, -RZ, R66.H0_H0 ;  /* 0x20000042ff8c7230 */ /* 0x020fe20000004100 */
[----:B------:R-:W-:Y:S06]  /*2050*/  BRA `(.L_x_5145) ;  /* 0x0000000000107947 */ /* 0x000fec0003800000 */
.L_x_5144:
[----:B-----5:R-:W-:Y:S02]  /*2060*/  HADD2.F32 R140, -RZ, R62.H0_H0 ;  /* 0x2000003eff8c7230 */ /* 0x020fe40000004100 */
[----:B------:R-:W-:-:S03]  /*2070*/  @P1 HADD2.F32 R69, -RZ, R66.H0_H0 ;  /* 0x20000042ff451230 */ /* 0x000fc60000004100 */
[----:B------:R-:W-:-:S04]  /*2080*/  FMUL.FTZ R140, R140, UR8 ;  /* 0x000000088c8c7c20 */ /* 0x000fc80008410000 */
[----:B------:R-:W-:-:S07]  /*2090*/  @P1 FADD.FTZ R140, R69, R140 ;  /* 0x0000008c458c1221 */ /* 0x000fce0000010000 */
.L_x_5145:
[----:B------:R-:W-:Y:S05]  /*20a0*/  BSYNC B1 ;  /* 0x0000000000017941 */ /* 0x000fea0003800000 */
.L_x_5143:
[----:B------:R-:W-:Y:S04]  /*20b0*/  BSSY B1, `(.L_x_5146) ;  /* 0x000000a000017945 */ /* 0x000fe80003800000 */
[----:B------:R-:W-:Y:S05]  /*20c0*/  @P2 BRA `(.L_x_5147) ;  /* 0x0000000000102947 */ /* 0x000fea0003800000 */
[----:B------:R-:W-:Y:S01]  /*20d0*/  HFMA2.MMA R141, -RZ, RZ, 0, 0 ;  /* 0x00000000ff8d7435 */ /* 0x000fe200000001ff */
[----:B------:R-:W-:Y:S10]  /*20e0*/  @!P1 BRA `(.L_x_5148) ;  /* 0x0000000000189947 */ /* 0x000ff40003800000 */
[----:B-----5:R-:W-:Y:S01]  /*20f0*/  HADD2.F32 R141, -RZ, R66.H1_H1 ;  /* 0x30000042ff8d7230 */ /* 0x020fe20000004100 */
[----:B------:R-:W-:Y:S06]  /*2100*/  BRA `(.L_x_5148) ;  /* 0x0000000000107947 */ /* 0x000fec0003800000 */
.L_x_5147:
[----:B-----5:R-:W-:Y:S02]  /*2110*/  HADD2.F32 R141, -RZ, R62.H1_H1 ;  /* 0x3000003eff8d7230 */ /* 0x020fe40000004100 */
[----:B------:R-:W-:-:S03]  /*2120*/  @P1 HADD2.F32 R68, -RZ, R66.H1_H1 ;  /* 0x30000042ff441230 */ /* 0x000fc60000004100 */
[----:B------:R-:W-:-:S04]  /*2130*/  FMUL.FTZ R141, R141, UR8 ;  /* 0x000000088d8d7c20 */ /* 0x000fc80008410000 */
[----:B------:R-:W-:-:S07]  /*2140*/  @P1 FADD.FTZ R141, R68, R141 ;  /* 0x0000008d448d1221 */ /* 0x000fce0000010000 */
.L_x_5148:
[----:B------:R-:W-:Y:S05]  /*2150*/  BSYNC B1 ;  /* 0x0000000000017941 */ /* 0x000fea0003800000 */
.L_x_5146:
[----:B------:R-:W-:Y:S04]  /*2160*/  BSSY B1, `(.L_x_5149) ;  /* 0x000000a000017945 */ /* 0x000fe80003800000 */
[----:B------:R-:W-:Y:S05]  /*2170*/  @P2 BRA `(.L_x_5150) ;  /* 0x0000000000102947 */ /* 0x000fea0003800000 */
[----:B------:R-:W-:Y:S01]  /*2180*/  MOV R142, RZ ;  /* 0x000000ff008e7202 */ /* 0x000fe20000000f00 */
[----:B------:R-:W-:Y:S06]  /*2190*/  @!P1 BRA `(.L_x_5151) ;  /* 0x0000000000189947 */ /* 0x000fec0003800000 */
[----:B-----5:R-:W-:Y:S01]  /*21a0*/  HADD2.F32 R142, -RZ, R67.H0_H0 ;  /* 0x20000043ff8e7230 */ /* 0x020fe20000004100 */
[----:B------:R-:W-:Y:S06]  /*21b0*/  BRA `(.L_x_5151) ;  /* 0x0000000000107947 */ /* 0x000fec0003800000 */
.L_x_5150:
[----:B-----5:R-:W-:Y:S02]  /*21c0*/  HADD2.F32 R142, -RZ, R63.H0_H0 ;  /* 0x2000003fff8e7230 */ /* 0x020fe40000004100 */
[----:B------:R-:W-:-:S03]  /*21d0*/  @P1 HADD2.F32 R69, -RZ, R67.H0_H0 ;  /* 0x20000043ff451230 */ /* 0x000fc60000004100 */
[----:B------:R-:W-:-:S04]  /*21e0*/  FMUL.FTZ R142, R142, UR8 ;  /* 0x000000088e8e7c20 */ /* 0x000fc80008410000 */
[----:B------:R-:W-:-:S07]  /*21f0*/  @P1 FADD.FTZ R142, R69, R142 ;  /* 0x0000008e458e1221 */ /* 0x000fce0000010000 */
.L_x_5151:
[----:B------:R-:W-:Y:S05]  /*2200*/  BSYNC B1 ;  /* 0x0000000000017941 */ /* 0x000fea0003800000 */
.L_x_5149:
[----:B------:R-:W-:Y:S04]  /*2210*/  BSSY B1, `(.L_x_5152) ;  /* 0x000000a000017945 */ /* 0x000fe80003800000 */
[----:B------:R-:W-:Y:S05]  /*2220*/  @P2 BRA `(.L_x_5153) ;  /* 0x0000000000102947 */ /* 0x000fea0003800000 */
[----:B------:R-:W-:Y:S01]  /*2230*/  HFMA2.MMA R143, -RZ, RZ, 0, 0 ;  /* 0x00000000ff8f7435 */ /* 0x000fe200000001ff */
[----:B------:R-:W-:Y:S10]  /*2240*/  @!P1 BRA `(.L_x_5154) ;  /* 0x0000000000189947 */ /* 0x000ff40003800000 */
[----:B-----5:R-:W-:Y:S01]  /*2250*/  HADD2.F32 R143, -RZ, R67.H1_H1 ;  /* 0x30000043ff8f7230 */ /* 0x020fe20000004100 */
[----:B------:R-:W-:Y:S06]  /*2260*/  BRA `(.L_x_5154) ;  /* 0x0000000000107947 */ /* 0x000fec0003800000 */
.L_x_5153:
[----:B-----5:R-:W-:Y:S02]  /*2270*/  HADD2.F32 R143, -RZ, R63.H1_H1 ;  /* 0x3000003fff8f7230 */ /* 0x020fe40000004100 */
[----:B------:R-:W-:-:S03]  /*2280*/  @P1 HADD2.F32 R68, -RZ, R67.H1_H1 ;  /* 0x30000043ff441230 */ /* 0x000fc60000004100 */
[----:B------:R-:W-:-:S04]  /*2290*/  FMUL.FTZ R143, R143, UR8 ;  /* 0x000000088f8f7c20 */ /* 0x000fc80008410000 */
[----:B------:R-:W-:-:S07]  /*22a0*/  @P1 FADD.FTZ R143, R68, R143 ;  /* 0x0000008f448f1221 */ /* 0x000fce0000010000 */
.L_x_5154:
[----:B------:R-:W-:Y:S05]  /*22b0*/  BSYNC B1 ;  /* 0x0000000000017941 */ /* 0x000fea0003800000 */
.L_x_5152:
        /* <DEDUP_REMOVED lines=9> */
.L_x_5130:
[----:B------:R-:W-:Y:S05]  /*2350*/  BSYNC B0 ;  /* 0x0000000000007941 */ /* 0x000fea0003800000 */
.L_x_5129:
        /* <DEDUP_REMOVED lines=18> */
.L_x_5158:
[----:B-----5:R-:W-:Y:S02]  /*2480*/  HADD2.F32 R144, -RZ, R60.H0_H0 ;  /* 0x2000003cff907230 */ /* 0x020fe40000004100 */
[----:B------:R-:W-:-:S03]  /*2490*/  @P1 HADD2.F32 R69, -RZ, R64.H0_H0 ;  /* 0x20000040ff451230 */ /* 0x000fc60000004100 */
[----:B------:R-:W-:-:S04]  /*24a0*/  FMUL.FTZ R144, R144, UR8 ;  /* 0x0000000890907c20 */ /* 0x000fc80008410000 */
[----:B------:R-:W-:-:S07]  /*24b0*/  @P1 FADD.FTZ R144, R69, R144 ;  /* 0x0000009045901221 */ /* 0x000fce0000010000 */
.L_x_5159:
[----:B------:R-:W-:Y:S05]  /*24c0*/  BSYNC B1 ;  /* 0x0000000000017941 */ /* 0x000fea0003800000 */
.L_x_5157:
[----:B------:R-:W-:Y:S04]  /*24d0*/  BSSY B1, `(.L_x_5160) ;  /* 0x000000a000017945 */ /* 0x000fe80003800000 */
[----:B------:R-:W-:Y:S05]  /*24e0*/  @P2 BRA `(.L_x_5161) ;  /* 0x0000000000102947 */ /* 0x000fea0003800000 */
[----:B------:R-:W-:Y:S01]  /*24f0*/  HFMA2.MMA R145, -RZ, RZ, 0, 0 ;  /* 0x00000000ff917435 */ /* 0x000fe200000001ff */
[----:B------:R-:W-:Y:S10]  /*2500*/  @!P1 BRA `(.L_x_5162) ;  /* 0x0000000000189947 */ /* 0x000ff40003800000 */
[----:B-----5:R-:W-:Y:S01]  /*2510*/  HADD2.F32 R145, -RZ, R64.H1_H1 ;  /* 0x30000040ff917230 */ /* 0x020fe20000004100 */
[----:B------:R-:W-:Y:S06]  /*2520*/  BRA `(.L_x_5162) ;  /* 0x0000000000107947 */ /* 0x000fec0003800000 */
.L_x_5161:
[----:B-----5:R-:W-:Y:S02]  /*2530*/  HADD2.F32 R145, -RZ, R60.H1_H1 ;  /* 0x3000003cff917230 */ /* 0x020fe40000004100 */
[----:B------:R-:W-:-:S03]  /*2540*/  @P1 HADD2.F32 R68, -RZ, R64.H1_H1 ;  /* 0x30000040ff441230 */ /* 0x000fc60000004100 */
[----:B------:R-:W-:-:S04]  /*2550*/  FMUL.FTZ R145, R145, UR8 ;  /* 0x0000000891917c20 */ /* 0x000fc80008410000 */
[----:B------:R-:W-:-:S07]  /*2560*/  @P1 FADD.FTZ R145, R68, R145 ;  /* 0x0000009144911221 */ /* 0x000fce0000010000 */
.L_x_5162:
[----:B------:R-:W-:Y:S05]  /*2570*/  BSYNC B1 ;  /* 0x0000000000017941 */ /* 0x000fea0003800000 */
.L_x_5160:
[----:B------:R-:W-:Y:S04]  /*2580*/  BSSY B1, `(.L_x_5163) ;  /* 0x000000a000017945 */ /* 0x000fe80003800000 */
[----:B------:R-:W-:Y:S05]  /*2590*/  @P2 BRA `(.L_x_5164) ;  /* 0x0000000000102947 */ /* 0x000fea0003800000 */
[----:B------:R-:W-:Y:S01]  /*25a0*/  MOV R146, RZ ;  /* 0x000000ff00927202 */ /* 0x000fe20000000f00 */
[----:B------:R-:W-:Y:S06]  /*25b0*/  @!P1 BRA `(.L_x_5165) ;  /* 0x0000000000189947 */ /* 0x000fec0003800000 */
[----:B-----5:R-:W-:Y:S01]  /*25c0*/  HADD2.F32 R146, -RZ, R65.H0_H0 ;  /* 0x20000041ff927230 */ /* 0x020fe20000004100 */
[----:B------:R-:W-:Y:S06]  /*25d0*/  BRA `(.L_x_5165) ;  /* 0x0000000000107947 */ /* 0x000fec0003800000 */
.L_x_5164:
[----:B-----5:R-:W-:Y:S02]  /*25e0*/  HADD2.F32 R146, -RZ, R61.H0_H0 ;  /* 0x2000003dff927230 */ /* 0x020fe40000004100 */
[----:B------:R-:W-:-:S03]  /*25f0*/  @P1 HADD2.F32 R69, -RZ, R65.H0_H0 ;  /* 0x20000041ff451230 */ /* 0x000fc60000004100 */
[----:B------:R-:W-:-:S04]  /*2600*/  FMUL.FTZ R146, R146, UR8 ;  /* 0x0000000892927c20 */ /* 0x000fc80008410000 */
[----:B------:R-:W-:-:S07]  /*2610*/  @P1 FADD.FTZ R146, R69, R146 ;  /* 0x0000009245921221 */ /* 0x000fce0000010000 */
.L_x_5165:
[----:B------:R-:W-:Y:S05]  /*2620*/  BSYNC B1 ;  /* 0x0000000000017941 */ /* 0x000fea0003800000 */
.L_x_5163:
[----:B------:R-:W-:Y:S04]  /*2630*/  BSSY B1, `(.L_x_5166) ;  /* 0x000000a000017945 */ /* 0x000fe80003800000 */
[----:B------:R-:W-:Y:S05]  /*2640*/  @P2 BRA `(.L_x_5167) ;  /* 0x0000000000102947 */ /* 0x000fea0003800000 */
[----:B------:R-:W-:Y:S01]  /*2650*/  HFMA2.MMA R147, -RZ, RZ, 0, 0 ;  /* 0x00000000ff937435 */ /* 0x000fe200000001ff */
[----:B------:R-:W-:Y:S10]  /*2660*/  @!P1 BRA `(.L_x_5168) ;  /* 0x0000000000189947 */ /* 0x000ff40003800000 */
[----:B-----5:R-:W-:Y:S01]  /*2670*/  HADD2.F32 R147, -RZ, R65.H1_H1 ;  /* 0x30000041ff937230 */ /* 0x020fe20000004100 */
[----:B------:R-:W-:Y:S06]  /*2680*/  BRA `(.L_x_5168) ;  /* 0x0000000000107947 */ /* 0x000fec0003800000 */
.L_x_5167:
[----:B-----5:R-:W-:Y:S02]  /*2690*/  HADD2.F32 R147, -RZ, R61.H1_H1 ;  /* 0x3000003dff937230 */ /* 0x020fe40000004100 */
[----:B------:R-:W-:-:S03]  /*26a0*/  @P1 HADD2.F32 R68, -RZ, R65.H1_H1 ;  /* 0x30000041ff441230 */ /* 0x000fc60000004100 */
[----:B------:R-:W-:-:S04]  /*26b0*/  FMUL.FTZ R147, R147, UR8 ;  /* 0x0000000893937c20 */ /* 0x000fc80008410000 */
[----:B------:R-:W-:-:S07]  /*26c0*/  @P1 FADD.FTZ R147, R68, R147 ;  /* 0x0000009344931221 */ /* 0x000fce0000010000 */
.L_x_5168:
[----:B------:R-:W-:Y:S05]  /*26d0*/  BSYNC B1 ;  /* 0x0000000000017941 */ /* 0x000fea0003800000 */
.L_x_5166:
[----:B------:R-:W-:Y:S04]  /*26e0*/  BSSY B1, `(.L_x_5169) ;  /* 0x000000a000017945 */ /* 0x000fe80003800000 */
[----:B------:R-:W-:Y:S05]  /*26f0*/  @P2 BRA `(.L_x_5170) ;  /* 0x0000000000102947 */ /* 0x000fea0003800000 */
[----:B------:R-:W-:Y:S01]  /*2700*/  MOV R148, RZ ;  /* 0x000000ff00947202 */ /* 0x000fe20000000f00 */
[----:B------:R-:W-:Y:S06]  /*2710*/  @!P1 BRA `(.L_x_5171) ;  /* 0x0000000000189947 */ /* 0x000fec0003800000 */
[----:B-----5:R-:W-:Y:S01]  /*2720*/  HADD2.F32 R148, -RZ, R66.H0_H0 ;  /* 0x20000042ff947230 */ /* 0x020fe20000004100 */
[----:B------:R-:W-:Y:S06]  /*2730*/  BRA `(.L_x_5171) ;  /* 0x0000000000107947 */ /* 0x000fec0003800000 */
.L_x_5170:
[----:B-----5:R-:W-:Y:S02]  /*2740*/  HADD2.F32 R148, -RZ, R62.H0_H0 ;  /* 0x2000003eff947230 */ /* 0x020fe40000004100 */
[----:B------:R-:W-:-:S03]  /*2750*/  @P1 HADD2.F32 R69, -RZ, R66.H0_H0 ;  /* 0x20000042ff451230 */ /* 0x000fc60000004100 */
[----:B------:R-:W-:-:S04]  /*2760*/  FMUL.FTZ R148, R148, UR8 ;  /* 0x0000000894947c20 */ /* 0x000fc80008410000 */
[----:B------:R-:W-:-:S07]  /*2770*/  @P1 FADD.FTZ R148, R69, R148 ;  /* 0x0000009445941221 */ /* 0x000fce0000010000 */
.L_x_5171:
[----:B------:R-:W-:Y:S05]  /*2780*/  BSYNC B1 ;  /* 0x0000000000017941 */ /* 0x000fea0003800000 */
.L_x_5169:
[----:B------:R-:W-:Y:S04]  /*2790*/  BSSY B1, `(.L_x_5172) ;  /* 0x000000a000017945 */ /* 0x000fe80003800000 */
[----:B------:R-:W-:Y:S05]  /*27a0*/  @P2 BRA `(.L_x_5173) ;  /* 0x0000000000102947 */ /* 0x000fea0003800000 */
[----:B------:R-:W-:Y:S01]  /*27b0*/  HFMA2.MMA R149, -RZ, RZ, 0, 0 ;  /* 0x00000000ff957435 */ /* 0x000fe200000001ff */
[----:B------:R-:W-:Y:S10]  /*27c0*/  @!P1 BRA `(.L_x_5174) ;  /* 0x0000000000189947 */ /* 0x000ff40003800000 */
[----:B-----5:R-:W-:Y:S01]  /*27d0*/  HADD2.F32 R149, -RZ, R66.H1_H1 ;  /* 0x30000042ff957230 */ /* 0x020fe20000004100 */
[----:B------:R-:W-:Y:S06]  /*27e0*/  BRA `(.L_x_5174) ;  /* 0x0000000000107947 */ /* 0x000fec0003800000 */
.L_x_5173:
[----:B-----5:R-:W-:Y:S02]  /*27f0*/  HADD2.F32 R149, -RZ, R62.H1_H1 ;  /* 0x3000003eff957230 */ /* 0x020fe40000004100 */
[----:B------:R-:W-:-:S03]  /*2800*/  @P1 HADD2.F32 R68, -RZ, R66.H1_H1 ;  /* 0x30000042ff441230 */ /* 0x000fc60000004100 */
[----:B------:R-:W-:-:S04]  /*2810*/  FMUL.FTZ R149, R149, UR8 ;  /* 0x0000000895957c20 */ /* 0x000fc80008410000 */
[----:B------:R-:W-:-:S07]  /*2820*/  @P1 FADD.FTZ R149, R68, R149 ;  /* 0x0000009544951221 */ /* 0x000fce0000010000 */
.L_x_5174:
[----:B------:R-:W-:Y:S05]  /*2830*/  BSYNC B1 ;  /* 0x0000000000017941 */ /* 0x000fea0003800000 */
.L_x_5172:
[----:B------:R-:W-:Y:S04]  /*2840*/  BSSY B1, `(.L_x_5175) ;  /* 0x000000a000017945 */ /* 0x000fe80003800000 */
[----:B------:R-:W-:Y:S05]  /*2850*/  @P2 BRA `(.L_x_5176) ;  /* 0x0000000000102947 */ /* 0x000fea0003800000 */
[----:B------:R-:W-:Y:S01]  /*2860*/  MOV R150, RZ ;  /* 0x000000ff00967202 */ /* 0x000fe20000000f00 */
[----:B------:R-:W-:Y:S06]  /*2870*/  @!P1 BRA `(.L_x_5177) ;  /* 0x0000000000189947 */ /* 0x000fec0003800000 */
[----:B-----5:R-:W-:Y:S01]  /*2880*/  HADD2.F32 R150, -RZ, R67.H0_H0 ;  /* 0x20000043ff967230 */ /* 0x020fe20000004100 */
[----:B------:R-:W-:Y:S06]  /*2890*/  BRA `(.L_x_5177) ;  /* 0x0000000000107947 */ /* 0x000fec0003800000 */
.L_x_5176:
[----:B-----5:R-:W-:Y:S02]  /*28a0*/  HADD2.F32 R150, -RZ, R63.H0_H0 ;  /* 0x2000003fff967230 */ /* 0x020fe40000004100 */
[----:B------:R-:W-:-:S03]  /*28b0*/  @P1 HADD2.F32 R69, -RZ, R67.H0_H0 ;  /* 0x20000043ff451230 */ /* 0x000fc60000004100 */
[----:B------:R-:W-:-:S04]  /*28c0*/  FMUL.FTZ R150, R150, UR8 ;  /* 0x0000000896967c20 */ /* 0x000fc80008410000 */
[----:B------:R-:W-:-:S07]  /*28d0*/  @P1 FADD.FTZ R150, R69, R150 ;  /* 0x0000009645961221 */ /* 0x000fce0000010000 */
.L_x_5177:
[----:B------:R-:W-:Y:S05]  /*28e0*/  BSYNC B1 ;  /* 0x0000000000017941 */ /* 0x000fea0003800000 */
.L_x_5175:
[----:B------:R-:W-:Y:S04]  /*28f0*/  BSSY B1, `(.L_x_5178) ;  /* 0x000000a000017945 */ /* 0x000fe80003800000 */
[----:B------:R-:W-:Y:S05]  /*2900*/  @P2 BRA `(.L_x_5179) ;  /* 0x0000000000102947 */ /* 0x000fea0003800000 */
[----:B------:R-:W-:Y:S01]  /*2910*/  HFMA2.MMA R151, -RZ, RZ, 0, 0 ;  /* 0x00000000ff977435 */ /* 0x000fe200000001ff */
[----:B------:R-:W-:Y:S10]  /*2920*/  @!P1 BRA `(.L_x_5180) ;  /* 0x0000000000189947 */ /* 0x000ff40003800000 */
[----:B-----5:R-:W-:Y:S01]  /*2930*/  HADD2.F32 R151, -RZ, R67.H1_H1 ;  /* 0x30000043ff977230 */ /* 0x020fe20000004100 */
[----:B------:R-:W-:Y:S06]  /*2940*/  BRA `(.L_x_5180) ;  /* 0x0000000000107947 */ /* 0x000fec0003800000 */
.L_x_5179:
[----:B-----5:R-:W-:Y:S02]  /*2950*/  HADD2.F32 R151, -RZ, R63.H1_H1 ;  /* 0x3000003fff977230 */ /* 0x020fe40000004100 */
[----:B------:R-:W-:-:S03]  /*2960*/  @P1 HADD2.F32 R68, -RZ, R67.H1_H1 ;  /* 0x30000043ff441230 */ /* 0x000fc60000004100 */
[----:B------:R-:W-:-:S04]  /*2970*/  FMUL.FTZ R151, R151, UR8 ;  /* 0x0000000897977c20 */ /* 0x000fc80008410000 */
[----:B------:R-:W-:-:S07]  /*2980*/  @P1 FADD.FTZ R151, R68, R151 ;  /* 0x0000009744971221 */ /* 0x000fce0000010000 */
.L_x_5180:
[----:B------:R-:W-:Y:S05]  /*2990*/  BSYNC B1 ;  /* 0x0000000000017941 */ /* 0x000fea0003800000 */
.L_x_5178:
        /* <DEDUP_REMOVED lines=9> */
.L_x_5156:
[----:B------:R-:W-:Y:S05]  /*2a30*/  BSYNC B0 ;  /* 0x0000000000007941 */ /* 0x000fea0003800000 */
.L_x_5155:
        /* <DEDUP_REMOVED lines=18> */
.L_x_5184:
[----:B-----5:R-:W-:Y:S02]  /*2b60*/  HADD2.F32 R152, -RZ, R60.H0_H0 ;  /* 0x2000003cff987230 */ /* 0x020fe40000004100 */
[----:B------:R-:W-:-:S03]  /*2b70*/  @P1 HADD2.F32 R69, -RZ, R64.H0_H0 ;  /* 0x20000040ff451230 */ /* 0x000fc60000004100 */
[----:B------:R-:W-:-:S04]  /*2b80*/  FMUL.FTZ R152, R152, UR8 ;  /* 0x0000000898987c20 */ /* 0x000fc80008410000 */
[----:B------:R-:W-:-:S07]  /*2b90*/  @P1 FADD.FTZ R152, R69, R152 ;  /* 0x0000009845981221 */ /* 0x000fce0000010000 */
.L_x_5185:
[----:B------:R-:W-:Y:S05]  /*2ba0*/  BSYNC B1 ;  /* 0x0000000000017941 */ /* 0x000fea0003800000 */
.L_x_5183:
[----:B------:R-:W-:Y:S04]  /*2bb0*/  BSSY B1, `(.L_x_5186) ;  /* 0x000000a000017945 */ /* 0x000fe80003800000 */
[----:B------:R-:W-:Y:S05]  /*2bc0*/  @P2 BRA `(.L_x_5187) ;  /* 0x0000000000102947 */ /* 0x000fea0003800000 */
[----:B------:R-:W-:Y:S01]  /*2bd0*/  HFMA2.MMA R153, -RZ, RZ, 0, 0 ;  /* 0x00000000ff997435 */ /* 0x000fe200000001ff */
[----:B------:R-:W-:Y:S10]  /*2be0*/  @!P1 BRA `(.L_x_5188) ;  /* 0x0000000000189947 */ /* 0x000ff40003800000 */
[----:B-----5:R-:W-:Y:S01]  /*2bf0*/  HADD2.F32 R153, -RZ, R64.H1_H1 ;  /* 0x30000040ff997230 */ /* 0x020fe20000004100 */
[----:B------:R-:W-:Y:S06]  /*2c00*/  BRA `(.L_x_5188) ;  /* 0x0000000000107947 */ /* 0x000fec0003800000 */
.L_x_5187:
[----:B-----5:R-:W-:Y:S02]  /*2c10*/  HADD2.F32 R153, -RZ, R60.H1_H1 ;  /* 0x3000003cff997230 */ /* 0x020fe40000004100 */
[----:B------:R-:W-:-:S03]  /*2c20*/  @P1 HADD2.F32 R68, -RZ, R64.H1_H1 ;  /* 0x30000040ff441230 */ /* 0x000fc60000004100 */
[----:B------:R-:W-:-:S04]  /*2c30*/  FMUL.FTZ R153, R153, UR8 ;  /* 0x0000000899997c20 */ /* 0x000fc80008410000 */
[----:B------:R-:W-:-:S07]  /*2c40*/  @P1 FADD.FTZ R153, R68, R153 ;  /* 0x0000009944991221 */ /* 0x000fce0000010000 */
.L_x_5188:
[----:B------:R-:W-:Y:S05]  /*2c50*/  BSYNC B1 ;  /* 0x0000000000017941 */ /* 0x000fea0003800000 */
.L_x_5186:
[----:B------:R-:W-:Y:S04]  /*2c60*/  BSSY B1, `(.L_x_5189) ;  /* 0x000000a000017945 */ /* 0x000fe80003800000 */
[----:B------:R-:W-:Y:S05]  /*2c70*/  @P2 BRA `(.L_x_5190) ;  /* 0x0000000000102947 */ /* 0x000fea0003800000 */
[----:B------:R-:W-:Y:S01]  /*2c80*/  MOV R154, RZ ;  /* 0x000000ff009a7202 */ /* 0x000fe20000000f00 */
[----:B------:R-:W-:Y:S06]  /*2c90*/  @!P1 BRA `(.L_x_5191) ;  /* 0x0000000000189947 */ /* 0x000fec0003800000 */
[----:B-----5:R-:W-:Y:S01]  /*2ca0*/  HADD2.F32 R154, -RZ, R65.H0_H0 ;  /* 0x20000041ff9a7230 */ /* 0x020fe20000004100 */
[----:B------:R-:W-:Y:S06]  /*2cb0*/  BRA `(.L_x_5191) ;  /* 0x0000000000107947 */ /* 0x000fec0003800000 */
.L_x_5190:
[----:B-----5:R-:W-:Y:S02]  /*2cc0*/  HADD2.F32 R154, -RZ, R61.H0_H0 ;  /* 0x2000003dff9a7230 */ /* 0x020fe40000004100 */
[----:B------:R-:W-:-:S03]  /*2cd0*/  @P1 HADD2.F32 R69, -RZ, R65.H0_H0 ;  /* 0x20000041ff451230 */ /* 0x000fc60000004100 */
[----:B------:R-:W-:-:S04]  /*2ce0*/  FMUL.FTZ R154, R154, UR8 ;  /* 0x000000089a9a7c20 */ /* 0x000fc80008410000 */
[----:B------:R-:W-:-:S07]  /*2cf0*/  @P1 FADD.FTZ R154, R69, R154 ;  /* 0x0000009a459a1221 */ /* 0x000fce0000010000 */
.L_x_5191:
[----:B------:R-:W-:Y:S05]  /*2d00*/  BSYNC B1 ;  /* 0x0000000000017941 */ /* 0x000fea0003800000 */
.L_x_5189:
[----:B------:R-:W-:Y:S04]  /*2d10*/  BSSY B1, `(.L_x_5192) ;  /* 0x000000a000017945 */ /* 0x000fe80003800000 */
[----:B------:R-:W-:Y:S05]  /*2d20*/  @P2 BRA `(.L_x_5193) ;  /* 0x0000000000102947 */ /* 0x000fea0003800000 */
[----:B------:R-:W-:Y:S01]  /*2d30*/  HFMA2.MMA R155, -RZ, RZ, 0, 0 ;  /* 0x00000000ff9b7435 */ /* 0x000fe200000001ff */
[----:B------:R-:W-:Y:S10]  /*2d40*/  @!P1 BRA `(.L_x_5194) ;  /* 0x0000000000189947 */ /* 0x000ff40003800000 */
[----:B-----5:R-:W-:Y:S01]  /*2d50*/  HADD2.F32 R155, -RZ, R65.H1_H1 ;  /* 0x30000041ff9b7230 */ /* 0x020fe20000004100 */
[----:B------:R-:W-:Y:S06]  /*2d60*/  BRA `(.L_x_5194) ;  /* 0x0000000000107947 */ /* 0x000fec0003800000 */
.L_x_5193:
[----:B-----5:R-:W-:Y:S02]  /*2d70*/  HADD2.F32 R155, -RZ, R61.H1_H1 ;  /* 0x3000003dff9b7230 */ /* 0x020fe40000004100 */
[----:B------:R-:W-:-:S03]  /*2d80*/  @P1 HADD2.F32 R68, -RZ, R65.H1_H1 ;  /* 0x30000041ff441230 */ /* 0x000fc60000004100 */
[----:B------:R-:W-:-:S04]  /*2d90*/  FMUL.FTZ R155, R155, UR8 ;  /* 0x000000089b9b7c20 */ /* 0x000fc80008410000 */
[----:B------:R-:W-:-:S07]  /*2da0*/  @P1 FADD.FTZ R155, R68, R155 ;  /* 0x0000009b449b1221 */ /* 0x000fce0000010000 */
.L_x_5194:
[----:B------:R-:W-:Y:S05]  /*2db0*/  BSYNC B1 ;  /* 0x0000000000017941 */ /* 0x000fea0003800000 */
.L_x_5192:
[----:B------:R-:W-:Y:S04]  /*2dc0*/  BSSY B1, `(.L_x_5195) ;  /* 0x000000a000017945 */ /* 0x000fe80003800000 */
[----:B------:R-:W-:Y:S05]  /*2dd0*/  @P2 BRA `(.L_x_5196) ;  /* 0x0000000000102947 */ /* 0x000fea0003800000 */
[----:B------:R-:W-:Y:S01]  /*2de0*/  MOV R156, RZ ;  /* 0x000000ff009c7202 */ /* 0x000fe20000000f00 */
[----:B------:R-:W-:Y:S06]  /*2df0*/  @!P1 BRA `(.L_x_5197) ;  /* 0x0000000000189947 */ /* 0x000fec0003800000 */
[----:B-----5:R-:W-:Y:S01]  /*2e00*/  HADD2.F32 R156, -RZ, R66.H0_H0 ;  /* 0x20000042ff9c7230 */ /* 0x020fe20000004100 */
[----:B------:R-:W-:Y:S06]  /*2e10*/  BRA `(.L_x_5197) ;  /* 0x0000000000107947 */ /* 0x000fec0003800000 */
.L_x_5196:
[----:B-----5:R-:W-:Y:S02]  /*2e20*/  HADD2.F32 R156, -RZ, R62.H0_H0 ;  /* 0x2000003eff9c7230 */ /* 0x020fe40000004100 */
[----:B------:R-:W-:-:S03]  /*2e30*/  @P1 HADD2.F32 R69, -RZ, R66.H0_H0 ;  /* 0x20000042ff451230 */ /* 0x000fc60000004100 */
[----:B------:R-:W-:-:S04]  /*2e40*/  FMUL.FTZ R156, R156, UR8 ;  /* 0x000000089c9c7c20 */ /* 0x000fc80008410000 */
[----:B------:R-:W-:-:S07]  /*2e50*/  @P1 FADD.FTZ R156, R69, R156 ;  /* 0x0000009c459c1221 */ /* 0x000fce0000010000 */
.L_x_5197:
[----:B------:R-:W-:Y:S05]  /*2e60*/  BSYNC B1 ;  /* 0x0000000000017941 */ /* 0x000fea0003800000 */
.L_x_5195:
[----:B------:R-:W-:Y:S04]  /*2e70*/  BSSY B1, `(.L_x_5198) ;  /* 0x000000a000017945 */ /* 0x000fe80003800000 */
[----:B------:R-:W-:Y:S05]  /*2e80*/  @P2 BRA `(.L_x_5199) ;  /* 0x0000000000102947 */ /* 0x000fea0003800000 */
[----:B------:R-:W-:Y:S01]  /*2e90*/  HFMA2.MMA R157, -RZ, RZ, 0, 0 ;  /* 0x00000000ff9d7435 */ /* 0x000fe200000001ff */
[----:B------:R-:W-:Y:S10]  /*2ea0*/  @!P1 BRA `(.L_x_5200) ;  /* 0x0000000000189947 */ /* 0x000ff40003800000 */
[----:B-----5:R-:W-:Y:S01]  /*2eb0*/  HADD2.F32 R157, -RZ, R66.H1_H1 ;  /* 0x30000042ff9d7230 */ /* 0x020fe20000004100 */
[----:B------:R-:W-:Y:S06]  /*2ec0*/  BRA `(.L_x_5200) ;  /* 0x0000000000107947 */ /* 0x000fec0003800000 */
.L_x_5199:
[----:B-----5:R-:W-:Y:S02]  /*2ed0*/  HADD2.F32 R157, -RZ, R62.H1_H1 ;  /* 0x3000003eff9d7230 */ /* 0x020fe40000004100 */
[----:B------:R-:W-:-:S03]  /*2ee0*/  @P1 HADD2.F32 R68, -RZ, R66.H1_H1 ;  /* 0x30000042ff441230 */ /* 0x000fc60000004100 */
[----:B------:R-:W-:-:S04]  /*2ef0*/  FMUL.FTZ R157, R157, UR8 ;  /* 0x000000089d9d7c20 */ /* 0x000fc80008410000 */
[----:B------:R-:W-:-:S07]  /*2f00*/  @P1 FADD.FTZ R157, R68, R157 ;  /* 0x0000009d449d1221 */ /* 0x000fce0000010000 */
.L_x_5200:
[----:B------:R-:W-:Y:S05]  /*2f10*/  BSYNC B1 ;  /* 0x0000000000017941 */ /* 0x000fea0003800000 */
.L_x_5198:
[----:B------:R-:W-:Y:S04]  /*2f20*/  BSSY B1, `(.L_x_5201) ;  /* 0x000000a000017945 */ /* 0x000fe80003800000 */
[----:B------:R-:W-:Y:S05]  /*2f30*/  @P2 BRA `(.L_x_5202) ;  /* 0x0000000000102947 */ /* 0x000fea0003800000 */
[----:B------:R-:W-:Y:S01]  /*2f40*/  MOV R158, RZ ;  /* 0x000000ff009e7202 */ /* 0x000fe20000000f00 */
[----:B------:R-:W-:Y:S06]  /*2f50*/  @!P1 BRA `(.L_x_5203) ;  /* 0x0000000000189947 */ /* 0x000fec0003800000 */
[----:B-----5:R-:W-:Y:S01]  /*2f60*/  HADD2.F32 R158, -RZ, R67.H0_H0 ;  /* 0x20000043ff9e7230 */ /* 0x020fe20000004100 */
[----:B------:R-:W-:Y:S06]  /*2f70*/  BRA `(.L_x_5203) ;  /* 0x0000000000107947 */ /* 0x000fec0003800000 */
.L_x_5202:
[----:B-----5:R-:W-:Y:S02]  /*2f80*/  HADD2.F32 R158, -RZ, R63.H0_H0 ;  /* 0x2000003fff9e7230 */ /* 0x020fe40000004100 */
[----:B------:R-:W-:-:S03]  /*2f90*/  @P1 HADD2.F32 R69, -RZ, R67.H0_H0 ;  /* 0x20000043ff451230 */ /* 0x000fc60000004100 */
[----:B------:R-:W-:-:S04]  /*2fa0*/  FMUL.FTZ R158, R158, UR8 ;  /* 0x000000089e9e7c20 */ /* 0x000fc80008410000 */
[----:B------:R-:W-:-:S07]  /*2fb0*/  @P1 FADD.FTZ R158, R69, R158 ;  /* 0x0000009e459e1221 */ /* 0x000fce0000010000 */
.L_x_5203:
[----:B------:R-:W-:Y:S05]  /*2fc0*/  BSYNC B1 ;  /* 0x0000000000017941 */ /* 0x000fea0003800000 */
.L_x_5201:
[----:B------:R-:W-:Y:S04]  /*2fd0*/  BSSY B1, `(.L_x_5204) ;  /* 0x000000a000017945 */ /* 0x000fe80003800000 */
[----:B------:R-:W-:Y:S05]  /*2fe0*/  @P2 BRA `(.L_x_5205) ;  /* 0x0000000000102947 */ /* 0x000fea0003800000 */
[----:B------:R-:W-:Y:S01]  /*2ff0*/  HFMA2.MMA R159, -RZ, RZ, 0, 0 ;  /* 0x00000000ff9f7435 */ /* 0x000fe200000001ff */
[----:B------:R-:W-:Y:S10]  /*3000*/  @!P1 BRA `(.L_x_5206) ;  /* 0x0000000000189947 */ /* 0x000ff40003800000 */
[----:B-----5:R-:W-:Y:S01]  /*3010*/  HADD2.F32 R159, -RZ, R67.H1_H1 ;  /* 0x30000043ff9f7230 */ /* 0x020fe20000004100 */
[----:B------:R-:W-:Y:S06]  /*3020*/  BRA `(.L_x_5206) ;  /* 0x0000000000107947 */ /* 0x000fec0003800000 */
.L_x_5205:
[----:B-----5:R-:W-:Y:S02]  /*3030*/  HADD2.F32 R159, -RZ, R63.H1_H1 ;  /* 0x3000003fff9f7230 */ /* 0x020fe40000004100 */
[----:B------:R-:W-:-:S03]  /*3040*/  @P1 HADD2.F32 R68, -RZ, R67.H1_H1 ;  /* 0x30000043ff441230 */ /* 0x000fc60000004100 */
[----:B------:R-:W-:-:S04]  /*3050*/  FMUL.FTZ R159, R159, UR8 ;  /* 0x000000089f9f7c20 */ /* 0x000fc80008410000 */
[----:B------:R-:W-:-:S07]  /*3060*/  @P1 FADD.FTZ R159, R68, R159 ;  /* 0x0000009f449f1221 */ /* 0x000fce0000010000 */
.L_x_5206:
[----:B------:R-:W-:Y:S05]  /*3070*/  BSYNC B1 ;  /* 0x0000000000017941 */ /* 0x000fea0003800000 */
.L_x_5204:
        /* <DEDUP_REMOVED lines=9> */
.L_x_5182:
[----:B------:R-:W-:Y:S05]  /*3110*/  BSYNC B0 ;  /* 0x0000000000007941 */ /* 0x000fea0003800000 */
.L_x_5181:
        /* <DEDUP_REMOVED lines=18> */
.L_x_5210:
[----:B-----5:R-:W-:Y:S02]  /*3240*/  HADD2.F32 R160, -RZ, R60.H0_H0 ;  /* 0x2000003cffa07230 */ /* 0x020fe40000004100 */
[----:B------:R-:W-:-:S03]  /*3250*/  @P0 HADD2.F32 R69, -RZ, R64.H0_H0 ;  /* 0x20000040ff450230 */ /* 0x000fc60000004100 */
[----:B------:R-:W-:-:S04]  /*3260*/  FMUL.FTZ R160, R160, UR8 ;  /* 0x00000008a0a07c20 */ /* 0x000fc80008410000 */
[----:B------:R-:W-:-:S07]  /*3270*/  @P0 FADD.FTZ R160, R69, R160 ;  /* 0x000000a045a00221 */ /* 0x000fce0000010000 */
.L_x_5211:
[----:B------:R-:W-:Y:S05]  /*3280*/  BSYNC B1 ;  /* 0x0000000000017941 */ /* 0x000fea0003800000 */
.L_x_5209:
[----:B------:R-:W-:Y:S04]  /*3290*/  BSSY B1, `(.L_x_5212) ;  /* 0x000000a000017945 */ /* 0x000fe80003800000 */
[----:B------:R-:W-:Y:S05]  /*32a0*/  @P1 BRA `(.L_x_5213) ;  /* 0x0000000000101947 */ /* 0x000fea0003800000 */
[----:B------:R-:W-:Y:S01]  /*32b0*/  HFMA2.MMA R161, -RZ, RZ, 0, 0 ;  /* 0x00000000ffa17435 */ /* 0x000fe200000001ff */
[----:B------:R-:W-:Y:S10]  /*32c0*/  @!P0 BRA `(.L_x_5214) ;  /* 0x0000000000188947 */ /* 0x000ff40003800000 */
[----:B-----5:R-:W-:Y:S01]  /*32d0*/  HADD2.F32 R161, -RZ, R64.H1_H1 ;  /* 0x30000040ffa17230 */ /* 0x020fe20000004100 */
[----:B------:R-:W-:Y:S06]  /*32e0*/  BRA `(.L_x_5214) ;  /* 0x0000000000107947 */ /* 0x000fec0003800000 */
.L_x_5213:
[----:B-----5:R-:W-:Y:S02]  /*32f0*/  HADD2.F32 R161, -RZ, R60.H1_H1 ;  /* 0x3000003cffa17230 */ /* 0x020fe40000004100 */
[----:B------:R-:W-:-:S03]  /*3300*/  @P0 HADD2.F32 R68, -RZ, R64.H1_H1 ;  /* 0x30000040ff440230 */ /* 0x000fc60000004100 */
[----:B------:R-:W-:-:S04]  /*3310*/  FMUL.FTZ R161, R161, UR8 ;  /* 0x00000008a1a17c20 */ /* 0x000fc80008410000 */
[----:B------:R-:W-:-:S07]  /*3320*/  @P0 FADD.FTZ R161, R68, R161 ;  /* 0x000000a144a10221 */ /* 0x000fce0000010000 */
.L_x_5214:
[----:B------:R-:W-:Y:S05]  /*3330*/  BSYNC B1 ;  /* 0x0000000000017941 */ /* 0x000fea0003800000 */
.L_x_5212:
[----:B------:R-:W-:Y:S04]  /*3340*/  BSSY B1, `(.L_x_5215) ;  /* 0x000000a000017945 */ /* 0x000fe80003800000 */
[----:B------:R-:W-:Y:S05]  /*3350*/  @P1 BRA `(.L_x_5216) ;  /* 0x0000000000101947 */ /* 0x000fea0003800000 */
[----:B------:R-:W-:Y:S01]  /*3360*/  MOV R162, RZ ;  /* 0x000000ff00a27202 */ /* 0x000fe20000000f00 */
[----:B------:R-:W-:Y:S06]  /*3370*/  @!P0 BRA `(.L_x_5217) ;  /* 0x0000000000188947 */ /* 0x000fec0003800000 */
[----:B-----5:R-:W-:Y:S01]  /*3380*/  HADD2.F32 R162, -RZ, R65.H0_H0 ;  /* 0x20000041ffa27230 */ /* 0x020fe20000004100 */
[----:B------:R-:W-:Y:S06]  /*3390*/  BRA `(.L_x_5217) ;  /* 0x0000000000107947 */ /* 0x000fec0003800000 */
.L_x_5216:
[----:B-----5:R-:W-:Y:S02]  /*33a0*/  HADD2.F32 R162, -RZ, R61.H0_H0 ;  /* 0x2000003dffa27230 */ /* 0x020fe40000004100 */
[----:B------:R-:W-:-:S03]  /*33b0*/  @P0 HADD2.F32 R69, -RZ, R65.H0_H0 ;  /* 0x20000041ff450230 */ /* 0x000fc60000004100 */
[----:B------:R-:W-:-:S04]  /*33c0*/  FMUL.FTZ R162, R162, UR8 ;  /* 0x00000008a2a27c20 */ /* 0x000fc80008410000 */
[----:B------:R-:W-:-:S07]  /*33d0*/  @P0 FADD.FTZ R162, R69, R162 ;  /* 0x000000a245a20221 */ /* 0x000fce0000010000 */
.L_x_5217:
[----:B------:R-:W-:Y:S05]  /*33e0*/  BSYNC B1 ;  /* 0x0000000000017941 */ /* 0x000fea0003800000 */
.L_x_5215:
[----:B------:R-:W-:Y:S04]  /*33f0*/  BSSY B1, `(.L_x_5218) ;  /* 0x000000a000017945 */ /* 0x000fe80003800000 */
[----:B------:R-:W-:Y:S05]  /*3400*/  @P1 BRA `(.L_x_5219) ;  /* 0x0000000000101947 */ /* 0x000fea0003800000 */
[----:B------:R-:W-:Y:S01]  /*3410*/  HFMA2.MMA R163, -RZ, RZ, 0, 0 ;  /* 0x00000000ffa37435 */ /* 0x000fe200000001ff */
[----:B------:R-:W-:Y:S10]  /*3420*/  @!P0 BRA `(.L_x_5220) ;  /* 0x0000000000188947 */ /* 0x000ff40003800000 */
[----:B-----5:R-:W-:Y:S01]  /*3430*/  HADD2.F32 R163, -RZ, R65.H1_H1 ;  /* 0x30000041ffa37230 */ /* 0x020fe20000004100 */
[----:B------:R-:W-:Y:S06]  /*3440*/  BRA `(.L_x_5220) ;  /* 0x0000000000107947 */ /* 0x000fec0003800000 */
.L_x_5219:
[----:B-----5:R-:W-:Y:S02]  /*3450*/  HADD2.F32 R163, -RZ, R61.H1_H1 ;  /* 0x3000003dffa37230 */ /* 0x020fe40000004100 */
[----:B------:R-:W-:-:S03]  /*3460*/  @P0 HADD2.F32 R68, -RZ, R65.H1_H1 ;  /* 0x30000041ff440230 */ /* 0x000fc60000004100 */
[----:B------:R-:W-:-:S04]  /*3470*/  FMUL.FTZ R163, R163, UR8 ;  /* 0x00000008a3a37c20 */ /* 0x000fc80008410000 */
[----:B------:R-:W-:-:S07]  /*3480*/  @P0 FADD.FTZ R163, R68, R163 ;  /* 0x000000a344a30221 */ /* 0x000fce0000010000 */
.L_x_5220:
[----:B------:R-:W-:Y:S05]  /*3490*/  BSYNC B1 ;  /* 0x0000000000017941 */ /* 0x000fea0003800000 */
.L_x_5218:
[----:B------:R-:W-:Y:S04]  /*34a0*/  BSSY B1, `(.L_x_5221) ;  /* 0x000000a000017945 */ /* 0x000fe80003800000 */
[----:B------:R-:W-:Y:S05]  /*34b0*/  @P1 BRA `(.L_x_5222) ;  /* 0x0000000000101947 */ /* 0x000fea0003800000 */
[----:B------:R-:W-:Y:S01]  /*34c0*/  MOV R164, RZ ;  /* 0x000000ff00a47202 */ /* 0x000fe20000000f00 */
[----:B------:R-:W-:Y:S06]  /*34d0*/  @!P0 BRA `(.L_x_5223) ;  /* 0x0000000000188947 */ /* 0x000fec0003800000 */
[----:B-----5:R-:W-:Y:S01]  /*34e0*/  HADD2.F32 R164, -RZ, R66.H0_H0 ;  /* 0x20000042ffa47230 */ /* 0x020fe20000004100 */
[----:B------:R-:W-:Y:S06]  /*34f0*/  BRA `(.L_x_5223) ;  /* 0x0000000000107947 */ /* 0x000fec0003800000 */
.L_x_5222:
[----:B-----5:R-:W-:Y:S02]  /*3500*/  HADD2.F32 R164, -RZ, R62.H0_H0 ;  /* 0x2000003effa47230 */ /* 0x020fe40000004100 */
[----:B------:R-:W-:-:S03]  /*3510*/  @P0 HADD2.F32 R69, -RZ, R66.H0_H0 ;  /* 0x20000042ff450230 */ /* 0x000fc60000004100 */
[----:B------:R-:W-:-:S04]  /*3520*/  FMUL.FTZ R164, R164, UR8 ;  /* 0x00000008a4a47c20 */ /* 0x000fc80008410000 */
[----:B------:R-:W-:-:S07]  /*3530*/  @P0 FADD.FTZ R164, R69, R164 ;  /* 0x000000a445a40221 */ /* 0x000fce0000010000 */
.L_x_5223:
[----:B------:R-:W-:Y:S05]  /*3540*/  BSYNC B1 ;  /* 0x0000000000017941 */ /* 0x000fea0003800000 */
.L_x_5221:
[----:B------:R-:W-:Y:S04]  /*3550*/  BSSY B1, `(.L_x_5224) ;  /* 0x000000a000017945 */ /* 0x000fe80003800000 */
[----:B------:R-:W-:Y:S05]  /*3560*/  @P1 BRA `(.L_x_5225) ;  /* 0x0000000000101947 */ /* 0x000fea0003800000 */
[----:B------:R-:W-:Y:S01]  /*3570*/  HFMA2.MMA R165, -RZ, RZ, 0, 0 ;  /* 0x00000000ffa57435 */ /* 0x000fe200000001ff */
[----:B------:R-:W-:Y:S10]  /*3580*/  @!P0 BRA `(.L_x_5226) ;  /* 0x0000000000188947 */ /* 0x000ff40003800000 */
[----:B-----5:R-:W-:Y:S01]  /*3590*/  HADD2.F32 R165, -RZ, R66.H1_H1 ;  /* 0x30000042ffa57230 */ /* 0x020fe20000004100 */
[----:B------:R-:W-:Y:S06]  /*35a0*/  BRA `(.L_x_5226) ;  /* 0x0000000000107947 */ /* 0x000fec0003800000 */
.L_x_5225:
[----:B-----5:R-:W-:Y:S02]  /*35b0*/  HADD2.F32 R165, -RZ, R62.H1_H1 ;  /* 0x3000003effa57230 */ /* 0x020fe40000004100 */
[----:B------:R-:W-:-:S03]  /*35c0*/  @P0 HADD2.F32 R68, -RZ, R66.H1_H1 ;  /* 0x30000042ff440230 */ /* 0x000fc60000004100 */
[----:B------:R-:W-:-:S04]  /*35d0*/  FMUL.FTZ R165, R165, UR8 ;  /* 0x00000008a5a57c20 */ /* 0x000fc80008410000 */
[----:B------:R-:W-:-:S07]  /*35e0*/  @P0 FADD.FTZ R165, R68, R165 ;  /* 0x000000a544a50221 */ /* 0x000fce0000010000 */
.L_x_5226:
[----:B------:R-:W-:Y:S05]  /*35f0*/  BSYNC B1 ;  /* 0x0000000000017941 */ /* 0x000fea0003800000 */
.L_x_5224:
[----:B------:R-:W-:Y:S04]  /*3600*/  BSSY B1, `(.L_x_5227) ;  /* 0x000000a000017945 */ /* 0x000fe80003800000 */
[----:B------:R-:W-:Y:S05]  /*3610*/  @P1 BRA `(.L_x_5228) ;  /* 0x0000000000101947 */ /* 0x000fea0003800000 */
[----:B------:R-:W-:Y:S01]  /*3620*/  MOV R166, RZ ;  /* 0x000000ff00a67202 */ /* 0x000fe20000000f00 */
[----:B------:R-:W-:Y:S06]  /*3630*/  @!P0 BRA `(.L_x_5229) ;  /* 0x0000000000188947 */ /* 0x000fec0003800000 */
[----:B-----5:R-:W-:Y:S01]  /*3640*/  HADD2.F32 R166, -RZ, R67.H0_H0 ;  /* 0x20000043ffa67230 */ /* 0x020fe20000004100 */
[----:B------:R-:W-:Y:S06]  /*3650*/  BRA `(.L_x_5229) ;  /* 0x0000000000107947 */ /* 0x000fec0003800000 */
.L_x_5228:
[----:B-----5:R-:W-:Y:S02]  /*3660*/  HADD2.F32 R166, -RZ, R63.H0_H0 ;  /* 0x2000003fffa67230 */ /* 0x020fe40000004100 */
[----:B------:R-:W-:-:S03]  /*3670*/  @P0 HADD2.F32 R69, -RZ, R67.H0_H0 ;  /* 0x20000043ff450230 */ /* 0x000fc60000004100 */
[----:B------:R-:W-:-:S04]  /*3680*/  FMUL.FTZ R166, R166, UR8 ;  /* 0x00000008a6a67c20 */ /* 0x000fc80008410000 */
[----:B------:R-:W-:-:S07]  /*3690*/  @P0 FADD.FTZ R166, R69, R166 ;  /* 0x000000a645a60221 */ /* 0x000fce0000010000 */
.L_x_5229:
[----:B------:R-:W-:Y:S05]  /*36a0*/  BSYNC B1 ;  /* 0x0000000000017941 */ /* 0x000fea0003800000 */
.L_x_5227:
[----:B------:R-:W-:Y:S04]  /*36b0*/  BSSY B1, `(.L_x_5230) ;  /* 0x000000a000017945 */ /* 0x000fe80003800000 */
[----:B------:R-:W-:Y:S05]  /*36c0*/  @P1 BRA `(.L_x_5231) ;  /* 0x0000000000101947 */ /* 0x000fea0003800000 */
[----:B------:R-:W-:Y:S01]  /*36d0*/  HFMA2.MMA R167, -RZ, RZ, 0, 0 ;  /* 0x00000000ffa77435 */ /* 0x000fe200000001ff */
[----:B------:R-:W-:Y:S10]  /*36e0*/  @!P0 BRA `(.L_x_5232) ;  /* 0x0000000000188947 */ /* 0x000ff40003800000 */
[----:B-----5:R-:W-:Y:S01]  /*36f0*/  HADD2.F32 R167, -RZ, R67.H1_H1 ;  /* 0x30000043ffa77230 */ /* 0x020fe20000004100 */
[----:B------:R-:W-:Y:S06]  /*3700*/  BRA `(.L_x_5232) ;  /* 0x0000000000107947 */ /* 0x000fec0003800000 */
.L_x_5231:
[----:B-----5:R-:W-:Y:S02]  /*3710*/  HADD2.F32 R167, -RZ, R63.H1_H1 ;  /* 0x3000003fffa77230 */ /* 0x020fe40000004100 */
[----:B------:R-:W-:-:S03]  /*3720*/  @P0 HADD2.F32 R68, -RZ, R67.H1_H1 ;  /* 0x30000043ff440230 */ /* 0x000fc60000004100 */
[----:B------:R-:W-:-:S04]  /*3730*/  FMUL.FTZ R167, R167, UR8 ;  /* 0x00000008a7a77c20 */ /* 0x000fc80008410000 */
[----:B------:R-:W-:-:S07]  /*3740*/  @P0 FADD.FTZ R167, R68, R167 ;  /* 0x000000a744a70221 */ /* 0x000fce0000010000 */
.L_x_5232:
[----:B------:R-:W-:Y:S05]  /*3750*/  BSYNC B1 ;  /* 0x0000000000017941 */ /* 0x000fea0003800000 */
.L_x_5230:
[----:B------:R-:W0:Y:S01]  /*3760*/  LDC.64 R132, c[0x0][0x238] ;  /* 0x00008e00ff847b82 */ /* 0x000e220000000a00 */
[----:B------:R-:W-:Y:S02]  /*3770*/  F2FP.F16.F32.PACK_AB R71, R167, R166 ;  /* 0x000000a6a747723e */ /* 0x000fe400000000ff */
[----:B------:R-:W-:Y:S02]  /*3780*/  F2FP.F16.F32.PACK_AB R70, R165, R164 ;  /* 0x000000a4a546723e */ /* 0x000fe400000000ff */
[----:B------:R-:W-:Y:S02]  /*3790*/  F2FP.F16.F32.PACK_AB R69, R163, R162 ;  /* 0x000000a2a345723e */ /* 0x000fe400000000ff */
[----:B------:R-:W-:Y:S01]  /*37a0*/  F2FP.F16.F32.PACK_AB R68, R161, R160 ;  /* 0x000000a0a144723e */ /* 0x000fe200000000ff */
[----:B0-----:R-:W-:-:S05]  /*37b0*/  IMAD.WIDE.U32 R132, R171, 0x10, R132 ;  /* 0x00000010ab847825 */ /* 0x001fca00078e0084 */
[----:B------:R0:W-:Y:S02]  /*37c0*/  STG.E.128 desc[UR4][R132.64], R68 ;  /* 0x0000004484007986 */ /* 0x0001e4000c101d04 */
.L_x_5208:
[----:B------:R-:W-:Y:S05]  /*37d0*/  BSYNC B0 ;  /* 0x0000000000007941 */ /* 0x000fea0003800000 */
.L_x_5207:
        /* <DEDUP_REMOVED lines=176> */
.L_x_5258:
        /* <DEDUP_REMOVED lines=54> */
[----:B------:R-:W-:Y:S01]  /*4640*/  F2FP.F16.F32.PACK_AB R68, R69, R68 ;  /* 0x000000444544723e */ /* 0x000fe200000000ff */
[----:B-1----:R-:W-:Y:S01]  /*4650*/  IMAD.WIDE.U32 R132, R169, 0x10, R132 ;  /* 0x00000010a9847825 */ /* 0x002fe200078e0084 */
[----:B------:R-:W-:-:S02]  /*4660*/  F2FP.F16.F32.PACK_AB R69, R71, R170 ;  /* 0x000000aa4745723e */ /* 0x000fc400000000ff */
[----:B------:R-:W-:Y:S02]  /*4670*/  F2FP.F16.F32.PACK_AB R70, R173, R70 ;  /* 0x00000046ad46723e */ /* 0x000fe400000000ff */
[----:B------:R-:W-:Y:S02]  /*4680*/  F2FP.F16.F32.PACK_AB R71, R175, R178 ;  /* 0x000000b2af47723e */ /* 0x000fe400000000ff */
[----:B------:R-:W-:-:S03]  /*4690*/  IADD3 R169, R169, 0x20, RZ ;  /* 0x00000020a9a97810 */ /* 0x000fc60007ffe0ff */
[----:B------:R1:W-:Y:S04]  /*46a0*/  STG.E.128 desc[UR4][R132.64], R68 ;  /* 0x0000004484007986 */ /* 0x0003e8000c101d04 */
.L_x_5237:
[----:B------:R-:W-:Y:S05]  /*46b0*/  BSYNC B1 ;  /* 0x0000000000017941 */ /* 0x000fea0003800000 */
.L_x_5236:
        /* <DEDUP_REMOVED lines=35> */
.L_x_5239:
[----:B------:R-:W-:Y:S05]  /*48f0*/  BSYNC B1 ;  /* 0x0000000000017941 */ /* 0x000fea0003800000 */
.L_x_5238:
        /* <DEDUP_REMOVED lines=35> */
.L_x_5241:
[----:B------:R-:W-:Y:S05]  /*4b30*/  BSYNC B1 ;  /* 0x0000000000017941 */ /* 0x000fea0003800000 */
.L_x_5240:
        /* <DEDUP_REMOVED lines=35> */
.L_x_5243:
[----:B------:R-:W-:Y:S05]  /*4d70*/  BSYNC B1 ;  /* 0x0000000000017941 */ /* 0x000fea0003800000 */
.L_x_5242:
        /* <DEDUP_REMOVED lines=35> */
.L_x_5245:
[----:B------:R-:W-:Y:S05]  /*4fb0*/  BSYNC B1 ;  /* 0x0000000000017941 */ /* 0x000fea0003800000 */
.L_x_5244:
        /* <DEDUP_REMOVED lines=28> */
[----:B------:R-:W-:-:S02]  /*5180*/  F2FP.F16.F32.PACK_AB R71, R168, R71 ;  /* 0x00000047a847723e */ /* 0x000fc400000000ff */
[----:B------:R-:W-:Y:S02]  /*5190*/  F2FP.F16.F32.PACK_AB R70, R173, R174 ;  /* 0x000000aead46723e */ /* 0x000fe400000000ff */
[----:B------:R-:W-:Y:S02]  /*51a0*/  F2FP.F16.F32.PACK_AB R69, R172, R69 ;  /* 0x00000045ac45723e */ /* 0x000fe400000000ff */
[----:B------:R-:W-:-:S05]  /*51b0*/  F2FP.F16.F32.PACK_AB R68, R171, R68 ;  /* 0x00000044ab44723e */ /* 0x000fca00000000ff */
[----:B------:R0:W-:Y:S02]  /*51c0*/  STG.E.128 desc[UR4][R132.64], R68 ;  /* 0x0000004484007986 */ /* 0x0001e4000c101d04 */
.L_x_5235:
[----:B------:R-:W-:Y:S05]  /*51d0*/  BSYNC B0 ;  /* 0x0000000000007941 */ /* 0x000fea0003800000 */
.L_x_5234:
[----:B01234-:R-:W0:Y:S02]  /*51e0*/  LDC.64 R68, c[0x0][0x210] ;  /* 0x00008400ff447b82 */ /* 0x01fe240000000a00 */
[----:B0-----:R-:W-:-:S04]  /*51f0*/  LEA R116, R68, R116, 0x2 ;  /* 0x0000007444747211 */ /* 0x001fc800078e10ff */
[----:B------:R-:W-:-:S13]  /*5200*/  ISETP.GE.AND P0, PT, R116, R69, PT ;  /* 0x000000457400720c */ /* 0x000fda0003f06270 */
[----:B------:R-:W-:Y:S05]  /*5210*/  @!P0 BRA `(.L_x_5246) ;  /* 0xffffffb800dc8947 */ /* 0x000fea000383ffff */
[----:B------:R-:W-:Y:S05]  /*5220*/  EXIT ;  /* 0x000000000000794d */ /* 0x000fea0003800000 */
.L_x_5233:
        /* <DEDUP_REMOVED lines=8> */
.L_x_5248:
[----:B------:R-:W-:Y:S05]  /*52b0*/  BSYNC B0 ;  /* 0x0000000000007941 */ /* 0x000fea0003800000 */
.L_x_5247:
        /* <DEDUP_REMOVED lines=10> */
.L_x_5249:
[----:B------:R-:W-:Y:S01]  /*5360*/  HFMA2.MMA R175, -RZ, RZ, 0, 2.384185791015625e-07 ;  /* 0x00000004ffaf7435 */ /* 0x000fe200000001ff */
[----:B------:R-:W-:-:S05]  /*5370*/  MOV R71, R174 ;  /* 0x000000ae00477202 */ /* 0x000fca0000000f00 */
[----:B------:R-:W-:-:S05]  /*5380*/  FADD.FTZ R71, R70, R71 ;  /* 0x0000004746477221 */ /* 0x000fca0000010000 */
[----:B------:R-:W-:-:S07]  /*5390*/  MOV R176, R71 ;  /* 0x0000004700b07202 */ /* 0x000fce0000000f00 */
[----:B------:R-:W-:Y:S05]  /*53a0*/  WARPSYNC.COLLECTIVE R173, `(.L_x_5250) ;  /* 0x00000000ad087348 */ /* 0x000fea0003c00000 */
[----:B------:R0:W1:Y:S02]  /*53b0*/  SHFL.BFLY P6, R174, R176, R175, R178 ;  /* 0x0c0000afb0ae7389 */ /* 0x00006400000c00b2 */
[----:B01----:R-:W-:Y:S01]  /*53c0*/  ENDCOLLECTIVE ;  /* 0x000000000000791b */ /* 0x003fe20003800000 */
.L_x_5250:
[----:B------:R-:W-:Y:S01]  /*53d0*/  HFMA2.MMA R175, -RZ, RZ, 0, 4.76837158203125e-07 ;  /* 0x00000008ffaf7435 */ /* 0x000fe200000001ff */
[----:B------:R-:W-:-:S05]  /*53e0*/  MOV R68, R174 ;  /* 0x000000ae00447202 */ /* 0x000fca0000000f00 */
[----:B------:R-:W-:-:S05]  /*53f0*/  FADD.FTZ R171, R71, R68 ;  /* 0x0000004447ab7221 */ /* 0x000fca0000010000 */
[----:B------:R-:W-:-:S07]  /*5400*/  MOV R176, R171 ;  /* 0x000000ab00b07202 */ /* 0x000fce0000000f00 */
[----:B------:R-:W-:Y:S05]  /*5410*/  WARPSYNC.COLLECTIVE R173, `(.L_x_5251) ;  /* 0x00000000ad087348 */ /* 0x000fea0003c00000 */
[----:B------:R0:W1:Y:S02]  /*5420*/  SHFL.BFLY P6, R174, R176, R175, R178 ;  /* 0x0c0000afb0ae7389 */ /* 0x00006400000c00b2 */
[----:B01----:R-:W-:Y:S01]  /*5430*/  ENDCOLLECTIVE ;  /* 0x000000000000791b */ /* 0x003fe20003800000 */
.L_x_5251:
[----:B------:R-:W-:Y:S01]  /*5440*/  HFMA2.MMA R175, -RZ, RZ, 0, 9.5367431640625e-07 ;  /* 0x00000010ffaf7435 */ /* 0x000fe200000001ff */
[----:B------:R-:W-:-:S05]  /*5450*/  MOV R68, R174 ;  /* 0x000000ae00447202 */ /* 0x000fca0000000f00 */
[----:B------:R-:W-:-:S05]  /*5460*/  FADD.FTZ R172, R171, R68 ;  /* 0x00000044abac7221 */ /* 0x000fca0000010000 */
[----:B------:R-:W-:-:S07]  /*5470*/  MOV R176, R172 ;  /* 0x000000ac00b07202 */ /* 0x000fce0000000f00 */
[----:B------:R-:W-:Y:S05]  /*5480*/  WARPSYNC.COLLECTIVE R173, `(.L_x_5252) ;  /* 0x00000000ad087348 */ /* 0x000fea0003c00000 */
[----:B------:R0:W1:Y:S02]  /*5490*/  SHFL.BFLY P6, R174, R176, R175, R178 ;  /* 0x0c0000afb0ae7389 */ /* 0x00006400000c00b2 */
[----:B01----:R-:W-:Y:S01]  /*54a0*/  ENDCOLLECTIVE ;  /* 0x000000000000791b */ /* 0x003fe20003800000 */
.L_x_5252:
[----:B------:R-:W-:Y:S01]  /*54b0*/  HFMA2.MMA R175, -RZ, RZ, 0, 5.9604644775390625e-08 ;  /* 0x00000001ffaf7435 */ /* 0x000fe200000001ff */
[----:B------:R-:W-:-:S05]  /*54c0*/  MOV R133, R174 ;  /* 0x000000ae00857202 */ /* 0x000fca0000000f00 */
        /* <DEDUP_REMOVED lines=103> */
.L_x_5253:
[----:B------:R-:W-:Y:S01]  /*5b40*/  HFMA2.MMA R175, -RZ, RZ, 0, 1.1920928955078125e-07 ;  /* 0x00000002ffaf7435 */ /* 0x000fe200000001ff */
[----:B------:R-:W-:-:S05]  /*5b50*/  MOV R69, R174 ;  /* 0x000000ae00457202 */ /* 0x000fca0000000f00 */
[----:B------:R-:W-:-:S05]  /*5b60*/  FADD.FTZ R69, R68, R69 ;  /* 0x0000004544457221 */ /* 0x000fca0000010000 */
[----:B------:R-:W-:-:S07]  /*5b70*/  MOV R176, R69 ;  /* 0x0000004500b07202 */ /* 0x000fce0000000f00 */
[----:B------:R-:W-:Y:S05]  /*5b80*/  WARPSYNC.COLLECTIVE R173, `(.L_x_5254) ;  /* 0x00000000ad087348 */ /* 0x000fea0003c00000 */
[----:B------:R0:W1:Y:S02]  /*5b90*/  SHFL.BFLY P6, R174, R176, R175, R178 ;  /* 0x0c0000afb0ae7389 */ /* 0x00006400000c00b2 */
[----:B01----:R-:W-:Y:S01]  /*5ba0*/  ENDCOLLECTIVE ;  /* 0x000000000000791b */ /* 0x003fe20003800000 */
.L_x_5254:
[----:B------:R-:W-:Y:S01]  /*5bb0*/  HFMA2.MMA R175, -RZ, RZ, 0, 2.384185791015625e-07 ;  /* 0x00000004ffaf7435 */ /* 0x000fe200000001ff */
[----:B------:R-:W-:-:S05]  /*5bc0*/  MOV R70, R174 ;  /* 0x000000ae00467202 */ /* 0x000fca0000000f00 */
[----:B------:R-:W-:-:S05]  /*5bd0*/  FADD.FTZ R70, R69, R70 ;  /* 0x0000004645467221 */ /* 0x000fca0000010000 */
[----:B------:R-:W-:-:S07]  /*5be0*/  MOV R176, R70 ;  /* 0x0000004600b07202 */ /* 0x000fce0000000f00 */
[----:B------:R-:W-:Y:S05]  /*5bf0*/  WARPSYNC.COLLECTIVE R173, `(.L_x_5255) ;  /* 0x00000000ad087348 */ /* 0x000fea0003c00000 */
[----:B------:R0:W1:Y:S02]  /*5c00*/  SHFL.BFLY P6, R174, R176, R175, R178 ;  /* 0x0c0000afb0ae7389 */ /* 0x00006400000c00b2 */
[----:B01----:R-:W-:Y:S01]  /*5c10*/  ENDCOLLECTIVE ;  /* 0x000000000000791b */ /* 0x003fe20003800000 */
.L_x_5255:
[----:B------:R-:W-:Y:S01]  /*5c20*/  HFMA2.MMA R175, -RZ, RZ, 0, 4.76837158203125e-07 ;  /* 0x00000008ffaf7435 */ /* 0x000fe200000001ff */
[----:B------:R-:W-:-:S05]  /*5c30*/  MOV R71, R174 ;  /* 0x000000ae00477202 */ /* 0x000fca0000000f00 */
[----:B------:R-:W-:-:S05]  /*5c40*/  FADD.FTZ R71, R70, R71 ;  /* 0x0000004746477221 */ /* 0x000fca0000010000 */
[----:B------:R-:W-:-:S07]  /*5c50*/  MOV R176, R71 ;  /* 0x0000004700b07202 */ /* 0x000fce0000000f00 */
[----:B------:R-:W-:Y:S05]  /*5c60*/  WARPSYNC.COLLECTIVE R173, `(.L_x_5256) ;  /* 0x00000000ad087348 */ /* 0x000fea0003c00000 */
[----:B------:R0:W1:Y:S02]  /*5c70*/  SHFL.BFLY P6, R174, R176, R175, R178 ;  /* 0x0c0000afb0ae7389 */ /* 0x00006400000c00b2 */
[----:B01----:R-:W-:Y:S01]  /*5c80*/  ENDCOLLECTIVE ;  /* 0x000000000000791b */ /* 0x003fe20003800000 */
.L_x_5256:
[----:B------:R-:W-:Y:S01]  /*5c90*/  HFMA2.MMA R175, -RZ, RZ, 0, 9.5367431640625e-07 ;  /* 0x00000010ffaf7435 */ /* 0x000fe200000001ff */
[----:B------:R-:W-:-:S05]  /*5ca0*/  MOV R172, R174 ;  /* 0x000000ae00ac7202 */ /* 0x000fca0000000f00 */
[----:B------:R-:W-:-:S05]  /*5cb0*/  FADD.FTZ R172, R71, R172 ;  /* 0x000000ac47ac7221 */ /* 0x000fca0000010000 */
[----:B------:R-:W-:-:S07]  /*5cc0*/  MOV R176, R172 ;  /* 0x000000ac00b07202 */ /* 0x000fce0000000f00 */
[----:B------:R-:W-:Y:S05]  /*5cd0*/  WARPSYNC.COLLECTIVE R173, `(.L_x_5257) ;  /* 0x00000000ad087348 */ /* 0x000fea0003c00000 */
[----:B------:R0:W1:Y:S02]  /*5ce0*/  SHFL.BFLY P6, R174, R176, R175, R178 ;  /* 0x0c0000afb0ae7389 */ /* 0x00006400000c00b2 */
[----:B01----:R-:W-:Y:S01]  /*5cf0*/  ENDCOLLECTIVE ;  /* 0x000000000000791b */ /* 0x003fe20003800000 */
.L_x_5257:
[----:B------:R-:W-:Y:S01]  /*5d00*/  MOV R171, R174 ;  /* 0x000000ae00ab7202 */ /* 0x000fe20000000f00 */
[----:B------:R-:W-:Y:S06]  /*5d10*/  BRA `(.L_x_5258) ;  /* 0xffffffe400707947 */ /* 0x000fec000383ffff */
.L_x_5259:
        /* <DEDUP_REMOVED lines=14> */
.L_x_44353:


//--------------------- .text._ZN10layer_norm13ln_fwd_kernelINS_13Kernel_traitsI6__halfS2_S2_S2_fjLj1536ELj1ELj4ELj1ELj16ENS_18Kernel_traits_baseILj1536ES2_S2_S2_S2_fjLj128EEEEELb0ELb0ELb1ELb1EEEvNS_9FwdParamsE --------------------------
	.section	.text._ZN10layer_norm13ln_fwd_kernelINS_13Kernel_traitsI6__halfS2_S2_S2_fjLj1536ELj1ELj4ELj1ELj16ENS_18Kernel_traits_baseILj1536ES2_S2_S2_S2_fjLj128EEEEELb0ELb0ELb1ELb1EEEvNS_9FwdParamsE,"ax",@progbits
	.align	128
        .global         _ZN10layer_norm13ln_fwd_kernelINS_13Kernel_traitsI6__halfS2_S2_S2_fjLj1536ELj1ELj4ELj1ELj16ENS_18Kernel_traits_baseILj1536ES2_S2_S2_S2_fjLj128EEEEELb0ELb0ELb1ELb1EEEvNS_9FwdParamsE
        .type           _ZN10layer_norm13ln_fwd_kernelINS_13Kernel_traitsI6__halfS2_S2_S2_fjLj1536ELj1ELj4ELj1ELj16ENS_18Kernel_traits_baseILj1536ES2_S2_S2_S2_fjLj128EEEEELb0ELb0ELb1ELb1EEEvNS_9FwdParamsE,@function
        .size           _ZN10layer_norm13ln_fwd_kernelINS_13Kernel_traitsI6__halfS2_S2_S2_fjLj1536ELj1ELj4ELj1ELj16ENS_18Kernel_traits_baseILj1536ES2_S2_S2_S2_fjLj128EEEEELb0ELb0ELb1ELb1EEEvNS_9FwdParamsE,(.L_x_44354 - _ZN10layer_norm13ln_fwd_kernelINS_13Kernel_traitsI6__halfS2_S2_S2_fjLj1536ELj1ELj4ELj1ELj16ENS_18Kernel_traits_baseILj1536ES2_S2_S2_S2_fjLj128EEEEELb0ELb0ELb1ELb1EEEvNS_9FwdParamsE)
        .other          _ZN10layer_norm13ln_fwd_kernelINS_13Kernel_traitsI6__halfS2_S2_S2_fjLj1536ELj1ELj4ELj1ELj16ENS_18Kernel_traits_baseILj1536ES2_S2_S2_S2_fjLj128EEEEELb0ELb0ELb1ELb1EEEvNS_9FwdParamsE,@"STO_CUDA_ENTRY STV_DEFAULT"
_ZN10layer_norm13ln_fwd_kernelINS_13Kernel_traitsI6__halfS2_S2_S2_fjLj1536ELj1ELj4ELj1ELj16ENS_18Kernel_traits_baseILj1536ES2_S2_S2_S2_fjLj128EEEEELb0ELb0ELb1ELb1EEEvNS_9FwdParamsE:
.text._ZN10layer_norm13ln_fwd_kernelINS_13Kernel_traitsI6__halfS2_S2_S2_fjLj1536ELj1ELj4ELj1ELj16ENS_18Kernel_traits_baseILj1536ES2_S2_S2_S2_fjLj128EEEEELb0ELb0ELb1ELb1EEEvNS_9FwdParamsE:
        /* <DEDUP_REMOVED lines=20> */
[----:B-1----:R-:W-:Y:S02]  /*0140*/  LEA R104, R3, R0, 0x2 ;  /* 0x0000000003687211 */ /* 0x002fe400078e10ff */
[----:B------:R-:W-:Y:S02]  /*0150*/  IADD3 R2, P2, R2, UR6, RZ ;  /* 0x0000000602027c10 */ /* 0x000fe4000ff5e0ff */
        /* <DEDUP_REMOVED lines=19> */
[----:B------:R-:W-:Y:S01]  /*0290*/  @!P0 CS2R R28, SRZ ;  /* 0x00000000001c8805 */ /* 0x000fe2000001ff00 */
[--C-:B------:R-:W-:Y:S01]  /*02a0*/  HADD2.F32 R133, -RZ, R4.reuse.H0_H0 ;  /* 0x20000004ff857230 */ /* 0x100fe20000004100 */
[----:B------:R-:W-:Y:S01]  /*02b0*/  @!P0 CS2R R30, SRZ ;  /* 0x00000000001e8805 */ /* 0x000fe2000001ff00 */
[----:B------:R-:W-:Y:S01]  /*02c0*/  HADD2.F32 R132, -RZ, R4.H1_H1 ;  /* 0x30000004ff847230 */ /* 0x000fe20000004100 */
[----:B------:R-:W-:Y:S01]  /*02d0*/  ULDC.U8 UR6, c[0x0][0x2a0] ;  /* 0x0000a80000067ab9 */ /* 0x000fe20000000000 */
[--C-:B------:R-:W-:Y:S01]  /*02e0*/  HADD2.F32 R131, -RZ, R5.reuse.H0_H0 ;  /* 0x20000005ff837230 */ /* 0x100fe20000004100 */
[----:B------:R-:W-:Y:S01]  /*02f0*/  LOP3.LUT R161, R161, 0x1f, RZ, 0xc0, !PT ;  /* 0x0000001fa1a17812 */ /* 0x000fe200078ec0ff */
[----:B------:R-:W-:Y:S01]  /*0300*/  HADD2.F32 R130, -RZ, R5.H1_H1 ;  /* 0x30000005ff827230 */ /* 0x000fe20000004100 */
[----:B------:R-:W-:Y:S01]  /*0310*/  ISETP.NE.AND P1, PT, RZ, UR6, PT ;  /* 0x00000006ff007c0c */ /* 0x000fe2000bf25270 */
[--C-:B------:R-:W-:Y:S01]  /*0320*/  HADD2.F32 R0, -RZ, R6.reuse.H0_H0 ;  /* 0x20000006ff007230 */ /* 0x100fe20000004100 */
[----:B------:R-:W-:Y:S01]  /*0330*/  ULDC UR8, c[0x0][0x29c] ;  /* 0x0000a70000087ab9 */ /* 0x000fe20000000800 */
[----:B0-----:R-:W-:Y:S01]  /*0340*/  HADD2.F32 R2, -RZ, R6.H1_H1 ;  /* 0x30000006ff027230 */ /* 0x001fe20000004100 */
        /* <DEDUP_REMOVED lines=44> */
[--C-:B--2---:R-:W-:Y:S02]  /*0610*/  HADD2.F32 R118, -RZ, R114.reuse.H0_H0 ;  /* 0x20000072ff767230 */ /* 0x104fe40000004100 */
[----:B------:R-:W-:-:S02]  /*0620*/  HADD2.F32 R117, -RZ, R114.H1_H1 ;  /* 0x30000072ff757230 */ /* 0x000fc40000004100 */
[--C-:B---3--:R-:W-:Y:S02]  /*0630*/  HADD2.F32 R114, -RZ, R32.reuse.H0_H0 ;  /* 0x20000020ff727230 */ /* 0x108fe40000004100 */
[----:B------:R-:W-:Y:S02]  /*0640*/  HADD2.F32 R106, -RZ, R32.H1_H1 ;  /* 0x30000020ff6a7230 */ /* 0x000fe40000004100 */
[--C-:B------:R-:W-:Y:S02]  /*0650*/  HADD2.F32 R105, -RZ, R33.reuse.H0_H0 ;  /* 0x20000021ff697230 */ /* 0x100fe40000004100 */
[----:B------:R-:W-:Y:S02]  /*0660*/  HADD2.F32 R29, -RZ, R33.H1_H1 ;  /* 0x30000021ff1d7230 */ /* 0x000fe40000004100 */
[----:B------:R-:W-:Y:S02]  /*0670*/  HADD2.F32 R116, -RZ, R115.H0_H0 ;  /* 0x20000073ff747230 */ /* 0x000fe40000004100 */
        /* <DEDUP_REMOVED lines=9> */
[--C-:B----4-:R-:W-:Y:S02]  /*0710*/  HADD2.F32 R34, -RZ, R36.reuse.H0_H0 ;  /* 0x20000024ff227230 */ /* 0x110fe40000004100 */
        /* <DEDUP_REMOVED lines=31> */
.L_x_5407:
        /* <DEDUP_REMOVED lines=31> */
[----:B-----5:R-:W-:Y:S01]  /*0b00*/  HADD2.F32 R48, -RZ, R36.H0_H0 ;  /* 0x20000024ff307230 */ /* 0x020fe20000004100 */
[----:B------:R-:W-:Y:S06]  /*0b10*/  BRA `(.L_x_5262) ;  /* 0x0000000000107947 */ /* 0x000fec0003800000 */
.L_x_5261:
[----:B-----5:R-:W-:Y:S02]  /*0b20*/  HADD2.F32 R48, -RZ, R40.H0_H0 ;  /* 0x20000028ff307230 */ /* 0x020fe40000004100 */
[----:B------:R-:W-:-:S03]  /*0b30*/  @P0 HADD2.F32 R45, -RZ, R36.H0_H0 ;  /* 0x20000024ff2d0230 */ /* 0x000fc60000004100 */
[----:B------:R-:W-:-:S04]  /*0b40*/  FMUL.FTZ R48, R48, UR8 ;  /* 0x0000000830307c20 */ /* 0x000fc80008410000 */
[----:B------:R-:W-:-:S07]  /*0b50*/  @P0 FADD.FTZ R48, R48, R45 ;  /* 0x0000002d30300221 */ /* 0x000fce0000010000 */
.L_x_5262:
[----:B------:R-:W-:Y:S05]  /*0b60*/  BSYNC B0 ;  /* 0x0000000000007941 */ /* 0x000fea0003800000 */
.L_x_5260:
[----:B------:R-:W-:Y:S04]  /*0b70*/  BSSY B0, `(.L_x_5263) ;  /* 0x000000a000007945 */ /* 0x000fe80003800000 */
[----:B------:R-:W-:Y:S05]  /*0b80*/  @P3 BRA `(.L_x_5264) ;  /* 0x0000000000103947 */ /* 0x000fea0003800000 */
[----:B------:R-:W-:Y:S01]  /*0b90*/  MOV R49, RZ ;  /* 0x000000ff00317202 */ /* 0x000fe20000000f00 */
[----:B------:R-:W-:Y:S06]  /*0ba0*/  @!P0 BRA `(.L_x_5265) ;  /* 0x0000000000188947 */ /* 0x000fec0003800000 */
[----:B-----5:R-:W-:Y:S01]  /*0bb0*/  HADD2.F32 R49, -RZ, R36.H1_H1 ;  /* 0x30000024ff317230 */ /* 0x020fe20000004100 */
[----:B------:R-:W-:Y:S06]  /*0bc0*/  BRA `(.L_x_5265) ;  /* 0x0000000000107947 */ /* 0x000fec0003800000 */
.L_x_5264:
[----:B-----5:R-:W-:Y:S02]  /*0bd0*/  HADD2.F32 R49, -RZ, R40.H1_H1 ;  /* 0x30000028ff317230 */ /* 0x020fe40000004100 */
[----:B------:R-:W-:-:S03]  /*0be0*/  @P0 HADD2.F32 R44, -RZ, R36.H1_H1 ;  /* 0x30000024ff2c0230 */ /* 0x000fc60000004100 */
[----:B------:R-:W-:-:S04]  /*0bf0*/  FMUL.FTZ R49, R49, UR8 ;  /* 0x0000000831317c20 */ /* 0x000fc80008410000 */
[----:B------:R-:W-:-:S07]  /*0c00*/  @P0 FADD.FTZ R49, R49, R44 ;  /* 0x0000002c31310221 */ /* 0x000fce0000010000 */
.L_x_5265:
[----:B------:R-:W-:Y:S05]  /*0c10*/  BSYNC B0 ;  /* 0x0000000000007941 */ /* 0x000fea0003800000 */
.L_x_5263:
[----:B------:R-:W-:Y:S04]  /*0c20*/  BSSY B0, `(.L_x_5266) ;  /* 0x000000a000007945 */ /* 0x000fe80003800000 */
[----:B------:R-:W-:Y:S05]  /*0c30*/  @P3 BRA `(.L_x_5267) ;  /* 0x0000000000103947 */ /* 0x000fea0003800000 */
[----:B------:R-:W-:Y:S01]  /*0c40*/  HFMA2.MMA R50, -RZ, RZ, 0, 0 ;  /* 0x00000000ff327435 */ /* 0x000fe200000001ff */
[----:B------:R-:W-:Y:S10]  /*0c50*/  @!P0 BRA `(.L_x_5268) ;  /* 0x0000000000188947 */ /* 0x000ff40003800000 */
[----:B-----5:R-:W-:Y:S01]  /*0c60*/  HADD2.F32 R50, -RZ, R37.H0_H0 ;  /* 0x20000025ff327230 */ /* 0x020fe20000004100 */
[----:B------:R-:W-:Y:S06]  /*0c70*/  BRA `(.L_x_5268) ;  /* 0x0000000000107947 */ /* 0x000fec0003800000 */
.L_x_5267:
[----:B-----5:R-:W-:Y:S02]  /*0c80*/  HADD2.F32 R50, -RZ, R41.H0_H0 ;  /* 0x20000029ff327230 */ /* 0x020fe40000004100 */
[----:B------:R-:W-:-:S03]  /*0c90*/  @P0 HADD2.F32 R45, -RZ, R37.H0_H0 ;  /* 0x20000025ff2d0230 */ /* 0x000fc60000004100 */
[----:B------:R-:W-:-:S04]  /*0ca0*/  FMUL.FTZ R50, R50, UR8 ;  /* 0x0000000832327c20 */ /* 0x000fc80008410000 */
[----:B------:R-:W-:-:S07]  /*0cb0*/  @P0 FADD.FTZ R50, R50, R45 ;  /* 0x0000002d32320221 */ /* 0x000fce0000010000 */
.L_x_5268:
[----:B------:R-:W-:Y:S05]  /*0cc0*/  BSYNC B0 ;  /* 0x0000000000007941 */ /* 0x000fea0003800000 */
.L_x_5266:
[----:B------:R-:W-:Y:S04]  /*0cd0*/  BSSY B0, `(.L_x_5269) ;  /* 0x000000a000007945 */ /* 0x000fe80003800000 */
[----:B------:R-:W-:Y:S05]  /*0ce0*/  @P3 BRA `(.L_x_5270) ;  /* 0x0000000000103947 */ /* 0x000fea0003800000 */
[----:B------:R-:W-:Y:S01]  /*0cf0*/  MOV R51, RZ ;  /* 0x000000ff00337202 */ /* 0x000fe20000000f00 */
[----:B------:R-:W-:Y:S06]  /*0d00*/  @!P0 BRA `(.L_x_5271) ;  /* 0x0000000000188947 */ /* 0x000fec0003800000 */
[----:B-----5:R-:W-:Y:S01]  /*0d10*/  HADD2.F32 R51, -RZ, R37.H1_H1 ;  /* 0x30000025ff337230 */ /* 0x020fe20000004100 */
[----:B------:R-:W-:Y:S06]  /*0d20*/  BRA `(.L_x_5271) ;  /* 0x0000000000107947 */ /* 0x000fec0003800000 */
.L_x_5270:
[----:B-----5:R-:W-:Y:S02]  /*0d30*/  HADD2.F32 R51, -RZ, R41.H1_H1 ;  /* 0x30000029ff337230 */ /* 0x020fe40000004100 */
[----:B------:R-:W-:-:S03]  /*0d40*/  @P0 HADD2.F32 R44, -RZ, R37.H1_H1 ;  /* 0x30000025ff2c0230 */ /* 0x000fc60000004100 */
[----:B------:R-:W-:-:S04]  /*0d50*/  FMUL.FTZ R51, R51, UR8 ;  /* 0x0000000833337c20 */ /* 0x000fc80008410000 */
[----:B------:R-:W-:-:S07]  /*0d60*/  @P0 FADD.FTZ R51, R51, R44 ;  /* 0x0000002c33330221 */ /* 0x000fce0000010000 */
.L_x_5271:
[----:B------:R-:W-:Y:S05]  /*0d70*/  BSYNC B0 ;  /* 0x0000000000007941 */ /* 0x000fea0003800000 */
.L_x_5269:
[----:B------:R-:W-:Y:S04]  /*0d80*/  BSSY B0, `(.L_x_5272) ;  /* 0x000000a000007945 */ /* 0x000fe80003800000 */
[----:B------:R-:W-:Y:S05]  /*0d90*/  @P3 BRA `(.L_x_5273) ;  /* 0x0000000000103947 */ /* 0x000fea0003800000 */
[----:B------:R-:W-:Y:S01]  /*0da0*/  HFMA2.MMA R53, -RZ, RZ, 0, 0 ;  /* 0x00000000ff357435 */ /* 0x000fe200000001ff */
[----:B------:R-:W-:Y:S10]  /*0db0*/  @!P0 BRA `(.L_x_5274) ;  /* 0x0000000000188947 */ /* 0x000ff40003800000 */
[----:B-----5:R-:W-:Y:S01]  /*0dc0*/  HADD2.F32 R53, -RZ, R38.H0_H0 ;  /* 0x20000026ff357230 */ /* 0x020fe20000004100 */
[----:B------:R-:W-:Y:S06]  /*0dd0*/  BRA `(.L_x_5274) ;  /* 0x0000000000107947 */ /* 0x000fec0003800000 */
.L_x_5273:
[----:B-----5:R-:W-:Y:S02]  /*0de0*/  HADD2.F32 R53, -RZ, R42.H0_H0 ;  /* 0x2000002aff357230 */ /* 0x020fe40000004100 */
[----:B------:R-:W-:-:S03]  /*0df0*/  @P0 HADD2.F32 R44, -RZ, R38.H0_H0 ;  /* 0x20000026ff2c0230 */ /* 0x000fc60000004100 */
[----:B------:R-:W-:-:S04]  /*0e00*/  FMUL.FTZ R53, R53, UR8 ;  /* 0x0000000835357c20 */ /* 0x000fc80008410000 */
[----:B------:R-:W-:-:S07]  /*0e10*/  @P0 FADD.FTZ R53, R53, R44 ;  /* 0x0000002c35350221 */ /* 0x000fce0000010000 */
.L_x_5274:
[----:B------:R-:W-:Y:S05]  /*0e20*/  BSYNC B0 ;  /* 0x0000000000007941 */ /* 0x000fea0003800000 */
.L_x_5272:
[----:B------:R-:W-:Y:S04]  /*0e30*/  BSSY B0, `(.L_x_5275) ;  /* 0x000000a000007945 */ /* 0x000fe80003800000 */
[----:B------:R-:W-:Y:S05]  /*0e40*/  @P3 BRA `(.L_x_5276) ;  /* 0x0000000000103947 */ /* 0x000fea0003800000 */
[----:B------:R-:W-:Y:S01]  /*0e50*/  MOV R54, RZ ;  /* 0x000000ff00367202 */ /* 0x000fe20000000f00 */
[----:B------:R-:W-:Y:S06]  /*0e60*/  @!P0 BRA `(.L_x_5277) ;  /* 0x0000000000188947 */ /* 0x000fec0003800000 */
[----:B-----5:R-:W-:Y:S01]  /*0e70*/  HADD2.F32 R54, -RZ, R38.H1_H1 ;  /* 0x30000026ff367230 */ /* 0x020fe20000004100 */
[----:B------:R-:W-:Y:S06]  /*0e80*/  BRA `(.L_x_5277) ;  /* 0x0000000000107947 */ /* 0x000fec0003800000 */
.L_x_5276:
[----:B-----5:R-:W-:Y:S02]  /*0e90*/  HADD2.F32 R54, -RZ, R42.H1_H1 ;  /* 0x3000002aff367230 */ /* 0x020fe40000004100 */
[----:B------:R-:W-:-:S03]  /*0ea0*/  @P0 HADD2.F32 R45, -RZ, R38.H1_H1 ;  /* 0x30000026ff2d0230 */ /* 0x000fc60000004100 */
[----:B------:R-:W-:-:S04]  /*0eb0*/  FMUL.FTZ R54, R54, UR8 ;  /* 0x0000000836367c20 */ /* 0x000fc80008410000 */
[----:B------:R-:W-:-:S07]  /*0ec0*/  @P0 FADD.FTZ R54, R54, R45 ;  /* 0x0000002d36360221 */ /* 0x000fce0000010000 */
.L_x_5277:
[----:B------:R-:W-:Y:S05]  /*0ed0*/  BSYNC B0 ;  /* 0x0000000000007941 */ /* 0x000fea0003800000 */
.L_x_5275:
[----:B------:R-:W-:Y:S04]  /*0ee0*/  BSSY B0, `(.L_x_5278) ;  /* 0x000000a000007945 */ /* 0x000fe80003800000 */
[----:B------:R-:W-:Y:S05]  /*0ef0*/  @P3 BRA `(.L_x_5279) ;  /* 0x0000000000103947 */ /* 0x000fea0003800000 */
[----:B------:R-:W-:Y:S01]  /*0f00*/  HFMA2.MMA R55, -RZ, RZ, 0, 0 ;  /* 0x00000000ff377435 */ /* 0x000fe200000001ff */
[----:B------:R-:W-:Y:S10]  /*0f10*/  @!P0 BRA `(.L_x_5280) ;  /* 0x0000000000188947 */ /* 0x000ff40003800000 */
[----:B-----5:R-:W-:Y:S01]  /*0f20*/  HADD2.F32 R55, -RZ, R39.H0_H0 ;  /* 0x20000027ff377230 */ /* 0x020fe20000004100 */
[----:B------:R-:W-:Y:S06]  /*0f30*/  BRA `(.L_x_5280) ;  /* 0x0000000000107947 */ /* 0x000fec0003800000 */
.L_x_5279:
[----:B-----5:R-:W-:Y:S02]  /*0f40*/  HADD2.F32 R55, -RZ, R43.H0_H0 ;  /* 0x2000002bff377230 */ /* 0x020fe40000004100 */
[----:B------:R-:W-:-:S03]  /*0f50*/  @P0 HADD2.F32 R44, -RZ, R39.H0_H0 ;  /* 0x20000027ff2c0230 */ /* 0x000fc60000004100 */
[----:B------:R-:W-:-:S04]  /*0f60*/  FMUL.FTZ R55, R55, UR8 ;  /* 0x0000000837377c20 */ /* 0x000fc80008410000 */
[----:B------:R-:W-:-:S07]  /*0f70*/  @P0 FADD.FTZ R55, R55, R44 ;  /* 0x0000002c37370221 */ /* 0x000fce0000010000 */
.L_x_5280:
[----:B------:R-:W-:Y:S05]  /*0f80*/  BSYNC B0 ;  /* 0x0000000000007941 */ /* 0x000fea0003800000 */
.L_x_5278:
[----:B------:R-:W-:Y:S04]  /*0f90*/  BSSY B0, `(.L_x_5281) ;  /* 0x000000a000007945 */ /* 0x000fe80003800000 */
[----:B------:R-:W-:Y:S05]  /*0fa0*/  @P3 BRA `(.L_x_5282) ;  /* 0x0000000000103947 */ /* 0x000fea0003800000 */
[----:B------:R-:W-:Y:S01]  /*0fb0*/  MOV R62, RZ ;  /* 0x000000ff003e7202 */ /* 0x000fe20000000f00 */
[----:B------:R-:W-:Y:S06]  /*0fc0*/  @!P0 BRA `(.L_x_5283) ;  /* 0x0000000000188947 */ /* 0x000fec0003800000 */
[----:B-----5:R-:W-:Y:S01]  /*0fd0*/  HADD2.F32 R62, -RZ, R39.H1_H1 ;  /* 0x30000027ff3e7230 */ /* 0x020fe20000004100 */
[----:B------:R-:W-:Y:S06]  /*0fe0*/  BRA `(.L_x_5283) ;  /* 0x0000000000107947 */ /* 0x000fec0003800000 */
.L_x_5282:
[----:B-----5:R-:W-:Y:S02]  /*0ff0*/  HADD2.F32 R62, -RZ, R43.H1_H1 ;  /* 0x3000002bff3e7230 */ /* 0x020fe40000004100 */
[----:B------:R-:W-:-:S03]  /*1000*/  @P0 HADD2.F32 R45, -RZ, R39.H1_H1 ;  /* 0x30000027ff2d0230 */ /* 0x000fc60000004100 */
[----:B------:R-:W-:-:S04]  /*1010*/  FMUL.FTZ R62, R62, UR8 ;  /* 0x000000083e3e7c20 */ /* 0x000fc80008410000 */
[----:B------:R-:W-:-:S07]  /*1020*/  @P0 FADD.FTZ R62, R62, R45 ;  /* 0x0000002d3e3e0221 */ /* 0x000fce0000010000 */
.L_x_5283:
[----:B------:R-:W-:Y:S05]  /*1030*/  BSYNC B0 ;  /* 0x0000000000007941 */ /* 0x000fea0003800000 */
.L_x_5281:
[----:B------:R-:W0:Y:S01]  /*1040*/  LDC.64 R162, c[0x0][0x238] ;  /* 0x00008e00ffa27b82 */ /* 0x000e220000000a00 */
[----:B------:R-:W-:Y:S02]  /*1050*/  @P2 IADD3 R63, R100, 0x20, RZ ;  /* 0x00000020643f2810 */ /* 0x000fe40007ffe0ff */
[----:B------:R-:W-:Y:S02]  /*1060*/  IADD3 R101, R99, 0x20, RZ ;  /* 0x0000002063657810 */ /* 0x000fe40007ffe0ff */
[----:B------:R-:W-:Y:S02]  /*1070*/  F2FP.F16.F32.PACK_AB R47, R62, R55 ;  /* 0x000000373e2f723e */ /* 0x000fe400000000ff */
[----:B------:R-:W-:Y:S01]  /*1080*/  F2FP.F16.F32.PACK_AB R46, R54, R53 ;  /* 0x00000035362e723e */ /* 0x000fe200000000ff */
[----:B------:R-:W1:Y:S01]  /*1090*/  @P2 LDC.64 R60, c[0x0][0x220] ;  /* 0x00008800ff3c2b82 */ /* 0x000e620000000a00 */
[----:B------:R-:W-:Y:S02]  /*10a0*/  F2FP.F16.F32.PACK_AB R45, R51, R50 ;  /* 0x00000032332d723e */ /* 0x000fe400000000ff */
[----:B------:R-:W-:-:S05]  /*10b0*/  F2FP.F16.F32.PACK_AB R44, R49, R48 ;  /* 0x00000030312c723e */ /* 0x000fca00000000ff */
        /* <DEDUP_REMOVED lines=11> */
[----:B-----5:R-:W-:Y:S01]  /*1170*/  HADD2.F32 R63, -RZ, R36.H0_H0 ;  /* 0x20000024ff3f7230 */ /* 0x020fe20000004100 */
[----:B------:R-:W-:Y:S06]  /*1180*/  BRA `(.L_x_5286) ;  /* 0x0000000000107947 */ /* 0x000fec0003800000 */
.L_x_5285:
[----:B-----5:R-:W-:Y:S02]  /*1190*/  HADD2.F32 R63, -RZ, R40.H0_H0 ;  /* 0x20000028ff3f7230 */ /* 0x020fe40000004100 */
[----:B0-----:R-:W-:-:S03]  /*11a0*/  @P0 HADD2.F32 R44, -RZ, R36.H0_H0 ;  /* 0x20000024ff2c0230 */ /* 0x001fc60000004100 */
[----:B------:R-:W-:-:S04]  /*11b0*/  FMUL.FTZ R63, R63, UR8 ;  /* 0x000000083f3f7c20 */ /* 0x000fc80008410000 */
[----:B------:R-:W-:-:S07]  /*11c0*/  @P0 FADD.FTZ R63, R44, R63 ;  /* 0x0000003f2c3f0221 */ /* 0x000fce0000010000 */
.L_x_5286:
[----:B------:R-:W-:Y:S05]  /*11d0*/  BSYNC B0 ;  /* 0x0000000000007941 */ /* 0x000fea0003800000 */
.L_x_5284:
[----:B------:R-:W-:Y:S04]  /*11e0*/  BSSY B0, `(.L_x_5287) ;  /* 0x000000a000007945 */ /* 0x000fe80003800000 */
[----:B------:R-:W-:Y:S05]  /*11f0*/  @P3 BRA `(.L_x_5288) ;  /* 0x0000000000103947 */ /* 0x000fea0003800000 */
[----:B------:R-:W-:Y:S01]  /*1200*/  MOV R92, RZ ;  /* 0x000000ff005c7202 */ /* 0x000fe20000000f00 */
[----:B------:R-:W-:Y:S06]  /*1210*/  @!P0 BRA `(.L_x_5289) ;  /* 0x0000000000188947 */ /* 0x000fec0003800000 */
[----:B-----5:R-:W-:Y:S01]  /*1220*/  HADD2.F32 R92, -RZ, R36.H1_H1 ;  /* 0x30000024ff5c7230 */ /* 0x020fe20000004100 */
[----:B------:R-:W-:Y:S06]  /*1230*/  BRA `(.L_x_5289) ;  /* 0x0000000000107947 */ /* 0x000fec0003800000 */
.L_x_5288:
[----:B-----5:R-:W-:Y:S02]  /*1240*/  HADD2.F32 R92, -RZ, R40.H1_H1 ;  /* 0x30000028ff5c7230 */ /* 0x020fe40000004100 */
[----:B0-----:R-:W-:-:S03]  /*1250*/  @P0 HADD2.F32 R45, -RZ, R36.H1_H1 ;  /* 0x30000024ff2d0230 */ /* 0x001fc60000004100 */
[----:B------:R-:W-:-:S04]  /*1260*/  FMUL.FTZ R92, R92, UR8 ;  /* 0x000000085c5c7c20 */ /* 0x000fc80008410000 */
[----:B------:R-:W-:-:S07]  /*1270*/  @P0 FADD.FTZ R92, R45, R92 ;  /* 0x0000005c2d5c0221 */ /* 0x000fce0000010000 */
.L_x_5289:
[----:B------:R-:W-:Y:S05]  /*1280*/  BSYNC B0 ;  /* 0x0000000000007941 */ /* 0x000fea0003800000 */
.L_x_5287:
[----:B------:R-:W-:Y:S04]  /*1290*/  BSSY B0, `(.L_x_5290) ;  /* 0x000000a000007945 */ /* 0x000fe80003800000 */
[----:B------:R-:W-:Y:S05]  /*12a0*/  @P3 BRA `(.L_x_5291) ;  /* 0x0000000000103947 */ /* 0x000fea0003800000 */
[----:B------:R-:W-:Y:S01]  /*12b0*/  HFMA2.MMA R93, -RZ, RZ, 0, 0 ;  /* 0x00000000ff5d7435 */ /* 0x000fe200000001ff */
[----:B------:R-:W-:Y:S10]  /*12c0*/  @!P0 BRA `(.L_x_5292) ;  /* 0x0000000000188947 */ /* 0x000ff40003800000 */
[----:B-----5:R-:W-:Y:S01]  /*12d0*/  HADD2.F32 R93, -RZ, R37.H0_H0 ;  /* 0x20000025ff5d7230 */ /* 0x020fe20000004100 */
[----:B------:R-:W-:Y:S06]  /*12e0*/  BRA `(.L_x_5292) ;  /* 0x0000000000107947 */ /* 0x000fec0003800000 */
.L_x_5291:
[----:B-----5:R-:W-:Y:S02]  /*12f0*/  HADD2.F32 R93, -RZ, R41.H0_H0 ;  /* 0x20000029ff5d7230 */ /* 0x020fe40000004100 */
[----:B0-----:R-:W-:-:S03]  /*1300*/  @P0 HADD2.F32 R44, -RZ, R37.H0_H0 ;  /* 0x20000025ff2c0230 */ /* 0x001fc60000004100 */
[----:B------:R-:W-:-:S04]  /*1310*/  FMUL.FTZ R93, R93, UR8 ;  /* 0x000000085d5d7c20 */ /* 0x000fc80008410000 */
[----:B------:R-:W-:-:S07]  /*1320*/  @P0 FADD.FTZ R93, R44, R93 ;  /* 0x0000005d2c5d0221 */ /* 0x000fce0000010000 */
.L_x_5292:
[----:B------:R-:W-:Y:S05]  /*1330*/  BSYNC B0 ;  /* 0x0000000000007941 */ /* 0x000fea0003800000 */
.L_x_5290:
[----:B------:R-:W-:Y:S04]  /*1340*/  BSSY B0, `(.L_x_5293) ;  /* 0x000000a000007945 */ /* 0x000fe80003800000 */
[----:B------:R-:W-:Y:S05]  /*1350*/  @P3 BRA `(.L_x_5294) ;  /* 0x0000000000103947 */ /* 0x000fea0003800000 */
[----:B------:R-:W-:Y:S01]  /*1360*/  MOV R94, RZ ;  /* 0x000000ff005e7202 */ /* 0x000fe20000000f00 */
[----:B------:R-:W-:Y:S06]  /*1370*/  @!P0 BRA `(.L_x_5295) ;  /* 0x0000000000188947 */ /* 0x000fec0003800000 */
[----:B-----5:R-:W-:Y:S01]  /*1380*/  HADD2.F32 R94, -RZ, R37.H1_H1 ;  /* 0x30000025ff5e7230 */ /* 0x020fe20000004100 */
[----:B------:R-:W-:Y:S06]  /*1390*/  BRA `(.L_x_5295) ;  /* 0x0000000000107947 */ /* 0x000fec0003800000 */
.L_x_5294:
[----:B-----5:R-:W-:Y:S02]  /*13a0*/  HADD2.F32 R94, -RZ, R41.H1_H1 ;  /* 0x30000029ff5e7230 */ /* 0x020fe40000004100 */
[----:B0-----:R-:W-:-:S03]  /*13b0*/  @P0 HADD2.F32 R45, -RZ, R37.H1_H1 ;  /* 0x30000025ff2d0230 */ /* 0x001fc60000004100 */
[----:B------:R-:W-:-:S04]  /*13c0*/  FMUL.FTZ R94, R94, UR8 ;  /* 0x000000085e5e7c20 */ /* 0x000fc80008410000 */
[----:B------:R-:W-:-:S07]  /*13d0*/  @P0 FADD.FTZ R94, R45, R94 ;  /* 0x0000005e2d5e0221 */ /* 0x000fce0000010000 */
.L_x_5295:
[----:B------:R-:W-:Y:S05]  /*13e0*/  BSYNC B0 ;  /* 0x0000000000007941 */ /* 0x000fea0003800000 */
.L_x_5293:
[----:B------:R-:W-:Y:S04]  /*13f0*/  BSSY B0, `(.L_x_5296) ;  /* 0x000000a000007945 */ /* 0x000fe80003800000 */
[----:B------:R-:W-:Y:S05]  /*1400*/  @P3 BRA `(.L_x_5297) ;  /* 0x0000000000103947 */ /* 0x000fea0003800000 */
[----:B------:R-:W-:Y:S01]  /*1410*/  HFMA2.MMA R95, -RZ, RZ, 0, 0 ;  /* 0x00000000ff5f7435 */ /* 0x000fe200000001ff */
[----:B------:R-:W-:Y:S10]  /*1420*/  @!P0 BRA `(.L_x_5298) ;  /* 0x0000000000188947 */ /* 0x000ff40003800000 */
[----:B-----5:R-:W-:Y:S01]  /*1430*/  HADD2.F32 R95, -RZ, R38.H0_H0 ;  /* 0x20000026ff5f7230 */ /* 0x020fe20000004100 */
[----:B------:R-:W-:Y:S06]  /*1440*/  BRA `(.L_x_5298) ;  /* 0x0000000000107947 */ /* 0x000fec0003800000 */
.L_x_5297:
[----:B-----5:R-:W-:Y:S02]  /*1450*/  HADD2.F32 R95, -RZ, R42.H0_H0 ;  /* 0x2000002aff5f7230 */ /* 0x020fe40000004100 */
[----:B0-----:R-:W-:-:S03]  /*1460*/  @P0 HADD2.F32 R44, -RZ, R38.H0_H0 ;  /* 0x20000026ff2c0230 */ /* 0x001fc60000004100 */
[----:B------:R-:W-:-:S04]  /*1470*/  FMUL.FTZ R95, R95, UR8 ;  /* 0x000000085f5f7c20 */ /* 0x000fc80008410000 */
[----:B------:R-:W-:-:S07]  /*1480*/  @P0 FADD.FTZ R95, R44, R95 ;  /* 0x0000005f2c5f0221 */ /* 0x000fce0000010000 */
.L_x_5298:
[----:B------:R-:W-:Y:S05]  /*1490*/  BSYNC B0 ;  /* 0x0000000000007941 */ /* 0x000fea0003800000 */
.L_x_5296:
[----:B------:R-:W-:Y:S04]  /*14a0*/  BSSY B0, `(.L_x_5299) ;  /* 0x000000a000007945 */ /* 0x000fe80003800000 */
[----:B------:R-:W-:Y:S05]  /*14b0*/  @P3 BRA `(.L_x_5300) ;  /* 0x0000000000103947 */ /* 0x000fea0003800000 */
[----:B------:R-:W-:Y:S01]  /*14c0*/  MOV R96, RZ ;  /* 0x000000ff00607202 */ /* 0x000fe20000000f00 */
[----:B------:R-:W-:Y:S06]  /*14d0*/  @!P0 BRA `(.L_x_5301) ;  /* 0x0000000000188947 */ /* 0x000fec0003800000 */
[----:B-----5:R-:W-:Y:S01]  /*14e0*/  HADD2.F32 R96, -RZ, R38.H1_H1 ;  /* 0x30000026ff607230 */ /* 0x020fe20000004100 */
[----:B------:R-:W-:Y:S06]  /*14f0*/  BRA `(.L_x_5301) ;  /* 0x0000000000107947 */ /* 0x000fec0003800000 */
.L_x_5300:
[----:B-----5:R-:W-:Y:S02]  /*1500*/  HADD2.F32 R96, -RZ, R42.H1_H1 ;  /* 0x3000002aff607230 */ /* 0x020fe40000004100 */
[----:B0-----:R-:W-:-:S03]  /*1510*/  @P0 HADD2.F32 R45, -RZ, R38.H1_H1 ;  /* 0x30000026ff2d0230 */ /* 0x001fc60000004100 */
[----:B------:R-:W-:-:S04]  /*1520*/  FMUL.FTZ R96, R96, UR8 ;  /* 0x0000000860607c20 */ /* 0x000fc80008410000 */
[----:B------:R-:W-:-:S07]  /*1530*/  @P0 FADD.FTZ R96, R45, R96 ;  /* 0x000000602d600221 */ /* 0x000fce0000010000 */
.L_x_5301:
[----:B------:R-:W-:Y:S05]  /*1540*/  BSYNC B0 ;  /* 0x0000000000007941 */ /* 0x000fea0003800000 */
.L_x_5299:
[----:B------:R-:W-:Y:S04]  /*1550*/  BSSY B0, `(.L_x_5302) ;  /* 0x000000a000007945 */ /* 0x000fe80003800000 */
[----:B------:R-:W-:Y:S05]  /*1560*/  @P3 BRA `(.L_x_5303) ;  /* 0x0000000000103947 */ /* 0x000fea0003800000 */
[----:B------:R-:W-:Y:S01]  /*1570*/  HFMA2.MMA R97, -RZ, RZ, 0, 0 ;  /* 0x00000000ff617435 */ /* 0x000fe200000001ff */
[----:B------:R-:W-:Y:S10]  /*1580*/  @!P0 BRA `(.L_x_5304) ;  /* 0x0000000000188947 */ /* 0x000ff40003800000 */
[----:B-----5:R-:W-:Y:S01]  /*1590*/  HADD2.F32 R97, -RZ, R39.H0_H0 ;  /* 0x20000027ff617230 */ /* 0x020fe20000004100 */
[----:B------:R-:W-:Y:S06]  /*15a0*/  BRA `(.L_x_5304) ;  /* 0x0000000000107947 */ /* 0x000fec0003800000 */
.L_x_5303:
[----:B-----5:R-:W-:Y:S02]  /*15b0*/  HADD2.F32 R97, -RZ, R43.H0_H0 ;  /* 0x2000002bff617230 */ /* 0x020fe40000004100 */
[----:B0-----:R-:W-:-:S03]  /*15c0*/  @P0 HADD2.F32 R44, -RZ, R39.H0_H0 ;  /* 0x20000027ff2c0230 */ /* 0x001fc60000004100 */
[----:B------:R-:W-:-:S04]  /*15d0*/  FMUL.FTZ R97, R97, UR8 ;  /* 0x0000000861617c20 */ /* 0x000fc80008410000 */
[----:B------:R-:W-:-:S07]  /*15e0*/  @P0 FADD.FTZ R97, R44, R97 ;  /* 0x000000612c610221 */ /* 0x000fce0000010000 */
.L_x_5304:
[----:B------:R-:W-:Y:S05]  /*15f0*/  BSYNC B0 ;  /* 0x0000000000007941 */ /* 0x000fea0003800000 */
.L_x_5302:
[----:B------:R-:W-:Y:S04]  /*1600*/  BSSY B0, `(.L_x_5305) ;  /* 0x000000a000007945 */ /* 0x000fe80003800000 */
[----:B------:R-:W-:Y:S05]  /*1610*/  @P3 BRA `(.L_x_5306) ;  /* 0x0000000000103947 */ /* 0x000fea0003800000 */
[----:B------:R-:W-:Y:S01]  /*1620*/  MOV R98, RZ ;  /* 0x000000ff00627202 */ /* 0x000fe20000000f00 */
[----:B------:R-:W-:Y:S06]  /*1630*/  @!P0 BRA `(.L_x_5307) ;  /* 0x0000000000188947 */ /* 0x000fec0003800000 */
[----:B-----5:R-:W-:Y:S01]  /*1640*/  HADD2.F32 R98, -RZ, R39.H1_H1 ;  /* 0x30000027ff627230 */ /* 0x020fe20000004100 */
[----:B------:R-:W-:Y:S06]  /*1650*/  BRA `(.L_x_5307) ;  /* 0x0000000000107947 */ /* 0x000fec0003800000 */
.L_x_5306:
[----:B-----5:R-:W-:Y:S02]  /*1660*/  HADD2.F32 R98, -RZ, R43.H1_H1 ;  /* 0x3000002bff627230 */ /* 0x020fe40000004100 */
[----:B0-----:R-:W-:-:S03]  /*1670*/  @P0 HADD2.F32 R45, -RZ, R39.H1_H1 ;  /* 0x30000027ff2d0230 */ /* 0x001fc60000004100 */
[----:B------:R-:W-:-:S04]  /*1680*/  FMUL.FTZ R98, R98, UR8 ;  /* 0x0000000862627c20 */ /* 0x000fc80008410000 */
[----:B------:R-:W-:-:S07]  /*1690*/  @P0 FADD.FTZ R98, R45, R98 ;  /* 0x000000622d620221 */ /* 0x000fce0000010000 */
.L_x_5307:
[----:B------:R-:W-:Y:S05]  /*16a0*/  BSYNC B0 ;  /* 0x0000000000007941 */ /* 0x000fea0003800000 */
.L_x_5305:
[----:B0-----:R-:W0:Y:S01]  /*16b0*/  @P2 LDC.64 R60, c[0x0][0x220] ;  /* 0x00008800ff3c2b82 */ /* 0x001e220000000a00 */
[----:B------:R-:W-:Y:S01]  /*16c0*/  IMAD.WIDE.U32 R58, R101, 0x10, R162 ;  /* 0x00000010653a7825 */ /* 0x000fe200078e00a2 */
[----:B------:R-:W-:Y:S02]  /*16d0*/  @P2 IADD3 R101, R100, 0x40, RZ ;  /* 0x0000004064652810 */ /* 0x000fe40007ffe0ff */
[----:B------:R-:W-:Y:S02]  /*16e0*/  IADD3 R121, R99, 0x40, RZ ;  /* 0x0000004063797810 */ /* 0x000fe40007ffe0ff */
[----:B------:R-:W-:Y:S02]  /*16f0*/  F2FP.F16.F32.PACK_AB R47, R98, R97 ;  /* 0x00000061622f723e */ /* 0x000fe400000000ff */
[----:B------:R-:W1:Y:S01]  /*1700*/  @P0 LDC.64 R56, c[0x0][0x230] ;  /* 0x00008c00ff380b82 */ /* 0x000e620000000a00 */
[----:B------:R-:W-:Y:S02]  /*1710*/  F2FP.F16.F32.PACK_AB R46, R96, R95 ;  /* 0x0000005f602e723e */ /* 0x000fe400000000ff */
[----:B------:R-:W-:-:S02]  /*1720*/  F2FP.F16.F32.PACK_AB R45, R94, R93 ;  /* 0x0000005d5e2d723e */ /* 0x000fc400000000ff */
[----:B------:R-:W-:-:S05]  /*1730*/  F2FP.F16.F32.PACK_AB R44, R92, R63 ;  /* 0x0000003f5c2c723e */ /* 0x000fca00000000ff */
        /* <DEDUP_REMOVED lines=9> */
[----:B-----5:R-:W-:Y:S01]  /*17d0*/  HADD2.F32 R101, -RZ, R36.H0_H0 ;  /* 0x20000024ff657230 */ /* 0x020fe20000004100 */
[----:B------:R-:W-:Y:S06]  /*17e0*/  BRA `(.L_x_5310) ;  /* 0x0000000000107947 */ /* 0x000fec0003800000 */
.L_x_5309:
[----:B-----5:R-:W-:Y:S02]  /*17f0*/  HADD2.F32 R101, -RZ, R40.H0_H0 ;  /* 0x20000028ff657230 */ /* 0x020fe40000004100 */
[----:B--2---:R-:W-:-:S03]  /*1800*/  @P0 HADD2.F32 R44, -RZ, R36.H0_H0 ;  /* 0x20000024ff2c0230 */ /* 0x004fc60000004100 */
[----:B------:R-:W-:-:S04]  /*1810*/  FMUL.FTZ R101, R101, UR8 ;  /* 0x0000000865657c20 */ /* 0x000fc80008410000 */
[----:B------:R-:W-:-:S07]  /*1820*/  @P0 FADD.FTZ R101, R44, R101 ;  /* 0x000000652c650221 */ /* 0x000fce0000010000 */
.L_x_5310:
[----:B------:R-:W-:Y:S05]  /*1830*/  BSYNC B0 ;  /* 0x0000000000007941 */ /* 0x000fea0003800000 */
.L_x_5308:
[----:B------:R-:W-:Y:S04]  /*1840*/  BSSY B0, `(.L_x_5311) ;  /* 0x000000a000007945 */ /* 0x000fe80003800000 */
[----:B------:R-:W-:Y:S05]  /*1850*/  @P3 BRA `(.L_x_5312) ;  /* 0x0000000000103947 */ /* 0x000fea0003800000 */
[----:B------:R-:W-:Y:S01]  /*1860*/  MOV R107, RZ ;  /* 0x000000ff006b7202 */ /* 0x000fe20000000f00 */
[----:B------:R-:W-:Y:S06]  /*1870*/  @!P0 BRA `(.L_x_5313) ;  /* 0x0000000000188947 */ /* 0x000fec0003800000 */
[----:B-----5:R-:W-:Y:S01]  /*1880*/  HADD2.F32 R107, -RZ, R36.H1_H1 ;  /* 0x30000024ff6b7230 */ /* 0x020fe20000004100 */
[----:B------:R-:W-:Y:S06]  /*1890*/  BRA `(.L_x_5313) ;  /* 0x0000000000107947 */ /* 0x000fec0003800000 */
.L_x_5312:
[----:B-----5:R-:W-:Y:S02]  /*18a0*/  HADD2.F32 R107, -RZ, R40.H1_H1 ;  /* 0x30000028ff6b7230 */ /* 0x020fe40000004100 */
[----:B--2---:R-:W-:-:S03]  /*18b0*/  @P0 HADD2.F32 R44, -RZ, R36.H1_H1 ;  /* 0x30000024ff2c0230 */ /* 0x004fc60000004100 */
[----:B------:R-:W-:-:S04]  /*18c0*/  FMUL.FTZ R107, R107, UR8 ;  /* 0x000000086b6b7c20 */ /* 0x000fc80008410000 */
[----:B------:R-:W-:-:S07]  /*18d0*/  @P0 FADD.FTZ R107, R44, R107 ;  /* 0x0000006b2c6b0221 */ /* 0x000fce0000010000 */
.L_x_5313:
[----:B------:R-:W-:Y:S05]  /*18e0*/  BSYNC B0 ;  /* 0x0000000000007941 */ /* 0x000fea0003800000 */
.L_x_5311:
[----:B------:R-:W-:Y:S04]  /*18f0*/  BSSY B0, `(.L_x_5314) ;  /* 0x000000a000007945 */ /* 0x000fe80003800000 */
[----:B------:R-:W-:Y:S05]  /*1900*/  @P3 BRA `(.L_x_5315) ;  /* 0x0000000000103947 */ /* 0x000fea0003800000 */
[----:B------:R-:W-:Y:S01]  /*1910*/  HFMA2.MMA R108, -RZ, RZ, 0, 0 ;  /* 0x00000000ff6c7435 */ /* 0x000fe200000001ff */
[----:B------:R-:W-:Y:S10]  /*1920*/  @!P0 BRA `(.L_x_5316) ;  /* 0x0000000000188947 */ /* 0x000ff40003800000 */
[----:B-----5:R-:W-:Y:S01]  /*1930*/  HADD2.F32 R108, -RZ, R37.H0_H0 ;  /* 0x20000025ff6c7230 */ /* 0x020fe20000004100 */
[----:B------:R-:W-:Y:S06]  /*1940*/  BRA `(.L_x_5316) ;  /* 0x0000000000107947 */ /* 0x000fec0003800000 */
.L_x_5315:
[----:B-----5:R-:W-:Y:S02]  /*1950*/  HADD2.F32 R108, -RZ, R41.H0_H0 ;  /* 0x20000029ff6c7230 */ /* 0x020fe40000004100 */
[----:B--2---:R-:W-:-:S03]  /*1960*/  @P0 HADD2.F32 R45, -RZ, R37.H0_H0 ;  /* 0x20000025ff2d0230 */ /* 0x004fc60000004100 */
[----:B------:R-:W-:-:S04]  /*1970*/  FMUL.FTZ R108, R108, UR8 ;  /* 0x000000086c6c7c20 */ /* 0x000fc80008410000 */
[----:B------:R-:W-:-:S07]  /*1980*/  @P0 FADD.FTZ R108, R45, R108 ;  /* 0x0000006c2d6c0221 */ /* 0x000fce0000010000 */
.L_x_5316:
[----:B------:R-:W-:Y:S05]  /*1990*/  BSYNC B0 ;  /* 0x0000000000007941 */ /* 0x000fea0003800000 */
.L_x_5314:
[----:B------:R-:W-:Y:S04]  /*19a0*/  BSSY B0, `(.L_x_5317) ;  /* 0x000000a000007945 */ /* 0x000fe80003800000 */
[----:B------:R-:W-:Y:S05]  /*19b0*/  @P3 BRA `(.L_x_5318) ;  /* 0x0000000000103947 */ /* 0x000fea0003800000 */
[----:B------:R-:W-:Y:S01]  /*19c0*/  MOV R109, RZ ;  /* 0x000000ff006d7202 */ /* 0x000fe20000000f00 */
[----:B------:R-:W-:Y:S06]  /*19d0*/  @!P0 BRA `(.L_x_5319) ;  /* 0x0000000000188947 */ /* 0x000fec0003800000 */
[----:B-----5:R-:W-:Y:S01]  /*19e0*/  HADD2.F32 R109, -RZ, R37.H1_H1 ;  /* 0x30000025ff6d7230 */ /* 0x020fe20000004100 */
[----:B------:R-:W-:Y:S06]  /*19f0*/  BRA `(.L_x_5319) ;  /* 0x0000000000107947 */ /* 0x000fec0003800000 */
.L_x_5318:
[----:B-----5:R-:W-:Y:S02]  /*1a00*/  HADD2.F32 R109, -RZ, R41.H1_H1 ;  /* 0x30000029ff6d7230 */ /* 0x020fe40000004100 */
[----:B--2---:R-:W-:-:S03]  /*1a10*/  @P0 HADD2.F32 R44, -RZ, R37.H1_H1 ;  /* 0x30000025ff2c0230 */ /* 0x004fc60000004100 */
[----:B------:R-:W-:-:S04]  /*1a20*/  FMUL.FTZ R109, R109, UR8 ;  /* 0x000000086d6d7c20 */ /* 0x000fc80008410000 */
[----:B------:R-:W-:-:S07]  /*1a30*/  @P0 FADD.FTZ R109, R44, R109 ;  /* 0x0000006d2c6d0221 */ /* 0x000fce0000010000 */
.L_x_5319:
[----:B------:R-:W-:Y:S05]  /*1a40*/  BSYNC B0 ;  /* 0x0000000000007941 */ /* 0x000fea0003800000 */
.L_x_5317:
[----:B------:R-:W-:Y:S04]  /*1a50*/  BSSY B0, `(.L_x_5320) ;  /* 0x000000a000007945 */ /* 0x000fe80003800000 */
[----:B------:R-:W-:Y:S05]  /*1a60*/  @P3 BRA `(.L_x_5321) ;  /* 0x0000000000103947 */ /* 0x000fea0003800000 */
[----:B------:R-:W-:Y:S01]  /*1a70*/  HFMA2.MMA R110, -RZ, RZ, 0, 0 ;  /* 0x00000000ff6e7435 */ /* 0x000fe200000001ff */
[----:B------:R-:W-:Y:S10]  /*1a80*/  @!P0 BRA `(.L_x_5322) ;  /* 0x0000000000188947 */ /* 0x000ff40003800000 */
[----:B-----5:R-:W-:Y:S01]  /*1a90*/  HADD2.F32 R110, -RZ, R38.H0_H0 ;  /* 0x20000026ff6e7230 */ /* 0x020fe20000004100 */
[----:B------:R-:W-:Y:S06]  /*1aa0*/  BRA `(.L_x_5322) ;  /* 0x0000000000107947 */ /* 0x000fec0003800000 */
.L_x_5321:
[----:B-----5:R-:W-:Y:S02]  /*1ab0*/  HADD2.F32 R110, -RZ, R42.H0_H0 ;  /* 0x2000002aff6e7230 */ /* 0x020fe40000004100 */
[----:B--2---:R-:W-:-:S03]  /*1ac0*/  @P0 HADD2.F32 R45, -RZ, R38.H0_H0 ;  /* 0x20000026ff2d0230 */ /* 0x004fc60000004100 */
[----:B------:R-:W-:-:S04]  /*1ad0*/  FMUL.FTZ R110, R110, UR8 ;  /* 0x000000086e6e7c20 */ /* 0x000fc80008410000 */
[----:B------:R-:W-:-:S07]  /*1ae0*/  @P0 FADD.FTZ R110, R45, R110 ;  /* 0x0000006e2d6e0221 */ /* 0x000fce0000010000 */
.L_x_5322:
[----:B------:R-:W-:Y:S05]  /*1af0*/  BSYNC B0 ;  /* 0x0000000000007941 */ /* 0x000fea0003800000 */
.L_x_5320:
[----:B------:R-:W-:Y:S04]  /*1b00*/  BSSY B0, `(.L_x_5323) ;  /* 0x000000a000007945 */ /* 0x000fe80003800000 */
[----:B------:R-:W-:Y:S05]  /*1b10*/  @P3 BRA `(.L_x_5324) ;  /* 0x0000000000103947 */ /* 0x000fea0003800000 */
[----:B------:R-:W-:Y:S01]  /*1b20*/  MOV R111, RZ ;  /* 0x000000ff006f7202 */ /* 0x000fe20000000f00 */
[----:B------:R-:W-:Y:S06]  /*1b30*/  @!P0 BRA `(.L_x_5325) ;  /* 0x0000000000188947 */ /* 0x000fec0003800000 */
[----:B-----5:R-:W-:Y:S01]  /*1b40*/  HADD2.F32 R111, -RZ, R38.H1_H1 ;  /* 0x30000026ff6f7230 */ /* 0x020fe20000004100 */
[----:B------:R-:W-:Y:S06]  /*1b50*/  BRA `(.L_x_5325) ;  /* 0x0000000000107947 */ /* 0x000fec0003800000 */
.L_x_5324:
[----:B-----5:R-:W-:Y:S02]  /*1b60*/  HADD2.F32 R111, -RZ, R42.H1_H1 ;  /* 0x3000002aff6f7230 */ /* 0x020fe40000004100 */
[----:B--2---:R-:W-:-:S03]  /*1b70*/  @P0 HADD2.F32 R44, -RZ, R38.H1_H1 ;  /* 0x30000026ff2c0230 */ /* 0x004fc60000004100 */
[----:B------:R-:W-:-:S04]  /*1b80*/  FMUL.FTZ R111, R111, UR8 ;  /* 0x000000086f6f7c20 */ /* 0x000fc80008410000 */
[----:B------:R-:W-:-:S07]  /*1b90*/  @P0 FADD.FTZ R111, R44, R111 ;  /* 0x0000006f2c6f0221 */ /* 0x000fce0000010000 */
.L_x_5325:
[----:B------:R-:W-:Y:S05]  /*1ba0*/  BSYNC B0 ;  /* 0x0000000000007941 */ /* 0x000fea0003800000 */
.L_x_5323:
[----:B------:R-:W-:Y:S04]  /*1bb0*/  BSSY B0, `(.L_x_5326) ;  /* 0x000000a000007945 */ /* 0x000fe80003800000 */
[----:B------:R-:W-:Y:S05]  /*1bc0*/  @P3 BRA `(.L_x_5327) ;  /* 0x0000000000103947 */ /* 0x000fea0003800000 */
[----:B------:R-:W-:Y:S01]  /*1bd0*/  HFMA2.MMA R112, -RZ, RZ, 0, 0 ;  /* 0x00000000ff707435 */ /* 0x000fe200000001ff */
[----:B------:R-:W-:Y:S10]  /*1be0*/  @!P0 BRA `(.L_x_5328) ;  /* 0x0000000000188947 */ /* 0x000ff40003800000 */
[----:B-----5:R-:W-:Y:S01]  /*1bf0*/  HADD2.F32 R112, -RZ, R39.H0_H0 ;  /* 0x20000027ff707230 */ /* 0x020fe20000004100 */
[----:B------:R-:W-:Y:S06]  /*1c00*/  BRA `(.L_x_5328) ;  /* 0x0000000000107947 */ /* 0x000fec0003800000 */
.L_x_5327:
[----:B-----5:R-:W-:Y:S02]  /*1c10*/  HADD2.F32 R112, -RZ, R43.H0_H0 ;  /* 0x2000002bff707230 */ /* 0x020fe40000004100 */
[----:B--2---:R-:W-:-:S03]  /*1c20*/  @P0 HADD2.F32 R45, -RZ, R39.H0_H0 ;  /* 0x20000027ff2d0230 */ /* 0x004fc60000004100 */
[----:B------:R-:W-:-:S04]  /*1c30*/  FMUL.FTZ R112, R112, UR8 ;  /* 0x0000000870707c20 */ /* 0x000fc80008410000 */
[----:B------:R-:W-:-:S07]  /*1c40*/  @P0 FADD.FTZ R112, R45, R112 ;  /* 0x000000702d700221 */ /* 0x000fce0000010000 */
.L_x_5328:
[----:B------:R-:W-:Y:S05]  /*1c50*/  BSYNC B0 ;  /* 0x0000000000007941 */ /* 0x000fea0003800000 */
.L_x_5326:
[----:B------:R-:W-:Y:S04]  /*1c60*/  BSSY B0, `(.L_x_5329) ;  /* 0x000000a000007945 */ /* 0x000fe80003800000 */
[----:B------:R-:W-:Y:S05]  /*1c70*/  @P3 BRA `(.L_x_5330) ;  /* 0x0000000000103947 */ /* 0x000fea0003800000 */
[----:B------:R-:W-:Y:S01]  /*1c80*/  MOV R113, RZ ;  /* 0x000000ff00717202 */ /* 0x000fe20000000f00 */
[----:B------:R-:W-:Y:S06]  /*1c90*/  @!P0 BRA `(.L_x_5331) ;  /* 0x0000000000188947 */ /* 0x000fec0003800000 */
[----:B-----5:R-:W-:Y:S01]  /*1ca0*/  HADD2.F32 R113, -RZ, R39.H1_H1 ;  /* 0x30000027ff717230 */ /* 0x020fe20000004100 */
[----:B------:R-:W-:Y:S06]  /*1cb0*/  BRA `(.L_x_5331) ;  /* 0x0000000000107947 */ /* 0x000fec0003800000 */
.L_x_5330:
[----:B-----5:R-:W-:Y:S02]  /*1cc0*/  HADD2.F32 R113, -RZ, R43.H1_H1 ;  /* 0x3000002bff717230 */ /* 0x020fe40000004100 */
[----:B--2---:R-:W-:-:S03]  /*1cd0*/  @P0 HADD2.F32 R44, -RZ, R39.H1_H1 ;  /* 0x30000027ff2c0230 */ /* 0x004fc60000004100 */
[----:B------:R-:W-:-:S04]  /*1ce0*/  FMUL.FTZ R113, R113, UR8 ;  /* 0x0000000871717c20 */ /* 0x000fc80008410000 */
[----:B------:R-:W-:-:S07]  /*1cf0*/  @P0 FADD.FTZ R113, R44, R113 ;  /* 0x000000712c710221 */ /* 0x000fce0000010000 */
.L_x_5331:
[----:B------:R-:W-:Y:S05]  /*1d00*/  BSYNC B0 ;  /* 0x0000000000007941 */ /* 0x000fea0003800000 */
.L_x_5329:
[----:B--2---:R-:W0:Y:S01]  /*1d10*/  @P2 LDC.64 R60, c[0x0][0x220] ;  /* 0x00008800ff3c2b82 */ /* 0x004e220000000a00 */
        /* <DEDUP_REMOVED lines=19> */
.L_x_5333:
[----:B-----5:R-:W-:Y:S02]  /*1e50*/  HADD2.F32 R120, -RZ, R40.H0_H0 ;  /* 0x20000028ff787230 */ /* 0x020fe40000004100 */
[----:B--2---:R-:W-:-:S03]  /*1e60*/  @P0 HADD2.F32 R45, -RZ, R36.H0_H0 ;  /* 0x20000024ff2d0230 */ /* 0x004fc60000004100 */
[----:B------:R-:W-:-:S04]  /*1e70*/  FMUL.FTZ R120, R120, UR8 ;  /* 0x0000000878787c20 */ /* 0x000fc80008410000 */
[----:B------:R-:W-:-:S07]  /*1e80*/  @P0 FADD.FTZ R120, R45, R120 ;  /* 0x000000782d780221 */ /* 0x000fce0000010000 */
.L_x_5334:
[----:B------:R-:W-:Y:S05]  /*1e90*/  BSYNC B0 ;  /* 0x0000000000007941 */ /* 0x000fea0003800000 */
.L_x_5332:
[----:B------:R-:W-:Y:S04]  /*1ea0*/  BSSY B0, `(.L_x_5335) ;  /* 0x000000a000007945 */ /* 0x000fe80003800000 */
[----:B------:R-:W-:Y:S05]  /*1eb0*/  @P3 BRA `(.L_x_5336) ;  /* 0x0000000000103947 */ /* 0x000fea0003800000 */
[----:B------:R-:W-:Y:S01]  /*1ec0*/  MOV R121, RZ ;  /* 0x000000ff00797202 */ /* 0x000fe20000000f00 */
[----:B------:R-:W-:Y:S06]  /*1ed0*/  @!P0 BRA `(.L_x_5337) ;  /* 0x0000000000188947 */ /* 0x000fec0003800000 */
[----:B-----5:R-:W-:Y:S01]  /*1ee0*/  HADD2.F32 R121, -RZ, R36.H1_H1 ;  /* 0x30000024ff797230 */ /* 0x020fe20000004100 */
[----:B------:R-:W-:Y:S06]  /*1ef0*/  BRA `(.L_x_5337) ;  /* 0x0000000000107947 */ /* 0x000fec0003800000 */
.L_x_5336:
[----:B-----5:R-:W-:Y:S02]  /*1f00*/  HADD2.F32 R121, -RZ, R40.H1_H1 ;  /* 0x30000028ff797230 */ /* 0x020fe40000004100 */
[----:B--2---:R-:W-:-:S03]  /*1f10*/  @P0 HADD2.F32 R44, -RZ, R36.H1_H1 ;  /* 0x30000024ff2c0230 */ /* 0x004fc60000004100 */
[----:B------:R-:W-:-:S04]  /*1f20*/  FMUL.FTZ R121, R121, UR8 ;  /* 0x0000000879797c20 */ /* 0x000fc80008410000 */
[----:B------:R-:W-:-:S07]  /*1f30*/  @P0 FADD.FTZ R121, R44, R121 ;  /* 0x000000792c790221 */ /* 0x000fce0000010000 */
.L_x_5337:
[----:B------:R-:W-:Y:S05]  /*1f40*/  BSYNC B0 ;  /* 0x0000000000007941 */ /* 0x000fea0003800000 */
.L_x_5335:
[----:B------:R-:W-:Y:S04]  /*1f50*/  BSSY B0, `(.L_x_5338) ;  /* 0x000000a000007945 */ /* 0x000fe80003800000 */
[----:B------:R-:W-:Y:S05]  /*1f60*/  @P3 BRA `(.L_x_5339) ;  /* 0x0000000000103947 */ /* 0x000fea0003800000 */
[----:B------:R-:W-:Y:S01]  /*1f70*/  HFMA2.MMA R122, -RZ, RZ, 0, 0 ;  /* 0x00000000ff7a7435 */ /* 0x000fe200000001ff */
[----:B------:R-:W-:Y:S10]  /*1f80*/  @!P0 BRA `(.L_x_5340) ;  /* 0x0000000000188947 */ /* 0x000ff40003800000 */
[----:B-----5:R-:W-:Y:S01]  /*1f90*/  HADD2.F32 R122, -RZ, R37.H0_H0 ;  /* 0x20000025ff7a7230 */ /* 0x020fe20000004100 */
[----:B------:R-:W-:Y:S06]  /*1fa0*/  BRA `(.L_x_5340) ;  /* 0x0000000000107947 */ /* 0x000fec0003800000 */
.L_x_5339:
[----:B-----5:R-:W-:Y:S02]  /*1fb0*/  HADD2.F32 R122, -RZ, R41.H0_H0 ;  /* 0x20000029ff7a7230 */ /* 0x020fe40000004100 */
[----:B--2---:R-:W-:-:S03]  /*1fc0*/  @P0 HADD2.F32 R45, -RZ, R37.H0_H0 ;  /* 0x20000025ff2d0230 */ /* 0x004fc60000004100 */
[----:B------:R-:W-:-:S04]  /*1fd0*/  FMUL.FTZ R122, R122, UR8 ;  /* 0x000000087a7a7c20 */ /* 0x000fc80008410000 */
[----:B------:R-:W-:-:S07]  /*1fe0*/  @P0 FADD.FTZ R122, R45, R122 ;  /* 0x0000007a2d7a0221 */ /* 0x000fce0000010000 */
.L_x_5340:
[----:B------:R-:W-:Y:S05]  /*1ff0*/  BSYNC B0 ;  /* 0x0000000000007941 */ /* 0x000fea0003800000 */
.L_x_5338:
[----:B------:R-:W-:Y:S04]  /*2000*/  BSSY B0, `(.L_x_5341) ;  /* 0x000000a000007945 */ /* 0x000fe80003800000 */
[----:B------:R-:W-:Y:S05]  /*2010*/  @P3 BRA `(.L_x_5342) ;  /* 0x0000000000103947 */ /* 0x000fea0003800000 */
[----:B------:R-:W-:Y:S01]  /*2020*/  MOV R123, RZ ;  /* 0x000000ff007b7202 */ /* 0x000fe20000000f00 */
[----:B------:R-:W-:Y:S06]  /*2030*/  @!P0 BRA `(.L_x_5343) ;  /* 0x0000000000188947 */ /* 0x000fec0003800000 */
[----:B-----5:R-:W-:Y:S01]  /*2040*/  HADD2.F32 R123, -RZ, R37.H1_H1 ;  /* 0x30000025ff7b7230 */ /* 0x020fe20000004100 */
[----:B------:R-:W-:Y:S06]  /*2050*/  BRA `(.L_x_5343) ;  /* 0x0000000000107947 */ /* 0x000fec0003800000 */
.L_x_5342:
[----:B-----5:R-:W-:Y:S02]  /*2060*/  HADD2.F32 R123, -RZ, R41.H1_H1 ;  /* 0x30000029ff7b7230 */ /* 0x020fe40000004100 */
[----:B--2---:R-:W-:-:S03]  /*2070*/  @P0 HADD2.F32 R44, -RZ, R37.H1_H1 ;  /* 0x30000025ff2c0230 */ /* 0x004fc60000004100 */
[----:B------:R-:W-:-:S04]  /*2080*/  FMUL.FTZ R123, R123, UR8 ;  /* 0x000000087b7b7c20 */ /* 0x000fc80008410000 */
[----:B------:R-:W-:-:S07]  /*2090*/  @P0 FADD.FTZ R123, R44, R123 ;  /* 0x0000007b2c7b0221 */ /* 0x000fce0000010000 */
.L_x_5343:
[----:B------:R-:W-:Y:S05]  /*20a0*/  BSYNC B0 ;  /* 0x0000000000007941 */ /* 0x000fea0003800000 */
.L_x_5341:
[----:B------:R-:W-:Y:S04]  /*20b0*/  BSSY B0, `(.L_x_5344) ;  /* 0x000000a000007945 */ /* 0x000fe80003800000 */
[----:B------:R-:W-:Y:S05]  /*20c0*/  @P3 BRA `(.L_x_5345) ;  /* 0x0000000000103947 */ /* 0x000fea0003800000 */
[----:B------:R-:W-:Y:S01]  /*20d0*/  HFMA2.MMA R124, -RZ, RZ, 0, 0 ;  /* 0x00000000ff7c7435 */ /* 0x000fe200000001ff */
[----:B------:R-:W-:Y:S10]  /*20e0*/  @!P0 BRA `(.L_x_5346) ;  /* 0x0000000000188947 */ /* 0x000ff40003800000 */
[----:B-----5:R-:W-:Y:S01]  /*20f0*/  HADD2.F32 R124, -RZ, R38.H0_H0 ;  /* 0x20000026ff7c7230 */ /* 0x020fe20000004100 */
[----:B------:R-:W-:Y:S06]  /*2100*/  BRA `(.L_x_5346) ;  /* 0x0000000000107947 */ /* 0x000fec0003800000 */
.L_x_5345:
[----:B-----5:R-:W-:Y:S02]  /*2110*/  HADD2.F32 R124, -RZ, R42.H0_H0 ;  /* 0x2000002aff7c7230 */ /* 0x020fe40000004100 */
[----:B--2---:R-:W-:-:S03]  /*2120*/  @P0 HADD2.F32 R45, -RZ, R38.H0_H0 ;  /* 0x20000026ff2d0230 */ /* 0x004fc60000004100 */
[----:B------:R-:W-:-:S04]  /*2130*/  FMUL.FTZ R124, R124, UR8 ;  /* 0x000000087c7c7c20 */ /* 0x000fc80008410000 */
[----:B------:R-:W-:-:S07]  /*2140*/  @P0 FADD.FTZ R124, R45, R124 ;  /* 0x0000007c2d7c0221 */ /* 0x000fce0000010000 */
.L_x_5346:
[----:B------:R-:W-:Y:S05]  /*2150*/  BSYNC B0 ;  /* 0x0000000000007941 */ /* 0x000fea0003800000 */
.L_x_5344:
[----:B------:R-:W-:Y:S04]  /*2160*/  BSSY B0, `(.L_x_5347) ;  /* 0x000000a000007945 */ /* 0x000fe80003800000 */
[----:B------:R-:W-:Y:S05]  /*2170*/  @P3 BRA `(.L_x_5348) ;  /* 0x0000000000103947 */ /* 0x000fea0003800000 */
[----:B------:R-:W-:Y:S01]  /*2180*/  MOV R125, RZ ;  /* 0x000000ff007d7202 */ /* 0x000fe20000000f00 */
[----:B------:R-:W-:Y:S06]  /*2190*/  @!P0 BRA `(.L_x_5349) ;  /* 0x0000000000188947 */ /* 0x000fec0003800000 */
[----:B-----5:R-:W-:Y:S01]  /*21a0*/  HADD2.F32 R125, -RZ, R38.H1_H1 ;  /* 0x30000026ff7d7230 */ /* 0x020fe20000004100 */
[----:B------:R-:W-:Y:S06]  /*21b0*/  BRA `(.L_x_5349) ;  /* 0x0000000000107947 */ /* 0x000fec0003800000 */
.L_x_5348:
[----:B-----5:R-:W-:Y:S02]  /*21c0*/  HADD2.F32 R125, -RZ, R42.H1_H1 ;  /* 0x3000002aff7d7230 */ /* 0x020fe40000004100 */
[----:B--2---:R-:W-:-:S03]  /*21d0*/  @P0 HADD2.F32 R44, -RZ, R38.H1_H1 ;  /* 0x30000026ff2c0230 */ /* 0x004fc60000004100 */
[----:B------:R-:W-:-:S04]  /*21e0*/  FMUL.FTZ R125, R125, UR8 ;  /* 0x000000087d7d7c20 */ /* 0x000fc80008410000 */
[----:B------:R-:W-:-:S07]  /*21f0*/  @P0 FADD.FTZ R125, R44, R125 ;  /* 0x0000007d2c7d0221 */ /* 0x000fce0000010000 */
.L_x_5349:
[----:B------:R-:W-:Y:S05]  /*2200*/  BSYNC B0 ;  /* 0x0000000000007941 */ /* 0x000fea0003800000 */
.L_x_5347:
[----:B------:R-:W-:Y:S04]  /*2210*/  BSSY B0, `(.L_x_5350) ;  /* 0x000000a000007945 */ /* 0x000fe80003800000 */
[----:B------:R-:W-:Y:S05]  /*2220*/  @P3 BRA `(.L_x_5351) ;  /* 0x0000000000103947 */ /* 0x000fea0003800000 */
[----:B------:R-:W-:Y:S01]  /*2230*/  HFMA2.MMA R126, -RZ, RZ, 0, 0 ;  /* 0x00000000ff7e7435 */ /* 0x000fe200000001ff */
[----:B------:R-:W-:Y:S10]  /*2240*/  @!P0 BRA `(.L_x_5352) ;  /* 0x0000000000188947 */ /* 0x000ff40003800000 */
[----:B-----5:R-:W-:Y:S01]  /*2250*/  HADD2.F32 R126, -RZ, R39.H0_H0 ;  /* 0x20000027ff7e7230 */ /* 0x020fe20000004100 */
[----:B------:R-:W-:Y:S06]  /*2260*/  BRA `(.L_x_5352) ;  /* 0x0000000000107947 */ /* 0x000fec0003800000 */
.L_x_5351:
[----:B-----5:R-:W-:Y:S02]  /*2270*/  HADD2.F32 R126, -RZ, R43.H0_H0 ;  /* 0x2000002bff7e7230 */ /* 0x020fe40000004100 */
[----:B--2---:R-:W-:-:S03]  /*2280*/  @P0 HADD2.F32 R45, -RZ, R39.H0_H0 ;  /* 0x20000027ff2d0230 */ /* 0x004fc60000004100 */
[----:B------:R-:W-:-:S04]  /*2290*/  FMUL.FTZ R126, R126, UR8 ;  /* 0x000000087e7e7c20 */ /* 0x000fc80008410000 */
[----:B------:R-:W-:-:S07]  /*22a0*/  @P0 FADD.FTZ R126, R45, R126 ;  /* 0x0000007e2d7e0221 */ /* 0x000fce0000010000 */
.L_x_5352:
[----:B------:R-:W-:Y:S05]  /*22b0*/  BSYNC B0 ;  /* 0x0000000000007941 */ /* 0x000fea0003800000 */
.L_x_5350:
[----:B------:R-:W-:Y:S04]  /*22c0*/  BSSY B0, `(.L_x_5353) ;  /* 0x000000a000007945 */ /* 0x000fe80003800000 */
[----:B------:R-:W-:Y:S05]  /*22d0*/  @P3 BRA `(.L_x_5354) ;  /* 0x0000000000103947 */ /* 0x000fea0003800000 */
[----:B------:R-:W-:Y:S01]  /*22e0*/  MOV R127, RZ ;  /* 0x000000ff007f7202 */ /* 0x000fe20000000f00 */
[----:B------:R-:W-:Y:S06]  /*22f0*/  @!P0 BRA `(.L_x_5355) ;  /* 0x0000000000188947 */ /* 0x000fec0003800000 */
[----:B-----5:R-:W-:Y:S01]  /*2300*/  HADD2.F32 R127, -RZ, R39.H1_H1 ;  /* 0x30000027ff7f7230 */ /* 0x020fe20000004100 */
[----:B------:R-:W-:Y:S06]  /*2310*/  BRA `(.L_x_5355) ;  /* 0x0000000000107947 */ /* 0x000fec0003800000 */
.L_x_5354:
[----:B-----5:R-:W-:Y:S02]  /*2320*/  HADD2.F32 R127, -RZ, R43.H1_H1 ;  /* 0x3000002bff7f7230 */ /* 0x020fe40000004100 */
[----:B--2---:R-:W-:-:S03]  /*2330*/  @P0 HADD2.F32 R44, -RZ, R39.H1_H1 ;  /* 0x30000027ff2c0230 */ /* 0x004fc60000004100 */
[----:B------:R-:W-:-:S04]  /*2340*/  FMUL.FTZ R127, R127, UR8 ;  /* 0x000000087f7f7c20 */ /* 0x000fc80008410000 */
[----:B------:R-:W-:-:S07]  /*2350*/  @P0 FADD.FTZ R127, R44, R127 ;  /* 0x0000007f2c7f0221 */ /* 0x000fce0000010000 */
.L_x_5355:
[----:B------:R-:W-:Y:S05]  /*2360*/  BSYNC B0 ;  /* 0x0000000000007941 */ /* 0x000fea0003800000 */
.L_x_5353:
        /* <DEDUP_REMOVED lines=16> */
[----:B--2---:R-:W-:Y:S01]  /*2470*/  HFMA2.MMA R58, -RZ, RZ, 0, 0 ;  /* 0x00000000ff3a7435 */ /* 0x004fe200000001ff */
[----:B------:R-:W-:Y:S10]  /*2480*/  @!P0 BRA `(.L_x_5358) ;  /* 0x0000000000188947 */ /* 0x000ff40003800000 */
[----:B-----5:R-:W-:Y:S01]  /*2490*/  HADD2.F32 R58, -RZ, R36.H0_H0 ;  /* 0x20000024ff3a7230 */ /* 0x020fe20000004100 */
[----:B------:R-:W-:Y:S06]  /*24a0*/  BRA `(.L_x_5358) ;  /* 0x0000000000107947 */ /* 0x000fec0003800000 */
.L_x_5357:
[----:B--2--5:R-:W-:Y:S02]  /*24b0*/  HADD2.F32 R58, -RZ, R40.H0_H0 ;  /* 0x20000028ff3a7230 */ /* 0x024fe40000004100 */
[----:B------:R-:W-:-:S03]  /*24c0*/  @P0 HADD2.F32 R45, -RZ, R36.H0_H0 ;  /* 0x20000024ff2d0230 */ /* 0x000fc60000004100 */
[----:B------:R-:W-:-:S04]  /*24d0*/  FMUL.FTZ R58, R58, UR8 ;  /* 0x000000083a3a7c20 */ /* 0x000fc80008410000 */
[----:B------:R-:W-:-:S07]  /*24e0*/  @P0 FADD.FTZ R58, R45, R58 ;  /* 0x0000003a2d3a0221 */ /* 0x000fce0000010000 */
.L_x_5358:
[----:B------:R-:W-:Y:S05]  /*24f0*/  BSYNC B0 ;  /* 0x0000000000007941 */ /* 0x000fea0003800000 */
.L_x_5356:
[----:B------:R-:W-:Y:S04]  /*2500*/  BSSY B0, `(.L_x_5359) ;  /* 0x000000a000007945 */ /* 0x000fe80003800000 */
[----:B------:R-:W-:Y:S05]  /*2510*/  @P3 BRA `(.L_x_5360) ;  /* 0x0000000000103947 */ /* 0x000fea0003800000 */
[----:B------:R-:W-:Y:S01]  /*2520*/  MOV R59, RZ ;  /* 0x000000ff003b7202 */ /* 0x000fe20000000f00 */
[----:B------:R-:W-:Y:S06]  /*2530*/  @!P0 BRA `(.L_x_5361) ;  /* 0x0000000000188947 */ /* 0x000fec0003800000 */
[----:B-----5:R-:W-:Y:S01]  /*2540*/  HADD2.F32 R59, -RZ, R36.H1_H1 ;  /* 0x30000024ff3b7230 */ /* 0x020fe20000004100 */
[----:B------:R-:W-:Y:S06]  /*2550*/  BRA `(.L_x_5361) ;  /* 0x0000000000107947 */ /* 0x000fec0003800000 */
.L_x_5360:
[----:B-----5:R-:W-:Y:S02]  /*2560*/  HADD2.F32 R59, -RZ, R40.H1_H1 ;  /* 0x30000028ff3b7230 */ /* 0x020fe40000004100 */
[----:B------:R-:W-:-:S03]  /*2570*/  @P0 HADD2.F32 R44, -RZ, R36.H1_H1 ;  /* 0x30000024ff2c0230 */ /* 0x000fc60000004100 */
[----:B------:R-:W-:-:S04]  /*2580*/  FMUL.FTZ R59, R59, UR8 ;  /* 0x000000083b3b7c20 */ /* 0x000fc80008410000 */
[----:B------:R-:W-:-:S07]  /*2590*/  @P0 FADD.FTZ R59, R44, R59 ;  /* 0x0000003b2c3b0221 */ /* 0x000fce0000010000 */
.L_x_5361:
[----:B------:R-:W-:Y:S05]  /*25a0*/  BSYNC B0 ;  /* 0x0000000000007941 */ /* 0x000fea0003800000 */
.L_x_5359:
[----:B------:R-:W-:Y:S04]  /*25b0*/  BSSY B0, `(.L_x_5362) ;  /* 0x000000a000007945 */ /* 0x000fe80003800000 */
[----:B------:R-:W-:Y:S05]  /*25c0*/  @P3 BRA `(.L_x_5363) ;  /* 0x0000000000103947 */ /* 0x000fea0003800000 */
[----:B------:R-:W-:Y:S01]  /*25d0*/  HFMA2.MMA R60, -RZ, RZ, 0, 0 ;  /* 0x00000000ff3c7435 */ /* 0x000fe200000001ff */
[----:B------:R-:W-:Y:S10]  /*25e0*/  @!P0 BRA `(.L_x_5364) ;  /* 0x0000000000188947 */ /* 0x000ff40003800000 */
[----:B-----5:R-:W-:Y:S01]  /*25f0*/  HADD2.F32 R60, -RZ, R37.H0_H0 ;  /* 0x20000025ff3c7230 */ /* 0x020fe20000004100 */
[----:B------:R-:W-:Y:S06]  /*2600*/  BRA `(.L_x_5364) ;  /* 0x0000000000107947 */ /* 0x000fec0003800000 */
.L_x_5363:
[----:B-----5:R-:W-:Y:S02]  /*2610*/  HADD2.F32 R60, -RZ, R41.H0_H0 ;  /* 0x20000029ff3c7230 */ /* 0x020fe40000004100 */
[----:B------:R-:W-:-:S03]  /*2620*/  @P0 HADD2.F32 R45, -RZ, R37.H0_H0 ;  /* 0x20000025ff2d0230 */ /* 0x000fc60000004100 */
[----:B------:R-:W-:-:S04]  /*2630*/  FMUL.FTZ R60, R60, UR8 ;  /* 0x000000083c3c7c20 */ /* 0x000fc80008410000 */
[----:B------:R-:W-:-:S07]  /*2640*/  @P0 FADD.FTZ R60, R45, R60 ;  /* 0x0000003c2d3c0221 */ /* 0x000fce0000010000 */
.L_x_5364:
[----:B------:R-:W-:Y:S05]  /*2650*/  BSYNC B0 ;  /* 0x0000000000007941 */ /* 0x000fea0003800000 */
.L_x_5362:
[----:B------:R-:W-:Y:S04]  /*2660*/  BSSY B0, `(.L_x_5365) ;  /* 0x000000a000007945 */ /* 0x000fe80003800000 */
[----:B------:R-:W-:Y:S05]  /*2670*/  @P3 BRA `(.L_x_5366) ;  /* 0x0000000000103947 */ /* 0x000fea0003800000 */
[----:B------:R-:W-:Y:S01]  /*2680*/  MOV R61, RZ ;  /* 0x000000ff003d7202 */ /* 0x000fe20000000f00 */
[----:B------:R-:W-:Y:S06]  /*2690*/  @!P0 BRA `(.L_x_5367) ;  /* 0x0000000000188947 */ /* 0x000fec0003800000 */
[----:B-----5:R-:W-:Y:S01]  /*26a0*/  HADD2.F32 R61, -RZ, R37.H1_H1 ;  /* 0x30000025ff3d7230 */ /* 0x020fe20000004100 */
[----:B------:R-:W-:Y:S06]  /*26b0*/  BRA `(.L_x_5367) ;  /* 0x0000000000107947 */ /* 0x000fec0003800000 */
.L_x_5366:
[----:B-----5:R-:W-:Y:S02]  /*26c0*/  HADD2.F32 R61, -RZ, R41.H1_H1 ;  /* 0x30000029ff3d7230 */ /* 0x020fe40000004100 */
[----:B------:R-:W-:-:S03]  /*26d0*/  @P0 HADD2.F32 R44, -RZ, R37.H1_H1 ;  /* 0x30000025ff2c0230 */ /* 0x000fc60000004100 */
[----:B------:R-:W-:-:S04]  /*26e0*/  FMUL.FTZ R61, R61, UR8 ;  /* 0x000000083d3d7c20 */ /* 0x000fc80008410000 */
[----:B------:R-:W-:-:S07]  /*26f0*/  @P0 FADD.FTZ R61, R44, R61 ;  /* 0x0000003d2c3d0221 */ /* 0x000fce0000010000 */
.L_x_5367:
[----:B------:R-:W-:Y:S05]  /*2700*/  BSYNC B0 ;  /* 0x0000000000007941 */ /* 0x000fea0003800000 */
.L_x_5365:
[----:B------:R-:W-:Y:S04]  /*2710*/  BSSY B0, `(.L_x_5368) ;  /* 0x000000a000007945 */ /* 0x000fe80003800000 */
[----:B------:R-:W-:Y:S05]  /*2720*/  @P3 BRA `(.L_x_5369) ;  /* 0x0000000000103947 */ /* 0x000fea0003800000 */
[----:B------:R-:W-:Y:S01]  /*2730*/  HFMA2.MMA R134, -RZ, RZ, 0, 0 ;  /* 0x00000000ff867435 */ /* 0x000fe200000001ff */
[----:B------:R-:W-:Y:S10]  /*2740*/  @!P0 BRA `(.L_x_5370) ;  /* 0x0000000000188947 */ /* 0x000ff40003800000 */
[----:B-----5:R-:W-:Y:S01]  /*2750*/  HADD2.F32 R134, -RZ, R38.H0_H0 ;  /* 0x20000026ff867230 */ /* 0x020fe20000004100 */
[----:B------:R-:W-:Y:S06]  /*2760*/  BRA `(.L_x_5370) ;  /* 0x0000000000107947 */ /* 0x000fec0003800000 */
.L_x_5369:
[----:B-----5:R-:W-:Y:S02]  /*2770*/  HADD2.F32 R134, -RZ, R42.H0_H0 ;  /* 0x2000002aff867230 */ /* 0x020fe40000004100 */
[----:B------:R-:W-:-:S03]  /*2780*/  @P0 HADD2.F32 R45, -RZ, R38.H0_H0 ;  /* 0x20000026ff2d0230 */ /* 0x000fc60000004100 */
[----:B------:R-:W-:-:S04]  /*2790*/  FMUL.FTZ R134, R134, UR8 ;  /* 0x0000000886867c20 */ /* 0x000fc80008410000 */
[----:B------:R-:W-:-:S07]  /*27a0*/  @P0 FADD.FTZ R134, R45, R134 ;  /* 0x000000862d860221 */ /* 0x000fce0000010000 */
.L_x_5370:
[----:B------:R-:W-:Y:S05]  /*27b0*/  BSYNC B0 ;  /* 0x0000000000007941 */ /* 0x000fea0003800000 */
.L_x_5368:
[----:B------:R-:W-:Y:S04]  /*27c0*/  BSSY B0, `(.L_x_5371) ;  /* 0x000000a000007945 */ /* 0x000fe80003800000 */
[----:B------:R-:W-:Y:S05]  /*27d0*/  @P3 BRA `(.L_x_5372) ;  /* 0x0000000000103947 */ /* 0x000fea0003800000 */
[----:B------:R-:W-:Y:S01]  /*27e0*/  MOV R135, RZ ;  /* 0x000000ff00877202 */ /* 0x000fe20000000f00 */
[----:B------:R-:W-:Y:S06]  /*27f0*/  @!P0 BRA `(.L_x_5373) ;  /* 0x0000000000188947 */ /* 0x000fec0003800000 */
[----:B-----5:R-:W-:Y:S01]  /*2800*/  HADD2.F32 R135, -RZ, R38.H1_H1 ;  /* 0x30000026ff877230 */ /* 0x020fe20000004100 */
[----:B------:R-:W-:Y:S06]  /*2810*/  BRA `(.L_x_5373) ;  /* 0x0000000000107947 */ /* 0x000fec0003800000 */
.L_x_5372:
[----:B-----5:R-:W-:Y:S02]  /*2820*/  HADD2.F32 R135, -RZ, R42.H1_H1 ;  /* 0x3000002aff877230 */ /* 0x020fe40000004100 */
[----:B------:R-:W-:-:S03]  /*2830*/  @P0 HADD2.F32 R44, -RZ, R38.H1_H1 ;  /* 0x30000026ff2c0230 */ /* 0x000fc60000004100 */
[----:B------:R-:W-:-:S04]  /*2840*/  FMUL.FTZ R135, R135, UR8 ;  /* 0x0000000887877c20 */ /* 0x000fc80008410000 */
[----:B------:R-:W-:-:S07]  /*2850*/  @P0 FADD.FTZ R135, R44, R135 ;  /* 0x000000872c870221 */ /* 0x000fce0000010000 */
.L_x_5373:
[----:B------:R-:W-:Y:S05]  /*2860*/  BSYNC B0 ;  /* 0x0000000000007941 */ /* 0x000fea0003800000 */
.L_x_5371:
[----:B------:R-:W-:Y:S04]  /*2870*/  BSSY B0, `(.L_x_5374) ;  /* 0x000000a000007945 */ /* 0x000fe80003800000 */
[----:B------:R-:W-:Y:S05]  /*2880*/  @P3 BRA `(.L_x_5375) ;  /* 0x0000000000103947 */ /* 0x000fea0003800000 */
[----:B------:R-:W-:Y:S01]  /*2890*/  HFMA2.MMA R136, -RZ, RZ, 0, 0 ;  /* 0x00000000ff887435 */ /* 0x000fe200000001ff */
[----:B------:R-:W-:Y:S10]  /*28a0*/  @!P0 BRA `(.L_x_5376) ;  /* 0x0000000000188947 */ /* 0x000ff40003800000 */
[----:B-----5:R-:W-:Y:S01]  /*28b0*/  HADD2.F32 R136, -RZ, R39.H0_H0 ;  /* 0x20000027ff887230 */ /* 0x020fe20000004100 */
[----:B------:R-:W-:Y:S06]  /*28c0*/  BRA `(.L_x_5376) ;  /* 0x0000000000107947 */ /* 0x000fec0003800000 */
.L_x_5375:
[----:B-----5:R-:W-:Y:S02]  /*28d0*/  HADD2.F32 R136, -RZ, R43.H0_H0 ;  /* 0x2000002bff887230 */ /* 0x020fe40000004100 */
[----:B------:R-:W-:-:S03]  /*28e0*/  @P0 HADD2.F32 R45, -RZ, R39.H0_H0 ;  /* 0x20000027ff2d0230 */ /* 0x000fc60000004100 */
[----:B------:R-:W-:-:S04]  /*28f0*/  FMUL.FTZ R136, R136, UR8 ;  /* 0x0000000888887c20 */ /* 0x000fc80008410000 */
[----:B------:R-:W-:-:S07]  /*2900*/  @P0 FADD.FTZ R136, R45, R136 ;  /* 0x000000882d880221 */ /* 0x000fce0000010000 */
.L_x_5376:
[----:B------:R-:W-:Y:S05]  /*2910*/  BSYNC B0 ;  /* 0x0000000000007941 */ /* 0x000fea0003800000 */
.L_x_5374:
[----:B------:R-:W-:Y:S04]  /*2920*/  BSSY B0, `(.L_x_5377) ;  /* 0x000000a000007945 */ /* 0x000fe80003800000 */
[----:B------:R-:W-:Y:S05]  /*2930*/  @P3 BRA `(.L_x_5378) ;  /* 0x0000000000103947 */ /* 0x000fea0003800000 */
[----:B------:R-:W-:Y:S01]  /*2940*/  MOV R137, RZ ;  /* 0x000000ff00897202 */ /* 0x000fe20000000f00 */
[----:B------:R-:W-:Y:S06]  /*2950*/  @!P0 BRA `(.L_x_5379) ;  /* 0x0000000000188947 */ /* 0x000fec0003800000 */
[----:B-----5:R-:W-:Y:S01]  /*2960*/  HADD2.F32 R137, -RZ, R39.H1_H1 ;  /* 0x30000027ff897230 */ /* 0x020fe20000004100 */
[----:B------:R-:W-:Y:S06]  /*2970*/  BRA `(.L_x_5379) ;  /* 0x0000000000107947 */ /* 0x000fec0003800000 */
.L_x_5378:
[----:B-----5:R-:W-:Y:S02]  /*2980*/  HADD2.F32 R137, -RZ, R43.H1_H1 ;  /* 0x3000002bff897230 */ /* 0x020fe40000004100 */
[----:B------:R-:W-:-:S03]  /*2990*/  @P0 HADD2.F32 R44, -RZ, R39.H1_H1 ;  /* 0x30000027ff2c0230 */ /* 0x000fc60000004100 */
[----:B------:R-:W-:-:S04]  /*29a0*/  FMUL.FTZ R137, R137, UR8 ;  /* 0x0000000889897c20 */ /* 0x000fc80008410000 */
[----:B------:R-:W-:-:S07]  /*29b0*/  @P0 FADD.FTZ R137, R44, R137 ;  /* 0x000000892c890221 */ /* 0x000fce0000010000 */
.L_x_5379:
[----:B------:R-:W-:Y:S05]  /*29c0*/  BSYNC B0 ;  /* 0x0000000000007941 */ /* 0x000fea0003800000 */
.L_x_5377:
[----:B------:R-:W-:Y:S01]  /*29d0*/  IMAD.WIDE.U32 R56, R147, 0x10, R162 ;  /* 0x0000001093387825 */ /* 0x000fe200078e00a2 */
[----:B------:R-:W-:Y:S02]  /*29e0*/  F2FP.F16.F32.PACK_AB R47, R137, R136 ;  /* 0x00000088892f723e */ /* 0x000fe400000000ff */
[----:B------:R-:W-:Y:S02]  /*29f0*/  F2FP.F16.F32.PACK_AB R46, R135, R134 ;  /* 0x00000086872e723e */ /* 0x000fe400000000ff */
[----:B------:R-:W-:Y:S02]  /*2a00*/  F2FP.F16.F32.PACK_AB R45, R61, R60 ;  /* 0x0000003c3d2d723e */ /* 0x000fe400000000ff */
[----:B------:R-:W-:Y:S02]  /*2a10*/  F2FP.F16.F32.PACK_AB R44, R59, R58 ;  /* 0x0000003a3b2c723e */ /* 0x000fe400000000ff */
        /* <DEDUP_REMOVED lines=15> */
.L_x_5381:
[----:B-----5:R-:W-:Y:S02]  /*2b10*/  HADD2.F32 R99, -RZ, R40.H0_H0 ;  /* 0x20000028ff637230 */ /* 0x020fe40000004100 */
[----:B0-----:R-:W-:-:S03]  /*2b20*/  @P0 HADD2.F32 R44, -RZ, R36.H0_H0 ;  /* 0x20000024ff2c0230 */ /* 0x001fc60000004100 */
[----:B------:R-:W-:-:S04]  /*2b30*/  FMUL.FTZ R99, R99, UR8 ;  /* 0x0000000863637c20 */ /* 0x000fc80008410000 */
[----:B------:R-:W-:-:S07]  /*2b40*/  @P0 FADD.FTZ R99, R44, R99 ;  /* 0x000000632c630221 */ /* 0x000fce0000010000 */
.L_x_5382:
[----:B------:R-:W-:Y:S05]  /*2b50*/  BSYNC B0 ;  /* 0x0000000000007941 */ /* 0x000fea0003800000 */
.L_x_5380:
[----:B------:R-:W-:Y:S04]  /*2b60*/  BSSY B0, `(.L_x_5383) ;  /* 0x000000a000007945 */ /* 0x000fe80003800000 */
[----:B------:R-:W-:Y:S05]  /*2b70*/  @P3 BRA `(.L_x_5384) ;  /* 0x0000000000103947 */ /* 0x000fea0003800000 */
[----:B------:R-:W-:Y:S01]  /*2b80*/  MOV R100, RZ ;  /* 0x000000ff00647202 */ /* 0x000fe20000000f00 */
[----:B------:R-:W-:Y:S06]  /*2b90*/  @!P0 BRA `(.L_x_5385) ;  /* 0x0000000000188947 */ /* 0x000fec0003800000 */
[----:B-----5:R-:W-:Y:S01]  /*2ba0*/  HADD2.F32 R100, -RZ, R36.H1_H1 ;  /* 0x30000024ff647230 */ /* 0x020fe20000004100 */
[----:B------:R-:W-:Y:S06]  /*2bb0*/  BRA `(.L_x_5385) ;  /* 0x0000000000107947 */ /* 0x000fec0003800000 */
.L_x_5384:
[----:B-----5:R-:W-:Y:S02]  /*2bc0*/  HADD2.F32 R100, -RZ, R40.H1_H1 ;  /* 0x30000028ff647230 */ /* 0x020fe40000004100 */
[----:B0-----:R-:W-:-:S03]  /*2bd0*/  @P0 HADD2.F32 R45, -RZ, R36.H1_H1 ;  /* 0x30000024ff2d0230 */ /* 0x001fc60000004100 */
[----:B------:R-:W-:-:S04]  /*2be0*/  FMUL.FTZ R100, R100, UR8 ;  /* 0x0000000864647c20 */ /* 0x000fc80008410000 */
[----:B------:R-:W-:-:S07]  /*2bf0*/  @P0 FADD.FTZ R100, R45, R100 ;  /* 0x000000642d640221 */ /* 0x000fce0000010000 */
.L_x_5385:
[----:B------:R-:W-:Y:S05]  /*2c00*/  BSYNC B0 ;  /* 0x0000000000007941 */ /* 0x000fea0003800000 */
.L_x_5383:
[----:B------:R-:W-:Y:S04]  /*2c10*/  BSSY B0, `(.L_x_5386) ;  /* 0x000000a000007945 */ /* 0x000fe80003800000 */
[----:B------:R-:W-:Y:S05]  /*2c20*/  @P3 BRA `(.L_x_5387) ;  /* 0x0000000000103947 */ /* 0x000fea0003800000 */
[----:B------:R-:W-:Y:S01]  /*2c30*/  HFMA2.MMA R146, -RZ, RZ, 0, 0 ;  /* 0x00000000ff927435 */ /* 0x000fe200000001ff */
[----:B------:R-:W-:Y:S10]  /*2c40*/  @!P0 BRA `(.L_x_5388) ;  /* 0x0000000000188947 */ /* 0x000ff40003800000 */
[----:B-----5:R-:W-:Y:S01]  /*2c50*/  HADD2.F32 R146, -RZ, R37.H0_H0 ;  /* 0x20000025ff927230 */ /* 0x020fe20000004100 */
[----:B------:R-:W-:Y:S06]  /*2c60*/  BRA `(.L_x_5388) ;  /* 0x0000000000107947 */ /* 0x000fec0003800000 */
.L_x_5387:
[----:B-----5:R-:W-:Y:S02]  /*2c70*/  HADD2.F32 R146, -RZ, R41.H0_H0 ;  /* 0x20000029ff927230 */ /* 0x020fe40000004100 */
[----:B0-----:R-:W-:-:S03]  /*2c80*/  @P0 HADD2.F32 R45, -RZ, R37.H0_H0 ;  /* 0x20000025ff2d0230 */ /* 0x001fc60000004100 */
[----:B------:R-:W-:-:S04]  /*2c90*/  FMUL.FTZ R146, R146, UR8 ;  /* 0x0000000892927c20 */ /* 0x000fc80008410000 */
[----:B------:R-:W-:-:S07]  /*2ca0*/  @P0 FADD.FTZ R146, R45, R146 ;  /* 0x000000922d920221 */ /* 0x000fce0000010000 */
.L_x_5388:
[----:B------:R-:W-:Y:S05]  /*2cb0*/  BSYNC B0 ;  /* 0x0000000000007941 */ /* 0x000fea0003800000 */
.L_x_5386:
[----:B------:R-:W-:Y:S04]  /*2cc0*/  BSSY B0, `(.L_x_5389) ;  /* 0x000000a000007945 */ /* 0x000fe80003800000 */
[----:B------:R-:W-:Y:S05]  /*2cd0*/  @P3 BRA `(.L_x_5390) ;  /* 0x0000000000103947 */ /* 0x000fea0003800000 */
[----:B------:R-:W-:Y:S01]  /*2ce0*/  MOV R147, RZ ;  /* 0x000000ff00937202 */ /* 0x000fe20000000f00 */
[----:B------:R-:W-:Y:S06]  /*2cf0*/  @!P0 BRA `(.L_x_5391) ;  /* 0x0000000000188947 */ /* 0x000fec0003800000 */
[----:B-----5:R-:W-:Y:S01]  /*2d00*/  HADD2.F32 R147, -RZ, R37.H1_H1 ;  /* 0x30000025ff937230 */ /* 0x020fe20000004100 */
[----:B------:R-:W-:Y:S06]  /*2d10*/  BRA `(.L_x_5391) ;  /* 0x0000000000107947 */ /* 0x000fec0003800000 */
.L_x_5390:
[----:B-----5:R-:W-:Y:S02]  /*2d20*/  HADD2.F32 R147, -RZ, R41.H1_H1 ;  /* 0x30000029ff937230 */ /* 0x020fe40000004100 */
[----:B0-----:R-:W-:-:S03]  /*2d30*/  @P0 HADD2.F32 R44, -RZ, R37.H1_H1 ;  /* 0x30000025ff2c0230 */ /* 0x001fc60000004100 */
[----:B------:R-:W-:-:S04]  /*2d40*/  FMUL.FTZ R147, R147, UR8 ;  /* 0x0000000893937c20 */ /* 0x000fc80008410000 */
[----:B------:R-:W-:-:S07]  /*2d50*/  @P0 FADD.FTZ R147, R44, R147 ;  /* 0x000000932c930221 */ /* 0x000fce0000010000 */
.L_x_5391:
[----:B------:R-:W-:Y:S05]  /*2d60*/  BSYNC B0 ;  /* 0x0000000000007941 */ /* 0x000fea0003800000 */
.L_x_5389:
[----:B------:R-:W-:Y:S04]  /*2d70*/  BSSY B0, `(.L_x_5392) ;  /* 0x000000a000007945 */ /* 0x000fe80003800000 */
[----:B------:R-:W-:Y:S05]  /*2d80*/  @P3 BRA `(.L_x_5393) ;  /* 0x0000000000103947 */ /* 0x000fea0003800000 */
[----:B------:R-:W-:Y:S01]  /*2d90*/  HFMA2.MMA R148, -RZ, RZ, 0, 0 ;  /* 0x00000000ff947435 */ /* 0x000fe200000001ff */
[----:B------:R-:W-:Y:S10]  /*2da0*/  @!P0 BRA `(.L_x_5394) ;  /* 0x0000000000188947 */ /* 0x000ff40003800000 */
[----:B-----5:R-:W-:Y:S01]  /*2db0*/  HADD2.F32 R148, -RZ, R38.H0_H0 ;  /* 0x20000026ff947230 */ /* 0x020fe20000004100 */
[----:B------:R-:W-:Y:S06]  /*2dc0*/  BRA `(.L_x_5394) ;  /* 0x0000000000107947 */ /* 0x000fec0003800000 */
.L_x_5393:
[----:B-----5:R-:W-:Y:S02]  /*2dd0*/  HADD2.F32 R148, -RZ, R42.H0_H0 ;  /* 0x2000002aff947230 */ /* 0x020fe40000004100 */
[----:B0-----:R-:W-:-:S03]  /*2de0*/  @P0 HADD2.F32 R45, -RZ, R38.H0_H0 ;  /* 0x20000026ff2d0230 */ /* 0x001fc60000004100 */
[----:B------:R-:W-:-:S04]  /*2df0*/  FMUL.FTZ R148, R148, UR8 ;  /* 0x0000000894947c20 */ /* 0x000fc80008410000 */
[----:B------:R-:W-:-:S07]  /*2e00*/  @P0 FADD.FTZ R148, R45, R148 ;  /* 0x000000942d940221 */ /* 0x000fce0000010000 */
.L_x_5394:
[----:B------:R-:W-:Y:S05]  /*2e10*/  BSYNC B0 ;  /* 0x0000000000007941 */ /* 0x000fea0003800000 */
.L_x_5392:
[----:B------:R-:W-:Y:S04]  /*2e20*/  BSSY B0, `(.L_x_5395) ;  /* 0x000000a000007945 */ /* 0x000fe80003800000 */
[----:B------:R-:W-:Y:S05]  /*2e30*/  @P3 BRA `(.L_x_5396) ;  /* 0x0000000000103947 */ /* 0x000fea0003800000 */
[----:B------:R-:W-:Y:S01]  /*2e40*/  MOV R149, RZ ;  /* 0x000000ff00957202 */ /* 0x000fe20000000f00 */
[----:B------:R-:W-:Y:S06]  /*2e50*/  @!P0 BRA `(.L_x_5397) ;  /* 0x0000000000188947 */ /* 0x000fec0003800000 */
[----:B-----5:R-:W-:Y:S01]  /*2e60*/  HADD2.F32 R149, -RZ, R38.H1_H1 ;  /* 0x30000026ff957230 */ /* 0x020fe20000004100 */
[----:B------:R-:W-:Y:S06]  /*2e70*/  BRA `(.L_x_5397) ;  /* 0x0000000000107947 */ /* 0x000fec0003800000 */
.L_x_5396:
[----:B-----5:R-:W-:Y:S02]  /*2e80*/  HADD2.F32 R149, -RZ, R42.H1_H1 ;  /* 0x3000002aff957230 */ /* 0x020fe40000004100 */
[----:B0-----:R-:W-:-:S03]  /*2e90*/  @P0 HADD2.F32 R44, -RZ, R38.H1_H1 ;  /* 0x30000026ff2c0230 */ /* 0x001fc60000004100 */
[----:B------:R-:W-:-:S04]  /*2ea0*/  FMUL.FTZ R149, R149, UR8 ;  /* 0x0000000895957c20 */ /* 0x000fc80008410000 */
[----:B------:R-:W-:-:S07]  /*2eb0*/  @P0 FADD.FTZ R149, R44, R149 ;  /* 0x000000952c950221 */ /* 0x000fce0000010000 */
.L_x_5397:
[----:B------:R-:W-:Y:S05]  /*2ec0*/  BSYNC B0 ;  /* 0x0000000000007941 */ /* 0x000fea0003800000 */
.L_x_5395:
[----:B------:R-:W-:Y:S04]  /*2ed0*/  BSSY B0, `(.L_x_5398) ;  /* 0x000000a000007945 */ /* 0x000fe80003800000 */
[----:B------:R-:W-:Y:S05]  /*2ee0*/  @P3 BRA `(.L_x_5399) ;  /* 0x0000000000103947 */ /* 0x000fea0003800000 */
[----:B------:R-:W-:Y:S01]  /*2ef0*/  HFMA2.MMA R150, -RZ, RZ, 0, 0 ;  /* 0x00000000ff967435 */ /* 0x000fe200000001ff */
[----:B------:R-:W-:Y:S10]  /*2f00*/  @!P0 BRA `(.L_x_5400) ;  /* 0x0000000000188947 */ /* 0x000ff40003800000 */
[----:B-----5:R-:W-:Y:S01]  /*2f10*/  HADD2.F32 R150, -RZ, R39.H0_H0 ;  /* 0x20000027ff967230 */ /* 0x020fe20000004100 */
[----:B------:R-:W-:Y:S06]  /*2f20*/  BRA `(.L_x_5400) ;  /* 0x0000000000107947 */ /* 0x000fec0003800000 */
.L_x_5399:
[----:B-----5:R-:W-:Y:S02]  /*2f30*/  HADD2.F32 R150, -RZ, R43.H0_H0 ;  /* 0x2000002bff967230 */ /* 0x020fe40000004100 */
[----:B0-----:R-:W-:-:S03]  /*2f40*/  @P0 HADD2.F32 R45, -RZ, R39.H0_H0 ;  /* 0x20000027ff2d0230 */ /* 0x001fc60000004100 */
[----:B------:R-:W-:-:S04]  /*2f50*/  FMUL.FTZ R150, R150, UR8 ;  /* 0x0000000896967c20 */ /* 0x000fc80008410000 */
[----:B------:R-:W-:-:S07]  /*2f60*/  @P0 FADD.FTZ R150, R45, R150 ;  /* 0x000000962d960221 */ /* 0x000fce0000010000 */
.L_x_5400:
[----:B------:R-:W-:Y:S05]  /*2f70*/  BSYNC B0 ;  /* 0x0000000000007941 */ /* 0x000fea0003800000 */
.L_x_5398:
[----:B------:R-:W-:Y:S04]  /*2f80*/  BSSY B0, `(.L_x_5401) ;  /* 0x000000a000007945 */ /* 0x000fe80003800000 */
[----:B------:R-:W-:Y:S05]  /*2f90*/  @P3 BRA `(.L_x_5402) ;  /* 0x0000000000103947 */ /* 0x000fea0003800000 */
[----:B------:R-:W-:Y:S01]  /*2fa0*/  MOV R151, RZ ;  /* 0x000000ff00977202 */ /* 0x000fe20000000f00 */
[----:B------:R-:W-:Y:S06]  /*2fb0*/  @!P0 BRA `(.L_x_5403) ;  /* 0x0000000000188947 */ /* 0x000fec0003800000 */
[----:B-----5:R-:W-:Y:S01]  /*2fc0*/  HADD2.F32 R151, -RZ, R39.H1_H1 ;  /* 0x30000027ff977230 */ /* 0x020fe20000004100 */
[----:B------:R-:W-:Y:S06]  /*2fd0*/  BRA `(.L_x_5403) ;  /* 0x0000000000107947 */ /* 0x000fec0003800000 */
.L_x_5402:
[----:B-----5:R-:W-:Y:S02]  /*2fe0*/  HADD2.F32 R151, -RZ, R43.H1_H1 ;  /* 0x3000002bff977230 */ /* 0x020fe40000004100 */
[----:B0-----:R-:W-:-:S03]  /*2ff0*/  @P0 HADD2.F32 R44, -RZ, R39.H1_H1 ;  /* 0x30000027ff2c0230 */ /* 0x001fc60000004100 */
[----:B------:R-:W-:-:S04]  /*3000*/  FMUL.FTZ R151, R151, UR8 ;  /* 0x0000000897977c20 */ /* 0x000fc80008410000 */
[----:B------:R-:W-:-:S07]  /*3010*/  @P0 FADD.FTZ R151, R44, R151 ;  /* 0x000000972c970221 */ /* 0x000fce0000010000 */
.L_x_5403:
[----:B------:R-:W-:Y:S05]  /*3020*/  BSYNC B0 ;  /* 0x0000000000007941 */ /* 0x000fea0003800000 */
.L_x_5401:
[----:B------:R-:W-:-:S04]  /*3030*/  IMAD.WIDE.U32 R56, R165, 0x10, R162 ;  /* 0x00000010a5387825 */ /* 0x000fc800078e00a2 */
[----:B------:R-:W-:Y:S01]  /*3040*/  FADD.FTZ R162, RZ, R48 ;  /* 0x00000030ffa27221 */ /* 0x000fe20000010000 */
[----:B0-----:R-:W-:Y:S01]  /*3050*/  F2FP.F16.F32.PACK_AB R47, R151, R150 ;  /* 0x00000096972f723e */ /* 0x001fe200000000ff */
[----:B------:R-:W-:Y:S01]  /*3060*/  UMOV UR10, 0xffffffff ;  /* 0xffffffff000a7882 */ /* 0x000fe20000000000 */
[----:B------:R-:W-:Y:S01]  /*3070*/  F2FP.F16.F32.PACK_AB R46, R149, R148 ;  /* 0x00000094952e723e */ /* 0x000fe200000000ff */
[----:B------:R-:W-:Y:S01]  /*3080*/  FADD.FTZ R163, R162, R49 ;  /* 0x00000031a2a37221 */ /* 0x000fe20000010000 */
[----:B------:R-:W-:Y:S02]  /*3090*/  F2FP.F16.F32.PACK_AB R45, R147, R146 ;  /* 0x00000092932d723e */ /* 0x000fe400000000ff */
[----:B------:R-:W-:Y:S01]  /*30a0*/  F2FP.F16.F32.PACK_AB R44, R100, R99 ;  /* 0x00000063642c723e */ /* 0x000fe200000000ff */
        /* <DEDUP_REMOVED lines=167> */
.L_x_5419:
        /* <DEDUP_REMOVED lines=20> */
[C---:B------:R-:W-:Y:S01]  /*3c60*/  FADD.FTZ R47, -R57.reuse, R54 ;  /* 0x00000036392f7221 */ /* 0x040fe20000010100 */
[----:B------:R-:W-:Y:S01]  /*3c70*/  FADD.FTZ R53, -R57, R53 ;  /* 0x0000003539357221 */ /* 0x000fe20000010100 */
[----:B------:R-:W-:Y:S02]  /*3c80*/  IMAD R45, R45, R164, RZ ;  /* 0x000000a42d2d7224 */ /* 0x000fe400078e02ff */
[C---:B------:R-:W-:Y:S01]  /*3c90*/  FMUL.FTZ R55, R56.reuse, R55 ;  /* 0x0000003738377220 */ /* 0x040fe20000410000 */
[C---:B------:R-:W-:Y:S01]  /*3ca0*/  FMUL.FTZ R44, R56.reuse, R47 ;  /* 0x0000002f382c7220 */ /* 0x040fe20000410000 */
[----:B------:R-:W-:Y:S01]  /*3cb0*/  FMUL.FTZ R53, R56, R53 ;  /* 0x0000003538357220 */ /* 0x000fe20000410000 */
[C---:B0-----:R-:W-:Y:S01]  /*3cc0*/  FADD.FTZ R163, -R57.reuse, R62 ;  /* 0x0000003e39a37221 */ /* 0x041fe20000010100 */
[----:B------:R-:W-:Y:S01]  /*3cd0*/  FFMA.FTZ R47, R116, R55, R154 ;  /* 0x00000037742f7223 */ /* 0x000fe2000001009a */
[----:B------:R-:W-:Y:S01]  /*3ce0*/  FADD.FTZ R49, -R57, R49 ;  /* 0x0000003139317221 */ /* 0x000fe20000010100 */
[----:B------:R-:W0:Y:S01]  /*3cf0*/  LDC.64 R54, c[0x0][0x2b8] ;  /* 0x0000ae00ff367b82 */ /* 0x000e220000000a00 */
[----:B------:R-:W-:Y:S01]  /*3d00*/  FFMA.FTZ R46, R118, R53, R156 ;  /* 0x00000035762e7223 */ /* 0x000fe2000001009c */
[----:B------:R-:W-:Y:S01]  /*3d10*/  FFMA.FTZ R53, R117, R44, R155 ;  /* 0x0000002c75357223 */ /* 0x000fe2000001009b */
[----:B------:R-:W-:Y:S01]  /*3d20*/  FMUL.FTZ R52, R56, R163 ;  /* 0x000000a338347220 */ /* 0x000fe20000410000 */
[----:B------:R-:W-:Y:S01]  /*3d30*/  SHF.R.S32.HI R44, RZ, 0x1f, R45 ;  /* 0x0000001fff2c7819 */ /* 0x000fe2000001142d */
[C---:B------:R-:W-:Y:S01]  /*3d40*/  FADD.FTZ R51, -R57.reuse, R51 ;  /* 0x0000003339337221 */ /* 0x040fe20000010100 */
[----:B------:R-:W-:Y:S01]  /*3d50*/  FADD.FTZ R58, -R57, R58 ;  /* 0x0000003a393a7221 */ /* 0x000fe20000010100 */
[----:B------:R-:W-:Y:S01]  /*3d60*/  FFMA.FTZ R52, R115, R52, R153 ;  /* 0x0000003473347223 */ /* 0x000fe20000010099 */
[----:B------:R-:W-:Y:S01]  /*3d70*/  LEA.HI R44, R44, R45, RZ, 0x3 ;  /* 0x0000002d2c2c7211 */ /* 0x000fe200078f18ff */
[----:B------:R-:W-:Y:S01]  /*3d80*/  FADD.FTZ R45, -R57, R48 ;  /* 0x00000030392d7221 */ /* 0x000fe20000010100 */
[----:B------:R-:W-:Y:S01]  /*3d90*/  F2FP.F16.F32.PACK_AB R46, R53, R46 ;  /* 0x0000002e352e723e */ /* 0x000fe200000000ff */
[----:B------:R-:W-:Y:S01]  /*3da0*/  FADD.FTZ R53, -R57, R50 ;  /* 0x0000003239357221 */ /* 0x000fe20000010100 */
[----:B------:R-:W-:Y:S01]  /*3db0*/  F2FP.F16.F32.PACK_AB R47, R52, R47 ;  /* 0x0000002f342f723e */ /* 0x000fe200000000ff */
        /* <DEDUP_REMOVED lines=8> */
[----:B------:R-:W-:Y:S01]  /*3e40*/  LEA.HI.SX32 R50, R44, R161, 0x1d ;  /* 0x000000a12c327211 */ /* 0x000fe200078feaff */
[----:B------:R-:W-:Y:S01]  /*3e50*/  FADD.FTZ R134, -R57, R134 ;  /* 0x0000008639867221 */ /* 0x000fe20000010100 */
[----:B------:R-:W-:Y:S01]  /*3e60*/  F2FP.F16.F32.PACK_AB R44, R49, R48 ;  /* 0x00000030312c723e */ /* 0x000fe200000000ff */
[----:B------:R-:W-:Y:S01]  /*3e70*/  FADD.FTZ R93, -R57, R93 ;  /* 0x0000005d395d7221 */ /* 0x000fe20000010100 */
[----:B------:R-:W-:Y:S01]  /*3e80*/  F2FP.F16.F32.PACK_AB R45, R52, R45 ;  /* 0x0000002d342d723e */ /* 0x000fe200000000ff */
[----:B0-----:R-:W-:-:S04]  /*3e90*/  IMAD.WIDE.U32 R48, R50, 0x10, R54 ;  /* 0x0000001032307825 */ /* 0x001fc800078e0036 */
[C---:B------:R-:W-:Y:S01]  /*3ea0*/  FADD.FTZ R95, -R57.reuse, R95 ;  /* 0x0000005f395f7221 */ /* 0x040fe20000010100 */
[C---:B------:R-:W-:Y:S01]  /*3eb0*/  FADD.FTZ R97, -R57.reuse, R97 ;  /* 0x0000006139617221 */ /* 0x040fe20000010100 */
[C---:B------:R-:W-:Y:S01]  /*3ec0*/  FADD.FTZ R101, -R57.reuse, R101 ;  /* 0x0000006539657221 */ /* 0x040fe20000010100 */
[C---:B------:R-:W-:Y:S01]  /*3ed0*/  FADD.FTZ R99, -R57.reuse, R99 ;  /* 0x0000006339637221 */ /* 0x040fe20000010100 */
[C---:B------:R-:W-:Y:S01]  /*3ee0*/  FADD.FTZ R112, -R57.reuse, R112 ;  /* 0x0000007039707221 */ /* 0x040fe20000010100 */
[C---:B------:R-:W-:Y:S01]  /*3ef0*/  FMUL.FTZ R62, R56.reuse, R58 ;  /* 0x0000003a383e7220 */ /* 0x040fe20000410000 */
[----:B------:R0:W-:Y:S01]  /*3f00*/  STG.E.128 desc[UR4][R48.64], R44 ;  /* 0x0000002c30007986 */ /* 0x0001e2000c101d04 */
[C---:B------:R-:W-:Y:S01]  /*3f10*/  FADD.FTZ R59, -R57.reuse, R59 ;  /* 0x0000003b393b7221 */ /* 0x040fe20000010100 */
[C---:B------:R-:W-:Y:S01]  /*3f20*/  FMUL.FTZ R58, R56.reuse, R134 ;  /* 0x00000086383a7220 */ /* 0x040fe20000410000 */
        /* <DEDUP_REMOVED lines=14> */
[C---:B------:R-:W-:Y:S01]  /*4010*/  FMUL.FTZ R135, R56.reuse, R100 ;  /* 0x0000006438877220 */ /* 0x040fe20000410000 */
        /* <DEDUP_REMOVED lines=9> */
[----:B------:R-:W-:Y:S01]  /*40b0*/  FADD.FTZ R113, -R57, R113 ;  /* 0x0000007139717221 */ /* 0x000fe20000010100 */
        /* <DEDUP_REMOVED lines=13> */
[C---:B------:R-:W-:Y:S01]  /*4190*/  FMUL.FTZ R63, R56.reuse, R63 ;  /* 0x0000003f383f7220 */ /* 0x040fe20000410000 */
[C---:B------:R-:W-:Y:S01]  /*41a0*/  FMUL.FTZ R126, R56.reuse, R126 ;  /* 0x0000007e387e7220 */ /* 0x040fe20000410000 */
[----:B------:R-:W-:Y:S01]  /*41b0*/  FMUL.FTZ R127, R56, R127 ;  /* 0x0000007f387f7220 */ /* 0x000fe20000410000 */
[----:B------:R-:W-:-:S04]  /*41c0*/  IMAD.WIDE.U32 R100, R101, 0x10, R54 ;  /* 0x0000001065647825 */ /* 0x000fc800078e0036 */
[----:B------:R-:W-:Y:S01]  /*41d0*/  FFMA.FTZ R54, R30, R47, R142 ;  /* 0x0000002f1e367223 */ /* 0x000fe2000001008e */
[----:B------:R-:W-:Y:S01]  /*41e0*/  FFMA.FTZ R47, R32, R51, R139 ;  /* 0x00000033202f7223 */ /* 0x000fe2000001008b */
[----:B------:R-:W-:Y:S01]  /*41f0*/  FADD.FTZ R60, -R57, R60 ;  /* 0x0000003c393c7221 */ /* 0x000fe20000010100 */
[----:B------:R-:W-:Y:S01]  /*4200*/  FFMA.FTZ R50, R29, R46, R143 ;  /* 0x0000002e1d327223 */ /* 0x000fe2000001008f */
[C---:B------:R-:W-:Y:S01]  /*4210*/  FADD.FTZ R122, -R57.reuse, R122 ;  /* 0x0000007a397a7221 */ /* 0x040fe20000010100 */
[C---:B------:R-:W-:Y:S01]  /*4220*/  FADD.FTZ R123, -R57.reuse, R123 ;  /* 0x0000007b397b7221 */ /* 0x040fe20000010100 */
[----:B------:R-:W-:Y:S01]  /*4230*/  F2FP.F16.F32.PACK_AB R47, R52, R47 ;  /* 0x0000002f342f723e */ /* 0x000fe200000000ff */
[----:B------:R-:W-:Y:S01]  /*4240*/  FADD.FTZ R61, -R57, R61 ;  /* 0x0000003d393d7221 */ /* 0x000fe20000010100 */
[----:B------:R-:W-:Y:S01]  /*4250*/  F2FP.F16.F32.PACK_AB R46, R49, R54 ;  /* 0x00000036312e723e */ /* 0x000fe200000000ff */
        /* <DEDUP_REMOVED lines=42> */
[----:B------:R-:W-:Y:S01]  /*4500*/  F2FP.F16.F32.PACK_AB R51, R52, R51 ;  /* 0x000000333433723e */ /* 0x000fe200000000ff */
[----:B------:R-:W-:Y:S01]  /*4510*/  FMUL.FTZ R56, R56, R57 ;  /* 0x0000003938387220 */ /* 0x000fe20000410000 */
[----:B------:R-:W-:Y:S01]  /*4520*/  FFMA.FTZ R52, R65, R109, R130 ;  /* 0x0000006d41347223 */ /* 0x000fe20000010082 */
[----:B------:R-:W-:Y:S01]  /*4530*/  F2FP.F16.F32.PACK_AB R44, R44, R63 ;  /* 0x0000003f2c2c723e */ /* 0x000fe200000000ff */
[----:B------:R-:W-:Y:S01]  /*4540*/  FFMA.FTZ R57, R80, R60, R15 ;  /* 0x0000003c50397223 */ /* 0x000fe2000001000f */
[----:B------:R-:W-:Y:S01]  /*4550*/  F2FP.F16.F32.PACK_AB R55, R108, R55 ;  /* 0x000000376c37723e */ /* 0x000fe200000000ff */
[----:B------:R-:W-:Y:S01]  /*4560*/  FFMA.FTZ R53, R72, R122, R7 ;  /* 0x0000007a48357223 */ /* 0x000fe20000010007 */
[----:B------:R-:W-:Y:S01]  /*4570*/  FFMA.FTZ R108, R73, R123, R8 ;  /* 0x0000007b496c7223 */ /* 0x000fe20000010008 */
[----:B------:R-:W-:Y:S01]  /*4580*/  FFMA.FTZ R58, R82, R58, R17 ;  /* 0x0000003a523a7223 */ /* 0x000fe20000010011 */
[----:B------:R-:W-:Y:S01]  /*4590*/  FFMA.FTZ R63, R83, R59, R18 ;  /* 0x0000003b533f7223 */ /* 0x000fe20000010012 */
[----:B------:R-:W-:Y:S01]  /*45a0*/  FFMA.FTZ R60, R81, R61, R16 ;  /* 0x0000003d513c7223 */ /* 0x000fe20000010010 */
[----:B------:R-:W-:Y:S01]  /*45b0*/  F2FP.F16.F32.PACK_AB R45, R50, R45 ;  /* 0x0000002d322d723e */ /* 0x000fe200000000ff */
        /* <DEDUP_REMOVED lines=25> */
[----:B------:R1:W-:Y:S01]  /*4750*/  STG.E.128 desc[UR4][R92.64], R44 ;  /* 0x0000002c5c007986 */ /* 0x0003e2000c101d04 */
[----:B------:R-:W-:-:S02]  /*4760*/  F2FP.F16.F32.PACK_AB R48, R107, R48 ;  /* 0x000000306b30723e */ /* 0x000fc400000000ff */
[----:B------:R-:W-:Y:S02]  /*4770*/  F2FP.F16.F32.PACK_AB R54, R125, R54 ;  /* 0x000000367d36723e */ /* 0x000fe400000000ff */
[----:B------:R-:W-:Y:S01]  /*4780*/  F2FP.F16.F32.PACK_AB R52, R121, R52 ;  /* 0x000000347934723e */ /* 0x000fe200000000ff */
[----:B------:R1:W-:Y:S01]  /*4790*/  STG.E.128 desc[UR4][R94.64], R48 ;  /* 0x000000305e007986 */ /* 0x0003e2000c101d04 */
[----:B------:R-:W-:Y:S02]  /*47a0*/  F2FP.F16.F32.PACK_AB R59, R137, R136 ;  /* 0x00000088893b723e */ /* 0x000fe400000000ff */
[----:B------:R-:W-:Y:S01]  /*47b0*/  F2FP.F16.F32.PACK_AB R56, R61, R62 ;  /* 0x0000003e3d38723e */ /* 0x000fe200000000ff */
[----:B------:R1:W-:Y:S01]  /*47c0*/  STG.E.128 desc[UR4][R96.64], R52 ;  /* 0x0000003460007986 */ /* 0x0003e2000c101d04 */
[----:B------:R-:W-:Y:S02]  /*47d0*/  F2FP.F16.F32.PACK_AB R63, R108, R63 ;  /* 0x0000003f6c3f723e */ /* 0x000fe400000000ff */
[----:B------:R-:W-:Y:S01]  /*47e0*/  F2FP.F16.F32.PACK_AB R62, R149, R148 ;  /* 0x00000094953e723e */ /* 0x000fe200000000ff */
[----:B------:R1:W-:Y:S01]  /*47f0*/  STG.E.128 desc[UR4][R98.64], R56 ;  /* 0x0000003862007986 */ /* 0x0003e2000c101d04 */
[----:B------:R-:W-:-:S02]  /*4800*/  F2FP.F16.F32.PACK_AB R61, R147, R146 ;  /* 0x00000092933d723e */ /* 0x000fc400000000ff */
[----:B------:R-:W-:-:S05]  /*4810*/  F2FP.F16.F32.PACK_AB R60, R135, R60 ;  /* 0x0000003c873c723e */ /* 0x000fca00000000ff */
[----:B------:R1:W-:Y:S02]  /*4820*/  STG.E.128 desc[UR4][R100.64], R60 ;  /* 0x0000003c64007986 */ /* 0x0003e4000c101d04 */
.L_x_5406:
[----:B------:R-:W-:Y:S05]  /*4830*/  BSYNC B0 ;  /* 0x0000000000007941 */ /* 0x000fea0003800000 */
.L_x_5405:
[----:B-1----:R-:W1:Y:S02]  /*4840*/  LDC.64 R44, c[0x0][0x210] ;  /* 0x00008400ff2c7b82 */ /* 0x002e640000000a00 */
[----:B-1----:R-:W-:-:S04]  /*4850*/  LEA R104, R44, R104, 0x2 ;  /* 0x000000682c687211 */ /* 0x002fc800078e10ff */
[----:B------:R-:W-:-:S13]  /*4860*/  ISETP.GE.AND P0, PT, R104, R45, PT ;  /* 0x0000002d6800720c */ /* 0x000fda0003f06270 */
[----:B------:R-:W-:Y:S05]  /*4870*/  @!P0 BRA `(.L_x_5407) ;  /* 0xffffffc000248947 */ /* 0x000fea000383ffff */
[----:B------:R-:W-:Y:S05]  /*4880*/  EXIT ;  /* 0x000000000000794d */ /* 0x000fea0003800000 */
.L_x_5404:
        /* <DEDUP_REMOVED lines=8> */
.L_x_5409:
[----:B------:R-:W-:Y:S05]  /*4910*/  BSYNC B0 ;  /* 0x0000000000007941 */ /* 0x000fea0003800000 */
.L_x_5408:
        /* <DEDUP_REMOVED lines=9> */
.L_x_5410:
[----:B------:R-:W-:Y:S01]  /*49b0*/  HFMA2.MMA R47, -RZ, RZ, 0, 2.384185791015625e-07 ;  /* 0x00000004ff2f7435 */ /* 0x000fe200000001ff */
[----:B------:R-:W-:-:S10]  /*49c0*/  FADD.FTZ R165, R163, R44 ;  /* 0x0000002ca3a57221 */ /* 0x000fd40000010000 */
[----:B------:R-:W-:Y:S05]  /*49d0*/  WARPSYNC.COLLECTIVE R45, `(.L_x_5411) ;  /* 0x000000002d087348 */ /* 0x000fea0003c00000 */
[----:B------:R0:W1:Y:S02]  /*49e0*/  SHFL.BFLY P2, R44, R165, R47, R56 ;  /* 0x0c00002fa52c7389 */ /* 0x0000640000040038 */
[----:B01----:R-:W-:Y:S01]  /*49f0*/  ENDCOLLECTIVE ;  /* 0x000000000000791b */ /* 0x003fe20003800000 */
.L_x_5411:
[----:B------:R-:W-:Y:S01]  /*4a00*/  MOV R47, 0x8 ;  /* 0x00000008002f7802 */ /* 0x000fe20000000f00 */
[----:B------:R-:W-:-:S07]  /*4a10*/  FADD.FTZ R165, R165, R44 ;  /* 0x0000002ca5a57221 */ /* 0x000fce0000010000 */
[----:B------:R-:W-:Y:S05]  /*4a20*/  WARPSYNC.COLLECTIVE R45, `(.L_x_5412) ;  /* 0x000000002d087348 */ /* 0x000fea0003c00000 */
[----:B------:R0:W1:Y:S02]  /*4a30*/  SHFL.BFLY P2, R44, R165, R47, R56 ;  /* 0x0c00002fa52c7389 */ /* 0x0000640000040038 */
[----:B01----:R-:W-:Y:S01]  /*4a40*/  ENDCOLLECTIVE ;  /* 0x000000000000791b */ /* 0x003fe20003800000 */
.L_x_5412:
[----:B------:R-:W-:Y:S01]  /*4a50*/  HFMA2.MMA R47, -RZ, RZ, 0, 9.5367431640625e-07 ;  /* 0x00000010ff2f7435 */ /* 0x000fe200000001ff */
[----:B------:R-:W-:-:S05]  /*4a60*/  FADD.FTZ R163, R165, R44 ;  /* 0x0000002ca5a37221 */ /* 0x000fca0000010000 */
[----:B------:R-:W-:-:S07]  /*4a70*/  MOV R165, R163 ;  /* 0x000000a300a57202 */ /* 0x000fce0000000f00 */
[----:B------:R-:W-:Y:S05]  /*4a80*/  WARPSYNC.COLLECTIVE R45, `(.L_x_5413) ;  /* 0x000000002d087348 */ /* 0x000fea0003c00000 */
[----:B------:R0:W1:Y:S02]  /*4a90*/  SHFL.BFLY P2, R44, R165, R47, R56 ;  /* 0x0c00002fa52c7389 */ /* 0x0000640000040038 */
[----:B01----:R-:W-:Y:S01]  /*4aa0*/  ENDCOLLECTIVE ;  /* 0x000000000000791b */ /* 0x003fe20003800000 */
.L_x_5413:
        /* <DEDUP_REMOVED lines=104> */
.L_x_5414:
[----:B------:R-:W-:Y:S01]  /*5130*/  HFMA2.MMA R47, -RZ, RZ, 0, 1.1920928955078125e-07 ;  /* 0x00000002ff2f7435 */ /* 0x000fe200000001ff */
[----:B------:R-:W-:-:S10]  /*5140*/  FADD.FTZ R165, R163, R44 ;  /* 0x0000002ca3a57221 */ /* 0x000fd40000010000 */
[----:B------:R-:W-:Y:S05]  /*5150*/  WARPSYNC.COLLECTIVE R45, `(.L_x_5415) ;  /* 0x000000002d087348 */ /* 0x000fea0003c00000 */
[----:B------:R0:W1:Y:S02]  /*5160*/  SHFL.BFLY P2, R44, R165, R47, R56 ;  /* 0x0c00002fa52c7389 */ /* 0x0000640000040038 */
[----:B01----:R-:W-:Y:S01]  /*5170*/  ENDCOLLECTIVE ;  /* 0x000000000000791b */ /* 0x003fe20003800000 */
.L_x_5415:
[----:B------:R-:W-:Y:S01]  /*5180*/  MOV R47, 0x4 ;  /* 0x00000004002f7802 */ /* 0x000fe20000000f00 */
[----:B------:R-:W-:-:S07]  /*5190*/  FADD.FTZ R165, R165, R44 ;  /* 0x0000002ca5a57221 */ /* 0x000fce0000010000 */
[----:B------:R-:W-:Y:S05]  /*51a0*/  WARPSYNC.COLLECTIVE R45, `(.L_x_5416) ;  /* 0x000000002d087348 */ /* 0x000fea0003c00000 */
[----:B------:R0:W1:Y:S02]  /*51b0*/  SHFL.BFLY P2, R44, R165, R47, R56 ;  /* 0x0c00002fa52c7389 */ /* 0x0000640000040038 */
[----:B01----:R-:W-:Y:S01]  /*51c0*/  ENDCOLLECTIVE ;  /* 0x000000000000791b */ /* 0x003fe20003800000 */
.L_x_5416:
[----:B------:R-:W-:Y:S01]  /*51d0*/  HFMA2.MMA R47, -RZ, RZ, 0, 4.76837158203125e-07 ;  /* 0x00000008ff2f7435 */ /* 0x000fe200000001ff */
[----:B------:R-:W-:-:S05]  /*51e0*/  FADD.FTZ R163, R165, R44 ;  /* 0x0000002ca5a37221 */ /* 0x000fca0000010000 */
[----:B------:R-:W-:-:S07]  /*51f0*/  MOV R165, R163 ;  /* 0x000000a300a57202 */ /* 0x000fce0000000f00 */
[----:B------:R-:W-:Y:S05]  /*5200*/  WARPSYNC.COLLECTIVE R45, `(.L_x_5417) ;  /* 0x000000002d087348 */ /* 0x000fea0003c00000 */
[----:B------:R0:W1:Y:S02]  /*5210*/  SHFL.BFLY P2, R44, R165, R47, R56 ;  /* 0x0c00002fa52c7389 */ /* 0x0000640000040038 */
[----:B01----:R-:W-:Y:S01]  /*5220*/  ENDCOLLECTIVE ;  /* 0x000000000000791b */ /* 0x003fe20003800000 */
.L_x_5417:
[----:B------:R-:W-:Y:S01]  /*5230*/  HFMA2.MMA R47, -RZ, RZ, 0, 9.5367431640625e-07 ;  /* 0x00000010ff2f7435 */ /* 0x000fe200000001ff */
[----:B------:R-:W-:-:S05]  /*5240*/  FADD.FTZ R163, R163, R44 ;  /* 0x0000002ca3a37221 */ /* 0x000fca0000010000 */
[----:B------:R-:W-:-:S07]  /*5250*/  MOV R165, R163 ;  /* 0x000000a300a57202 */ /* 0x000fce0000000f00 */
[----:B------:R-:W-:Y:S05]  /*5260*/  WARPSYNC.COLLECTIVE R45, `(.L_x_5418) ;  /* 0x000000002d087348 */ /* 0x000fea0003c00000 */
[----:B------:R0:W1:Y:S02]  /*5270*/  SHFL.BFLY P2, R44, R165, R47, R56 ;  /* 0x0c00002fa52c7389 */ /* 0x0000640000040038 */
[----:B01----:R-:W-:Y:S01]  /*5280*/  ENDCOLLECTIVE ;  /* 0x000000000000791b */ /* 0x003fe20003800000 */
.L_x_5418:
[----:B------:R-:W-:Y:S05]  /*5290*/  BRA `(.L_x_5419) ;  /* 0xffffffe800207947 */ /* 0x000fea000383ffff */
.L_x_5420:
        /* <DEDUP_REMOVED lines=14> */
.L_x_44354:


//--------------------- .text._ZN10layer_norm13ln_fwd_kernelINS_13Kernel_traitsI6__halfS2_S2_S2_fjLj1536ELj1ELj4ELj1ELj16ENS_18Kernel_traits_baseILj1536ES2_S2_S2_S2_fjLj128EEEEELb0ELb1ELb0ELb0EEEvNS_9FwdParamsE --------------------------
	.section	.text._ZN10layer_norm13ln_fwd_kernelINS_13Kernel_traitsI6__halfS2_S2_S2_fjLj1536ELj1ELj4ELj1ELj16ENS_18Kernel_traits_baseILj1536ES2_S2_S2_S2_fjLj128EEEEELb0ELb1ELb0ELb0EEEvNS_9FwdParamsE,"ax",@progbits
	.align	128
        .global         _ZN10layer_norm13ln_fwd_kernelINS_13Kernel_traitsI6__halfS2_S2_S2_fjLj1536ELj1ELj4ELj1ELj16ENS_18Kernel_traits_baseILj1536ES2_S2_S2_S2_fjLj128EEEEELb0ELb1ELb0ELb0EEEvNS_9FwdParamsE
        .type           _ZN10layer_norm13ln_fwd_kernelINS_13Kernel_traitsI6__halfS2_S2_S2_fjLj1536ELj1ELj4ELj1ELj16ENS_18Kernel_traits_baseILj1536ES2_S2_S2_S2_fjLj128EEEEELb0ELb1ELb0ELb0EEEvNS_9FwdParamsE,@function
        .size           _ZN10layer_norm13ln_fwd_kernelINS_13Kernel_traitsI6__halfS2_S2_S2_fjLj1536ELj1ELj4ELj1ELj16ENS_18Kernel_traits_baseILj1536ES2_S2_S2_S2_fjLj128EEEEELb0ELb1ELb0ELb0EEEvNS_9FwdParamsE,(.L_x_44355 - _ZN10layer_norm13ln_fwd_kernelINS_13Kernel_traitsI6__halfS2_S2_S2_fjLj1536ELj1ELj4ELj1ELj16ENS_18Kernel_traits_baseILj1536ES2_S2_S2_S2_fjLj128EEEEELb0ELb1ELb0ELb0EEEvNS_9FwdParamsE)
        .other          _ZN10layer_norm13ln_fwd_kernelINS_13Kernel_traitsI6__halfS2_S2_S2_fjLj1536ELj1ELj4ELj1ELj16ENS_18Kernel_traits_baseILj1536ES2_S2_S2_S2_fjLj128EEEEELb0ELb1ELb0ELb0EEEvNS_9FwdParamsE,@"STO_CUDA_ENTRY STV_DEFAULT"
_ZN10layer_norm13ln_fwd_kernelINS_13Kernel_traitsI6__halfS2_S2_S2_fjLj1536ELj1ELj4ELj1ELj16ENS_18Kernel_traits_baseILj1536ES2_S2_S2_S2_fjLj128EEEEELb0ELb1ELb0ELb0EEEvNS_9FwdParamsE:
.text._ZN10layer_norm13ln_fwd_kernelINS_13Kernel_traitsI6__halfS2_S2_S2_fjLj1536ELj1ELj4ELj1ELj16ENS_18Kernel_traits_baseILj1536ES2_S2_S2_S2_fjLj128EEEEELb0ELb1ELb0ELb0EEEvNS_9FwdParamsE:
        /* <DEDUP_REMOVED lines=27> */
[----:B------:R-:W-:-:S04]  /*01b0*/  ISETP.NE.U32.AND P0, PT, RZ, UR6, PT ;  /* 0x00000006ff007c0c */ /* 0x000fc8000bf05070 */
[----:B------:R-:W-:-:S13]  /*01c0*/  ISETP.NE.AND.EX P0, PT, RZ, UR7, PT, P0 ;  /* 0x00000007ff007c0c */ /* 0x000fda000bf05300 */
[----:B------:R-:W-:-:S04]  /*01d0*/  @P0 LEA R2, P2, R13, UR6, 0x4 ;  /* 0x000000060d020c11 */ /* 0x000fc8000f8420ff */
[C---:B------:R-:W-:Y:S01]  /*01e0*/  @P0 LEA.HI.X R3, R13.reuse, UR7, RZ, 0x4, P2 ;  /* 0x000000070d030c11 */ /* 0x040fe200090f24ff */
[----:B------:R-:W-:Y:S02]  /*01f0*/  ULDC.64 UR6, c[0x0][0x278] ;  /* 0x00009e0000067ab9 */ /* 0x000fe40000000a00 */
[C---:B------:R-:W-:Y:S01]  /*0200*/  LEA R4, P2, R13.reuse, UR6, 0x4 ;  /* 0x000000060d047c11 */ /* 0x040fe2000f8420ff */
[C---:B0-----:R-:W-:Y:S01]  /*0210*/  IMAD.WIDE.U32 R56, R13.reuse, 0x10, R56 ;  /* 0x000000100d387825 */ /* 0x041fe200078e0038 */
[----:B------:R0:W5:Y:S02]  /*0220*/  @P0 LDG.E.128 R52, desc[UR4][R2.64] ;  /* 0x0000000402340981 */ /* 0x000164000c1e1d00 */
[----:B------:R-:W-:-:S03]  /*0230*/  LEA.HI.X R5, R13, UR7, RZ, 0x4, P2 ;  /* 0x000000070d057c11 */ /* 0x000fc600090f24ff */
[----:B------:R-:W5:Y:S04]  /*0240*/  LDG.E.128 R56, desc[UR4][R56.64] ;  /* 0x0000000438387981 */ /* 0x000f68000c1e1d00 */
[----:B------:R0:W5:Y:S01]  /*0250*/  LDG.E.128 R16, desc[UR4][R4.64] ;  /* 0x0000000404107981 */ /* 0x000162000c1e1d00 */
[----:B------:R-:W-:Y:S02]  /*0260*/  LOP3.LUT R13, R13, 0x20, RZ, 0xfc, !PT ;  /* 0x000000200d0d7812 */ /* 0x000fe400078efcff */
[----:B------:R-:W-:Y:S02]  /*0270*/  @!P0 CS2R R52, SRZ ;  /* 0x0000000000348805 */ /* 0x000fe4000001ff00 */
[----:B0-----:R-:W-:-:S07]  /*0280*/  @!P0 CS2R R54, SRZ ;  /* 0x0000000000368805 */ /* 0x001fce000001ff00 */
.L_x_5422:
[----:B------:R-:W-:Y:S05]  /*0290*/  BSYNC B0 ;  /* 0x0000000000007941 */ /* 0x000fea0003800000 */
.L_x_5421:
        /* <DEDUP_REMOVED lines=12> */
[C---:B------:R-:W-:Y:S02]  /*0360*/  LEA.HI.X R5, R13.reuse, UR7, RZ, 0x4, P2 ;  /* 0x000000070d057c11 */ /* 0x040fe400090f24ff */
[----:B------:R0:W5:Y:S04]  /*0370*/  LDG.E.128 R64, desc[UR4][R6.64] ;  /* 0x0000000406407981 */ /* 0x000168000c1e1d00 */
[----:B------:R0:W5:Y:S01]  /*0380*/  LDG.E.128 R20, desc[UR4][R4.64] ;  /* 0x0000000404147981 */ /* 0x000162000c1e1d00 */
[----:B------:R-:W-:-:S02]  /*0390*/  IADD3 R13, R13, 0x20, RZ ;  /* 0x000000200d0d7810 */ /* 0x000fc40007ffe0ff */
[----:B------:R-:W-:Y:S02]  /*03a0*/  @!P0 CS2R R60, SRZ ;  /* 0x00000000003c8805 */ /* 0x000fe4000001ff00 */
[----:B0-----:R-:W-:-:S07]  /*03b0*/  @!P0 CS2R R62, SRZ ;  /* 0x00000000003e8805 */ /* 0x001fce000001ff00 */
.L_x_5424:
[----:B------:R-:W-:Y:S05]  /*03c0*/  BSYNC B0 ;  /* 0x0000000000007941 */ /* 0x000fea0003800000 */
.L_x_5423:
        /* <DEDUP_REMOVED lines=18> */
.L_x_5426:
[----:B------:R-:W-:Y:S05]  /*04f0*/  BSYNC B0 ;  /* 0x0000000000007941 */ /* 0x000fea0003800000 */
.L_x_5425:
        /* <DEDUP_REMOVED lines=14> */
[----:B------:R-:W5:Y:S01]  /*05e0*/  LDG.E.128 R8, desc[UR4][R8.64] ;  /* 0x0000000408087981 */ /* 0x000f62000c1e1d00 */
[----:B------:R-:W-:-:S02]  /*05f0*/  IADD3 R13, R13, 0x20, RZ ;  /* 0x000000200d0d7810 */ /* 0x000fc40007ffe0ff */
[----:B------:R-:W-:Y:S02]  /*0600*/  @!P0 CS2R R76, SRZ ;  /* 0x00000000004c8805 */ /* 0x000fe4000001ff00 */
[----:B0-----:R-:W-:-:S07]  /*0610*/  @!P0 CS2R R78, SRZ ;  /* 0x00000000004e8805 */ /* 0x001fce000001ff00 */
.L_x_5428:
[----:B------:R-:W-:Y:S05]  /*0620*/  BSYNC B0 ;  /* 0x0000000000007941 */ /* 0x000fea0003800000 */
.L_x_5427:
        /* <DEDUP_REMOVED lines=14> */
[----:B------:R-:W5:Y:S01]  /*0710*/  LDG.E.128 R4, desc[UR4][R4.64] ;  /* 0x0000000404047981 */ /* 0x000f62000c1e1d00 */
[----:B------:R-:W-:Y:S02]  /*0720*/  IADD3 R13, R13, 0x20, RZ ;  /* 0x000000200d0d7810 */ /* 0x000fe40007ffe0ff */
[----:B------:R-:W-:Y:S02]  /*0730*/  @!P0 CS2R R84, SRZ ;  /* 0x0000000000548805 */ /* 0x000fe4000001ff00 */
[----:B0-----:R-:W-:-:S07]  /*0740*/  @!P0 CS2R R86, SRZ ;  /* 0x0000000000568805 */ /* 0x001fce000001ff00 */
.L_x_5430:
[----:B------:R-:W-:Y:S05]  /*0750*/  BSYNC B0 ;  /* 0x0000000000007941 */ /* 0x000fea0003800000 */
.L_x_5429:
        /* <DEDUP_REMOVED lines=8> */
[----:B------:R-:W-:Y:S01]  /*07e0*/  ULDC.64 UR6, c[0x0][0x2c8] ;  /* 0x0000b20000067ab9 */ /* 0x000fe20000000a00 */
[C---:B------:R-:W-:Y:S01]  /*07f0*/  LEA R100, P0, R13.reuse, UR8, 0x4 ;  /* 0x000000080d647c11 */ /* 0x040fe2000f8020ff */
[----:B------:R-:W0:Y:S03]  /*0800*/  LDC.64 R96, c[0x0][0x260] ;  /* 0x00009800ff607b82 */ /* 0x000e260000000a00 */
[----:B------:R-:W-:Y:S02]  /*0810*/  LEA.HI.X R101, R13, UR9, RZ, 0x4, P0 ;  /* 0x000000090d657c11 */ /* 0x000fe400080f24ff */
[----:B------:R-:W-:-:S04]  /*0820*/  ISETP.NE.U32.AND P0, PT, RZ, UR6, PT ;  /* 0x00000006ff007c0c */ /* 0x000fc8000bf05070 */
[----:B------:R-:W-:Y:S01]  /*0830*/  ISETP.NE.AND.EX P0, PT, RZ, UR7, PT, P0 ;  /* 0x00000007ff007c0c */ /* 0x000fe2000bf05300 */
[----:B------:R-:W5:-:S12]  /*0840*/  LDG.E.128 R100, desc[UR4][R100.64] ;  /* 0x0000000464647981 */ /* 0x000f58000c1e1d00 */
[----:B------:R-:W-:-:S04]  /*0850*/  @P0 LEA R2, P2, R13, UR6, 0x4 ;  /* 0x000000060d020c11 */ /* 0x000fc8000f8420ff */
[C---:B------:R-:W-:Y:S01]  /*0860*/  @P0 LEA.HI.X R3, R13.reuse, UR7, RZ, 0x4, P2 ;  /* 0x000000070d030c11 */ /* 0x040fe200090f24ff */
[----:B0-----:R-:W-:-:S04]  /*0870*/  IMAD.WIDE.U32 R96, R13, 0x10, R96 ;  /* 0x000000100d607825 */ /* 0x001fc800078e0060 */
[----:B------:R0:W5:Y:S04]  /*0880*/  @P0 LDG.E.128 R92, desc[UR4][R2.64] ;  /* 0x00000004025c0981 */ /* 0x000168000c1e1d00 */
[----:B------:R-:W5:Y:S01]  /*0890*/  LDG.E.128 R96, desc[UR4][R96.64] ;  /* 0x0000000460607981 */ /* 0x000f62000c1e1d00 */
[----:B------:R-:W-:Y:S02]  /*08a0*/  @!P0 CS2R R92, SRZ ;  /* 0x00000000005c8805 */ /* 0x000fe4000001ff00 */
[----:B0-----:R-:W-:-:S07]  /*08b0*/  @!P0 CS2R R94, SRZ ;  /* 0x00000000005e8805 */ /* 0x001fce000001ff00 */
.L_x_5432:
[----:B------:R-:W-:Y:S05]  /*08c0*/  BSYNC B0 ;  /* 0x0000000000007941 */ /* 0x000fea0003800000 */
.L_x_5431:
[----:B------:R-:W-:Y:S02]  /*08d0*/  ULDC UR6, c[0x0][0x214] ;  /* 0x0000850000067ab9 */ /* 0x000fe40000000800 */
[----:B------:R-:W-:-:S13]  /*08e0*/  ISETP.GE.AND P0, PT, R156, UR6, PT ;  /* 0x000000069c007c0c */ /* 0x000fda000bf06270 */
[----:B------:R-:W-:Y:S05]  /*08f0*/  @P0 EXIT ;  /* 0x000000000000094d */ /* 0x000fea0003800000 */
[----:B------:R-:W-:Y:S01]  /*0900*/  ULDC.64 UR6, c[0x0][0x270] ;  /* 0x00009c0000067ab9 */ /* 0x000fe20000000a00 */
[--C-:B-----5:R-:W-:Y:S01]  /*0910*/  HADD2.F32 R45, -RZ, R18.reuse.H0_H0 ;  /* 0x20000012ff2d7230 */ /* 0x120fe20000004100 */
[----:B------:R-:W-:Y:S01]  /*0920*/  ISETP.NE.U32.AND P0, PT, RZ, UR6, PT ;  /* 0x00000006ff007c0c */ /* 0x000fe2000bf05070 */
[----:B------:R-:W-:Y:S01]  /*0930*/  ULDC.U8 UR6, c[0x0][0x2a0] ;  /* 0x0000a80000067ab9 */ /* 0x000fe20000000000 */
[----:B------:R-:W-:Y:S01]  /*0940*/  HADD2.F32 R44, -RZ, R18.H1_H1 ;  /* 0x30000012ff2c7230 */ /* 0x000fe20000004100 */
[----:B------:R-:W-:Y:S01]  /*0950*/  ISETP.NE.AND P2, PT, RZ, UR6, PT ;  /* 0x00000006ff007c0c */ /* 0x000fe2000bf45270 */
[--C-:B------:R-:W-:Y:S01]  /*0960*/  HADD2.F32 R43, -RZ, R19.reuse.H0_H0 ;  /* 0x20000013ff2b7230 */ /* 0x100fe20000004100 */
[----:B------:R-:W-:Y:S01]  /*0970*/  LOP3.LUT R50, R50, 0xffffff7f, RZ, 0xc0, !PT ;  /* 0xffffff7f32327812 */ /* 0x000fe200078ec0ff */
[----:B------:R-:W-:Y:S01]  /*0980*/  HADD2.F32 R42, -RZ, R19.H1_H1 ;  /* 0x30000013ff2a7230 */ /* 0x000fe20000004100 */
[----:B------:R-:W-:Y:S01]  /*0990*/  ISETP.NE.AND.EX P0, PT, RZ, UR7, PT, P0 ;  /* 0x00000007ff007c0c */ /* 0x000fe2000bf05300 */
[--C-:B------:R-:W-:Y:S01]  /*09a0*/  HADD2.F32 R41, -RZ, R20.reuse.H0_H0 ;  /* 0x20000014ff297230 */ /* 0x100fe20000004100 */
[----:B------:R-:W-:Y:S01]  /*09b0*/  ULDC UR12, c[0x0][0x218] ;  /* 0x00008600000c7ab9 */ /* 0x000fe20000000800 */
[----:B------:R-:W-:Y:S01]  /*09c0*/  HADD2.F32 R40, -RZ, R20.H1_H1 ;  /* 0x30000014ff287230 */ /* 0x000fe20000004100 */
[----:B------:R-:W-:Y:S01]  /*09d0*/  ULDC UR7, c[0x0][0x2d8] ;  /* 0x0000b60000077ab9 */ /* 0x000fe20000000800 */
[--C-:B------:R-:W-:Y:S01]  /*09e0*/  HADD2.F32 R39, -RZ, R21.reuse.H0_H0 ;  /* 0x20000015ff277230 */ /* 0x100fe20000004100 */
[----:B------:R-:W-:Y:S01]  /*09f0*/  ULDC.64 UR8, c[0x0][0x230] ;  /* 0x00008c0000087ab9 */ /* 0x000fe20000000a00 */
[----:B------:R-:W-:Y:S01]  /*0a00*/  HADD2.F32 R38, -RZ, R21.H1_H1 ;  /* 0x30000015ff267230 */ /* 0x000fe20000004100 */
[----:B------:R-:W-:Y:S01]  /*0a10*/  ULDC.64 UR10, c[0x0][0x238] ;  /* 0x00008e00000a7ab9 */ /* 0x000fe20000000a00 */
[--C-:B------:R-:W-:Y:S01]  /*0a20*/  HADD2.F32 R37, -RZ, R22.reuse.H0_H0 ;  /* 0x20000016ff257230 */ /* 0x100fe20000004100 */
[----:B------:R-:W-:Y:S01]  /*0a30*/  @P2 LOP3.LUT R50, R50, 0x80, RZ, 0xfc, !PT ;  /* 0x0000008032322812 */ /* 0x000fe200078efcff */
        /* <DEDUP_REMOVED lines=105> */
[----:B------:R-:W-:Y:S02]  /*10d0*/  HADD2.F32 R78, -RZ, R88.H0_H0 ;  /* 0x20000058ff4e7230 */ /* 0x000fe40000004100 */
[----:B------:R-:W-:Y:S02]  /*10e0*/  HADD2.F32 R84, -RZ, R85.H0_H0 ;  /* 0x20000055ff547230 */ /* 0x000fe40000004100 */
[----:B------:R-:W-:Y:S02]  /*10f0*/  HADD2.F32 R86, -RZ, R96.H0_H0 ;  /* 0x20000060ff567230 */ /* 0x000fe40000004100 */
[----:B------:R-:W-:-:S02]  /*1100*/  HADD2.F32 R92, -RZ, R93.H0_H0 ;  /* 0x2000005dff5c7230 */ /* 0x000fc40000004100 */
[--C-:B------:R-:W-:Y:S02]  /*1110*/  HADD2.F32 R152, -RZ, R94.reuse.H0_H0 ;  /* 0x2000005eff987230 */ /* 0x100fe40000004100 */
[----:B------:R-:W-:Y:S01]  /*1120*/  HADD2.F32 R157, -RZ, R94.H1_H1 ;  /* 0x3000005eff9d7230 */ /* 0x000fe20000004100 */
[----:B------:R-:W-:Y:S01]  /*1130*/  MOV R94, R156 ;  /* 0x0000009c005e7202 */ /* 0x000fe20000000f00 */
        /* <DEDUP_REMOVED lines=16> */
[----:B------:R-:W-:Y:S02]  /*1240*/  HADD2.F32 R80, -RZ, R80.H1_H1 ;  /* 0x30000050ff507230 */ /* 0x000fe40000004100 */
[----:B------:R-:W-:Y:S02]  /*1250*/  HADD2.F32 R77, -RZ, R77.H1_H1 ;  /* 0x3000004dff4d7230 */ /* 0x000fe40000004100 */
[----:B------:R-:W-:Y:S02]  /*1260*/  HADD2.F32 R88, -RZ, R88.H1_H1 ;  /* 0x30000058ff587230 */ /* 0x000fe40000004100 */
[----:B------:R-:W-:Y:S02]  /*1270*/  HADD2.F32 R85, -RZ, R85.H1_H1 ;  /* 0x30000055ff557230 */ /* 0x000fe40000004100 */
[----:B------:R-:W-:Y:S02]  /*1280*/  HADD2.F32 R96, -RZ, R96.H1_H1 ;  /* 0x30000060ff607230 */ /* 0x000fe40000004100 */
[----:B------:R-:W-:-:S02]  /*1290*/  HADD2.F32 R93, -RZ, R93.H1_H1 ;  /* 0x3000005dff5d7230 */ /* 0x000fc40000004100 */
[--C-:B------:R-:W-:Y:S02]  /*12a0*/  HADD2.F32 R155, -RZ, R95.reuse.H0_H0 ;  /* 0x2000005fff9b7230 */ /* 0x100fe40000004100 */
[----:B------:R-:W-:-:S07]  /*12b0*/  HADD2.F32 R154, -RZ, R95.H1_H1 ;  /* 0x3000005fff9a7230 */ /* 0x000fce0000004100 */
.L_x_5458:
        /* <DEDUP_REMOVED lines=22> */
[--C-:B---3--:R-:W-:Y:S02]  /*1420*/  HADD2.F32 R185, -RZ, R60.reuse.H1_H1 ;  /* 0x3000003cffb97230 */ /* 0x108fe40000004100 */
[----:B------:R-:W-:Y:S02]  /*1430*/  HADD2.F32 R183, -RZ, R60.H0_H0 ;  /* 0x2000003cffb77230 */ /* 0x000fe40000004100 */
[----:B------:R-:W-:-:S02]  /*1440*/  HADD2.F32 R187, -RZ, R61.H0_H0 ;  /* 0x2000003dffbb7230 */ /* 0x000fc40000004100 */
[-C--:B------:R-:W-:Y:S01]  /*1450*/  FMUL.FTZ R185, R185, R208.reuse ;  /* 0x000000d0b9b97220 */ /* 0x080fe20000410000 */
[--C-:B------:R-:W-:Y:S02]  /*1460*/  HADD2.F32 R209, -RZ, R62.reuse.H0_H0 ;  /* 0x2000003effd17230 */ /* 0x100fe40000004100 */
[----:B------:R-:W-:Y:S02]  /*1470*/  HADD2.F32 R211, -RZ, R62.H1_H1 ;  /* 0x3000003effd37230 */ /* 0x000fe40000004100 */
[-C--:B------:R-:W-:Y:S01]  /*1480*/  FMUL.FTZ R62, R183, R208.reuse ;  /* 0x000000d0b73e7220 */ /* 0x080fe20000410000 */
[----:B------:R-:W-:Y:S01]  /*1490*/  FMUL.FTZ R60, R187, R208 ;  /* 0x000000d0bb3c7220 */ /* 0x000fe20000410000 */
[----:B------:R-:W-:Y:S02]  /*14a0*/  HADD2.F32 R207, -RZ, R61.H1_H1 ;  /* 0x3000003dffcf7230 */ /* 0x000fe40000004100 */
[----:B------:R-:W-:Y:S01]  /*14b0*/  FMUL.FTZ R184, R48, R185 ;  /* 0x000000b930b87220 */ /* 0x000fe20000410000 */
[----:B------:R-:W-:Y:S01]  /*14c0*/  FMUL.FTZ R187, R49, R62 ;  /* 0x0000003e31bb7220 */ /* 0x000fe20000410000 */
[----:B------:R-:W-:Y:S01]  /*14d0*/  FMUL.FTZ R185, R47, R60 ;  /* 0x0000003c2fb97220 */ /* 0x000fe20000410000 */
[----:B--2---:R-:W-:-:S02]  /*14e0*/  @P2 HADD2.F32 R60, -RZ, R52.H0_H0 ;  /* 0x20000034ff3c2230 */ /* 0x004fc40000004100 */
[----:B------:R-:W-:Y:S02]  /*14f0*/  @P2 HADD2.F32 R62, -RZ, R53.H0_H0 ;  /* 0x20000035ff3e2230 */ /* 0x000fe40000004100 */
[----:B------:R-:W-:Y:S01]  /*1500*/  FMUL.FTZ R207, R207, R208 ;  /* 0x000000d0cfcf7220 */ /* 0x000fe20000410000 */
[--C-:B------:R-:W-:Y:S02]  /*1510*/  HADD2.F32 R213, -RZ, R63.reuse.H0_H0 ;  /* 0x2000003fffd57230 */ /* 0x100fe40000004100 */
[----:B------:R-:W-:Y:S02]  /*1520*/  HADD2.F32 R215, -RZ, R63.H1_H1 ;  /* 0x3000003fffd77230 */ /* 0x000fe40000004100 */
[----:B------:R-:W-:Y:S01]  /*1530*/  @P2 FADD.FTZ R187, R60, R187 ;  /* 0x000000bb3cbb2221 */ /* 0x000fe20000010000 */
[----:B------:R-:W-:Y:S02]  /*1540*/  @P2 HADD2.F32 R61, -RZ, R52.H1_H1 ;  /* 0x30000034ff3d2230 */ /* 0x000fe40000004100 */
[----:B------:R-:W-:Y:S01]  /*1550*/  @P2 FADD.FTZ R185, R62, R185 ;  /* 0x000000b93eb92221 */ /* 0x000fe20000010000 */
[----:B------:R-:W-:-:S02]  /*1560*/  @P2 HADD2.F32 R63, -RZ, R53.H1_H1 ;  /* 0x30000035ff3f2230 */ /* 0x000fc40000004100 */
[----:B------:R-:W-:Y:S01]  /*1570*/  FMUL.FTZ R182, R46, R207 ;  /* 0x000000cf2eb67220 */ /* 0x000fe20000410000 */
[-C--:B------:R-:W-:Y:S01]  /*1580*/  FMUL.FTZ R60, R209, R208.reuse ;  /* 0x000000d0d13c7220 */ /* 0x080fe20000410000 */
[-C--:B------:R-:W-:Y:S01]  /*1590*/  FMUL.FTZ R62, R213, R208.reuse ;  /* 0x000000d0d53e7220 */ /* 0x080fe20000410000 */
[-C--:B------:R-:W-:Y:S01]  /*15a0*/  FMUL.FTZ R211, R211, R208.reuse ;  /* 0x000000d0d3d37220 */ /* 0x080fe20000410000 */
[----:B------:R-:W-:Y:S01]  /*15b0*/  FMUL.FTZ R215, R215, R208 ;  /* 0x000000d0d7d77220 */ /* 0x000fe20000410000 */
[----:B------:R-:W-:Y:S01]  /*15c0*/  @P2 FADD.FTZ R184, R61, R184 ;  /* 0x000000b83db82221 */ /* 0x000fe20000010000 */
[----:B------:R-:W-:Y:S01]  /*15d0*/  @P2 FADD.FTZ R182, R63, R182 ;  /* 0x000000b63fb62221 */ /* 0x000fe20000010000 */
[----:B------:R-:W-:Y:S01]  /*15e0*/  FMUL.FTZ R183, R45, R60 ;  /* 0x0000003c2db77220 */ /* 0x000fe20000410000 */
[----:B------:R-:W-:Y:S01]  /*15f0*/  FMUL.FTZ R181, R43, R62 ;  /* 0x0000003e2bb57220 */ /* 0x000fe20000410000 */
[--C-:B------:R-:W-:Y:S02]  /*1600*/  @P2 HADD2.F32 R60, -RZ, R54.reuse.H0_H0 ;  /* 0x20000036ff3c2230 */ /* 0x100fe40000004100 */
[----:B------:R-:W-:Y:S01]  /*1610*/  FMUL.FTZ R180, R44, R211 ;  /* 0x000000d32cb47220 */ /* 0x000fe20000410000 */
[----:B------:R-:W-:-:S02]  /*1620*/  @P2 HADD2.F32 R61, -RZ, R54.H1_H1 ;  /* 0x30000036ff3d2230 */ /* 0x000fc40000004100 */
[----:B------:R-:W-:Y:S01]  /*1630*/  FMUL.FTZ R178, R42, R215 ;  /* 0x000000d72ab27220 */ /* 0x000fe20000410000 */
[--C-:B------:R-:W-:Y:S02]  /*1640*/  @P2 HADD2.F32 R62, -RZ, R55.reuse.H0_H0 ;  /* 0x20000037ff3e2230 */ /* 0x100fe40000004100 */
[----:B------:R-:W-:Y:S02]  /*1650*/  @P2 HADD2.F32 R63, -RZ, R55.H1_H1 ;  /* 0x30000037ff3f2230 */ /* 0x000fe40000004100 */
[----:B------:R-:W-:Y:S01]  /*1660*/  @P2 FADD.FTZ R183, R60, R183 ;  /* 0x000000b73cb72221 */ /* 0x000fe20000010000 */
[----:B------:R-:W-:Y:S01]  /*1670*/  @P2 FADD.FTZ R180, R61, R180 ;  /* 0x000000b43db42221 */ /* 0x000fe20000010000 */
[----:B------:R-:W-:Y:S01]  /*1680*/  @P2 FADD.FTZ R181, R62, R181 ;  /* 0x000000b53eb52221 */ /* 0x000fe20000010000 */
[----:B------:R-:W-:Y:S01]  /*1690*/  @P2 FADD.FTZ R178, R63, R178 ;  /* 0x000000b23fb22221 */ /* 0x000fe20000010000 */
[----:B------:R-:W-:Y:S02]  /*16a0*/  LEA R206, P2, R204, UR10, 0x4 ;  /* 0x0000000accce7c11 */ /* 0x000fe4000f8420ff */
[----:B------:R-:W-:-:S02]  /*16b0*/  F2FP.F16.F32.PACK_AB R62, R180, R183 ;  /* 0x000000b7b43e723e */ /* 0x000fc400000000ff */
[----:B------:R-:W-:Y:S02]  /*16c0*/  LEA.HI.X R207, R204, UR11, RZ, 0x4, P2 ;  /* 0x0000000bcccf7c11 */ /* 0x000fe400090f24ff */
[----:B------:R-:W-:Y:S02]  /*16d0*/  F2FP.F16.F32.PACK_AB R61, R182, R185 ;  /* 0x000000b9b63d723e */ /* 0x000fe400000000ff */
[----:B------:R-:W-:Y:S02]  /*16e0*/  F2FP.F16.F32.PACK_AB R60, R184, R187 ;  /* 0x000000bbb83c723e */ /* 0x000fe400000000ff */
[----:B------:R-:W-:-:S05]  /*16f0*/  F2FP.F16.F32.PACK_AB R63, R178, R181 ;  /* 0x000000b5b23f723e */ /* 0x000fca00000000ff */
[----:B------:R0:W-:Y:S01]  /*1700*/  STG.E.128 desc[UR4][R206.64], R60 ;  /* 0x0000003cce007986 */ /* 0x0001e2000c101d04 */
[----:B------:R-:W-:-:S07]  /*1710*/  IADD3 R209, R204, 0x20, RZ ;  /* 0x00000020ccd17810 */ /* 0x000fce0007ffe0ff */
.L_x_5434:
[----:B------:R-:W-:Y:S05]  /*1720*/  BSYNC B0 ;  /* 0x0000000000007941 */ /* 0x000fea0003800000 */
.L_x_5433:
        /* <DEDUP_REMOVED lines=24> */
[----:B------:R-:W-:Y:S01]  /*18b0*/  FMUL.FTZ R207, R207, R208 ;  /* 0x000000d0cfcf7220 */ /* 0x000fe20000410000 */
[----:B------:R-:W-:Y:S02]  /*18c0*/  @P2 HADD2.F32 R62, -RZ, R53.H0_H0 ;  /* 0x20000035ff3e2230 */ /* 0x000fe40000004100 */
[--C-:B------:R-:W-:Y:S02]  /*18d0*/  HADD2.F32 R215, -RZ, R63.reuse.H0_H0 ;  /* 0x2000003fffd77230 */ /* 0x100fe40000004100 */
[----:B------:R-:W-:Y:S02]  /*18e0*/  HADD2.F32 R63, -RZ, R63.H1_H1 ;  /* 0x3000003fff3f7230 */ /* 0x000fe40000004100 */
[----:B------:R-:W-:Y:S01]  /*18f0*/  FMUL.FTZ R174, R38, R207 ;  /* 0x000000cf26ae7220 */ /* 0x000fe20000410000 */
[----:B------:R-:W-:Y:S02]  /*1900*/  @P2 HADD2.F32 R173, -RZ, R53.H1_H1 ;  /* 0x30000035ffad2230 */ /* 0x000fe40000004100 */
[----:B------:R-:W-:Y:S01]  /*1910*/  @P2 FADD.FTZ R179, R60, R179 ;  /* 0x000000b33cb32221 */ /* 0x000fe20000010000 */
[----:B------:R-:W-:-:S02]  /*1920*/  @P2 HADD2.F32 R61, -RZ, R52.H1_H1 ;  /* 0x30000034ff3d2230 */ /* 0x000fc40000004100 */
[----:B------:R-:W-:Y:S01]  /*1930*/  @P2 FADD.FTZ R177, R62, R177 ;  /* 0x000000b13eb12221 */ /* 0x000fe20000010000 */
        /* <DEDUP_REMOVED lines=26> */
.L_x_5436:
[----:B------:R-:W-:Y:S05]  /*1ae0*/  BSYNC B0 ;  /* 0x0000000000007941 */ /* 0x000fea0003800000 */
.L_x_5435:
        /* <DEDUP_REMOVED lines=59> */
.L_x_5438:
[----:B------:R-:W-:Y:S05]  /*1ea0*/  BSYNC B0 ;  /* 0x0000000000007941 */ /* 0x000fea0003800000 */
.L_x_5437:
        /* <DEDUP_REMOVED lines=59> */
.L_x_5440:
[----:B------:R-:W-:Y:S05]  /*2260*/  BSYNC B0 ;  /* 0x0000000000007941 */ /* 0x000fea0003800000 */
.L_x_5439:
        /* <DEDUP_REMOVED lines=9> */
[----:B------:R0:W2:Y:S04]  /*2300*/  @P2 LDG.E.128 R52, desc[UR4][R188.64] ;  /* 0x00000004bc342981 */ /* 0x0000a8000c1e1d00 */
[----:B------:R-:W3:Y:S02]  /*2310*/  LDG.E.128 R60, desc[UR4][R60.64] ;  /* 0x000000043c3c7981 */ /* 0x000ee4000c1e1d00 */
[--C-:B---3--:R-:W-:Y:S02]  /*2320*/  HADD2.F32 R191, -RZ, R60.reuse.H0_H0 ;  /* 0x2000003cffbf7230 */ /* 0x108fe40000004100 */
[----:B------:R-:W-:Y:S02]  /*2330*/  HADD2.F32 R193, -RZ, R60.H1_H1 ;  /* 0x3000003cffc17230 */ /* 0x000fe40000004100 */
[----:B------:R-:W-:-:S02]  /*2340*/  HADD2.F32 R207, -RZ, R61.H1_H1 ;  /* 0x3000003dffcf7230 */ /* 0x000fc40000004100 */
[----:B------:R-:W-:Y:S02]  /*2350*/  HADD2.F32 R195, -RZ, R61.H0_H0 ;  /* 0x2000003dffc37230 */ /* 0x000fe40000004100 */
[--C-:B------:R-:W-:Y:S02]  /*2360*/  HADD2.F32 R211, -RZ, R62.reuse.H0_H0 ;  /* 0x2000003effd37230 */ /* 0x100fe40000004100 */
[----:B------:R-:W-:Y:S02]  /*2370*/  HADD2.F32 R213, -RZ, R62.H1_H1 ;  /* 0x3000003effd57230 */ /* 0x000fe40000004100 */
[-C--:B------:R-:W-:Y:S01]  /*2380*/  FMUL.FTZ R62, R191, R208.reuse ;  /* 0x000000d0bf3e7220 */ /* 0x080fe20000410000 */
[-C--:B------:R-:W-:Y:S01]  /*2390*/  FMUL.FTZ R193, R193, R208.reuse ;  /* 0x000000d0c1c17220 */ /* 0x080fe20000410000 */
[--C-:B------:R-:W-:Y:S02]  /*23a0*/  HADD2.F32 R215, -RZ, R63.reuse.H0_H0 ;  /* 0x2000003fffd77230 */ /* 0x100fe40000004100 */
[----:B------:R-:W-:Y:S01]  /*23b0*/  FMUL.FTZ R207, R207, R208 ;  /* 0x000000d0cfcf7220 */ /* 0x000fe20000410000 */
[----:B------:R-:W-:-:S02]  /*23c0*/  HADD2.F32 R63, -RZ, R63.H1_H1 ;  /* 0x3000003fff3f7230 */ /* 0x000fc40000004100 */
[----:B------:R-:W-:Y:S01]  /*23d0*/  FMUL.FTZ R190, R195, R208 ;  /* 0x000000d0c3be7220 */ /* 0x000fe20000410000 */
[----:B0-----:R-:W-:Y:S01]  /*23e0*/  FMUL.FTZ R188, R17, R62 ;  /* 0x0000003e11bc7220 */ /* 0x001fe20000410000 */
[----:B------:R-:W-:Y:S01]  /*23f0*/  FMUL.FTZ R189, R16, R193 ;  /* 0x000000c110bd7220 */ /* 0x000fe20000410000 */
[--C-:B--2---:R-:W-:Y:S02]  /*2400*/  @P2 HADD2.F32 R61, -RZ, R52.reuse.H0_H0 ;  /* 0x20000034ff3d2230 */ /* 0x104fe40000004100 */
[----:B------:R-:W-:Y:S01]  /*2410*/  FMUL.FTZ R191, R14, R207 ;  /* 0x000000cf0ebf7220 */ /* 0x000fe20000410000 */
[----:B------:R-:W-:Y:S02]  /*2420*/  @P2 HADD2.F32 R60, -RZ, R52.H1_H1 ;  /* 0x30000034ff3c2230 */ /* 0x000fe40000004100 */
[--C-:B------:R-:W-:Y:S02]  /*2430*/  @P2 HADD2.F32 R62, -RZ, R53.reuse.H1_H1 ;  /* 0x30000035ff3e2230 */ /* 0x100fe40000004100 */
[----:B------:R-:W-:Y:S01]  /*2440*/  FMUL.FTZ R190, R15, R190 ;  /* 0x000000be0fbe7220 */ /* 0x000fe20000410000 */
[----:B------:R-:W-:-:S02]  /*2450*/  @P2 HADD2.F32 R193, -RZ, R53.H0_H0 ;  /* 0x20000035ffc12230 */ /* 0x000fc40000004100 */
[-C--:B------:R-:W-:Y:S01]  /*2460*/  FMUL.FTZ R192, R211, R208.reuse ;  /* 0x000000d0d3c07220 */ /* 0x080fe20000410000 */
[-C--:B------:R-:W-:Y:S01]  /*2470*/  FMUL.FTZ R213, R213, R208.reuse ;  /* 0x000000d0d5d57220 */ /* 0x080fe20000410000 */
[-C--:B------:R-:W-:Y:S01]  /*2480*/  FMUL.FTZ R194, R215, R208.reuse ;  /* 0x000000d0d7c27220 */ /* 0x080fe20000410000 */
[----:B------:R-:W-:Y:S01]  /*2490*/  FMUL.FTZ R63, R63, R208 ;  /* 0x000000d03f3f7220 */ /* 0x000fe20000410000 */
[----:B------:R-:W-:Y:S01]  /*24a0*/  @P2 FADD.FTZ R188, R61, R188 ;  /* 0x000000bc3dbc2221 */ /* 0x000fe20000010000 */
[----:B------:R-:W-:Y:S01]  /*24b0*/  @P2 FADD.FTZ R189, R60, R189 ;  /* 0x000000bd3cbd2221 */ /* 0x000fe20000010000 */
[----:B------:R-:W-:Y:S01]  /*24c0*/  @P2 FADD.FTZ R191, R62, R191 ;  /* 0x000000bf3ebf2221 */ /* 0x000fe20000010000 */
[----:B------:R-:W-:Y:S01]  /*24d0*/  @P2 FADD.FTZ R190, R193, R190 ;  /* 0x000000bec1be2221 */ /* 0x000fe20000010000 */
[--C-:B------:R-:W-:Y:S02]  /*24e0*/  @P2 HADD2.F32 R61, -RZ, R54.reuse.H0_H0 ;  /* 0x20000036ff3d2230 */ /* 0x100fe40000004100 */
[----:B------:R-:W-:Y:S01]  /*24f0*/  FMUL.FTZ R192, R13, R192 ;  /* 0x000000c00dc07220 */ /* 0x000fe20000410000 */
[----:B------:R-:W-:-:S02]  /*2500*/  @P2 HADD2.F32 R60, -RZ, R54.H1_H1 ;  /* 0x30000036ff3c2230 */ /* 0x000fc40000004100 */
[----:B------:R-:W-:Y:S01]  /*2510*/  FMUL.FTZ R193, R12, R213 ;  /* 0x000000d50cc17220 */ /* 0x000fe20000410000 */
[--C-:B------:R-:W-:Y:S02]  /*2520*/  @P2 HADD2.F32 R207, -RZ, R55.reuse.H0_H0 ;  /* 0x20000037ffcf2230 */ /* 0x100fe40000004100 */
[----:B------:R-:W-:Y:S01]  /*2530*/  FMUL.FTZ R194, R11, R194 ;  /* 0x000000c20bc27220 */ /* 0x000fe20000410000 */
[----:B------:R-:W-:Y:S02]  /*2540*/  @P2 HADD2.F32 R62, -RZ, R55.H1_H1 ;  /* 0x30000037ff3e2230 */ /* 0x000fe40000004100 */
[----:B------:R-:W-:Y:S01]  /*2550*/  FMUL.FTZ R195, R10, R63 ;  /* 0x0000003f0ac37220 */ /* 0x000fe20000410000 */
[----:B------:R-:W-:Y:S01]  /*2560*/  @P2 FADD.FTZ R192, R61, R192 ;  /* 0x000000c03dc02221 */ /* 0x000fe20000010000 */
[----:B------:R-:W-:Y:S01]  /*2570*/  @P2 FADD.FTZ R193, R60, R193 ;  /* 0x000000c13cc12221 */ /* 0x000fe20000010000 */
[----:B------:R-:W-:Y:S01]  /*2580*/  @P2 FADD.FTZ R194, R207, R194 ;  /* 0x000000c2cfc22221 */ /* 0x000fe20000010000 */
[----:B------:R-:W-:Y:S01]  /*2590*/  @P2 FADD.FTZ R195, R62, R195 ;  /* 0x000000c33ec32221 */ /* 0x000fe20000010000 */
[----:B------:R-:W-:-:S02]  /*25a0*/  LEA R206, P2, R209, UR10, 0x4 ;  /* 0x0000000ad1ce7c11 */ /* 0x000fc4000f8420ff */
[----:B------:R-:W-:Y:S02]  /*25b0*/  F2FP.F16.F32.PACK_AB R62, R193, R192 ;  /* 0x000000c0c13e723e */ /* 0x000fe400000000ff */
[----:B------:R-:W-:Y:S02]  /*25c0*/  LEA.HI.X R207, R209, UR11, RZ, 0x4, P2 ;  /* 0x0000000bd1cf7c11 */ /* 0x000fe400090f24ff */
[----:B------:R-:W-:Y:S02]  /*25d0*/  F2FP.F16.F32.PACK_AB R61, R191, R190 ;  /* 0x000000bebf3d723e */ /* 0x000fe400000000ff */
[----:B------:R-:W-:Y:S02]  /*25e0*/  F2FP.F16.F32.PACK_AB R60, R189, R188 ;  /* 0x000000bcbd3c723e */ /* 0x000fe400000000ff */
[----:B------:R-:W-:-:S05]  /*25f0*/  F2FP.F16.F32.PACK_AB R63, R195, R194 ;  /* 0x000000c2c33f723e */ /* 0x000fca00000000ff */
[----:B------:R4:W-:Y:S01]  /*2600*/  STG.E.128 desc[UR4][R206.64], R60 ;  /* 0x0000003cce007986 */ /* 0x0009e2000c101d04 */
[----:B------:R-:W-:-:S07]  /*2610*/  IADD3 R209, R209, 0x20, RZ ;  /* 0x00000020d1d17810 */ /* 0x000fce0007ffe0ff */
.L_x_5442:
[----:B------:R-:W-:Y:S05]  /*2620*/  BSYNC B0 ;  /* 0x0000000000007941 */ /* 0x000fea0003800000 */
.L_x_5441:
        /* <DEDUP_REMOVED lines=57> */
[----:B------:R0:W-:Y:S02]  /*29c0*/  STG.E.128 desc[UR4][R206.64], R60 ;  /* 0x0000003cce007986 */ /* 0x0001e4000c101d04 */
.L_x_5444:
[----:B------:R-:W-:Y:S05]  /*29d0*/  BSYNC B0 ;  /* 0x0000000000007941 */ /* 0x000fea0003800000 */
.L_x_5443:
[----:B01234-:R-:W-:Y:S01]  /*29e0*/  FADD.FTZ R61, RZ, R187 ;  /* 0x000000bbff3d7221 */ /* 0x01ffe20000010000 */
[C---:B------:R-:W-:Y:S01]  /*29f0*/  ISETP.GT.U32.AND P2, PT, R51.reuse, 0x3f, PT ;  /* 0x0000003f3300780c */ /* 0x040fe20003f44070 */
        /* <DEDUP_REMOVED lines=179> */
.L_x_5470:
[----:B-1----:R-:W-:Y:S01]  /*3530*/  FADD.FTZ R208, R206, R209 ;  /* 0x000000d1ced07221 */ /* 0x002fe20000010000 */
[C---:B0-----:R-:W-:Y:S01]  /*3540*/  FMUL.FTZ R206, R207.reuse, R207 ;  /* 0x000000cfcfce7220 */ /* 0x041fe20000410000 */
        /* <DEDUP_REMOVED lines=40> */
[----:B0-----:R-:W-:Y:S01]  /*37d0*/  IMAD.WIDE.U32 R206, R204, 0x10, R206 ;  /* 0x00000010ccce7825 */ /* 0x001fe200078e00ce */
[----:B------:R-:W-:-:S02]  /*37e0*/  F2FP.F16.F32.PACK_AB R61, R63, R210 ;  /* 0x000000d23f3d723e */ /* 0x000fc400000000ff */
[----:B------:R-:W-:Y:S02]  /*37f0*/  F2FP.F16.F32.PACK_AB R62, R209, R62 ;  /* 0x0000003ed13e723e */ /* 0x000fe400000000ff */
[----:B------:R-:W-:Y:S02]  /*3800*/  F2FP.F16.F32.PACK_AB R63, R211, R218 ;  /* 0x000000dad33f723e */ /* 0x000fe400000000ff */
[----:B------:R-:W-:-:S03]  /*3810*/  IADD3 R204, R204, 0x20, RZ ;  /* 0x00000020cccc7810 */ /* 0x000fc60007ffe0ff */
[----:B------:R1:W-:Y:S04]  /*3820*/  STG.E.128 desc[UR4][R206.64], R60 ;  /* 0x0000003cce007986 */ /* 0x0003e8000c101d04 */
.L_x_5447:
[----:B------:R-:W-:Y:S05]  /*3830*/  BSYNC B0 ;  /* 0x0000000000007941 */ /* 0x000fea0003800000 */
.L_x_5446:
        /* <DEDUP_REMOVED lines=35> */
.L_x_5449:
[----:B------:R-:W-:Y:S05]  /*3a70*/  BSYNC B0 ;  /* 0x0000000000007941 */ /* 0x000fea0003800000 */
.L_x_5448:
        /* <DEDUP_REMOVED lines=35> */
.L_x_5451:
[----:B------:R-:W-:Y:S05]  /*3cb0*/  BSYNC B0 ;  /* 0x0000000000007941 */ /* 0x000fea0003800000 */
.L_x_5450:
        /* <DEDUP_REMOVED lines=35> */
.L_x_5453:
[----:B------:R-:W-:Y:S05]  /*3ef0*/  BSYNC B0 ;  /* 0x0000000000007941 */ /* 0x000fea0003800000 */
.L_x_5452:
        /* <DEDUP_REMOVED lines=35> */
.L_x_5455:
[----:B------:R-:W-:Y:S05]  /*4130*/  BSYNC B0 ;  /* 0x0000000000007941 */ /* 0x000fea0003800000 */
.L_x_5454:
        /* <DEDUP_REMOVED lines=34> */
.L_x_5457:
[----:B------:R-:W-:Y:S05]  /*4360*/  BSYNC B0 ;  /* 0x0000000000007941 */ /* 0x000fea0003800000 */
.L_x_5456:
[----:B01234-:R-:W0:Y:S02]  /*4370*/  LDC.64 R60, c[0x0][0x210] ;  /* 0x00008400ff3c7b82 */ /* 0x01fe240000000a00 */
[----:B0-----:R-:W-:-:S04]  /*4380*/  LEA R94, R60, R94, 0x2 ;  /* 0x0000005e3c5e7211 */ /* 0x001fc800078e10ff */
[----:B------:R-:W-:-:S13]  /*4390*/  ISETP.GE.AND P2, PT, R94, R61, PT ;  /* 0x0000003d5e00720c */ /* 0x000fda0003f46270 */
[----:B------:R-:W-:Y:S05]  /*43a0*/  @!P2 BRA `(.L_x_5458) ;  /* 0xffffffcc00c4a947 */ /* 0x000fea000383ffff */
[----:B------:R-:W-:Y:S05]  /*43b0*/  EXIT ;  /* 0x000000000000794d */ /* 0x000fea0003800000 */
.L_x_5445:
        /* <DEDUP_REMOVED lines=8> */
.L_x_5460:
[----:B------:R-:W-:Y:S05]  /*4440*/  BSYNC B0 ;  /* 0x0000000000007941 */ /* 0x000fea0003800000 */
.L_x_5459:
        /* <DEDUP_REMOVED lines=10> */
.L_x_5461:
[----:B------:R-:W-:Y:S01]  /*44f0*/  HFMA2.MMA R210, -RZ, RZ, 0, 2.384185791015625e-07 ;  /* 0x00000004ffd27435 */ /* 0x000fe200000001ff */
[----:B------:R-:W-:-:S05]  /*4500*/  MOV R62, R209 ;  /* 0x000000d1003e7202 */ /* 0x000fca0000000f00 */
[----:B------:R-:W-:-:S05]  /*4510*/  FADD.FTZ R62, R61, R62 ;  /* 0x0000003e3d3e7221 */ /* 0x000fca0000010000 */
[----:B------:R-:W-:-:S07]  /*4520*/  MOV R211, R62 ;  /* 0x0000003e00d37202 */ /* 0x000fce0000000f00 */
[----:B------:R-:W-:Y:S05]  /*4530*/  WARPSYNC.COLLECTIVE R208, `(.L_x_5462) ;  /* 0x00000000d0087348 */ /* 0x000fea0003c00000 */
[----:B------:R0:W1:Y:S02]  /*4540*/  SHFL.BFLY P6, R209, R211, R210, R213 ;  /* 0x0c0000d2d3d17389 */ /* 0x00006400000c00d5 */
[----:B01----:R-:W-:Y:S01]  /*4550*/  ENDCOLLECTIVE ;  /* 0x000000000000791b */ /* 0x003fe20003800000 */
.L_x_5462:
[----:B------:R-:W-:Y:S01]  /*4560*/  HFMA2.MMA R210, -RZ, RZ, 0, 4.76837158203125e-07 ;  /* 0x00000008ffd27435 */ /* 0x000fe200000001ff */
[----:B------:R-:W-:-:S05]  /*4570*/  MOV R63, R209 ;  /* 0x000000d1003f7202 */ /* 0x000fca0000000f00 */
[----:B------:R-:W-:-:S05]  /*4580*/  FADD.FTZ R63, R62, R63 ;  /* 0x0000003f3e3f7221 */ /* 0x000fca0000010000 */
[----:B------:R-:W-:-:S07]  /*4590*/  MOV R211, R63 ;  /* 0x0000003f00d37202 */ /* 0x000fce0000000f00 */
[----:B------:R-:W-:Y:S05]  /*45a0*/  WARPSYNC.COLLECTIVE R208, `(.L_x_5463) ;  /* 0x00000000d0087348 */ /* 0x000fea0003c00000 */
[----:B------:R0:W1:Y:S02]  /*45b0*/  SHFL.BFLY P6, R209, R211, R210, R213 ;  /* 0x0c0000d2d3d17389 */ /* 0x00006400000c00d5 */
[----:B01----:R-:W-:Y:S01]  /*45c0*/  ENDCOLLECTIVE ;  /* 0x000000000000791b */ /* 0x003fe20003800000 */
.L_x_5463:
[----:B------:R-:W-:Y:S01]  /*45d0*/  HFMA2.MMA R210, -RZ, RZ, 0, 9.5367431640625e-07 ;  /* 0x00000010ffd27435 */ /* 0x000fe200000001ff */
[----:B------:R-:W-:-:S05]  /*45e0*/  MOV R206, R209 ;  /* 0x000000d100ce7202 */ /* 0x000fca0000000f00 */
[----:B------:R-:W-:-:S05]  /*45f0*/  FADD.FTZ R206, R63, R206 ;  /* 0x000000ce3fce7221 */ /* 0x000fca0000010000 */
[----:B------:R-:W-:-:S07]  /*4600*/  MOV R211, R206 ;  /* 0x000000ce00d37202 */ /* 0x000fce0000000f00 */
[----:B------:R-:W-:Y:S05]  /*4610*/  WARPSYNC.COLLECTIVE R208, `(.L_x_5464) ;  /* 0x00000000d0087348 */ /* 0x000fea0003c00000 */
[----:B------:R0:W1:Y:S02]  /*4620*/  SHFL.BFLY P6, R209, R211, R210, R213 ;  /* 0x0c0000d2d3d17389 */ /* 0x00006400000c00d5 */
[----:B01----:R-:W-:Y:S01]  /*4630*/  ENDCOLLECTIVE ;  /* 0x000000000000791b */ /* 0x003fe20003800000 */
.L_x_5464:
        /* <DEDUP_REMOVED lines=107> */
.L_x_5465:
[----:B------:R-:W-:Y:S01]  /*4cf0*/  HFMA2.MMA R210, -RZ, RZ, 0, 1.1920928955078125e-07 ;  /* 0x00000002ffd27435 */ /* 0x000fe200000001ff */
[----:B------:R-:W-:-:S05]  /*4d00*/  MOV R61, R209 ;  /* 0x000000d1003d7202 */ /* 0x000fca0000000f00 */
[----:B------:R-:W-:-:S05]  /*4d10*/  FADD.FTZ R61, R60, R61 ;  /* 0x0000003d3c3d7221 */ /* 0x000fca0000010000 */
[----:B------:R-:W-:-:S07]  /*4d20*/  MOV R211, R61 ;  /* 0x0000003d00d37202 */ /* 0x000fce0000000f00 */
[----:B------:R-:W-:Y:S05]  /*4d30*/  WARPSYNC.COLLECTIVE R208, `(.L_x_5466) ;  /* 0x00000000d0087348 */ /* 0x000fea0003c00000 */
[----:B------:R0:W1:Y:S02]  /*4d40*/  SHFL.BFLY P6, R209, R211, R210, R213 ;  /* 0x0c0000d2d3d17389 */ /* 0x00006400000c00d5 */
[----:B01----:R-:W-:Y:S01]  /*4d50*/  ENDCOLLECTIVE ;  /* 0x000000000000791b */ /* 0x003fe20003800000 */
.L_x_5466:
[----:B------:R-:W-:Y:S01]  /*4d60*/  HFMA2.MMA R210, -RZ, RZ, 0, 2.384185791015625e-07 ;  /* 0x00000004ffd27435 */ /* 0x000fe200000001ff */
[----:B------:R-:W-:-:S05]  /*4d70*/  MOV R62, R209 ;  /* 0x000000d1003e7202 */ /* 0x000fca0000000f00 */
[----:B------:R-:W-:-:S05]  /*4d80*/  FADD.FTZ R62, R61, R62 ;  /* 0x0000003e3d3e7221 */ /* 0x000fca0000010000 */
[----:B------:R-:W-:-:S07]  /*4d90*/  MOV R211, R62 ;  /* 0x0000003e00d37202 */ /* 0x000fce0000000f00 */
[----:B------:R-:W-:Y:S05]  /*4da0*/  WARPSYNC.COLLECTIVE R208, `(.L_x_5467) ;  /* 0x00000000d0087348 */ /* 0x000fea0003c00000 */
[----:B------:R0:W1:Y:S02]  /*4db0*/  SHFL.BFLY P6, R209, R211, R210, R213 ;  /* 0x0c0000d2d3d17389 */ /* 0x00006400000c00d5 */
[----:B01----:R-:W-:Y:S01]  /*4dc0*/  ENDCOLLECTIVE ;  /* 0x000000000000791b */ /* 0x003fe20003800000 */
.L_x_5467:
[----:B------:R-:W-:Y:S01]  /*4dd0*/  HFMA2.MMA R210, -RZ, RZ, 0, 4.76837158203125e-07 ;  /* 0x00000008ffd27435 */ /* 0x000fe200000001ff */
[----:B------:R-:W-:-:S05]  /*4de0*/  MOV R63, R209 ;  /* 0x000000d1003f7202 */ /* 0x000fca0000000f00 */
[----:B------:R-:W-:-:S05]  /*4df0*/  FADD.FTZ R63, R62, R63 ;  /* 0x0000003f3e3f7221 */ /* 0x000fca0000010000 */
[----:B------:R-:W-:-:S07]  /*4e00*/  MOV R211, R63 ;  /* 0x0000003f00d37202 */ /* 0x000fce0000000f00 */
[----:B------:R-:W-:Y:S05]  /*4e10*/  WARPSYNC.COLLECTIVE R208, `(.L_x_5468) ;  /* 0x00000000d0087348 */ /* 0x000fea0003c00000 */
[----:B------:R0:W1:Y:S02]  /*4e20*/  SHFL.BFLY P6, R209, R211, R210, R213 ;  /* 0x0c0000d2d3d17389 */ /* 0x00006400000c00d5 */
[----:B01----:R-:W-:Y:S01]  /*4e30*/  ENDCOLLECTIVE ;  /* 0x000000000000791b */ /* 0x003fe20003800000 */
.L_x_5468:
[----:B------:R-:W-:Y:S01]  /*4e40*/  HFMA2.MMA R210, -RZ, RZ, 0, 9.5367431640625e-07 ;  /* 0x00000010ffd27435 */ /* 0x000fe200000001ff */
[----:B------:R-:W-:-:S05]  /*4e50*/  MOV R206, R209 ;  /* 0x000000d100ce7202 */ /* 0x000fca0000000f00 */
[----:B------:R-:W-:-:S05]  /*4e60*/  FADD.FTZ R206, R63, R206 ;  /* 0x000000ce3fce7221 */ /* 0x000fca0000010000 */
[----:B------:R-:W-:-:S07]  /*4e70*/  MOV R211, R206 ;  /* 0x000000ce00d37202 */ /* 0x000fce0000000f00 */
[----:B------:R-:W-:Y:S05]  /*4e80*/  WARPSYNC.COLLECTIVE R208, `(.L_x_5469) ;  /* 0x00000000d0087348 */ /* 0x000fea0003c00000 */
[----:B------:R0:W1:Y:S02]  /*4e90*/  SHFL.BFLY P6, R209, R211, R210, R213 ;  /* 0x0c0000d2d3d17389 */ /* 0x00006400000c00d5 */
[----:B01----:R-:W-:Y:S01]  /*4ea0*/  ENDCOLLECTIVE ;  /* 0x000000000000791b */ /* 0x003fe20003800000 */
.L_x_5469:
[----:B------:R-:W-:Y:S05]  /*4eb0*/  BRA `(.L_x_5470) ;  /* 0xffffffe4009c7947 */ /* 0x000fea000383ffff */
.L_x_5471:
        /* <DEDUP_REMOVED lines=12> */
.L_x_44355:


//--------------------- .text._ZN10layer_norm13ln_fwd_kernelINS_13Kernel_traitsI6__halfS2_S2_S2_fjLj1536ELj1ELj4ELj1ELj16ENS_18Kernel_traits_baseILj1536ES2_S2_S2_S2_fjLj128EEEEELb0ELb1ELb0ELb1EEEvNS_9FwdParamsE --------------------------
	.section	.text._ZN10layer_norm13ln_fwd_kernelINS_13Kernel_traitsI6__halfS2_S2_S2_fjLj1536ELj1ELj4ELj1ELj16ENS_18Kernel_traits_baseILj1536ES2_S2_S2_S2_fjLj128EEEEELb0ELb1ELb0ELb1EEEvNS_9FwdParamsE,"ax",@progbits
	.align	128
        .global         _ZN10layer_norm13ln_fwd_kernelINS_13Kernel_traitsI6__halfS2_S2_S2_fjLj1536ELj1ELj4ELj1ELj16ENS_18Kernel_traits_baseILj1536ES2_S2_S2_S2_fjLj128EEEEELb0ELb1ELb0ELb1EEEvNS_9FwdParamsE
        .type           _ZN10layer_norm13ln_fwd_kernelINS_13Kernel_traitsI6__halfS2_S2_S2_fjLj1536ELj1ELj4ELj1ELj16ENS_18Kernel_traits_baseILj1536ES2_S2_S2_S2_fjLj128EEEEELb0ELb1ELb0ELb1EEEvNS_9FwdParamsE,@function
        .size           _ZN10layer_norm13ln_fwd_kernelINS_13Kernel_traitsI6__halfS2_S2_S2_fjLj1536ELj1ELj4ELj1ELj16ENS_18Kernel_traits_baseILj1536ES2_S2_S2_S2_fjLj128EEEEELb0ELb1ELb0ELb1EEEvNS_9FwdParamsE,(.L_x_44356 - _ZN10layer_norm13ln_fwd_kernelINS_13Kernel_traitsI6__halfS2_S2_S2_fjLj1536ELj1ELj4ELj1ELj16ENS_18Kernel_traits_baseILj1536ES2_S2_S2_S2_fjLj128EEEEELb0ELb1ELb0ELb1EEEvNS_9FwdParamsE)
        .other          _ZN10layer_norm13ln_fwd_kernelINS_13Kernel_traitsI6__halfS2_S2_S2_fjLj1536ELj1ELj4ELj1ELj16ENS_18Kernel_traits_baseILj1536ES2_S2_S2_S2_fjLj128EEEEELb0ELb1ELb0ELb1EEEvNS_9FwdParamsE,@"STO_CUDA_ENTRY STV_DEFAULT"
_ZN10layer_norm13ln_fwd_kernelINS_13Kernel_traitsI6__halfS2_S2_S2_fjLj1536ELj1ELj4ELj1ELj16ENS_18Kernel_traits_baseILj1536ES2_S2_S2_S2_fjLj128EEEEELb0ELb1ELb0ELb1EEEvNS_9FwdParamsE:
.text._ZN10layer_norm13ln_fwd_kernelINS_13Kernel_traitsI6__halfS2_S2_S2_fjLj1536ELj1ELj4ELj1ELj16ENS_18Kernel_traits_baseILj1536ES2_S2_S2_S2_fjLj128EEEEELb0ELb1ELb0ELb1EEEvNS_9FwdParamsE:
        /* <DEDUP_REMOVED lines=20> */
[----:B------:R-:W-:Y:S01]  /*0140*/  LOP3.LUT R109, R109, 0x1f, RZ, 0xc0, !PT ;  /* 0x0000001f6d6d7812 */ /* 0x000fe200078ec0ff */
[----:B------:R0:W5:Y:S01]  /*0150*/  @P0 LDG.E.128 R52, desc[UR4][R4.64+0xa00] ;  /* 0x000a000404340981 */ /* 0x000162000c1e1d00 */
[----:B------:R-:W-:Y:S01]  /*0160*/  ISETP.GE.AND P1, PT, R125, UR6, PT ;  /* 0x000000067d007c0c */ /* 0x000fe2000bf26270 */
[----:B------:R-:W-:Y:S01]  /*0170*/  ULDC.64 UR6, c[0x0][0x260] ;  /* 0x0000980000067ab9 */ /* 0x000fe20000000a00 */
[----:B------:R-:W-:-:S04]  /*0180*/  LEA R60, P2, R109, UR8, 0x4 ;  /* 0x000000086d3c7c11 */ /* 0x000fc8000f8420ff */
[----:B------:R-:W-:Y:S02]  /*0190*/  IADD3.X R61, RZ, UR9, RZ, P2, !PT ;  /* 0x00000009ff3d7c10 */ /* 0x000fe400097fe4ff */
[----:B------:R-:W-:-:S04]  /*01a0*/  IADD3 R2, P2, R2, UR6, RZ ;  /* 0x0000000602027c10 */ /* 0x000fc8000ff5e0ff */
[----:B------:R-:W-:Y:S01]  /*01b0*/  IADD3.X R3, RZ, UR7, RZ, P2, !PT ;  /* 0x00000007ff037c10 */ /* 0x000fe200097fe4ff */
[----:B0-----:R-:W-:Y:S08]  /*01c0*/  @P1 EXIT ;  /* 0x000000000000194d */ /* 0x001ff00003800000 */
        /* <DEDUP_REMOVED lines=10> */
[----:B------:R0:W4:Y:S04]  /*0270*/  LDG.E.128 R48, desc[UR4][R60.64+0xa00] ;  /* 0x000a00043c307981 */ /* 0x000128000c1e1d00 */
[----:B------:R1:W5:Y:S02]  /*0280*/  LDG.E.128 R4, desc[UR4][R2.64] ;  /* 0x0000000402047981 */ /* 0x000364000c1e1d00 */
        /* <DEDUP_REMOVED lines=11> */
[----:B------:R-:W-:Y:S01]  /*0340*/  @!P0 CS2R R54, SRZ ;  /* 0x0000000000368805 */ /* 0x000fe2000001ff00 */
[----:B------:R-:W-:Y:S01]  /*0350*/  ULDC.64 UR6, c[0x0][0x270] ;  /* 0x00009c0000067ab9 */ /* 0x000fe20000000a00 */
[----:B------:R-:W-:Y:S01]  /*0360*/  ULDC UR12, c[0x0][0x2d8] ;  /* 0x0000b600000c7ab9 */ /* 0x000fe20000000800 */
[----:B------:R-:W-:Y:S01]  /*0370*/  ISETP.NE.U32.AND P0, PT, RZ, UR6, PT ;  /* 0x00000006ff007c0c */ /* 0x000fe2000bf05070 */
[----:B------:R-:W-:Y:S01]  /*0380*/  ULDC.U8 UR6, c[0x0][0x2a0] ;  /* 0x0000a80000067ab9 */ /* 0x000fe20000000000 */
[--C-:B------:R-:W-:Y:S01]  /*0390*/  HADD2.F32 R108, -RZ, R64.reuse.H0_H0 ;  /* 0x20000040ff6c7230 */ /* 0x100fe20000004100 */
[----:B------:R-:W-:Y:S01]  /*03a0*/  ISETP.NE.AND P2, PT, RZ, UR6, PT ;  /* 0x00000006ff007c0c */ /* 0x000fe2000bf45270 */
[----:B------:R-:W-:Y:S01]  /*03b0*/  HADD2.F32 R107, -RZ, R64.H1_H1 ;  /* 0x30000040ff6b7230 */ /* 0x000fe20000004100 */
[----:B------:R-:W-:Y:S01]  /*03c0*/  ULDC.64 UR8, c[0x0][0x230] ;  /* 0x00008c0000087ab9 */ /* 0x000fe20000000a00 */
[--C-:B------:R-:W-:Y:S01]  /*03d0*/  HADD2.F32 R106, -RZ, R65.reuse.H0_H0 ;  /* 0x20000041ff6a7230 */ /* 0x100fe20000004100 */
[----:B------:R-:W-:Y:S01]  /*03e0*/  ULDC.64 UR10, c[0x0][0x238] ;  /* 0x00008e00000a7ab9 */ /* 0x000fe20000000a00 */
[----:B------:R-:W-:Y:S01]  /*03f0*/  HADD2.F32 R105, -RZ, R65.H1_H1 ;  /* 0x30000041ff697230 */ /* 0x000fe20000004100 */
[----:B------:R-:W-:Y:S01]  /*0400*/  ULDC.64 UR14, c[0x0][0x2b8] ;  /* 0x0000ae00000e7ab9 */ /* 0x000fe20000000a00 */
        /* <DEDUP_REMOVED lines=43> */
[----:B0-----:R-:W-:Y:S01]  /*06c0*/  HADD2.F32 R61, -RZ, R55.H1_H1 ;  /* 0x30000037ff3d7230 */ /* 0x001fe20000004100 */
[----:B------:R-:W-:Y:S01]  /*06d0*/  ISETP.NE.AND.EX P0, PT, RZ, UR7, PT, P0 ;  /* 0x00000007ff007c0c */ /* 0x000fe2000bf05300 */
[----:B------:R-:W-:Y:S01]  /*06e0*/  ULDC UR7, c[0x0][0x218] ;  /* 0x0000860000077ab9 */ /* 0x000fe20000000800 */
[--C-:B--2---:R-:W-:Y:S02]  /*06f0*/  HADD2.F32 R126, -RZ, R11.reuse.H0_H0 ;  /* 0x2000000bff7e7230 */ /* 0x104fe40000004100 */
[----:B------:R-:W-:Y:S02]  /*0700*/  HADD2.F32 R127, -RZ, R11.H1_H1 ;  /* 0x3000000bff7f7230 */ /* 0x000fe40000004100 */
[--C-:B---3--:R-:W-:Y:S02]  /*0710*/  HADD2.F32 R11, -RZ, R15.reuse.H0_H0 ;  /* 0x2000000fff0b7230 */ /* 0x108fe40000004100 */
[----:B------:R-:W-:Y:S02]  /*0720*/  HADD2.F32 R128, -RZ, R15.H1_H1 ;  /* 0x3000000fff807230 */ /* 0x000fe40000004100 */
[----:B----4-:R-:W-:-:S02]  /*0730*/  HADD2.F32 R15, -RZ, R19.H0_H0 ;  /* 0x20000013ff0f7230 */ /* 0x010fc40000004100 */
[----:B------:R-:W-:Y:S02]  /*0740*/  HADD2.F32 R129, -RZ, R19.H1_H1 ;  /* 0x30000013ff817230 */ /* 0x000fe40000004100 */
[--C-:B------:R-:W-:Y:S02]  /*0750*/  HADD2.F32 R19, -RZ, R23.reuse.H0_H0 ;  /* 0x20000017ff137230 */ /* 0x100fe40000004100 */
[----:B------:R-:W-:Y:S02]  /*0760*/  HADD2.F32 R130, -RZ, R23.H1_H1 ;  /* 0x30000017ff827230 */ /* 0x000fe40000004100 */
[--C-:B------:R-:W-:Y:S02]  /*0770*/  HADD2.F32 R23, -RZ, R25.reuse.H0_H0 ;  /* 0x20000019ff177230 */ /* 0x100fe40000004100 */
[----:B------:R-:W-:Y:S02]  /*0780*/  HADD2.F32 R132, -RZ, R25.H1_H1 ;  /* 0x30000019ff847230 */ /* 0x000fe40000004100 */
[----:B------:R-:W-:-:S02]  /*0790*/  HADD2.F32 R151, -RZ, R41.H0_H0 ;  /* 0x20000029ff977230 */ /* 0x000fc40000004100 */
[----:B------:R-:W-:Y:S02]  /*07a0*/  HADD2.F32 R146, -RZ, R41.H1_H1 ;  /* 0x30000029ff927230 */ /* 0x000fe40000004100 */
[----:B------:R-:W-:Y:S02]  /*07b0*/  HADD2.F32 R25, -RZ, R26.H0_H0 ;  /* 0x2000001aff197230 */ /* 0x000fe40000004100 */
[----:B------:R-:W-:Y:S02]  /*07c0*/  HADD2.F32 R135, -RZ, R30.H0_H0 ;  /* 0x2000001eff877230 */ /* 0x000fe40000004100 */
[----:B------:R-:W-:Y:S02]  /*07d0*/  HADD2.F32 R141, -RZ, R34.H0_H0 ;  /* 0x20000022ff8d7230 */ /* 0x000fe40000004100 */
[----:B------:R-:W-:Y:S02]  /*07e0*/  HADD2.F32 R149, -RZ, R40.H0_H0 ;  /* 0x20000028ff957230 */ /* 0x000fe40000004100 */
[----:B------:R-:W-:-:S02]  /*07f0*/  HADD2.F32 R147, -RZ, R38.H0_H0 ;  /* 0x20000026ff937230 */ /* 0x000fc40000004100 */
[----:B------:R-:W-:Y:S02]  /*0800*/  HADD2.F32 R41, -RZ, R42.H0_H0 ;  /* 0x2000002aff297230 */ /* 0x000fe40000004100 */
        /* <DEDUP_REMOVED lines=21> */
[----:B------:R-:W-:Y:S02]  /*0960*/  HADD2.F32 R30, -RZ, R30.H1_H1 ;  /* 0x3000001eff1e7230 */ /* 0x000fe40000004100 */
[----:B------:R-:W-:-:S02]  /*0970*/  HADD2.F32 R137, -RZ, R32.H0_H0 ;  /* 0x20000020ff897230 */ /* 0x000fc40000004100 */
[----:B------:R-:W-:Y:S02]  /*0980*/  HADD2.F32 R138, -RZ, R32.H1_H1 ;  /* 0x30000020ff8a7230 */ /* 0x000fe40000004100 */
[--C-:B------:R-:W-:Y:S02]  /*0990*/  HADD2.F32 R139, -RZ, R33.reuse.H0_H0 ;  /* 0x20000021ff8b7230 */ /* 0x100fe40000004100 */
[----:B------:R-:W-:Y:S02]  /*09a0*/  HADD2.F32 R140, -RZ, R33.H1_H1 ;  /* 0x30000021ff8c7230 */ /* 0x000fe40000004100 */
[----:B------:R-:W-:Y:S02]  /*09b0*/  HADD2.F32 R34, -RZ, R34.H1_H1 ;  /* 0x30000022ff227230 */ /* 0x000fe40000004100 */
[--C-:B------:R-:W-:Y:S02]  /*09c0*/  HADD2.F32 R143, -RZ, R36.reuse.H0_H0 ;  /* 0x20000024ff8f7230 */ /* 0x100fe40000004100 */
[----:B------:R-:W-:-:S02]  /*09d0*/  HADD2.F32 R142, -RZ, R36.H1_H1 ;  /* 0x30000024ff8e7230 */ /* 0x000fc40000004100 */
[--C-:B------:R-:W-:Y:S02]  /*09e0*/  HADD2.F32 R145, -RZ, R37.reuse.H0_H0 ;  /* 0x20000025ff917230 */ /* 0x100fe40000004100 */
[----:B------:R-:W-:Y:S02]  /*09f0*/  HADD2.F32 R144, -RZ, R37.H1_H1 ;  /* 0x30000025ff907230 */ /* 0x000fe40000004100 */
[----:B------:R-:W-:Y:S02]  /*0a00*/  HADD2.F32 R38, -RZ, R38.H1_H1 ;  /* 0x30000026ff267230 */ /* 0x000fe40000004100 */
[----:B------:R-:W-:Y:S02]  /*0a10*/  HADD2.F32 R40, -RZ, R40.H1_H1 ;  /* 0x30000028ff287230 */ /* 0x000fe40000004100 */
[----:B------:R-:W-:Y:S02]  /*0a20*/  HADD2.F32 R42, -RZ, R42.H1_H1 ;  /* 0x3000002aff2a7230 */ /* 0x000fe40000004100 */
[----:B-1----:R-:W-:-:S07]  /*0a30*/  HADD2.F32 R148, -RZ, R24.H1_H1 ;  /* 0x30000018ff947230 */ /* 0x002fce0000004100 */
.L_x_5473:
        /* <DEDUP_REMOVED lines=16> */
[----:B------:R-:W-:Y:S02]  /*0b40*/  IADD3 R171, R161, 0x20, RZ ;  /* 0x00000020a1ab7810 */ /* 0x000fe40007ffe0ff */
[----:B------:R-:W-:Y:S02]  /*0b50*/  SHF.R.U32.HI R168, RZ, 0x1c, R161 ;  /* 0x0000001cffa87819 */ /* 0x000fe400000116a1 */
[----:B--2---:R-:W-:-:S02]  /*0b60*/  @P0 HADD2.F32 R0, -RZ, R32.H0_H0 ;  /* 0x20000020ff000230 */ /* 0x004fc40000004100 */
[--C-:B---3--:R-:W-:Y:S02]  /*0b70*/  HADD2.F32 R37, -RZ, R48.reuse.H0_H0 ;  /* 0x20000030ff257230 */ /* 0x108fe40000004100 */
[----:B------:R-:W-:Y:S02]  /*0b80*/  HADD2.F32 R53, -RZ, R48.H1_H1 ;  /* 0x30000030ff357230 */ /* 0x000fe40000004100 */
[----:B------:R-:W-:Y:S02]  /*0b90*/  HADD2.F32 R153, -RZ, R50.H0_H0 ;  /* 0x20000032ff997230 */ /* 0x000fe40000004100 */
[-C--:B------:R-:W-:Y:S01]  /*0ba0*/  FMUL.FTZ R37, R37, R0.reuse ;  /* 0x0000000025257220 */ /* 0x080fe20000410000 */
[----:B----4-:R-:W-:Y:S02]  /*0bb0*/  @P1 HADD2.F32 R28, -RZ, R44.H0_H0 ;  /* 0x2000002cff1c1230 */ /* 0x010fe40000004100 */
[----:B------:R-:W-:Y:S01]  /*0bc0*/  FMUL.FTZ R56, R53, R0 ;  /* 0x0000000035387220 */ /* 0x000fe20000410000 */
[----:B------:R-:W-:-:S02]  /*0bd0*/  HADD2.F32 R55, -RZ, R49.H0_H0 ;  /* 0x20000031ff377230 */ /* 0x000fc40000004100 */
[----:B------:R-:W-:Y:S01]  /*0be0*/  FMUL.FTZ R57, R60, R37 ;  /* 0x000000253c397220 */ /* 0x000fe20000410000 */
[--C-:B------:R-:W-:Y:S02]  /*0bf0*/  HADD2.F32 R37, -RZ, R51.reuse.H0_H0 ;  /* 0x20000033ff257230 */ /* 0x100fe40000004100 */
[----:B------:R-:W-:Y:S01]  /*0c00*/  FMUL.FTZ R153, R153, R0 ;  /* 0x0000000099997220 */ /* 0x000fe20000410000 */
[----:B------:R-:W-:Y:S02]  /*0c10*/  @P1 HADD2.F32 R29, -RZ, R44.H1_H1 ;  /* 0x3000002cff1d1230 */ /* 0x000fe40000004100 */
[----:B------:R-:W-:Y:S01]  /*0c20*/  FMUL.FTZ R56, R111, R56 ;  /* 0x000000386f387220 */ /* 0x000fe20000410000 */
[----:B------:R-:W-:Y:S02]  /*0c30*/  HADD2.F32 R51, -RZ, R51.H1_H1 ;  /* 0x30000033ff337230 */ /* 0x000fe40000004100 */
[----:B------:R-:W-:Y:S01]  /*0c40*/  @P1 FADD.FTZ R57, R57, R28 ;  /* 0x0000001c39391221 */ /* 0x000fe20000010000 */
[----:B------:R-:W-:Y:S01]  /*0c50*/  FMUL.FTZ R55, R55, R0 ;  /* 0x0000000037377220 */ /* 0x000fe20000410000 */
[----:B------:R-:W-:-:S02]  /*0c60*/  @P1 HADD2.F32 R28, -RZ, R46.H0_H0 ;  /* 0x2000002eff1c1230 */ /* 0x000fc40000004100 */
[----:B------:R-:W-:Y:S01]  /*0c70*/  FMUL.FTZ R155, R112, R153 ;  /* 0x00000099709b7220 */ /* 0x000fe20000410000 */
[----:B------:R-:W-:Y:S02]  /*0c80*/  HADD2.F32 R59, -RZ, R49.H1_H1 ;  /* 0x30000031ff3b7230 */ /* 0x000fe40000004100 */
[----:B------:R-:W-:Y:S01]  /*0c90*/  @P1 FADD.FTZ R56, R56, R29 ;  /* 0x0000001d38381221 */ /* 0x000fe20000010000 */
[----:B------:R-:W-:Y:S02]  /*0ca0*/  HADD2.F32 R33, -RZ, R50.H1_H1 ;  /* 0x30000032ff217230 */ /* 0x000fe40000004100 */
[----:B------:R-:W-:Y:S01]  /*0cb0*/  FMUL.FTZ R32, R51, R0 ;  /* 0x0000000033207220 */ /* 0x000fe20000410000 */
[----:B------:R-:W-:Y:S02]  /*0cc0*/  @P1 HADD2.F32 R29, -RZ, R45.H0_H0 ;  /* 0x2000002dff1d1230 */ /* 0x000fe40000004100 */
[----:B------:R-:W-:Y:S01]  /*0cd0*/  FMUL.FTZ R156, R110, R55 ;  /* 0x000000376e9c7220 */ /* 0x000fe20000410000 */
[----:B------:R-:W-:-:S02]  /*0ce0*/  @P1 HADD2.F32 R36, -RZ, R47.H1_H1 ;  /* 0x3000002fff241230 */ /* 0x000fc40000004100 */
[----:B------:R-:W-:Y:S01]  /*0cf0*/  @P1 FADD.FTZ R155, R155, R28 ;  /* 0x0000001c9b9b1221 */ /* 0x000fe20000010000 */
[----:B------:R-:W-:Y:S01]  /*0d00*/  FMUL.FTZ R37, R37, R0 ;  /* 0x0000000025257220 */ /* 0x000fe20000410000 */
[----:B------:R-:W-:Y:S01]  /*0d10*/  FMUL.FTZ R153, R117, R32 ;  /* 0x0000002075997220 */ /* 0x000fe20000410000 */
[-C--:B------:R-:W-:Y:S01]  /*0d20*/  FMUL.FTZ R152, R33, R0.reuse ;  /* 0x0000000021987220 */ /* 0x080fe20000410000 */
[----:B------:R-:W-:Y:S01]  /*0d30*/  FMUL.FTZ R28, R59, R0 ;  /* 0x000000003b1c7220 */ /* 0x000fe20000410000 */
[----:B------:R-:W-:Y:S01]  /*0d40*/  @P1 FADD.FTZ R156, R156, R29 ;  /* 0x0000001d9c9c1221 */ /* 0x000fe20000010000 */
[----:B------:R-:W-:Y:S02]  /*0d50*/  @P1 HADD2.F32 R49, -RZ, R47.H0_H0 ;  /* 0x2000002fff311230 */ /* 0x000fe40000004100 */
[----:B------:R-:W-:Y:S01]  /*0d60*/  FMUL.FTZ R154, R114, R37 ;  /* 0x00000025729a7220 */ /* 0x000fe20000410000 */
[----:B------:R-:W-:Y:S02]  /*0d70*/  @P1 HADD2.F32 R32, -RZ, R45.H1_H1 ;  /* 0x3000002dff201230 */ /* 0x000fe40000004100 */
[----:B------:R-:W-:Y:S01]  /*0d80*/  @P1 FADD.FTZ R153, R153, R36 ;  /* 0x0000002499991221 */ /* 0x000fe20000010000 */
[----:B------:R-:W-:-:S02]  /*0d90*/  @P1 HADD2.F32 R29, -RZ, R46.H1_H1 ;  /* 0x3000002eff1d1230 */ /* 0x000fc40000004100 */
[----:B------:R-:W-:Y:S01]  /*0da0*/  FMUL.FTZ R152, R115, R152 ;  /* 0x0000009873987220 */ /* 0x000fe20000410000 */
[----:B------:R-:W-:Y:S01]  /*0db0*/  FMUL.FTZ R59, R113, R28 ;  /* 0x0000001c713b7220 */ /* 0x000fe20000410000 */
[----:B------:R-:W-:Y:S01]  /*0dc0*/  SHF.L.U32 R36, R161, 0x4, RZ ;  /* 0x00000004a1247819 */ /* 0x000fe200000006ff */
[----:B------:R-:W-:Y:S01]  /*0dd0*/  @P1 FADD.FTZ R154, R154, R49 ;  /* 0x000000319a9a1221 */ /* 0x000fe20000010000 */
[----:B------:R-:W-:Y:S01]  /*0de0*/  @P1 FADD.FTZ R152, R152, R29 ;  /* 0x0000001d98981221 */ /* 0x000fe20000010000 */
[----:B------:R-:W-:Y:S01]  /*0df0*/  @P1 FADD.FTZ R59, R59, R32 ;  /* 0x000000203b3b1221 */ /* 0x000fe20000010000 */
[----:B------:R-:W-:Y:S01]  /*0e00*/  IADD3 R28, P3, R36, UR10, RZ ;  /* 0x0000000a241c7c10 */ /* 0x000fe2000ff7e0ff */
[----:B------:R-:W-:Y:S01]  /*0e10*/  IMAD.WIDE.U32 R52, R171, 0x10, R2 ;  /* 0x00000010ab347825 */ /* 0x000fe200078e0002 */
[----:B------:R-:W-:Y:S02]  /*0e20*/  F2FP.F16.F32.PACK_AB R51, R153, R154 ;  /* 0x0000009a9933723e */ /* 0x000fe400000000ff */
[----:B------:R-:W-:-:S02]  /*0e30*/  IADD3.X R29, R168, UR11, RZ, P3, !PT ;  /* 0x0000000ba81d7c10 */ /* 0x000fc40009ffe4ff */
[----:B------:R-:W-:Y:S02]  /*0e40*/  F2FP.F16.F32.PACK_AB R50, R152, R155 ;  /* 0x0000009b9832723e */ /* 0x000fe400000000ff */
[----:B------:R-:W-:Y:S02]  /*0e50*/  F2FP.F16.F32.PACK_AB R49, R59, R156 ;  /* 0x0000009c3b31723e */ /* 0x000fe400000000ff */
[----:B------:R-:W-:Y:S02]  /*0e60*/  F2FP.F16.F32.PACK_AB R48, R56, R57 ;  /* 0x000000393830723e */ /* 0x000fe400000000ff */
[----:B------:R-:W-:-:S03]  /*0e70*/  @P1 LEA R32, P3, R171, UR8, 0x4 ;  /* 0x00000008ab201c11 */ /* 0x000fc6000f8620ff */
[----:B------:R0:W-:Y:S04]  /*0e80*/  STG.E.128 desc[UR4][R28.64], R48 ;  /* 0x000000301c007986 */ /* 0x0001e8000c101d04 */
[----:B------:R-:W2:Y:S01]  /*0e90*/  LDG.E.128 R52, desc[UR4][R52.64] ;  /* 0x0000000434347981 */ /* 0x000ea2000c1e1d00 */
[----:B------:R-:W-:-:S05]  /*0ea0*/  @P1 LEA.HI.X R33, R171, UR9, RZ, 0x4, P3 ;  /* 0x00000009ab211c11 */ /* 0x000fca00098f24ff */
[----:B------:R-:W3:Y:S01]  /*0eb0*/  @P1 LDG.E.128 R44, desc[UR4][R32.64] ;  /* 0x00000004202c1981 */ /* 0x000ee2000c1e1d00 */
[--C-:B------:R-:W-:Y:S01]  /*0ec0*/  HADD2.F32 R170, -RZ, R8.reuse.H0_H0 ;  /* 0x20000008ffaa7230 */ /* 0x100fe20000004100 */
[----:B------:R-:W-:Y:S01]  /*0ed0*/  IADD3 R181, R161, 0x40, RZ ;  /* 0x00000040a1b57810 */ /* 0x000fe20007ffe0ff */
[----:B------:R-:W-:Y:S02]  /*0ee0*/  HADD2.F32 R58, -RZ, R8.H1_H1 ;  /* 0x30000008ff3a7230 */ /* 0x000fe40000004100 */
[--C-:B------:R-:W-:Y:S02]  /*0ef0*/  HADD2.F32 R166, -RZ, R9.reuse.H1_H1 ;  /* 0x30000009ffa67230 */ /* 0x100fe40000004100 */
[----:B------:R-:W-:Y:S02]  /*0f00*/  HADD2.F32 R150, -RZ, R9.H0_H0 ;  /* 0x20000009ff967230 */ /* 0x000fe40000004100 */
[--C-:B0-----:R-:W-:Y:S02]  /*0f10*/  HADD2.F32 R28, -RZ, R10.reuse.H0_H0 ;  /* 0x2000000aff1c7230 */ /* 0x101fe40000004100 */
[----:B------:R-:W-:-:S02]  /*0f20*/  HADD2.F32 R164, -RZ, R10.H1_H1 ;  /* 0x3000000affa47230 */ /* 0x000fc40000004100 */
[----:B--2---:R-:W-:Y:S02]  /*0f30*/  HADD2.F32 R49, -RZ, R54.H0_H0 ;  /* 0x20000036ff317230 */ /* 0x004fe40000004100 */
[--C-:B------:R-:W-:Y:S02]  /*0f40*/  HADD2.F32 R37, -RZ, R52.reuse.H0_H0 ;  /* 0x20000034ff257230 */ /* 0x100fe40000004100 */
[----:B------:R-:W-:Y:S02]  /*0f50*/  HADD2.F32 R157, -RZ, R52.H1_H1 ;  /* 0x30000034ff9d7230 */ /* 0x000fe40000004100 */
[-C--:B------:R-:W-:Y:S01]  /*0f60*/  FMUL.FTZ R49, R49, R0.reuse ;  /* 0x0000000031317220 */ /* 0x080fe20000410000 */
[--C-:B------:R-:W-:Y:S02]  /*0f70*/  HADD2.F32 R159, -RZ, R53.reuse.H0_H0 ;  /* 0x20000035ff9f7230 */ /* 0x100fe40000004100 */
[----:B------:R-:W-:Y:S01]  /*0f80*/  FMUL.FTZ R37, R37, R0 ;  /* 0x0000000025257220 */ /* 0x000fe20000410000 */
[----:B------:R-:W-:-:S02]  /*0f90*/  HADD2.F32 R29, -RZ, R53.H1_H1 ;  /* 0x30000035ff1d7230 */ /* 0x000fc40000004100 */
[----:B------:R-:W-:Y:S01]  /*0fa0*/  FMUL.FTZ R157, R157, R0 ;  /* 0x000000009d9d7220 */ /* 0x000fe20000410000 */
[--C-:B------:R-:W-:Y:S02]  /*0fb0*/  HADD2.F32 R53, -RZ, R55.reuse.H0_H0 ;  /* 0x20000037ff357230 */ /* 0x100fe40000004100 */
[----:B------:R-:W-:Y:S01]  /*0fc0*/  FMUL.FTZ R165, R49, R28 ;  /* 0x0000001c31a57220 */ /* 0x000fe20000410000 */
[----:B------:R-:W-:Y:S02]  /*0fd0*/  HADD2.F32 R51, -RZ, R54.H1_H1 ;  /* 0x30000036ff337230 */ /* 0x000fe40000004100 */
[----:B------:R-:W-:Y:S01]  /*0fe0*/  FMUL.FTZ R170, R37, R170 ;  /* 0x000000aa25aa7220 */ /* 0x000fe20000410000 */
[----:B------:R-:W-:Y:S02]  /*0ff0*/  HADD2.F32 R55, -RZ, R55.H1_H1 ;  /* 0x30000037ff377230 */ /* 0x000fe40000004100 */
[----:B------:R-:W-:Y:S01]  /*1000*/  FMUL.FTZ R169, R157, R58 ;  /* 0x0000003a9da97220 */ /* 0x000fe20000410000 */
[----:B---3--:R-:W-:-:S02]  /*1010*/  @P1 HADD2.F32 R33, -RZ, R44.H0_H0 ;  /* 0x2000002cff211230 */ /* 0x008fc40000004100 */
[-C--:B------:R-:W-:Y:S01]  /*1020*/  FMUL.FTZ R29, R29, R0.reuse ;  /* 0x000000001d1d7220 */ /* 0x080fe20000410000 */
[----:B------:R-:W-:Y:S02]  /*1030*/  @P1 HADD2.F32 R28, -RZ, R44.H1_H1 ;  /* 0x3000002cff1c1230 */ /* 0x000fe40000004100 */
[-C--:B------:R-:W-:Y:S01]  /*1040*/  FMUL.FTZ R159, R159, R0.reuse ;  /* 0x000000009f9f7220 */ /* 0x080fe20000410000 */
[-C--:B------:R-:W-:Y:S01]  /*1050*/  FMUL.FTZ R51, R51, R0.reuse ;  /* 0x0000000033337220 */ /* 0x080fe20000410000 */
[-C--:B------:R-:W-:Y:S01]  /*1060*/  FMUL.FTZ R53, R53, R0.reuse ;  /* 0x0000000035357220 */ /* 0x080fe20000410000 */
[----:B------:R-:W-:Y:S01]  /*1070*/  FMUL.FTZ R162, R55, R0 ;  /* 0x0000000037a27220 */ /* 0x000fe20000410000 */
[----:B------:R-:W-:Y:S01]  /*1080*/  FMUL.FTZ R166, R29, R166 ;  /* 0x000000a61da67220 */ /* 0x000fe20000410000 */
[----:B------:R-:W-:Y:S01]  /*1090*/  @P1 FADD.FTZ R170, R33, R170 ;  /* 0x000000aa21aa1221 */ /* 0x000fe20000010000 */
[----:B------:R-:W-:Y:S01]  /*10a0*/  @P1 FADD.FTZ R169, R28, R169 ;  /* 0x000000a91ca91221 */ /* 0x000fe20000010000 */
[----:B------:R-:W-:-:S02]  /*10b0*/  @P1 HADD2.F32 R32, -RZ, R45.H0_H0 ;  /* 0x2000002dff201230 */ /* 0x000fc40000004100 */
[----:B------:R-:W-:Y:S01]  /*10c0*/  FMUL.FTZ R167, R159, R150 ;  /* 0x000000969fa77220 */ /* 0x000fe20000410000 */
[--C-:B------:R-:W-:Y:S02]  /*10d0*/  @P1 HADD2.F32 R28, -RZ, R46.reuse.H0_H0 ;  /* 0x2000002eff1c1230 */ /* 0x100fe40000004100 */
[----:B------:R-:W-:Y:S01]  /*10e0*/  FMUL.FTZ R164, R51, R164 ;  /* 0x000000a433a47220 */ /* 0x000fe20000410000 */
[--C-:B------:R-:W-:Y:S02]  /*10f0*/  @P1 HADD2.F32 R48, -RZ, R47.reuse.H0_H0 ;  /* 0x2000002fff301230 */ /* 0x100fe40000004100 */
[----:B------:R-:W-:Y:S01]  /*1100*/  FMUL.FTZ R163, R126, R53 ;  /* 0x000000357ea37220 */ /* 0x000fe20000410000 */
[----:B------:R-:W-:Y:S02]  /*1110*/  @P1 HADD2.F32 R37, -RZ, R47.H1_H1 ;  /* 0x3000002fff251230 */ /* 0x000fe40000004100 */
[----:B------:R-:W-:Y:S01]  /*1120*/  FMUL.FTZ R162, R127, R162 ;  /* 0x000000a27fa27220 */ /* 0x000fe20000410000 */
[----:B------:R-:W-:Y:S01]  /*1130*/  @P1 HADD2.F32 R33, -RZ, R46.H1_H1 ;  /* 0x3000002eff211230 */ /* 0x000fe20000004100 */
[----:B------:R-:W-:Y:S01]  /*1140*/  SHF.L.U32 R58, R171, 0x4, RZ ;  /* 0x00000004ab3a7819 */ /* 0x000fe200000006ff */
[----:B------:R-:W-:-:S02]  /*1150*/  @P1 HADD2.F32 R29, -RZ, R45.H1_H1 ;  /* 0x3000002dff1d1230 */ /* 0x000fc40000004100 */
[----:B------:R-:W-:Y:S01]  /*1160*/  @P1 FADD.FTZ R167, R32, R167 ;  /* 0x000000a720a71221 */ /* 0x000fe20000010000 */
[----:B------:R-:W-:Y:S01]  /*1170*/  @P1 FADD.FTZ R165, R28, R165 ;  /* 0x000000a51ca51221 */ /* 0x000fe20000010000 */
[----:B------:R-:W-:Y:S01]  /*1180*/  @P1 FADD.FTZ R163, R48, R163 ;  /* 0x000000a330a31221 */ /* 0x000fe20000010000 */
[----:B------:R-:W-:Y:S01]  /*1190*/  @P1 FADD.FTZ R162, R37, R162 ;  /* 0x000000a225a21221 */ /* 0x000fe20000010000 */
[----:B------:R-:W-:Y:S01]  /*11a0*/  @P1 FADD.FTZ R164, R33, R164 ;  /* 0x000000a421a41221 */ /* 0x000fe20000010000 */
[----:B------:R-:W-:Y:S01]  /*11b0*/  @P1 FADD.FTZ R166, R29, R166 ;  /* 0x000000a61da61221 */ /* 0x000fe20000010000 */
[----:B------:R-:W-:Y:S01]  /*11c0*/  SHF.R.U32.HI R37, RZ, 0x1c, R171 ;  /* 0x0000001cff257819 */ /* 0x000fe200000116ab */
[----:B------:R-:W-:Y:S01]  /*11d0*/  IMAD.WIDE.U32 R52, R181, 0x10, R2 ;  /* 0x00000010b5347825 */ /* 0x000fe200078e0002 */
[----:B------:R-:W-:Y:S02]  /*11e0*/  IADD3 R28, P3, R58, UR10, RZ ;  /* 0x0000000a3a1c7c10 */ /* 0x000fe4000ff7e0ff */
[----:B------:R-:W-:-:S02]  /*11f0*/  F2FP.F16.F32.PACK_AB R51, R162, R163 ;  /* 0x000000a3a233723e */ /* 0x000fc400000000ff */
[----:B------:R-:W-:Y:S02]  /*1200*/  IADD3.X R29, R37, UR11, RZ, P3, !PT ;  /* 0x0000000b251d7c10 */ /* 0x000fe40009ffe4ff */
        /* <DEDUP_REMOVED lines=8> */
[--C-:B------:R-:W-:Y:S01]  /*1290*/  HADD2.F32 R150, -RZ, R12.reuse.H1_H1 ;  /* 0x3000000cff967230 */ /* 0x100fe20000004100 */
[----:B------:R-:W-:Y:S01]  /*12a0*/  IADD3 R189, R161, 0x60, RZ ;  /* 0x00000060a1bd7810 */ /* 0x000fe20007ffe0ff */
[--C-:B------:R-:W-:Y:S02]  /*12b0*/  HADD2.F32 R176, -RZ, R13.reuse.H1_H1 ;  /* 0x3000000dffb07230 */ /* 0x100fe40000004100 */
[----:B------:R-:W-:Y:S02]  /*12c0*/  HADD2.F32 R180, -RZ, R12.H0_H0 ;  /* 0x2000000cffb47230 */ /* 0x000fe40000004100 */
[----:B------:R-:W-:Y:S02]  /*12d0*/  HADD2.F32 R158, -RZ, R13.H0_H0 ;  /* 0x2000000dff9e7230 */ /* 0x000fe40000004100 */
[--C-:B0-----:R-:W-:Y:S02]  /*12e0*/  HADD2.F32 R28, -RZ, R14.reuse.H0_H0 ;  /* 0x2000000eff1c7230 */ /* 0x101fe40000004100 */
[----:B------:R-:W-:-:S02]  /*12f0*/  HADD2.F32 R174, -RZ, R14.H1_H1 ;  /* 0x3000000effae7230 */ /* 0x000fc40000004100 */
[----:B--2---:R-:W-:Y:S02]  /*1300*/  HADD2.F32 R49, -RZ, R54.H0_H0 ;  /* 0x20000036ff317230 */ /* 0x004fe40000004100 */
[--C-:B------:R-:W-:Y:S02]  /*1310*/  HADD2.F32 R159, -RZ, R52.reuse.H1_H1 ;  /* 0x30000034ff9f7230 */ /* 0x100fe40000004100 */
[--C-:B------:R-:W-:Y:S02]  /*1320*/  HADD2.F32 R29, -RZ, R53.reuse.H1_H1 ;  /* 0x30000035ff1d7230 */ /* 0x100fe40000004100 */
[-C--:B------:R-:W-:Y:S01]  /*1330*/  FMUL.FTZ R49, R49, R0.reuse ;  /* 0x0000000031317220 */ /* 0x080fe20000410000 */
[----:B------:R-:W-:Y:S02]  /*1340*/  HADD2.F32 R171, -RZ, R53.H0_H0 ;  /* 0x20000035ffab7230 */ /* 0x000fe40000004100 */
[----:B------:R-:W-:Y:S01]  /*1350*/  FMUL.FTZ R159, R159, R0 ;  /* 0x000000009f9f7220 */ /* 0x000fe20000410000 */
[----:B------:R-:W-:-:S02]  /*1360*/  HADD2.F32 R157, -RZ, R52.H0_H0 ;  /* 0x20000034ff9d7230 */ /* 0x000fc40000004100 */
[----:B------:R-:W-:Y:S01]  /*1370*/  FMUL.FTZ R175, R49, R28 ;  /* 0x0000001c31af7220 */ /* 0x000fe20000410000 */
[--C-:B------:R-:W-:Y:S02]  /*1380*/  HADD2.F32 R53, -RZ, R55.reuse.H0_H0 ;  /* 0x20000037ff357230 */ /* 0x100fe40000004100 */
[----:B------:R-:W-:Y:S01]  /*1390*/  FMUL.FTZ R179, R159, R150 ;  /* 0x000000969fb37220 */ /* 0x000fe20000410000 */
[----:B---3--:R-:W-:Y:S02]  /*13a0*/  @P1 HADD2.F32 R28, -RZ, R44.H1_H1 ;  /* 0x3000002cff1c1230 */ /* 0x008fe40000004100 */
[-C--:B------:R-:W-:Y:S01]  /*13b0*/  FMUL.FTZ R29, R29, R0.reuse ;  /* 0x000000001d1d7220 */ /* 0x080fe20000410000 */
[-C--:B------:R-:W-:Y:S01]  /*13c0*/  FMUL.FTZ R157, R157, R0.reuse ;  /* 0x000000009d9d7220 */ /* 0x080fe20000410000 */
[----:B------:R-:W-:Y:S01]  /*13d0*/  FMUL.FTZ R172, R53, R0 ;  /* 0x0000000035ac7220 */ /* 0x000fe20000410000 */
[----:B------:R-:W-:Y:S02]  /*13e0*/  HADD2.F32 R51, -RZ, R54.H1_H1 ;  /* 0x30000036ff337230 */ /* 0x000fe40000004100 */
[----:B------:R-:W-:Y:S01]  /*13f0*/  FMUL.FTZ R176, R29, R176 ;  /* 0x000000b01db07220 */ /* 0x000fe20000410000 */
[----:B------:R-:W-:-:S02]  /*1400*/  HADD2.F32 R55, -RZ, R55.H1_H1 ;  /* 0x30000037ff377230 */ /* 0x000fc40000004100 */
[----:B------:R-:W-:Y:S01]  /*1410*/  @P1 FADD.FTZ R179, R28, R179 ;  /* 0x000000b31cb31221 */ /* 0x000fe20000010000 */
[----:B------:R-:W-:Y:S02]  /*1420*/  @P1 HADD2.F32 R33, -RZ, R44.H0_H0 ;  /* 0x2000002cff211230 */ /* 0x000fe40000004100 */
[----:B------:R-:W-:Y:S01]  /*1430*/  FMUL.FTZ R180, R157, R180 ;  /* 0x000000b49db47220 */ /* 0x000fe20000410000 */
[----:B------:R-:W-:Y:S02]  /*1440*/  @P1 HADD2.F32 R28, -RZ, R46.H0_H0 ;  /* 0x2000002eff1c1230 */ /* 0x000fe40000004100 */
[----:B------:R-:W-:Y:S01]  /*1450*/  FMUL.FTZ R172, R11, R172 ;  /* 0x000000ac0bac7220 */ /* 0x000fe20000410000 */
[----:B------:R-:W-:Y:S02]  /*1460*/  @P1 HADD2.F32 R29, -RZ, R47.H0_H0 ;  /* 0x2000002fff1d1230 */ /* 0x000fe40000004100 */
[-C--:B------:R-:W-:Y:S01]  /*1470*/  FMUL.FTZ R171, R171, R0.reuse ;  /* 0x00000000abab7220 */ /* 0x080fe20000410000 */
[-C--:B------:R-:W-:Y:S01]  /*1480*/  FMUL.FTZ R51, R51, R0.reuse ;  /* 0x0000000033337220 */ /* 0x080fe20000410000 */
[----:B------:R-:W-:Y:S01]  /*1490*/  FMUL.FTZ R55, R55, R0 ;  /* 0x0000000037377220 */ /* 0x000fe20000410000 */
[----:B------:R-:W-:Y:S01]  /*14a0*/  @P1 FADD.FTZ R180, R33, R180 ;  /* 0x000000b421b41221 */ /* 0x000fe20000010000 */
[----:B------:R-:W-:Y:S01]  /*14b0*/  @P1 FADD.FTZ R175, R28, R175 ;  /* 0x000000af1caf1221 */ /* 0x000fe20000010000 */
[----:B------:R-:W-:Y:S01]  /*14c0*/  @P1 FADD.FTZ R172, R29, R172 ;  /* 0x000000ac1dac1221 */ /* 0x000fe20000010000 */
[----:B------:R-:W-:-:S02]  /*14d0*/  @P1 HADD2.F32 R32, -RZ, R45.H0_H0 ;  /* 0x2000002dff201230 */ /* 0x000fc40000004100 */
[----:B------:R-:W-:Y:S01]  /*14e0*/  FMUL.FTZ R177, R171, R158 ;  /* 0x0000009eabb17220 */ /* 0x000fe20000410000 */
[----:B------:R-:W-:Y:S02]  /*14f0*/  @P1 HADD2.F32 R28, -RZ, R47.H1_H1 ;  /* 0x3000002fff1c1230 */ /* 0x000fe40000004100 */
[----:B------:R-:W-:Y:S01]  /*1500*/  FMUL.FTZ R174, R51, R174 ;  /* 0x000000ae33ae7220 */ /* 0x000fe20000410000 */
[----:B------:R-:W-:Y:S02]  /*1510*/  @P1 HADD2.F32 R33, -RZ, R46.H1_H1 ;  /* 0x3000002eff211230 */ /* 0x000fe40000004100 */
[----:B------:R-:W-:Y:S01]  /*1520*/  FMUL.FTZ R173, R128, R55 ;  /* 0x0000003780ad7220 */ /* 0x000fe20000410000 */
[----:B------:R-:W-:Y:S01]  /*1530*/  @P1 HADD2.F32 R29, -RZ, R45.H1_H1 ;  /* 0x3000002dff1d1230 */ /* 0x000fe20000004100 */
[----:B------:R-:W-:Y:S01]  /*1540*/  SHF.L.U32 R159, R181, 0x4, RZ ;  /* 0x00000004b59f7819 */ /* 0x000fe200000006ff */
[----:B------:R-:W-:Y:S01]  /*1550*/  @P1 FADD.FTZ R177, R32, R177 ;  /* 0x000000b120b11221 */ /* 0x000fe20000010000 */
[----:B------:R-:W-:Y:S01]  /*1560*/  @P1 FADD.FTZ R173, R28, R173 ;  /* 0x000000ad1cad1221 */ /* 0x000fe20000010000 */
[----:B------:R-:W-:Y:S01]  /*1570*/  @P1 FADD.FTZ R174, R33, R174 ;  /* 0x000000ae21ae1221 */ /* 0x000fe20000010000 */
[----:B------:R-:W-:Y:S01]  /*1580*/  @P1 FADD.FTZ R176, R29, R176 ;  /* 0x000000b01db01221 */ /* 0x000fe20000010000 */
[----:B------:R-:W-:Y:S01]  /*1590*/  SHF.R.U32.HI R158, RZ, 0x1c, R181 ;  /* 0x0000001cff9e7819 */ /* 0x000fe200000116b5 */
[----:B------:R-:W-:Y:S01]  /*15a0*/  IMAD.WIDE.U32 R52, R189, 0x10, R2 ;  /* 0x00000010bd347825 */ /* 0x000fe200078e0002 */
[----:B------:R-:W-:-:S02]  /*15b0*/  IADD3 R28, P3, R159, UR10, RZ ;  /* 0x0000000a9f1c7c10 */ /* 0x000fc4000ff7e0ff */
[----:B------:R-:W-:Y:S02]  /*15c0*/  F2FP.F16.F32.PACK_AB R51, R173, R172 ;  /* 0x000000acad33723e */ /* 0x000fe400000000ff */
        /* <DEDUP_REMOVED lines=8> */
[----:B------:R1:W3:Y:S01]  /*1650*/  @P1 LDG.E.128 R44, desc[UR4][R32.64] ;  /* 0x00000004202c1981 */ /* 0x0002e2000c1e1d00 */
[--C-:B------:R-:W-:Y:S01]  /*1660*/  HADD2.F32 R188, -RZ, R16.reuse.H1_H1 ;  /* 0x30000010ffbc7230 */ /* 0x100fe20000004100 */
[----:B------:R-:W-:Y:S01]  /*1670*/  IADD3 R195, R161, 0x80, RZ ;  /* 0x00000080a1c37810 */ /* 0x000fe20007ffe0ff */
[--C-:B------:R-:W-:Y:S02]  /*1680*/  HADD2.F32 R186, -RZ, R17.reuse.H0_H0 ;  /* 0x20000011ffba7230 */ /* 0x100fe40000004100 */
[----:B------:R-:W-:Y:S02]  /*1690*/  HADD2.F32 R150, -RZ, R16.H0_H0 ;  /* 0x20000010ff967230 */ /* 0x000fe40000004100 */
[--C-:B------:R-:W-:Y:S02]  /*16a0*/  HADD2.F32 R184, -RZ, R18.reuse.H0_H0 ;  /* 0x20000012ffb87230 */ /* 0x100fe40000004100 */
[----:B0-----:R-:W-:Y:S02]  /*16b0*/  HADD2.F32 R28, -RZ, R17.H1_H1 ;  /* 0x30000011ff1c7230 */ /* 0x001fe40000004100 */
[----:B-1----:R-:W-:-:S02]  /*16c0*/  HADD2.F32 R32, -RZ, R18.H1_H1 ;  /* 0x30000012ff207230 */ /* 0x002fc40000004100 */
[--C-:B--2---:R-:W-:Y:S02]  /*16d0*/  HADD2.F32 R29, -RZ, R53.reuse.H1_H1 ;  /* 0x30000035ff1d7230 */ /* 0x104fe40000004100 */
[----:B------:R-:W-:Y:S02]  /*16e0*/  HADD2.F32 R171, -RZ, R52.H1_H1 ;  /* 0x30000034ffab7230 */ /* 0x000fe40000004100 */
[----:B------:R-:W-:Y:S02]  /*16f0*/  HADD2.F32 R51, -RZ, R54.H1_H1 ;  /* 0x30000036ff337230 */ /* 0x000fe40000004100 */
[-C--:B------:R-:W-:Y:S01]  /*1700*/  FMUL.FTZ R29, R29, R0.reuse ;  /* 0x000000001d1d7220 */ /* 0x080fe20000410000 */
[----:B------:R-:W-:Y:S02]  /*1710*/  HADD2.F32 R181, -RZ, R53.H0_H0 ;  /* 0x20000035ffb57230 */ /* 0x000fe40000004100 */
[----:B------:R-:W-:Y:S01]  /*1720*/  FMUL.FTZ R171, R171, R0 ;  /* 0x00000000abab7220 */ /* 0x000fe20000410000 */
[----:B------:R-:W-:-:S02]  /*1730*/  HADD2.F32 R157, -RZ, R52.H0_H0 ;  /* 0x20000034ff9d7230 */ /* 0x000fc40000004100 */
[----:B------:R-:W-:Y:S01]  /*1740*/  FMUL.FTZ R185, R29, R28 ;  /* 0x0000001c1db97220 */ /* 0x000fe20000410000 */
[----:B------:R-:W-:Y:S02]  /*1750*/  HADD2.F32 R49, -RZ, R54.H0_H0 ;  /* 0x20000036ff317230 */ /* 0x000fe40000004100 */
[----:B------:R-:W-:Y:S01]  /*1760*/  FMUL.FTZ R188, R171, R188 ;  /* 0x000000bcabbc7220 */ /* 0x000fe20000410000 */
[--C-:B------:R-:W-:Y:S02]  /*1770*/  HADD2.F32 R53, -RZ, R55.reuse.H0_H0 ;  /* 0x20000037ff357230 */ /* 0x100fe40000004100 */
[-C--:B------:R-:W-:Y:S01]  /*1780*/  FMUL.FTZ R51, R51, R0.reuse ;  /* 0x0000000033337220 */ /* 0x080fe20000410000 */
[----:B---3--:R-:W-:Y:S02]  /*1790*/  @P1 HADD2.F32 R29, -RZ, R44.H1_H1 ;  /* 0x3000002cff1d1230 */ /* 0x008fe40000004100 */
[-C--:B------:R-:W-:Y:S01]  /*17a0*/  FMUL.FTZ R181, R181, R0.reuse ;  /* 0x00000000b5b57220 */ /* 0x080fe20000410000 */
[-C--:B------:R-:W-:Y:S01]  /*17b0*/  FMUL.FTZ R157, R157, R0.reuse ;  /* 0x000000009d9d7220 */ /* 0x080fe20000410000 */
[-C--:B------:R-:W-:Y:S01]  /*17c0*/  FMUL.FTZ R49, R49, R0.reuse ;  /* 0x0000000031317220 */ /* 0x080fe20000410000 */
[----:B------:R-:W-:Y:S01]  /*17d0*/  FMUL.FTZ R28, R53, R0 ;  /* 0x00000000351c7220 */ /* 0x000fe20000410000 */
[----:B------:R-:W-:-:S02]  /*17e0*/  HADD2.F32 R55, -RZ, R55.H1_H1 ;  /* 0x30000037ff377230 */ /* 0x000fc40000004100 */
[----:B------:R-:W-:Y:S01]  /*17f0*/  FMUL.FTZ R183, R51, R32 ;  /* 0x0000002033b77220 */ /* 0x000fe20000410000 */
[----:B------:R-:W-:Y:S01]  /*1800*/  @P1 FADD.FTZ R188, R29, R188 ;  /* 0x000000bc1dbc1221 */ /* 0x000fe20000010000 */
[----:B------:R-:W-:Y:S01]  /*1810*/  FMUL.FTZ R186, R181, R186 ;  /* 0x000000bab5ba7220 */ /* 0x000fe20000410000 */
[----:B------:R-:W-:Y:S02]  /*1820*/  @P1 HADD2.F32 R48, -RZ, R44.H0_H0 ;  /* 0x2000002cff301230 */ /* 0x000fe40000004100 */
[----:B------:R-:W-:Y:S01]  /*1830*/  FMUL.FTZ R187, R157, R150 ;  /* 0x000000969dbb7220 */ /* 0x000fe20000410000 */
[----:B------:R-:W-:Y:S02]  /*1840*/  @P1 HADD2.F32 R29, -RZ, R46.H0_H0 ;  /* 0x2000002eff1d1230 */ /* 0x000fe40000004100 */
[----:B------:R-:W-:Y:S01]  /*1850*/  FMUL.FTZ R184, R49, R184 ;  /* 0x000000b831b87220 */ /* 0x000fe20000410000 */
[----:B------:R-:W-:Y:S02]  /*1860*/  @P1 HADD2.F32 R32, -RZ, R47.H0_H0 ;  /* 0x2000002fff201230 */ /* 0x000fe40000004100 */
[----:B------:R-:W-:Y:S01]  /*1870*/  FMUL.FTZ R181, R15, R28 ;  /* 0x0000001c0fb57220 */ /* 0x000fe20000410000 */
[----:B------:R-:W-:Y:S01]  /*1880*/  FMUL.FTZ R182, R55, R0 ;  /* 0x0000000037b67220 */ /* 0x000fe20000410000 */
[----:B------:R-:W-:Y:S01]  /*1890*/  @P1 FADD.FTZ R187, R48, R187 ;  /* 0x000000bb30bb1221 */ /* 0x000fe20000010000 */
[----:B------:R-:W-:Y:S01]  /*18a0*/  @P1 FADD.FTZ R184, R29, R184 ;  /* 0x000000b81db81221 */ /* 0x000fe20000010000 */
[----:B------:R-:W-:Y:S01]  /*18b0*/  @P1 FADD.FTZ R181, R32, R181 ;  /* 0x000000b520b51221 */ /* 0x000fe20000010000 */
[----:B------:R-:W-:-:S02]  /*18c0*/  @P1 HADD2.F32 R33, -RZ, R45.H0_H0 ;  /* 0x2000002dff211230 */ /* 0x000fc40000004100 */
[----:B------:R-:W-:Y:S01]  /*18d0*/  FMUL.FTZ R182, R129, R182 ;  /* 0x000000b681b67220 */ /* 0x000fe20000410000 */
[----:B------:R-:W-:Y:S01]  /*18e0*/  @P1 HADD2.F32 R29, -RZ, R47.H1_H1 ;  /* 0x3000002fff1d1230 */ /* 0x000fe20000004100 */
[----:B------:R-:W-:Y:S01]  /*18f0*/  SHF.L.U32 R157, R189, 0x4, RZ ;  /* 0x00000004bd9d7819 */ /* 0x000fe200000006ff */
[----:B------:R-:W-:Y:S02]  /*1900*/  @P1 HADD2.F32 R48, -RZ, R46.H1_H1 ;  /* 0x3000002eff301230 */ /* 0x000fe40000004100 */
[----:B------:R-:W-:Y:S01]  /*1910*/  @P1 FADD.FTZ R186, R33, R186 ;  /* 0x000000ba21ba1221 */ /* 0x000fe20000010000 */
[----:B------:R-:W-:Y:S02]  /*1920*/  @P1 HADD2.F32 R32, -RZ, R45.H1_H1 ;  /* 0x3000002dff201230 */ /* 0x000fe40000004100 */
[----:B------:R-:W-:Y:S01]  /*1930*/  @P1 FADD.FTZ R182, R29, R182 ;  /* 0x000000b61db61221 */ /* 0x000fe20000010000 */
[----:B------:R-:W-:Y:S01]  /*1940*/  SHF.R.U32.HI R150, RZ, 0x1c, R189 ;  /* 0x0000001cff967819 */ /* 0x000fe200000116bd */
[----:B------:R-:W-:Y:S01]  /*1950*/  @P1 FADD.FTZ R183, R48, R183 ;  /* 0x000000b730b71221 */ /* 0x000fe20000010000 */
[----:B------:R-:W-:Y:S01]  /*1960*/  IADD3 R28, P3, R157, UR10, RZ ;  /* 0x0000000a9d1c7c10 */ /* 0x000fe2000ff7e0ff */
[----:B------:R-:W-:Y:S01]  /*1970*/  @P1 FADD.FTZ R185, R32, R185 ;  /* 0x000000b920b91221 */ /* 0x000fe20000010000 */
[----:B------:R-:W-:Y:S01]  /*1980*/  F2FP.F16.F32.PACK_AB R51, R182, R181 ;  /* 0x000000b5b633723e */ /* 0x000fe200000000ff */
[----:B------:R-:W-:Y:S01]  /*1990*/  IMAD.WIDE.U32 R52, R195, 0x10, R2 ;  /* 0x00000010c3347825 */ /* 0x000fe200078e0002 */
        /* <DEDUP_REMOVED lines=12> */
[----:B------:R-:W-:Y:S02]  /*1a60*/  HADD2.F32 R192, -RZ, R21.H1_H1 ;  /* 0x30000015ffc07230 */ /* 0x000fe40000004100 */
[----:B------:R-:W-:Y:S02]  /*1a70*/  HADD2.F32 R160, -RZ, R20.H0_H0 ;  /* 0x20000014ffa07230 */ /* 0x000fe40000004100 */
[----:B0-----:R-:W-:Y:S02]  /*1a80*/  HADD2.F32 R28, -RZ, R22.H1_H1 ;  /* 0x30000016ff1c7230 */ /* 0x001fe40000004100 */
[----:B--2---:R-:W-:-:S02]  /*1a90*/  HADD2.F32 R189, -RZ, R52.H1_H1 ;  /* 0x30000034ffbd7230 */ /* 0x004fc40000004100 */
[--C-:B------:R-:W-:Y:S02]  /*1aa0*/  HADD2.F32 R191, -RZ, R53.reuse.H0_H0 ;  /* 0x20000035ffbf7230 */ /* 0x100fe40000004100 */
[----:B------:R-:W-:Y:S02]  /*1ab0*/  HADD2.F32 R51, -RZ, R54.H1_H1 ;  /* 0x30000036ff337230 */ /* 0x000fe40000004100 */
[-C--:B------:R-:W-:Y:S01]  /*1ac0*/  FMUL.FTZ R189, R189, R0.reuse ;  /* 0x00000000bdbd7220 */ /* 0x080fe20000410000 */
[----:B------:R-:W-:Y:S02]  /*1ad0*/  HADD2.F32 R29, -RZ, R53.H1_H1 ;  /* 0x30000035ff1d7230 */ /* 0x000fe40000004100 */
[-C--:B------:R-:W-:Y:S01]  /*1ae0*/  FMUL.FTZ R191, R191, R0.reuse ;  /* 0x00000000bfbf7220 */ /* 0x080fe20000410000 */
[----:B------:R-:W-:Y:S02]  /*1af0*/  HADD2.F32 R171, -RZ, R52.H0_H0 ;  /* 0x20000034ffab7230 */ /* 0x000fe40000004100 */
[----:B------:R-:W-:Y:S01]  /*1b00*/  FMUL.FTZ R51, R51, R0 ;  /* 0x0000000033337220 */ /* 0x000fe20000410000 */
[----:B------:R-:W-:-:S02]  /*1b10*/  HADD2.F32 R49, -RZ, R54.H0_H0 ;  /* 0x20000036ff317230 */ /* 0x000fc40000004100 */
[----:B-1----:R-:W-:Y:S01]  /*1b20*/  FMUL.FTZ R33, R189, R178 ;  /* 0x000000b2bd217220 */ /* 0x002fe20000410000 */
[--C-:B------:R-:W-:Y:S02]  /*1b30*/  HADD2.F32 R53, -RZ, R55.reuse.H0_H0 ;  /* 0x20000037ff357230 */ /* 0x100fe40000004100 */
[----:B------:R-:W-:Y:S01]  /*1b40*/  FMUL.FTZ R189, R191, R190 ;  /* 0x000000bebfbd7220 */ /* 0x000fe20000410000 */
[----:B---3--:R-:W-:Y:S02]  /*1b50*/  @P1 HADD2.F32 R48, -RZ, R44.H1_H1 ;  /* 0x3000002cff301230 */ /* 0x008fe40000004100 */
[----:B------:R-:W-:Y:S01]  /*1b60*/  FMUL.FTZ R29, R29, R0 ;  /* 0x000000001d1d7220 */ /* 0x000fe20000410000 */
[----:B------:R-:W-:Y:S02]  /*1b70*/  HADD2.F32 R190, -RZ, R22.H0_H0 ;  /* 0x20000016ffbe7230 */ /* 0x000fe40000004100 */
[----:B------:R-:W-:Y:S01]  /*1b80*/  FMUL.FTZ R191, R51, R28 ;  /* 0x0000001c33bf7220 */ /* 0x000fe20000410000 */
[-C--:B------:R-:W-:Y:S01]  /*1b90*/  FMUL.FTZ R171, R171, R0.reuse ;  /* 0x00000000abab7220 */ /* 0x080fe20000410000 */
[-C--:B------:R-:W-:Y:S01]  /*1ba0*/  FMUL.FTZ R49, R49, R0.reuse ;  /* 0x0000000031317220 */ /* 0x080fe20000410000 */
[----:B------:R-:W-:Y:S01]  /*1bb0*/  FMUL.FTZ R28, R53, R0 ;  /* 0x00000000351c7220 */ /* 0x000fe20000410000 */
[----:B------:R-:W-:-:S02]  /*1bc0*/  HADD2.F32 R55, -RZ, R55.H1_H1 ;  /* 0x30000037ff377230 */ /* 0x000fc40000004100 */
[----:B------:R-:W-:Y:S01]  /*1bd0*/  FMUL.FTZ R192, R29, R192 ;  /* 0x000000c01dc07220 */ /* 0x000fe20000410000 */
[----:B------:R-:W-:Y:S01]  /*1be0*/  @P1 FADD.FTZ R33, R48, R33 ;  /* 0x0000002130211221 */ /* 0x000fe20000010000 */
[----:B------:R-:W-:Y:S02]  /*1bf0*/  @P1 HADD2.F32 R29, -RZ, R46.H0_H0 ;  /* 0x2000002eff1d1230 */ /* 0x000fe40000004100 */
[----:B------:R-:W-:Y:S01]  /*1c00*/  FMUL.FTZ R32, R171, R160 ;  /* 0x000000a0ab207220 */ /* 0x000fe20000410000 */
[----:B------:R-:W-:Y:S02]  /*1c10*/  @P1 HADD2.F32 R48, -RZ, R47.H0_H0 ;  /* 0x2000002fff301230 */ /* 0x000fe40000004100 */
[----:B------:R-:W-:Y:S01]  /*1c20*/  FMUL.FTZ R190, R49, R190 ;  /* 0x000000be31be7220 */ /* 0x000fe20000410000 */
[----:B------:R-:W-:Y:S01]  /*1c30*/  FMUL.FTZ R193, R19, R28 ;  /* 0x0000001c13c17220 */ /* 0x000fe20000410000 */
[----:B------:R-:W-:Y:S02]  /*1c40*/  @P1 HADD2.F32 R171, -RZ, R44.H0_H0 ;  /* 0x2000002cffab1230 */ /* 0x000fe40000004100 */
[----:B------:R-:W-:Y:S01]  /*1c50*/  FMUL.FTZ R55, R55, R0 ;  /* 0x0000000037377220 */ /* 0x000fe20000410000 */
[----:B------:R-:W-:Y:S01]  /*1c60*/  @P1 FADD.FTZ R190, R29, R190 ;  /* 0x000000be1dbe1221 */ /* 0x000fe20000010000 */
[----:B------:R-:W-:Y:S01]  /*1c70*/  @P1 FADD.FTZ R193, R48, R193 ;  /* 0x000000c130c11221 */ /* 0x000fe20000010000 */
[----:B------:R-:W-:-:S02]  /*1c80*/  @P1 HADD2.F32 R50, -RZ, R45.H0_H0 ;  /* 0x2000002dff321230 */ /* 0x000fc40000004100 */
[----:B------:R-:W-:Y:S01]  /*1c90*/  @P1 FADD.FTZ R32, R171, R32 ;  /* 0x00000020ab201221 */ /* 0x000fe20000010000 */
[----:B------:R-:W-:Y:S02]  /*1ca0*/  @P1 HADD2.F32 R49, -RZ, R47.H1_H1 ;  /* 0x3000002fff311230 */ /* 0x000fe40000004100 */
[----:B------:R-:W-:Y:S01]  /*1cb0*/  FMUL.FTZ R194, R130, R55 ;  /* 0x0000003782c27220 */ /* 0x000fe20000410000 */
[----:B------:R-:W-:Y:S01]  /*1cc0*/  @P1 HADD2.F32 R48, -RZ, R46.H1_H1 ;  /* 0x3000002eff301230 */ /* 0x000fe20000004100 */
[----:B------:R-:W-:Y:S01]  /*1cd0*/  SHF.L.U32 R171, R195, 0x4, RZ ;  /* 0x00000004c3ab7819 */ /* 0x000fe200000006ff */
[----:B------:R-:W-:Y:S02]  /*1ce0*/  @P1 HADD2.F32 R29, -RZ, R45.H1_H1 ;  /* 0x3000002dff1d1230 */ /* 0x000fe40000004100 */
[----:B------:R-:W-:Y:S01]  /*1cf0*/  @P1 FADD.FTZ R189, R50, R189 ;  /* 0x000000bd32bd1221 */ /* 0x000fe20000010000 */
[----:B------:R-:W-:Y:S01]  /*1d00*/  @P1 FADD.FTZ R194, R49, R194 ;  /* 0x000000c231c21221 */ /* 0x000fe20000010000 */
[----:B------:R-:W-:Y:S01]  /*1d10*/  @P1 FADD.FTZ R191, R48, R191 ;  /* 0x000000bf30bf1221 */ /* 0x000fe20000010000 */
[----:B------:R-:W-:Y:S01]  /*1d20*/  SHF.R.U32.HI R160, RZ, 0x1c, R195 ;  /* 0x0000001cffa07819 */ /* 0x000fe200000116c3 */
[----:B------:R-:W-:Y:S01]  /*1d30*/  @P1 FADD.FTZ R192, R29, R192 ;  /* 0x000000c01dc01221 */ /* 0x000fe20000010000 */
[----:B------:R-:W-:Y:S01]  /*1d40*/  IADD3 R28, P3, R171, UR10, RZ ;  /* 0x0000000aab1c7c10 */ /* 0x000fe2000ff7e0ff */
[----:B------:R-:W-:Y:S01]  /*1d50*/  IMAD.WIDE.U32 R52, R161, 0x10, R2 ;  /* 0x00000010a1347825 */ /* 0x000fe200078e0002 */
[----:B------:R-:W-:-:S02]  /*1d60*/  F2FP.F16.F32.PACK_AB R51, R194, R193 ;  /* 0x000000c1c233723e */ /* 0x000fc400000000ff */
[----:B------:R-:W-:Y:S02]  /*1d70*/  IADD3.X R29, R160, UR11, RZ, P3, !PT ;  /* 0x0000000ba01d7c10 */ /* 0x000fe40009ffe4ff */
[----:B------:R-:W-:Y:S02]  /*1d80*/  F2FP.F16.F32.PACK_AB R50, R191, R190 ;  /* 0x000000bebf32723e */ /* 0x000fe400000000ff */
[----:B------:R-:W-:Y:S02]  /*1d90*/  F2FP.F16.F32.PACK_AB R49, R192, R189 ;  /* 0x000000bdc031723e */ /* 0x000fe400000000ff */
[----:B------:R-:W-:-:S05]  /*1da0*/  F2FP.F16.F32.PACK_AB R48, R33, R32 ;  /* 0x000000202130723e */ /* 0x000fca00000000ff */
[----:B------:R0:W-:Y:S04]  /*1db0*/  STG.E.128 desc[UR4][R28.64], R48 ;  /* 0x000000301c007986 */ /* 0x0001e8000c101d04 */
[----:B------:R-:W2:Y:S01]  /*1dc0*/  LDG.E.128 R52, desc[UR4][R52.64] ;  /* 0x0000000434347981 */ /* 0x000ea2000c1e1d00 */
[----:B------:R-:W-:-:S04]  /*1dd0*/  @P1 LEA R2, P3, R161, UR8, 0x4 ;  /* 0x00000008a1021c11 */ /* 0x000fc8000f8620ff */
[----:B------:R-:W-:-:S05]  /*1de0*/  @P1 LEA.HI.X R3, R161, UR9, RZ, 0x4, P3 ;  /* 0x00000009a1031c11 */ /* 0x000fca00098f24ff */
[----:B------:R1:W3:Y:S01]  /*1df0*/  @P1 LDG.E.128 R44, desc[UR4][R2.64] ;  /* 0x00000004022c1981 */ /* 0x0002e2000c1e1d00 */
[----:B------:R-:W-:Y:S01]  /*1e00*/  FADD.FTZ R195, RZ, R57 ;  /* 0x00000039ffc37221 */ /* 0x000fe20000010000 */
[----:B------:R-:W-:-:S03]  /*1e10*/  UMOV UR6, 0xffffffff ;  /* 0xffffffff00067882 */ /* 0x000fc60000000000 */
[----:B------:R-:W-:-:S04]  /*1e20*/  FADD.FTZ R195, R195, R56 ;  /* 0x00000038c3c37221 */ /* 0x000fc80000010000 */
[----:B------:R-:W-:-:S04]  /*1e30*/  FADD.FTZ R178, R195, R156 ;  /* 0x0000009cc3b27221 */ /* 0x000fc80000010000 */
[----:B------:R-:W-:-:S04]  /*1e40*/  FADD.FTZ R178, R178, R59 ;  /* 0x0000003bb2b27221 */ /* 0x000fc80000010000 */
[----:B------:R-:W-:Y:S01]  /*1e50*/  FADD.FTZ R195, R178, R155 ;  /* 0x0000009bb2c37221 */ /* 0x000fe20000010000 */
[----:B------:R-:W-:Y:S02]  /*1e60*/  SHF.L.U32 R178, R161, 0x4, RZ ;  /* 0x00000004a1b27819 */ /* 0x000fe400000006ff */
[----:B------:R-:W-:Y:S01]  /*1e70*/  SHF.R.U32.HI R161, RZ, 0x1c, R161 ;  /* 0x0000001cffa17819 */ /* 0x000fe200000116a1 */
[----:B------:R-:W-:-:S04]  /*1e80*/  FADD.FTZ R195, R195, R152 ;  /* 0x00000098c3c37221 */ /* 0x000fc80000010000 */
[----:B0-----:R-:W-:-:S04]  /*1e90*/  FADD.FTZ R28, R195, R154 ;  /* 0x0000009ac31c7221 */ /* 0x001fc80000010000 */
[----:B------:R-:W-:-:S04]  /*1ea0*/  FADD.FTZ R29, R28, R153 ;  /* 0x000000991c1d7221 */ /* 0x000fc80000010000 */
[----:B------:R-:W-:-:S04]  /*1eb0*/  FADD.FTZ R28, R29, R170 ;  /* 0x000000aa1d1c7221 */ /* 0x000fc80000010000 */
[----:B------:R-:W-:-:S04]  /*1ec0*/  FADD.FTZ R28, R28, R169 ;  /* 0x000000a91c1c7221 */ /* 0x000fc80000010000 */
[----:B-1----:R-:W-:-:S04]  /*1ed0*/  FADD.FTZ R3, R28, R167 ;  /* 0x000000a71c037221 */ /* 0x002fc80000010000 */
        /* <DEDUP_REMOVED lines=21> */
[----:B--2---:R-:W-:Y:S02]  /*2030*/  HADD2.F32 R49, -RZ, R53.H0_H0 ;  /* 0x20000035ff317230 */ /* 0x004fe40000004100 */
[----:B------:R-:W-:Y:S02]  /*2040*/  HADD2.F32 R197, -RZ, R55.H0_H0 ;  /* 0x20000037ffc57230 */ /* 0x000fe40000004100 */
[--C-:B------:R-:W-:Y:S02]  /*2050*/  HADD2.F32 R3, -RZ, R52.reuse.H0_H0 ;  /* 0x20000034ff037230 */ /* 0x100fe40000004100 */
[-C--:B------:R-:W-:Y:S01]  /*2060*/  FMUL.FTZ R49, R49, R0.reuse ;  /* 0x0000000031317220 */ /* 0x080fe20000410000 */
[----:B------:R-:W-:Y:S02]  /*2070*/  HADD2.F32 R29, -RZ, R52.H1_H1 ;  /* 0x30000034ff1d7230 */ /* 0x000fe40000004100 */
[----:B------:R-:W-:Y:S01]  /*2080*/  FMUL.FTZ R2, R197, R0 ;  /* 0x00000000c5027220 */ /* 0x000fe20000410000 */
[----:B------:R-:W-:-:S02]  /*2090*/  HADD2.F32 R53, -RZ, R53.H1_H1 ;  /* 0x30000035ff357230 */ /* 0x000fc40000004100 */
[-C--:B------:R-:W-:Y:S01]  /*20a0*/  FMUL.FTZ R3, R3, R0.reuse ;  /* 0x0000000003037220 */ /* 0x080fe20000410000 */
[--C-:B------:R-:W-:Y:S02]  /*20b0*/  HADD2.F32 R51, -RZ, R54.reuse.H0_H0 ;  /* 0x20000036ff337230 */ /* 0x100fe40000004100 */
[-C--:B------:R-:W-:Y:S01]  /*20c0*/  FMUL.FTZ R52, R29, R0.reuse ;  /* 0x000000001d347220 */ /* 0x080fe20000410000 */
[----:B------:R-:W-:Y:S02]  /*20d0*/  HADD2.F32 R195, -RZ, R54.H1_H1 ;  /* 0x30000036ffc37230 */ /* 0x000fe40000004100 */
[-C--:B------:R-:W-:Y:S01]  /*20e0*/  FMUL.FTZ R196, R53, R0.reuse ;  /* 0x0000000035c47220 */ /* 0x080fe20000410000 */
[----:B------:R-:W-:Y:S02]  /*20f0*/  HADD2.F32 R55, -RZ, R55.H1_H1 ;  /* 0x30000037ff377230 */ /* 0x000fe40000004100 */
[-C--:B------:R-:W-:Y:S01]  /*2100*/  FMUL.FTZ R51, R51, R0.reuse ;  /* 0x0000000033337220 */ /* 0x080fe20000410000 */
[----:B------:R-:W-:Y:S01]  /*2110*/  FMUL.FTZ R29, R116, R3 ;  /* 0x00000003741d7220 */ /* 0x000fe20000410000 */
[----:B------:R-:W-:Y:S01]  /*2120*/  FMUL.FTZ R195, R195, R0 ;  /* 0x00000000c3c37220 */ /* 0x000fe20000410000 */
[----:B---3--:R-:W-:-:S02]  /*2130*/  @P1 HADD2.F32 R48, -RZ, R44.H0_H0 ;  /* 0x2000002cff301230 */ /* 0x008fc40000004100 */
[----:B------:R-:W-:Y:S01]  /*2140*/  FMUL.FTZ R55, R55, R0 ;  /* 0x0000000037377220 */ /* 0x000fe20000410000 */
[----:B------:R-:W-:Y:S01]  /*2150*/  FADD.FTZ R0, R199, R32 ;  /* 0x00000020c7007221 */ /* 0x000fe20000010000 */
[----:B------:R-:W-:Y:S02]  /*2160*/  @P1 HADD2.F32 R197, -RZ, R47.H1_H1 ;  /* 0x3000002fffc51230 */ /* 0x000fe40000004100 */
[----:B------:R-:W-:Y:S01]  /*2170*/  FMUL.FTZ R52, R119, R52 ;  /* 0x0000003477347220 */ /* 0x000fe20000410000 */
[----:B------:R-:W-:Y:S01]  /*2180*/  @P1 FADD.FTZ R29, R48, R29 ;  /* 0x0000001d301d1221 */ /* 0x000fe20000010000 */
[----:B------:R-:W-:Y:S01]  /*2190*/  FADD.FTZ R0, R0, R33 ;  /* 0x0000002100007221 */ /* 0x000fe20000010000 */
[----:B------:R-:W-:Y:S01]  /*21a0*/  FMUL.FTZ R28, R124, R55 ;  /* 0x000000377c1c7220 */ /* 0x000fe20000410000 */
[----:B------:R-:W-:Y:S02]  /*21b0*/  @P1 HADD2.F32 R48, -RZ, R45.H0_H0 ;  /* 0x2000002dff301230 */ /* 0x000fe40000004100 */
[----:B------:R-:W-:Y:S01]  /*21c0*/  FMUL.FTZ R55, R118, R49 ;  /* 0x0000003176377220 */ /* 0x000fe20000410000 */
[----:B------:R-:W-:Y:S01]  /*21d0*/  FADD.FTZ R3, R0, R189 ;  /* 0x000000bd00037221 */ /* 0x000fe20000010000 */
[----:B------:R-:W-:-:S02]  /*21e0*/  @P1 HADD2.F32 R53, -RZ, R44.H1_H1 ;  /* 0x3000002cff351230 */ /* 0x000fc40000004100 */
[----:B------:R-:W-:Y:S01]  /*21f0*/  @P1 FADD.FTZ R28, R197, R28 ;  /* 0x0000001cc51c1221 */ /* 0x000fe20000010000 */
[----:B------:R-:W-:Y:S01]  /*2200*/  @P1 FADD.FTZ R55, R48, R55 ;  /* 0x0000003730371221 */ /* 0x000fe20000010000 */
[----:B------:R-:W-:Y:S01]  /*2210*/  FADD.FTZ R3, R3, R192 ;  /* 0x000000c003037221 */ /* 0x000fe20000010000 */
[----:B------:R-:W-:Y:S02]  /*2220*/  @P1 HADD2.F32 R49, -RZ, R45.H1_H1 ;  /* 0x3000002dff311230 */ /* 0x000fe40000004100 */
[----:B------:R-:W-:Y:S01]  /*2230*/  @P1 FADD.FTZ R52, R53, R52 ;  /* 0x0000003435341221 */ /* 0x000fe20000010000 */
[--C-:B------:R-:W-:Y:S02]  /*2240*/  @P1 HADD2.F32 R197, -RZ, R46.reuse.H0_H0 ;  /* 0x2000002effc51230 */ /* 0x100fe40000004100 */
[----:B------:R-:W-:Y:S01]  /*2250*/  FADD.FTZ R0, R3, R190 ;  /* 0x000000be03007221 */ /* 0x000fe20000010000 */
[----:B------:R-:W-:Y:S02]  /*2260*/  @P1 HADD2.F32 R50, -RZ, R47.H0_H0 ;  /* 0x2000002fff321230 */ /* 0x000fe40000004100 */
[----:B------:R-:W-:Y:S01]  /*2270*/  FMUL.FTZ R196, R121, R196 ;  /* 0x000000c479c47220 */ /* 0x000fe20000410000 */
[----:B------:R-:W-:-:S02]  /*2280*/  @P1 HADD2.F32 R48, -RZ, R46.H1_H1 ;  /* 0x3000002eff301230 */ /* 0x000fc40000004100 */
[----:B------:R-:W-:Y:S01]  /*2290*/  FADD.FTZ R0, R0, R191 ;  /* 0x000000bf00007221 */ /* 0x000fe20000010000 */
[----:B------:R-:W-:Y:S01]  /*22a0*/  FMUL.FTZ R54, R120, R51 ;  /* 0x0000003378367220 */ /* 0x000fe20000410000 */
[----:B------:R-:W-:Y:S01]  /*22b0*/  FMUL.FTZ R53, R123, R2 ;  /* 0x000000027b357220 */ /* 0x000fe20000410000 */
[----:B------:R-:W-:Y:S01]  /*22c0*/  FMUL.FTZ R195, R122, R195 ;  /* 0x000000c37ac37220 */ /* 0x000fe20000410000 */
[----:B------:R-:W-:Y:S01]  /*22d0*/  FADD.FTZ R3, R0, R193 ;  /* 0x000000c100037221 */ /* 0x000fe20000010000 */
[----:B------:R-:W-:Y:S01]  /*22e0*/  @P1 FADD.FTZ R196, R49, R196 ;  /* 0x000000c431c41221 */ /* 0x000fe20000010000 */
[----:B------:R-:W-:Y:S01]  /*22f0*/  @P1 FADD.FTZ R54, R197, R54 ;  /* 0x00000036c5361221 */ /* 0x000fe20000010000 */
[----:B------:R-:W-:Y:S01]  /*2300*/  @P1 FADD.FTZ R53, R50, R53 ;  /* 0x0000003532351221 */ /* 0x000fe20000010000 */
[----:B------:R-:W-:Y:S01]  /*2310*/  FADD.FTZ R0, R3, R194 ;  /* 0x000000c203007221 */ /* 0x000fe20000010000 */
[----:B------:R-:W-:Y:S01]  /*2320*/  @P1 FADD.FTZ R195, R48, R195 ;  /* 0x000000c330c31221 */ /* 0x000fe20000010000 */
[----:B------:R-:W-:-:S02]  /*2330*/  IADD3 R2, P3, R178, UR10, RZ ;  /* 0x0000000ab2027c10 */ /* 0x000fc4000ff7e0ff */
[----:B------:R-:W-:Y:S01]  /*2340*/  FADD.FTZ R49, R0, R29 ;  /* 0x0000001d00317221 */ /* 0x000fe20000010000 */
[----:B------:R-:W-:Y:S02]  /*2350*/  F2FP.F16.F32.PACK_AB R51, R28, R53 ;  /* 0x000000351c33723e */ /* 0x000fe400000000ff */
[----:B------:R-:W-:Y:S01]  /*2360*/  IADD3.X R3, R161, UR11, RZ, P3, !PT ;  /* 0x0000000ba1037c10 */ /* 0x000fe20009ffe4ff */
[----:B------:R-:W-:Y:S01]  /*2370*/  FADD.FTZ R0, R49, R52 ;  /* 0x0000003431007221 */ /* 0x000fe20000010000 */
[----:B------:R-:W-:Y:S02]  /*2380*/  F2FP.F16.F32.PACK_AB R50, R195, R54 ;  /* 0x00000036c332723e */ /* 0x000fe400000000ff */
[----:B------:R-:W-:Y:S01]  /*2390*/  F2FP.F16.F32.PACK_AB R49, R196, R55 ;  /* 0x00000037c431723e */ /* 0x000fe200000000ff */
[----:B------:R-:W-:Y:S01]  /*23a0*/  FADD.FTZ R197, R0, R55 ;  /* 0x0000003700c57221 */ /* 0x000fe20000010000 */
[----:B------:R-:W-:Y:S02]  /*23b0*/  F2FP.F16.F32.PACK_AB R48, R52, R29 ;  /* 0x0000001d3430723e */ /* 0x000fe400000000ff */
[----:B------:R-:W-:Y:S01]  /*23c0*/  ISETP.NE.AND P1, PT, R109, RZ, PT ;  /* 0x000000ff6d00720c */ /* 0x000fe20003f25270 */
[----:B------:R-:W-:-:S02]  /*23d0*/  FADD.FTZ R197, R197, R196 ;  /* 0x000000c4c5c57221 */ /* 0x000fc40000010000 */
[----:B------:R0:W-:Y:S02]  /*23e0*/  STG.E.128 desc[UR4][R2.64], R48 ;  /* 0x0000003002007986 */ /* 0x0001e4000c101d04 */
[----:B------:R-:W-:-:S04]  /*23f0*/  FADD.FTZ R0, R197, R54 ;  /* 0x00000036c5007221 */ /* 0x000fc80000010000 */
[----:B------:R-:W-:-:S04]  /*2400*/  FADD.FTZ R0, R0, R195 ;  /* 0x000000c300007221 */ /* 0x000fc80000010000 */
[----:B------:R-:W-:-:S04]  /*2410*/  FADD.FTZ R197, R0, R53 ;  /* 0x0000003500c57221 */ /* 0x000fc80000010000 */
[----:B------:R-:W-:Y:S01]  /*2420*/  FADD.FTZ R197, R197, R28 ;  /* 0x0000001cc5c57221 */ /* 0x000fe20000010000 */
[----:B------:R-:W-:Y:S06]  /*2430*/  BRA.DIV UR6, `(.L_x_5472) ;  /* 0x0000001606507947 */ /* 0x000fec000b800000 */
[----:B------:R-:W1:Y:S01]  /*2440*/  SHFL.BFLY PT, R0, R197, 0x1, 0x1f ;  /* 0x0c201f00c5007f89 */ /* 0x000e6200000e0000 */
[----:B0-----:R-:W0:Y:S01]  /*2450*/  LDC R2, c[0x0][0x290] ;  /* 0x0000a400ff027b82 */ /* 0x001e220000000800 */
[----:B-1----:R-:W-:-:S05]  /*2460*/  FADD.FTZ R3, R197, R0 ;  /* 0x00000000c5037221 */ /* 0x002fca0000010000 */
[----:B------:R-:W1:Y:S02]  /*2470*/  SHFL.BFLY PT, R0, R3, 0x2, 0x1f ;  /* 0x0c401f0003007f89 */ /* 0x000e6400000e0000 */
[----:B-1----:R-:W-:-:S05]  /*2480*/  FADD.FTZ R48, R3, R0 ;  /* 0x0000000003307221 */ /* 0x002fca0000010000 */
[----:B------:R-:W1:Y:S02]  /*2490*/  SHFL.BFLY PT, R49, R48, 0x4, 0x1f ;  /* 0x0c801f0030317f89 */ /* 0x000e6400000e0000 */
[----:B-1----:R-:W-:-:S05]  /*24a0*/  FADD.FTZ R49, R48, R49 ;  /* 0x0000003130317221 */ /* 0x002fca0000010000 */
[----:B------:R-:W1:Y:S02]  /*24b0*/  SHFL.BFLY PT, R0, R49, 0x8, 0x1f ;  /* 0x0d001f0031007f89 */ /* 0x000e6400000e0000 */
[----:B-1----:R-:W-:-:S05]  /*24c0*/  FADD.FTZ R50, R49, R0 ;  /* 0x0000000031327221 */ /* 0x002fca0000010000 */
        /* <DEDUP_REMOVED lines=108> */
.L_x_5485:
[C---:B------:R-:W-:Y:S01]  /*2b90*/  FMUL.FTZ R0, R197.reuse, R197 ;  /* 0x000000c5c5007220 */ /* 0x040fe20000410000 */
[----:B-1----:R-:W-:Y:S01]  /*2ba0*/  FADD.FTZ R51, R50, R51 ;  /* 0x0000003332337221 */ /* 0x002fe20000010000 */
[----:B------:R-:W-:-:S03]  /*2bb0*/  FSEL R49, R197, RZ, !P2 ;  /* 0x000000ffc5317208 */ /* 0x000fc60005000000 */
[----:B------:R-:W-:Y:S01]  /*2bc0*/  FSEL R3, R0, RZ, P2 ;  /* 0x000000ff00037208 */ /* 0x000fe20001000000 */
[----:B------:R-:W-:Y:S01]  /*2bd0*/  FFMA.FTZ R2, R51, R2, UR12 ;  /* 0x0000000c33027e23 */ /* 0x000fe20008010002 */
[C---:B------:R-:W-:Y:S01]  /*2be0*/  FADD.FTZ R212, -R49.reuse, R153 ;  /* 0x0000009931d47221 */ /* 0x040fe20000010100 */
[C---:B------:R-:W-:Y:S01]  /*2bf0*/  FADD.FTZ R208, -R49.reuse, R152 ;  /* 0x0000009831d07221 */ /* 0x040fe20000010100 */
[C---:B------:R-:W-:Y:S01]  /*2c00*/  FADD.FTZ R206, -R49.reuse, R155 ;  /* 0x0000009b31ce7221 */ /* 0x040fe20000010100 */
[----:B------:R-:W-:Y:S01]  /*2c10*/  FADD.FTZ R3, R2, R3 ;  /* 0x0000000302037221 */ /* 0x000fe20000010000 */
[C---:B------:R-:W-:Y:S01]  /*2c20*/  FADD.FTZ R210, -R49.reuse, R154 ;  /* 0x0000009a31d27221 */ /* 0x040fe20000010100 */
[C---:B------:R-:W-:Y:S01]  /*2c30*/  FADD.FTZ R154, -R49.reuse, R29 ;  /* 0x0000001d319a7221 */ /* 0x040fe20000010100 */
[----:B------:R-:W-:Y:S01]  /*2c40*/  FADD.FTZ R220, -R49, R28 ;  /* 0x0000001c31dc7221 */ /* 0x000fe20000010100 */
[----:B------:R-:W1:Y:S01]  /*2c50*/  MUFU.RSQ R153, R3 ;  /* 0x0000000300997308 */ /* 0x000e620000001400 */
[----:B------:R-:W-:-:S02]  /*2c60*/  HADD2.F32 R29, -RZ, R6.H1_H1 ;  /* 0x30000006ff1d7230 */ /* 0x000fc40000004100 */
[C---:B------:R-:W-:Y:S01]  /*2c70*/  FADD.FTZ R2, -R49.reuse, R59 ;  /* 0x0000003b31027221 */ /* 0x040fe20000010100 */
[C---:B------:R-:W-:Y:S01]  /*2c80*/  FADD.FTZ R0, -R49.reuse, R32 ;  /* 0x0000002031007221 */ /* 0x040fe20000010100 */
[----:B------:R-:W-:Y:S02]  /*2c90*/  HADD2.F32 R28, -RZ, R6.H0_H0 ;  /* 0x20000006ff1c7230 */ /* 0x000fe40000004100 */
[C---:B------:R-:W-:Y:S01]  /*2ca0*/  FADD.FTZ R59, -R49.reuse, R33 ;  /* 0x00000021313b7221 */ /* 0x040fe20000010100 */
[--C-:B------:R-:W-:Y:S02]  /*2cb0*/  HADD2.F32 R32, -RZ, R7.reuse.H0_H0 ;  /* 0x20000007ff207230 */ /* 0x100fe40000004100 */
[C---:B------:R-:W-:Y:S01]  /*2cc0*/  FADD.FTZ R56, -R49.reuse, R56 ;  /* 0x0000003831387221 */ /* 0x040fe20000010100 */
[C---:B------:R-:W-:Y:S01]  /*2cd0*/  FADD.FTZ R200, -R49.reuse, R156 ;  /* 0x0000009c31c87221 */ /* 0x040fe20000010100 */
[C---:B0-----:R-:W-:Y:S01]  /*2ce0*/  FADD.FTZ R50, -R49.reuse, R162 ;  /* 0x000000a231327221 */ /* 0x041fe20000010100 */
[C---:B------:R-:W-:Y:S01]  /*2cf0*/  FADD.FTZ R214, -R49.reuse, R172 ;  /* 0x000000ac31d67221 */ /* 0x040fe20000010100 */
[C---:B------:R-:W-:Y:S01]  /*2d00*/  FADD.FTZ R204, -R49.reuse, R182 ;  /* 0x000000b631cc7221 */ /* 0x040fe20000010100 */
[C---:B------:R-:W-:Y:S01]  /*2d10*/  FADD.FTZ R57, -R49.reuse, R57 ;  /* 0x0000003931397221 */ /* 0x040fe20000010100 */
[C---:B------:R-:W-:Y:S01]  /*2d20*/  FADD.FTZ R170, -R49.reuse, R170 ;  /* 0x000000aa31aa7221 */ /* 0x040fe20000010100 */
[C---:B------:R-:W-:Y:S01]  /*2d30*/  FADD.FTZ R169, -R49.reuse, R169 ;  /* 0x000000a931a97221 */ /* 0x040fe20000010100 */
[C---:B------:R-:W-:Y:S01]  /*2d40*/  FADD.FTZ R167, -R49.reuse, R167 ;  /* 0x000000a731a77221 */ /* 0x040fe20000010100 */
[----:B------:R-:W-:Y:S01]  /*2d50*/  FADD.FTZ R166, -R49, R166 ;  /* 0x000000a631a67221 */ /* 0x000fe20000010100 */
[C---:B-1----:R-:W-:Y:S01]  /*2d60*/  FMUL.FTZ R208, R153.reuse, R208 ;  /* 0x000000d099d07220 */ /* 0x042fe20000410000 */
[C---:B------:R-:W-:Y:S01]  /*2d70*/  FMUL.FTZ R3, R153.reuse, R206 ;  /* 0x000000ce99037220 */ /* 0x040fe20000410000 */
        /* <DEDUP_REMOVED lines=31> */
[----:B------:R-:W-:-:S02]  /*2f70*/  HADD2.F32 R49, -RZ, R7.H1_H1 ;  /* 0x30000007ff317230 */ /* 0x000fc40000004100 */
[----:B------:R-:W-:Y:S01]  /*2f80*/  FFMA.FTZ R53, R3, R28, R104 ;  /* 0x0000001c03357223 */ /* 0x000fe20000010068 */
[--C-:B------:R-:W-:Y:S02]  /*2f90*/  HADD2.F32 R29, -RZ, R4.reuse.H1_H1 ;  /* 0x30000004ff1d7230 */ /* 0x100fe40000004100 */
[----:B------:R-:W-:Y:S01]  /*2fa0*/  FMUL.FTZ R212, R153, R212 ;  /* 0x000000d499d47220 */ /* 0x000fe20000410000 */
[----:B------:R-:W-:Y:S01]  /*2fb0*/  FFMA.FTZ R51, R33, R32, R102 ;  /* 0x0000002021337223 */ /* 0x000fe20000010066 */
[--C-:B------:R-:W-:Y:S02]  /*2fc0*/  HADD2.F32 R28, -RZ, R5.reuse.H0_H0 ;  /* 0x20000005ff1c7230 */ /* 0x100fe40000004100 */
[C---:B------:R-:W-:Y:S01]  /*2fd0*/  FMUL.FTZ R56, R153.reuse, R56 ;  /* 0x0000003899387220 */ /* 0x040fe20000410000 */
[----:B------:R-:W-:Y:S02]  /*2fe0*/  HADD2.F32 R32, -RZ, R5.H1_H1 ;  /* 0x30000005ff207230 */ /* 0x000fe40000004100 */
[----:B------:R-:W-:Y:S01]  /*2ff0*/  FMUL.FTZ R33, R153, R200 ;  /* 0x000000c899217220 */ /* 0x000fe20000410000 */
[----:B------:R-:W-:-:S02]  /*3000*/  HADD2.F32 R3, -RZ, R4.H0_H0 ;  /* 0x20000004ff037230 */ /* 0x000fc40000004100 */
[C---:B------:R-:W-:Y:S01]  /*3010*/  FMUL.FTZ R2, R153.reuse, R2 ;  /* 0x0000000299027220 */ /* 0x040fe20000410000 */
[----:B------:R-:W-:Y:S01]  /*3020*/  FMUL.FTZ R57, R153, R57 ;  /* 0x0000003999397220 */ /* 0x000fe20000410000 */
[----:B------:R-:W-:Y:S01]  /*3030*/  FFMA.FTZ R212, R212, R49, R101 ;  /* 0x00000031d4d47223 */ /* 0x000fe20000010065 */
[----:B------:R-:W-:Y:S01]  /*3040*/  FFMA.FTZ R29, R56, R29, R107 ;  /* 0x0000001d381d7223 */ /* 0x000fe2000001006b */
[----:B------:R-:W-:Y:S01]  /*3050*/  FFMA.FTZ R49, R33, R28, R106 ;  /* 0x0000001c21317223 */ /* 0x000fe2000001006a */
[----:B------:R-:W-:Y:S02]  /*3060*/  HADD2.F32 R56, -RZ, R27.H1_H1 ;  /* 0x3000001bff387230 */ /* 0x000fe40000004100 */
[----:B------:R-:W-:Y:S01]  /*3070*/  FFMA.FTZ R52, R2, R32, R105 ;  /* 0x0000002002347223 */ /* 0x000fe20000010069 */
[----:B------:R-:W-:Y:S01]  /*3080*/  FFMA.FTZ R28, R57, R3, R108 ;  /* 0x00000003391c7223 */ /* 0x000fe2000001006c */
[----:B------:R-:W-:Y:S02]  /*3090*/  HADD2.F32 R155, -RZ, R31.H0_H0 ;  /* 0x2000001fff9b7230 */ /* 0x000fe40000004100 */
[----:B------:R-:W-:Y:S01]  /*30a0*/  FMUL.FTZ R50, R153, R50 ;  /* 0x0000003299327220 */ /* 0x000fe20000410000 */
[----:B------:R-:W-:-:S02]  /*30b0*/  HADD2.F32 R32, -RZ, R24.H0_H0 ;  /* 0x20000018ff207230 */ /* 0x000fc40000004100 */
[C---:B------:R-:W-:Y:S01]  /*30c0*/  FMUL.FTZ R57, R153.reuse, R214 ;  /* 0x000000d699397220 */ /* 0x040fe20000410000 */
[C---:B------:R-:W-:Y:S01]  /*30d0*/  FMUL.FTZ R33, R153.reuse, R170 ;  /* 0x000000aa99217220 */ /* 0x040fe20000410000 */
[----:B------:R-:W-:Y:S01]  /*30e0*/  FFMA.FTZ R200, R50, R56, R93 ;  /* 0x0000003832c87223 */ /* 0x000fe2000001005d */
[----:B------:R-:W-:Y:S01]  /*30f0*/  FMUL.FTZ R198, R153, R198 ;  /* 0x000000c699c67220 */ /* 0x000fe20000410000 */
[----:B------:R-:W-:Y:S01]  /*3100*/  FFMA.FTZ R56, R57, R155, R86 ;  /* 0x0000009b39387223 */ /* 0x000fe20000010056 */
[----:B------:R-:W-:Y:S01]  /*3110*/  FFMA.FTZ R181, R33, R32, R100 ;  /* 0x0000002021b57223 */ /* 0x000fe20000010064 */
[----:B------:R-:W-:Y:S02]  /*3120*/  HADD2.F32 R57, -RZ, R31.H1_H1 ;  /* 0x3000001fff397230 */ /* 0x000fe40000004100 */
[C---:B------:R-:W-:Y:S01]  /*3130*/  FMUL.FTZ R173, R153.reuse, R202 ;  /* 0x000000ca99ad7220 */ /* 0x040fe20000410000 */
[--C-:B------:R-:W-:Y:S02]  /*3140*/  HADD2.F32 R32, -RZ, R35.reuse.H0_H0 ;  /* 0x20000023ff207230 */ /* 0x100fe40000004100 */
[----:B------:R-:W-:Y:S01]  /*3150*/  FMUL.FTZ R204, R153, R204 ;  /* 0x000000cc99cc7220 */ /* 0x000fe20000410000 */
[----:B------:R-:W-:-:S02]  /*3160*/  HADD2.F32 R33, -RZ, R35.H1_H1 ;  /* 0x30000023ff217230 */ /* 0x000fc40000004100 */
[----:B------:R-:W-:Y:S01]  /*3170*/  FFMA.FTZ R57, R198, R57, R85 ;  /* 0x00000039c6397223 */ /* 0x000fe20000010055 */
[----:B------:R-:W-:Y:S02]  /*3180*/  HADD2.F32 R170, -RZ, R43.H0_H0 ;  /* 0x2000002bffaa7230 */ /* 0x000fe40000004100 */
[----:B------:R-:W-:Y:S01]  /*3190*/  FFMA.FTZ R173, R173, R32, R78 ;  /* 0x00000020adad7223 */ /* 0x000fe2000001004e */
[----:B------:R-:W-:Y:S02]  /*31a0*/  HADD2.F32 R32, -RZ, R39.H1_H1 ;  /* 0x30000027ff207230 */ /* 0x000fe40000004100 */
[----:B------:R-:W-:Y:S01]  /*31b0*/  FFMA.FTZ R198, R204, R33, R77 ;  /* 0x00000021ccc67223 */ /* 0x000fe2000001004d */
[C---:B------:R-:W-:Y:S01]  /*31c0*/  FMUL.FTZ R33, R153.reuse, R218 ;  /* 0x000000da99217220 */ /* 0x040fe20000410000 */
[----:B------:R-:W-:Y:S01]  /*31d0*/  FMUL.FTZ R194, R153, R194 ;  /* 0x000000c299c27220 */ /* 0x000fe20000410000 */
[----:B------:R-:W0:Y:S01]  /*31e0*/  @!P1 LDC.64 R2, c[0x0][0x250] ;  /* 0x00009400ff029b82 */ /* 0x000e220000000a00 */
[----:B------:R-:W-:-:S02]  /*31f0*/  HADD2.F32 R54, -RZ, R27.H0_H0 ;  /* 0x2000001bff367230 */ /* 0x000fc40000004100 */
[----:B------:R-:W-:Y:S01]  /*3200*/  FFMA.FTZ R170, R33, R170, R62 ;  /* 0x000000aa21aa7223 */ /* 0x000fe2000001003e */
[----:B------:R-:W-:Y:S01]  /*3210*/  FFMA.FTZ R194, R194, R32, R69 ;  /* 0x00000020c2c27223 */ /* 0x000fe20000010045 */
[C---:B------:R-:W-:Y:S01]  /*3220*/  FMUL.FTZ R55, R153.reuse, R48 ;  /* 0x0000003099377220 */ /* 0x040fe20000410000 */
[----:B------:R-:W-:Y:S02]  /*3230*/  HADD2.F32 R48, -RZ, R39.H0_H0 ;  /* 0x20000027ff307230 */ /* 0x000fe40000004100 */
[C---:B------:R-:W-:Y:S01]  /*3240*/  FMUL.FTZ R163, R153.reuse, R216 ;  /* 0x000000d899a37220 */ /* 0x040fe20000410000 */
[C---:B------:R-:W-:Y:S01]  /*3250*/  FMUL.FTZ R165, R153.reuse, R165 ;  /* 0x000000a599a57220 */ /* 0x040fe20000410000 */
[----:B------:R-:W1:Y:S01]  /*3260*/  @!P1 LDC.64 R32, c[0x0][0x258] ;  /* 0x00009600ff209b82 */ /* 0x000e620000000a00 */
[C---:B------:R-:W-:Y:S01]  /*3270*/  FMUL.FTZ R164, R153.reuse, R164 ;  /* 0x000000a499a47220 */ /* 0x040fe20000410000 */
[C---:B------:R-:W-:Y:S01]  /*3280*/  FMUL.FTZ R169, R153.reuse, R169 ;  /* 0x000000a999a97220 */ /* 0x040fe20000410000 */
[C---:B------:R-:W-:Y:S01]  /*3290*/  FMUL.FTZ R167, R153.reuse, R167 ;  /* 0x000000a799a77220 */ /* 0x040fe20000410000 */
[----:B------:R-:W-:Y:S01]  /*32a0*/  FMUL.FTZ R166, R153, R166 ;  /* 0x000000a699a67220 */ /* 0x000fe20000410000 */
[----:B------:R-:W-:Y:S01]  /*32b0*/  FFMA.FTZ R55, R55, R54, R94 ;  /* 0x0000003637377223 */ /* 0x000fe2000001005e */
        /* <DEDUP_REMOVED lines=8> */
[----:B------:R-:W-:Y:S01]  /*3340*/  F2FP.F16.F32.PACK_AB R50, R208, R53 ;  /* 0x00000035d032723e */ /* 0x000fe200000000ff */
[----:B------:R-:W-:Y:S01]  /*3350*/  FFMA.FTZ R53, R23, R167, R98 ;  /* 0x000000a717357223 */ /* 0x000fe20000010062 */
[----:B0-----:R-:W-:Y:S01]  /*3360*/  @!P1 IMAD.WIDE R2, R125, 0x4, R2 ;  /* 0x000000047d029825 */ /* 0x001fe200078e0202 */
[----:B------:R-:W-:-:S03]  /*3370*/  F2FP.F16.F32.PACK_AB R49, R52, R49 ;  /* 0x000000313431723e */ /* 0x000fc600000000ff */
[----:B------:R-:W-:Y:S01]  /*3380*/  FFMA.FTZ R166, R132, R166, R97 ;  /* 0x000000a684a67223 */ /* 0x000fe20000010061 */
[----:B------:R-:W-:Y:S01]  /*3390*/  F2FP.F16.F32.PACK_AB R48, R29, R28 ;  /* 0x0000001c1d30723e */ /* 0x000fe200000000ff */
[----:B------:R-:W-:Y:S01]  /*33a0*/  FFMA.FTZ R52, R148, R169, R99 ;  /* 0x000000a994347223 */ /* 0x000fe20000010063 */
[----:B------:R0:W-:Y:S01]  /*33b0*/  @!P1 STG.E desc[UR4][R2.64], R197 ;  /* 0x000000c502009986 */ /* 0x0001e2000c101904 */
[----:B------:R-:W-:Y:S01]  /*33c0*/  IADD3 R28, P4, R58, UR14, RZ ;  /* 0x0000000e3a1c7c10 */ /* 0x000fe2000ff9e0ff */
[----:B------:R-:W-:Y:S01]  /*33d0*/  FFMA.FTZ R180, R131, R180, R92 ;  /* 0x000000b483b47223 */ /* 0x000fe2000001005c */
[----:B-1----:R-:W-:-:S04]  /*33e0*/  @!P1 IMAD.WIDE R32, R125, 0x4, R32 ;  /* 0x000000047d209825 */ /* 0x002fc800078e0220 */
[----:B------:R-:W-:Y:S01]  /*33f0*/  FFMA.FTZ R177, R133, R177, R90 ;  /* 0x000000b185b17223 */ /* 0x000fe2000001005a */
[----:B------:R-:W-:Y:S01]  /*3400*/  FFMA.FTZ R58, R135, R175, R88 ;  /* 0x000000af873a7223 */ /* 0x000fe20000010058 */
[----:B------:R-:W-:Y:S01]  /*3410*/  FFMA.FTZ R176, R136, R176, R89 ;  /* 0x000000b088b07223 */ /* 0x000fe20000010059 */
[----:B------:R-:W-:Y:S01]  /*3420*/  FFMA.FTZ R179, R134, R179, R91 ;  /* 0x000000b386b37223 */ /* 0x000fe2000001005b */
[----:B------:R-:W-:Y:S01]  /*3430*/  @!P1 STG.E desc[UR4][R32.64], R153 ;  /* 0x0000009920009986 */ /* 0x000fe2000c101904 */
[----:B------:R-:W-:Y:S01]  /*3440*/  F2FP.F16.F32.PACK_AB R51, R212, R51 ;  /* 0x00000033d433723e */ /* 0x000fe200000000ff */
[C---:B------:R-:W-:Y:S01]  /*3450*/  FMUL.FTZ R165, R153.reuse, R59 ;  /* 0x0000003b99a57220 */ /* 0x040fe20000410000 */
[----:B------:R-:W-:Y:S01]  /*3460*/  F2FP.F16.F32.PACK_AB R55, R200, R55 ;  /* 0x00000037c837723e */ /* 0x000fe200000000ff */
[----:B0-----:R-:W-:Y:S01]  /*3470*/  FFMA.FTZ R3, R26, R164, R95 ;  /* 0x000000a41a037223 */ /* 0x001fe2000001005f */
[----:B------:R-:W-:Y:S01]  /*3480*/  IADD3 R2, P3, R36, UR14, RZ ;  /* 0x0000000e24027c10 */ /* 0x000fe2000ff7e0ff */
[----:B------:R-:W-:Y:S01]  /*3490*/  FMUL.FTZ R172, R153, R172 ;  /* 0x000000ac99ac7220 */ /* 0x000fe20000410000 */
[----:B------:R-:W-:Y:S01]  /*34a0*/  IADD3 R36, P1, R159, UR14, RZ ;  /* 0x0000000e9f247c10 */ /* 0x000fe2000ff3e0ff */
[----:B------:R-:W-:Y:S01]  /*34b0*/  FFMA.FTZ R159, R30, R174, R87 ;  /* 0x000000ae1e9f7223 */ /* 0x000fe20000010057 */
[----:B------:R-:W-:Y:S01]  /*34c0*/  F2FP.F16.F32.PACK_AB R54, R3, R54 ;  /* 0x000000360336723e */ /* 0x000fe200000000ff */
[C---:B------:R-:W-:Y:S01]  /*34d0*/  FMUL.FTZ R182, R153.reuse, R182 ;  /* 0x000000b699b67220 */ /* 0x040fe20000410000 */
[----:B------:R-:W-:Y:S01]  /*34e0*/  IADD3.X R3, R168, UR15, RZ, P3, !PT ;  /* 0x0000000fa8037c10 */ /* 0x000fe20009ffe4ff */
[C---:B------:R-:W-:Y:S01]  /*34f0*/  FMUL.FTZ R187, R153.reuse, R187 ;  /* 0x000000bb99bb7220 */ /* 0x040fe20000410000 */
[----:B------:R-:W-:Y:S01]  /*3500*/  F2FP.F16.F32.PACK_AB R53, R166, R53 ;  /* 0x00000035a635723e */ /* 0x000fe200000000ff */
[----:B------:R-:W-:Y:S01]  /*3510*/  FMUL.FTZ R188, R153, R188 ;  /* 0x000000bc99bc7220 */ /* 0x000fe20000410000 */
[----:B------:R-:W-:Y:S01]  /*3520*/  F2FP.F16.F32.PACK_AB R52, R52, R181 ;  /* 0x000000b53434723e */ /* 0x000fe200000000ff */
[----:B------:R0:W-:Y:S01]  /*3530*/  STG.E.128 desc[UR4][R2.64], R48 ;  /* 0x0000003002007986 */ /* 0x0001e2000c101d04 */
[----:B------:R-:W-:Y:S01]  /*3540*/  IADD3.X R29, R37, UR15, RZ, P4, !PT ;  /* 0x0000000f251d7c10 */ /* 0x000fe2000a7fe4ff */
[----:B------:R-:W-:Y:S01]  /*3550*/  FMUL.FTZ R190, R153, R190 ;  /* 0x000000be99be7220 */ /* 0x000fe20000410000 */
[----:B------:R-:W-:Y:S01]  /*3560*/  F2FP.F16.F32.PACK_AB R59, R57, R56 ;  /* 0x00000038393b723e */ /* 0x000fe200000000ff */
[----:B------:R-:W-:Y:S01]  /*3570*/  FMUL.FTZ R152, R153, R152 ;  /* 0x0000009899987220 */ /* 0x000fe20000410000 */
[----:B------:R-:W-:Y:S01]  /*3580*/  IADD3.X R37, R158, UR15, RZ, P1, !PT ;  /* 0x0000000f9e257c10 */ /* 0x000fe20008ffe4ff */
[----:B------:R1:W-:Y:S01]  /*3590*/  STG.E.128 desc[UR4][R28.64], R52 ;  /* 0x000000341c007986 */ /* 0x0003e2000c101d04 */
[----:B------:R-:W-:Y:S01]  /*35a0*/  F2FP.F16.F32.PACK_AB R58, R159, R58 ;  /* 0x0000003a9f3a723e */ /* 0x000fe200000000ff */
[C---:B------:R-:W-:Y:S01]  /*35b0*/  FMUL.FTZ R186, R153.reuse, R186 ;  /* 0x000000ba99ba7220 */ /* 0x040fe20000410000 */
[----:B------:R-:W-:Y:S01]  /*35c0*/  F2FP.F16.F32.PACK_AB R57, R176, R177 ;  /* 0x000000b1b039723e */ /* 0x000fe200000000ff */
[----:B------:R-:W-:Y:S01]  /*35d0*/  FMUL.FTZ R185, R153, R185 ;  /* 0x000000b999b97220 */ /* 0x000fe20000410000 */
[----:B------:R-:W-:Y:S01]  /*35e0*/  F2FP.F16.F32.PACK_AB R56, R179, R180 ;  /* 0x000000b4b338723e */ /* 0x000fe200000000ff */
[C---:B------:R-:W-:Y:S01]  /*35f0*/  FMUL.FTZ R184, R153.reuse, R184 ;  /* 0x000000b899b87220 */ /* 0x040fe20000410000 */
[----:B------:R-:W-:Y:S01]  /*3600*/  FMUL.FTZ R183, R153, R183 ;  /* 0x000000b799b77220 */ /* 0x000fe20000410000 */
[----:B------:R-:W-:-:S02]  /*3610*/  HADD2.F32 R155, -RZ, R43.H1_H1 ;  /* 0x3000002bff9b7230 */ /* 0x000fc40000004100 */
[C---:B------:R-:W-:Y:S01]  /*3620*/  FMUL.FTZ R164, R153.reuse, R0 ;  /* 0x0000000099a47220 */ /* 0x040fe20000410000 */
[----:B------:R2:W-:Y:S01]  /*3630*/  STG.E.128 desc[UR4][R36.64], R56 ;  /* 0x0000003824007986 */ /* 0x0005e2000c101d04 */
[----:B------:R-:W-:Y:S01]  /*3640*/  FMUL.FTZ R189, R153, R189 ;  /* 0x000000bd99bd7220 */ /* 0x000fe20000410000 */
[----:B0-----:R-:W-:Y:S01]  /*3650*/  FFMA.FTZ R48, R137, R187, R84 ;  /* 0x000000bb89307223 */ /* 0x001fe20000010054 */
[----:B------:R-:W-:Y:S01]  /*3660*/  FFMA.FTZ R3, R138, R188, R83 ;  /* 0x000000bc8a037223 */ /* 0x000fe20000010053 */
[C---:B------:R-:W-:Y:S01]  /*3670*/  FMUL.FTZ R192, R153.reuse, R192 ;  /* 0x000000c099c07220 */ /* 0x040fe20000410000 */
[C---:B------:R-:W-:Y:S01]  /*3680*/  FMUL.FTZ R154, R153.reuse, R154 ;  /* 0x0000009a999a7220 */ /* 0x040fe20000410000 */
[C---:B------:R-:W-:Y:S01]  /*3690*/  FMUL.FTZ R156, R153.reuse, R156 ;  /* 0x0000009c999c7220 */ /* 0x040fe20000410000 */
[C---:B------:R-:W-:Y:S01]  /*36a0*/  FMUL.FTZ R220, R153.reuse, R220 ;  /* 0x000000dc99dc7220 */ /* 0x040fe20000410000 */
[----:B-1----:R-:W-:Y:S01]  /*36b0*/  FFMA.FTZ R29, R42, R182, R63 ;  /* 0x000000b62a1d7223 */ /* 0x002fe2000001003f */
[C---:B------:R-:W-:Y:S01]  /*36c0*/  FMUL.FTZ R162, R153.reuse, R162 ;  /* 0x000000a299a27220 */ /* 0x040fe20000410000 */
[----:B------:R-:W-:Y:S01]  /*36d0*/  FMUL.FTZ R196, R153, R196 ;  /* 0x000000c499c47220 */ /* 0x000fe20000410000 */
[----:B------:R-:W-:Y:S01]  /*36e0*/  F2FP.F16.F32.PACK_AB R48, R3, R48 ;  /* 0x000000300330723e */ /* 0x000fe200000000ff */
[----:B------:R-:W-:Y:S01]  /*36f0*/  FFMA.FTZ R54, R147, R190, R72 ;  /* 0x000000be93367223 */ /* 0x000fe20000010048 */
[----:B------:R-:W-:Y:S01]  /*3700*/  FFMA.FTZ R3, R38, R152, R71 ;  /* 0x0000009826037223 */ /* 0x000fe20000010047 */
[----:B------:R-:W-:Y:S01]  /*3710*/  FFMA.FTZ R49, R139, R186, R82 ;  /* 0x000000ba8b317223 */ /* 0x000fe20000010052 */
[----:B------:R-:W-:Y:S01]  /*3720*/  FFMA.FTZ R50, R141, R184, R80 ;  /* 0x000000b88d327223 */ /* 0x000fe20000010050 */
[----:B------:R-:W-:Y:S01]  /*3730*/  FFMA.FTZ R183, R34, R183, R79 ;  /* 0x000000b722b77223 */ /* 0x000fe2000001004f */
[----:B------:R-:W-:Y:S01]  /*3740*/  FFMA.FTZ R0, R140, R185, R81 ;  /* 0x000000b98c007223 */ /* 0x000fe20000010051 */
[----:B--2---:R-:W-:Y:S01]  /*3750*/  FFMA.FTZ R58, R41, R172, R64 ;  /* 0x000000ac293a7223 */ /* 0x004fe20000010040 */
[----:B------:R-:W-:Y:S01]  /*3760*/  FFMA.FTZ R52, R143, R164, R76 ;  /* 0x000000a48f347223 */ /* 0x000fe2000001004c */
[----:B------:R-:W-:Y:S01]  /*3770*/  FFMA.FTZ R53, R145, R189, R74 ;  /* 0x000000bd91357223 */ /* 0x000fe2000001004a */
[----:B------:R-:W-:Y:S01]  /*3780*/  FFMA.FTZ R192, R144, R192, R73 ;  /* 0x000000c090c07223 */ /* 0x000fe20000010049 */
[----:B------:R-:W-:Y:S01]  /*3790*/  FFMA.FTZ R165, R142, R165, R75 ;  /* 0x000000a58ea57223 */ /* 0x000fe2000001004b */
[----:B------:R-:W-:Y:S01]  /*37a0*/  F2FP.F16.F32.PACK_AB R58, R29, R58 ;  /* 0x0000003a1d3a723e */ /* 0x000fe200000000ff */
[----:B------:R-:W-:Y:S01]  /*37b0*/  FFMA.FTZ R56, R149, R154, R68 ;  /* 0x0000009a95387223 */ /* 0x000fe20000010044 */
[----:B------:R-:W0:Y:S01]  /*37c0*/  LDC.64 R28, c[0x0][0x210] ;  /* 0x00008400ff1c7b82 */ /* 0x000e220000000a00 */
[----:B------:R-:W-:Y:S01]  /*37d0*/  IADD3 R2, P1, R157, UR14, RZ ;  /* 0x0000000e9d027c10 */ /* 0x000fe2000ff3e0ff */
[----:B------:R-:W-:Y:S01]  /*37e0*/  FFMA.FTZ R37, R40, R156, R67 ;  /* 0x0000009c28257223 */ /* 0x000fe20000010043 */
[----:B------:R-:W-:Y:S01]  /*37f0*/  FFMA.FTZ R155, R220, R155, R61 ;  /* 0x0000009bdc9b7223 */ /* 0x000fe2000001003d */
[----:B------:R-:W-:Y:S01]  /*3800*/  IADD3 R32, P3, R171, UR14, RZ ;  /* 0x0000000eab207c10 */ /* 0x000fe2000ff7e0ff */
[----:B------:R-:W-:Y:S01]  /*3810*/  FFMA.FTZ R57, R151, R162, R66 ;  /* 0x000000a297397223 */ /* 0x000fe20000010042 */
[----:B------:R-:W-:Y:S01]  /*3820*/  FFMA.FTZ R196, R146, R196, R65 ;  /* 0x000000c492c47223 */ /* 0x000fe20000010041 */
[----:B------:R-:W-:-:S02]  /*3830*/  IADD3 R36, P4, R178, UR14, RZ ;  /* 0x0000000eb2247c10 */ /* 0x000fc4000ff9e0ff */
[----:B------:R-:W-:Y:S02]  /*3840*/  F2FP.F16.F32.PACK_AB R54, R3, R54 ;  /* 0x000000360336723e */ /* 0x000fe400000000ff */
[----:B------:R-:W-:Y:S02]  /*3850*/  F2FP.F16.F32.PACK_AB R51, R198, R173 ;  /* 0x000000adc633723e */ /* 0x000fe400000000ff */
[----:B------:R-:W-:Y:S02]  /*3860*/  F2FP.F16.F32.PACK_AB R50, R183, R50 ;  /* 0x00000032b732723e */ /* 0x000fe400000000ff */
[----:B------:R-:W-:Y:S02]  /*3870*/  F2FP.F16.F32.PACK_AB R49, R0, R49 ;  /* 0x000000310031723e */ /* 0x000fe400000000ff */
[----:B------:R-:W-:Y:S02]  /*3880*/  IADD3.X R3, R150, UR15, RZ, P1, !PT ;  /* 0x0000000f96037c10 */ /* 0x000fe40008ffe4ff */
[----:B------:R-:W-:-:S02]  /*3890*/  F2FP.F16.F32.PACK_AB R55, R194, R163 ;  /* 0x000000a3c237723e */ /* 0x000fc400000000ff */
[----:B------:R-:W-:Y:S01]  /*38a0*/  F2FP.F16.F32.PACK_AB R53, R192, R53 ;  /* 0x00000035c035723e */ /* 0x000fe200000000ff */
[----:B------:R1:W-:Y:S01]  /*38b0*/  STG.E.128 desc[UR4][R2.64], R48 ;  /* 0x0000003002007986 */ /* 0x0003e2000c101d04 */
[----:B------:R-:W-:Y:S02]  /*38c0*/  F2FP.F16.F32.PACK_AB R52, R165, R52 ;  /* 0x00000034a534723e */ /* 0x000fe400000000ff */
[----:B------:R-:W-:Y:S02]  /*38d0*/  IADD3.X R33, R160, UR15, RZ, P3, !PT ;  /* 0x0000000fa0217c10 */ /* 0x000fe40009ffe4ff */
[----:B------:R-:W-:Y:S02]  /*38e0*/  F2FP.F16.F32.PACK_AB R56, R37, R56 ;  /* 0x000000382538723e */ /* 0x000fe400000000ff */
[----:B------:R-:W-:Y:S01]  /*38f0*/  F2FP.F16.F32.PACK_AB R59, R155, R170 ;  /* 0x000000aa9b3b723e */ /* 0x000fe200000000ff */
[----:B------:R1:W-:Y:S01]  /*3900*/  STG.E.128 desc[UR4][R32.64], R52 ;  /* 0x0000003420007986 */ /* 0x0003e2000c101d04 */
[----:B------:R-:W-:-:S02]  /*3910*/  F2FP.F16.F32.PACK_AB R57, R196, R57 ;  /* 0x00000039c439723e */ /* 0x000fc400000000ff */
[----:B------:R-:W-:Y:S02]  /*3920*/  IADD3.X R37, R161, UR15, RZ, P4, !PT ;  /* 0x0000000fa1257c10 */ /* 0x000fe4000a7fe4ff */
[----:B0-----:R-:W-:-:S03]  /*3930*/  LEA R125, R28, R125, 0x2 ;  /* 0x0000007d1c7d7211 */ /* 0x001fc600078e10ff */
[----:B------:R1:W-:Y:S01]  /*3940*/  STG.E.128 desc[UR4][R36.64], R56 ;  /* 0x0000003824007986 */ /* 0x0003e2000c101d04 */
[----:B------:R-:W-:-:S13]  /*3950*/  ISETP.GE.AND P1, PT, R125, R29, PT ;  /* 0x0000001d7d00720c */ /* 0x000fda0003f26270 */
[----:B------:R-:W-:Y:S05]  /*3960*/  @!P1 BRA `(.L_x_5473) ;  /* 0xffffffd000349947 */ /* 0x000fea000383ffff */
[----:B------:R-:W-:Y:S05]  /*3970*/  EXIT ;  /* 0x000000000000794d */ /* 0x000fea0003800000 */
.L_x_5472:
[----:B------:R-:W-:Y:S01]  /*3980*/  BSSY B0, `(.L_x_5474) ;  /* 0x0000008000007945 */ /* 0x000fe20003800000 */
[----:B------:R-:W-:Y:S02]  /*3990*/  MOV R199, R197 ;  /* 0x000000c500c77202 */ /* 0x000fe40000000f00 */
[----:B------:R-:W-:Y:S02]  /*39a0*/  MOV R200, 0x1 ;  /* 0x0000000100c87802 */ /* 0x000fe40000000f00 */
[----:B------:R-:W-:Y:S02]  /*39b0*/  MOV R201, 0x1f ;  /* 0x0000001f00c97802 */ /* 0x000fe40000000f00 */
[----:B------:R-:W-:-:S07]  /*39c0*/  MOV R198, 0xffffffff ;  /* 0xffffffff00c67802 */ /* 0x000fce0000000f00 */
[----:B0-----:R-:W-:Y:S05]  /*39d0*/  WARPSYNC.COLLECTIVE R198, `(.L_x_5475) ;  /* 0x00000000c6087348 */ /* 0x001fea0003c00000 */
[----:B0-----:R0:W1:Y:S02]  /*39e0*/  SHFL.BFLY P3, R51, R199, R200, R201 ;  /* 0x0c0000c8c7337389 */ /* 0x00106400000600c9 */
[----:B01----:R-:W-:Y:S01]  /*39f0*/  ENDCOLLECTIVE ;  /* 0x000000000000791b */ /* 0x003fe20003800000 */
.L_x_5475:
[----:B------:R-:W-:Y:S05]  /*3a00*/  BSYNC B0 ;  /* 0x0000000000007941 */ /* 0x000fea0003800000 */
.L_x_5474:
        /* <DEDUP_REMOVED lines=10> */
.L_x_5476:
[----:B------:R-:W-:Y:S01]  /*3ab0*/  HFMA2.MMA R200, -RZ, RZ, 0, 2.384185791015625e-07 ;  /* 0x00000004ffc87435 */ /* 0x000fe200000001ff */
[----:B------:R-:W-:-:S05]  /*3ac0*/  MOV R0, R51 ;  /* 0x0000003300007202 */ /* 0x000fca0000000f00 */
[----:B------:R-:W-:-:S05]  /*3ad0*/  FADD.FTZ R48, R3, R0 ;  /* 0x0000000003307221 */ /* 0x000fca0000010000 */
[----:B------:R-:W-:-:S07]  /*3ae0*/  MOV R199, R48 ;  /* 0x0000003000c77202 */ /* 0x000fce0000000f00 */
[----:B------:R-:W-:Y:S05]  /*3af0*/  WARPSYNC.COLLECTIVE R198, `(.L_x_5477) ;  /* 0x00000000c6087348 */ /* 0x000fea0003c00000 */
[----:B------:R0:W1:Y:S02]  /*3b00*/  SHFL.BFLY P3, R51, R199, R200, R201 ;  /* 0x0c0000c8c7337389 */ /* 0x00006400000600c9 */
[----:B01----:R-:W-:Y:S01]  /*3b10*/  ENDCOLLECTIVE ;  /* 0x000000000000791b */ /* 0x003fe20003800000 */
.L_x_5477:
[----:B------:R-:W-:Y:S01]  /*3b20*/  HFMA2.MMA R200, -RZ, RZ, 0, 4.76837158203125e-07 ;  /* 0x00000008ffc87435 */ /* 0x000fe200000001ff */
[----:B------:R-:W-:-:S05]  /*3b30*/  MOV R49, R51 ;  /* 0x0000003300317202 */ /* 0x000fca0000000f00 */
[----:B------:R-:W-:-:S05]  /*3b40*/  FADD.FTZ R49, R48, R49 ;  /* 0x0000003130317221 */ /* 0x000fca0000010000 */
[----:B------:R-:W-:-:S07]  /*3b50*/  MOV R199, R49 ;  /* 0x0000003100c77202 */ /* 0x000fce0000000f00 */
[----:B------:R-:W-:Y:S05]  /*3b60*/  WARPSYNC.COLLECTIVE R198, `(.L_x_5478) ;  /* 0x00000000c6087348 */ /* 0x000fea0003c00000 */
[----:B------:R0:W1:Y:S02]  /*3b70*/  SHFL.BFLY P3, R51, R199, R200, R201 ;  /* 0x0c0000c8c7337389 */ /* 0x00006400000600c9 */
[----:B01----:R-:W-:Y:S01]  /*3b80*/  ENDCOLLECTIVE ;  /* 0x000000000000791b */ /* 0x003fe20003800000 */
.L_x_5478:
[----:B------:R-:W-:Y:S01]  /*3b90*/  HFMA2.MMA R200, -RZ, RZ, 0, 9.5367431640625e-07 ;  /* 0x00000010ffc87435 */ /* 0x000fe200000001ff */
[----:B------:R-:W-:-:S05]  /*3ba0*/  MOV R0, R51 ;  /* 0x0000003300007202 */ /* 0x000fca0000000f00 */
[----:B------:R-:W-:-:S05]  /*3bb0*/  FADD.FTZ R50, R49, R0 ;  /* 0x0000000031327221 */ /* 0x000fca0000010000 */
[----:B------:R-:W-:-:S07]  /*3bc0*/  MOV R199, R50 ;  /* 0x0000003200c77202 */ /* 0x000fce0000000f00 */
[----:B------:R-:W-:Y:S05]  /*3bd0*/  WARPSYNC.COLLECTIVE R198, `(.L_x_5479) ;  /* 0x00000000c6087348 */ /* 0x000fea0003c00000 */
[----:B------:R0:W1:Y:S02]  /*3be0*/  SHFL.BFLY P3, R51, R199, R200, R201 ;  /* 0x0c0000c8c7337389 */ /* 0x00006400000600c9 */
[----:B01----:R-:W-:Y:S01]  /*3bf0*/  ENDCOLLECTIVE ;  /* 0x000000000000791b */ /* 0x003fe20003800000 */
.L_x_5479:
        /* <DEDUP_REMOVED lines=103> */
.L_x_5480:
[----:B------:R-:W-:Y:S01]  /*4270*/  HFMA2.MMA R200, -RZ, RZ, 0, 1.1920928955078125e-07 ;  /* 0x00000002ffc87435 */ /* 0x000fe200000001ff */
[----:B------:R-:W-:-:S05]  /*4280*/  MOV R3, R51 ;  /* 0x0000003300037202 */ /* 0x000fca0000000f00 */
[----:B------:R-:W-:-:S05]  /*4290*/  FADD.FTZ R3, R0, R3 ;  /* 0x0000000300037221 */ /* 0x000fca0000010000 */
[----:B------:R-:W-:-:S07]  /*42a0*/  MOV R199, R3 ;  /* 0x0000000300c77202 */ /* 0x000fce0000000f00 */
[----:B------:R-:W-:Y:S05]  /*42b0*/  WARPSYNC.COLLECTIVE R198, `(.L_x_5481) ;  /* 0x00000000c6087348 */ /* 0x000fea0003c00000 */
[----:B------:R0:W1:Y:S02]  /*42c0*/  SHFL.BFLY P3, R51, R199, R200, R201 ;  /* 0x0c0000c8c7337389 */ /* 0x00006400000600c9 */
[----:B01----:R-:W-:Y:S01]  /*42d0*/  ENDCOLLECTIVE ;  /* 0x000000000000791b */ /* 0x003fe20003800000 */
.L_x_5481:
[----:B------:R-:W-:Y:S01]  /*42e0*/  HFMA2.MMA R200, -RZ, RZ, 0, 2.384185791015625e-07 ;  /* 0x00000004ffc87435 */ /* 0x000fe200000001ff */
[----:B------:R-:W-:-:S05]  /*42f0*/  MOV R48, R51 ;  /* 0x0000003300307202 */ /* 0x000fca0000000f00 */
[----:B------:R-:W-:-:S05]  /*4300*/  FADD.FTZ R48, R3, R48 ;  /* 0x0000003003307221 */ /* 0x000fca0000010000 */
[----:B------:R-:W-:-:S07]  /*4310*/  MOV R199, R48 ;  /* 0x0000003000c77202 */ /* 0x000fce0000000f00 */
[----:B------:R-:W-:Y:S05]  /*4320*/  WARPSYNC.COLLECTIVE R198, `(.L_x_5482) ;  /* 0x00000000c6087348 */ /* 0x000fea0003c00000 */
[----:B------:R0:W1:Y:S02]  /*4330*/  SHFL.BFLY P3, R51, R199, R200, R201 ;  /* 0x0c0000c8c7337389 */ /* 0x00006400000600c9 */
[----:B01----:R-:W-:Y:S01]  /*4340*/  ENDCOLLECTIVE ;  /* 0x000000000000791b */ /* 0x003fe20003800000 */
.L_x_5482:
[----:B------:R-:W-:Y:S01]  /*4350*/  HFMA2.MMA R200, -RZ, RZ, 0, 4.76837158203125e-07 ;  /* 0x00000008ffc87435 */ /* 0x000fe200000001ff */
[----:B------:R-:W-:-:S05]  /*4360*/  MOV R49, R51 ;  /* 0x0000003300317202 */ /* 0x000fca0000000f00 */
[----:B------:R-:W-:-:S05]  /*4370*/  FADD.FTZ R49, R48, R49 ;  /* 0x0000003130317221 */ /* 0x000fca0000010000 */
[----:B------:R-:W-:-:S07]  /*4380*/  MOV R199, R49 ;  /* 0x0000003100c77202 */ /* 0x000fce0000000f00 */
[----:B------:R-:W-:Y:S05]  /*4390*/  WARPSYNC.COLLECTIVE R198, `(.L_x_5483) ;  /* 0x00000000c6087348 */ /* 0x000fea0003c00000 */
[----:B------:R0:W1:Y:S02]  /*43a0*/  SHFL.BFLY P3, R51, R199, R200, R201 ;  /* 0x0c0000c8c7337389 */ /* 0x00006400000600c9 */
[----:B01----:R-:W-:Y:S01]  /*43b0*/  ENDCOLLECTIVE ;  /* 0x000000000000791b */ /* 0x003fe20003800000 */
.L_x_5483:
[----:B------:R-:W-:Y:S01]  /*43c0*/  HFMA2.MMA R200, -RZ, RZ, 0, 9.5367431640625e-07 ;  /* 0x00000010ffc87435 */ /* 0x000fe200000001ff */
[----:B------:R-:W-:-:S05]  /*43d0*/  MOV R50, R51 ;  /* 0x0000003300327202 */ /* 0x000fca0000000f00 */
[----:B------:R-:W-:-:S05]  /*43e0*/  FADD.FTZ R50, R49, R50 ;  /* 0x0000003231327221 */ /* 0x000fca0000010000 */
[----:B------:R-:W-:-:S07]  /*43f0*/  MOV R199, R50 ;  /* 0x0000003200c77202 */ /* 0x000fce0000000f00 */
[----:B------:R-:W-:Y:S05]  /*4400*/  WARPSYNC.COLLECTIVE R198, `(.L_x_5484) ;  /* 0x00000000c6087348 */ /* 0x000fea0003c00000 */
[----:B------:R0:W1:Y:S02]  /*4410*/  SHFL.BFLY P3, R51, R199, R200, R201 ;  /* 0x0c0000c8c7337389 */ /* 0x00006400000600c9 */
[----:B01----:R-:W-:Y:S01]  /*4420*/  ENDCOLLECTIVE ;  /* 0x000000000000791b */ /* 0x003fe20003800000 */
.L_x_5484:
[----:B------:R-:W-:Y:S05]  /*4430*/  BRA `(.L_x_5485) ;  /* 0xffffffe400d47947 */ /* 0x000fea000383ffff */
.L_x_5486:
        /* <DEDUP_REMOVED lines=12> */
.L_x_44356:


//--------------------- .text._ZN10layer_norm13ln_fwd_kernelINS_13Kernel_traitsI6__halfS2_S2_S2_fjLj1536ELj1ELj4ELj1ELj16ENS_18Kernel_traits_baseILj1536ES2_S2_S2_S2_fjLj128EEEEELb0ELb1ELb1ELb0EEEvNS_9FwdParamsE --------------------------
	.section	.text._ZN10layer_norm13ln_fwd_kernelINS_13Kernel_traitsI6__halfS2_S2_S2_fjLj1536ELj1ELj4ELj1ELj16ENS_18Kernel_traits_baseILj1536ES2_S2_S2_S2_fjLj128EEEEELb0ELb1ELb1ELb0EEEvNS_9FwdParamsE,"ax",@progbits
	.align	128
        .global         _ZN10layer_norm13ln_fwd_kernelINS_13Kernel_traitsI6__halfS2_S2_S2_fjLj1536ELj1ELj4ELj1ELj16ENS_18Kernel_traits_baseILj1536ES2_S2_S2_S2_fjLj128EEEEELb0ELb1ELb1ELb0EEEvNS_9FwdParamsE
        .type           _ZN10layer_norm13ln_fwd_kernelINS_13Kernel_traitsI6__halfS2_S2_S2_fjLj1536ELj1ELj4ELj1ELj16ENS_18Kernel_traits_baseILj1536ES2_S2_S2_S2_fjLj128EEEEELb0ELb1ELb1ELb0EEEvNS_9FwdParamsE,@function
        .size           _ZN10layer_norm13ln_fwd_kernelINS_13Kernel_traitsI6__halfS2_S2_S2_fjLj1536ELj1ELj4ELj1ELj16ENS_18Kernel_traits_baseILj1536ES2_S2_S2_S2_fjLj128EEEEELb0ELb1ELb1ELb0EEEvNS_9FwdParamsE,(.L_x_44357 - _ZN10layer_norm13ln_fwd_kernelINS_13Kernel_traitsI6__halfS2_S2_S2_fjLj1536ELj1ELj4ELj1ELj16ENS_18Kernel_traits_baseILj1536ES2_S2_S2_S2_fjLj128EEEEELb0ELb1ELb1ELb0EEEvNS_9FwdParamsE)
        .other          _ZN10layer_norm13ln_fwd_kernelINS_13Kernel_traitsI6__halfS2_S2_S2_fjLj1536ELj1ELj4ELj1ELj16ENS_18Kernel_traits_baseILj1536ES2_S2_S2_S2_fjLj128EEEEELb0ELb1ELb1ELb0EEEvNS_9FwdParamsE,@"STO_CUDA_ENTRY STV_DEFAULT"
_ZN10layer_norm13ln_fwd_kernelINS_13Kernel_traitsI6__halfS2_S2_S2_fjLj1536ELj1ELj4ELj1ELj16ENS_18Kernel_traits_baseILj1536ES2_S2_S2_S2_fjLj128EEEEELb0ELb1ELb1ELb0EEEvNS_9FwdParamsE:
.text._ZN10layer_norm13ln_fwd_kernelINS_13Kernel_traitsI6__halfS2_S2_S2_fjLj1536ELj1ELj4ELj1ELj16ENS_18Kernel_traits_baseILj1536ES2_S2_S2_S2_fjLj128EEEEELb0ELb1ELb1ELb0EEEvNS_9FwdParamsE:
        /* <DEDUP_REMOVED lines=42> */
.L_x_5488:
[----:B------:R-:W-:Y:S05]  /*02a0*/  BSYNC B0 ;  /* 0x0000000000007941 */ /* 0x000fea0003800000 */
.L_x_5487:
        /* <DEDUP_REMOVED lines=18> */
.L_x_5490:
[----:B------:R-:W-:Y:S05]  /*03d0*/  BSYNC B0 ;  /* 0x0000000000007941 */ /* 0x000fea0003800000 */
.L_x_5489:
        /* <DEDUP_REMOVED lines=18> */
.L_x_5492:
[----:B------:R-:W-:Y:S05]  /*0500*/  BSYNC B0 ;  /* 0x0000000000007941 */ /* 0x000fea0003800000 */
.L_x_5491:
        /* <DEDUP_REMOVED lines=18> */
.L_x_5494:
[----:B------:R-:W-:Y:S05]  /*0630*/  BSYNC B0 ;  /* 0x0000000000007941 */ /* 0x000fea0003800000 */
.L_x_5493:
        /* <DEDUP_REMOVED lines=18> */
.L_x_5496:
[----:B------:R-:W-:Y:S05]  /*0760*/  BSYNC B0 ;  /* 0x0000000000007941 */ /* 0x000fea0003800000 */
.L_x_5495:
        /* <DEDUP_REMOVED lines=22> */
.L_x_5498:
[----:B------:R-:W-:Y:S05]  /*08d0*/  BSYNC B0 ;  /* 0x0000000000007941 */ /* 0x000fea0003800000 */
.L_x_5497:
[----:B------:R-:W-:Y:S02]  /*08e0*/  ULDC UR6, c[0x0][0x214] ;  /* 0x0000850000067ab9 */ /* 0x000fe40000000800 */
[----:B------:R-:W-:-:S13]  /*08f0*/  ISETP.GE.AND P0, PT, R209, UR6, PT ;  /* 0x00000006d1007c0c */ /* 0x000fda000bf06270 */
[----:B------:R-:W-:Y:S05]  /*0900*/  @P0 EXIT ;  /* 0x000000000000094d */ /* 0x000fea0003800000 */
[----:B------:R-:W-:Y:S01]  /*0910*/  ULDC.U8 UR6, c[0x0][0x2a0] ;  /* 0x0000a80000067ab9 */ /* 0x000fe20000000000 */
[--C-:B-----5:R-:W-:Y:S01]  /*0920*/  HADD2.F32 R29, -RZ, R18.reuse.H0_H0 ;  /* 0x20000012ff1d7230 */ /* 0x120fe20000004100 */
[----:B------:R-:W-:Y:S01]  /*0930*/  ISETP.NE.AND P0, PT, RZ, UR6, PT ;  /* 0x00000006ff007c0c */ /* 0x000fe2000bf05270 */
[----:B------:R-:W-:Y:S01]  /*0940*/  HADD2.F32 R28, -RZ, R18.H1_H1 ;  /* 0x30000012ff1c7230 */ /* 0x000fe20000004100 */
[----:B------:R-:W-:Y:S01]  /*0950*/  LOP3.LUT R42, R42, 0xffffffbf, RZ, 0xc0, !PT ;  /* 0xffffffbf2a2a7812 */ /* 0x000fe200078ec0ff */
        /* <DEDUP_REMOVED lines=8> */
[----:B------:R-:W-:Y:S01]  /*09e0*/  HADD2.F32 R38, -RZ, R13.H1_H1 ;  /* 0x3000000dff267230 */ /* 0x000fe20000004100 */
[----:B------:R-:W-:Y:S01]  /*09f0*/  @P0 LOP3.LUT R42, R42, 0x40, RZ, 0xfc, !PT ;  /* 0x000000402a2a0812 */ /* 0x000fe200078efcff */
        /* <DEDUP_REMOVED lines=100> */
[----:B------:R-:W-:Y:S02]  /*1040*/  HADD2.F32 R133, -RZ, R74.H1_H1 ;  /* 0x3000004aff857230 */ /* 0x000fe40000004100 */
[--C-:B------:R-:W-:Y:S02]  /*1050*/  HADD2.F32 R73, -RZ, R75.reuse.H0_H0 ;  /* 0x2000004bff497230 */ /* 0x100fe40000004100 */
[----:B------:R-:W-:Y:S02]  /*1060*/  HADD2.F32 R134, -RZ, R75.H1_H1 ;  /* 0x3000004bff867230 */ /* 0x000fe40000004100 */
[----:B------:R-:W-:Y:S02]  /*1070*/  HADD2.F32 R65, -RZ, R66.H0_H0 ;  /* 0x20000042ff417230 */ /* 0x000fe40000004100 */
[--C-:B------:R-:W-:Y:S02]  /*1080*/  HADD2.F32 R143, -RZ, R67.reuse.H0_H0 ;  /* 0x20000043ff8f7230 */ /* 0x100fe40000004100 */
[----:B------:R-:W-:-:S02]  /*1090*/  HADD2.F32 R145, -RZ, R67.H1_H1 ;  /* 0x30000043ff917230 */ /* 0x000fc40000004100 */
[----:B------:R-:W-:Y:S02]  /*10a0*/  HADD2.F32 R49, -RZ, R49.H1_H1 ;  /* 0x30000031ff317230 */ /* 0x000fe40000004100 */
[----:B------:R-:W-:Y:S02]  /*10b0*/  HADD2.F32 R95, -RZ, R95.H1_H1 ;  /* 0x3000005fff5f7230 */ /* 0x000fe40000004100 */
        /* <DEDUP_REMOVED lines=28> */
.L_x_5668:
        /* <DEDUP_REMOVED lines=37> */
.L_x_5502:
[----:B-----5:R-:W-:Y:S02]  /*14d0*/  HADD2.F32 R60, -RZ, R52.H0_H0 ;  /* 0x20000034ff3c7230 */ /* 0x020fe40000004100 */
[----:B------:R-:W-:-:S03]  /*14e0*/  @P1 HADD2.F32 R62, -RZ, R56.H0_H0 ;  /* 0x20000038ff3e1230 */ /* 0x000fc60000004100 */
[----:B------:R-:W-:-:S04]  /*14f0*/  FMUL.FTZ R60, R60, UR8 ;  /* 0x000000083c3c7c20 */ /* 0x000fc80008410000 */
[----:B------:R-:W-:-:S04]  /*1500*/  FMUL.FTZ R201, R41, R60 ;  /* 0x0000003c29c97220 */ /* 0x000fc80000410000 */
[----:B------:R-:W-:-:S07]  /*1510*/  @P1 FADD.FTZ R201, R62, R201 ;  /* 0x000000c93ec91221 */ /* 0x000fce0000010000 */
.L_x_5503:
[----:B------:R-:W-:Y:S05]  /*1520*/  BSYNC B1 ;  /* 0x0000000000017941 */ /* 0x000fea0003800000 */
.L_x_5501:
[----:B------:R-:W-:Y:S04]  /*1530*/  BSSY B1, `(.L_x_5504) ;  /* 0x000000b000017945 */ /* 0x000fe80003800000 */
[----:B------:R-:W-:Y:S05]  /*1540*/  @P2 BRA `(.L_x_5505) ;  /* 0x0000000000102947 */ /* 0x000fea0003800000 */
[----:B------:R-:W-:Y:S01]  /*1550*/  HFMA2.MMA R200, -RZ, RZ, 0, 0 ;  /* 0x00000000ffc87435 */ /* 0x000fe200000001ff */
[----:B------:R-:W-:Y:S10]  /*1560*/  @!P1 BRA `(.L_x_5506) ;  /* 0x00000000001c9947 */ /* 0x000ff40003800000 */
[----:B-----5:R-:W-:Y:S01]  /*1570*/  HADD2.F32 R200, -RZ, R56.H1_H1 ;  /* 0x30000038ffc87230 */ /* 0x020fe20000004100 */
[----:B------:R-:W-:Y:S06]  /*1580*/  BRA `(.L_x_5506) ;  /* 0x0000000000147947 */ /* 0x000fec0003800000 */
.L_x_5505:
[----:B-----5:R-:W-:Y:S02]  /*1590*/  HADD2.F32 R60, -RZ, R52.H1_H1 ;  /* 0x30000034ff3c7230 */ /* 0x020fe40000004100 */
[----:B------:R-:W-:-:S03]  /*15a0*/  @P1 HADD2.F32 R63, -RZ, R56.H1_H1 ;  /* 0x30000038ff3f1230 */ /* 0x000fc60000004100 */
[----:B------:R-:W-:-:S04]  /*15b0*/  FMUL.FTZ R61, R60, UR8 ;  /* 0x000000083c3d7c20 */ /* 0x000fc80008410000 */
[----:B------:R-:W-:-:S04]  /*15c0*/  FMUL.FTZ R200, R40, R61 ;  /* 0x0000003d28c87220 */ /* 0x000fc80000410000 */
[----:B------:R-:W-:-:S07]  /*15d0*/  @P1 FADD.FTZ R200, R63, R200 ;  /* 0x000000c83fc81221 */ /* 0x000fce0000010000 */
.L_x_5506:
[----:B------:R-:W-:Y:S05]  /*15e0*/  BSYNC B1 ;  /* 0x0000000000017941 */ /* 0x000fea0003800000 */
.L_x_5504:
[----:B------:R-:W-:Y:S04]  /*15f0*/  BSSY B1, `(.L_x_5507) ;  /* 0x000000b000017945 */ /* 0x000fe80003800000 */
[----:B------:R-:W-:Y:S05]  /*1600*/  @P2 BRA `(.L_x_5508) ;  /* 0x0000000000102947 */ /* 0x000fea0003800000 */
[----:B------:R-:W-:Y:S01]  /*1610*/  MOV R199, RZ ;  /* 0x000000ff00c77202 */ /* 0x000fe20000000f00 */
[----:B------:R-:W-:Y:S06]  /*1620*/  @!P1 BRA `(.L_x_5509) ;  /* 0x00000000001c9947 */ /* 0x000fec0003800000 */
[----:B-----5:R-:W-:Y:S01]  /*1630*/  HADD2.F32 R199, -RZ, R57.H0_H0 ;  /* 0x20000039ffc77230 */ /* 0x020fe20000004100 */
[----:B------:R-:W-:Y:S06]  /*1640*/  BRA `(.L_x_5509) ;  /* 0x0000000000147947 */ /* 0x000fec0003800000 */
.L_x_5508:
[----:B-----5:R-:W-:Y:S02]  /*1650*/  HADD2.F32 R60, -RZ, R53.H0_H0 ;  /* 0x20000035ff3c7230 */ /* 0x020fe40000004100 */
[----:B------:R-:W-:-:S03]  /*1660*/  @P1 HADD2.F32 R62, -RZ, R57.H0_H0 ;  /* 0x20000039ff3e1230 */ /* 0x000fc60000004100 */
[----:B------:R-:W-:-:S04]  /*1670*/  FMUL.FTZ R60, R60, UR8 ;  /* 0x000000083c3c7c20 */ /* 0x000fc80008410000 */
[----:B------:R-:W-:-:S04]  /*1680*/  FMUL.FTZ R199, R39, R60 ;  /* 0x0000003c27c77220 */ /* 0x000fc80000410000 */
[----:B------:R-:W-:-:S07]  /*1690*/  @P1 FADD.FTZ R199, R62, R199 ;  /* 0x000000c73ec71221 */ /* 0x000fce0000010000 */
.L_x_5509:
[----:B------:R-:W-:Y:S05]  /*16a0*/  BSYNC B1 ;  /* 0x0000000000017941 */ /* 0x000fea0003800000 */
.L_x_5507:
[----:B------:R-:W-:Y:S04]  /*16b0*/  BSSY B1, `(.L_x_5510) ;  /* 0x000000b000017945 */ /* 0x000fe80003800000 */
[----:B------:R-:W-:Y:S05]  /*16c0*/  @P2 BRA `(.L_x_5511) ;  /* 0x0000000000102947 */ /* 0x000fea0003800000 */
[----:B------:R-:W-:Y:S01]  /*16d0*/  HFMA2.MMA R198, -RZ, RZ, 0, 0 ;  /* 0x00000000ffc67435 */ /* 0x000fe200000001ff */
[----:B------:R-:W-:Y:S10]  /*16e0*/  @!P1 BRA `(.L_x_5512) ;  /* 0x00000000001c9947 */ /* 0x000ff40003800000 */
[----:B-----5:R-:W-:Y:S01]  /*16f0*/  HADD2.F32 R198, -RZ, R57.H1_H1 ;  /* 0x30000039ffc67230 */ /* 0x020fe20000004100 */
[----:B------:R-:W-:Y:S06]  /*1700*/  BRA `(.L_x_5512) ;  /* 0x0000000000147947 */ /* 0x000fec0003800000 */
.L_x_5511:
[----:B-----5:R-:W-:Y:S02]  /*1710*/  HADD2.F32 R60, -RZ, R53.H1_H1 ;  /* 0x30000035ff3c7230 */ /* 0x020fe40000004100 */
[----:B------:R-:W-:-:S03]  /*1720*/  @P1 HADD2.F32 R63, -RZ, R57.H1_H1 ;  /* 0x30000039ff3f1230 */ /* 0x000fc60000004100 */
[----:B------:R-:W-:-:S04]  /*1730*/  FMUL.FTZ R61, R60, UR8 ;  /* 0x000000083c3d7c20 */ /* 0x000fc80008410000 */
[----:B------:R-:W-:-:S04]  /*1740*/  FMUL.FTZ R198, R38, R61 ;  /* 0x0000003d26c67220 */ /* 0x000fc80000410000 */
[----:B------:R-:W-:-:S07]  /*1750*/  @P1 FADD.FTZ R198, R63, R198 ;  /* 0x000000c63fc61221 */ /* 0x000fce0000010000 */
.L_x_5512:
[----:B------:R-:W-:Y:S05]  /*1760*/  BSYNC B1 ;  /* 0x0000000000017941 */ /* 0x000fea0003800000 */
.L_x_5510:
[----:B------:R-:W-:Y:S04]  /*1770*/  BSSY B1, `(.L_x_5513) ;  /* 0x000000b000017945 */ /* 0x000fe80003800000 */
[----:B------:R-:W-:Y:S05]  /*1780*/  @P2 BRA `(.L_x_5514) ;  /* 0x0000000000102947 */ /* 0x000fea0003800000 */
[----:B------:R-:W-:Y:S01]  /*1790*/  MOV R197, RZ ;  /* 0x000000ff00c57202 */ /* 0x000fe20000000f00 */
[----:B------:R-:W-:Y:S06]  /*17a0*/  @!P1 BRA `(.L_x_5515) ;  /* 0x00000000001c9947 */ /* 0x000fec0003800000 */
[----:B-----5:R-:W-:Y:S01]  /*17b0*/  HADD2.F32 R197, -RZ, R58.H0_H0 ;  /* 0x2000003affc57230 */ /* 0x020fe20000004100 */
[----:B------:R-:W-:Y:S06]  /*17c0*/  BRA `(.L_x_5515) ;  /* 0x0000000000147947 */ /* 0x000fec0003800000 */
.L_x_5514:
[----:B-----5:R-:W-:Y:S02]  /*17d0*/  HADD2.F32 R60, -RZ, R54.H0_H0 ;  /* 0x20000036ff3c7230 */ /* 0x020fe40000004100 */
[----:B------:R-:W-:-:S03]  /*17e0*/  @P1 HADD2.F32 R62, -RZ, R58.H0_H0 ;  /* 0x2000003aff3e1230 */ /* 0x000fc60000004100 */
[----:B------:R-:W-:-:S04]  /*17f0*/  FMUL.FTZ R60, R60, UR8 ;  /* 0x000000083c3c7c20 */ /* 0x000fc80008410000 */
[----:B------:R-:W-:-:S04]  /*1800*/  FMUL.FTZ R197, R37, R60 ;  /* 0x0000003c25c57220 */ /* 0x000fc80000410000 */
[----:B------:R-:W-:-:S07]  /*1810*/  @P1 FADD.FTZ R197, R62, R197 ;  /* 0x000000c53ec51221 */ /* 0x000fce0000010000 */
.L_x_5515:
[----:B------:R-:W-:Y:S05]  /*1820*/  BSYNC B1 ;  /* 0x0000000000017941 */ /* 0x000fea0003800000 */
.L_x_5513:
[----:B------:R-:W-:Y:S04]  /*1830*/  BSSY B1, `(.L_x_5516) ;  /* 0x000000b000017945 */ /* 0x000fe80003800000 */
[----:B------:R-:W-:Y:S05]  /*1840*/  @P2 BRA `(.L_x_5517) ;  /* 0x0000000000102947 */ /* 0x000fea0003800000 */
[----:B------:R-:W-:Y:S01]  /*1850*/  HFMA2.MMA R196, -RZ, RZ, 0, 0 ;  /* 0x00000000ffc47435 */ /* 0x000fe200000001ff */
[----:B------:R-:W-:Y:S10]  /*1860*/  @!P1 BRA `(.L_x_5518) ;  /* 0x00000000001c9947 */ /* 0x000ff40003800000 */
[----:B-----5:R-:W-:Y:S01]  /*1870*/  HADD2.F32 R196, -RZ, R58.H1_H1 ;  /* 0x3000003affc47230 */ /* 0x020fe20000004100 */
[----:B------:R-:W-:Y:S06]  /*1880*/  BRA `(.L_x_5518) ;  /* 0x0000000000147947 */ /* 0x000fec0003800000 */
.L_x_5517:
[----:B-----5:R-:W-:Y:S02]  /*1890*/  HADD2.F32 R60, -RZ, R54.H1_H1 ;  /* 0x30000036ff3c7230 */ /* 0x020fe40000004100 */
[----:B------:R-:W-:-:S03]  /*18a0*/  @P1 HADD2.F32 R63, -RZ, R58.H1_H1 ;  /* 0x3000003aff3f1230 */ /* 0x000fc60000004100 */
[----:B------:R-:W-:-:S04]  /*18b0*/  FMUL.FTZ R61, R60, UR8 ;  /* 0x000000083c3d7c20 */ /* 0x000fc80008410000 */
[----:B------:R-:W-:-:S04]  /*18c0*/  FMUL.FTZ R196, R36, R61 ;  /* 0x0000003d24c47220 */ /* 0x000fc80000410000 */
[----:B------:R-:W-:-:S07]  /*18d0*/  @P1 FADD.FTZ R196, R63, R196 ;  /* 0x000000c43fc41221 */ /* 0x000fce0000010000 */
.L_x_5518:
[----:B------:R-:W-:Y:S05]  /*18e0*/  BSYNC B1 ;  /* 0x0000000000017941 */ /* 0x000fea0003800000 */
.L_x_5516:
[----:B------:R-:W-:Y:S04]  /*18f0*/  BSSY B1, `(.L_x_5519) ;  /* 0x000000b000017945 */ /* 0x000fe80003800000 */
[----:B------:R-:W-:Y:S05]  /*1900*/  @P2 BRA `(.L_x_5520) ;  /* 0x0000000000102947 */ /* 0x000fea0003800000 */
[----:B------:R-:W-:Y:S01]  /*1910*/  MOV R195, RZ ;  /* 0x000000ff00c37202 */ /* 0x000fe20000000f00 */
[----:B------:R-:W-:Y:S06]  /*1920*/  @!P1 BRA `(.L_x_5521) ;  /* 0x00000000001c9947 */ /* 0x000fec0003800000 */
[----:B-----5:R-:W-:Y:S01]  /*1930*/  HADD2.F32 R195, -RZ, R59.H0_H0 ;  /* 0x2000003bffc37230 */ /* 0x020fe20000004100 */
[----:B------:R-:W-:Y:S06]  /*1940*/  BRA `(.L_x_5521) ;  /* 0x0000000000147947 */ /* 0x000fec0003800000 */
.L_x_5520:
[----:B-----5:R-:W-:Y:S02]  /*1950*/  HADD2.F32 R60, -RZ, R55.H0_H0 ;  /* 0x20000037ff3c7230 */ /* 0x020fe40000004100 */
[----:B------:R-:W-:-:S03]  /*1960*/  @P1 HADD2.F32 R62, -RZ, R59.H0_H0 ;  /* 0x2000003bff3e1230 */ /* 0x000fc60000004100 */
[----:B------:R-:W-:-:S04]  /*1970*/  FMUL.FTZ R60, R60, UR8 ;  /* 0x000000083c3c7c20 */ /* 0x000fc80008410000 */
[----:B------:R-:W-:-:S04]  /*1980*/  FMUL.FTZ R195, R35, R60 ;  /* 0x0000003c23c37220 */ /* 0x000fc80000410000 */
[----:B------:R-:W-:-:S07]  /*1990*/  @P1 FADD.FTZ R195, R62, R195 ;  /* 0x000000c33ec31221 */ /* 0x000fce0000010000 */
.L_x_5521:
[----:B------:R-:W-:Y:S05]  /*19a0*/  BSYNC B1 ;  /* 0x0000000000017941 */ /* 0x000fea0003800000 */
.L_x_5519:
[----:B------:R-:W-:Y:S04]  /*19b0*/  BSSY B1, `(.L_x_5522) ;  /* 0x000000b000017945 */ /* 0x000fe80003800000 */
[----:B------:R-:W-:Y:S05]  /*19c0*/  @P2 BRA `(.L_x_5523) ;  /* 0x0000000000102947 */ /* 0x000fea0003800000 */
[----:B------:R-:W-:Y:S01]  /*19d0*/  HFMA2.MMA R194, -RZ, RZ, 0, 0 ;  /* 0x00000000ffc27435 */ /* 0x000fe200000001ff */
[----:B------:R-:W-:Y:S10]  /*19e0*/  @!P1 BRA `(.L_x_5524) ;  /* 0x00000000001c9947 */ /* 0x000ff40003800000 */
[----:B-----5:R-:W-:Y:S01]  /*19f0*/  HADD2.F32 R194, -RZ, R59.H1_H1 ;  /* 0x3000003bffc27230 */ /* 0x020fe20000004100 */
[----:B------:R-:W-:Y:S06]  /*1a00*/  BRA `(.L_x_5524) ;  /* 0x0000000000147947 */ /* 0x000fec0003800000 */
.L_x_5523:
[----:B-----5:R-:W-:Y:S02]  /*1a10*/  HADD2.F32 R60, -RZ, R55.H1_H1 ;  /* 0x30000037ff3c7230 */ /* 0x020fe40000004100 */
[----:B------:R-:W-:-:S03]  /*1a20*/  @P1 HADD2.F32 R63, -RZ, R59.H1_H1 ;  /* 0x3000003bff3f1230 */ /* 0x000fc60000004100 */
[----:B------:R-:W-:-:S04]  /*1a30*/  FMUL.FTZ R61, R60, UR8 ;  /* 0x000000083c3d7c20 */ /* 0x000fc80008410000 */
[----:B------:R-:W-:-:S04]  /*1a40*/  FMUL.FTZ R194, R34, R61 ;  /* 0x0000003d22c27220 */ /* 0x000fc80000410000 */
[----:B------:R-:W-:-:S07]  /*1a50*/  @P1 FADD.FTZ R194, R63, R194 ;  /* 0x000000c23fc21221 */ /* 0x000fce0000010000 */
.L_x_5524:
[----:B------:R-:W-:Y:S05]  /*1a60*/  BSYNC B1 ;  /* 0x0000000000017941 */ /* 0x000fea0003800000 */
.L_x_5522:
        /* <DEDUP_REMOVED lines=9> */
.L_x_5500:
[----:B------:R-:W-:Y:S05]  /*1b00*/  BSYNC B0 ;  /* 0x0000000000007941 */ /* 0x000fea0003800000 */
.L_x_5499:
        /* <DEDUP_REMOVED lines=18> */
.L_x_5528:
[----:B-----5:R-:W-:Y:S02]  /*1c30*/  HADD2.F32 R60, -RZ, R52.H0_H0 ;  /* 0x20000034ff3c7230 */ /* 0x020fe40000004100 */
[----:B------:R-:W-:-:S03]  /*1c40*/  @P1 HADD2.F32 R62, -RZ, R56.H0_H0 ;  /* 0x20000038ff3e1230 */ /* 0x000fc60000004100 */
[----:B------:R-:W-:-:S04]  /*1c50*/  FMUL.FTZ R60, R60, UR8 ;  /* 0x000000083c3c7c20 */ /* 0x000fc80008410000 */
[----:B------:R-:W-:-:S04]  /*1c60*/  FMUL.FTZ R193, R33, R60 ;  /* 0x0000003c21c17220 */ /* 0x000fc80000410000 */
[----:B------:R-:W-:-:S07]  /*1c70*/  @P1 FADD.FTZ R193, R62, R193 ;  /* 0x000000c13ec11221 */ /* 0x000fce0000010000 */
.L_x_5529:
[----:B------:R-:W-:Y:S05]  /*1c80*/  BSYNC B1 ;  /* 0x0000000000017941 */ /* 0x000fea0003800000 */
.L_x_5527:
[----:B------:R-:W-:Y:S04]  /*1c90*/  BSSY B1, `(.L_x_5530) ;  /* 0x000000b000017945 */ /* 0x000fe80003800000 */
[----:B------:R-:W-:Y:S05]  /*1ca0*/  @P2 BRA `(.L_x_5531) ;  /* 0x0000000000102947 */ /* 0x000fea0003800000 */
[----:B------:R-:W-:Y:S01]  /*1cb0*/  HFMA2.MMA R192, -RZ, RZ, 0, 0 ;  /* 0x00000000ffc07435 */ /* 0x000fe200000001ff */
[----:B------:R-:W-:Y:S10]  /*1cc0*/  @!P1 BRA `(.L_x_5532) ;  /* 0x00000000001c9947 */ /* 0x000ff40003800000 */
[----:B-----5:R-:W-:Y:S01]  /*1cd0*/  HADD2.F32 R192, -RZ, R56.H1_H1 ;  /* 0x30000038ffc07230 */ /* 0x020fe20000004100 */
[----:B------:R-:W-:Y:S06]  /*1ce0*/  BRA `(.L_x_5532) ;  /* 0x0000000000147947 */ /* 0x000fec0003800000 */
.L_x_5531:
[----:B-----5:R-:W-:Y:S02]  /*1cf0*/  HADD2.F32 R60, -RZ, R52.H1_H1 ;  /* 0x30000034ff3c7230 */ /* 0x020fe40000004100 */
[----:B------:R-:W-:-:S03]  /*1d00*/  @P1 HADD2.F32 R63, -RZ, R56.H1_H1 ;  /* 0x30000038ff3f1230 */ /* 0x000fc60000004100 */
[----:B------:R-:W-:-:S04]  /*1d10*/  FMUL.FTZ R61, R60, UR8 ;  /* 0x000000083c3d7c20 */ /* 0x000fc80008410000 */
[----:B------:R-:W-:-:S04]  /*1d20*/  FMUL.FTZ R192, R32, R61 ;  /* 0x0000003d20c07220 */ /* 0x000fc80000410000 */
[----:B------:R-:W-:-:S07]  /*1d30*/  @P1 FADD.FTZ R192, R63, R192 ;  /* 0x000000c03fc01221 */ /* 0x000fce0000010000 */
.L_x_5532:
[----:B------:R-:W-:Y:S05]  /*1d40*/  BSYNC B1 ;  /* 0x0000000000017941 */ /* 0x000fea0003800000 */
.L_x_5530:
[----:B------:R-:W-:Y:S04]  /*1d50*/  BSSY B1, `(.L_x_5533) ;  /* 0x000000b000017945 */ /* 0x000fe80003800000 */
[----:B------:R-:W-:Y:S05]  /*1d60*/  @P2 BRA `(.L_x_5534) ;  /* 0x0000000000102947 */ /* 0x000fea0003800000 */
[----:B------:R-:W-:Y:S01]  /*1d70*/  MOV R191, RZ ;  /* 0x000000ff00bf7202 */ /* 0x000fe20000000f00 */
[----:B------:R-:W-:Y:S06]  /*1d80*/  @!P1 BRA `(.L_x_5535) ;  /* 0x00000000001c9947 */ /* 0x000fec0003800000 */
[----:B-----5:R-:W-:Y:S01]  /*1d90*/  HADD2.F32 R191, -RZ, R57.H0_H0 ;  /* 0x20000039ffbf7230 */ /* 0x020fe20000004100 */
[----:B------:R-:W-:Y:S06]  /*1da0*/  BRA `(.L_x_5535) ;  /* 0x0000000000147947 */ /* 0x000fec0003800000 */
.L_x_5534:
[----:B-----5:R-:W-:Y:S02]  /*1db0*/  HADD2.F32 R60, -RZ, R53.H0_H0 ;  /* 0x20000035ff3c7230 */ /* 0x020fe40000004100 */
[----:B------:R-:W-:-:S03]  /*1dc0*/  @P1 HADD2.F32 R62, -RZ, R57.H0_H0 ;  /* 0x20000039ff3e1230 */ /* 0x000fc60000004100 */
[----:B------:R-:W-:-:S04]  /*1dd0*/  FMUL.FTZ R60, R60, UR8 ;  /* 0x000000083c3c7c20 */ /* 0x000fc80008410000 */
[----:B------:R-:W-:-:S04]  /*1de0*/  FMUL.FTZ R191, R31, R60 ;  /* 0x0000003c1fbf7220 */ /* 0x000fc80000410000 */
[----:B------:R-:W-:-:S07]  /*1df0*/  @P1 FADD.FTZ R191, R62, R191 ;  /* 0x000000bf3ebf1221 */ /* 0x000fce0000010000 */
.L_x_5535:
[----:B------:R-:W-:Y:S05]  /*1e00*/  BSYNC B1 ;  /* 0x0000000000017941 */ /* 0x000fea0003800000 */
.L_x_5533:
[----:B------:R-:W-:Y:S04]  /*1e10*/  BSSY B1, `(.L_x_5536) ;  /* 0x000000b000017945 */ /* 0x000fe80003800000 */
[----:B------:R-:W-:Y:S05]  /*1e20*/  @P2 BRA `(.L_x_5537) ;  /* 0x0000000000102947 */ /* 0x000fea0003800000 */
[----:B------:R-:W-:Y:S01]  /*1e30*/  HFMA2.MMA R190, -RZ, RZ, 0, 0 ;  /* 0x00000000ffbe7435 */ /* 0x000fe200000001ff */
[----:B------:R-:W-:Y:S10]  /*1e40*/  @!P1 BRA `(.L_x_5538) ;  /* 0x00000000001c9947 */ /* 0x000ff40003800000 */
[----:B-----5:R-:W-:Y:S01]  /*1e50*/  HADD2.F32 R190, -RZ, R57.H1_H1 ;  /* 0x30000039ffbe7230 */ /* 0x020fe20000004100 */
[----:B------:R-:W-:Y:S06]  /*1e60*/  BRA `(.L_x_5538) ;  /* 0x0000000000147947 */ /* 0x000fec0003800000 */
.L_x_5537:
[----:B-----5:R-:W-:Y:S02]  /*1e70*/  HADD2.F32 R60, -RZ, R53.H1_H1 ;  /* 0x30000035ff3c7230 */ /* 0x020fe40000004100 */
[----:B------:R-:W-:-:S03]  /*1e80*/  @P1 HADD2.F32 R63, -RZ, R57.H1_H1 ;  /* 0x30000039ff3f1230 */ /* 0x000fc60000004100 */
[----:B------:R-:W-:-:S04]  /*1e90*/  FMUL.FTZ R61, R60, UR8 ;  /* 0x000000083c3d7c20 */ /* 0x000fc80008410000 */
[----:B------:R-:W-:-:S04]  /*1ea0*/  FMUL.FTZ R190, R30, R61 ;  /* 0x0000003d1ebe7220 */ /* 0x000fc80000410000 */
[----:B------:R-:W-:-:S07]  /*1eb0*/  @P1 FADD.FTZ R190, R63, R190 ;  /* 0x000000be3fbe1221 */ /* 0x000fce0000010000 */
.L_x_5538:
[----:B------:R-:W-:Y:S05]  /*1ec0*/  BSYNC B1 ;  /* 0x0000000000017941 */ /* 0x000fea0003800000 */
.L_x_5536:
[----:B------:R-:W-:Y:S04]  /*1ed0*/  BSSY B1, `(.L_x_5539) ;  /* 0x000000b000017945 */ /* 0x000fe80003800000 */
[----:B------:R-:W-:Y:S05]  /*1ee0*/  @P2 BRA `(.L_x_5540) ;  /* 0x0000000000102947 */ /* 0x000fea0003800000 */
[----:B------:R-:W-:Y:S01]  /*1ef0*/  MOV R189, RZ ;  /* 0x000000ff00bd7202 */ /* 0x000fe20000000f00 */
[----:B------:R-:W-:Y:S06]  /*1f00*/  @!P1 BRA `(.L_x_5541) ;  /* 0x00000000001c9947 */ /* 0x000fec0003800000 */
[----:B-----5:R-:W-:Y:S01]  /*1f10*/  HADD2.F32 R189, -RZ, R58.H0_H0 ;  /* 0x2000003affbd7230 */ /* 0x020fe20000004100 */
[----:B------:R-:W-:Y:S06]  /*1f20*/  BRA `(.L_x_5541) ;  /* 0x0000000000147947 */ /* 0x000fec0003800000 */
.L_x_5540:
[----:B-----5:R-:W-:Y:S02]  /*1f30*/  HADD2.F32 R60, -RZ, R54.H0_H0 ;  /* 0x20000036ff3c7230 */ /* 0x020fe40000004100 */
[----:B------:R-:W-:-:S03]  /*1f40*/  @P1 HADD2.F32 R62, -RZ, R58.H0_H0 ;  /* 0x2000003aff3e1230 */ /* 0x000fc60000004100 */
[----:B------:R-:W-:-:S04]  /*1f50*/  FMUL.FTZ R60, R60, UR8 ;  /* 0x000000083c3c7c20 */ /* 0x000fc80008410000 */
[----:B------:R-:W-:-:S04]  /*1f60*/  FMUL.FTZ R189, R29, R60 ;  /* 0x0000003c1dbd7220 */ /* 0x000fc80000410000 */
[----:B------:R-:W-:-:S07]  /*1f70*/  @P1 FADD.FTZ R189, R62, R189 ;  /* 0x000000bd3ebd1221 */ /* 0x000fce0000010000 */
.L_x_5541:
[----:B------:R-:W-:Y:S05]  /*1f80*/  BSYNC B1 ;  /* 0x0000000000017941 */ /* 0x000fea0003800000 */
.L_x_5539:
[----:B------:R-:W-:Y:S04]  /*1f90*/  BSSY B1, `(.L_x_5542) ;  /* 0x000000b000017945 */ /* 0x000fe80003800000 */
[----:B------:R-:W-:Y:S05]  /*1fa0*/  @P2 BRA `(.L_x_5543) ;  /* 0x0000000000102947 */ /* 0x000fea0003800000 */
[----:B------:R-:W-:Y:S01]  /*1fb0*/  HFMA2.MMA R188, -RZ, RZ, 0, 0 ;  /* 0x00000000ffbc7435 */ /* 0x000fe200000001ff */
[----:B------:R-:W-:Y:S10]  /*1fc0*/  @!P1 BRA `(.L_x_5544) ;  /* 0x00000000001c9947 */ /* 0x000ff40003800000 */
[----:B-----5:R-:W-:Y:S01]  /*1fd0*/  HADD2.F32 R188, -RZ, R58.H1_H1 ;  /* 0x3000003affbc7230 */ /* 0x020fe20000004100 */
[----:B------:R-:W-:Y:S06]  /*1fe0*/  BRA `(.L_x_5544) ;  /* 0x0000000000147947 */ /* 0x000fec0003800000 */
.L_x_5543:
[----:B-----5:R-:W-:Y:S02]  /*1ff0*/  HADD2.F32 R60, -RZ, R54.H1_H1 ;  /* 0x30000036ff3c7230 */ /* 0x020fe40000004100 */
[----:B------:R-:W-:-:S03]  /*2000*/  @P1 HADD2.F32 R63, -RZ, R58.H1_H1 ;  /* 0x3000003aff3f1230 */ /* 0x000fc60000004100 */
[----:B------:R-:W-:-:S04]  /*2010*/  FMUL.FTZ R61, R60, UR8 ;  /* 0x000000083c3d7c20 */ /* 0x000fc80008410000 */
[----:B------:R-:W-:-:S04]  /*2020*/  FMUL.FTZ R188, R28, R61 ;  /* 0x0000003d1cbc7220 */ /* 0x000fc80000410000 */
[----:B------:R-:W-:-:S07]  /*2030*/  @P1 FADD.FTZ R188, R63, R188 ;  /* 0x000000bc3fbc1221 */ /* 0x000fce0000010000 */
.L_x_5544:
[----:B------:R-:W-:Y:S05]  /*2040*/  BSYNC B1 ;  /* 0x0000000000017941 */ /* 0x000fea0003800000 */
.L_x_5542:
[----:B------:R-:W-:Y:S04]  /*2050*/  BSSY B1, `(.L_x_5545) ;  /* 0x000000b000017945 */ /* 0x000fe80003800000 */
[----:B------:R-:W-:Y:S05]  /*2060*/  @P2 BRA `(.L_x_5546) ;  /* 0x0000000000102947 */ /* 0x000fea0003800000 */
[----:B------:R-:W-:Y:S01]  /*2070*/  MOV R187, RZ ;  /* 0x000000ff00bb7202 */ /* 0x000fe20000000f00 */
[----:B------:R-:W-:Y:S06]  /*2080*/  @!P1 BRA `(.L_x_5547) ;  /* 0x00000000001c9947 */ /* 0x000fec0003800000 */
[----:B-----5:R-:W-:Y:S01]  /*2090*/  HADD2.F32 R187, -RZ, R59.H0_H0 ;  /* 0x2000003bffbb7230 */ /* 0x020fe20000004100 */
[----:B------:R-:W-:Y:S06]  /*20a0*/  BRA `(.L_x_5547) ;  /* 0x0000000000147947 */ /* 0x000fec0003800000 */
.L_x_5546:
[----:B-----5:R-:W-:Y:S02]  /*20b0*/  HADD2.F32 R60, -RZ, R55.H0_H0 ;  /* 0x20000037ff3c7230 */ /* 0x020fe40000004100 */
[----:B------:R-:W-:-:S03]  /*20c0*/  @P1 HADD2.F32 R62, -RZ, R59.H0_H0 ;  /* 0x2000003bff3e1230 */ /* 0x000fc60000004100 */
[----:B------:R-:W-:-:S04]  /*20d0*/  FMUL.FTZ R60, R60, UR8 ;  /* 0x000000083c3c7c20 */ /* 0x000fc80008410000 */
[----:B------:R-:W-:-:S04]  /*20e0*/  FMUL.FTZ R187, R27, R60 ;  /* 0x0000003c1bbb7220 */ /* 0x000fc80000410000 */
[----:B------:R-:W-:-:S07]  /*20f0*/  @P1 FADD.FTZ R187, R62, R187 ;  /* 0x000000bb3ebb1221 */ /* 0x000fce0000010000 */
.L_x_5547:
[----:B------:R-:W-:Y:S05]  /*2100*/  BSYNC B1 ;  /* 0x0000000000017941 */ /* 0x000fea0003800000 */
.L_x_5545:
[----:B------:R-:W-:Y:S04]  /*2110*/  BSSY B1, `(.L_x_5548) ;  /* 0x000000b000017945 */ /* 0x000fe80003800000 */
[----:B------:R-:W-:Y:S05]  /*2120*/  @P2 BRA `(.L_x_5549) ;  /* 0x0000000000102947 */ /* 0x000fea0003800000 */
[----:B------:R-:W-:Y:S01]  /*2130*/  HFMA2.MMA R186, -RZ, RZ, 0, 0 ;  /* 0x00000000ffba7435 */ /* 0x000fe200000001ff */
[----:B------:R-:W-:Y:S10]  /*2140*/  @!P1 BRA `(.L_x_5550) ;  /* 0x00000000001c9947 */ /* 0x000ff40003800000 */
[----:B-----5:R-:W-:Y:S01]  /*2150*/  HADD2.F32 R186, -RZ, R59.H1_H1 ;  /* 0x3000003bffba7230 */ /* 0x020fe20000004100 */
[----:B------:R-:W-:Y:S06]  /*2160*/  BRA `(.L_x_5550) ;  /* 0x0000000000147947 */ /* 0x000fec0003800000 */
.L_x_5549:
[----:B-----5:R-:W-:Y:S02]  /*2170*/  HADD2.F32 R60, -RZ, R55.H1_H1 ;  /* 0x30000037ff3c7230 */ /* 0x020fe40000004100 */
[----:B------:R-:W-:-:S03]  /*2180*/  @P1 HADD2.F32 R63, -RZ, R59.H1_H1 ;  /* 0x3000003bff3f1230 */ /* 0x000fc60000004100 */
[----:B------:R-:W-:-:S04]  /*2190*/  FMUL.FTZ R61, R60, UR8 ;  /* 0x000000083c3d7c20 */ /* 0x000fc80008410000 */
[----:B------:R-:W-:-:S04]  /*21a0*/  FMUL.FTZ R186, R26, R61 ;  /* 0x0000003d1aba7220 */ /* 0x000fc80000410000 */
[----:B------:R-:W-:-:S07]  /*21b0*/  @P1 FADD.FTZ R186, R63, R186 ;  /* 0x000000ba3fba1221 */ /* 0x000fce0000010000 */
.L_x_5550:
[----:B------:R-:W-:Y:S05]  /*21c0*/  BSYNC B1 ;  /* 0x0000000000017941 */ /* 0x000fea0003800000 */
.L_x_5548:
        /* <DEDUP_REMOVED lines=9> */
.L_x_5526:
[----:B------:R-:W-:Y:S05]  /*2260*/  BSYNC B0 ;  /* 0x0000000000007941 */ /* 0x000fea0003800000 */
.L_x_5525:
        /* <DEDUP_REMOVED lines=18> */
.L_x_5554:
[----:B-----5:R-:W-:Y:S02]  /*2390*/  HADD2.F32 R60, -RZ, R52.H0_H0 ;  /* 0x20000034ff3c7230 */ /* 0x020fe40000004100 */
[----:B------:R-:W-:-:S03]  /*23a0*/  @P1 HADD2.F32 R62, -RZ, R56.H0_H0 ;  /* 0x20000038ff3e1230 */ /* 0x000fc60000004100 */
[----:B------:R-:W-:-:S04]  /*23b0*/  FMUL.FTZ R60, R60, UR8 ;  /* 0x000000083c3c7c20 */ /* 0x000fc80008410000 */
[----:B------:R-:W-:-:S04]  /*23c0*/  FMUL.FTZ R185, R25, R60 ;  /* 0x0000003c19b97220 */ /* 0x000fc80000410000 */
[----:B------:R-:W-:-:S07]  /*23d0*/  @P1 FADD.FTZ R185, R62, R185 ;  /* 0x000000b93eb91221 */ /* 0x000fce0000010000 */
.L_x_5555:
[----:B------:R-:W-:Y:S05]  /*23e0*/  BSYNC B1 ;  /* 0x0000000000017941 */ /* 0x000fea0003800000 */
.L_x_5553:
[----:B------:R-:W-:Y:S04]  /*23f0*/  BSSY B1, `(.L_x_5556) ;  /* 0x000000b000017945 */ /* 0x000fe80003800000 */
[----:B------:R-:W-:Y:S05]  /*2400*/  @P2 BRA `(.L_x_5557) ;  /* 0x0000000000102947 */ /* 0x000fea0003800000 */
[----:B------:R-:W-:Y:S01]  /*2410*/  HFMA2.MMA R184, -RZ, RZ, 0, 0 ;  /* 0x00000000ffb87435 */ /* 0x000fe200000001ff */
[----:B------:R-:W-:Y:S10]  /*2420*/  @!P1 BRA `(.L_x_5558) ;  /* 0x00000000001c9947 */ /* 0x000ff40003800000 */
[----:B-----5:R-:W-:Y:S01]  /*2430*/  HADD2.F32 R184, -RZ, R56.H1_H1 ;  /* 0x30000038ffb87230 */ /* 0x020fe20000004100 */
[----:B------:R-:W-:Y:S06]  /*2440*/  BRA `(.L_x_5558) ;  /* 0x0000000000147947 */ /* 0x000fec0003800000 */
.L_x_5557:
[----:B-----5:R-:W-:Y:S02]  /*2450*/  HADD2.F32 R60, -RZ, R52.H1_H1 ;  /* 0x30000034ff3c7230 */ /* 0x020fe40000004100 */
[----:B------:R-:W-:-:S03]  /*2460*/  @P1 HADD2.F32 R63, -RZ, R56.H1_H1 ;  /* 0x30000038ff3f1230 */ /* 0x000fc60000004100 */
[----:B------:R-:W-:-:S04]  /*2470*/  FMUL.FTZ R61, R60, UR8 ;  /* 0x000000083c3d7c20 */ /* 0x000fc80008410000 */
[----:B------:R-:W-:-:S04]  /*2480*/  FMUL.FTZ R184, R24, R61 ;  /* 0x0000003d18b87220 */ /* 0x000fc80000410000 */
[----:B------:R-:W-:-:S07]  /*2490*/  @P1 FADD.FTZ R184, R63, R184 ;  /* 0x000000b83fb81221 */ /* 0x000fce0000010000 */
.L_x_5558:
[----:B------:R-:W-:Y:S05]  /*24a0*/  BSYNC B1 ;  /* 0x0000000000017941 */ /* 0x000fea0003800000 */
.L_x_5556:
[----:B------:R-:W-:Y:S04]  /*24b0*/  BSSY B1, `(.L_x_5559) ;  /* 0x000000b000017945 */ /* 0x000fe80003800000 */
[----:B------:R-:W-:Y:S05]  /*24c0*/  @P2 BRA `(.L_x_5560) ;  /* 0x0000000000102947 */ /* 0x000fea0003800000 */
[----:B------:R-:W-:Y:S01]  /*24d0*/  MOV R183, RZ ;  /* 0x000000ff00b77202 */ /* 0x000fe20000000f00 */
[----:B------:R-:W-:Y:S06]  /*24e0*/  @!P1 BRA `(.L_x_5561) ;  /* 0x00000000001c9947 */ /* 0x000fec0003800000 */
[----:B-----5:R-:W-:Y:S01]  /*24f0*/  HADD2.F32 R183, -RZ, R57.H0_H0 ;  /* 0x20000039ffb77230 */ /* 0x020fe20000004100 */
[----:B------:R-:W-:Y:S06]  /*2500*/  BRA `(.L_x_5561) ;  /* 0x0000000000147947 */ /* 0x000fec0003800000 */
.L_x_5560:
[----:B-----5:R-:W-:Y:S02]  /*2510*/  HADD2.F32 R60, -RZ, R53.H0_H0 ;  /* 0x20000035ff3c7230 */ /* 0x020fe40000004100 */
[----:B------:R-:W-:-:S03]  /*2520*/  @P1 HADD2.F32 R62, -RZ, R57.H0_H0 ;  /* 0x20000039ff3e1230 */ /* 0x000fc60000004100 */
[----:B------:R-:W-:-:S04]  /*2530*/  FMUL.FTZ R60, R60, UR8 ;  /* 0x000000083c3c7c20 */ /* 0x000fc80008410000 */
[----:B------:R-:W-:-:S04]  /*2540*/  FMUL.FTZ R183, R23, R60 ;  /* 0x0000003c17b77220 */ /* 0x000fc80000410000 */
[----:B------:R-:W-:-:S07]  /*2550*/  @P1 FADD.FTZ R183, R62, R183 ;  /* 0x000000b73eb71221 */ /* 0x000fce0000010000 */
.L_x_5561:
[----:B------:R-:W-:Y:S05]  /*2560*/  BSYNC B1 ;  /* 0x0000000000017941 */ /* 0x000fea0003800000 */
.L_x_5559:
[----:B------:R-:W-:Y:S04]  /*2570*/  BSSY B1, `(.L_x_5562) ;  /* 0x000000b000017945 */ /* 0x000fe80003800000 */
[----:B------:R-:W-:Y:S05]  /*2580*/  @P2 BRA `(.L_x_5563) ;  /* 0x0000000000102947 */ /* 0x000fea0003800000 */
[----:B------:R-:W-:Y:S01]  /*2590*/  HFMA2.MMA R182, -RZ, RZ, 0, 0 ;  /* 0x00000000ffb67435 */ /* 0x000fe200000001ff */
[----:B------:R-:W-:Y:S10]  /*25a0*/  @!P1 BRA `(.L_x_5564) ;  /* 0x00000000001c9947 */ /* 0x000ff40003800000 */
[----:B-----5:R-:W-:Y:S01]  /*25b0*/  HADD2.F32 R182, -RZ, R57.H1_H1 ;  /* 0x30000039ffb67230 */ /* 0x020fe20000004100 */
[----:B------:R-:W-:Y:S06]  /*25c0*/  BRA `(.L_x_5564) ;  /* 0x0000000000147947 */ /* 0x000fec0003800000 */
.L_x_5563:
[----:B-----5:R-:W-:Y:S02]  /*25d0*/  HADD2.F32 R60, -RZ, R53.H1_H1 ;  /* 0x30000035ff3c7230 */ /* 0x020fe40000004100 */
[----:B------:R-:W-:-:S03]  /*25e0*/  @P1 HADD2.F32 R63, -RZ, R57.H1_H1 ;  /* 0x30000039ff3f1230 */ /* 0x000fc60000004100 */
[----:B------:R-:W-:-:S04]  /*25f0*/  FMUL.FTZ R61, R60, UR8 ;  /* 0x000000083c3d7c20 */ /* 0x000fc80008410000 */
[----:B------:R-:W-:-:S04]  /*2600*/  FMUL.FTZ R182, R22, R61 ;  /* 0x0000003d16b67220 */ /* 0x000fc80000410000 */
[----:B------:R-:W-:-:S07]  /*2610*/  @P1 FADD.FTZ R182, R63, R182 ;  /* 0x000000b63fb61221 */ /* 0x000fce0000010000 */
.L_x_5564:
[----:B------:R-:W-:Y:S05]  /*2620*/  BSYNC B1 ;  /* 0x0000000000017941 */ /* 0x000fea0003800000 */
.L_x_5562:
[----:B------:R-:W-:Y:S04]  /*2630*/  BSSY B1, `(.L_x_5565) ;  /* 0x000000b000017945 */ /* 0x000fe80003800000 */
[----:B------:R-:W-:Y:S05]  /*2640*/  @P2 BRA `(.L_x_5566) ;  /* 0x0000000000102947 */ /* 0x000fea0003800000 */
[----:B------:R-:W-:Y:S01]  /*2650*/  MOV R181, RZ ;  /* 0x000000ff00b57202 */ /* 0x000fe20000000f00 */
[----:B------:R-:W-:Y:S06]  /*2660*/  @!P1 BRA `(.L_x_5567) ;  /* 0x00000000001c9947 */ /* 0x000fec0003800000 */
[----:B-----5:R-:W-:Y:S01]  /*2670*/  HADD2.F32 R181, -RZ, R58.H0_H0 ;  /* 0x2000003affb57230 */ /* 0x020fe20000004100 */
[----:B------:R-:W-:Y:S06]  /*2680*/  BRA `(.L_x_5567) ;  /* 0x0000000000147947 */ /* 0x000fec0003800000 */
.L_x_5566:
[----:B-----5:R-:W-:Y:S02]  /*2690*/  HADD2.F32 R60, -RZ, R54.H0_H0 ;  /* 0x20000036ff3c7230 */ /* 0x020fe40000004100 */
[----:B------:R-:W-:-:S03]  /*26a0*/  @P1 HADD2.F32 R62, -RZ, R58.H0_H0 ;  /* 0x2000003aff3e1230 */ /* 0x000fc60000004100 */
[----:B------:R-:W-:-:S04]  /*26b0*/  FMUL.FTZ R60, R60, UR8 ;  /* 0x000000083c3c7c20 */ /* 0x000fc80008410000 */
[----:B------:R-:W-:-:S04]  /*26c0*/  FMUL.FTZ R181, R21, R60 ;  /* 0x0000003c15b57220 */ /* 0x000fc80000410000 */
[----:B------:R-:W-:-:S07]  /*26d0*/  @P1 FADD.FTZ R181, R62, R181 ;  /* 0x000000b53eb51221 */ /* 0x000fce0000010000 */
.L_x_5567:
[----:B------:R-:W-:Y:S05]  /*26e0*/  BSYNC B1 ;  /* 0x0000000000017941 */ /* 0x000fea0003800000 */
.L_x_5565:
[----:B------:R-:W-:Y:S04]  /*26f0*/  BSSY B1, `(.L_x_5568) ;  /* 0x000000b000017945 */ /* 0x000fe80003800000 */
[----:B------:R-:W-:Y:S05]  /*2700*/  @P2 BRA `(.L_x_5569) ;  /* 0x0000000000102947 */ /* 0x000fea0003800000 */
[----:B------:R-:W-:Y:S01]  /*2710*/  HFMA2.MMA R180, -RZ, RZ, 0, 0 ;  /* 0x00000000ffb47435 */ /* 0x000fe200000001ff */
[----:B------:R-:W-:Y:S10]  /*2720*/  @!P1 BRA `(.L_x_5570) ;  /* 0x00000000001c9947 */ /* 0x000ff40003800000 */
[----:B-----5:R-:W-:Y:S01]  /*2730*/  HADD2.F32 R180, -RZ, R58.H1_H1 ;  /* 0x3000003affb47230 */ /* 0x020fe20000004100 */
[----:B------:R-:W-:Y:S06]  /*2740*/  BRA `(.L_x_5570) ;  /* 0x0000000000147947 */ /* 0x000fec0003800000 */
.L_x_5569:
[----:B-----5:R-:W-:Y:S02]  /*2750*/  HADD2.F32 R60, -RZ, R54.H1_H1 ;  /* 0x30000036ff3c7230 */ /* 0x020fe40000004100 */
[----:B------:R-:W-:-:S03]  /*2760*/  @P1 HADD2.F32 R63, -RZ, R58.H1_H1 ;  /* 0x3000003aff3f1230 */ /* 0x000fc60000004100 */
[----:B------:R-:W-:-:S04]  /*2770*/  FMUL.FTZ R61, R60, UR8 ;  /* 0x000000083c3d7c20 */ /* 0x000fc80008410000 */
[----:B------:R-:W-:-:S04]  /*2780*/  FMUL.FTZ R180, R20, R61 ;  /* 0x0000003d14b47220 */ /* 0x000fc80000410000 */
[----:B------:R-:W-:-:S07]  /*2790*/  @P1 FADD.FTZ R180, R63, R180 ;  /* 0x000000b43fb41221 */ /* 0x000fce0000010000 */
.L_x_5570:
[----:B------:R-:W-:Y:S05]  /*27a0*/  BSYNC B1 ;  /* 0x0000000000017941 */ /* 0x000fea0003800000 */
.L_x_5568:
[----:B------:R-:W-:Y:S04]  /*27b0*/  BSSY B1, `(.L_x_5571) ;  /* 0x000000b000017945 */ /* 0x000fe80003800000 */
[----:B------:R-:W-:Y:S05]  /*27c0*/  @P2 BRA `(.L_x_5572) ;  /* 0x0000000000102947 */ /* 0x000fea0003800000 */
[----:B------:R-:W-:Y:S01]  /*27d0*/  MOV R179, RZ ;  /* 0x000000ff00b37202 */ /* 0x000fe20000000f00 */
[----:B------:R-:W-:Y:S06]  /*27e0*/  @!P1 BRA `(.L_x_5573) ;  /* 0x00000000001c9947 */ /* 0x000fec0003800000 */
[----:B-----5:R-:W-:Y:S01]  /*27f0*/  HADD2.F32 R179, -RZ, R59.H0_H0 ;  /* 0x2000003bffb37230 */ /* 0x020fe20000004100 */
[----:B------:R-:W-:Y:S06]  /*2800*/  BRA `(.L_x_5573) ;  /* 0x0000000000147947 */ /* 0x000fec0003800000 */
.L_x_5572:
[----:B-----5:R-:W-:Y:S02]  /*2810*/  HADD2.F32 R60, -RZ, R55.H0_H0 ;  /* 0x20000037ff3c7230 */ /* 0x020fe40000004100 */
[----:B------:R-:W-:-:S03]  /*2820*/  @P1 HADD2.F32 R62, -RZ, R59.H0_H0 ;  /* 0x2000003bff3e1230 */ /* 0x000fc60000004100 */
[----:B------:R-:W-:-:S04]  /*2830*/  FMUL.FTZ R60, R60, UR8 ;  /* 0x000000083c3c7c20 */ /* 0x000fc80008410000 */
[----:B------:R-:W-:-:S04]  /*2840*/  FMUL.FTZ R179, R19, R60 ;  /* 0x0000003c13b37220 */ /* 0x000fc80000410000 */
[----:B------:R-:W-:-:S07]  /*2850*/  @P1 FADD.FTZ R179, R62, R179 ;  /* 0x000000b33eb31221 */ /* 0x000fce0000010000 */
.L_x_5573:
[----:B------:R-:W-:Y:S05]  /*2860*/  BSYNC B1 ;  /* 0x0000000000017941 */ /* 0x000fea0003800000 */
.L_x_5571:
[----:B------:R-:W-:Y:S04]  /*2870*/  BSSY B1, `(.L_x_5574) ;  /* 0x000000b000017945 */ /* 0x000fe80003800000 */
[----:B------:R-:W-:Y:S05]  /*2880*/  @P2 BRA `(.L_x_5575) ;  /* 0x0000000000102947 */ /* 0x000fea0003800000 */
[----:B------:R-:W-:Y:S01]  /*2890*/  HFMA2.MMA R178, -RZ, RZ, 0, 0 ;  /* 0x00000000ffb27435 */ /* 0x000fe200000001ff */
[----:B------:R-:W-:Y:S10]  /*28a0*/  @!P1 BRA `(.L_x_5576) ;  /* 0x00000000001c9947 */ /* 0x000ff40003800000 */
[----:B-----5:R-:W-:Y:S01]  /*28b0*/  HADD2.F32 R178, -RZ, R59.H1_H1 ;  /* 0x3000003bffb27230 */ /* 0x020fe20000004100 */
[----:B------:R-:W-:Y:S06]  /*28c0*/  BRA `(.L_x_5576) ;  /* 0x0000000000147947 */ /* 0x000fec0003800000 */
.L_x_5575:
[----:B-----5:R-:W-:Y:S02]  /*28d0*/  HADD2.F32 R60, -RZ, R55.H1_H1 ;  /* 0x30000037ff3c7230 */ /* 0x020fe40000004100 */
[----:B------:R-:W-:-:S03]  /*28e0*/  @P1 HADD2.F32 R63, -RZ, R59.H1_H1 ;  /* 0x3000003bff3f1230 */ /* 0x000fc60000004100 */
[----:B------:R-:W-:-:S04]  /*28f0*/  FMUL.FTZ R61, R60, UR8 ;  /* 0x000000083c3d7c20 */ /* 0x000fc80008410000 */
[----:B------:R-:W-:-:S04]  /*2900*/  FMUL.FTZ R178, R18, R61 ;  /* 0x0000003d12b27220 */ /* 0x000fc80000410000 */
[----:B------:R-:W-:-:S07]  /*2910*/  @P1 FADD.FTZ R178, R63, R178 ;  /* 0x000000b23fb21221 */ /* 0x000fce0000010000 */
.L_x_5576:
[----:B------:R-:W-:Y:S05]  /*2920*/  BSYNC B1 ;  /* 0x0000000000017941 */ /* 0x000fea0003800000 */
.L_x_5574:
        /* <DEDUP_REMOVED lines=9> */
.L_x_5552:
[----:B------:R-:W-:Y:S05]  /*29c0*/  BSYNC B0 ;  /* 0x0000000000007941 */ /* 0x000fea0003800000 */
.L_x_5551:
        /* <DEDUP_REMOVED lines=18> */
.L_x_5580:
[----:B-----5:R-:W-:Y:S02]  /*2af0*/  HADD2.F32 R60, -RZ, R52.H0_H0 ;  /* 0x20000034ff3c7230 */ /* 0x020fe40000004100 */
[----:B------:R-:W-:-:S03]  /*2b00*/  @P1 HADD2.F32 R62, -RZ, R56.H0_H0 ;  /* 0x20000038ff3e1230 */ /* 0x000fc60000004100 */
[----:B------:R-:W-:-:S04]  /*2b10*/  FMUL.FTZ R60, R60, UR8 ;  /* 0x000000083c3c7c20 */ /* 0x000fc80008410000 */
[----:B------:R-:W-:-:S04]  /*2b20*/  FMUL.FTZ R177, R17, R60 ;  /* 0x0000003c11b17220 */ /* 0x000fc80000410000 */
[----:B------:R-:W-:-:S07]  /*2b30*/  @P1 FADD.FTZ R177, R62, R177 ;  /* 0x000000b13eb11221 */ /* 0x000fce0000010000 */
.L_x_5581:
[----:B------:R-:W-:Y:S05]  /*2b40*/  BSYNC B1 ;  /* 0x0000000000017941 */ /* 0x000fea0003800000 */
.L_x_5579:
[----:B------:R-:W-:Y:S04]  /*2b50*/  BSSY B1, `(.L_x_5582) ;  /* 0x000000b000017945 */ /* 0x000fe80003800000 */
[----:B------:R-:W-:Y:S05]  /*2b60*/  @P2 BRA `(.L_x_5583) ;  /* 0x0000000000102947 */ /* 0x000fea0003800000 */
[----:B------:R-:W-:Y:S01]  /*2b70*/  HFMA2.MMA R176, -RZ, RZ, 0, 0 ;  /* 0x00000000ffb07435 */ /* 0x000fe200000001ff */
[----:B------:R-:W-:Y:S10]  /*2b80*/  @!P1 BRA `(.L_x_5584) ;  /* 0x00000000001c9947 */ /* 0x000ff40003800000 */
[----:B-----5:R-:W-:Y:S01]  /*2b90*/  HADD2.F32 R176, -RZ, R56.H1_H1 ;  /* 0x30000038ffb07230 */ /* 0x020fe20000004100 */
[----:B------:R-:W-:Y:S06]  /*2ba0*/  BRA `(.L_x_5584) ;  /* 0x0000000000147947 */ /* 0x000fec0003800000 */
.L_x_5583:
[----:B-----5:R-:W-:Y:S02]  /*2bb0*/  HADD2.F32 R60, -RZ, R52.H1_H1 ;  /* 0x30000034ff3c7230 */ /* 0x020fe40000004100 */
[----:B------:R-:W-:-:S03]  /*2bc0*/  @P1 HADD2.F32 R63, -RZ, R56.H1_H1 ;  /* 0x30000038ff3f1230 */ /* 0x000fc60000004100 */
[----:B------:R-:W-:-:S04]  /*2bd0*/  FMUL.FTZ R61, R60, UR8 ;  /* 0x000000083c3d7c20 */ /* 0x000fc80008410000 */
[----:B------:R-:W-:-:S04]  /*2be0*/  FMUL.FTZ R176, R16, R61 ;  /* 0x0000003d10b07220 */ /* 0x000fc80000410000 */
[----:B------:R-:W-:-:S07]  /*2bf0*/  @P1 FADD.FTZ R176, R63, R176 ;  /* 0x000000b03fb01221 */ /* 0x000fce0000010000 */
.L_x_5584:
[----:B------:R-:W-:Y:S05]  /*2c00*/  BSYNC B1 ;  /* 0x0000000000017941 */ /* 0x000fea0003800000 */
.L_x_5582:
[----:B------:R-:W-:Y:S04]  /*2c10*/  BSSY B1, `(.L_x_5585) ;  /* 0x000000b000017945 */ /* 0x000fe80003800000 */
[----:B------:R-:W-:Y:S05]  /*2c20*/  @P2 BRA `(.L_x_5586) ;  /* 0x0000000000102947 */ /* 0x000fea0003800000 */
[----:B------:R-:W-:Y:S01]  /*2c30*/  MOV R175, RZ ;  /* 0x000000ff00af7202 */ /* 0x000fe20000000f00 */
[----:B------:R-:W-:Y:S06]  /*2c40*/  @!P1 BRA `(.L_x_5587) ;  /* 0x00000000001c9947 */ /* 0x000fec0003800000 */
[----:B-----5:R-:W-:Y:S01]  /*2c50*/  HADD2.F32 R175, -RZ, R57.H0_H0 ;  /* 0x20000039ffaf7230 */ /* 0x020fe20000004100 */
[----:B------:R-:W-:Y:S06]  /*2c60*/  BRA `(.L_x_5587) ;  /* 0x0000000000147947 */ /* 0x000fec0003800000 */
.L_x_5586:
[----:B-----5:R-:W-:Y:S02]  /*2c70*/  HADD2.F32 R60, -RZ, R53.H0_H0 ;  /* 0x20000035ff3c7230 */ /* 0x020fe40000004100 */
[----:B------:R-:W-:-:S03]  /*2c80*/  @P1 HADD2.F32 R62, -RZ, R57.H0_H0 ;  /* 0x20000039ff3e1230 */ /* 0x000fc60000004100 */
[----:B------:R-:W-:-:S04]  /*2c90*/  FMUL.FTZ R60, R60, UR8 ;  /* 0x000000083c3c7c20 */ /* 0x000fc80008410000 */
[----:B------:R-:W-:-:S04]  /*2ca0*/  FMUL.FTZ R175, R15, R60 ;  /* 0x0000003c0faf7220 */ /* 0x000fc80000410000 */
[----:B------:R-:W-:-:S07]  /*2cb0*/  @P1 FADD.FTZ R175, R62, R175 ;  /* 0x000000af3eaf1221 */ /* 0x000fce0000010000 */
.L_x_5587:
[----:B------:R-:W-:Y:S05]  /*2cc0*/  BSYNC B1 ;  /* 0x0000000000017941 */ /* 0x000fea0003800000 */
.L_x_5585:
[----:B------:R-:W-:Y:S04]  /*2cd0*/  BSSY B1, `(.L_x_5588) ;  /* 0x000000b000017945 */ /* 0x000fe80003800000 */
[----:B------:R-:W-:Y:S05]  /*2ce0*/  @P2 BRA `(.L_x_5589) ;  /* 0x0000000000102947 */ /* 0x000fea0003800000 */
[----:B------:R-:W-:Y:S01]  /*2cf0*/  HFMA2.MMA R174, -RZ, RZ, 0, 0 ;  /* 0x00000000ffae7435 */ /* 0x000fe200000001ff */
[----:B------:R-:W-:Y:S10]  /*2d00*/  @!P1 BRA `(.L_x_5590) ;  /* 0x00000000001c9947 */ /* 0x000ff40003800000 */
[----:B-----5:R-:W-:Y:S01]  /*2d10*/  HADD2.F32 R174, -RZ, R57.H1_H1 ;  /* 0x30000039ffae7230 */ /* 0x020fe20000004100 */
[----:B------:R-:W-:Y:S06]  /*2d20*/  BRA `(.L_x_5590) ;  /* 0x0000000000147947 */ /* 0x000fec0003800000 */
.L_x_5589:
[----:B-----5:R-:W-:Y:S02]  /*2d30*/  HADD2.F32 R60, -RZ, R53.H1_H1 ;  /* 0x30000035ff3c7230 */ /* 0x020fe40000004100 */
[----:B------:R-:W-:-:S03]  /*2d40*/  @P1 HADD2.F32 R63, -RZ, R57.H1_H1 ;  /* 0x30000039ff3f1230 */ /* 0x000fc60000004100 */
[----:B------:R-:W-:-:S04]  /*2d50*/  FMUL.FTZ R61, R60, UR8 ;  /* 0x000000083c3d7c20 */ /* 0x000fc80008410000 */
[----:B------:R-:W-:-:S04]  /*2d60*/  FMUL.FTZ R174, R14, R61 ;  /* 0x0000003d0eae7220 */ /* 0x000fc80000410000 */
[----:B------:R-:W-:-:S07]  /*2d70*/  @P1 FADD.FTZ R174, R63, R174 ;  /* 0x000000ae3fae1221 */ /* 0x000fce0000010000 */
.L_x_5590:
[----:B------:R-:W-:Y:S05]  /*2d80*/  BSYNC B1 ;  /* 0x0000000000017941 */ /* 0x000fea0003800000 */
.L_x_5588:
[----:B------:R-:W-:Y:S04]  /*2d90*/  BSSY B1, `(.L_x_5591) ;  /* 0x000000b000017945 */ /* 0x000fe80003800000 */
[----:B------:R-:W-:Y:S05]  /*2da0*/  @P2 BRA `(.L_x_5592) ;  /* 0x0000000000102947 */ /* 0x000fea0003800000 */
[----:B------:R-:W-:Y:S01]  /*2db0*/  MOV R173, RZ ;  /* 0x000000ff00ad7202 */ /* 0x000fe20000000f00 */
[----:B------:R-:W-:Y:S06]  /*2dc0*/  @!P1 BRA `(.L_x_5593) ;  /* 0x00000000001c9947 */ /* 0x000fec0003800000 */
[----:B-----5:R-:W-:Y:S01]  /*2dd0*/  HADD2.F32 R173, -RZ, R58.H0_H0 ;  /* 0x2000003affad7230 */ /* 0x020fe20000004100 */
[----:B------:R-:W-:Y:S06]  /*2de0*/  BRA `(.L_x_5593) ;  /* 0x0000000000147947 */ /* 0x000fec0003800000 */
.L_x_5592:
[----:B-----5:R-:W-:Y:S02]  /*2df0*/  HADD2.F32 R60, -RZ, R54.H0_H0 ;  /* 0x20000036ff3c7230 */ /* 0x020fe40000004100 */
[----:B------:R-:W-:-:S03]  /*2e00*/  @P1 HADD2.F32 R62, -RZ, R58.H0_H0 ;  /* 0x2000003aff3e1230 */ /* 0x000fc60000004100 */
[----:B------:R-:W-:-:S04]  /*2e10*/  FMUL.FTZ R60, R60, UR8 ;  /* 0x000000083c3c7c20 */ /* 0x000fc80008410000 */
[----:B------:R-:W-:-:S04]  /*2e20*/  FMUL.FTZ R173, R13, R60 ;  /* 0x0000003c0dad7220 */ /* 0x000fc80000410000 */
[----:B------:R-:W-:-:S07]  /*2e30*/  @P1 FADD.FTZ R173, R62, R173 ;  /* 0x000000ad3ead1221 */ /* 0x000fce0000010000 */
.L_x_5593:
[----:B------:R-:W-:Y:S05]  /*2e40*/  BSYNC B1 ;  /* 0x0000000000017941 */ /* 0x000fea0003800000 */
.L_x_5591:
[----:B------:R-:W-:Y:S04]  /*2e50*/  BSSY B1, `(.L_x_5594) ;  /* 0x000000b000017945 */ /* 0x000fe80003800000 */
[----:B------:R-:W-:Y:S05]  /*2e60*/  @P2 BRA `(.L_x_5595) ;  /* 0x0000000000102947 */ /* 0x000fea0003800000 */
[----:B------:R-:W-:Y:S01]  /*2e70*/  HFMA2.MMA R172, -RZ, RZ, 0, 0 ;  /* 0x00000000ffac7435 */ /* 0x000fe200000001ff */
[----:B------:R-:W-:Y:S10]  /*2e80*/  @!P1 BRA `(.L_x_5596) ;  /* 0x00000000001c9947 */ /* 0x000ff40003800000 */
[----:B-----5:R-:W-:Y:S01]  /*2e90*/  HADD2.F32 R172, -RZ, R58.H1_H1 ;  /* 0x3000003affac7230 */ /* 0x020fe20000004100 */
[----:B------:R-:W-:Y:S06]  /*2ea0*/  BRA `(.L_x_5596) ;  /* 0x0000000000147947 */ /* 0x000fec0003800000 */
.L_x_5595:
[----:B-----5:R-:W-:Y:S02]  /*2eb0*/  HADD2.F32 R60, -RZ, R54.H1_H1 ;  /* 0x30000036ff3c7230 */ /* 0x020fe40000004100 */
[----:B------:R-:W-:-:S03]  /*2ec0*/  @P1 HADD2.F32 R63, -RZ, R58.H1_H1 ;  /* 0x3000003aff3f1230 */ /* 0x000fc60000004100 */
[----:B------:R-:W-:-:S04]  /*2ed0*/  FMUL.FTZ R61, R60, UR8 ;  /* 0x000000083c3d7c20 */ /* 0x000fc80008410000 */
[----:B------:R-:W-:-:S04]  /*2ee0*/  FMUL.FTZ R172, R12, R61 ;  /* 0x0000003d0cac7220 */ /* 0x000fc80000410000 */
[----:B------:R-:W-:-:S07]  /*2ef0*/  @P1 FADD.FTZ R172, R63, R172 ;  /* 0x000000ac3fac1221 */ /* 0x000fce0000010000 */
.L_x_5596:
[----:B------:R-:W-:Y:S05]  /*2f00*/  BSYNC B1 ;  /* 0x0000000000017941 */ /* 0x000fea0003800000 */
.L_x_5594:
[----:B------:R-:W-:Y:S04]  /*2f10*/  BSSY B1, `(.L_x_5597) ;  /* 0x000000b000017945 */ /* 0x000fe80003800000 */
[----:B------:R-:W-:Y:S05]  /*2f20*/  @P2 BRA `(.L_x_5598) ;  /* 0x0000000000102947 */ /* 0x000fea0003800000 */
[----:B------:R-:W-:Y:S01]  /*2f30*/  MOV R171, RZ ;  /* 0x000000ff00ab7202 */ /* 0x000fe20000000f00 */
[----:B------:R-:W-:Y:S06]  /*2f40*/  @!P1 BRA `(.L_x_5599) ;  /* 0x00000000001c9947 */ /* 0x000fec0003800000 */
[----:B-----5:R-:W-:Y:S01]  /*2f50*/  HADD2.F32 R171, -RZ, R59.H0_H0 ;  /* 0x2000003bffab7230 */ /* 0x020fe20000004100 */
[----:B------:R-:W-:Y:S06]  /*2f60*/  BRA `(.L_x_5599) ;  /* 0x0000000000147947 */ /* 0x000fec0003800000 */
.L_x_5598:
[----:B-----5:R-:W-:Y:S02]  /*2f70*/  HADD2.F32 R60, -RZ, R55.H0_H0 ;  /* 0x20000037ff3c7230 */ /* 0x020fe40000004100 */
[----:B------:R-:W-:-:S03]  /*2f80*/  @P1 HADD2.F32 R62, -RZ, R59.H0_H0 ;  /* 0x2000003bff3e1230 */ /* 0x000fc60000004100 */
[----:B------:R-:W-:-:S04]  /*2f90*/  FMUL.FTZ R60, R60, UR8 ;  /* 0x000000083c3c7c20 */ /* 0x000fc80008410000 */
[----:B------:R-:W-:-:S04]  /*2fa0*/  FMUL.FTZ R171, R11, R60 ;  /* 0x0000003c0bab7220 */ /* 0x000fc80000410000 */
[----:B------:R-:W-:-:S07]  /*2fb0*/  @P1 FADD.FTZ R171, R62, R171 ;  /* 0x000000ab3eab1221 */ /* 0x000fce0000010000 */
.L_x_5599:
[----:B------:R-:W-:Y:S05]  /*2fc0*/  BSYNC B1 ;  /* 0x0000000000017941 */ /* 0x000fea0003800000 */
.L_x_5597:
[----:B------:R-:W-:Y:S04]  /*2fd0*/  BSSY B1, `(.L_x_5600) ;  /* 0x000000b000017945 */ /* 0x000fe80003800000 */
[----:B------:R-:W-:Y:S05]  /*2fe0*/  @P2 BRA `(.L_x_5601) ;  /* 0x0000000000102947 */ /* 0x000fea0003800000 */
[----:B------:R-:W-:Y:S01]  /*2ff0*/  HFMA2.MMA R170, -RZ, RZ, 0, 0 ;  /* 0x00000000ffaa7435 */ /* 0x000fe200000001ff */
[----:B------:R-:W-:Y:S10]  /*3000*/  @!P1 BRA `(.L_x_5602) ;  /* 0x00000000001c9947 */ /* 0x000ff40003800000 */
[----:B-----5:R-:W-:Y:S01]  /*3010*/  HADD2.F32 R170, -RZ, R59.H1_H1 ;  /* 0x3000003bffaa7230 */ /* 0x020fe20000004100 */
[----:B------:R-:W-:Y:S06]  /*3020*/  BRA `(.L_x_5602) ;  /* 0x0000000000147947 */ /* 0x000fec0003800000 */
.L_x_5601:
[----:B-----5:R-:W-:Y:S02]  /*3030*/  HADD2.F32 R60, -RZ, R55.H1_H1 ;  /* 0x30000037ff3c7230 */ /* 0x020fe40000004100 */
[----:B------:R-:W-:-:S03]  /*3040*/  @P1 HADD2.F32 R63, -RZ, R59.H1_H1 ;  /* 0x3000003bff3f1230 */ /* 0x000fc60000004100 */
[----:B------:R-:W-:-:S04]  /*3050*/  FMUL.FTZ R61, R60, UR8 ;  /* 0x000000083c3d7c20 */ /* 0x000fc80008410000 */
[----:B------:R-:W-:-:S04]  /*3060*/  FMUL.FTZ R170, R10, R61 ;  /* 0x0000003d0aaa7220 */ /* 0x000fc80000410000 */
[----:B------:R-:W-:-:S07]  /*3070*/  @P1 FADD.FTZ R170, R63, R170 ;  /* 0x000000aa3faa1221 */ /* 0x000fce0000010000 */
.L_x_5602:
[----:B------:R-:W-:Y:S05]  /*3080*/  BSYNC B1 ;  /* 0x0000000000017941 */ /* 0x000fea0003800000 */
.L_x_5600:
        /* <DEDUP_REMOVED lines=9> */
.L_x_5578:
[----:B------:R-:W-:Y:S05]  /*3120*/  BSYNC B0 ;  /* 0x0000000000007941 */ /* 0x000fea0003800000 */
.L_x_5577:
        /* <DEDUP_REMOVED lines=18> */
.L_x_5606:
[----:B-----5:R-:W-:Y:S02]  /*3250*/  HADD2.F32 R60, -RZ, R52.H0_H0 ;  /* 0x20000034ff3c7230 */ /* 0x020fe40000004100 */
[----:B------:R-:W-:-:S03]  /*3260*/  @P1 HADD2.F32 R62, -RZ, R56.H0_H0 ;  /* 0x20000038ff3e1230 */ /* 0x000fc60000004100 */
[----:B------:R-:W-:-:S04]  /*3270*/  FMUL.FTZ R60, R60, UR8 ;  /* 0x000000083c3c7c20 */ /* 0x000fc80008410000 */
[----:B------:R-:W-:-:S04]  /*3280*/  FMUL.FTZ R169, R9, R60 ;  /* 0x0000003c09a97220 */ /* 0x000fc80000410000 */
[----:B------:R-:W-:-:S07]  /*3290*/  @P1 FADD.FTZ R169, R62, R169 ;  /* 0x000000a93ea91221 */ /* 0x000fce0000010000 */
.L_x_5607:
[----:B------:R-:W-:Y:S05]  /*32a0*/  BSYNC B1 ;  /* 0x0000000000017941 */ /* 0x000fea0003800000 */
.L_x_5605:
[----:B------:R-:W-:Y:S04]  /*32b0*/  BSSY B1, `(.L_x_5608) ;  /* 0x000000b000017945 */ /* 0x000fe80003800000 */
[----:B------:R-:W-:Y:S05]  /*32c0*/  @P2 BRA `(.L_x_5609) ;  /* 0x0000000000102947 */ /* 0x000fea0003800000 */
[----:B------:R-:W-:Y:S01]  /*32d0*/  HFMA2.MMA R168, -RZ, RZ, 0, 0 ;  /* 0x00000000ffa87435 */ /* 0x000fe200000001ff */
[----:B------:R-:W-:Y:S10]  /*32e0*/  @!P1 BRA `(.L_x_5610) ;  /* 0x00000000001c9947 */ /* 0x000ff40003800000 */
[----:B-----5:R-:W-:Y:S01]  /*32f0*/  HADD2.F32 R168, -RZ, R56.H1_H1 ;  /* 0x30000038ffa87230 */ /* 0x020fe20000004100 */
[----:B------:R-:W-:Y:S06]  /*3300*/  BRA `(.L_x_5610) ;  /* 0x0000000000147947 */ /* 0x000fec0003800000 */
.L_x_5609:
[----:B-----5:R-:W-:Y:S02]  /*3310*/  HADD2.F32 R60, -RZ, R52.H1_H1 ;  /* 0x30000034ff3c7230 */ /* 0x020fe40000004100 */
[----:B------:R-:W-:-:S03]  /*3320*/  @P1 HADD2.F32 R63, -RZ, R56.H1_H1 ;  /* 0x30000038ff3f1230 */ /* 0x000fc60000004100 */
[----:B------:R-:W-:-:S04]  /*3330*/  FMUL.FTZ R61, R60, UR8 ;  /* 0x000000083c3d7c20 */ /* 0x000fc80008410000 */
[----:B------:R-:W-:-:S04]  /*3340*/  FMUL.FTZ R168, R8, R61 ;  /* 0x0000003d08a87220 */ /* 0x000fc80000410000 */
[----:B------:R-:W-:-:S07]  /*3350*/  @P1 FADD.FTZ R168, R63, R168 ;  /* 0x000000a83fa81221 */ /* 0x000fce0000010000 */
.L_x_5610:
[----:B------:R-:W-:Y:S05]  /*3360*/  BSYNC B1 ;  /* 0x0000000000017941 */ /* 0x000fea0003800000 */
.L_x_5608:
[----:B------:R-:W-:Y:S04]  /*3370*/  BSSY B1, `(.L_x_5611) ;  /* 0x000000b000017945 */ /* 0x000fe80003800000 */
[----:B------:R-:W-:Y:S05]  /*3380*/  @P2 BRA `(.L_x_5612) ;  /* 0x0000000000102947 */ /* 0x000fea0003800000 */
[----:B------:R-:W-:Y:S01]  /*3390*/  MOV R167, RZ ;  /* 0x000000ff00a77202 */ /* 0x000fe20000000f00 */
[----:B------:R-:W-:Y:S06]  /*33a0*/  @!P1 BRA `(.L_x_5613) ;  /* 0x00000000001c9947 */ /* 0x000fec0003800000 */
[----:B-----5:R-:W-:Y:S01]  /*33b0*/  HADD2.F32 R167, -RZ, R57.H0_H0 ;  /* 0x20000039ffa77230 */ /* 0x020fe20000004100 */
[----:B------:R-:W-:Y:S06]  /*33c0*/  BRA `(.L_x_5613) ;  /* 0x0000000000147947 */ /* 0x000fec0003800000 */
.L_x_5612:
[----:B-----5:R-:W-:Y:S02]  /*33d0*/  HADD2.F32 R60, -RZ, R53.H0_H0 ;  /* 0x20000035ff3c7230 */ /* 0x020fe40000004100 */
[----:B------:R-:W-:-:S03]  /*33e0*/  @P1 HADD2.F32 R62, -RZ, R57.H0_H0 ;  /* 0x20000039ff3e1230 */ /* 0x000fc60000004100 */
[----:B------:R-:W-:-:S04]  /*33f0*/  FMUL.FTZ R60, R60, UR8 ;  /* 0x000000083c3c7c20 */ /* 0x000fc80008410000 */
[----:B------:R-:W-:-:S04]  /*3400*/  FMUL.FTZ R167, R7, R60 ;  /* 0x0000003c07a77220 */ /* 0x000fc80000410000 */
[----:B------:R-:W-:-:S07]  /*3410*/  @P1 FADD.FTZ R167, R62, R167 ;  /* 0x000000a73ea71221 */ /* 0x000fce0000010000 */
.L_x_5613:
[----:B------:R-:W-:Y:S05]  /*3420*/  BSYNC B1 ;  /* 0x0000000000017941 */ /* 0x000fea0003800000 */
.L_x_5611:
[----:B------:R-:W-:Y:S04]  /*3430*/  BSSY B1, `(.L_x_5614) ;  /* 0x000000b000017945 */ /* 0x000fe80003800000 */
[----:B------:R-:W-:Y:S05]  /*3440*/  @P2 BRA `(.L_x_5615) ;  /* 0x0000000000102947 */ /* 0x000fea0003800000 */
[----:B------:R-:W-:Y:S01]  /*3450*/  HFMA2.MMA R166, -RZ, RZ, 0, 0 ;  /* 0x00000000ffa67435 */ /* 0x000fe200000001ff */
[----:B------:R-:W-:Y:S10]  /*3460*/  @!P1 BRA `(.L_x_5616) ;  /* 0x00000000001c9947 */ /* 0x000ff40003800000 */
[----:B-----5:R-:W-:Y:S01]  /*3470*/  HADD2.F32 R166, -RZ, R57.H1_H1 ;  /* 0x30000039ffa67230 */ /* 0x020fe20000004100 */
[----:B------:R-:W-:Y:S06]  /*3480*/  BRA `(.L_x_5616) ;  /* 0x0000000000147947 */ /* 0x000fec0003800000 */
.L_x_5615:
[----:B-----5:R-:W-:Y:S02]  /*3490*/  HADD2.F32 R60, -RZ, R53.H1_H1 ;  /* 0x30000035ff3c7230 */ /* 0x020fe40000004100 */
[----:B------:R-:W-:-:S03]  /*34a0*/  @P1 HADD2.F32 R63, -RZ, R57.H1_H1 ;  /* 0x30000039ff3f1230 */ /* 0x000fc60000004100 */
[----:B------:R-:W-:-:S04]  /*34b0*/  FMUL.FTZ R61, R60, UR8 ;  /* 0x000000083c3d7c20 */ /* 0x000fc80008410000 */
[----:B------:R-:W-:-:S04]  /*34c0*/  FMUL.FTZ R166, R6, R61 ;  /* 0x0000003d06a67220 */ /* 0x000fc80000410000 */
[----:B------:R-:W-:-:S07]  /*34d0*/  @P1 FADD.FTZ R166, R63, R166 ;  /* 0x000000a63fa61221 */ /* 0x000fce0000010000 */
.L_x_5616:
[----:B------:R-:W-:Y:S05]  /*34e0*/  BSYNC B1 ;  /* 0x0000000000017941 */ /* 0x000fea0003800000 */
.L_x_5614:
[----:B------:R-:W-:Y:S04]  /*34f0*/  BSSY B1, `(.L_x_5617) ;  /* 0x000000b000017945 */ /* 0x000fe80003800000 */
[----:B------:R-:W-:Y:S05]  /*3500*/  @P2 BRA `(.L_x_5618) ;  /* 0x0000000000102947 */ /* 0x000fea0003800000 */
[----:B------:R-:W-:Y:S01]  /*3510*/  MOV R165, RZ ;  /* 0x000000ff00a57202 */ /* 0x000fe20000000f00 */
[----:B------:R-:W-:Y:S06]  /*3520*/  @!P1 BRA `(.L_x_5619) ;  /* 0x00000000001c9947 */ /* 0x000fec0003800000 */
[----:B-----5:R-:W-:Y:S01]  /*3530*/  HADD2.F32 R165, -RZ, R58.H0_H0 ;  /* 0x2000003affa57230 */ /* 0x020fe20000004100 */
[----:B------:R-:W-:Y:S06]  /*3540*/  BRA `(.L_x_5619) ;  /* 0x0000000000147947 */ /* 0x000fec0003800000 */
.L_x_5618:
[----:B-----5:R-:W-:Y:S02]  /*3550*/  HADD2.F32 R60, -RZ, R54.H0_H0 ;  /* 0x20000036ff3c7230 */ /* 0x020fe40000004100 */
[----:B------:R-:W-:-:S03]  /*3560*/  @P1 HADD2.F32 R62, -RZ, R58.H0_H0 ;  /* 0x2000003aff3e1230 */ /* 0x000fc60000004100 */
[----:B------:R-:W-:-:S04]  /*3570*/  FMUL.FTZ R60, R60, UR8 ;  /* 0x000000083c3c7c20 */ /* 0x000fc80008410000 */
[----:B------:R-:W-:-:S04]  /*3580*/  FMUL.FTZ R165, R5, R60 ;  /* 0x0000003c05a57220 */ /* 0x000fc80000410000 */
[----:B------:R-:W-:-:S07]  /*3590*/  @P1 FADD.FTZ R165, R62, R165 ;  /* 0x000000a53ea51221 */ /* 0x000fce0000010000 */
.L_x_5619:
[----:B------:R-:W-:Y:S05]  /*35a0*/  BSYNC B1 ;  /* 0x0000000000017941 */ /* 0x000fea0003800000 */
.L_x_5617:
[----:B------:R-:W-:Y:S04]  /*35b0*/  BSSY B1, `(.L_x_5620) ;  /* 0x000000b000017945 */ /* 0x000fe80003800000 */
[----:B------:R-:W-:Y:S05]  /*35c0*/  @P2 BRA `(.L_x_5621) ;  /* 0x0000000000102947 */ /* 0x000fea0003800000 */
[----:B------:R-:W-:Y:S01]  /*35d0*/  HFMA2.MMA R164, -RZ, RZ, 0, 0 ;  /* 0x00000000ffa47435 */ /* 0x000fe200000001ff */
[----:B------:R-:W-:Y:S10]  /*35e0*/  @!P1 BRA `(.L_x_5622) ;  /* 0x00000000001c9947 */ /* 0x000ff40003800000 */
[----:B-----5:R-:W-:Y:S01]  /*35f0*/  HADD2.F32 R164, -RZ, R58.H1_H1 ;  /* 0x3000003affa47230 */ /* 0x020fe20000004100 */
[----:B------:R-:W-:Y:S06]  /*3600*/  BRA `(.L_x_5622) ;  /* 0x0000000000147947 */ /* 0x000fec0003800000 */
.L_x_5621:
[----:B-----5:R-:W-:Y:S02]  /*3610*/  HADD2.F32 R60, -RZ, R54.H1_H1 ;  /* 0x30000036ff3c7230 */ /* 0x020fe40000004100 */
[----:B------:R-:W-:-:S03]  /*3620*/  @P1 HADD2.F32 R63, -RZ, R58.H1_H1 ;  /* 0x3000003aff3f1230 */ /* 0x000fc60000004100 */
[----:B------:R-:W-:-:S04]  /*3630*/  FMUL.FTZ R61, R60, UR8 ;  /* 0x000000083c3d7c20 */ /* 0x000fc80008410000 */
[----:B------:R-:W-:-:S04]  /*3640*/  FMUL.FTZ R164, R4, R61 ;  /* 0x0000003d04a47220 */ /* 0x000fc80000410000 */
[----:B------:R-:W-:-:S07]  /*3650*/  @P1 FADD.FTZ R164, R63, R164 ;  /* 0x000000a43fa41221 */ /* 0x000fce0000010000 */
.L_x_5622:
[----:B------:R-:W-:Y:S05]  /*3660*/  BSYNC B1 ;  /* 0x0000000000017941 */ /* 0x000fea0003800000 */
.L_x_5620:
[----:B------:R-:W-:Y:S04]  /*3670*/  BSSY B1, `(.L_x_5623) ;  /* 0x000000b000017945 */ /* 0x000fe80003800000 */
[----:B------:R-:W-:Y:S05]  /*3680*/  @P2 BRA `(.L_x_5624) ;  /* 0x0000000000102947 */ /* 0x000fea0003800000 */
[----:B------:R-:W-:Y:S01]  /*3690*/  MOV R163, RZ ;  /* 0x000000ff00a37202 */ /* 0x000fe20000000f00 */
[----:B------:R-:W-:Y:S06]  /*36a0*/  @!P1 BRA `(.L_x_5625) ;  /* 0x00000000001c9947 */ /* 0x000fec0003800000 */
[----:B-----5:R-:W-:Y:S01]  /*36b0*/  HADD2.F32 R163, -RZ, R59.H0_H0 ;  /* 0x2000003bffa37230 */ /* 0x020fe20000004100 */
[----:B------:R-:W-:Y:S06]  /*36c0*/  BRA `(.L_x_5625) ;  /* 0x0000000000147947 */ /* 0x000fec0003800000 */
.L_x_5624:
[----:B-----5:R-:W-:Y:S02]  /*36d0*/  HADD2.F32 R60, -RZ, R55.H0_H0 ;  /* 0x20000037ff3c7230 */ /* 0x020fe40000004100 */
[----:B------:R-:W-:-:S03]  /*36e0*/  @P1 HADD2.F32 R62, -RZ, R59.H0_H0 ;  /* 0x2000003bff3e1230 */ /* 0x000fc60000004100 */
[----:B------:R-:W-:-:S04]  /*36f0*/  FMUL.FTZ R60, R60, UR8 ;  /* 0x000000083c3c7c20 */ /* 0x000fc80008410000 */
[----:B------:R-:W-:-:S04]  /*3700*/  FMUL.FTZ R163, R3, R60 ;  /* 0x0000003c03a37220 */ /* 0x000fc80000410000 */
[----:B------:R-:W-:-:S07]  /*3710*/  @P1 FADD.FTZ R163, R62, R163 ;  /* 0x000000a33ea31221 */ /* 0x000fce0000010000 */
.L_x_5625:
[----:B------:R-:W-:Y:S05]  /*3720*/  BSYNC B1 ;  /* 0x0000000000017941 */ /* 0x000fea0003800000 */
.L_x_5623:
[----:B------:R-:W-:Y:S04]  /*3730*/  BSSY B1, `(.L_x_5626) ;  /* 0x000000b000017945 */ /* 0x000fe80003800000 */
[----:B------:R-:W-:Y:S05]  /*3740*/  @P2 BRA `(.L_x_5627) ;  /* 0x0000000000102947 */ /* 0x000fea0003800000 */
[----:B------:R-:W-:Y:S01]  /*3750*/  HFMA2.MMA R162, -RZ, RZ, 0, 0 ;  /* 0x00000000ffa27435 */ /* 0x000fe200000001ff */
[----:B------:R-:W-:Y:S10]  /*3760*/  @!P1 BRA `(.L_x_5628) ;  /* 0x00000000001c9947 */ /* 0x000ff40003800000 */
[----:B-----5:R-:W-:Y:S01]  /*3770*/  HADD2.F32 R162, -RZ, R59.H1_H1 ;  /* 0x3000003bffa27230 */ /* 0x020fe20000004100 */
[----:B------:R-:W-:Y:S06]  /*3780*/  BRA `(.L_x_5628) ;  /* 0x0000000000147947 */ /* 0x000fec0003800000 */
.L_x_5627:
[----:B-----5:R-:W-:Y:S02]  /*3790*/  HADD2.F32 R60, -RZ, R55.H1_H1 ;  /* 0x30000037ff3c7230 */ /* 0x020fe40000004100 */
[----:B------:R-:W-:-:S03]  /*37a0*/  @P1 HADD2.F32 R63, -RZ, R59.H1_H1 ;  /* 0x3000003bff3f1230 */ /* 0x000fc60000004100 */
[----:B------:R-:W-:-:S04]  /*37b0*/  FMUL.FTZ R61, R60, UR8 ;  /* 0x000000083c3d7c20 */ /* 0x000fc80008410000 */
[----:B------:R-:W-:-:S04]  /*37c0*/  FMUL.FTZ R162, R2, R61 ;  /* 0x0000003d02a27220 */ /* 0x000fc80000410000 */
[----:B------:R-:W-:-:S07]  /*37d0*/  @P1 FADD.FTZ R162, R63, R162 ;  /* 0x000000a23fa21221 */ /* 0x000fce0000010000 */
.L_x_5628:
[----:B------:R-:W-:Y:S05]  /*37e0*/  BSYNC B1 ;  /* 0x0000000000017941 */ /* 0x000fea0003800000 */
.L_x_5626:
        /* <DEDUP_REMOVED lines=9> */
.L_x_5604:
[----:B------:R-:W-:Y:S05]  /*3880*/  BSYNC B0 ;  /* 0x0000000000007941 */ /* 0x000fea0003800000 */
.L_x_5603:
        /* <DEDUP_REMOVED lines=18> */
.L_x_5632:
[----:B-----5:R-:W-:-:S05]  /*39b0*/  HADD2.F32 R60, -RZ, R52.H0_H0 ;  /* 0x20000034ff3c7230 */ /* 0x020fca0000004100 */
[----:B------:R-:W-:Y:S01]  /*39c0*/  FMUL.FTZ R161, R60, UR8 ;  /* 0x000000083ca17c20 */ /* 0x000fe20008410000 */
[----:B------:R-:W-:-:S03]  /*39d0*/  @P0 HADD2.F32 R60, -RZ, R56.H0_H0 ;  /* 0x20000038ff3c0230 */ /* 0x000fc60000004100 */
[----:B------:R-:W-:-:S04]  /*39e0*/  FMUL.FTZ R161, R0, R161 ;  /* 0x000000a100a17220 */ /* 0x000fc80000410000 */
[----:B------:R-:W-:-:S07]  /*39f0*/  @P0 FADD.FTZ R161, R60, R161 ;  /* 0x000000a13ca10221 */ /* 0x000fce0000010000 */
.L_x_5633:
[----:B------:R-:W-:Y:S05]  /*3a00*/  BSYNC B1 ;  /* 0x0000000000017941 */ /* 0x000fea0003800000 */
.L_x_5631:
[----:B------:R-:W-:Y:S04]  /*3a10*/  BSSY B1, `(.L_x_5634) ;  /* 0x000000b000017945 */ /* 0x000fe80003800000 */
[----:B------:R-:W-:Y:S05]  /*3a20*/  @P1 BRA `(.L_x_5635) ;  /* 0x0000000000101947 */ /* 0x000fea0003800000 */
[----:B------:R-:W-:Y:S01]  /*3a30*/  HFMA2.MMA R160, -RZ, RZ, 0, 0 ;  /* 0x00000000ffa07435 */ /* 0x000fe200000001ff */
[----:B------:R-:W-:Y:S10]  /*3a40*/  @!P0 BRA `(.L_x_5636) ;  /* 0x00000000001c8947 */ /* 0x000ff40003800000 */
[----:B-----5:R-:W-:Y:S01]  /*3a50*/  HADD2.F32 R160, -RZ, R56.H1_H1 ;  /* 0x30000038ffa07230 */ /* 0x020fe20000004100 */
[----:B------:R-:W-:Y:S06]  /*3a60*/  BRA `(.L_x_5636) ;  /* 0x0000000000147947 */ /* 0x000fec0003800000 */
.L_x_5635:
[----:B-----5:R-:W-:Y:S02]  /*3a70*/  HADD2.F32 R60, -RZ, R52.H1_H1 ;  /* 0x30000034ff3c7230 */ /* 0x020fe40000004100 */
[----:B------:R-:W-:-:S03]  /*3a80*/  @P0 HADD2.F32 R61, -RZ, R56.H1_H1 ;  /* 0x30000038ff3d0230 */ /* 0x000fc60000004100 */
[----:B------:R-:W-:-:S04]  /*3a90*/  FMUL.FTZ R60, R60, UR8 ;  /* 0x000000083c3c7c20 */ /* 0x000fc80008410000 */
[----:B------:R-:W-:-:S04]  /*3aa0*/  FMUL.FTZ R160, R47, R60 ;  /* 0x0000003c2fa07220 */ /* 0x000fc80000410000 */
[----:B------:R-:W-:-:S07]  /*3ab0*/  @P0 FADD.FTZ R160, R61, R160 ;  /* 0x000000a03da00221 */ /* 0x000fce0000010000 */
.L_x_5636:
[----:B------:R-:W-:Y:S05]  /*3ac0*/  BSYNC B1 ;  /* 0x0000000000017941 */ /* 0x000fea0003800000 */
.L_x_5634:
[----:B------:R-:W-:Y:S04]  /*3ad0*/  BSSY B1, `(.L_x_5637) ;  /* 0x000000b000017945 */ /* 0x000fe80003800000 */
[----:B------:R-:W-:Y:S05]  /*3ae0*/  @P1 BRA `(.L_x_5638) ;  /* 0x0000000000101947 */ /* 0x000fea0003800000 */
[----:B------:R-:W-:Y:S01]  /*3af0*/  MOV R203, RZ ;  /* 0x000000ff00cb7202 */ /* 0x000fe20000000f00 */
[----:B------:R-:W-:Y:S06]  /*3b00*/  @!P0 BRA `(.L_x_5639) ;  /* 0x00000000001c8947 */ /* 0x000fec0003800000 */
[----:B-----5:R-:W-:Y:S01]  /*3b10*/  HADD2.F32 R203, -RZ, R57.H0_H0 ;  /* 0x20000039ffcb7230 */ /* 0x020fe20000004100 */
[----:B------:R-:W-:Y:S06]  /*3b20*/  BRA `(.L_x_5639) ;  /* 0x0000000000147947 */ /* 0x000fec0003800000 */
.L_x_5638:
[----:B-----5:R-:W-:-:S05]  /*3b30*/  HADD2.F32 R60, -RZ, R53.H0_H0 ;  /* 0x20000035ff3c7230 */ /* 0x020fca0000004100 */
[----:B------:R-:W-:Y:S01]  /*3b40*/  FMUL.FTZ R203, R60, UR8 ;  /* 0x000000083ccb7c20 */ /* 0x000fe20008410000 */
[----:B------:R-:W-:-:S03]  /*3b50*/  @P0 HADD2.F32 R60, -RZ, R57.H0_H0 ;  /* 0x20000039ff3c0230 */ /* 0x000fc60000004100 */
[----:B------:R-:W-:-:S04]  /*3b60*/  FMUL.FTZ R203, R46, R203 ;  /* 0x000000cb2ecb7220 */ /* 0x000fc80000410000 */
[----:B------:R-:W-:-:S07]  /*3b70*/  @P0 FADD.FTZ R203, R60, R203 ;  /* 0x000000cb3ccb0221 */ /* 0x000fce0000010000 */
.L_x_5639:
[----:B------:R-:W-:Y:S05]  /*3b80*/  BSYNC B1 ;  /* 0x0000000000017941 */ /* 0x000fea0003800000 */
.L_x_5637:
[----:B------:R-:W-:Y:S04]  /*3b90*/  BSSY B1, `(.L_x_5640) ;  /* 0x000000b000017945 */ /* 0x000fe80003800000 */
[----:B------:R-:W-:Y:S05]  /*3ba0*/  @P1 BRA `(.L_x_5641) ;  /* 0x0000000000101947 */ /* 0x000fea0003800000 */
[----:B------:R-:W-:Y:S01]  /*3bb0*/  HFMA2.MMA R204, -RZ, RZ, 0, 0 ;  /* 0x00000000ffcc7435 */ /* 0x000fe200000001ff */
[----:B------:R-:W-:Y:S10]  /*3bc0*/  @!P0 BRA `(.L_x_5642) ;  /* 0x00000000001c8947 */ /* 0x000ff40003800000 */
[----:B-----5:R-:W-:Y:S01]  /*3bd0*/  HADD2.F32 R204, -RZ, R57.H1_H1 ;  /* 0x30000039ffcc7230 */ /* 0x020fe20000004100 */
[----:B------:R-:W-:Y:S06]  /*3be0*/  BRA `(.L_x_5642) ;  /* 0x0000000000147947 */ /* 0x000fec0003800000 */
.L_x_5641:
[----:B-----5:R-:W-:Y:S02]  /*3bf0*/  HADD2.F32 R60, -RZ, R53.H1_H1 ;  /* 0x30000035ff3c7230 */ /* 0x020fe40000004100 */
[----:B------:R-:W-:-:S03]  /*3c00*/  @P0 HADD2.F32 R61, -RZ, R57.H1_H1 ;  /* 0x30000039ff3d0230 */ /* 0x000fc60000004100 */
[----:B------:R-:W-:-:S04]  /*3c10*/  FMUL.FTZ R60, R60, UR8 ;  /* 0x000000083c3c7c20 */ /* 0x000fc80008410000 */
[----:B------:R-:W-:-:S04]  /*3c20*/  FMUL.FTZ R204, R49, R60 ;  /* 0x0000003c31cc7220 */ /* 0x000fc80000410000 */
[----:B------:R-:W-:-:S07]  /*3c30*/  @P0 FADD.FTZ R204, R61, R204 ;  /* 0x000000cc3dcc0221 */ /* 0x000fce0000010000 */
.L_x_5642:
[----:B------:R-:W-:Y:S05]  /*3c40*/  BSYNC B1 ;  /* 0x0000000000017941 */ /* 0x000fea0003800000 */
.L_x_5640:
[----:B------:R-:W-:Y:S04]  /*3c50*/  BSSY B1, `(.L_x_5643) ;  /* 0x000000b000017945 */ /* 0x000fe80003800000 */
[----:B------:R-:W-:Y:S05]  /*3c60*/  @P1 BRA `(.L_x_5644) ;  /* 0x0000000000101947 */ /* 0x000fea0003800000 */
[----:B------:R-:W-:Y:S01]  /*3c70*/  MOV R205, RZ ;  /* 0x000000ff00cd7202 */ /* 0x000fe20000000f00 */
[----:B------:R-:W-:Y:S06]  /*3c80*/  @!P0 BRA `(.L_x_5645) ;  /* 0x00000000001c8947 */ /* 0x000fec0003800000 */
[----:B-----5:R-:W-:Y:S01]  /*3c90*/  HADD2.F32 R205, -RZ, R58.H0_H0 ;  /* 0x2000003affcd7230 */ /* 0x020fe20000004100 */
[----:B------:R-:W-:Y:S06]  /*3ca0*/  BRA `(.L_x_5645) ;  /* 0x0000000000147947 */ /* 0x000fec0003800000 */
.L_x_5644:
[----:B-----5:R-:W-:-:S05]  /*3cb0*/  HADD2.F32 R60, -RZ, R54.H0_H0 ;  /* 0x20000036ff3c7230 */ /* 0x020fca0000004100 */
[----:B------:R-:W-:Y:S01]  /*3cc0*/  FMUL.FTZ R205, R60, UR8 ;  /* 0x000000083ccd7c20 */ /* 0x000fe20008410000 */
[----:B------:R-:W-:-:S03]  /*3cd0*/  @P0 HADD2.F32 R60, -RZ, R58.H0_H0 ;  /* 0x2000003aff3c0230 */ /* 0x000fc60000004100 */
[----:B------:R-:W-:-:S04]  /*3ce0*/  FMUL.FTZ R205, R48, R205 ;  /* 0x000000cd30cd7220 */ /* 0x000fc80000410000 */
[----:B------:R-:W-:-:S07]  /*3cf0*/  @P0 FADD.FTZ R205, R60, R205 ;  /* 0x000000cd3ccd0221 */ /* 0x000fce0000010000 */
.L_x_5645:
[----:B------:R-:W-:Y:S05]  /*3d00*/  BSYNC B1 ;  /* 0x0000000000017941 */ /* 0x000fea0003800000 */
.L_x_5643:
[----:B------:R-:W-:Y:S04]  /*3d10*/  BSSY B1, `(.L_x_5646) ;  /* 0x000000b000017945 */ /* 0x000fe80003800000 */
[----:B------:R-:W-:Y:S05]  /*3d20*/  @P1 BRA `(.L_x_5647) ;  /* 0x0000000000101947 */ /* 0x000fea0003800000 */
[----:B------:R-:W-:Y:S01]  /*3d30*/  HFMA2.MMA R206, -RZ, RZ, 0, 0 ;  /* 0x00000000ffce7435 */ /* 0x000fe200000001ff */
[----:B------:R-:W-:Y:S10]  /*3d40*/  @!P0 BRA `(.L_x_5648) ;  /* 0x00000000001c8947 */ /* 0x000ff40003800000 */
[----:B-----5:R-:W-:Y:S01]  /*3d50*/  HADD2.F32 R206, -RZ, R58.H1_H1 ;  /* 0x3000003affce7230 */ /* 0x020fe20000004100 */
[----:B------:R-:W-:Y:S06]  /*3d60*/  BRA `(.L_x_5648) ;  /* 0x0000000000147947 */ /* 0x000fec0003800000 */
.L_x_5647:
[----:B-----5:R-:W-:Y:S02]  /*3d70*/  HADD2.F32 R60, -RZ, R54.H1_H1 ;  /* 0x30000036ff3c7230 */ /* 0x020fe40000004100 */
[----:B------:R-:W-:-:S03]  /*3d80*/  @P0 HADD2.F32 R63, -RZ, R58.H1_H1 ;  /* 0x3000003aff3f0230 */ /* 0x000fc60000004100 */
[----:B------:R-:W-:-:S04]  /*3d90*/  FMUL.FTZ R61, R60, UR8 ;  /* 0x000000083c3d7c20 */ /* 0x000fc80008410000 */
[----:B------:R-:W-:-:S04]  /*3da0*/  FMUL.FTZ R206, R100, R61 ;  /* 0x0000003d64ce7220 */ /* 0x000fc80000410000 */
[----:B------:R-:W-:-:S07]  /*3db0*/  @P0 FADD.FTZ R206, R63, R206 ;  /* 0x000000ce3fce0221 */ /* 0x000fce0000010000 */
.L_x_5648:
[----:B------:R-:W-:Y:S05]  /*3dc0*/  BSYNC B1 ;  /* 0x0000000000017941 */ /* 0x000fea0003800000 */
.L_x_5646:
[----:B------:R-:W-:Y:S04]  /*3dd0*/  BSSY B1, `(.L_x_5649) ;  /* 0x000000b000017945 */ /* 0x000fe80003800000 */
[----:B------:R-:W-:Y:S05]  /*3de0*/  @P1 BRA `(.L_x_5650) ;  /* 0x0000000000101947 */ /* 0x000fea0003800000 */
[----:B------:R-:W-:Y:S01]  /*3df0*/  MOV R207, RZ ;  /* 0x000000ff00cf7202 */ /* 0x000fe20000000f00 */
[----:B------:R-:W-:Y:S06]  /*3e00*/  @!P0 BRA `(.L_x_5651) ;  /* 0x00000000001c8947 */ /* 0x000fec0003800000 */
[----:B-----5:R-:W-:Y:S01]  /*3e10*/  HADD2.F32 R207, -RZ, R59.H0_H0 ;  /* 0x2000003bffcf7230 */ /* 0x020fe20000004100 */
[----:B------:R-:W-:Y:S06]  /*3e20*/  BRA `(.L_x_5651) ;  /* 0x0000000000147947 */ /* 0x000fec0003800000 */
.L_x_5650:
[----:B-----5:R-:W-:-:S05]  /*3e30*/  HADD2.F32 R60, -RZ, R55.H0_H0 ;  /* 0x20000037ff3c7230 */ /* 0x020fca0000004100 */
[----:B------:R-:W-:Y:S01]  /*3e40*/  FMUL.FTZ R207, R60, UR8 ;  /* 0x000000083ccf7c20 */ /* 0x000fe20008410000 */
[----:B------:R-:W-:-:S03]  /*3e50*/  @P0 HADD2.F32 R60, -RZ, R59.H0_H0 ;  /* 0x2000003bff3c0230 */ /* 0x000fc60000004100 */
[----:B------:R-:W-:-:S04]  /*3e60*/  FMUL.FTZ R207, R50, R207 ;  /* 0x000000cf32cf7220 */ /* 0x000fc80000410000 */
[----:B------:R-:W-:-:S07]  /*3e70*/  @P0 FADD.FTZ R207, R60, R207 ;  /* 0x000000cf3ccf0221 */ /* 0x000fce0000010000 */
.L_x_5651:
[----:B------:R-:W-:Y:S05]  /*3e80*/  BSYNC B1 ;  /* 0x0000000000017941 */ /* 0x000fea0003800000 */
.L_x_5649:
[----:B------:R-:W-:Y:S04]  /*3e90*/  BSSY B1, `(.L_x_5652) ;  /* 0x000000b000017945 */ /* 0x000fe80003800000 */
[----:B------:R-:W-:Y:S05]  /*3ea0*/  @P1 BRA `(.L_x_5653) ;  /* 0x0000000000101947 */ /* 0x000fea0003800000 */
[----:B------:R-:W-:Y:S01]  /*3eb0*/  HFMA2.MMA R208, -RZ, RZ, 0, 0 ;  /* 0x00000000ffd07435 */ /* 0x000fe200000001ff */
[----:B------:R-:W-:Y:S10]  /*3ec0*/  @!P0 BRA `(.L_x_5654) ;  /* 0x00000000001c8947 */ /* 0x000ff40003800000 */
[----:B-----5:R-:W-:Y:S01]  /*3ed0*/  HADD2.F32 R208, -RZ, R59.H1_H1 ;  /* 0x3000003bffd07230 */ /* 0x020fe20000004100 */
[----:B------:R-:W-:Y:S06]  /*3ee0*/  BRA `(.L_x_5654) ;  /* 0x0000000000147947 */ /* 0x000fec0003800000 */
.L_x_5653:
[----:B-----5:R-:W-:Y:S02]  /*3ef0*/  HADD2.F32 R60, -RZ, R55.H1_H1 ;  /* 0x30000037ff3c7230 */ /* 0x020fe40000004100 */
[----:B------:R-:W-:-:S03]  /*3f00*/  @P0 HADD2.F32 R61, -RZ, R59.H1_H1 ;  /* 0x3000003bff3d0230 */ /* 0x000fc60000004100 */
[----:B------:R-:W-:-:S04]  /*3f10*/  FMUL.FTZ R60, R60, UR8 ;  /* 0x000000083c3c7c20 */ /* 0x000fc80008410000 */
[----:B------:R-:W-:-:S04]  /*3f20*/  FMUL.FTZ R208, R101, R60 ;  /* 0x0000003c65d07220 */ /* 0x000fc80000410000 */
[----:B------:R-:W-:-:S07]  /*3f30*/  @P0 FADD.FTZ R208, R61, R208 ;  /* 0x000000d03dd00221 */ /* 0x000fce0000010000 */
.L_x_5654:
[----:B------:R-:W-:Y:S05]  /*3f40*/  BSYNC B1 ;  /* 0x0000000000017941 */ /* 0x000fea0003800000 */
.L_x_5652:
[----:B------:R-:W0:Y:S01]  /*3f50*/  LDC.64 R60, c[0x0][0x238] ;  /* 0x00008e00ff3c7b82 */ /* 0x000e220000000a00 */
[----:B------:R-:W-:Y:S02]  /*3f60*/  F2FP.F16.F32.PACK_AB R63, R208, R207 ;  /* 0x000000cfd03f723e */ /* 0x000fe400000000ff */
[----:B------:R-:W-:Y:S01]  /*3f70*/  F2FP.F16.F32.PACK_AB R62, R206, R205 ;  /* 0x000000cdce3e723e */ /* 0x000fe200000000ff */
[----:B0-----:R-:W-:Y:S01]  /*3f80*/  IMAD.WIDE.U32 R210, R213, 0x10, R60 ;  /* 0x00000010d5d27825 */ /* 0x001fe200078e003c */
[----:B------:R-:W-:Y:S02]  /*3f90*/  F2FP.F16.F32.PACK_AB R61, R204, R203 ;  /* 0x000000cbcc3d723e */ /* 0x000fe400000000ff */
[----:B------:R-:W-:-:S05]  /*3fa0*/  F2FP.F16.F32.PACK_AB R60, R160, R161 ;  /* 0x000000a1a03c723e */ /* 0x000fca00000000ff */
[----:B------:R0:W-:Y:S02]  /*3fb0*/  STG.E.128 desc[UR4][R210.64], R60 ;  /* 0x0000003cd2007986 */ /* 0x0001e4000c101d04 */
.L_x_5630:
[----:B------:R-:W-:Y:S05]  /*3fc0*/  BSYNC B0 ;  /* 0x0000000000007941 */ /* 0x000fea0003800000 */
.L_x_5629:
        /* <DEDUP_REMOVED lines=177> */
.L_x_5680:
        /* <DEDUP_REMOVED lines=19> */
[----:B---3--:R-:W-:Y:S01]  /*4c10*/  IADD3 R61, R212, -0x1, RZ ;  /* 0xffffffffd43d7810 */ /* 0x008fe20007ffe0ff */
[----:B------:R-:W-:Y:S01]  /*4c20*/  BSSY B1, `(.L_x_5658) ;  /* 0x0000028000017945 */ /* 0x000fe20003800000 */
[----:B------:R-:W-:Y:S02]  /*4c30*/  LOP3.LUT R44, R45, 0x1f, RZ, 0xc0, !PT ;  /* 0x0000001f2d2c7812 */ /* 0x000fe400078ec0ff */
[----:B------:R-:W-:Y:S01]  /*4c40*/  FSEL R212, R211, RZ, !P1 ;  /* 0x000000ffd3d47208 */ /* 0x000fe20004800000 */
[----:B------:R-:W-:-:S05]  /*4c50*/  IMAD R61, R61, R214, RZ ;  /* 0x000000d63d3d7224 */ /* 0x000fca00078e02ff */
[----:B------:R-:W-:-:S04]  /*4c60*/  SHF.R.S32.HI R60, RZ, 0x1f, R61 ;  /* 0x0000001fff3c7819 */ /* 0x000fc8000001143d */
        /* <DEDUP_REMOVED lines=35> */
.L_x_5659:
[----:B------:R-:W-:Y:S05]  /*4ea0*/  BSYNC B1 ;  /* 0x0000000000017941 */ /* 0x000fea0003800000 */
.L_x_5658:
        /* <DEDUP_REMOVED lines=35> */
.L_x_5661:
[----:B------:R-:W-:Y:S05]  /*50e0*/  BSYNC B1 ;  /* 0x0000000000017941 */ /* 0x000fea0003800000 */
.L_x_5660:
        /* <DEDUP_REMOVED lines=35> */
.L_x_5663:
[----:B------:R-:W-:Y:S05]  /*5320*/  BSYNC B1 ;  /* 0x0000000000017941 */ /* 0x000fea0003800000 */
.L_x_5662:
        /* <DEDUP_REMOVED lines=35> */
.L_x_5665:
[----:B------:R-:W-:Y:S05]  /*5560*/  BSYNC B1 ;  /* 0x0000000000017941 */ /* 0x000fea0003800000 */
.L_x_5664:
        /* <DEDUP_REMOVED lines=35> */
.L_x_5667:
[----:B------:R-:W-:Y:S05]  /*57a0*/  BSYNC B1 ;  /* 0x0000000000017941 */ /* 0x000fea0003800000 */
.L_x_5666:
        /* <DEDUP_REMOVED lines=33> */
.L_x_5657:
[----:B------:R-:W-:Y:S05]  /*59c0*/  BSYNC B0 ;  /* 0x0000000000007941 */ /* 0x000fea0003800000 */
.L_x_5656:
[----:B01234-:R-:W0:Y:S02]  /*59d0*/  LDC.64 R60, c[0x0][0x210] ;  /* 0x00008400ff3c7b82 */ /* 0x01fe240000000a00 */
[----:B0-----:R-:W-:-:S04]  /*59e0*/  LEA R209, R60, R209, 0x2 ;  /* 0x000000d13cd17211 */ /* 0x001fc800078e10ff */
[----:B------:R-:W-:-:S13]  /*59f0*/  ISETP.GE.AND P0, PT, R209, R61, PT ;  /* 0x0000003dd100720c */ /* 0x000fda0003f06270 */
[----:B------:R-:W-:Y:S05]  /*5a00*/  @!P0 BRA `(.L_x_5668) ;  /* 0xffffffb8001c8947 */ /* 0x000fea000383ffff */
[----:B------:R-:W-:Y:S05]  /*5a10*/  EXIT ;  /* 0x000000000000794d */ /* 0x000fea0003800000 */
.L_x_5655:
        /* <DEDUP_REMOVED lines=8> */
.L_x_5670:
[----:B------:R-:W-:Y:S05]  /*5aa0*/  BSYNC B0 ;  /* 0x0000000000007941 */ /* 0x000fea0003800000 */
.L_x_5669:
        /* <DEDUP_REMOVED lines=9> */
.L_x_5671:
[----:B------:R-:W-:Y:S01]  /*5b40*/  HFMA2.MMA R219, -RZ, RZ, 0, 2.384185791015625e-07 ;  /* 0x00000004ffdb7435 */ /* 0x000fe200000001ff */
[----:B------:R-:W-:-:S05]  /*5b50*/  MOV R62, R217 ;  /* 0x000000d9003e7202 */ /* 0x000fca0000000f00 */
[----:B------:R-:W-:-:S05]  /*5b60*/  FADD.FTZ R62, R61, R62 ;  /* 0x0000003e3d3e7221 */ /* 0x000fca0000010000 */
[----:B------:R-:W-:-:S07]  /*5b70*/  MOV R220, R62 ;  /* 0x0000003e00dc7202 */ /* 0x000fce0000000f00 */
[----:B------:R-:W-:Y:S05]  /*5b80*/  WARPSYNC.COLLECTIVE R215, `(.L_x_5672) ;  /* 0x00000000d7087348 */ /* 0x000fea0003c00000 */
[----:B------:R0:W1:Y:S02]  /*5b90*/  SHFL.BFLY P6, R217, R220, R219, R222 ;  /* 0x0c0000dbdcd97389 */ /* 0x00006400000c00de */
[----:B01----:R-:W-:Y:S01]  /*5ba0*/  ENDCOLLECTIVE ;  /* 0x000000000000791b */ /* 0x003fe20003800000 */
.L_x_5672:
[----:B------:R-:W-:Y:S01]  /*5bb0*/  HFMA2.MMA R219, -RZ, RZ, 0, 4.76837158203125e-07 ;  /* 0x00000008ffdb7435 */ /* 0x000fe200000001ff */
[----:B------:R-:W-:-:S05]  /*5bc0*/  MOV R63, R217 ;  /* 0x000000d9003f7202 */ /* 0x000fca0000000f00 */
[----:B------:R-:W-:-:S05]  /*5bd0*/  FADD.FTZ R63, R62, R63 ;  /* 0x0000003f3e3f7221 */ /* 0x000fca0000010000 */
[----:B------:R-:W-:-:S07]  /*5be0*/  MOV R220, R63 ;  /* 0x0000003f00dc7202 */ /* 0x000fce0000000f00 */
[----:B------:R-:W-:Y:S05]  /*5bf0*/  WARPSYNC.COLLECTIVE R215, `(.L_x_5673) ;  /* 0x00000000d7087348 */ /* 0x000fea0003c00000 */
[----:B------:R0:W1:Y:S02]  /*5c00*/  SHFL.BFLY P6, R217, R220, R219, R222 ;  /* 0x0c0000dbdcd97389 */ /* 0x00006400000c00de */
[----:B01----:R-:W-:Y:S01]  /*5c10*/  ENDCOLLECTIVE ;  /* 0x000000000000791b */ /* 0x003fe20003800000 */
.L_x_5673:
        /* <DEDUP_REMOVED lines=8> */
.L_x_5674:
        /* <DEDUP_REMOVED lines=105> */
.L_x_5675:
[----:B------:R-:W-:Y:S01]  /*6330*/  HFMA2.MMA R219, -RZ, RZ, 0, 1.1920928955078125e-07 ;  /* 0x00000002ffdb7435 */ /* 0x000fe200000001ff */
[----:B------:R-:W-:-:S05]  /*6340*/  MOV R61, R217 ;  /* 0x000000d9003d7202 */ /* 0x000fca0000000f00 */
[----:B------:R-:W-:-:S05]  /*6350*/  FADD.FTZ R61, R60, R61 ;  /* 0x0000003d3c3d7221 */ /* 0x000fca0000010000 */
[----:B------:R-:W-:-:S07]  /*6360*/  MOV R220, R61 ;  /* 0x0000003d00dc7202 */ /* 0x000fce0000000f00 */
[----:B------:R-:W-:Y:S05]  /*6370*/  WARPSYNC.COLLECTIVE R215, `(.L_x_5676) ;  /* 0x00000000d7087348 */ /* 0x000fea0003c00000 */
[----:B------:R0:W1:Y:S02]  /*6380*/  SHFL.BFLY P6, R217, R220, R219, R222 ;  /* 0x0c0000dbdcd97389 */ /* 0x00006400000c00de */
[----:B01----:R-:W-:Y:S01]  /*6390*/  ENDCOLLECTIVE ;  /* 0x000000000000791b */ /* 0x003fe20003800000 */
.L_x_5676:
[----:B------:R-:W-:Y:S01]  /*63a0*/  HFMA2.MMA R219, -RZ, RZ, 0, 2.384185791015625e-07 ;  /* 0x00000004ffdb7435 */ /* 0x000fe200000001ff */
[----:B------:R-:W-:-:S05]  /*63b0*/  MOV R62, R217 ;  /* 0x000000d9003e7202 */ /* 0x000fca0000000f00 */
[----:B------:R-:W-:-:S05]  /*63c0*/  FADD.FTZ R62, R61, R62 ;  /* 0x0000003e3d3e7221 */ /* 0x000fca0000010000 */
[----:B------:R-:W-:-:S07]  /*63d0*/  MOV R220, R62 ;  /* 0x0000003e00dc7202 */ /* 0x000fce0000000f00 */
[----:B------:R-:W-:Y:S05]  /*63e0*/  WARPSYNC.COLLECTIVE R215, `(.L_x_5677) ;  /* 0x00000000d7087348 */ /* 0x000fea0003c00000 */
[----:B------:R0:W1:Y:S02]  /*63f0*/  SHFL.BFLY P6, R217, R220, R219, R222 ;  /* 0x0c0000dbdcd97389 */ /* 0x00006400000c00de */
[----:B01----:R-:W-:Y:S01]  /*6400*/  ENDCOLLECTIVE ;  /* 0x000000000000791b */ /* 0x003fe20003800000 */
.L_x_5677:
[----:B------:R-:W-:Y:S01]  /*6410*/  HFMA2.MMA R219, -RZ, RZ, 0, 4.76837158203125e-07 ;  /* 0x00000008ffdb7435 */ /* 0x000fe200000001ff */
[----:B------:R-:W-:-:S05]  /*6420*/  MOV R63, R217 ;  /* 0x000000d9003f7202 */ /* 0x000fca0000000f00 */
[----:B------:R-:W-:-:S05]  /*6430*/  FADD.FTZ R63, R62, R63 ;  /* 0x0000003f3e3f7221 */ /* 0x000fca0000010000 */
[----:B------:R-:W-:-:S07]  /*6440*/  MOV R220, R63 ;  /* 0x0000003f00dc7202 */ /* 0x000fce0000000f00 */
[----:B------:R-:W-:Y:S05]  /*6450*/  WARPSYNC.COLLECTIVE R215, `(.L_x_5678) ;  /* 0x00000000d7087348 */ /* 0x000fea0003c00000 */
[----:B------:R0:W1:Y:S02]  /*6460*/  SHFL.BFLY P6, R217, R220, R219, R222 ;  /* 0x0c0000dbdcd97389 */ /* 0x00006400000c00de */
[----:B01----:R-:W-:Y:S01]  /*6470*/  ENDCOLLECTIVE ;  /* 0x000000000000791b */ /* 0x003fe20003800000 */
.L_x_5678:
[----:B------:R-:W-:Y:S01]  /*6480*/  HFMA2.MMA R219, -RZ, RZ, 0, 9.5367431640625e-07 ;  /* 0x00000010ffdb7435 */ /* 0x000fe200000001ff */
[----:B------:R-:W-:-:S05]  /*6490*/  MOV R218, R217 ;  /* 0x000000d900da7202 */ /* 0x000fca0000000f00 */
[----:B------:R-:W-:-:S05]  /*64a0*/  FADD.FTZ R218, R63, R218 ;  /* 0x000000da3fda7221 */ /* 0x000fca0000010000 */
[----:B------:R-:W-:-:S07]  /*64b0*/  MOV R220, R218 ;  /* 0x000000da00dc7202 */ /* 0x000fce0000000f00 */
[----:B------:R-:W-:Y:S05]  /*64c0*/  WARPSYNC.COLLECTIVE R215, `(.L_x_5679) ;  /* 0x00000000d7087348 */ /* 0x000fea0003c00000 */
[----:B------:R0:W1:Y:S02]  /*64d0*/  SHFL.BFLY P6, R217, R220, R219, R222 ;  /* 0x0c0000dbdcd97389 */ /* 0x00006400000c00de */
[----:B01----:R-:W-:Y:S01]  /*64e0*/  ENDCOLLECTIVE ;  /* 0x000000000000791b */ /* 0x003fe20003800000 */
.L_x_5679:
[----:B------:R-:W-:Y:S01]  /*64f0*/  MOV R213, R217 ;  /* 0x000000d900d57202 */ /* 0x000fe20000000f00 */
[----:B------:R-:W-:Y:S06]  /*6500*/  BRA `(.L_x_5680) ;  /* 0xffffffe400747947 */ /* 0x000fec000383ffff */
.L_x_5681:
        /* <DEDUP_REMOVED lines=15> */
.L_x_44357:


//--------------------- .text._ZN10layer_norm13ln_fwd_kernelINS_13Kernel_traitsI6__halfS2_S2_S2_fjLj1536ELj1ELj4ELj1ELj16ENS_18Kernel_traits_baseILj1536ES2_S2_S2_S2_fjLj128EEEEELb0ELb1ELb1ELb1EEEvNS_9FwdParamsE --------------------------
	.section	.text._ZN10layer_norm13ln_fwd_kernelINS_13Kernel_traitsI6__halfS2_S2_S2_fjLj1536ELj1ELj4ELj1ELj16ENS_18Kernel_traits_baseILj1536ES2_S2_S2_S2_fjLj128EEEEELb0ELb1ELb1ELb1EEEvNS_9FwdParamsE,"ax",@progbits
	.align	128
        .global         _ZN10layer_norm13ln_fwd_kernelINS_13Kernel_traitsI6__halfS2_S2_S2_fjLj1536ELj1ELj4ELj1ELj16ENS_18Kernel_traits_baseILj1536ES2_S2_S2_S2_fjLj128EEEEELb0ELb1ELb1ELb1EEEvNS_9FwdParamsE
        .type           _ZN10layer_norm13ln_fwd_kernelINS_13Kernel_traitsI6__halfS2_S2_S2_fjLj1536ELj1ELj4ELj1ELj16ENS_18Kernel_traits_baseILj1536ES2_S2_S2_S2_fjLj128EEEEELb0ELb1ELb1ELb1EEEvNS_9FwdParamsE,@function
        .size           _ZN10layer_norm13ln_fwd_kernelINS_13Kernel_traitsI6__halfS2_S2_S2_fjLj1536ELj1ELj4ELj1ELj16ENS_18Kernel_traits_baseILj1536ES2_S2_S2_S2_fjLj128EEEEELb0ELb1ELb1ELb1EEEvNS_9FwdParamsE,(.L_x_44358 - _ZN10layer_norm13ln_fwd_kernelINS_13Kernel_traitsI6__halfS2_S2_S2_fjLj1536ELj1ELj4ELj1ELj16ENS_18Kernel_traits_baseILj1536ES2_S2_S2_S2_fjLj128EEEEELb0ELb1ELb1ELb1EEEvNS_9FwdParamsE)
        .other          _ZN10layer_norm13ln_fwd_kernelINS_13Kernel_traitsI6__halfS2_S2_S2_fjLj1536ELj1ELj4ELj1ELj16ENS_18Kernel_traits_baseILj1536ES2_S2_S2_S2_fjLj128EEEEELb0ELb1ELb1ELb1EEEvNS_9FwdParamsE,@"STO_CUDA_ENTRY STV_DEFAULT"
_ZN10layer_norm13ln_fwd_kernelINS_13Kernel_traitsI6__halfS2_S2_S2_fjLj1536ELj1ELj4ELj1ELj16ENS_18Kernel_traits_baseILj1536ES2_S2_S2_S2_fjLj128EEEEELb0ELb1ELb1ELb1EEEvNS_9FwdParamsE:
.text._ZN10layer_norm13ln_fwd_kernelINS_13Kernel_traitsI6__halfS2_S2_S2_fjLj1536ELj1ELj4ELj1ELj16ENS_18Kernel_traits_baseILj1536ES2_S2_S2_S2_fjLj128EEEEELb0ELb1ELb1ELb1EEEvNS_9FwdParamsE:
        /* <DEDUP_REMOVED lines=53> */
[--C-:B------:R-:W-:Y:S01]  /*0350*/  HADD2.F32 R101, -RZ, R108.reuse.H0_H0 ;  /* 0x2000006cff657230 */ /* 0x100fe20000004100 */
[----:B------:R-:W-:Y:S01]  /*0360*/  ULDC.U8 UR6, c[0x0][0x2a0] ;  /* 0x0000a80000067ab9 */ /* 0x000fe20000000000 */
[----:B------:R-:W-:Y:S01]  /*0370*/  HADD2.F32 R102, -RZ, R108.H1_H1 ;  /* 0x3000006cff667230 */ /* 0x000fe20000004100 */
[----:B------:R-:W-:Y:S01]  /*0380*/  ULDC UR8, c[0x0][0x29c] ;  /* 0x0000a70000087ab9 */ /* 0x000fe20000000800 */
[--C-:B------:R-:W-:Y:S01]  /*0390*/  HADD2.F32 R103, -RZ, R109.reuse.H0_H0 ;  /* 0x2000006dff677230 */ /* 0x100fe20000004100 */
[----:B------:R-:W-:Y:S01]  /*03a0*/  ULDC UR9, c[0x0][0x2d8] ;  /* 0x0000b60000097ab9 */ /* 0x000fe20000000800 */
        /* <DEDUP_REMOVED lines=44> */
[----:B------:R-:W-:Y:S01]  /*0670*/  HADD2.F32 R124, -RZ, R55.H1_H1 ;  /* 0x30000037ff7c7230 */ /* 0x000fe20000004100 */
[----:B------:R-:W-:Y:S01]  /*0680*/  ISETP.NE.AND P1, PT, RZ, UR6, PT ;  /* 0x00000006ff007c0c */ /* 0x000fe2000bf25270 */
[----:B------:R-:W-:Y:S01]  /*0690*/  ULDC.64 UR6, c[0x0][0x230] ;  /* 0x00008c0000067ab9 */ /* 0x000fe20000000a00 */
[--C-:B--2---:R-:W-:Y:S02]  /*06a0*/  HADD2.F32 R132, -RZ, R11.reuse.H0_H0 ;  /* 0x2000000bff847230 */ /* 0x104fe40000004100 */
[----:B------:R-:W-:Y:S02]  /*06b0*/  HADD2.F32 R135, -RZ, R11.H1_H1 ;  /* 0x3000000bff877230 */ /* 0x000fe40000004100 */
[--C-:B---3--:R-:W-:Y:S02]  /*06c0*/  HADD2.F32 R11, -RZ, R15.reuse.H0_H0 ;  /* 0x2000000fff0b7230 */ /* 0x108fe40000004100 */
[----:B------:R-:W-:-:S02]  /*06d0*/  HADD2.F32 R136, -RZ, R15.H1_H1 ;  /* 0x3000000fff887230 */ /* 0x000fc40000004100 */
[--C-:B----4-:R-:W-:Y:S02]  /*06e0*/  HADD2.F32 R15, -RZ, R19.reuse.H0_H0 ;  /* 0x20000013ff0f7230 */ /* 0x110fe40000004100 */
        /* <DEDUP_REMOVED lines=43> */
[----:B------:R-:W-:-:S07]  /*09a0*/  HADD2.F32 R167, -RZ, R6.H1_H1 ;  /* 0x30000006ffa77230 */ /* 0x000fce0000004100 */
.L_x_5829:
        /* <DEDUP_REMOVED lines=8> */
[----:B-1----:R-:W-:-:S05]  /*0a30*/  IMAD R0, R133, R40, RZ ;  /* 0x0000002885007224 */ /* 0x002fca00078e02ff */
[----:B0-----:R-:W-:Y:S01]  /*0a40*/  SHF.R.S32.HI R37, RZ, 0x1f, R0 ;  /* 0x0000001fff257819 */ /* 0x001fe20000011400 */
[----:B--2---:R-:W-:-:S05]  /*0a50*/  IMAD.WIDE R28, R133, 0x4, R28 ;  /* 0x00000004851c7825 */ /* 0x004fca00078e021c */
        /* <DEDUP_REMOVED lines=19> */
[----:B------:R-:W-:Y:S01]  /*0b90*/  MOV R67, RZ ;  /* 0x000000ff00437202 */ /* 0x000fe20000000f00 */
[----:B------:R-:W-:Y:S06]  /*0ba0*/  @!P0 BRA `(.L_x_5684) ;  /* 0x00000000001c8947 */ /* 0x000fec0003800000 */
[----:B-----5:R-:W-:Y:S01]  /*0bb0*/  HADD2.F32 R67, -RZ, R48.H0_H0 ;  /* 0x20000030ff437230 */ /* 0x020fe20000004100 */
[----:B------:R-:W-:Y:S06]  /*0bc0*/  BRA `(.L_x_5684) ;  /* 0x0000000000147947 */ /* 0x000fec0003800000 */
.L_x_5683:
[----:B-----5:R-:W-:Y:S02]  /*0bd0*/  HADD2.F32 R0, -RZ, R52.H0_H0 ;  /* 0x20000034ff007230 */ /* 0x020fe40000004100 */
[----:B------:R-:W-:-:S03]  /*0be0*/  @P0 HADD2.F32 R2, -RZ, R48.H0_H0 ;  /* 0x20000030ff020230 */ /* 0x000fc60000004100 */
[----:B------:R-:W-:-:S04]  /*0bf0*/  FMUL.FTZ R0, R0, UR8 ;  /* 0x0000000800007c20 */ /* 0x000fc80008410000 */
[----:B------:R-:W-:-:S04]  /*0c00*/  FMUL.FTZ R67, R125, R0 ;  /* 0x000000007d437220 */ /* 0x000fc80000410000 */
[----:B------:R-:W-:-:S07]  /*0c10*/  @P0 FADD.FTZ R67, R67, R2 ;  /* 0x0000000243430221 */ /* 0x000fce0000010000 */
.L_x_5684:
[----:B------:R-:W-:Y:S05]  /*0c20*/  BSYNC B0 ;  /* 0x0000000000007941 */ /* 0x000fea0003800000 */
.L_x_5682:
[----:B------:R-:W-:Y:S04]  /*0c30*/  BSSY B0, `(.L_x_5685) ;  /* 0x000000b000007945 */ /* 0x000fe80003800000 */
[----:B------:R-:W-:Y:S05]  /*0c40*/  @P3 BRA `(.L_x_5686) ;  /* 0x0000000000103947 */ /* 0x000fea0003800000 */
[----:B------:R-:W-:Y:S01]  /*0c50*/  MOV R64, RZ ;  /* 0x000000ff00407202 */ /* 0x000fe20000000f00 */
[----:B------:R-:W-:Y:S06]  /*0c60*/  @!P0 BRA `(.L_x_5687) ;  /* 0x00000000001c8947 */ /* 0x000fec0003800000 */
[----:B-----5:R-:W-:Y:S01]  /*0c70*/  HADD2.F32 R64, -RZ, R48.H1_H1 ;  /* 0x30000030ff407230 */ /* 0x020fe20000004100 */
[----:B------:R-:W-:Y:S06]  /*0c80*/  BRA `(.L_x_5687) ;  /* 0x0000000000147947 */ /* 0x000fec0003800000 */
.L_x_5686:
[----:B-----5:R-:W-:Y:S02]  /*0c90*/  HADD2.F32 R0, -RZ, R52.H1_H1 ;  /* 0x30000034ff007230 */ /* 0x020fe40000004100 */
[----:B------:R-:W-:-:S03]  /*0ca0*/  @P0 HADD2.F32 R3, -RZ, R48.H1_H1 ;  /* 0x30000030ff030230 */ /* 0x000fc60000004100 */
[----:B------:R-:W-:-:S04]  /*0cb0*/  FMUL.FTZ R0, R0, UR8 ;  /* 0x0000000800007c20 */ /* 0x000fc80008410000 */
[----:B------:R-:W-:-:S04]  /*0cc0*/  FMUL.FTZ R64, R127, R0 ;  /* 0x000000007f407220 */ /* 0x000fc80000410000 */
[----:B------:R-:W-:-:S07]  /*0cd0*/  @P0 FADD.FTZ R64, R64, R3 ;  /* 0x0000000340400221 */ /* 0x000fce0000010000 */
.L_x_5687:
[----:B------:R-:W-:Y:S05]  /*0ce0*/  BSYNC B0 ;  /* 0x0000000000007941 */ /* 0x000fea0003800000 */
.L_x_5685:
[----:B------:R-:W-:Y:S04]  /*0cf0*/  BSSY B0, `(.L_x_5688) ;  /* 0x000000b000007945 */ /* 0x000fe80003800000 */
[----:B------:R-:W-:Y:S05]  /*0d00*/  @P3 BRA `(.L_x_5689) ;  /* 0x0000000000103947 */ /* 0x000fea0003800000 */
[----:B------:R-:W-:Y:S01]  /*0d10*/  HFMA2.MMA R65, -RZ, RZ, 0, 0 ;  /* 0x00000000ff417435 */ /* 0x000fe200000001ff */
[----:B------:R-:W-:Y:S10]  /*0d20*/  @!P0 BRA `(.L_x_5690) ;  /* 0x00000000001c8947 */ /* 0x000ff40003800000 */
[----:B-----5:R-:W-:Y:S01]  /*0d30*/  HADD2.F32 R65, -RZ, R49.H0_H0 ;  /* 0x20000031ff417230 */ /* 0x020fe20000004100 */
[----:B------:R-:W-:Y:S06]  /*0d40*/  BRA `(.L_x_5690) ;  /* 0x0000000000147947 */ /* 0x000fec0003800000 */
.L_x_5689:
[----:B-----5:R-:W-:-:S05]  /*0d50*/  HADD2.F32 R0, -RZ, R53.H0_H0 ;  /* 0x20000035ff007230 */ /* 0x020fca0000004100 */
[----:B------:R-:W-:Y:S01]  /*0d60*/  FMUL.FTZ R65, R0, UR8 ;  /* 0x0000000800417c20 */ /* 0x000fe20008410000 */
[----:B------:R-:W-:-:S03]  /*0d70*/  @P0 HADD2.F32 R0, -RZ, R49.H0_H0 ;  /* 0x20000031ff000230 */ /* 0x000fc60000004100 */
[----:B------:R-:W-:-:S04]  /*0d80*/  FMUL.FTZ R65, R126, R65 ;  /* 0x000000417e417220 */ /* 0x000fc80000410000 */
[----:B------:R-:W-:-:S07]  /*0d90*/  @P0 FADD.FTZ R65, R65, R0 ;  /* 0x0000000041410221 */ /* 0x000fce0000010000 */
.L_x_5690:
[----:B------:R-:W-:Y:S05]  /*0da0*/  BSYNC B0 ;  /* 0x0000000000007941 */ /* 0x000fea0003800000 */
.L_x_5688:
[----:B------:R-:W-:Y:S04]  /*0db0*/  BSSY B0, `(.L_x_5691) ;  /* 0x000000b000007945 */ /* 0x000fe80003800000 */
[----:B------:R-:W-:Y:S05]  /*0dc0*/  @P3 BRA `(.L_x_5692) ;  /* 0x0000000000103947 */ /* 0x000fea0003800000 */
[----:B------:R-:W-:Y:S01]  /*0dd0*/  MOV R62, RZ ;  /* 0x000000ff003e7202 */ /* 0x000fe20000000f00 */
[----:B------:R-:W-:Y:S06]  /*0de0*/  @!P0 BRA `(.L_x_5693) ;  /* 0x00000000001c8947 */ /* 0x000fec0003800000 */
[----:B-----5:R-:W-:Y:S01]  /*0df0*/  HADD2.F32 R62, -RZ, R49.H1_H1 ;  /* 0x30000031ff3e7230 */ /* 0x020fe20000004100 */
[----:B------:R-:W-:Y:S06]  /*0e00*/  BRA `(.L_x_5693) ;  /* 0x0000000000147947 */ /* 0x000fec0003800000 */
.L_x_5692:
[----:B-----5:R-:W-:Y:S02]  /*0e10*/  HADD2.F32 R0, -RZ, R53.H1_H1 ;  /* 0x30000035ff007230 */ /* 0x020fe40000004100 */
[----:B------:R-:W-:-:S03]  /*0e20*/  @P0 HADD2.F32 R3, -RZ, R49.H1_H1 ;  /* 0x30000031ff030230 */ /* 0x000fc60000004100 */
[----:B------:R-:W-:-:S04]  /*0e30*/  FMUL.FTZ R0, R0, UR8 ;  /* 0x0000000800007c20 */ /* 0x000fc80008410000 */
[----:B------:R-:W-:-:S04]  /*0e40*/  FMUL.FTZ R62, R129, R0 ;  /* 0x00000000813e7220 */ /* 0x000fc80000410000 */
[----:B------:R-:W-:-:S07]  /*0e50*/  @P0 FADD.FTZ R62, R62, R3 ;  /* 0x000000033e3e0221 */ /* 0x000fce0000010000 */
.L_x_5693:
[----:B------:R-:W-:Y:S05]  /*0e60*/  BSYNC B0 ;  /* 0x0000000000007941 */ /* 0x000fea0003800000 */
.L_x_5691:
[----:B------:R-:W-:Y:S04]  /*0e70*/  BSSY B0, `(.L_x_5694) ;  /* 0x000000b000007945 */ /* 0x000fe80003800000 */
[----:B------:R-:W-:Y:S05]  /*0e80*/  @P3 BRA `(.L_x_5695) ;  /* 0x0000000000103947 */ /* 0x000fea0003800000 */
[----:B------:R-:W-:Y:S01]  /*0e90*/  HFMA2.MMA R63, -RZ, RZ, 0, 0 ;  /* 0x00000000ff3f7435 */ /* 0x000fe200000001ff */
[----:B------:R-:W-:Y:S10]  /*0ea0*/  @!P0 BRA `(.L_x_5696) ;  /* 0x00000000001c8947 */ /* 0x000ff40003800000 */
[----:B-----5:R-:W-:Y:S01]  /*0eb0*/  HADD2.F32 R63, -RZ, R50.H0_H0 ;  /* 0x20000032ff3f7230 */ /* 0x020fe20000004100 */
[----:B------:R-:W-:Y:S06]  /*0ec0*/  BRA `(.L_x_5696) ;  /* 0x0000000000147947 */ /* 0x000fec0003800000 */
.L_x_5695:
[----:B-----5:R-:W-:-:S05]  /*0ed0*/  HADD2.F32 R0, -RZ, R54.H0_H0 ;  /* 0x20000036ff007230 */ /* 0x020fca0000004100 */
[----:B------:R-:W-:Y:S01]  /*0ee0*/  FMUL.FTZ R63, R0, UR8 ;  /* 0x00000008003f7c20 */ /* 0x000fe20008410000 */
[----:B------:R-:W-:-:S03]  /*0ef0*/  @P0 HADD2.F32 R0, -RZ, R50.H0_H0 ;  /* 0x20000032ff000230 */ /* 0x000fc60000004100 */
[----:B------:R-:W-:-:S04]  /*0f00*/  FMUL.FTZ R63, R128, R63 ;  /* 0x0000003f803f7220 */ /* 0x000fc80000410000 */
[----:B------:R-:W-:-:S07]  /*0f10*/  @P0 FADD.FTZ R63, R63, R0 ;  /* 0x000000003f3f0221 */ /* 0x000fce0000010000 */
.L_x_5696:
[----:B------:R-:W-:Y:S05]  /*0f20*/  BSYNC B0 ;  /* 0x0000000000007941 */ /* 0x000fea0003800000 */
.L_x_5694:
[----:B------:R-:W-:Y:S04]  /*0f30*/  BSSY B0, `(.L_x_5697) ;  /* 0x000000b000007945 */ /* 0x000fe80003800000 */
[----:B------:R-:W-:Y:S05]  /*0f40*/  @P3 BRA `(.L_x_5698) ;  /* 0x0000000000103947 */ /* 0x000fea0003800000 */
[----:B------:R-:W-:Y:S01]  /*0f50*/  MOV R60, RZ ;  /* 0x000000ff003c7202 */ /* 0x000fe20000000f00 */
[----:B------:R-:W-:Y:S06]  /*0f60*/  @!P0 BRA `(.L_x_5699) ;  /* 0x00000000001c8947 */ /* 0x000fec0003800000 */
[----:B-----5:R-:W-:Y:S01]  /*0f70*/  HADD2.F32 R60, -RZ, R50.H1_H1 ;  /* 0x30000032ff3c7230 */ /* 0x020fe20000004100 */
[----:B------:R-:W-:Y:S06]  /*0f80*/  BRA `(.L_x_5699) ;  /* 0x0000000000147947 */ /* 0x000fec0003800000 */
.L_x_5698:
[----:B-----5:R-:W-:Y:S02]  /*0f90*/  HADD2.F32 R0, -RZ, R54.H1_H1 ;  /* 0x30000036ff007230 */ /* 0x020fe40000004100 */
[----:B------:R-:W-:-:S03]  /*0fa0*/  @P0 HADD2.F32 R3, -RZ, R50.H1_H1 ;  /* 0x30000032ff030230 */ /* 0x000fc60000004100 */
[----:B------:R-:W-:-:S04]  /*0fb0*/  FMUL.FTZ R0, R0, UR8 ;  /* 0x0000000800007c20 */ /* 0x000fc80008410000 */
[----:B------:R-:W-:-:S04]  /*0fc0*/  FMUL.FTZ R60, R131, R0 ;  /* 0x00000000833c7220 */ /* 0x000fc80000410000 */
[----:B------:R-:W-:-:S07]  /*0fd0*/  @P0 FADD.FTZ R60, R60, R3 ;  /* 0x000000033c3c0221 */ /* 0x000fce0000010000 */
.L_x_5699:
[----:B------:R-:W-:Y:S05]  /*0fe0*/  BSYNC B0 ;  /* 0x0000000000007941 */ /* 0x000fea0003800000 */
.L_x_5697:
[----:B------:R-:W-:Y:S04]  /*0ff0*/  BSSY B0, `(.L_x_5700) ;  /* 0x000000b000007945 */ /* 0x000fe80003800000 */
[----:B------:R-:W-:Y:S05]  /*1000*/  @P3 BRA `(.L_x_5701) ;  /* 0x0000000000103947 */ /* 0x000fea0003800000 */
[----:B------:R-:W-:Y:S01]  /*1010*/  HFMA2.MMA R61, -RZ, RZ, 0, 0 ;  /* 0x00000000ff3d7435 */ /* 0x000fe200000001ff */
[----:B------:R-:W-:Y:S10]  /*1020*/  @!P0 BRA `(.L_x_5702) ;  /* 0x00000000001c8947 */ /* 0x000ff40003800000 */
[----:B-----5:R-:W-:Y:S01]  /*1030*/  HADD2.F32 R61, -RZ, R51.H0_H0 ;  /* 0x20000033ff3d7230 */ /* 0x020fe20000004100 */
[----:B------:R-:W-:Y:S06]  /*1040*/  BRA `(.L_x_5702) ;  /* 0x0000000000147947 */ /* 0x000fec0003800000 */
.L_x_5701:
[----:B-----5:R-:W-:-:S05]  /*1050*/  HADD2.F32 R0, -RZ, R55.H0_H0 ;  /* 0x20000037ff007230 */ /* 0x020fca0000004100 */
[----:B------:R-:W-:Y:S01]  /*1060*/  FMUL.FTZ R61, R0, UR8 ;  /* 0x00000008003d7c20 */ /* 0x000fe20008410000 */
[----:B------:R-:W-:-:S03]  /*1070*/  @P0 HADD2.F32 R0, -RZ, R51.H0_H0 ;  /* 0x20000033ff000230 */ /* 0x000fc60000004100 */
[----:B------:R-:W-:-:S04]  /*1080*/  FMUL.FTZ R61, R130, R61 ;  /* 0x0000003d823d7220 */ /* 0x000fc80000410000 */
[----:B------:R-:W-:-:S07]  /*1090*/  @P0 FADD.FTZ R61, R61, R0 ;  /* 0x000000003d3d0221 */ /* 0x000fce0000010000 */
.L_x_5702:
[----:B------:R-:W-:Y:S05]  /*10a0*/  BSYNC B0 ;  /* 0x0000000000007941 */ /* 0x000fea0003800000 */
.L_x_5700:
[----:B------:R-:W-:Y:S04]  /*10b0*/  BSSY B0, `(.L_x_5703) ;  /* 0x000000b000007945 */ /* 0x000fe80003800000 */
[----:B------:R-:W-:Y:S05]  /*10c0*/  @P3 BRA `(.L_x_5704) ;  /* 0x0000000000103947 */ /* 0x000fea0003800000 */
[----:B------:R-:W-:Y:S01]  /*10d0*/  MOV R46, RZ ;  /* 0x000000ff002e7202 */ /* 0x000fe20000000f00 */
[----:B------:R-:W-:Y:S06]  /*10e0*/  @!P0 BRA `(.L_x_5705) ;  /* 0x00000000001c8947 */ /* 0x000fec0003800000 */
[----:B-----5:R-:W-:Y:S01]  /*10f0*/  HADD2.F32 R46, -RZ, R51.H1_H1 ;  /* 0x30000033ff2e7230 */ /* 0x020fe20000004100 */
[----:B------:R-:W-:Y:S06]  /*1100*/  BRA `(.L_x_5705) ;  /* 0x0000000000147947 */ /* 0x000fec0003800000 */
.L_x_5704:
[----:B-----5:R-:W-:Y:S02]  /*1110*/  HADD2.F32 R0, -RZ, R55.H1_H1 ;  /* 0x30000037ff007230 */ /* 0x020fe40000004100 */
[----:B------:R-:W-:-:S03]  /*1120*/  @P0 HADD2.F32 R29, -RZ, R51.H1_H1 ;  /* 0x30000033ff1d0230 */ /* 0x000fc60000004100 */
[----:B------:R-:W-:-:S04]  /*1130*/  FMUL.FTZ R3, R0, UR8 ;  /* 0x0000000800037c20 */ /* 0x000fc80008410000 */
[----:B------:R-:W-:-:S04]  /*1140*/  FMUL.FTZ R46, R134, R3 ;  /* 0x00000003862e7220 */ /* 0x000fc80000410000 */
[----:B------:R-:W-:-:S07]  /*1150*/  @P0 FADD.FTZ R46, R46, R29 ;  /* 0x0000001d2e2e0221 */ /* 0x000fce0000010000 */
.L_x_5705:
[----:B------:R-:W-:Y:S05]  /*1160*/  BSYNC B0 ;  /* 0x0000000000007941 */ /* 0x000fea0003800000 */
.L_x_5703:
        /* <DEDUP_REMOVED lines=21> */
.L_x_5707:
[----:B-----5:R-:W-:Y:S02]  /*12c0*/  HADD2.F32 R0, -RZ, R52.H0_H0 ;  /* 0x20000034ff007230 */ /* 0x020fe40000004100 */
[----:B------:R-:W-:Y:S02]  /*12d0*/  HADD2.F32 R75, -RZ, R8.H0_H0 ;  /* 0x20000008ff4b7230 */ /* 0x000fe40000004100 */
[----:B0-----:R-:W-:Y:S02]  /*12e0*/  @P0 HADD2.F32 R28, -RZ, R48.H0_H0 ;  /* 0x20000030ff1c0230 */ /* 0x001fe40000004100 */
[----:B------:R-:W-:-:S04]  /*12f0*/  FMUL.FTZ R0, R0, UR8 ;  /* 0x0000000800007c20 */ /* 0x000fc80008410000 */
[----:B------:R-:W-:-:S04]  /*1300*/  FMUL.FTZ R75, R0, R75 ;  /* 0x0000004b004b7220 */ /* 0x000fc80000410000 */
[----:B------:R-:W-:-:S07]  /*1310*/  @P0 FADD.FTZ R75, R28, R75 ;  /* 0x0000004b1c4b0221 */ /* 0x000fce0000010000 */
.L_x_5708:
[----:B------:R-:W-:Y:S05]  /*1320*/  BSYNC B0 ;  /* 0x0000000000007941 */ /* 0x000fea0003800000 */
.L_x_5706:
[----:B------:R-:W-:Y:S04]  /*1330*/  BSSY B0, `(.L_x_5709) ;  /* 0x000000c000007945 */ /* 0x000fe80003800000 */
[----:B------:R-:W-:Y:S05]  /*1340*/  @P3 BRA `(.L_x_5710) ;  /* 0x0000000000103947 */ /* 0x000fea0003800000 */
[----:B------:R-:W-:Y:S01]  /*1350*/  MOV R74, RZ ;  /* 0x000000ff004a7202 */ /* 0x000fe20000000f00 */
[----:B------:R-:W-:Y:S06]  /*1360*/  @!P0 BRA `(.L_x_5711) ;  /* 0x0000000000208947 */ /* 0x000fec0003800000 */
[----:B-----5:R-:W-:Y:S01]  /*1370*/  HADD2.F32 R74, -RZ, R48.H1_H1 ;  /* 0x30000030ff4a7230 */ /* 0x020fe20000004100 */
[----:B------:R-:W-:Y:S06]  /*1380*/  BRA `(.L_x_5711) ;  /* 0x0000000000187947 */ /* 0x000fec0003800000 */
.L_x_5710:
[----:B-----5:R-:W-:Y:S02]  /*1390*/  HADD2.F32 R0, -RZ, R52.H1_H1 ;  /* 0x30000034ff007230 */ /* 0x020fe40000004100 */
[----:B------:R-:W-:Y:S02]  /*13a0*/  HADD2.F32 R74, -RZ, R8.H1_H1 ;  /* 0x30000008ff4a7230 */ /* 0x000fe40000004100 */
[----:B0-----:R-:W-:Y:S02]  /*13b0*/  @P0 HADD2.F32 R33, -RZ, R48.H1_H1 ;  /* 0x30000030ff210230 */ /* 0x001fe40000004100 */
[----:B------:R-:W-:-:S04]  /*13c0*/  FMUL.FTZ R29, R0, UR8 ;  /* 0x00000008001d7c20 */ /* 0x000fc80008410000 */
[----:B------:R-:W-:-:S04]  /*13d0*/  FMUL.FTZ R74, R29, R74 ;  /* 0x0000004a1d4a7220 */ /* 0x000fc80000410000 */
[----:B------:R-:W-:-:S07]  /*13e0*/  @P0 FADD.FTZ R74, R33, R74 ;  /* 0x0000004a214a0221 */ /* 0x000fce0000010000 */
.L_x_5711:
[----:B------:R-:W-:Y:S05]  /*13f0*/  BSYNC B0 ;  /* 0x0000000000007941 */ /* 0x000fea0003800000 */
.L_x_5709:
[----:B------:R-:W-:Y:S04]  /*1400*/  BSSY B0, `(.L_x_5712) ;  /* 0x000000c000007945 */ /* 0x000fe80003800000 */
[----:B------:R-:W-:Y:S05]  /*1410*/  @P3 BRA `(.L_x_5713) ;  /* 0x0000000000103947 */ /* 0x000fea0003800000 */
[----:B------:R-:W-:Y:S01]  /*1420*/  HFMA2.MMA R73, -RZ, RZ, 0, 0 ;  /* 0x00000000ff497435 */ /* 0x000fe200000001ff */
[----:B------:R-:W-:Y:S10]  /*1430*/  @!P0 BRA `(.L_x_5714) ;  /* 0x0000000000208947 */ /* 0x000ff40003800000 */
[----:B-----5:R-:W-:Y:S01]  /*1440*/  HADD2.F32 R73, -RZ, R49.H0_H0 ;  /* 0x20000031ff497230 */ /* 0x020fe20000004100 */
[----:B------:R-:W-:Y:S06]  /*1450*/  BRA `(.L_x_5714) ;  /* 0x0000000000187947 */ /* 0x000fec0003800000 */
.L_x_5713:
[----:B-----5:R-:W-:Y:S02]  /*1460*/  HADD2.F32 R0, -RZ, R53.H0_H0 ;  /* 0x20000035ff007230 */ /* 0x020fe40000004100 */
[----:B------:R-:W-:Y:S02]  /*1470*/  HADD2.F32 R73, -RZ, R9.H0_H0 ;  /* 0x20000009ff497230 */ /* 0x000fe40000004100 */
[----:B0-----:R-:W-:Y:S02]  /*1480*/  @P0 HADD2.F32 R28, -RZ, R49.H0_H0 ;  /* 0x20000031ff1c0230 */ /* 0x001fe40000004100 */
[----:B------:R-:W-:-:S04]  /*1490*/  FMUL.FTZ R0, R0, UR8 ;  /* 0x0000000800007c20 */ /* 0x000fc80008410000 */
[----:B------:R-:W-:-:S04]  /*14a0*/  FMUL.FTZ R73, R0, R73 ;  /* 0x0000004900497220 */ /* 0x000fc80000410000 */
[----:B------:R-:W-:-:S07]  /*14b0*/  @P0 FADD.FTZ R73, R28, R73 ;  /* 0x000000491c490221 */ /* 0x000fce0000010000 */
.L_x_5714:
[----:B------:R-:W-:Y:S05]  /*14c0*/  BSYNC B0 ;  /* 0x0000000000007941 */ /* 0x000fea0003800000 */
.L_x_5712:
[----:B------:R-:W-:Y:S04]  /*14d0*/  BSSY B0, `(.L_x_5715) ;  /* 0x000000c000007945 */ /* 0x000fe80003800000 */
[----:B------:R-:W-:Y:S05]  /*14e0*/  @P3 BRA `(.L_x_5716) ;  /* 0x0000000000103947 */ /* 0x000fea0003800000 */
[----:B------:R-:W-:Y:S01]  /*14f0*/  MOV R72, RZ ;  /* 0x000000ff00487202 */ /* 0x000fe20000000f00 */
[----:B------:R-:W-:Y:S06]  /*1500*/  @!P0 BRA `(.L_x_5717) ;  /* 0x0000000000208947 */ /* 0x000fec0003800000 */
[----:B-----5:R-:W-:Y:S01]  /*1510*/  HADD2.F32 R72, -RZ, R49.H1_H1 ;  /* 0x30000031ff487230 */ /* 0x020fe20000004100 */
[----:B------:R-:W-:Y:S06]  /*1520*/  BRA `(.L_x_5717) ;  /* 0x0000000000187947 */ /* 0x000fec0003800000 */
.L_x_5716:
[----:B-----5:R-:W-:Y:S02]  /*1530*/  HADD2.F32 R0, -RZ, R53.H1_H1 ;  /* 0x30000035ff007230 */ /* 0x020fe40000004100 */
[----:B------:R-:W-:Y:S02]  /*1540*/  HADD2.F32 R72, -RZ, R9.H1_H1 ;  /* 0x30000009ff487230 */ /* 0x000fe40000004100 */
[----:B0-----:R-:W-:Y:S02]  /*1550*/  @P0 HADD2.F32 R33, -RZ, R49.H1_H1 ;  /* 0x30000031ff210230 */ /* 0x001fe40000004100 */
[----:B------:R-:W-:-:S04]  /*1560*/  FMUL.FTZ R29, R0, UR8 ;  /* 0x00000008001d7c20 */ /* 0x000fc80008410000 */
[----:B------:R-:W-:-:S04]  /*1570*/  FMUL.FTZ R72, R29, R72 ;  /* 0x000000481d487220 */ /* 0x000fc80000410000 */
[----:B------:R-:W-:-:S07]  /*1580*/  @P0 FADD.FTZ R72, R33, R72 ;  /* 0x0000004821480221 */ /* 0x000fce0000010000 */
.L_x_5717:
[----:B------:R-:W-:Y:S05]  /*1590*/  BSYNC B0 ;  /* 0x0000000000007941 */ /* 0x000fea0003800000 */
.L_x_5715:
[----:B------:R-:W-:Y:S04]  /*15a0*/  BSSY B0, `(.L_x_5718) ;  /* 0x000000c000007945 */ /* 0x000fe80003800000 */
[----:B------:R-:W-:Y:S05]  /*15b0*/  @P3 BRA `(.L_x_5719) ;  /* 0x0000000000103947 */ /* 0x000fea0003800000 */
[----:B------:R-:W-:Y:S01]  /*15c0*/  HFMA2.MMA R71, -RZ, RZ, 0, 0 ;  /* 0x00000000ff477435 */ /* 0x000fe200000001ff */
[----:B------:R-:W-:Y:S10]  /*15d0*/  @!P0 BRA `(.L_x_5720) ;  /* 0x0000000000208947 */ /* 0x000ff40003800000 */
[----:B-----5:R-:W-:Y:S01]  /*15e0*/  HADD2.F32 R71, -RZ, R50.H0_H0 ;  /* 0x20000032ff477230 */ /* 0x020fe20000004100 */
[----:B------:R-:W-:Y:S06]  /*15f0*/  BRA `(.L_x_5720) ;  /* 0x0000000000187947 */ /* 0x000fec0003800000 */
.L_x_5719:
[----:B-----5:R-:W-:Y:S02]  /*1600*/  HADD2.F32 R0, -RZ, R54.H0_H0 ;  /* 0x20000036ff007230 */ /* 0x020fe40000004100 */
[----:B------:R-:W-:Y:S02]  /*1610*/  HADD2.F32 R71, -RZ, R10.H0_H0 ;  /* 0x2000000aff477230 */ /* 0x000fe40000004100 */
[----:B0-----:R-:W-:Y:S02]  /*1620*/  @P0 HADD2.F32 R28, -RZ, R50.H0_H0 ;  /* 0x20000032ff1c0230 */ /* 0x001fe40000004100 */
[----:B------:R-:W-:-:S04]  /*1630*/  FMUL.FTZ R0, R0, UR8 ;  /* 0x0000000800007c20 */ /* 0x000fc80008410000 */
[----:B------:R-:W-:-:S04]  /*1640*/  FMUL.FTZ R71, R0, R71 ;  /* 0x0000004700477220 */ /* 0x000fc80000410000 */
[----:B------:R-:W-:-:S07]  /*1650*/  @P0 FADD.FTZ R71, R28, R71 ;  /* 0x000000471c470221 */ /* 0x000fce0000010000 */
.L_x_5720:
[----:B------:R-:W-:Y:S05]  /*1660*/  BSYNC B0 ;  /* 0x0000000000007941 */ /* 0x000fea0003800000 */
.L_x_5718:
[----:B------:R-:W-:Y:S04]  /*1670*/  BSSY B0, `(.L_x_5721) ;  /* 0x000000c000007945 */ /* 0x000fe80003800000 */
[----:B------:R-:W-:Y:S05]  /*1680*/  @P3 BRA `(.L_x_5722) ;  /* 0x0000000000103947 */ /* 0x000fea0003800000 */
[----:B------:R-:W-:Y:S01]  /*1690*/  MOV R70, RZ ;  /* 0x000000ff00467202 */ /* 0x000fe20000000f00 */
[----:B------:R-:W-:Y:S06]  /*16a0*/  @!P0 BRA `(.L_x_5723) ;  /* 0x0000000000208947 */ /* 0x000fec0003800000 */
[----:B-----5:R-:W-:Y:S01]  /*16b0*/  HADD2.F32 R70, -RZ, R50.H1_H1 ;  /* 0x30000032ff467230 */ /* 0x020fe20000004100 */
[----:B------:R-:W-:Y:S06]  /*16c0*/  BRA `(.L_x_5723) ;  /* 0x0000000000187947 */ /* 0x000fec0003800000 */
.L_x_5722:
[----:B-----5:R-:W-:Y:S02]  /*16d0*/  HADD2.F32 R0, -RZ, R54.H1_H1 ;  /* 0x30000036ff007230 */ /* 0x020fe40000004100 */
[----:B------:R-:W-:Y:S02]  /*16e0*/  HADD2.F32 R70, -RZ, R10.H1_H1 ;  /* 0x3000000aff467230 */ /* 0x000fe40000004100 */
[----:B0-----:R-:W-:Y:S02]  /*16f0*/  @P0 HADD2.F32 R33, -RZ, R50.H1_H1 ;  /* 0x30000032ff210230 */ /* 0x001fe40000004100 */
[----:B------:R-:W-:-:S04]  /*1700*/  FMUL.FTZ R29, R0, UR8 ;  /* 0x00000008001d7c20 */ /* 0x000fc80008410000 */
[----:B------:R-:W-:-:S04]  /*1710*/  FMUL.FTZ R70, R29, R70 ;  /* 0x000000461d467220 */ /* 0x000fc80000410000 */
[----:B------:R-:W-:-:S07]  /*1720*/  @P0 FADD.FTZ R70, R33, R70 ;  /* 0x0000004621460221 */ /* 0x000fce0000010000 */
.L_x_5723:
[----:B------:R-:W-:Y:S05]  /*1730*/  BSYNC B0 ;  /* 0x0000000000007941 */ /* 0x000fea0003800000 */
.L_x_5721:
[----:B------:R-:W-:Y:S04]  /*1740*/  BSSY B0, `(.L_x_5724) ;  /* 0x000000b000007945 */ /* 0x000fe80003800000 */
[----:B------:R-:W-:Y:S05]  /*1750*/  @P3 BRA `(.L_x_5725) ;  /* 0x0000000000103947 */ /* 0x000fea0003800000 */
[----:B------:R-:W-:Y:S01]  /*1760*/  HFMA2.MMA R69, -RZ, RZ, 0, 0 ;  /* 0x00000000ff457435 */ /* 0x000fe200000001ff */
[----:B------:R-:W-:Y:S10]  /*1770*/  @!P0 BRA `(.L_x_5726) ;  /* 0x00000000001c8947 */ /* 0x000ff40003800000 */
[----:B-----5:R-:W-:Y:S01]  /*1780*/  HADD2.F32 R69, -RZ, R51.H0_H0 ;  /* 0x20000033ff457230 */ /* 0x020fe20000004100 */
[----:B------:R-:W-:Y:S06]  /*1790*/  BRA `(.L_x_5726) ;  /* 0x0000000000147947 */ /* 0x000fec0003800000 */
.L_x_5725:
[----:B-----5:R-:W-:-:S05]  /*17a0*/  HADD2.F32 R0, -RZ, R55.H0_H0 ;  /* 0x20000037ff007230 */ /* 0x020fca0000004100 */
[----:B------:R-:W-:Y:S01]  /*17b0*/  FMUL.FTZ R69, R0, UR8 ;  /* 0x0000000800457c20 */ /* 0x000fe20008410000 */
[----:B------:R-:W-:-:S03]  /*17c0*/  @P0 HADD2.F32 R0, -RZ, R51.H0_H0 ;  /* 0x20000033ff000230 */ /* 0x000fc60000004100 */
[----:B------:R-:W-:-:S04]  /*17d0*/  FMUL.FTZ R69, R132, R69 ;  /* 0x0000004584457220 */ /* 0x000fc80000410000 */
[----:B------:R-:W-:-:S07]  /*17e0*/  @P0 FADD.FTZ R69, R0, R69 ;  /* 0x0000004500450221 */ /* 0x000fce0000010000 */
.L_x_5726:
[----:B------:R-:W-:Y:S05]  /*17f0*/  BSYNC B0 ;  /* 0x0000000000007941 */ /* 0x000fea0003800000 */
.L_x_5724:
[----:B------:R-:W-:Y:S04]  /*1800*/  BSSY B0, `(.L_x_5727) ;  /* 0x000000b000007945 */ /* 0x000fe80003800000 */
[----:B------:R-:W-:Y:S05]  /*1810*/  @P3 BRA `(.L_x_5728) ;  /* 0x0000000000103947 */ /* 0x000fea0003800000 */
[----:B------:R-:W-:Y:S01]  /*1820*/  MOV R68, RZ ;  /* 0x000000ff00447202 */ /* 0x000fe20000000f00 */
[----:B------:R-:W-:Y:S06]  /*1830*/  @!P0 BRA `(.L_x_5729) ;  /* 0x00000000001c8947 */ /* 0x000fec0003800000 */
[----:B-----5:R-:W-:Y:S01]  /*1840*/  HADD2.F32 R68, -RZ, R51.H1_H1 ;  /* 0x30000033ff447230 */ /* 0x020fe20000004100 */
[----:B------:R-:W-:Y:S06]  /*1850*/  BRA `(.L_x_5729) ;  /* 0x0000000000147947 */ /* 0x000fec0003800000 */
.L_x_5728:
[----:B-----5:R-:W-:Y:S02]  /*1860*/  HADD2.F32 R0, -RZ, R55.H1_H1 ;  /* 0x30000037ff007230 */ /* 0x020fe40000004100 */
[----:B0-----:R-:W-:-:S03]  /*1870*/  @P0 HADD2.F32 R29, -RZ, R51.H1_H1 ;  /* 0x30000033ff1d0230 */ /* 0x001fc60000004100 */
[----:B------:R-:W-:-:S04]  /*1880*/  FMUL.FTZ R0, R0, UR8 ;  /* 0x0000000800007c20 */ /* 0x000fc80008410000 */
[----:B------:R-:W-:-:S04]  /*1890*/  FMUL.FTZ R68, R135, R0 ;  /* 0x0000000087447220 */ /* 0x000fc80000410000 */
[----:B------:R-:W-:-:S07]  /*18a0*/  @P0 FADD.FTZ R68, R29, R68 ;  /* 0x000000441d440221 */ /* 0x000fce0000010000 */
.L_x_5729:
[----:B------:R-:W-:Y:S05]  /*18b0*/  BSYNC B0 ;  /* 0x0000000000007941 */ /* 0x000fea0003800000 */
.L_x_5727:
        /* <DEDUP_REMOVED lines=20> */
.L_x_5731:
[----:B-----5:R-:W-:Y:S02]  /*1a00*/  HADD2.F32 R0, -RZ, R52.H0_H0 ;  /* 0x20000034ff007230 */ /* 0x020fe40000004100 */
[----:B------:R-:W-:Y:S02]  /*1a10*/  HADD2.F32 R160, -RZ, R12.H0_H0 ;  /* 0x2000000cffa07230 */ /* 0x000fe40000004100 */
[----:B--2---:R-:W-:Y:S02]  /*1a20*/  @P0 HADD2.F32 R33, -RZ, R48.H0_H0 ;  /* 0x20000030ff210230 */ /* 0x004fe40000004100 */
[----:B------:R-:W-:-:S04]  /*1a30*/  FMUL.FTZ R29, R0, UR8 ;  /* 0x00000008001d7c20 */ /* 0x000fc80008410000 */
[----:B------:R-:W-:-:S04]  /*1a40*/  FMUL.FTZ R160, R29, R160 ;  /* 0x000000a01da07220 */ /* 0x000fc80000410000 */
[----:B------:R-:W-:-:S07]  /*1a50*/  @P0 FADD.FTZ R160, R33, R160 ;  /* 0x000000a021a00221 */ /* 0x000fce0000010000 */
.L_x_5732:
[----:B------:R-:W-:Y:S05]  /*1a60*/  BSYNC B0 ;  /* 0x0000000000007941 */ /* 0x000fea0003800000 */
.L_x_5730:
[----:B------:R-:W-:Y:S04]  /*1a70*/  BSSY B0, `(.L_x_5733) ;  /* 0x000000c000007945 */ /* 0x000fe80003800000 */
[----:B------:R-:W-:Y:S05]  /*1a80*/  @P3 BRA `(.L_x_5734) ;  /* 0x0000000000103947 */ /* 0x000fea0003800000 */
[----:B------:R-:W-:Y:S01]  /*1a90*/  MOV R173, RZ ;  /* 0x000000ff00ad7202 */ /* 0x000fe20000000f00 */
[----:B------:R-:W-:Y:S06]  /*1aa0*/  @!P0 BRA `(.L_x_5735) ;  /* 0x0000000000208947 */ /* 0x000fec0003800000 */
[----:B-----5:R-:W-:Y:S01]  /*1ab0*/  HADD2.F32 R173, -RZ, R48.H1_H1 ;  /* 0x30000030ffad7230 */ /* 0x020fe20000004100 */
[----:B------:R-:W-:Y:S06]  /*1ac0*/  BRA `(.L_x_5735) ;  /* 0x0000000000187947 */ /* 0x000fec0003800000 */
.L_x_5734:
[----:B-----5:R-:W-:Y:S02]  /*1ad0*/  HADD2.F32 R0, -RZ, R52.H1_H1 ;  /* 0x30000034ff007230 */ /* 0x020fe40000004100 */
[----:B------:R-:W-:Y:S02]  /*1ae0*/  HADD2.F32 R173, -RZ, R12.H1_H1 ;  /* 0x3000000cffad7230 */ /* 0x000fe40000004100 */
[----:B--2---:R-:W-:Y:S02]  /*1af0*/  @P0 HADD2.F32 R28, -RZ, R48.H1_H1 ;  /* 0x30000030ff1c0230 */ /* 0x004fe40000004100 */
[----:B------:R-:W-:-:S04]  /*1b00*/  FMUL.FTZ R0, R0, UR8 ;  /* 0x0000000800007c20 */ /* 0x000fc80008410000 */
[----:B------:R-:W-:-:S04]  /*1b10*/  FMUL.FTZ R173, R0, R173 ;  /* 0x000000ad00ad7220 */ /* 0x000fc80000410000 */
[----:B------:R-:W-:-:S07]  /*1b20*/  @P0 FADD.FTZ R173, R28, R173 ;  /* 0x000000ad1cad0221 */ /* 0x000fce0000010000 */
.L_x_5735:
[----:B------:R-:W-:Y:S05]  /*1b30*/  BSYNC B0 ;  /* 0x0000000000007941 */ /* 0x000fea0003800000 */
.L_x_5733:
[----:B------:R-:W-:Y:S04]  /*1b40*/  BSSY B0, `(.L_x_5736) ;  /* 0x000000c000007945 */ /* 0x000fe80003800000 */
[----:B------:R-:W-:Y:S05]  /*1b50*/  @P3 BRA `(.L_x_5737) ;  /* 0x0000000000103947 */ /* 0x000fea0003800000 */
[----:B------:R-:W-:Y:S01]  /*1b60*/  HFMA2.MMA R162, -RZ, RZ, 0, 0 ;  /* 0x00000000ffa27435 */ /* 0x000fe200000001ff */
[----:B------:R-:W-:Y:S10]  /*1b70*/  @!P0 BRA `(.L_x_5738) ;  /* 0x0000000000208947 */ /* 0x000ff40003800000 */
[----:B-----5:R-:W-:Y:S01]  /*1b80*/  HADD2.F32 R162, -RZ, R49.H0_H0 ;  /* 0x20000031ffa27230 */ /* 0x020fe20000004100 */
[----:B------:R-:W-:Y:S06]  /*1b90*/  BRA `(.L_x_5738) ;  /* 0x0000000000187947 */ /* 0x000fec0003800000 */
.L_x_5737:
[----:B-----5:R-:W-:Y:S02]  /*1ba0*/  HADD2.F32 R0, -RZ, R53.H0_H0 ;  /* 0x20000035ff007230 */ /* 0x020fe40000004100 */
[----:B------:R-:W-:Y:S02]  /*1bb0*/  HADD2.F32 R162, -RZ, R13.H0_H0 ;  /* 0x2000000dffa27230 */ /* 0x000fe40000004100 */
[----:B--2---:R-:W-:Y:S02]  /*1bc0*/  @P0 HADD2.F32 R33, -RZ, R49.H0_H0 ;  /* 0x20000031ff210230 */ /* 0x004fe40000004100 */
[----:B------:R-:W-:-:S04]  /*1bd0*/  FMUL.FTZ R29, R0, UR8 ;  /* 0x00000008001d7c20 */ /* 0x000fc80008410000 */
[----:B------:R-:W-:-:S04]  /*1be0*/  FMUL.FTZ R162, R29, R162 ;  /* 0x000000a21da27220 */ /* 0x000fc80000410000 */
[----:B------:R-:W-:-:S07]  /*1bf0*/  @P0 FADD.FTZ R162, R33, R162 ;  /* 0x000000a221a20221 */ /* 0x000fce0000010000 */
.L_x_5738:
[----:B------:R-:W-:Y:S05]  /*1c00*/  BSYNC B0 ;  /* 0x0000000000007941 */ /* 0x000fea0003800000 */
.L_x_5736:
[----:B------:R-:W-:Y:S04]  /*1c10*/  BSSY B0, `(.L_x_5739) ;  /* 0x000000c000007945 */ /* 0x000fe80003800000 */
[----:B------:R-:W-:Y:S05]  /*1c20*/  @P3 BRA `(.L_x_5740) ;  /* 0x0000000000103947 */ /* 0x000fea0003800000 */
[----:B------:R-:W-:Y:S01]  /*1c30*/  MOV R175, RZ ;  /* 0x000000ff00af7202 */ /* 0x000fe20000000f00 */
[----:B------:R-:W-:Y:S06]  /*1c40*/  @!P0 BRA `(.L_x_5741) ;  /* 0x0000000000208947 */ /* 0x000fec0003800000 */
[----:B-----5:R-:W-:Y:S01]  /*1c50*/  HADD2.F32 R175, -RZ, R49.H1_H1 ;  /* 0x30000031ffaf7230 */ /* 0x020fe20000004100 */
[----:B------:R-:W-:Y:S06]  /*1c60*/  BRA `(.L_x_5741) ;  /* 0x0000000000187947 */ /* 0x000fec0003800000 */
.L_x_5740:
[----:B-----5:R-:W-:Y:S02]  /*1c70*/  HADD2.F32 R0, -RZ, R53.H1_H1 ;  /* 0x30000035ff007230 */ /* 0x020fe40000004100 */
[----:B------:R-:W-:Y:S02]  /*1c80*/  HADD2.F32 R175, -RZ, R13.H1_H1 ;  /* 0x3000000dffaf7230 */ /* 0x000fe40000004100 */
[----:B--2---:R-:W-:Y:S02]  /*1c90*/  @P0 HADD2.F32 R28, -RZ, R49.H1_H1 ;  /* 0x30000031ff1c0230 */ /* 0x004fe40000004100 */
[----:B------:R-:W-:-:S04]  /*1ca0*/  FMUL.FTZ R0, R0, UR8 ;  /* 0x0000000800007c20 */ /* 0x000fc80008410000 */
[----:B------:R-:W-:-:S04]  /*1cb0*/  FMUL.FTZ R175, R0, R175 ;  /* 0x000000af00af7220 */ /* 0x000fc80000410000 */
[----:B------:R-:W-:-:S07]  /*1cc0*/  @P0 FADD.FTZ R175, R28, R175 ;  /* 0x000000af1caf0221 */ /* 0x000fce0000010000 */
.L_x_5741:
[----:B------:R-:W-:Y:S05]  /*1cd0*/  BSYNC B0 ;  /* 0x0000000000007941 */ /* 0x000fea0003800000 */
.L_x_5739:
[----:B------:R-:W-:Y:S04]  /*1ce0*/  BSSY B0, `(.L_x_5742) ;  /* 0x000000c000007945 */ /* 0x000fe80003800000 */
[----:B------:R-:W-:Y:S05]  /*1cf0*/  @P3 BRA `(.L_x_5743) ;  /* 0x0000000000103947 */ /* 0x000fea0003800000 */
[----:B------:R-:W-:Y:S01]  /*1d00*/  HFMA2.MMA R164, -RZ, RZ, 0, 0 ;  /* 0x00000000ffa47435 */ /* 0x000fe200000001ff */
[----:B------:R-:W-:Y:S10]  /*1d10*/  @!P0 BRA `(.L_x_5744) ;  /* 0x0000000000208947 */ /* 0x000ff40003800000 */
[----:B-----5:R-:W-:Y:S01]  /*1d20*/  HADD2.F32 R164, -RZ, R50.H0_H0 ;  /* 0x20000032ffa47230 */ /* 0x020fe20000004100 */
[----:B------:R-:W-:Y:S06]  /*1d30*/  BRA `(.L_x_5744) ;  /* 0x0000000000187947 */ /* 0x000fec0003800000 */
.L_x_5743:
[----:B-----5:R-:W-:Y:S02]  /*1d40*/  HADD2.F32 R0, -RZ, R54.H0_H0 ;  /* 0x20000036ff007230 */ /* 0x020fe40000004100 */
[----:B------:R-:W-:Y:S02]  /*1d50*/  HADD2.F32 R164, -RZ, R14.H0_H0 ;  /* 0x2000000effa47230 */ /* 0x000fe40000004100 */
[----:B--2---:R-:W-:Y:S02]  /*1d60*/  @P0 HADD2.F32 R33, -RZ, R50.H0_H0 ;  /* 0x20000032ff210230 */ /* 0x004fe40000004100 */
[----:B------:R-:W-:-:S04]  /*1d70*/  FMUL.FTZ R29, R0, UR8 ;  /* 0x00000008001d7c20 */ /* 0x000fc80008410000 */
[----:B------:R-:W-:-:S04]  /*1d80*/  FMUL.FTZ R164, R29, R164 ;  /* 0x000000a41da47220 */ /* 0x000fc80000410000 */
[----:B------:R-:W-:-:S07]  /*1d90*/  @P0 FADD.FTZ R164, R33, R164 ;  /* 0x000000a421a40221 */ /* 0x000fce0000010000 */
.L_x_5744:
[----:B------:R-:W-:Y:S05]  /*1da0*/  BSYNC B0 ;  /* 0x0000000000007941 */ /* 0x000fea0003800000 */
.L_x_5742:
[----:B------:R-:W-:Y:S04]  /*1db0*/  BSSY B0, `(.L_x_5745) ;  /* 0x000000c000007945 */ /* 0x000fe80003800000 */
[----:B------:R-:W-:Y:S05]  /*1dc0*/  @P3 BRA `(.L_x_5746) ;  /* 0x0000000000103947 */ /* 0x000fea0003800000 */
[----:B------:R-:W-:Y:S01]  /*1dd0*/  MOV R177, RZ ;  /* 0x000000ff00b17202 */ /* 0x000fe20000000f00 */
[----:B------:R-:W-:Y:S06]  /*1de0*/  @!P0 BRA `(.L_x_5747) ;  /* 0x0000000000208947 */ /* 0x000fec0003800000 */
[----:B-----5:R-:W-:Y:S01]  /*1df0*/  HADD2.F32 R177, -RZ, R50.H1_H1 ;  /* 0x30000032ffb17230 */ /* 0x020fe20000004100 */
[----:B------:R-:W-:Y:S06]  /*1e00*/  BRA `(.L_x_5747) ;  /* 0x0000000000187947 */ /* 0x000fec0003800000 */
.L_x_5746:
[----:B-----5:R-:W-:Y:S02]  /*1e10*/  HADD2.F32 R0, -RZ, R54.H1_H1 ;  /* 0x30000036ff007230 */ /* 0x020fe40000004100 */
[----:B------:R-:W-:Y:S02]  /*1e20*/  HADD2.F32 R177, -RZ, R14.H1_H1 ;  /* 0x3000000effb17230 */ /* 0x000fe40000004100 */
[----:B--2---:R-:W-:Y:S02]  /*1e30*/  @P0 HADD2.F32 R28, -RZ, R50.H1_H1 ;  /* 0x30000032ff1c0230 */ /* 0x004fe40000004100 */
[----:B------:R-:W-:-:S04]  /*1e40*/  FMUL.FTZ R0, R0, UR8 ;  /* 0x0000000800007c20 */ /* 0x000fc80008410000 */
[----:B------:R-:W-:-:S04]  /*1e50*/  FMUL.FTZ R177, R0, R177 ;  /* 0x000000b100b17220 */ /* 0x000fc80000410000 */
[----:B------:R-:W-:-:S07]  /*1e60*/  @P0 FADD.FTZ R177, R28, R177 ;  /* 0x000000b11cb10221 */ /* 0x000fce0000010000 */
.L_x_5747:
[----:B------:R-:W-:Y:S05]  /*1e70*/  BSYNC B0 ;  /* 0x0000000000007941 */ /* 0x000fea0003800000 */
.L_x_5745:
[----:B------:R-:W-:Y:S04]  /*1e80*/  BSSY B0, `(.L_x_5748) ;  /* 0x000000b000007945 */ /* 0x000fe80003800000 */
[----:B------:R-:W-:Y:S05]  /*1e90*/  @P3 BRA `(.L_x_5749) ;  /* 0x0000000000103947 */ /* 0x000fea0003800000 */
[----:B------:R-:W-:Y:S01]  /*1ea0*/  HFMA2.MMA R166, -RZ, RZ, 0, 0 ;  /* 0x00000000ffa67435 */ /* 0x000fe200000001ff */
[----:B------:R-:W-:Y:S10]  /*1eb0*/  @!P0 BRA `(.L_x_5750) ;  /* 0x00000000001c8947 */ /* 0x000ff40003800000 */
[----:B-----5:R-:W-:Y:S01]  /*1ec0*/  HADD2.F32 R166, -RZ, R51.H0_H0 ;  /* 0x20000033ffa67230 */ /* 0x020fe20000004100 */
[----:B------:R-:W-:Y:S06]  /*1ed0*/  BRA `(.L_x_5750) ;  /* 0x0000000000147947 */ /* 0x000fec0003800000 */
.L_x_5749:
[----:B-----5:R-:W-:Y:S02]  /*1ee0*/  HADD2.F32 R0, -RZ, R55.H0_H0 ;  /* 0x20000037ff007230 */ /* 0x020fe40000004100 */
[----:B--2---:R-:W-:-:S03]  /*1ef0*/  @P0 HADD2.F32 R29, -RZ, R51.H0_H0 ;  /* 0x20000033ff1d0230 */ /* 0x004fc60000004100 */
[----:B------:R-:W-:-:S04]  /*1f00*/  FMUL.FTZ R0, R0, UR8 ;  /* 0x0000000800007c20 */ /* 0x000fc80008410000 */
[----:B------:R-:W-:-:S04]  /*1f10*/  FMUL.FTZ R166, R11, R0 ;  /* 0x000000000ba67220 */ /* 0x000fc80000410000 */
[----:B------:R-:W-:-:S07]  /*1f20*/  @P0 FADD.FTZ R166, R29, R166 ;  /* 0x000000a61da60221 */ /* 0x000fce0000010000 */
.L_x_5750:
[----:B------:R-:W-:Y:S05]  /*1f30*/  BSYNC B0 ;  /* 0x0000000000007941 */ /* 0x000fea0003800000 */
.L_x_5748:
[----:B------:R-:W-:Y:S04]  /*1f40*/  BSSY B0, `(.L_x_5751) ;  /* 0x000000b000007945 */ /* 0x000fe80003800000 */
[----:B------:R-:W-:Y:S05]  /*1f50*/  @P3 BRA `(.L_x_5752) ;  /* 0x0000000000103947 */ /* 0x000fea0003800000 */
[----:B------:R-:W-:Y:S01]  /*1f60*/  MOV R179, RZ ;  /* 0x000000ff00b37202 */ /* 0x000fe20000000f00 */
[----:B------:R-:W-:Y:S06]  /*1f70*/  @!P0 BRA `(.L_x_5753) ;  /* 0x00000000001c8947 */ /* 0x000fec0003800000 */
[----:B-----5:R-:W-:Y:S01]  /*1f80*/  HADD2.F32 R179, -RZ, R51.H1_H1 ;  /* 0x30000033ffb37230 */ /* 0x020fe20000004100 */
[----:B------:R-:W-:Y:S06]  /*1f90*/  BRA `(.L_x_5753) ;  /* 0x0000000000147947 */ /* 0x000fec0003800000 */
.L_x_5752:
[----:B-----5:R-:W-:-:S05]  /*1fa0*/  HADD2.F32 R0, -RZ, R55.H1_H1 ;  /* 0x30000037ff007230 */ /* 0x020fca0000004100 */
[----:B------:R-:W-:Y:S01]  /*1fb0*/  FMUL.FTZ R179, R0, UR8 ;  /* 0x0000000800b37c20 */ /* 0x000fe20008410000 */
[----:B------:R-:W-:-:S03]  /*1fc0*/  @P0 HADD2.F32 R0, -RZ, R51.H1_H1 ;  /* 0x30000033ff000230 */ /* 0x000fc60000004100 */
[----:B------:R-:W-:-:S04]  /*1fd0*/  FMUL.FTZ R179, R136, R179 ;  /* 0x000000b388b37220 */ /* 0x000fc80000410000 */
[----:B------:R-:W-:-:S07]  /*1fe0*/  @P0 FADD.FTZ R179, R0, R179 ;  /* 0x000000b300b30221 */ /* 0x000fce0000010000 */
.L_x_5753:
[----:B------:R-:W-:Y:S05]  /*1ff0*/  BSYNC B0 ;  /* 0x0000000000007941 */ /* 0x000fea0003800000 */
.L_x_5751:
        /* <DEDUP_REMOVED lines=20> */
.L_x_5755:
[----:B-----5:R-:W-:Y:S02]  /*2140*/  HADD2.F32 R0, -RZ, R52.H0_H0 ;  /* 0x20000034ff007230 */ /* 0x020fe40000004100 */
[----:B------:R-:W-:Y:S02]  /*2150*/  HADD2.F32 R168, -RZ, R16.H0_H0 ;  /* 0x20000010ffa87230 */ /* 0x000fe40000004100 */
[----:B--2---:R-:W-:Y:S02]  /*2160*/  @P0 HADD2.F32 R33, -RZ, R48.H0_H0 ;  /* 0x20000030ff210230 */ /* 0x004fe40000004100 */
[----:B------:R-:W-:-:S04]  /*2170*/  FMUL.FTZ R29, R0, UR8 ;  /* 0x00000008001d7c20 */ /* 0x000fc80008410000 */
[----:B------:R-:W-:-:S04]  /*2180*/  FMUL.FTZ R168, R29, R168 ;  /* 0x000000a81da87220 */ /* 0x000fc80000410000 */
[----:B------:R-:W-:-:S07]  /*2190*/  @P0 FADD.FTZ R168, R33, R168 ;  /* 0x000000a821a80221 */ /* 0x000fce0000010000 */
.L_x_5756:
[----:B------:R-:W-:Y:S05]  /*21a0*/  BSYNC B0 ;  /* 0x0000000000007941 */ /* 0x000fea0003800000 */
.L_x_5754:
[----:B------:R-:W-:Y:S04]  /*21b0*/  BSSY B0, `(.L_x_5757) ;  /* 0x000000c000007945 */ /* 0x000fe80003800000 */
[----:B------:R-:W-:Y:S05]  /*21c0*/  @P3 BRA `(.L_x_5758) ;  /* 0x0000000000103947 */ /* 0x000fea0003800000 */
[----:B------:R-:W-:Y:S01]  /*21d0*/  MOV R181, RZ ;  /* 0x000000ff00b57202 */ /* 0x000fe20000000f00 */
[----:B------:R-:W-:Y:S06]  /*21e0*/  @!P0 BRA `(.L_x_5759) ;  /* 0x0000000000208947 */ /* 0x000fec0003800000 */
[----:B-----5:R-:W-:Y:S01]  /*21f0*/  HADD2.F32 R181, -RZ, R48.H1_H1 ;  /* 0x30000030ffb57230 */ /* 0x020fe20000004100 */
[----:B------:R-:W-:Y:S06]  /*2200*/  BRA `(.L_x_5759) ;  /* 0x0000000000187947 */ /* 0x000fec0003800000 */
.L_x_5758:
[----:B-----5:R-:W-:Y:S02]  /*2210*/  HADD2.F32 R0, -RZ, R52.H1_H1 ;  /* 0x30000034ff007230 */ /* 0x020fe40000004100 */
[----:B------:R-:W-:Y:S02]  /*2220*/  HADD2.F32 R181, -RZ, R16.H1_H1 ;  /* 0x30000010ffb57230 */ /* 0x000fe40000004100 */
[----:B--2---:R-:W-:Y:S02]  /*2230*/  @P0 HADD2.F32 R28, -RZ, R48.H1_H1 ;  /* 0x30000030ff1c0230 */ /* 0x004fe40000004100 */
[----:B------:R-:W-:-:S04]  /*2240*/  FMUL.FTZ R0, R0, UR8 ;  /* 0x0000000800007c20 */ /* 0x000fc80008410000 */
[----:B------:R-:W-:-:S04]  /*2250*/  FMUL.FTZ R181, R0, R181 ;  /* 0x000000b500b57220 */ /* 0x000fc80000410000 */
[----:B------:R-:W-:-:S07]  /*2260*/  @P0 FADD.FTZ R181, R28, R181 ;  /* 0x000000b51cb50221 */ /* 0x000fce0000010000 */
.L_x_5759:
[----:B------:R-:W-:Y:S05]  /*2270*/  BSYNC B0 ;  /* 0x0000000000007941 */ /* 0x000fea0003800000 */
.L_x_5757:
[----:B------:R-:W-:Y:S04]  /*2280*/  BSSY B0, `(.L_x_5760) ;  /* 0x000000c000007945 */ /* 0x000fe80003800000 */
[----:B------:R-:W-:Y:S05]  /*2290*/  @P3 BRA `(.L_x_5761) ;  /* 0x0000000000103947 */ /* 0x000fea0003800000 */
[----:B------:R-:W-:Y:S01]  /*22a0*/  HFMA2.MMA R170, -RZ, RZ, 0, 0 ;  /* 0x00000000ffaa7435 */ /* 0x000fe200000001ff */
[----:B------:R-:W-:Y:S10]  /*22b0*/  @!P0 BRA `(.L_x_5762) ;  /* 0x0000000000208947 */ /* 0x000ff40003800000 */
[----:B-----5:R-:W-:Y:S01]  /*22c0*/  HADD2.F32 R170, -RZ, R49.H0_H0 ;  /* 0x20000031ffaa7230 */ /* 0x020fe20000004100 */
[----:B------:R-:W-:Y:S06]  /*22d0*/  BRA `(.L_x_5762) ;  /* 0x0000000000187947 */ /* 0x000fec0003800000 */
.L_x_5761:
[----:B-----5:R-:W-:Y:S02]  /*22e0*/  HADD2.F32 R0, -RZ, R53.H0_H0 ;  /* 0x20000035ff007230 */ /* 0x020fe40000004100 */
[----:B------:R-:W-:Y:S02]  /*22f0*/  HADD2.F32 R170, -RZ, R17.H0_H0 ;  /* 0x20000011ffaa7230 */ /* 0x000fe40000004100 */
[----:B--2---:R-:W-:Y:S02]  /*2300*/  @P0 HADD2.F32 R33, -RZ, R49.H0_H0 ;  /* 0x20000031ff210230 */ /* 0x004fe40000004100 */
[----:B------:R-:W-:-:S04]  /*2310*/  FMUL.FTZ R29, R0, UR8 ;  /* 0x00000008001d7c20 */ /* 0x000fc80008410000 */
[----:B------:R-:W-:-:S04]  /*2320*/  FMUL.FTZ R170, R29, R170 ;  /* 0x000000aa1daa7220 */ /* 0x000fc80000410000 */
[----:B------:R-:W-:-:S07]  /*2330*/  @P0 FADD.FTZ R170, R33, R170 ;  /* 0x000000aa21aa0221 */ /* 0x000fce0000010000 */
.L_x_5762:
[----:B------:R-:W-:Y:S05]  /*2340*/  BSYNC B0 ;  /* 0x0000000000007941 */ /* 0x000fea0003800000 */
.L_x_5760:
[----:B------:R-:W-:Y:S04]  /*2350*/  BSSY B0, `(.L_x_5763) ;  /* 0x000000c000007945 */ /* 0x000fe80003800000 */
[----:B------:R-:W-:Y:S05]  /*2360*/  @P3 BRA `(.L_x_5764) ;  /* 0x0000000000103947 */ /* 0x000fea0003800000 */
[----:B------:R-:W-:Y:S01]  /*2370*/  MOV R183, RZ ;  /* 0x000000ff00b77202 */ /* 0x000fe20000000f00 */
[----:B------:R-:W-:Y:S06]  /*2380*/  @!P0 BRA `(.L_x_5765) ;  /* 0x0000000000208947 */ /* 0x000fec0003800000 */
[----:B-----5:R-:W-:Y:S01]  /*2390*/  HADD2.F32 R183, -RZ, R49.H1_H1 ;  /* 0x30000031ffb77230 */ /* 0x020fe20000004100 */
[----:B------:R-:W-:Y:S06]  /*23a0*/  BRA `(.L_x_5765) ;  /* 0x0000000000187947 */ /* 0x000fec0003800000 */
.L_x_5764:
[----:B-----5:R-:W-:Y:S02]  /*23b0*/  HADD2.F32 R0, -RZ, R53.H1_H1 ;  /* 0x30000035ff007230 */ /* 0x020fe40000004100 */
[----:B------:R-:W-:Y:S02]  /*23c0*/  HADD2.F32 R183, -RZ, R17.H1_H1 ;  /* 0x30000011ffb77230 */ /* 0x000fe40000004100 */
[----:B--2---:R-:W-:Y:S02]  /*23d0*/  @P0 HADD2.F32 R28, -RZ, R49.H1_H1 ;  /* 0x30000031ff1c0230 */ /* 0x004fe40000004100 */
[----:B------:R-:W-:-:S04]  /*23e0*/  FMUL.FTZ R0, R0, UR8 ;  /* 0x0000000800007c20 */ /* 0x000fc80008410000 */
[----:B------:R-:W-:-:S04]  /*23f0*/  FMUL.FTZ R183, R0, R183 ;  /* 0x000000b700b77220 */ /* 0x000fc80000410000 */
[----:B------:R-:W-:-:S07]  /*2400*/  @P0 FADD.FTZ R183, R28, R183 ;  /* 0x000000b71cb70221 */ /* 0x000fce0000010000 */
.L_x_5765:
[----:B------:R-:W-:Y:S05]  /*2410*/  BSYNC B0 ;  /* 0x0000000000007941 */ /* 0x000fea0003800000 */
.L_x_5763:
[----:B------:R-:W-:Y:S04]  /*2420*/  BSSY B0, `(.L_x_5766) ;  /* 0x000000c000007945 */ /* 0x000fe80003800000 */
[----:B------:R-:W-:Y:S05]  /*2430*/  @P3 BRA `(.L_x_5767) ;  /* 0x0000000000103947 */ /* 0x000fea0003800000 */
[----:B------:R-:W-:Y:S01]  /*2440*/  HFMA2.MMA R172, -RZ, RZ, 0, 0 ;  /* 0x00000000ffac7435 */ /* 0x000fe200000001ff */
[----:B------:R-:W-:Y:S10]  /*2450*/  @!P0 BRA `(.L_x_5768) ;  /* 0x0000000000208947 */ /* 0x000ff40003800000 */
[----:B-----5:R-:W-:Y:S01]  /*2460*/  HADD2.F32 R172, -RZ, R50.H0_H0 ;  /* 0x20000032ffac7230 */ /* 0x020fe20000004100 */
[----:B------:R-:W-:Y:S06]  /*2470*/  BRA `(.L_x_5768) ;  /* 0x0000000000187947 */ /* 0x000fec0003800000 */
.L_x_5767:
[----:B-----5:R-:W-:Y:S02]  /*2480*/  HADD2.F32 R0, -RZ, R54.H0_H0 ;  /* 0x20000036ff007230 */ /* 0x020fe40000004100 */
[----:B------:R-:W-:Y:S02]  /*2490*/  HADD2.F32 R172, -RZ, R18.H0_H0 ;  /* 0x20000012ffac7230 */ /* 0x000fe40000004100 */
[----:B--2---:R-:W-:Y:S02]  /*24a0*/  @P0 HADD2.F32 R33, -RZ, R50.H0_H0 ;  /* 0x20000032ff210230 */ /* 0x004fe40000004100 */
[----:B------:R-:W-:-:S04]  /*24b0*/  FMUL.FTZ R29, R0, UR8 ;  /* 0x00000008001d7c20 */ /* 0x000fc80008410000 */
[----:B------:R-:W-:-:S04]  /*24c0*/  FMUL.FTZ R172, R29, R172 ;  /* 0x000000ac1dac7220 */ /* 0x000fc80000410000 */
[----:B------:R-:W-:-:S07]  /*24d0*/  @P0 FADD.FTZ R172, R33, R172 ;  /* 0x000000ac21ac0221 */ /* 0x000fce0000010000 */
.L_x_5768:
[----:B------:R-:W-:Y:S05]  /*24e0*/  BSYNC B0 ;  /* 0x0000000000007941 */ /* 0x000fea0003800000 */
.L_x_5766:
[----:B------:R-:W-:Y:S04]  /*24f0*/  BSSY B0, `(.L_x_5769) ;  /* 0x000000c000007945 */ /* 0x000fe80003800000 */
[----:B------:R-:W-:Y:S05]  /*2500*/  @P3 BRA `(.L_x_5770) ;  /* 0x0000000000103947 */ /* 0x000fea0003800000 */
[----:B------:R-:W-:Y:S01]  /*2510*/  MOV R185, RZ ;  /* 0x000000ff00b97202 */ /* 0x000fe20000000f00 */
[----:B------:R-:W-:Y:S06]  /*2520*/  @!P0 BRA `(.L_x_5771) ;  /* 0x0000000000208947 */ /* 0x000fec0003800000 */
[----:B-----5:R-:W-:Y:S01]  /*2530*/  HADD2.F32 R185, -RZ, R50.H1_H1 ;  /* 0x30000032ffb97230 */ /* 0x020fe20000004100 */
[----:B------:R-:W-:Y:S06]  /*2540*/  BRA `(.L_x_5771) ;  /* 0x0000000000187947 */ /* 0x000fec0003800000 */
.L_x_5770:
[----:B-----5:R-:W-:Y:S02]  /*2550*/  HADD2.F32 R0, -RZ, R54.H1_H1 ;  /* 0x30000036ff007230 */ /* 0x020fe40000004100 */
[----:B------:R-:W-:Y:S02]  /*2560*/  HADD2.F32 R185, -RZ, R18.H1_H1 ;  /* 0x30000012ffb97230 */ /* 0x000fe40000004100 */
[----:B--2---:R-:W-:Y:S02]  /*2570*/  @P0 HADD2.F32 R28, -RZ, R50.H1_H1 ;  /* 0x30000032ff1c0230 */ /* 0x004fe40000004100 */
[----:B------:R-:W-:-:S04]  /*2580*/  FMUL.FTZ R0, R0, UR8 ;  /* 0x0000000800007c20 */ /* 0x000fc80008410000 */
[----:B------:R-:W-:-:S04]  /*2590*/  FMUL.FTZ R185, R0, R185 ;  /* 0x000000b900b97220 */ /* 0x000fc80000410000 */
[----:B------:R-:W-:-:S07]  /*25a0*/  @P0 FADD.FTZ R185, R28, R185 ;  /* 0x000000b91cb90221 */ /* 0x000fce0000010000 */
.L_x_5771:
[----:B------:R-:W-:Y:S05]  /*25b0*/  BSYNC B0 ;  /* 0x0000000000007941 */ /* 0x000fea0003800000 */
.L_x_5769:
[----:B------:R-:W-:Y:S04]  /*25c0*/  BSSY B0, `(.L_x_5772) ;  /* 0x000000b000007945 */ /* 0x000fe80003800000 */
[----:B------:R-:W-:Y:S05]  /*25d0*/  @P3 BRA `(.L_x_5773) ;  /* 0x0000000000103947 */ /* 0x000fea0003800000 */
[----:B------:R-:W-:Y:S01]  /*25e0*/  HFMA2.MMA R174, -RZ, RZ, 0, 0 ;  /* 0x00000000ffae7435 */ /* 0x000fe200000001ff */
[----:B------:R-:W-:Y:S10]  /*25f0*/  @!P0 BRA `(.L_x_5774) ;  /* 0x00000000001c8947 */ /* 0x000ff40003800000 */
[----:B-----5:R-:W-:Y:S01]  /*2600*/  HADD2.F32 R174, -RZ, R51.H0_H0 ;  /* 0x20000033ffae7230 */ /* 0x020fe20000004100 */
[----:B------:R-:W-:Y:S06]  /*2610*/  BRA `(.L_x_5774) ;  /* 0x0000000000147947 */ /* 0x000fec0003800000 */
.L_x_5773:
[----:B-----5:R-:W-:Y:S02]  /*2620*/  HADD2.F32 R0, -RZ, R55.H0_H0 ;  /* 0x20000037ff007230 */ /* 0x020fe40000004100 */
[----:B--2---:R-:W-:-:S03]  /*2630*/  @P0 HADD2.F32 R29, -RZ, R51.H0_H0 ;  /* 0x20000033ff1d0230 */ /* 0x004fc60000004100 */
[----:B------:R-:W-:-:S04]  /*2640*/  FMUL.FTZ R0, R0, UR8 ;  /* 0x0000000800007c20 */ /* 0x000fc80008410000 */
[----:B------:R-:W-:-:S04]  /*2650*/  FMUL.FTZ R174, R15, R0 ;  /* 0x000000000fae7220 */ /* 0x000fc80000410000 */
[----:B------:R-:W-:-:S07]  /*2660*/  @P0 FADD.FTZ R174, R29, R174 ;  /* 0x000000ae1dae0221 */ /* 0x000fce0000010000 */
.L_x_5774:
[----:B------:R-:W-:Y:S05]  /*2670*/  BSYNC B0 ;  /* 0x0000000000007941 */ /* 0x000fea0003800000 */
.L_x_5772:
[----:B------:R-:W-:Y:S04]  /*2680*/  BSSY B0, `(.L_x_5775) ;  /* 0x000000b000007945 */ /* 0x000fe80003800000 */
[----:B------:R-:W-:Y:S05]  /*2690*/  @P3 BRA `(.L_x_5776) ;  /* 0x0000000000103947 */ /* 0x000fea0003800000 */
[----:B------:R-:W-:Y:S01]  /*26a0*/  MOV R187, RZ ;  /* 0x000000ff00bb7202 */ /* 0x000fe20000000f00 */
[----:B------:R-:W-:Y:S06]  /*26b0*/  @!P0 BRA `(.L_x_5777) ;  /* 0x00000000001c8947 */ /* 0x000fec0003800000 */
[----:B-----5:R-:W-:Y:S01]  /*26c0*/  HADD2.F32 R187, -RZ, R51.H1_H1 ;  /* 0x30000033ffbb7230 */ /* 0x020fe20000004100 */
[----:B------:R-:W-:Y:S06]  /*26d0*/  BRA `(.L_x_5777) ;  /* 0x0000000000147947 */ /* 0x000fec0003800000 */
.L_x_5776:
[----:B-----5:R-:W-:Y:S02]  /*26e0*/  HADD2.F32 R0, -RZ, R55.H1_H1 ;  /* 0x30000037ff007230 */ /* 0x020fe40000004100 */
[----:B--2---:R-:W-:-:S03]  /*26f0*/  @P0 HADD2.F32 R28, -RZ, R51.H1_H1 ;  /* 0x30000033ff1c0230 */ /* 0x004fc60000004100 */
[----:B------:R-:W-:-:S04]  /*2700*/  FMUL.FTZ R0, R0, UR8 ;  /* 0x0000000800007c20 */ /* 0x000fc80008410000 */
[----:B------:R-:W-:-:S04]  /*2710*/  FMUL.FTZ R187, R137, R0 ;  /* 0x0000000089bb7220 */ /* 0x000fc80000410000 */
[----:B------:R-:W-:-:S07]  /*2720*/  @P0 FADD.FTZ R187, R28, R187 ;  /* 0x000000bb1cbb0221 */ /* 0x000fce0000010000 */
.L_x_5777:
[----:B------:R-:W-:Y:S05]  /*2730*/  BSYNC B0 ;  /* 0x0000000000007941 */ /* 0x000fea0003800000 */
.L_x_5775:
        /* <DEDUP_REMOVED lines=20> */
.L_x_5779:
[----:B-----5:R-:W-:Y:S02]  /*2880*/  HADD2.F32 R0, -RZ, R52.H0_H0 ;  /* 0x20000034ff007230 */ /* 0x020fe40000004100 */
[----:B------:R-:W-:Y:S02]  /*2890*/  HADD2.F32 R176, -RZ, R20.H0_H0 ;  /* 0x20000014ffb07230 */ /* 0x000fe40000004100 */
[----:B--2---:R-:W-:Y:S02]  /*28a0*/  @P0 HADD2.F32 R33, -RZ, R48.H0_H0 ;  /* 0x20000030ff210230 */ /* 0x004fe40000004100 */
[----:B------:R-:W-:-:S04]  /*28b0*/  FMUL.FTZ R29, R0, UR8 ;  /* 0x00000008001d7c20 */ /* 0x000fc80008410000 */
[----:B------:R-:W-:-:S04]  /*28c0*/  FMUL.FTZ R176, R29, R176 ;  /* 0x000000b01db07220 */ /* 0x000fc80000410000 */
[----:B------:R-:W-:-:S07]  /*28d0*/  @P0 FADD.FTZ R176, R33, R176 ;  /* 0x000000b021b00221 */ /* 0x000fce0000010000 */
.L_x_5780:
[----:B------:R-:W-:Y:S05]  /*28e0*/  BSYNC B0 ;  /* 0x0000000000007941 */ /* 0x000fea0003800000 */
.L_x_5778:
[----:B------:R-:W-:Y:S04]  /*28f0*/  BSSY B0, `(.L_x_5781) ;  /* 0x000000c000007945 */ /* 0x000fe80003800000 */
[----:B------:R-:W-:Y:S05]  /*2900*/  @P3 BRA `(.L_x_5782) ;  /* 0x0000000000103947 */ /* 0x000fea0003800000 */
[----:B------:R-:W-:Y:S01]  /*2910*/  MOV R189, RZ ;  /* 0x000000ff00bd7202 */ /* 0x000fe20000000f00 */
[----:B------:R-:W-:Y:S06]  /*2920*/  @!P0 BRA `(.L_x_5783) ;  /* 0x0000000000208947 */ /* 0x000fec0003800000 */
[----:B-----5:R-:W-:Y:S01]  /*2930*/  HADD2.F32 R189, -RZ, R48.H1_H1 ;  /* 0x30000030ffbd7230 */ /* 0x020fe20000004100 */
[----:B------:R-:W-:Y:S06]  /*2940*/  BRA `(.L_x_5783) ;  /* 0x0000000000187947 */ /* 0x000fec0003800000 */
.L_x_5782:
[----:B-----5:R-:W-:Y:S02]  /*2950*/  HADD2.F32 R0, -RZ, R52.H1_H1 ;  /* 0x30000034ff007230 */ /* 0x020fe40000004100 */
[----:B------:R-:W-:Y:S02]  /*2960*/  HADD2.F32 R189, -RZ, R20.H1_H1 ;  /* 0x30000014ffbd7230 */ /* 0x000fe40000004100 */
[----:B--2---:R-:W-:Y:S02]  /*2970*/  @P0 HADD2.F32 R28, -RZ, R48.H1_H1 ;  /* 0x30000030ff1c0230 */ /* 0x004fe40000004100 */
[----:B------:R-:W-:-:S04]  /*2980*/  FMUL.FTZ R0, R0, UR8 ;  /* 0x0000000800007c20 */ /* 0x000fc80008410000 */
[----:B------:R-:W-:-:S04]  /*2990*/  FMUL.FTZ R189, R0, R189 ;  /* 0x000000bd00bd7220 */ /* 0x000fc80000410000 */
[----:B------:R-:W-:-:S07]  /*29a0*/  @P0 FADD.FTZ R189, R28, R189 ;  /* 0x000000bd1cbd0221 */ /* 0x000fce0000010000 */
.L_x_5783:
[----:B------:R-:W-:Y:S05]  /*29b0*/  BSYNC B0 ;  /* 0x0000000000007941 */ /* 0x000fea0003800000 */
.L_x_5781:
[----:B------:R-:W-:Y:S04]  /*29c0*/  BSSY B0, `(.L_x_5784) ;  /* 0x000000c000007945 */ /* 0x000fe80003800000 */
[----:B------:R-:W-:Y:S05]  /*29d0*/  @P3 BRA `(.L_x_5785) ;  /* 0x0000000000103947 */ /* 0x000fea0003800000 */
[----:B------:R-:W-:Y:S01]  /*29e0*/  HFMA2.MMA R178, -RZ, RZ, 0, 0 ;  /* 0x00000000ffb27435 */ /* 0x000fe200000001ff */
[----:B------:R-:W-:Y:S10]  /*29f0*/  @!P0 BRA `(.L_x_5786) ;  /* 0x0000000000208947 */ /* 0x000ff40003800000 */
[----:B-----5:R-:W-:Y:S01]  /*2a00*/  HADD2.F32 R178, -RZ, R49.H0_H0 ;  /* 0x20000031ffb27230 */ /* 0x020fe20000004100 */
[----:B------:R-:W-:Y:S06]  /*2a10*/  BRA `(.L_x_5786) ;  /* 0x0000000000187947 */ /* 0x000fec0003800000 */
.L_x_5785:
[----:B-----5:R-:W-:Y:S02]  /*2a20*/  HADD2.F32 R0, -RZ, R53.H0_H0 ;  /* 0x20000035ff007230 */ /* 0x020fe40000004100 */
[----:B------:R-:W-:Y:S02]  /*2a30*/  HADD2.F32 R178, -RZ, R21.H0_H0 ;  /* 0x20000015ffb27230 */ /* 0x000fe40000004100 */
[----:B--2---:R-:W-:Y:S02]  /*2a40*/  @P0 HADD2.F32 R33, -RZ, R49.H0_H0 ;  /* 0x20000031ff210230 */ /* 0x004fe40000004100 */
[----:B------:R-:W-:-:S04]  /*2a50*/  FMUL.FTZ R29, R0, UR8 ;  /* 0x00000008001d7c20 */ /* 0x000fc80008410000 */
[----:B------:R-:W-:-:S04]  /*2a60*/  FMUL.FTZ R178, R29, R178 ;  /* 0x000000b21db27220 */ /* 0x000fc80000410000 */
[----:B------:R-:W-:-:S07]  /*2a70*/  @P0 FADD.FTZ R178, R33, R178 ;  /* 0x000000b221b20221 */ /* 0x000fce0000010000 */
.L_x_5786:
[----:B------:R-:W-:Y:S05]  /*2a80*/  BSYNC B0 ;  /* 0x0000000000007941 */ /* 0x000fea0003800000 */
.L_x_5784:
[----:B------:R-:W-:Y:S04]  /*2a90*/  BSSY B0, `(.L_x_5787) ;  /* 0x000000c000007945 */ /* 0x000fe80003800000 */
[----:B------:R-:W-:Y:S05]  /*2aa0*/  @P3 BRA `(.L_x_5788) ;  /* 0x0000000000103947 */ /* 0x000fea0003800000 */
[----:B------:R-:W-:Y:S01]  /*2ab0*/  MOV R191, RZ ;  /* 0x000000ff00bf7202 */ /* 0x000fe20000000f00 */
[----:B------:R-:W-:Y:S06]  /*2ac0*/  @!P0 BRA `(.L_x_5789) ;  /* 0x0000000000208947 */ /* 0x000fec0003800000 */
[----:B-----5:R-:W-:Y:S01]  /*2ad0*/  HADD2.F32 R191, -RZ, R49.H1_H1 ;  /* 0x30000031ffbf7230 */ /* 0x020fe20000004100 */
[----:B------:R-:W-:Y:S06]  /*2ae0*/  BRA `(.L_x_5789) ;  /* 0x0000000000187947 */ /* 0x000fec0003800000 */
.L_x_5788:
[----:B-----5:R-:W-:Y:S02]  /*2af0*/  HADD2.F32 R0, -RZ, R53.H1_H1 ;  /* 0x30000035ff007230 */ /* 0x020fe40000004100 */
[----:B------:R-:W-:Y:S02]  /*2b00*/  HADD2.F32 R191, -RZ, R21.H1_H1 ;  /* 0x30000015ffbf7230 */ /* 0x000fe40000004100 */
[----:B--2---:R-:W-:Y:S02]  /*2b10*/  @P0 HADD2.F32 R28, -RZ, R49.H1_H1 ;  /* 0x30000031ff1c0230 */ /* 0x004fe40000004100 */
[----:B------:R-:W-:-:S04]  /*2b20*/  FMUL.FTZ R0, R0, UR8 ;  /* 0x0000000800007c20 */ /* 0x000fc80008410000 */
[----:B------:R-:W-:-:S04]  /*2b30*/  FMUL.FTZ R191, R0, R191 ;  /* 0x000000bf00bf7220 */ /* 0x000fc80000410000 */
[----:B------:R-:W-:-:S07]  /*2b40*/  @P0 FADD.FTZ R191, R28, R191 ;  /* 0x000000bf1cbf0221 */ /* 0x000fce0000010000 */
.L_x_5789:
[----:B------:R-:W-:Y:S05]  /*2b50*/  BSYNC B0 ;  /* 0x0000000000007941 */ /* 0x000fea0003800000 */
.L_x_5787:
[----:B------:R-:W-:Y:S04]  /*2b60*/  BSSY B0, `(.L_x_5790) ;  /* 0x000000c000007945 */ /* 0x000fe80003800000 */
[----:B------:R-:W-:Y:S05]  /*2b70*/  @P3 BRA `(.L_x_5791) ;  /* 0x0000000000103947 */ /* 0x000fea0003800000 */
[----:B------:R-:W-:Y:S01]  /*2b80*/  HFMA2.MMA R180, -RZ, RZ, 0, 0 ;  /* 0x00000000ffb47435 */ /* 0x000fe200000001ff */
[----:B------:R-:W-:Y:S10]  /*2b90*/  @!P0 BRA `(.L_x_5792) ;  /* 0x0000000000208947 */ /* 0x000ff40003800000 */
[----:B-----5:R-:W-:Y:S01]  /*2ba0*/  HADD2.F32 R180, -RZ, R50.H0_H0 ;  /* 0x20000032ffb47230 */ /* 0x020fe20000004100 */
[----:B------:R-:W-:Y:S06]  /*2bb0*/  BRA `(.L_x_5792) ;  /* 0x0000000000187947 */ /* 0x000fec0003800000 */
.L_x_5791:
[----:B-----5:R-:W-:Y:S02]  /*2bc0*/  HADD2.F32 R0, -RZ, R54.H0_H0 ;  /* 0x20000036ff007230 */ /* 0x020fe40000004100 */
[----:B------:R-:W-:Y:S02]  /*2bd0*/  HADD2.F32 R180, -RZ, R22.H0_H0 ;  /* 0x20000016ffb47230 */ /* 0x000fe40000004100 */
[----:B--2---:R-:W-:Y:S02]  /*2be0*/  @P0 HADD2.F32 R33, -RZ, R50.H0_H0 ;  /* 0x20000032ff210230 */ /* 0x004fe40000004100 */
[----:B------:R-:W-:-:S04]  /*2bf0*/  FMUL.FTZ R29, R0, UR8 ;  /* 0x00000008001d7c20 */ /* 0x000fc80008410000 */
[----:B------:R-:W-:-:S04]  /*2c00*/  FMUL.FTZ R180, R29, R180 ;  /* 0x000000b41db47220 */ /* 0x000fc80000410000 */
[----:B------:R-:W-:-:S07]  /*2c10*/  @P0 FADD.FTZ R180, R33, R180 ;  /* 0x000000b421b40221 */ /* 0x000fce0000010000 */
.L_x_5792:
[----:B------:R-:W-:Y:S05]  /*2c20*/  BSYNC B0 ;  /* 0x0000000000007941 */ /* 0x000fea0003800000 */
.L_x_5790:
[----:B------:R-:W-:Y:S04]  /*2c30*/  BSSY B0, `(.L_x_5793) ;  /* 0x000000c000007945 */ /* 0x000fe80003800000 */
[----:B------:R-:W-:Y:S05]  /*2c40*/  @P3 BRA `(.L_x_5794) ;  /* 0x0000000000103947 */ /* 0x000fea0003800000 */
[----:B------:R-:W-:Y:S01]  /*2c50*/  MOV R193, RZ ;  /* 0x000000ff00c17202 */ /* 0x000fe20000000f00 */
[----:B------:R-:W-:Y:S06]  /*2c60*/  @!P0 BRA `(.L_x_5795) ;  /* 0x0000000000208947 */ /* 0x000fec0003800000 */
[----:B-----5:R-:W-:Y:S01]  /*2c70*/  HADD2.F32 R193, -RZ, R50.H1_H1 ;  /* 0x30000032ffc17230 */ /* 0x020fe20000004100 */
[----:B------:R-:W-:Y:S06]  /*2c80*/  BRA `(.L_x_5795) ;  /* 0x0000000000187947 */ /* 0x000fec0003800000 */
.L_x_5794:
[----:B-----5:R-:W-:Y:S02]  /*2c90*/  HADD2.F32 R0, -RZ, R54.H1_H1 ;  /* 0x30000036ff007230 */ /* 0x020fe40000004100 */
[----:B------:R-:W-:Y:S02]  /*2ca0*/  HADD2.F32 R193, -RZ, R22.H1_H1 ;  /* 0x30000016ffc17230 */ /* 0x000fe40000004100 */
[----:B--2---:R-:W-:Y:S02]  /*2cb0*/  @P0 HADD2.F32 R28, -RZ, R50.H1_H1 ;  /* 0x30000032ff1c0230 */ /* 0x004fe40000004100 */
[----:B------:R-:W-:-:S04]  /*2cc0*/  FMUL.FTZ R0, R0, UR8 ;  /* 0x0000000800007c20 */ /* 0x000fc80008410000 */
[----:B------:R-:W-:-:S04]  /*2cd0*/  FMUL.FTZ R193, R0, R193 ;  /* 0x000000c100c17220 */ /* 0x000fc80000410000 */
[----:B------:R-:W-:-:S07]  /*2ce0*/  @P0 FADD.FTZ R193, R28, R193 ;  /* 0x000000c11cc10221 */ /* 0x000fce0000010000 */
.L_x_5795:
[----:B------:R-:W-:Y:S05]  /*2cf0*/  BSYNC B0 ;  /* 0x0000000000007941 */ /* 0x000fea0003800000 */
.L_x_5793:
[----:B------:R-:W-:Y:S04]  /*2d00*/  BSSY B0, `(.L_x_5796) ;  /* 0x000000b000007945 */ /* 0x000fe80003800000 */
[----:B------:R-:W-:Y:S05]  /*2d10*/  @P3 BRA `(.L_x_5797) ;  /* 0x0000000000103947 */ /* 0x000fea0003800000 */
[----:B------:R-:W-:Y:S01]  /*2d20*/  HFMA2.MMA R182, -RZ, RZ, 0, 0 ;  /* 0x00000000ffb67435 */ /* 0x000fe200000001ff */
[----:B------:R-:W-:Y:S10]  /*2d30*/  @!P0 BRA `(.L_x_5798) ;  /* 0x00000000001c8947 */ /* 0x000ff40003800000 */
[----:B-----5:R-:W-:Y:S01]  /*2d40*/  HADD2.F32 R182, -RZ, R51.H0_H0 ;  /* 0x20000033ffb67230 */ /* 0x020fe20000004100 */
[----:B------:R-:W-:Y:S06]  /*2d50*/  BRA `(.L_x_5798) ;  /* 0x0000000000147947 */ /* 0x000fec0003800000 */
.L_x_5797:
[----:B-----5:R-:W-:Y:S02]  /*2d60*/  HADD2.F32 R0, -RZ, R55.H0_H0 ;  /* 0x20000037ff007230 */ /* 0x020fe40000004100 */
[----:B--2---:R-:W-:-:S03]  /*2d70*/  @P0 HADD2.F32 R29, -RZ, R51.H0_H0 ;  /* 0x20000033ff1d0230 */ /* 0x004fc60000004100 */
[----:B------:R-:W-:-:S04]  /*2d80*/  FMUL.FTZ R0, R0, UR8 ;  /* 0x0000000800007c20 */ /* 0x000fc80008410000 */
[----:B------:R-:W-:-:S04]  /*2d90*/  FMUL.FTZ R182, R19, R0 ;  /* 0x0000000013b67220 */ /* 0x000fc80000410000 */
[----:B------:R-:W-:-:S07]  /*2da0*/  @P0 FADD.FTZ R182, R29, R182 ;  /* 0x000000b61db60221 */ /* 0x000fce0000010000 */
.L_x_5798:
[----:B------:R-:W-:Y:S05]  /*2db0*/  BSYNC B0 ;  /* 0x0000000000007941 */ /* 0x000fea0003800000 */
.L_x_5796:
[----:B------:R-:W-:Y:S04]  /*2dc0*/  BSSY B0, `(.L_x_5799) ;  /* 0x000000b000007945 */ /* 0x000fe80003800000 */
[----:B------:R-:W-:Y:S05]  /*2dd0*/  @P3 BRA `(.L_x_5800) ;  /* 0x0000000000103947 */ /* 0x000fea0003800000 */
[----:B------:R-:W-:Y:S01]  /*2de0*/  MOV R195, RZ ;  /* 0x000000ff00c37202 */ /* 0x000fe20000000f00 */
[----:B------:R-:W-:Y:S06]  /*2df0*/  @!P0 BRA `(.L_x_5801) ;  /* 0x00000000001c8947 */ /* 0x000fec0003800000 */
[----:B-----5:R-:W-:Y:S01]  /*2e00*/  HADD2.F32 R195, -RZ, R51.H1_H1 ;  /* 0x30000033ffc37230 */ /* 0x020fe20000004100 */
[----:B------:R-:W-:Y:S06]  /*2e10*/  BRA `(.L_x_5801) ;  /* 0x0000000000147947 */ /* 0x000fec0003800000 */
.L_x_5800:
[----:B-----5:R-:W-:-:S05]  /*2e20*/  HADD2.F32 R0, -RZ, R55.H1_H1 ;  /* 0x30000037ff007230 */ /* 0x020fca0000004100 */
[----:B------:R-:W-:Y:S01]  /*2e30*/  FMUL.FTZ R195, R0, UR8 ;  /* 0x0000000800c37c20 */ /* 0x000fe20008410000 */
[----:B------:R-:W-:-:S03]  /*2e40*/  @P0 HADD2.F32 R0, -RZ, R51.H1_H1 ;  /* 0x30000033ff000230 */ /* 0x000fc60000004100 */
[----:B------:R-:W-:-:S04]  /*2e50*/  FMUL.FTZ R195, R138, R195 ;  /* 0x000000c38ac37220 */ /* 0x000fc80000410000 */
[----:B------:R-:W-:-:S07]  /*2e60*/  @P0 FADD.FTZ R195, R0, R195 ;  /* 0x000000c300c30221 */ /* 0x000fce0000010000 */
.L_x_5801:
[----:B------:R-:W-:Y:S05]  /*2e70*/  BSYNC B0 ;  /* 0x0000000000007941 */ /* 0x000fea0003800000 */
.L_x_5799:
[----:B--2---:R-:W0:Y:S01]  /*2e80*/  @P2 LDC.64 R36, c[0x0][0x220] ;  /* 0x00008800ff242b82 */ /* 0x004e220000000a00 */
[----:B------:R-:W-:Y:S01]  /*2e90*/  IADD3 R197, R171, 0xa0, RZ ;  /* 0x000000a0abc57810 */ /* 0x000fe20007ffe0ff */
[----:B------:R-:W-:Y:S01]  /*2ea0*/  IMAD.WIDE.U32 R28, R199, 0x10, R2 ;  /* 0x00000010c71c7825 */ /* 0x000fe200078e0002 */
[----:B------:R-:W-:Y:S02]  /*2eb0*/  @P2 IADD3 R169, R169, 0xa0, RZ ;  /* 0x000000a0a9a92810 */ /* 0x000fe40007ffe0ff */
[----:B------:R-:W-:Y:S02]  /*2ec0*/  F2FP.F16.F32.PACK_AB R59, R195, R182 ;  /* 0x000000b6c33b723e */ /* 0x000fe400000000ff */
[----:B------:R-:W-:Y:S01]  /*2ed0*/  F2FP.F16.F32.PACK_AB R58, R193, R180 ;  /* 0x000000b4c13a723e */ /* 0x000fe200000000ff */
[----:B------:R-:W1:Y:S01]  /*2ee0*/  @P0 LDC.64 R32, c[0x0][0x230] ;  /* 0x00008c00ff200b82 */ /* 0x000e620000000a00 */
[----:B------:R-:W-:Y:S02]  /*2ef0*/  F2FP.F16.F32.PACK_AB R57, R191, R178 ;  /* 0x000000b2bf39723e */ /* 0x000fe400000000ff */
        /* <DEDUP_REMOVED lines=12> */
.L_x_5803:
[----:B-----5:R-:W-:Y:S02]  /*2fc0*/  HADD2.F32 R0, -RZ, R52.H0_H0 ;  /* 0x20000034ff007230 */ /* 0x020fe40000004100 */
[----:B--2---:R-:W-:Y:S02]  /*2fd0*/  HADD2.F32 R32, -RZ, R24.H0_H0 ;  /* 0x20000018ff207230 */ /* 0x004fe40000004100 */
[----:B------:R-:W-:Y:S02]  /*2fe0*/  @P0 HADD2.F32 R33, -RZ, R48.H0_H0 ;  /* 0x20000030ff210230 */ /* 0x000fe40000004100 */
[----:B------:R-:W-:-:S04]  /*2ff0*/  FMUL.FTZ R29, R0, UR8 ;  /* 0x00000008001d7c20 */ /* 0x000fc80008410000 */
[----:B------:R-:W-:-:S04]  /*3000*/  FMUL.FTZ R32, R29, R32 ;  /* 0x000000201d207220 */ /* 0x000fc80000410000 */
[----:B------:R-:W-:-:S07]  /*3010*/  @P0 FADD.FTZ R32, R33, R32 ;  /* 0x0000002021200221 */ /* 0x000fce0000010000 */
.L_x_5804:
[----:B------:R-:W-:Y:S05]  /*3020*/  BSYNC B0 ;  /* 0x0000000000007941 */ /* 0x000fea0003800000 */
.L_x_5802:
[----:B------:R-:W-:Y:S04]  /*3030*/  BSSY B0, `(.L_x_5805) ;  /* 0x000000c000007945 */ /* 0x000fe80003800000 */
[----:B------:R-:W-:Y:S05]  /*3040*/  @P3 BRA `(.L_x_5806) ;  /* 0x0000000000103947 */ /* 0x000fea0003800000 */
[----:B------:R-:W-:Y:S01]  /*3050*/  MOV R33, RZ ;  /* 0x000000ff00217202 */ /* 0x000fe20000000f00 */
[----:B------:R-:W-:Y:S06]  /*3060*/  @!P0 BRA `(.L_x_5807) ;  /* 0x0000000000208947 */ /* 0x000fec0003800000 */
[----:B-----5:R-:W-:Y:S01]  /*3070*/  HADD2.F32 R33, -RZ, R48.H1_H1 ;  /* 0x30000030ff217230 */ /* 0x020fe20000004100 */
[----:B------:R-:W-:Y:S06]  /*3080*/  BRA `(.L_x_5807) ;  /* 0x0000000000187947 */ /* 0x000fec0003800000 */
.L_x_5806:
[----:B-----5:R-:W-:Y:S02]  /*3090*/  HADD2.F32 R0, -RZ, R52.H1_H1 ;  /* 0x30000034ff007230 */ /* 0x020fe40000004100 */
[----:B------:R-:W-:Y:S02]  /*30a0*/  HADD2.F32 R33, -RZ, R24.H1_H1 ;  /* 0x30000018ff217230 */ /* 0x000fe40000004100 */
[----:B------:R-:W-:Y:S02]  /*30b0*/  @P0 HADD2.F32 R28, -RZ, R48.H1_H1 ;  /* 0x30000030ff1c0230 */ /* 0x000fe40000004100 */
[----:B------:R-:W-:-:S04]  /*30c0*/  FMUL.FTZ R0, R0, UR8 ;  /* 0x0000000800007c20 */ /* 0x000fc80008410000 */
[----:B------:R-:W-:-:S04]  /*30d0*/  FMUL.FTZ R33, R0, R33 ;  /* 0x0000002100217220 */ /* 0x000fc80000410000 */
[----:B------:R-:W-:-:S07]  /*30e0*/  @P0 FADD.FTZ R33, R28, R33 ;  /* 0x000000211c210221 */ /* 0x000fce0000010000 */
.L_x_5807:
[----:B------:R-:W-:Y:S05]  /*30f0*/  BSYNC B0 ;  /* 0x0000000000007941 */ /* 0x000fea0003800000 */
.L_x_5805:
[----:B------:R-:W-:Y:S04]  /*3100*/  BSSY B0, `(.L_x_5808) ;  /* 0x000000c000007945 */ /* 0x000fe80003800000 */
[----:B------:R-:W-:Y:S05]  /*3110*/  @P3 BRA `(.L_x_5809) ;  /* 0x0000000000103947 */ /* 0x000fea0003800000 */
[----:B------:R-:W-:Y:S01]  /*3120*/  HFMA2.MMA R36, -RZ, RZ, 0, 0 ;  /* 0x00000000ff247435 */ /* 0x000fe200000001ff */
[----:B------:R-:W-:Y:S10]  /*3130*/  @!P0 BRA `(.L_x_5810) ;  /* 0x0000000000208947 */ /* 0x000ff40003800000 */
[----:B-----5:R-:W-:Y:S01]  /*3140*/  HADD2.F32 R36, -RZ, R49.H0_H0 ;  /* 0x20000031ff247230 */ /* 0x020fe20000004100 */
[----:B------:R-:W-:Y:S06]  /*3150*/  BRA `(.L_x_5810) ;  /* 0x0000000000187947 */ /* 0x000fec0003800000 */
.L_x_5809:
[----:B-----5:R-:W-:Y:S02]  /*3160*/  HADD2.F32 R0, -RZ, R53.H0_H0 ;  /* 0x20000035ff007230 */ /* 0x020fe40000004100 */
[----:B------:R-:W-:Y:S02]  /*3170*/  HADD2.F32 R36, -RZ, R25.H0_H0 ;  /* 0x20000019ff247230 */ /* 0x000fe40000004100 */
[----:B------:R-:W-:Y:S02]  /*3180*/  @P0 HADD2.F32 R37, -RZ, R49.H0_H0 ;  /* 0x20000031ff250230 */ /* 0x000fe40000004100 */
[----:B------:R-:W-:-:S04]  /*3190*/  FMUL.FTZ R29, R0, UR8 ;  /* 0x00000008001d7c20 */ /* 0x000fc80008410000 */
[----:B------:R-:W-:-:S04]  /*31a0*/  FMUL.FTZ R36, R29, R36 ;  /* 0x000000241d247220 */ /* 0x000fc80000410000 */
[----:B------:R-:W-:-:S07]  /*31b0*/  @P0 FADD.FTZ R36, R37, R36 ;  /* 0x0000002425240221 */ /* 0x000fce0000010000 */
.L_x_5810:
[----:B------:R-:W-:Y:S05]  /*31c0*/  BSYNC B0 ;  /* 0x0000000000007941 */ /* 0x000fea0003800000 */
.L_x_5808:
[----:B------:R-:W-:Y:S04]  /*31d0*/  BSSY B0, `(.L_x_5811) ;  /* 0x000000c000007945 */ /* 0x000fe80003800000 */
[----:B------:R-:W-:Y:S05]  /*31e0*/  @P3 BRA `(.L_x_5812) ;  /* 0x0000000000103947 */ /* 0x000fea0003800000 */
[----:B------:R-:W-:Y:S01]  /*31f0*/  MOV R37, RZ ;  /* 0x000000ff00257202 */ /* 0x000fe20000000f00 */
[----:B------:R-:W-:Y:S06]  /*3200*/  @!P0 BRA `(.L_x_5813) ;  /* 0x0000000000208947 */ /* 0x000fec0003800000 */
[----:B-----5:R-:W-:Y:S01]  /*3210*/  HADD2.F32 R37, -RZ, R49.H1_H1 ;  /* 0x30000031ff257230 */ /* 0x020fe20000004100 */
[----:B------:R-:W-:Y:S06]  /*3220*/  BRA `(.L_x_5813) ;  /* 0x0000000000187947 */ /* 0x000fec0003800000 */
.L_x_5812:
[----:B-----5:R-:W-:Y:S02]  /*3230*/  HADD2.F32 R0, -RZ, R53.H1_H1 ;  /* 0x30000035ff007230 */ /* 0x020fe40000004100 */
[----:B------:R-:W-:Y:S02]  /*3240*/  HADD2.F32 R37, -RZ, R25.H1_H1 ;  /* 0x30000019ff257230 */ /* 0x000fe40000004100 */
[----:B------:R-:W-:Y:S02]  /*3250*/  @P0 HADD2.F32 R28, -RZ, R49.H1_H1 ;  /* 0x30000031ff1c0230 */ /* 0x000fe40000004100 */
[----:B------:R-:W-:-:S04]  /*3260*/  FMUL.FTZ R0, R0, UR8 ;  /* 0x0000000800007c20 */ /* 0x000fc80008410000 */
[----:B------:R-:W-:-:S04]  /*3270*/  FMUL.FTZ R37, R0, R37 ;  /* 0x0000002500257220 */ /* 0x000fc80000410000 */
[----:B------:R-:W-:-:S07]  /*3280*/  @P0 FADD.FTZ R37, R28, R37 ;  /* 0x000000251c250221 */ /* 0x000fce0000010000 */
.L_x_5813:
[----:B------:R-:W-:Y:S05]  /*3290*/  BSYNC B0 ;  /* 0x0000000000007941 */ /* 0x000fea0003800000 */
.L_x_5811:
[----:B------:R-:W-:Y:S04]  /*32a0*/  BSSY B0, `(.L_x_5814) ;  /* 0x000000c000007945 */ /* 0x000fe80003800000 */
[----:B------:R-:W-:Y:S05]  /*32b0*/  @P3 BRA `(.L_x_5815) ;  /* 0x0000000000103947 */ /* 0x000fea0003800000 */
[----:B------:R-:W-:Y:S01]  /*32c0*/  HFMA2.MMA R169, -RZ, RZ, 0, 0 ;  /* 0x00000000ffa97435 */ /* 0x000fe200000001ff */
[----:B------:R-:W-:Y:S10]  /*32d0*/  @!P0 BRA `(.L_x_5816) ;  /* 0x0000000000208947 */ /* 0x000ff40003800000 */
[----:B-----5:R-:W-:Y:S01]  /*32e0*/  HADD2.F32 R169, -RZ, R50.H0_H0 ;  /* 0x20000032ffa97230 */ /* 0x020fe20000004100 */
[----:B------:R-:W-:Y:S06]  /*32f0*/  BRA `(.L_x_5816) ;  /* 0x0000000000187947 */ /* 0x000fec0003800000 */
.L_x_5815:
[----:B-----5:R-:W-:Y:S02]  /*3300*/  HADD2.F32 R0, -RZ, R54.H0_H0 ;  /* 0x20000036ff007230 */ /* 0x020fe40000004100 */
[----:B------:R-:W-:Y:S02]  /*3310*/  HADD2.F32 R169, -RZ, R26.H0_H0 ;  /* 0x2000001affa97230 */ /* 0x000fe40000004100 */
[----:B------:R-:W-:Y:S02]  /*3320*/  @P0 HADD2.F32 R28, -RZ, R50.H0_H0 ;  /* 0x20000032ff1c0230 */ /* 0x000fe40000004100 */
[----:B------:R-:W-:-:S04]  /*3330*/  FMUL.FTZ R0, R0, UR8 ;  /* 0x0000000800007c20 */ /* 0x000fc80008410000 */
[----:B------:R-:W-:-:S04]  /*3340*/  FMUL.FTZ R169, R0, R169 ;  /* 0x000000a900a97220 */ /* 0x000fc80000410000 */
[----:B------:R-:W-:-:S07]  /*3350*/  @P0 FADD.FTZ R169, R28, R169 ;  /* 0x000000a91ca90221 */ /* 0x000fce0000010000 */
.L_x_5816:
[----:B------:R-:W-:Y:S05]  /*3360*/  BSYNC B0 ;  /* 0x0000000000007941 */ /* 0x000fea0003800000 */
.L_x_5814:
[----:B------:R-:W-:Y:S04]  /*3370*/  BSSY B0, `(.L_x_5817) ;  /* 0x000000c000007945 */ /* 0x000fe80003800000 */
[----:B------:R-:W-:Y:S05]  /*3380*/  @P3 BRA `(.L_x_5818) ;  /* 0x0000000000103947 */ /* 0x000fea0003800000 */
[----:B------:R-:W-:Y:S01]  /*3390*/  MOV R186, RZ ;  /* 0x000000ff00ba7202 */ /* 0x000fe20000000f00 */
[----:B------:R-:W-:Y:S06]  /*33a0*/  @!P0 BRA `(.L_x_5819) ;  /* 0x0000000000208947 */ /* 0x000fec0003800000 */
[----:B-----5:R-:W-:Y:S01]  /*33b0*/  HADD2.F32 R186, -RZ, R50.H1_H1 ;  /* 0x30000032ffba7230 */ /* 0x020fe20000004100 */
[----:B------:R-:W-:Y:S06]  /*33c0*/  BRA `(.L_x_5819) ;  /* 0x0000000000187947 */ /* 0x000fec0003800000 */
.L_x_5818:
[----:B-----5:R-:W-:Y:S02]  /*33d0*/  HADD2.F32 R0, -RZ, R54.H1_H1 ;  /* 0x30000036ff007230 */ /* 0x020fe40000004100 */
[----:B------:R-:W-:Y:S02]  /*33e0*/  HADD2.F32 R186, -RZ, R26.H1_H1 ;  /* 0x3000001affba7230 */ /* 0x000fe40000004100 */
[----:B------:R-:W-:Y:S02]  /*33f0*/  @P0 HADD2.F32 R57, -RZ, R50.H1_H1 ;  /* 0x30000032ff390230 */ /* 0x000fe40000004100 */
[----:B------:R-:W-:-:S04]  /*3400*/  FMUL.FTZ R29, R0, UR8 ;  /* 0x00000008001d7c20 */ /* 0x000fc80008410000 */
[----:B------:R-:W-:-:S04]  /*3410*/  FMUL.FTZ R186, R29, R186 ;  /* 0x000000ba1dba7220 */ /* 0x000fc80000410000 */
[----:B------:R-:W-:-:S07]  /*3420*/  @P0 FADD.FTZ R186, R57, R186 ;  /* 0x000000ba39ba0221 */ /* 0x000fce0000010000 */
.L_x_5819:
[----:B------:R-:W-:Y:S05]  /*3430*/  BSYNC B0 ;  /* 0x0000000000007941 */ /* 0x000fea0003800000 */
.L_x_5817:
[----:B------:R-:W-:Y:S04]  /*3440*/  BSSY B0, `(.L_x_5820) ;  /* 0x000000b000007945 */ /* 0x000fe80003800000 */
[----:B------:R-:W-:Y:S05]  /*3450*/  @P3 BRA `(.L_x_5821) ;  /* 0x0000000000103947 */ /* 0x000fea0003800000 */
[----:B------:R-:W-:Y:S01]  /*3460*/  HFMA2.MMA R184, -RZ, RZ, 0, 0 ;  /* 0x00000000ffb87435 */ /* 0x000fe200000001ff */
[----:B------:R-:W-:Y:S10]  /*3470*/  @!P0 BRA `(.L_x_5822) ;  /* 0x00000000001c8947 */ /* 0x000ff40003800000 */
[----:B-----5:R-:W-:Y:S01]  /*3480*/  HADD2.F32 R184, -RZ, R51.H0_H0 ;  /* 0x20000033ffb87230 */ /* 0x020fe20000004100 */
[----:B------:R-:W-:Y:S06]  /*3490*/  BRA `(.L_x_5822) ;  /* 0x0000000000147947 */ /* 0x000fec0003800000 */
.L_x_5821:
[----:B-----5:R-:W-:Y:S02]  /*34a0*/  HADD2.F32 R0, -RZ, R55.H0_H0 ;  /* 0x20000037ff007230 */ /* 0x020fe40000004100 */
[----:B------:R-:W-:-:S03]  /*34b0*/  @P0 HADD2.F32 R29, -RZ, R51.H0_H0 ;  /* 0x20000033ff1d0230 */ /* 0x000fc60000004100 */
[----:B------:R-:W-:-:S04]  /*34c0*/  FMUL.FTZ R0, R0, UR8 ;  /* 0x0000000800007c20 */ /* 0x000fc80008410000 */
[----:B------:R-:W-:-:S04]  /*34d0*/  FMUL.FTZ R184, R23, R0 ;  /* 0x0000000017b87220 */ /* 0x000fc80000410000 */
[----:B------:R-:W-:-:S07]  /*34e0*/  @P0 FADD.FTZ R184, R29, R184 ;  /* 0x000000b81db80221 */ /* 0x000fce0000010000 */
.L_x_5822:
[----:B------:R-:W-:Y:S05]  /*34f0*/  BSYNC B0 ;  /* 0x0000000000007941 */ /* 0x000fea0003800000 */
.L_x_5820:
[----:B------:R-:W-:Y:S04]  /*3500*/  BSSY B0, `(.L_x_5823) ;  /* 0x000000b000007945 */ /* 0x000fe80003800000 */
[----:B------:R-:W-:Y:S05]  /*3510*/  @P3 BRA `(.L_x_5824) ;  /* 0x0000000000103947 */ /* 0x000fea0003800000 */
[----:B------:R-:W-:Y:S01]  /*3520*/  MOV R171, RZ ;  /* 0x000000ff00ab7202 */ /* 0x000fe20000000f00 */
[----:B------:R-:W-:Y:S06]  /*3530*/  @!P0 BRA `(.L_x_5825) ;  /* 0x00000000001c8947 */ /* 0x000fec0003800000 */
[----:B-----5:R-:W-:Y:S01]  /*3540*/  HADD2.F32 R171, -RZ, R51.H1_H1 ;  /* 0x30000033ffab7230 */ /* 0x020fe20000004100 */
[----:B------:R-:W-:Y:S06]  /*3550*/  BRA `(.L_x_5825) ;  /* 0x0000000000147947 */ /* 0x000fec0003800000 */
.L_x_5824:
[----:B-----5:R-:W-:Y:S02]  /*3560*/  HADD2.F32 R0, -RZ, R55.H1_H1 ;  /* 0x30000037ff007230 */ /* 0x020fe40000004100 */
[----:B------:R-:W-:-:S03]  /*3570*/  @P0 HADD2.F32 R28, -RZ, R51.H1_H1 ;  /* 0x30000033ff1c0230 */ /* 0x000fc60000004100 */
[----:B------:R-:W-:-:S04]  /*3580*/  FMUL.FTZ R0, R0, UR8 ;  /* 0x0000000800007c20 */ /* 0x000fc80008410000 */
[----:B------:R-:W-:-:S04]  /*3590*/  FMUL.FTZ R171, R27, R0 ;  /* 0x000000001bab7220 */ /* 0x000fc80000410000 */
[----:B------:R-:W-:-:S07]  /*35a0*/  @P0 FADD.FTZ R171, R28, R171 ;  /* 0x000000ab1cab0221 */ /* 0x000fce0000010000 */
.L_x_5825:
[----:B------:R-:W-:Y:S05]  /*35b0*/  BSYNC B0 ;  /* 0x0000000000007941 */ /* 0x000fea0003800000 */
.L_x_5823:
[----:B------:R-:W-:Y:S01]  /*35c0*/  FADD.FTZ R29, RZ, R67 ;  /* 0x00000043ff1d7221 */ /* 0x000fe20000010000 */
[----:B------:R-:W-:Y:S01]  /*35d0*/  IMAD.WIDE.U32 R2, R197, 0x10, R2 ;  /* 0x00000010c5027825 */ /* 0x000fe200078e0002 */
[----:B------:R-:W-:Y:S01]  /*35e0*/  F2FP.F16.F32.PACK_AB R59, R171, R184 ;  /* 0x000000b8ab3b723e */ /* 0x000fe200000000ff */
[----:B------:R-:W-:Y:S02]  /*35f0*/  UMOV UR10, 0xffffffff ;  /* 0xffffffff000a7882 */ /* 0x000fe40000000000 */
[----:B------:R-:W-:Y:S01]  /*3600*/  FADD.FTZ R0, R29, R64 ;  /* 0x000000401d007221 */ /* 0x000fe20000010000 */
[----:B------:R-:W-:Y:S02]  /*3610*/  F2FP.F16.F32.PACK_AB R58, R186, R169 ;  /* 0x000000a9ba3a723e */ /* 0x000fe400000000ff */
[----:B------:R-:W-:Y:S01]  /*3620*/  F2FP.F16.F32.PACK_AB R57, R37, R36 ;  /* 0x000000242539723e */ /* 0x000fe200000000ff */
[----:B------:R-:W-:Y:S01]  /*3630*/  FADD.FTZ R29, R0, R65 ;  /* 0x00000041001d7221 */ /* 0x000fe20000010000 */
[----:B------:R-:W-:-:S02]  /*3640*/  F2FP.F16.F32.PACK_AB R56, R33, R32 ;  /* 0x000000202138723e */ /* 0x000fc400000000ff */
        /* <DEDUP_REMOVED lines=165> */
.L_x_5841:
        /* <DEDUP_REMOVED lines=18> */
[----:B------:R-:W-:Y:S01]  /*41c0*/  HADD2.F32 R3, -RZ, R7.H0_H0 ;  /* 0x20000007ff037230 */ /* 0x000fe20000004100 */
[----:B------:R-:W-:-:S03]  /*41d0*/  IADD3 R41, R41, -0x1, RZ ;  /* 0xffffffff29297810 */ /* 0x000fc60007ffe0ff */
        /* <DEDUP_REMOVED lines=50> */
[----:B------:R-:W-:Y:S01]  /*4500*/  FMUL.FTZ R170, R59, R172 ;  /* 0x000000ac3baa7220 */ /* 0x000fe20000410000 */
[----:B------:R-:W-:-:S02]  /*4510*/  IMAD R0, R41, R40, RZ ;  /* 0x0000002829007224 */ /* 0x000fc400078e02ff */
[C---:B------:R-:W-:Y:S01]  /*4520*/  FMUL.FTZ R40, R59.reuse, R28 ;  /* 0x0000001c3b287220 */ /* 0x040fe20000410000 */
[----:B------:R-:W-:Y:S02]  /*4530*/  HADD2.F32 R172, -RZ, R7.H1_H1 ;  /* 0x30000007ffac7230 */ /* 0x000fe40000004100 */
[C---:B0-----:R-:W-:Y:S01]  /*4540*/  FMUL.FTZ R58, R59.reuse, R56 ;  /* 0x000000383b3a7220 */ /* 0x041fe20000410000 */
[C---:B------:R-:W-:Y:S01]  /*4550*/  FMUL.FTZ R173, R59.reuse, R46 ;  /* 0x0000002e3bad7220 */ /* 0x040fe20000410000 */
[--C-:B------:R-:W-:Y:S02]  /*4560*/  HADD2.F32 R41, -RZ, R5.reuse.H0_H0 ;  /* 0x20000005ff297230 */ /* 0x100fe40000004100 */
[C---:B------:R-:W-:Y:S01]  /*4570*/  FMUL.FTZ R56, R59.reuse, R66 ;  /* 0x000000423b387220 */ /* 0x040fe20000410000 */
[----:B------:R-:W-:Y:S01]  /*4580*/  FMUL.FTZ R73, R59, R176 ;  /* 0x000000b03b497220 */ /* 0x000fe20000410000 */
[----:B------:R-:W-:Y:S01]  /*4590*/  FFMA.FTZ R176, R173, R172, R84 ;  /* 0x000000acadb07223 */ /* 0x000fe20000010054 */
[----:B------:R-:W-:Y:S01]  /*45a0*/  FMUL.FTZ R63, R59, R62 ;  /* 0x0000003e3b3f7220 */ /* 0x000fe20000410000 */
[----:B------:R-:W-:Y:S01]  /*45b0*/  FFMA.FTZ R175, R56, R3, R83 ;  /* 0x0000000338af7223 */ /* 0x000fe20000010053 */
[----:B------:R-:W-:Y:S01]  /*45c0*/  FFMA.FTZ R172, R40, R41, R79 ;  /* 0x0000002928ac7223 */ /* 0x000fe2000001004f */
[----:B------:R-:W-:Y:S01]  /*45d0*/  HADD2.F32 R56, -RZ, R5.H1_H1 ;  /* 0x30000005ff387230 */ /* 0x000fe20000004100 */
[----:B------:R-:W0:Y:S01]  /*45e0*/  LDC.64 R40, c[0x0][0x2b8] ;  /* 0x0000ae00ff287b82 */ /* 0x000e220000000a00 */
[----:B------:R-:W-:-:S02]  /*45f0*/  HADD2.F32 R3, -RZ, R4.H0_H0 ;  /* 0x20000004ff037230 */ /* 0x000fc40000004100 */
        /* <DEDUP_REMOVED lines=40> */
[----:B------:R-:W-:-:S02]  /*4880*/  HADD2.F32 R59, -RZ, R6.H0_H0 ;  /* 0x20000006ff3b7230 */ /* 0x000fc40000004100 */
[----:B------:R-:W-:Y:S01]  /*4890*/  FFMA.FTZ R2, R2, R3, R77 ;  /* 0x0000000302027223 */ /* 0x000fe2000001004d */
[----:B------:R-:W-:Y:S01]  /*48a0*/  HADD2.F32 R56, -RZ, R4.H1_H1 ;  /* 0x30000004ff387230 */ /* 0x000fe20000004100 */
[----:B------:R-:W-:Y:S01]  /*48b0*/  SHF.R.S32.HI R3, RZ, 0x1f, R0 ;  /* 0x0000001fff037819 */ /* 0x000fe20000011400 */
[--C-:B------:R-:W-:Y:S02]  /*48c0*/  HADD2.F32 R178, -RZ, R31.reuse.H1_H1 ;  /* 0x3000001fffb27230 */ /* 0x100fe40000004100 */
[----:B------:R-:W-:Y:S01]  /*48d0*/  FFMA.FTZ R58, R58, R59, R81 ;  /* 0x0000003b3a3a7223 */ /* 0x000fe20000010051 */
[----:B------:R-:W-:Y:S02]  /*48e0*/  HADD2.F32 R59, -RZ, R31.H0_H0 ;  /* 0x2000001fff3b7230 */ /* 0x000fe40000004100 */
[----:B------:R-:W-:Y:S01]  /*48f0*/  FFMA.FTZ R63, R57, R56, R78 ;  /* 0x00000038393f7223 */ /* 0x000fe2000001004e */
[----:B------:R-:W-:Y:S01]  /*4900*/  LEA.HI R3, R3, R0, RZ, 0x3 ;  /* 0x0000000003037211 */ /* 0x000fe200078f18ff */
[----:B------:R-:W-:-:S02]  /*4910*/  HADD2.F32 R56, -RZ, R35.H1_H1 ;  /* 0x30000023ff387230 */ /* 0x000fc40000004100 */
[----:B------:R-:W-:Y:S01]  /*4920*/  FFMA.FTZ R57, R167, R174, R82 ;  /* 0x000000aea7397223 */ /* 0x000fe20000010052 */
[----:B------:R-:W-:Y:S02]  /*4930*/  HADD2.F32 R0, -RZ, R35.H0_H0 ;  /* 0x20000023ff007230 */ /* 0x000fe40000004100 */
[----:B------:R-:W-:Y:S01]  /*4940*/  FFMA.FTZ R194, R194, R59, R91 ;  /* 0x0000003bc2c27223 */ /* 0x000fe2000001005b */
[----:B------:R-:W-:Y:S02]  /*4950*/  HADD2.F32 R59, -RZ, R39.H0_H0 ;  /* 0x20000027ff3b7230 */ /* 0x000fe40000004100 */
[----:B------:R-:W-:Y:S01]  /*4960*/  FFMA.FTZ R181, R181, R56, R100 ;  /* 0x00000038b5b57223 */ /* 0x000fe20000010064 */
[----:B------:R-:W-:Y:S01]  /*4970*/  F2FP.F16.F32.PACK_AB R58, R57, R58 ;  /* 0x0000003a393a723e */ /* 0x000fe200000000ff */
[----:B------:R-:W-:Y:S01]  /*4980*/  FFMA.FTZ R180, R180, R0, R99 ;  /* 0x00000000b4b47223 */ /* 0x000fe20000010063 */
[----:B------:R-:W-:Y:S01]  /*4990*/  F2FP.F16.F32.PACK_AB R57, R173, R172 ;  /* 0x000000acad39723e */ /* 0x000fe200000000ff */
[----:B------:R-:W-:Y:S01]  /*49a0*/  HADD2.F32 R0, -RZ, R43.H0_H0 ;  /* 0x2000002bff007230 */ /* 0x000fe20000004100 */
[----:B------:R-:W-:Y:S01]  /*49b0*/  F2FP.F16.F32.PACK_AB R56, R63, R2 ;  /* 0x000000023f38723e */ /* 0x000fe200000000ff */
[----:B------:R-:W-:Y:S01]  /*49c0*/  HADD2.F32 R173, -RZ, R47.H0_H0 ;  /* 0x2000002fffad7230 */ /* 0x000fe20000004100 */
[----:B------:R-:W-:Y:S01]  /*49d0*/  LEA.HI.SX32 R63, R3, R76, 0x1d ;  /* 0x0000004c033f7211 */ /* 0x000fe200078feaff */
[----:B------:R-:W-:Y:S01]  /*49e0*/  FFMA.FTZ R210, R210, R59, R107 ;  /* 0x0000003bd2d27223 */ /* 0x000fe2000001006b */
[----:B------:R-:W-:Y:S01]  /*49f0*/  F2FP.F16.F32.PACK_AB R59, R176, R175 ;  /* 0x000000afb03b723e */ /* 0x000fe200000000ff */
[----:B------:R-:W-:Y:S01]  /*4a00*/  FFMA.FTZ R182, R182, R0, R115 ;  /* 0x00000000b6b67223 */ /* 0x000fe20000010073 */
[----:B------:R-:W-:Y:S01]  /*4a10*/  FFMA.FTZ R184, R184, R173, R123 ;  /* 0x000000adb8b87223 */ /* 0x000fe2000001007b */
[----:B0-----:R-:W-:-:S04]  /*4a20*/  IMAD.WIDE.U32 R2, R63, 0x10, R40 ;  /* 0x000000103f027825 */ /* 0x001fc800078e0028 */
[----:B------:R-:W-:Y:S01]  /*4a30*/  FFMA.FTZ R0, R140, R28, R85 ;  /* 0x0000001c8c007223 */ /* 0x000fe20000010055 */
[----:B------:R-:W-:Y:S01]  /*4a40*/  FFMA.FTZ R173, R139, R29, R86 ;  /* 0x0000001d8bad7223 */ /* 0x000fe20000010056 */
[----:B------:R-:W-:Y:S01]  /*4a50*/  FFMA.FTZ R179, R177, R178, R92 ;  /* 0x000000b2b1b37223 */ /* 0x000fe2000001005c */
[----:B------:R-:W-:Y:S01]  /*4a60*/  HADD2.F32 R177, -RZ, R39.H1_H1 ;  /* 0x30000027ffb17230 */ /* 0x000fe20000004100 */
[----:B------:R0:W-:Y:S01]  /*4a70*/  STG.E.128 desc[UR4][R2.64], R56 ;  /* 0x0000003802007986 */ /* 0x0001e2000c101d04 */
[----:B------:R-:W-:Y:S01]  /*4a80*/  FFMA.FTZ R66, R146, R66, R95 ;  /* 0x0000004292427223 */ /* 0x000fe2000001005f */
[----:B------:R-:W-:Y:S01]  /*4a90*/  FFMA.FTZ R61, R147, R61, R96 ;  /* 0x0000003d933d7223 */ /* 0x000fe20000010060 */
[----:B------:R-:W-:Y:S01]  /*4aa0*/  FFMA.FTZ R169, R149, R169, R98 ;  /* 0x000000a995a97223 */ /* 0x000fe20000010062 */
[----:B------:R-:W-:Y:S01]  /*4ab0*/  FFMA.FTZ R170, R152, R170, R105 ;  /* 0x000000aa98aa7223 */ /* 0x000fe20000010069 */
[----:B------:R-:W-:Y:S01]  /*4ac0*/  FFMA.FTZ R171, R155, R171, R106 ;  /* 0x000000ab9bab7223 */ /* 0x000fe2000001006a */
[----:B------:R-:W-:-:S02]  /*4ad0*/  HADD2.F32 R172, -RZ, R43.H1_H1 ;  /* 0x3000002bffac7230 */ /* 0x000fc40000004100 */
[----:B------:R-:W-:Y:S01]  /*4ae0*/  FFMA.FTZ R183, R183, R177, R108 ;  /* 0x000000b1b7b77223 */ /* 0x000fe2000001006c */
[----:B------:R-:W-:Y:S02]  /*4af0*/  HADD2.F32 R174, -RZ, R47.H1_H1 ;  /* 0x3000002fffae7230 */ /* 0x000fe40000004100 */
[----:B------:R-:W-:Y:S01]  /*4b00*/  FFMA.FTZ R175, R141, R33, R88 ;  /* 0x000000218daf7223 */ /* 0x000fe20000010058 */
[----:B------:R-:W-:Y:S01]  /*4b10*/  IADD3 R29, R63, 0x20, RZ ;  /* 0x000000203f1d7810 */ /* 0x000fe20007ffe0ff */
[----:B------:R-:W-:Y:S01]  /*4b20*/  FFMA.FTZ R64, R150, R64, R103 ;  /* 0x0000004096407223 */ /* 0x000fe20000010067 */
[----:B------:R-:W-:Y:S01]  /*4b30*/  F2FP.F16.F32.PACK_AB R61, R61, R66 ;  /* 0x000000423d3d723e */ /* 0x000fe200000000ff */
[----:B------:R-:W-:Y:S01]  /*4b40*/  FFMA.FTZ R177, R143, R37, R90 ;  /* 0x000000258fb17223 */ /* 0x000fe2000001005a */
[----:B------:R-:W-:Y:S01]  /*4b50*/  IADD3 R33, R63, 0x40, RZ ;  /* 0x000000403f217810 */ /* 0x000fe20007ffe0ff */
[----:B------:R-:W-:Y:S01]  /*4b60*/  FFMA.FTZ R69, R151, R69, R102 ;  /* 0x0000004597457223 */ /* 0x000fe20000010066 */
[----:B------:R-:W-:Y:S01]  /*4b70*/  F2FP.F16.F32.PACK_AB R66, R171, R170 ;  /* 0x000000aaab42723e */ /* 0x000fe200000000ff */
[----:B------:R-:W-:Y:S01]  /*4b80*/  FFMA.FTZ R187, R185, R172, R116 ;  /* 0x000000acb9bb7223 */ /* 0x000fe20000010074 */
[----:B0-----:R-:W-:Y:S01]  /*4b90*/  F2FP.F16.F32.PACK_AB R56, R173, R0 ;  /* 0x00000000ad38723e */ /* 0x001fe200000000ff */
[----:B------:R-:W-:Y:S01]  /*4ba0*/  FFMA.FTZ R0, R30, R62, R93 ;  /* 0x0000003e1e007223 */ /* 0x000fe2000001005d */
[----:B------:R-:W-:Y:S01]  /*4bb0*/  FFMA.FTZ R62, R148, R67, R97 ;  /* 0x00000043943e7223 */ /* 0x000fe20000010061 */
[----:B------:R-:W-:Y:S01]  /*4bc0*/  FFMA.FTZ R67, R145, R60, R94 ;  /* 0x0000003c91437223 */ /* 0x000fe2000001005e */
[----:B------:R-:W-:Y:S01]  /*4bd0*/  IADD3 R37, R63, 0x60, RZ ;  /* 0x000000603f257810 */ /* 0x000fe20007ffe0ff */
[----:B------:R-:W-:Y:S01]  /*4be0*/  FFMA.FTZ R171, R161, R168, R114 ;  /* 0x000000a8a1ab7223 */ /* 0x000fe20000010072 */
        /* <DEDUP_REMOVED lines=8> */
[C---:B------:R-:W-:Y:S01]  /*4c70*/  IADD3 R185, R63.reuse, 0x80, RZ ;  /* 0x000000803fb97810 */ /* 0x040fe20007ffe0ff */
[----:B------:R-:W-:Y:S01]  /*4c80*/  FFMA.FTZ R172, R142, R32, R87 ;  /* 0x000000208eac7223 */ /* 0x000fe20000010057 */
[----:B------:R-:W-:Y:S01]  /*4c90*/  FFMA.FTZ R174, R144, R36, R89 ;  /* 0x0000002490ae7223 */ /* 0x000fe20000010059 */
[----:B------:R-:W-:Y:S01]  /*4ca0*/  IADD3 R63, R63, 0xa0, RZ ;  /* 0x000000a03f3f7810 */ /* 0x000fe20007ffe0ff */
[----:B------:R-:W-:Y:S01]  /*4cb0*/  IMAD.WIDE.U32 R2, R29, 0x10, R40 ;  /* 0x000000101d027825 */ /* 0x000fe200078e0028 */
[----:B------:R-:W-:-:S03]  /*4cc0*/  F2FP.F16.F32.PACK_AB R65, R65, R64 ;  /* 0x000000404141723e */ /* 0x000fc600000000ff */
[----:B------:R-:W-:Y:S01]  /*4cd0*/  FFMA.FTZ R73, R38, R73, R109 ;  /* 0x0000004926497223 */ /* 0x000fe2000001006d */
[----:B------:R-:W-:Y:S01]  /*4ce0*/  F2FP.F16.F32.PACK_AB R64, R69, R0 ;  /* 0x000000004540723e */ /* 0x000fe200000000ff */
[----:B------:R-:W-:Y:S01]  /*4cf0*/  IMAD.WIDE.U32 R28, R33, 0x10, R40 ;  /* 0x00000010211c7825 */ /* 0x000fe200078e0028 */
[----:B------:R-:W-:-:S03]  /*4d00*/  F2FP.F16.F32.PACK_AB R70, R171, R70 ;  /* 0x00000046ab46723e */ /* 0x000fc600000000ff */
[----:B------:R-:W-:Y:S01]  /*4d10*/  FFMA.FTZ R162, R157, R162, R110 ;  /* 0x000000a29da27223 */ /* 0x000fe2000001006e */
[----:B------:R-:W-:Y:S01]  /*4d20*/  F2FP.F16.F32.PACK_AB R69, R164, R169 ;  /* 0x000000a9a445723e */ /* 0x000fe200000000ff */
[----:B------:R-:W-:-:S04]  /*4d30*/  IMAD.WIDE.U32 R32, R37, 0x10, R40 ;  /* 0x0000001025207825 */ /* 0x000fc800078e0028 */
[----:B------:R-:W-:Y:S01]  /*4d40*/  FFMA.FTZ R0, R44, R74, R119 ;  /* 0x0000004a2c007223 */ /* 0x000fe20000010077 */
[----:B------:R-:W-:Y:S01]  /*4d50*/  FFMA.FTZ R46, R42, R46, R117 ;  /* 0x0000002e2a2e7223 */ /* 0x000fe20000010075 */
[----:B------:R-:W-:Y:S01]  /*4d60*/  FFMA.FTZ R74, R158, R75, R121 ;  /* 0x0000004b9e4a7223 */ /* 0x000fe20000010079 */
[----:B------:R-:W-:-:S04]  /*4d70*/  IMAD.WIDE.U32 R36, R185, 0x10, R40 ;  /* 0x00000010b9247825 */ /* 0x000fc800078e0028 */
[----:B------:R-:W-:Y:S01]  /*4d80*/  FFMA.FTZ R173, R165, R160, R122 ;  /* 0x000000a0a5ad7223 */ /* 0x000fe2000001007a */
[----:B------:R-:W-:Y:S01]  /*4d90*/  FFMA.FTZ R171, R45, R72, R120 ;  /* 0x000000482dab7223 */ /* 0x000fe20000010078 */
[----:B------:R-:W-:Y:S01]  /*4da0*/  FFMA.FTZ R169, R163, R68, R118 ;  /* 0x00000044a3a97223 */ /* 0x000fe20000010076 */
[----:B------:R-:W-:Y:S01]  /*4db0*/  IMAD.WIDE.U32 R40, R63, 0x10, R40 ;  /* 0x000000103f287825 */ /* 0x000fe200078e0028 */
[----:B------:R-:W-:Y:S02]  /*4dc0*/  F2FP.F16.F32.PACK_AB R59, R179, R194 ;  /* 0x000000c2b33b723e */ /* 0x000fe400000000ff */
[----:B------:R-:W-:Y:S02]  /*4dd0*/  F2FP.F16.F32.PACK_AB R58, R177, R174 ;  /* 0x000000aeb13a723e */ /* 0x000fe400000000ff */
[----:B------:R-:W-:Y:S02]  /*4de0*/  F2FP.F16.F32.PACK_AB R57, R175, R172 ;  /* 0x000000acaf39723e */ /* 0x000fe400000000ff */
[----:B------:R-:W-:-:S02]  /*4df0*/  F2FP.F16.F32.PACK_AB R63, R181, R180 ;  /* 0x000000b4b53f723e */ /* 0x000fc400000000ff */
        /* <DEDUP_REMOVED lines=9> */
[----:B------:R-:W-:Y:S01]  /*4e90*/  F2FP.F16.F32.PACK_AB R72, R169, R46 ;  /* 0x0000002ea948723e */ /* 0x000fe200000000ff */
[----:B------:R1:W-:Y:S04]  /*4ea0*/  STG.E.128 desc[UR4][R36.64], R68 ;  /* 0x0000004424007986 */ /* 0x0003e8000c101d04 */
[----:B------:R1:W-:Y:S02]  /*4eb0*/  STG.E.128 desc[UR4][R40.64], R72 ;  /* 0x0000004828007986 */ /* 0x0003e4000c101d04 */
.L_x_5828:
[----:B------:R-:W-:Y:S05]  /*4ec0*/  BSYNC B0 ;  /* 0x0000000000007941 */ /* 0x000fea0003800000 */
.L_x_5827:
[----:B-1----:R-:W1:Y:S02]  /*4ed0*/  LDC.64 R2, c[0x0][0x210] ;  /* 0x00008400ff027b82 */ /* 0x002e640000000a00 */
[----:B-1----:R-:W-:-:S04]  /*4ee0*/  LEA R133, R2, R133, 0x2 ;  /* 0x0000008502857211 */ /* 0x002fc800078e10ff */
[----:B------:R-:W-:-:S13]  /*4ef0*/  ISETP.GE.AND P0, PT, R133, R3, PT ;  /* 0x000000038500720c */ /* 0x000fda0003f06270 */
[----:B------:R-:W-:Y:S05]  /*4f00*/  @!P0 BRA `(.L_x_5829) ;  /* 0xffffffb800a88947 */ /* 0x000fea000383ffff */
[----:B------:R-:W-:Y:S05]  /*4f10*/  EXIT ;  /* 0x000000000000794d */ /* 0x000fea0003800000 */
.L_x_5826:
        /* <DEDUP_REMOVED lines=8> */
.L_x_5831:
[----:B------:R-:W-:Y:S05]  /*4fa0*/  BSYNC B0 ;  /* 0x0000000000007941 */ /* 0x000fea0003800000 */
.L_x_5830:
        /* <DEDUP_REMOVED lines=10> */
.L_x_5832:
[----:B------:R-:W-:Y:S01]  /*5050*/  HFMA2.MMA R190, -RZ, RZ, 0, 2.384185791015625e-07 ;  /* 0x00000004ffbe7435 */ /* 0x000fe200000001ff */
[----:B------:R-:W-:-:S05]  /*5060*/  MOV R2, R59 ;  /* 0x0000003b00027202 */ /* 0x000fca0000000f00 */
[----:B------:R-:W-:-:S05]  /*5070*/  FADD.FTZ R2, R3, R2 ;  /* 0x0000000203027221 */ /* 0x000fca0000010000 */
[----:B------:R-:W-:-:S07]  /*5080*/  MOV R197, R2 ;  /* 0x0000000200c57202 */ /* 0x000fce0000000f00 */
[----:B------:R-:W-:Y:S05]  /*5090*/  WARPSYNC.COLLECTIVE R188, `(.L_x_5833) ;  /* 0x00000000bc087348 */ /* 0x000fea0003c00000 */
[----:B------:R0:W1:Y:S02]  /*50a0*/  SHFL.BFLY P2, R59, R197, R190, R199 ;  /* 0x0c0000bec53b7389 */ /* 0x00006400000400c7 */
[----:B01----:R-:W-:Y:S01]  /*50b0*/  ENDCOLLECTIVE ;  /* 0x000000000000791b */ /* 0x003fe20003800000 */
.L_x_5833:
[----:B------:R-:W-:Y:S01]  /*50c0*/  HFMA2.MMA R190, -RZ, RZ, 0, 4.76837158203125e-07 ;  /* 0x00000008ffbe7435 */ /* 0x000fe200000001ff */
[----:B------:R-:W-:-:S05]  /*50d0*/  MOV R29, R59 ;  /* 0x0000003b001d7202 */ /* 0x000fca0000000f00 */
[----:B------:R-:W-:-:S05]  /*50e0*/  FADD.FTZ R29, R2, R29 ;  /* 0x0000001d021d7221 */ /* 0x000fca0000010000 */
[----:B------:R-:W-:-:S07]  /*50f0*/  MOV R197, R29 ;  /* 0x0000001d00c57202 */ /* 0x000fce0000000f00 */
[----:B------:R-:W-:Y:S05]  /*5100*/  WARPSYNC.COLLECTIVE R188, `(.L_x_5834) ;  /* 0x00000000bc087348 */ /* 0x000fea0003c00000 */
[----:B------:R0:W1:Y:S02]  /*5110*/  SHFL.BFLY P2, R59, R197, R190, R199 ;  /* 0x0c0000bec53b7389 */ /* 0x00006400000400c7 */
[----:B01----:R-:W-:Y:S01]  /*5120*/  ENDCOLLECTIVE ;  /* 0x000000000000791b */ /* 0x003fe20003800000 */
.L_x_5834:
[----:B------:R-:W-:Y:S01]  /*5130*/  HFMA2.MMA R190, -RZ, RZ, 0, 9.5367431640625e-07 ;  /* 0x00000010ffbe7435 */ /* 0x000fe200000001ff */
[----:B------:R-:W-:-:S05]  /*5140*/  MOV R28, R59 ;  /* 0x0000003b001c7202 */ /* 0x000fca0000000f00 */
[----:B------:R-:W-:-:S05]  /*5150*/  FADD.FTZ R28, R29, R28 ;  /* 0x0000001c1d1c7221 */ /* 0x000fca0000010000 */
[----:B------:R-:W-:-:S07]  /*5160*/  MOV R197, R28 ;  /* 0x0000001c00c57202 */ /* 0x000fce0000000f00 */
[----:B------:R-:W-:Y:S05]  /*5170*/  WARPSYNC.COLLECTIVE R188, `(.L_x_5835) ;  /* 0x00000000bc087348 */ /* 0x000fea0003c00000 */
[----:B------:R0:W1:Y:S02]  /*5180*/  SHFL.BFLY P2, R59, R197, R190, R199 ;  /* 0x0c0000bec53b7389 */ /* 0x00006400000400c7 */
[----:B01----:R-:W-:Y:S01]  /*5190*/  ENDCOLLECTIVE ;  /* 0x000000000000791b */ /* 0x003fe20003800000 */
.L_x_5835:
        /* <DEDUP_REMOVED lines=104> */
.L_x_5836:
[----:B------:R-:W-:Y:S01]  /*5820*/  HFMA2.MMA R190, -RZ, RZ, 0, 1.1920928955078125e-07 ;  /* 0x00000002ffbe7435 */ /* 0x000fe200000001ff */
[----:B------:R-:W-:-:S05]  /*5830*/  MOV R3, R59 ;  /* 0x0000003b00037202 */ /* 0x000fca0000000f00 */
[----:B------:R-:W-:-:S05]  /*5840*/  FADD.FTZ R3, R0, R3 ;  /* 0x0000000300037221 */ /* 0x000fca0000010000 */
[----:B------:R-:W-:-:S07]  /*5850*/  MOV R197, R3 ;  /* 0x0000000300c57202 */ /* 0x000fce0000000f00 */
[----:B------:R-:W-:Y:S05]  /*5860*/  WARPSYNC.COLLECTIVE R188, `(.L_x_5837) ;  /* 0x00000000bc087348 */ /* 0x000fea0003c00000 */
[----:B------:R0:W1:Y:S02]  /*5870*/  SHFL.BFLY P2, R59, R197, R190, R199 ;  /* 0x0c0000bec53b7389 */ /* 0x00006400000400c7 */
[----:B01----:R-:W-:Y:S01]  /*5880*/  ENDCOLLECTIVE ;  /* 0x000000000000791b */ /* 0x003fe20003800000 */
.L_x_5837:
[----:B------:R-:W-:Y:S01]  /*5890*/  HFMA2.MMA R190, -RZ, RZ, 0, 2.384185791015625e-07 ;  /* 0x00000004ffbe7435 */ /* 0x000fe200000001ff */
[----:B------:R-:W-:-:S05]  /*58a0*/  MOV R2, R59 ;  /* 0x0000003b00027202 */ /* 0x000fca0000000f00 */
[----:B------:R-:W-:-:S05]  /*58b0*/  FADD.FTZ R2, R3, R2 ;  /* 0x0000000203027221 */ /* 0x000fca0000010000 */
[----:B------:R-:W-:-:S07]  /*58c0*/  MOV R197, R2 ;  /* 0x0000000200c57202 */ /* 0x000fce0000000f00 */
[----:B------:R-:W-:Y:S05]  /*58d0*/  WARPSYNC.COLLECTIVE R188, `(.L_x_5838) ;  /* 0x00000000bc087348 */ /* 0x000fea0003c00000 */
[----:B------:R0:W1:Y:S02]  /*58e0*/  SHFL.BFLY P2, R59, R197, R190, R199 ;  /* 0x0c0000bec53b7389 */ /* 0x00006400000400c7 */
[----:B01----:R-:W-:Y:S01]  /*58f0*/  ENDCOLLECTIVE ;  /* 0x000000000000791b */ /* 0x003fe20003800000 */
.L_x_5838:
[----:B------:R-:W-:Y:S01]  /*5900*/  HFMA2.MMA R190, -RZ, RZ, 0, 4.76837158203125e-07 ;  /* 0x00000008ffbe7435 */ /* 0x000fe200000001ff */
[----:B------:R-:W-:-:S05]  /*5910*/  MOV R29, R59 ;  /* 0x0000003b001d7202 */ /* 0x000fca0000000f00 */
[----:B------:R-:W-:-:S05]  /*5920*/  FADD.FTZ R29, R2, R29 ;  /* 0x0000001d021d7221 */ /* 0x000fca0000010000 */
[----:B------:R-:W-:-:S07]  /*5930*/  MOV R197, R29 ;  /* 0x0000001d00c57202 */ /* 0x000fce0000000f00 */
[----:B------:R-:W-:Y:S05]  /*5940*/  WARPSYNC.COLLECTIVE R188, `(.L_x_5839) ;  /* 0x00000000bc087348 */ /* 0x000fea0003c00000 */
[----:B------:R0:W1:Y:S02]  /*5950*/  SHFL.BFLY P2, R59, R197, R190, R199 ;  /* 0x0c0000bec53b7389 */ /* 0x00006400000400c7 */
[----:B01----:R-:W-:Y:S01]  /*5960*/  ENDCOLLECTIVE ;  /* 0x000000000000791b */ /* 0x003fe20003800000 */
.L_x_5839:
[----:B------:R-:W-:Y:S01]  /*5970*/  HFMA2.MMA R190, -RZ, RZ, 0, 9.5367431640625e-07 ;  /* 0x00000010ffbe7435 */ /* 0x000fe200000001ff */
[----:B------:R-:W-:-:S05]  /*5980*/  MOV R28, R59 ;  /* 0x0000003b001c7202 */ /* 0x000fca0000000f00 */
[----:B------:R-:W-:-:S05]  /*5990*/  FADD.FTZ R58, R29, R28 ;  /* 0x0000001c1d3a7221 */ /* 0x000fca0000010000 */
[----:B------:R-:W-:-:S07]  /*59a0*/  MOV R197, R58 ;  /* 0x0000003a00c57202 */ /* 0x000fce0000000f00 */
[----:B------:R-:W-:Y:S05]  /*59b0*/  WARPSYNC.COLLECTIVE R188, `(.L_x_5840) ;  /* 0x00000000bc087348 */ /* 0x000fea0003c00000 */
[----:B------:R0:W1:Y:S02]  /*59c0*/  SHFL.BFLY P2, R59, R197, R190, R199 ;  /* 0x0c0000bec53b7389 */ /* 0x00006400000400c7 */
[----:B01----:R-:W-:Y:S01]  /*59d0*/  ENDCOLLECTIVE ;  /* 0x000000000000791b */ /* 0x003fe20003800000 */
.L_x_5840:
[----:B------:R-:W-:Y:S05]  /*59e0*/  BRA `(.L_x_5841) ;  /* 0xffffffe400ac7947 */ /* 0x000fea000383ffff */
.L_x_5842:
        /* <DEDUP_REMOVED lines=9> */
.L_x_44358:


//--------------------- .text._ZN10layer_norm13ln_fwd_kernelINS_13Kernel_traitsI6__halfS2_S2_S2_fjLj1536ELj1ELj4ELj1ELj16ENS_18Kernel_traits_baseILj1536ES2_S2_S2_S2_fjLj128EEEEELb1ELb0ELb0ELb0EEEvNS_9FwdParamsE --------------------------
	.section	.text._ZN10layer_norm13ln_fwd_kernelINS_13Kernel_traitsI6__halfS2_S2_S2_fjLj1536ELj1ELj4ELj1ELj16ENS_18Kernel_traits_baseILj1536ES2_S2_S2_S2_fjLj128EEEEELb1ELb0ELb0ELb0EEEvNS_9FwdParamsE,"ax",@progbits
	.align	128
        .global         _ZN10layer_norm13ln_fwd_kernelINS_13Kernel_traitsI6__halfS2_S2_S2_fjLj1536ELj1ELj4ELj1ELj16ENS_18Kernel_traits_baseILj1536ES2_S2_S2_S2_fjLj128EEEEELb1ELb0ELb0ELb0EEEvNS_9FwdParamsE
        .type           _ZN10layer_norm13ln_fwd_kernelINS_13Kernel_traitsI6__halfS2_S2_S2_fjLj1536ELj1ELj4ELj1ELj16ENS_18Kernel_traits_baseILj1536ES2_S2_S2_S2_fjLj128EEEEELb1ELb0ELb0ELb0EEEvNS_9FwdParamsE,@function
        .size           _ZN10layer_norm13ln_fwd_kernelINS_13Kernel_traitsI6__halfS2_S2_S2_fjLj1536ELj1ELj4ELj1ELj16ENS_18Kernel_traits_baseILj1536ES2_S2_S2_S2_fjLj128EEEEELb1ELb0ELb0ELb0EEEvNS_9FwdParamsE,(.L_x_44359 - _ZN10layer_norm13ln_fwd_kernelINS_13Kernel_traitsI6__halfS2_S2_S2_fjLj1536ELj1ELj4ELj1ELj16ENS_18Kernel_traits_baseILj1536ES2_S2_S2_S2_fjLj128EEEEELb1ELb0ELb0ELb0EEEvNS_9FwdParamsE)
        .other          _ZN10layer_norm13ln_fwd_kernelINS_13Kernel_traitsI6__halfS2_S2_S2_fjLj1536ELj1ELj4ELj1ELj16ENS_18Kernel_traits_baseILj1536ES2_S2_S2_S2_fjLj128EEEEELb1ELb0ELb0ELb0EEEvNS_9FwdParamsE,@"STO_CUDA_ENTRY STV_DEFAULT"
_ZN10layer_norm13ln_fwd_kernelINS_13Kernel_traitsI6__halfS2_S2_S2_fjLj1536ELj1ELj4ELj1ELj16ENS_18Kernel_traits_baseILj1536ES2_S2_S2_S2_fjLj128EEEEELb1ELb0ELb0ELb0EEEvNS_9FwdParamsE:
.text._ZN10layer_norm13ln_fwd_kernelINS_13Kernel_traitsI6__halfS2_S2_S2_fjLj1536ELj1ELj4ELj1ELj16ENS_18Kernel_traits_baseILj1536ES2_S2_S2_S2_fjLj128EEEEELb1ELb0ELb0ELb0EEEvNS_9FwdParamsE:
[----:B------:R-:W-:Y:S08]  /*0000*/  LDC R1, c[0x0][0x28] ;  /* 0x00000a00ff017b82 */ /* 0x000ff00000000800 */
[----:B------:R-:W0:Y:S01]  /*0010*/  LDC R130, c[0x0][0x2e8] ;  /* 0x0000ba00ff827b82 */ /* 0x000e220000000800 */
[----:B------:R-:W-:Y:S02]  /*0020*/  ULDC.U8 UR4, c[0x0][0x2f4] ;  /* 0x0000bd0000047ab9 */ /* 0x000fe40000000000 */
[----:B------:R-:W-:Y:S01]  /*0030*/  ISETP.NE.AND P0, PT, RZ, UR4, PT ;  /* 0x00000004ff007c0c */ /* 0x000fe2000bf05270 */
[----:B------:R-:W-:-:S04]  /*0040*/  ULDC.64 UR4, c[0x0][0x208] ;  /* 0x0000820000047ab9 */ /* 0x000fc80000000a00 */
[----:B------:R-:W1:Y:S01]  /*0050*/  LDC R131, c[0x0][0x2ec] ;  /* 0x0000bb00ff837b82 */ /* 0x000e620000000800 */
[----:B------:R-:W-:Y:S02]  /*0060*/  ULDC.64 UR6, c[0x0][0x2e0] ;  /* 0x0000b80000067ab9 */ /* 0x000fe40000000a00 */
[----:B------:R-:W-:Y:S01]  /*0070*/  MOV R96, UR6 ;  /* 0x0000000600607c02 */ /* 0x000fe20008000f00 */
[----:B------:R-:W-:Y:S01]  /*0080*/  IMAD.U32 R97, RZ, RZ, UR7 ;  /* 0x00000007ff617e24 */ /* 0x000fe2000f8e00ff */
[----:B------:R-:W2:Y:S03]  /*0090*/  S2R R29, SR_TID.X ;  /* 0x00000000001d7919 */ /* 0x000ea60000002100 */
[----:B------:R-:W3:Y:S02]  /*00a0*/  @P0 LDC R5, c[0x0][0x2f0] ;  /* 0x0000bc00ff050b82 */ /* 0x000ee40000000800 */
[----:B------:R-:W4:Y:S01]  /*00b0*/  @P0 LDG.E.64 R96, desc[UR4][R96.64] ;  /* 0x0000000460600981 */ /* 0x000f22000c1e1b00 */
[----:B0-----:R-:W-:Y:S01]  /*00c0*/  @P0 MOV R2, R130 ;  /* 0x0000008200020202 */ /* 0x001fe20000000f00 */
[----:B------:R-:W0:Y:S04]  /*00d0*/  S2R R20, SR_CTAID.X ;  /* 0x0000000000147919 */ /* 0x000e280000002500 */
[----:B------:R-:W5:Y:S01]  /*00e0*/  LDC R11, c[0x0][0x218] ;  /* 0x00008600ff0b7b82 */ /* 0x000f620000000800 */
[----:B-1----:R-:W-:-:S06]  /*00f0*/  @P0 IMAD.MOV.U32 R3, RZ, RZ, R131 ;  /* 0x000000ffff030224 */ /* 0x002fcc00078e0083 */
[----:B------:R-:W3:Y:S01]  /*0100*/  @P0 LDG.E.64 R2, desc[UR4][R2.64] ;  /* 0x0000000402020981 */ /* 0x000ee2000c1e1b00 */
[----:B------:R-:W-:Y:S01]  /*0110*/  ULDC UR6, c[0x0][0x0] ;  /* 0x0000000000067ab9 */ /* 0x000fe20000000800 */
[----:B--2---:R-:W-:Y:S01]  /*0120*/  LOP3.LUT R15, R29, 0x1f, RZ, 0xc0, !PT ;  /* 0x0000001f1d0f7812 */ /* 0x004fe200078ec0ff */
[----:B0-----:R-:W-:Y:S01]  /*0130*/  IMAD R47, R20, UR6, R29 ;  /* 0x00000006142f7c24 */ /* 0x001fe2000f8e021d */
[----:B-----5:R-:W-:Y:S02]  /*0140*/  SHF.R.S32.HI R0, RZ, 0x1f, R11 ;  /* 0x0000001fff007819 */ /* 0x020fe4000001140b */
[----:B------:R-:W-:Y:S02]  /*0150*/  LOP3.LUT R35, R15, 0x1f, RZ, 0x3c, !PT ;  /* 0x0000001f0f237812 */ /* 0x000fe400078e3cff */
[----:B------:R-:W-:-:S04]  /*0160*/  LEA.HI R0, R0, R11, RZ, 0x3 ;  /* 0x0000000b00007211 */ /* 0x000fc800078f18ff */
[----:B------:R-:W-:-:S04]  /*0170*/  LEA.HI.SX32 R35, R0, R35, 0x1d ;  /* 0x0000002300237211 */ /* 0x000fc800078feaff */
[C---:B------:R-:W-:Y:S02]  /*0180*/  LOP3.LUT P6, RZ, R35.reuse, 0xffffffe0, RZ, 0xc0, !PT ;  /* 0xffffffe023ff7812 */ /* 0x040fe400078cc0ff */
[C---:B------:R-:W-:Y:S02]  /*0190*/  ISETP.GE.U32.AND P5, PT, R35.reuse, 0x40, PT ;  /* 0x000000402300780c */ /* 0x040fe40003fa6070 */
        /* <DEDUP_REMOVED lines=14> */
[----:B------:R-:W-:Y:S01]  /*0280*/  @P2 LOP3.LUT R30, R30, 0x40, RZ, 0xfc, !PT ;  /* 0x000000401e1e2812 */ /* 0x000fe200078efcff */
[----:B----4-:R-:W-:Y:S01]  /*0290*/  VIADD R44, R97, 0xbb67ae85 ;  /* 0xbb67ae85612c7836 */ /* 0x010fe20000000000 */
[----:B---3--:R-:W-:Y:S01]  /*02a0*/  @P0 IADD3 R130, P1, R2, R5, RZ ;  /* 0x0000000502820210 */ /* 0x008fe20007f3e0ff */
[----:B------:R-:W-:-:S03]  /*02b0*/  IMAD.WIDE.U32 R4, R47, -0x326172a9, RZ ;  /* 0xcd9e8d572f047825 */ /* 0x000fc600078e00ff */
[----:B------:R-:W-:-:S04]  /*02c0*/  @P0 IADD3.X R131, RZ, R3, RZ, P1, !PT ;  /* 0x00000003ff830210 */ /* 0x000fc80000ffe4ff */
[--C-:B------:R-:W-:Y:S02]  /*02d0*/  SHF.R.U32.HI R45, RZ, 0x2, R131.reuse ;  /* 0x00000002ff2d7819 */ /* 0x100fe40000011683 */
[----:B------:R-:W-:Y:S02]  /*02e0*/  SHF.R.U64 R46, R130, 0x2, R131 ;  /* 0x00000002822e7819 */ /* 0x000fe40000001283 */
[----:B------:R-:W-:-:S03]  /*02f0*/  LOP3.LUT R6, R5, R45, R96, 0x96, !PT ;  /* 0x0000002d05067212 */ /* 0x000fc600078e9660 */
[----:B------:R-:W-:-:S04]  /*0300*/  IMAD.WIDE.U32 R2, R46, -0x2daee0ad, RZ ;  /* 0xd2511f532e027825 */ /* 0x000fc800078e00ff */
[----:B------:R-:W-:Y:S01]  /*0310*/  IMAD.WIDE.U32 R6, R6, -0x2daee0ad, RZ ;  /* 0xd2511f5306067825 */ /* 0x000fe200078e00ff */
[----:B------:R-:W-:-:S04]  /*0320*/  LOP3.LUT R3, R3, R97, RZ, 0x3c, !PT ;  /* 0x0000006103037212 */ /* 0x000fc800078e3cff */
[----:B------:R-:W-:Y:S01]  /*0330*/  LOP3.LUT R8, R7, R2, R44, 0x96, !PT ;  /* 0x0000000207087212 */ /* 0x000fe200078e962c */
[----:B------:R-:W-:Y:S01]  /*0340*/  IMAD.WIDE.U32 R2, R3, -0x326172a9, RZ ;  /* 0xcd9e8d5703027825 */ /* 0x000fe200078e00ff */
[----:B------:R-:W-:-:S03]  /*0350*/  IADD3 R43, R96, -0x61c88647, RZ ;  /* 0x9e3779b9602b7810 */ /* 0x000fc60007ffe0ff */
[----:B------:R-:W-:Y:S02]  /*0360*/  VIADD R42, R96, 0x3c6ef372 ;  /* 0x3c6ef372602a7836 */ /* 0x000fe40000000000 */
[----:B------:R-:W-:Y:S01]  /*0370*/  IMAD.WIDE.U32 R8, R8, -0x326172a9, RZ ;  /* 0xcd9e8d5708087825 */ /* 0x000fe200078e00ff */
[----:B------:R-:W-:-:S04]  /*0380*/  LOP3.LUT R3, R3, R43, R4, 0x96, !PT ;  /* 0x0000002b03037212 */ /* 0x000fc800078e9604 */
[----:B------:R-:W-:Y:S01]  /*0390*/  LOP3.LUT R4, R9, R2, R42, 0x96, !PT ;  /* 0x0000000209047212 */ /* 0x000fe200078e962a */
[----:B------:R-:W-:Y:S01]  /*03a0*/  IMAD.WIDE.U32 R2, R3, -0x2daee0ad, RZ ;  /* 0xd2511f5303027825 */ /* 0x000fe200078e00ff */
[----:B------:R-:W-:-:S03]  /*03b0*/  IADD3 R41, R97, 0x76cf5d0a, RZ ;  /* 0x76cf5d0a61297810 */ /* 0x000fc60007ffe0ff */
        /* <DEDUP_REMOVED lines=16> */
[C---:B------:R-:W-:Y:S01]  /*04c0*/  VIADD R33, R96.reuse, 0xb54cda56 ;  /* 0xb54cda5660217836 */ /* 0x040fe20000000000 */
[----:B------:R-:W-:Y:S01]  /*04d0*/  IADD3 R34, R96, 0x1715609d, RZ ;  /* 0x1715609d60227810 */ /* 0x000fe20007ffe0ff */
[----:B------:R-:W-:-:S04]  /*04e0*/  IMAD.WIDE.U32 R2, R3, -0x326172a9, RZ ;  /* 0xcd9e8d5703027825 */ /* 0x000fc800078e00ff */
[----:B------:R-:W-:Y:S01]  /*04f0*/  IMAD.WIDE.U32 R10, R10, -0x326172a9, RZ ;  /* 0xcd9e8d570a0a7825 */ /* 0x000fe200078e00ff */
[----:B------:R-:W-:Y:S02]  /*0500*/  LOP3.LUT R0, R3, R6, R34, 0x96, !PT ;  /* 0x0000000603007212 */ /* 0x000fe400078e9622 */
[----:B------:R-:W-:Y:S02]  /*0510*/  IADD3 R32, R97, 0x646e171e, RZ ;  /* 0x646e171e61207810 */ /* 0x000fe40007ffe0ff */
        /* <DEDUP_REMOVED lines=14> */
.L_x_5844:
[----:B------:R-:W-:Y:S05]  /*0600*/  BSYNC B0 ;  /* 0x0000000000007941 */ /* 0x000fea0003800000 */
.L_x_5843:
        /* <DEDUP_REMOVED lines=11> */
[----:B------:R-:W-:Y:S01]  /*06c0*/  VIADD R15, R15, 0x20 ;  /* 0x000000200f0f7836 */ /* 0x000fe20000000000 */
[----:B------:R-:W-:Y:S02]  /*06d0*/  @!P0 CS2R R52, SRZ ;  /* 0x0000000000348805 */ /* 0x000fe4000001ff00 */
[----:B0-----:R-:W-:-:S07]  /*06e0*/  @!P0 CS2R R54, SRZ ;  /* 0x0000000000368805 */ /* 0x001fce000001ff00 */
.L_x_5846:
[----:B------:R-:W-:Y:S05]  /*06f0*/  BSYNC B0 ;  /* 0x0000000000007941 */ /* 0x000fea0003800000 */
.L_x_5845:
        /* <DEDUP_REMOVED lines=14> */
.L_x_5848:
[----:B------:R-:W-:Y:S05]  /*07e0*/  BSYNC B0 ;  /* 0x0000000000007941 */ /* 0x000fea0003800000 */
.L_x_5847:
        /* <DEDUP_REMOVED lines=14> */
.L_x_5850:
[----:B------:R-:W-:Y:S05]  /*08d0*/  BSYNC B0 ;  /* 0x0000000000007941 */ /* 0x000fea0003800000 */
.L_x_5849:
        /* <DEDUP_REMOVED lines=14> */
.L_x_5852:
[----:B------:R-:W-:Y:S05]  /*09c0*/  BSYNC B0 ;  /* 0x0000000000007941 */ /* 0x000fea0003800000 */
.L_x_5851:
[----:B------:R-:W-:Y:S01]  /*09d0*/  ISETP.GE.U32.AND P0, PT, R35, 0xc0, PT ;  /* 0x000000c02300780c */ /* 0x000fe20003f06070 */
[----:B------:R-:W-:Y:S01]  /*09e0*/  IMAD.WIDE.U32 R2, R0, -0x2daee0ad, RZ ;  /* 0xd2511f5300027825 */ /* 0x000fe200078e00ff */
[----:B------:R-:W-:Y:S01]  /*09f0*/  LOP3.LUT R30, R30, 0xffffffdf, RZ, 0xc0, !PT ;  /* 0xffffffdf1e1e7812 */ /* 0x000fe200078ec0ff */
[----:B------:R-:W-:Y:S01]  /*0a00*/  BSSY B0, `(.L_x_5853) ;  /* 0x0000013000007945 */ /* 0x000fe20003800000 */
[----:B------:R-:W-:Y:S01]  /*0a10*/  LEA R29, R20, R29, 0x2 ;  /* 0x0000001d141d7211 */ /* 0x000fe200078e10ff */
[----:B------:R-:W-:Y:S01]  /*0a20*/  IMAD.WIDE.U32 R12, R14, -0x2daee0ad, RZ ;  /* 0xd2511f530e0c7825 */ /* 0x000fe200078e00ff */
[----:B------:R-:W-:-:S03]  /*0a30*/  LOP3.LUT R8, R3, R8, R32, 0x96, !PT ;  /* 0x0000000803087212 */ /* 0x000fc600078e9620 */
[----:B------:R-:W-:-:S04]  /*0a40*/  VIADD R31, R97, 0x1fd5c5a3 ;  /* 0x1fd5c5a3611f7836 */ /* 0x000fc80000000000 */
        /* <DEDUP_REMOVED lines=14> */
.L_x_5854:
[----:B------:R-:W-:Y:S05]  /*0b30*/  BSYNC B0 ;  /* 0x0000000000007941 */ /* 0x000fea0003800000 */
.L_x_5853:
[----:B------:R-:W-:Y:S01]  /*0b40*/  ULDC UR6, c[0x0][0x214] ;  /* 0x0000850000067ab9 */ /* 0x000fe20000000800 */
[----:B------:R-:W-:Y:S01]  /*0b50*/  IMAD.WIDE.U32 R2, R8, -0x326172a9, RZ ;  /* 0xcd9e8d5708027825 */ /* 0x000fe200078e00ff */
[----:B------:R-:W-:Y:S02]  /*0b60*/  ISETP.GE.AND P0, PT, R29, UR6, PT ;  /* 0x000000061d007c0c */ /* 0x000fe4000bf06270 */
[C---:B------:R-:W-:Y:S01]  /*0b70*/  IADD3 R27, R96.reuse, -0xe443238, RZ ;  /* 0xf1bbcdc8601b7810 */ /* 0x040fe20007ffe0ff */
[----:B------:R-:W-:Y:S02]  /*0b80*/  VIADD R28, R96, 0x5384540f ;  /* 0x5384540f601c7836 */ /* 0x000fe40000000000 */
[----:B------:R-:W-:-:S03]  /*0b90*/  IMAD.HI.U32 R0, R139, -0x326172a9, RZ ;  /* 0xcd9e8d578b007827 */ /* 0x000fc600078e00ff */
[----:B------:R-:W-:Y:S01]  /*0ba0*/  LOP3.LUT R129, R3, R10, R28, 0x96, !PT ;  /* 0x0000000a03817212 */ /* 0x000fe200078e961c */
[----:B------:R-:W-:Y:S01]  /*0bb0*/  VIADD R26, R97, 0xdb3d7428 ;  /* 0xdb3d7428611a7836 */ /* 0x000fe20000000000 */
[----:B------:R-:W-:-:S03]  /*0bc0*/  LOP3.LUT R138, R0, R2, R27, 0x96, !PT ;  /* 0x00000002008a7212 */ /* 0x000fc600078e961b */
[----:B------:R-:W-:Y:S01]  /*0bd0*/  IMAD.HI.U32 R3, R129, -0x2daee0ad, RZ ;  /* 0xd2511f5381037827 */ /* 0x000fe200078e00ff */
[----:B------:R-:W-:Y:S06]  /*0be0*/  @P0 EXIT ;  /* 0x000000000000094d */ /* 0x000fec0003800000 */
[----:B------:R-:W-:Y:S01]  /*0bf0*/  ULDC.64 UR6, c[0x0][0x270] ;  /* 0x00009c0000067ab9 */ /* 0x000fe20000000a00 */
[----:B------:R-:W-:Y:S01]  /*0c00*/  LOP3.LUT R30, R30, 0xffffffef, RZ, 0xc0, !PT ;  /* 0xffffffef1e1e7812 */ /* 0x000fe200078ec0ff */
[--C-:B-----5:R-:W-:Y:S01]  /*0c10*/  HADD2.F32 R24, -RZ, R16.reuse.H0_H0 ;  /* 0x20000010ff187230 */ /* 0x120fe20000004100 */
[----:B------:R-:W-:Y:S01]  /*0c20*/  ISETP.NE.U32.AND P0, PT, RZ, UR6, PT ;  /* 0x00000006ff007c0c */ /* 0x000fe2000bf05070 */
[----:B------:R-:W-:Y:S01]  /*0c30*/  HADD2.F32 R25, -RZ, R16.H1_H1 ;  /* 0x30000010ff197230 */ /* 0x000fe20000004100 */
[----:B------:R-:W-:Y:S01]  /*0c40*/  LOP3.LUT R136, R3, R12, R26, 0x96, !PT ;  /* 0x0000000c03887212 */ /* 0x000fe200078e961a */
[--C-:B------:R-:W-:Y:S01]  /*0c50*/  HADD2.F32 R22, -RZ, R17.reuse.H0_H0 ;  /* 0x20000011ff167230 */ /* 0x100fe20000004100 */
[----:B------:R-:W-:Y:S01]  /*0c60*/  ISETP.NE.AND.EX P0, PT, RZ, UR7, PT, P0 ;  /* 0x00000007ff007c0c */ /* 0x000fe2000bf05300 */
[----:B------:R-:W-:Y:S01]  /*0c70*/  HADD2.F32 R23, -RZ, R17.H1_H1 ;  /* 0x30000011ff177230 */ /* 0x000fe20000004100 */
[----:B------:R-:W-:Y:S01]  /*0c80*/  ULDC.U8 UR6, c[0x0][0x2a0] ;  /* 0x0000a80000067ab9 */ /* 0x000fe20000000000 */
[--C-:B------:R-:W-:Y:S01]  /*0c90*/  HADD2.F32 R17, -RZ, R4.reuse.H0_H0 ;  /* 0x20000004ff117230 */ /* 0x100fe20000004100 */
[----:B------:R-:W-:Y:S01]  /*0ca0*/  IADD3 R122, R96, -0x700cb87f, RZ ;  /* 0x8ff34781607a7810 */ /* 0x000fe20007ffe0ff */
[----:B------:R-:W-:Y:S01]  /*0cb0*/  HADD2.F32 R16, -RZ, R4.H1_H1 ;  /* 0x30000004ff107230 */ /* 0x000fe20000004100 */
[----:B------:R-:W-:Y:S01]  /*0cc0*/  HFMA2.MMA R135, -RZ, RZ, 0, 0 ;  /* 0x00000000ff877435 */ /* 0x000fe200000001ff */
[--C-:B------:R-:W-:Y:S01]  /*0cd0*/  HADD2.F32 R15, -RZ, R5.reuse.H0_H0 ;  /* 0x20000005ff0f7230 */ /* 0x100fe20000004100 */
[----:B------:R-:W-:Y:S01]  /*0ce0*/  LOP3.LUT R137, R130, 0x3, RZ, 0xc0, !PT ;  /* 0x0000000382897812 */ /* 0x000fe200078ec0ff */
[----:B------:R-:W-:Y:S01]  /*0cf0*/  HADD2.F32 R14, -RZ, R5.H1_H1 ;  /* 0x30000005ff0e7230 */ /* 0x000fe20000004100 */
[----:B------:R-:W-:Y:S01]  /*0d00*/  ULDC UR14, c[0x0][0x218] ;  /* 0x00008600000e7ab9 */ /* 0x000fe20000000800 */
[--C-:B------:R-:W-:Y:S01]  /*0d10*/  HADD2.F32 R9, -RZ, R48.reuse.H0_H0 ;  /* 0x20000030ff097230 */ /* 0x100fe20000004100 */
[----:B------:R-:W-:Y:S01]  /*0d20*/  ULDC UR7, c[0x0][0x2d8] ;  /* 0x0000b60000077ab9 */ /* 0x000fe20000000800 */
[----:B------:R-:W-:Y:S01]  /*0d30*/  HADD2.F32 R8, -RZ, R48.H1_H1 ;  /* 0x30000030ff087230 */ /* 0x000fe20000004100 */
[----:B------:R-:W-:Y:S01]  /*0d40*/  @P0 LOP3.LUT R30, R30, 0x10, RZ, 0xfc, !PT ;  /* 0x000000101e1e0812 */ /* 0x000fe200078efcff */
[--C-:B------:R-:W-:Y:S01]  /*0d50*/  HADD2.F32 R3, -RZ, R51.reuse.H0_H0 ;  /* 0x20000033ff037230 */ /* 0x100fe20000004100 */
[----:B------:R-:W-:Y:S01]  /*0d60*/  ISETP.NE.AND P0, PT, RZ, UR6, PT ;  /* 0x00000006ff007c0c */ /* 0x000fe2000bf05270 */
[----:B------:R-:W-:Y:S01]  /*0d70*/  HADD2.F32 R2, -RZ, R51.H1_H1 ;  /* 0x30000033ff027230 */ /* 0x000fe20000004100 */
[----:B------:R-:W-:Y:S01]  /*0d80*/  LOP3.LUT R30, R30, 0xfffffbff, RZ, 0xc0, !PT ;  /* 0xfffffbff1e1e7812 */ /* 0x000fe200078ec0ff */
[--C-:B------:R-:W-:Y:S01]  /*0d90*/  HADD2.F32 R5, -RZ, R50.reuse.H0_H0 ;  /* 0x20000032ff057230 */ /* 0x100fe20000004100 */
[----:B------:R-:W-:Y:S01]  /*0da0*/  ULDC.64 UR8, c[0x0][0x230] ;  /* 0x00008c0000087ab9 */ /* 0x000fe20000000a00 */
[----:B------:R-:W-:Y:S01]  /*0db0*/  HADD2.F32 R4, -RZ, R50.H1_H1 ;  /* 0x30000032ff047230 */ /* 0x000fe20000004100 */
[----:B------:R-:W-:Y:S01]  /*0dc0*/  ULDC.64 UR10, c[0x0][0x238] ;  /* 0x00008e00000a7ab9 */ /* 0x000fe20000000a00 */
        /* <DEDUP_REMOVED lines=38> */
[----:B------:R-:W-:Y:S02]  /*1030*/  VIADD R120, R97, 0x96a522ad ;  /* 0x96a522ad61787836 */ /* 0x000fe40000000000 */
[----:B------:R-:W-:-:S02]  /*1040*/  IMAD R57, R129, -0x2daee0ad, RZ ;  /* 0xd2511f5381397824 */ /* 0x000fc400078e02ff */
[----:B------:R-:W-:Y:S02]  /*1050*/  IMAD R139, R139, -0x326172a9, RZ ;  /* 0xcd9e8d578b8b7824 */ /* 0x000fe400078e02ff */
[----:B------:R-:W-:-:S04]  /*1060*/  IMAD.HI.U32 R140, R138, -0x2daee0ad, RZ ;  /* 0xd2511f538a8c7827 */ /* 0x000fc800078e00ff */
[----:B------:R-:W-:Y:S01]  /*1070*/  IMAD.HI.U32 R56, R136, -0x326172a9, RZ ;  /* 0xcd9e8d5788387827 */ /* 0x000fe200078e00ff */
[----:B------:R-:W-:-:S03]  /*1080*/  LOP3.LUT R140, R140, R57, R120, 0x96, !PT ;  /* 0x000000398c8c7212 */ /* 0x000fc600078e9678 */
[--C-:B------:R-:W-:Y:S01]  /*1090*/  HADD2.F32 R13, -RZ, R6.reuse.H0_H0 ;  /* 0x20000006ff0d7230 */ /* 0x100fe20000004100 */
[----:B------:R-:W-:Y:S01]  /*10a0*/  LOP3.LUT R139, R56, R139, R122, 0x96, !PT ;  /* 0x0000008b388b7212 */ /* 0x000fe200078e967a */
        /* <DEDUP_REMOVED lines=21> */
[----:B------:R-:W-:Y:S02]  /*1200*/  HADD2.F32 R18, -RZ, R19.H0_H0 ;  /* 0x20000013ff127230 */ /* 0x000fe40000004100 */
[----:B------:R-:W-:-:S02]  /*1210*/  HADD2.F32 R52, -RZ, R55.H0_H0 ;  /* 0x20000037ff347230 */ /* 0x000fc40000004100 */
[----:B------:R-:W-:Y:S02]  /*1220*/  HADD2.F32 R75, -RZ, R76.H0_H0 ;  /* 0x2000004cff4b7230 */ /* 0x000fe40000004100 */
[----:B------:R-:W-:Y:S02]  /*1230*/  HADD2.F32 R103, -RZ, R77.H0_H0 ;  /* 0x2000004dff677230 */ /* 0x000fe40000004100 */
[----:B------:R-:W-:Y:S02]  /*1240*/  HADD2.F32 R67, -RZ, R68.H0_H0 ;  /* 0x20000044ff437230 */ /* 0x000fe40000004100 */
[----:B------:R-:W-:Y:S02]  /*1250*/  HADD2.F32 R111, -RZ, R69.H0_H0 ;  /* 0x20000045ff6f7230 */ /* 0x000fe40000004100 */
[----:B------:R-:W-:Y:S02]  /*1260*/  HADD2.F32 R19, -RZ, R19.H1_H1 ;  /* 0x30000013ff137230 */ /* 0x000fe40000004100 */
[----:B------:R-:W-:-:S02]  /*1270*/  HADD2.F32 R55, -RZ, R55.H1_H1 ;  /* 0x30000037ff377230 */ /* 0x000fc40000004100 */
[----:B------:R-:W-:Y:S02]  /*1280*/  HADD2.F32 R76, -RZ, R76.H1_H1 ;  /* 0x3000004cff4c7230 */ /* 0x000fe40000004100 */
[----:B------:R-:W-:Y:S02]  /*1290*/  HADD2.F32 R77, -RZ, R77.H1_H1 ;  /* 0x3000004dff4d7230 */ /* 0x000fe40000004100 */
[----:B------:R-:W-:Y:S02]  /*12a0*/  HADD2.F32 R68, -RZ, R68.H1_H1 ;  /* 0x30000044ff447230 */ /* 0x000fe40000004100 */
        /* <DEDUP_REMOVED lines=13> */
[----:B------:R-:W-:Y:S02]  /*1380*/  IMAD R138, R138, -0x2daee0ad, RZ ;  /* 0xd2511f538a8a7824 */ /* 0x000fe400078e02ff */
[----:B------:R-:W-:-:S07]  /*1390*/  IMAD R136, R136, -0x326172a9, RZ ;  /* 0xcd9e8d5788887824 */ /* 0x000fce00078e02ff */
.L_x_6216:
[C---:B------:R-:W-:Y:S02]  /*13a0*/  LOP3.LUT P1, RZ, R30.reuse, 0x10, RZ, 0xc0, !PT ;  /* 0x000000101eff7812 */ /* 0x040fe4000782c0ff */
[----:B------:R-:W-:-:S11]  /*13b0*/  LOP3.LUT P0, RZ, R30, 0x8, RZ, 0xc0, !PT ;  /* 0x000000081eff7812 */ /* 0x000fd6000780c0ff */
[----:B------:R-:W0:Y:S02]  /*13c0*/  @P1 LDC.64 R60, c[0x0][0x270] ;  /* 0x00009c00ff3c1b82 */ /* 0x000e240000000a00 */
[----:B0-----:R-:W-:-:S06]  /*13d0*/  @P1 IMAD.WIDE R60, R29, 0x2, R60 ;  /* 0x000000021d3c1825 */ /* 0x001fcc00078e023c */
[----:B------:R-:W2:Y:S01]  /*13e0*/  @P1 LDG.E.U16 R60, desc[UR4][R60.64] ;  /* 0x000000043c3c1981 */ /* 0x000ea2000c1e1500 */
[----:B------:R-:W-:Y:S01]  /*13f0*/  IMAD R62, R29, UR14, RZ ;  /* 0x0000000e1d3e7c24 */ /* 0x000fe2000f8e02ff */
[----:B------:R-:W-:Y:S01]  /*1400*/  BSSY B0, `(.L_x_5855) ;  /* 0x00002d8000007945 */ /* 0x000fe20003800000 */
[----:B------:R-:W-:Y:S01]  /*1410*/  IMAD.MOV.U32 R195, RZ, RZ, 0x3f800000 ;  /* 0x3f800000ffc37424 */ /* 0x000fe200078e00ff */
        /* <DEDUP_REMOVED lines=28> */
.L_x_5858:
[----:B------:R-:W-:-:S07]  /*15e0*/  IMAD.MOV.U32 R134, RZ, RZ, R136 ;  /* 0x000000ffff867224 */ /* 0x000fce00078e0088 */
.L_x_5859:
[----:B------:R-:W-:Y:S05]  /*15f0*/  BSYNC B1 ;  /* 0x0000000000017941 */ /* 0x000fea0003800000 */
.L_x_5857:
        /* <DEDUP_REMOVED lines=16> */
.L_x_5863:
[----:B------:R-:W-:Y:S05]  /*1700*/  BSYNC B2 ;  /* 0x0000000000027941 */ /* 0x000fea0003800000 */
.L_x_5862:
        /* <DEDUP_REMOVED lines=42> */
[----:B------:R-:W-:-:S07]  /*19b0*/  IMAD.MOV.U32 R138, RZ, RZ, R130 ;  /* 0x000000ffff8a7224 */ /* 0x000fce00078e0082 */
.L_x_5861:
[----:B------:R-:W-:Y:S05]  /*19c0*/  BSYNC B1 ;  /* 0x0000000000017941 */ /* 0x000fea0003800000 */
.L_x_5860:
[----:B------:R-:W0:Y:S01]  /*19d0*/  LDC R188, c[0x0][0x294] ;  /* 0x0000a500ffbc7b82 */ /* 0x000e220000000800 */
[----:B------:R-:W-:Y:S01]  /*19e0*/  I2FP.F32.U32 R130, R134 ;  /* 0x0000008600827245 */ /* 0x000fe20000201000 */
[----:B------:R-:W-:Y:S01]  /*19f0*/  IMAD.MOV.U32 R189, RZ, RZ, 0x2f800000 ;  /* 0x2f800000ffbd7424 */ /* 0x000fe200078e00ff */
[----:B------:R-:W-:Y:S01]  /*1a00*/  LOP3.LUT R30, R30, 0xfffffffb, RZ, 0xc0, !PT ;  /* 0xfffffffb1e1e7812 */ /* 0x000fe200078ec0ff */
[----:B-----5:R-:W-:Y:S01]  /*1a10*/  HADD2.F32 R134, -RZ, R60.H0_H0 ;  /* 0x2000003cff867230 */ /* 0x020fe20000004100 */
[----:B------:R-:W-:Y:S01]  /*1a20*/  BSSY B1, `(.L_x_5864) ;  /* 0x0000016000017945 */ /* 0x000fe20003800000 */
[----:B------:R-:W-:Y:S01]  /*1a30*/  FFMA.FTZ R131, R130, R189, 1.1641532182693481445e-10 ;  /* 0x2f00000082837423 */ /* 0x000fe200000100bd */
[----:B------:R-:W-:Y:S01]  /*1a40*/  @P0 HADD2.F32 R153, -RZ, R56.H0_H0 ;  /* 0x20000038ff990230 */ /* 0x000fe20000004100 */
[----:B------:R-:W1:Y:S01]  /*1a50*/  LDC R180, c[0x0][0x298] ;  /* 0x0000a600ffb47b82 */ /* 0x000e620000000800 */
[----:B------:R-:W-:Y:S01]  /*1a60*/  FMUL.FTZ R137, R134, R195 ;  /* 0x000000c386897220 */ /* 0x000fe20000410000 */
[----:B------:R-:W-:-:S02]  /*1a70*/  IADD3 R164, R151, 0x1, RZ ;  /* 0x0000000197a47810 */ /* 0x000fc40007ffe0ff */
        /* <DEDUP_REMOVED lines=15> */
.L_x_5865:
[----:B------:R-:W-:-:S07]  /*1b70*/  MOV R153, R136 ;  /* 0x0000008800997202 */ /* 0x000fce0000000f00 */
.L_x_5866:
[----:B------:R-:W-:Y:S05]  /*1b80*/  BSYNC B1 ;  /* 0x0000000000017941 */ /* 0x000fea0003800000 */
.L_x_5864:
        /* <DEDUP_REMOVED lines=16> */
.L_x_5870:
[----:B------:R-:W-:Y:S05]  /*1c90*/  BSYNC B2 ;  /* 0x0000000000027941 */ /* 0x000fea0003800000 */
.L_x_5869:
        /* <DEDUP_REMOVED lines=41> */
[----:B------:R-:W-:Y:S02]  /*1f30*/  LOP3.LUT R140, R131, R138, R120, 0x96, !PT ;  /* 0x0000008a838c7212 */ /* 0x000fe400078e9678 */
[----:B------:R-:W-:-:S07]  /*1f40*/  MOV R138, R130 ;  /* 0x00000082008a7202 */ /* 0x000fce0000000f00 */
.L_x_5868:
[----:B------:R-:W-:Y:S05]  /*1f50*/  BSYNC B1 ;  /* 0x0000000000017941 */ /* 0x000fea0003800000 */
.L_x_5867:
[----:B------:R-:W-:Y:S01]  /*1f60*/  I2FP.F32.U32 R130, R153 ;  /* 0x0000009900827245 */ /* 0x000fe20000201000 */
[----:B------:R-:W-:Y:S01]  /*1f70*/  HADD2.F32 R60, -RZ, R60.H1_H1 ;  /* 0x3000003cff3c7230 */ /* 0x000fe20000004100 */
[----:B------:R-:W-:Y:S01]  /*1f80*/  LOP3.LUT R30, R30, 0xfffffffd, RZ, 0xc0, !PT ;  /* 0xfffffffd1e1e7812 */ /* 0x000fe200078ec0ff */
[----:B------:R-:W-:Y:S01]  /*1f90*/  BSSY B1, `(.L_x_5871) ;  /* 0x0000015000017945 */ /* 0x000fe20003800000 */
[----:B------:R-:W-:Y:S01]  /*1fa0*/  IADD3 R166, R164, 0x1, RZ ;  /* 0x00000001a4a67810 */ /* 0x000fe20007ffe0ff */
[----:B------:R-:W-:Y:S01]  /*1fb0*/  FFMA.FTZ R131, R130, R189, 1.1641532182693481445e-10 ;  /* 0x2f00000082837423 */ /* 0x000fe200000100bd */
[----:B------:R-:W-:Y:S01]  /*1fc0*/  FMUL.FTZ R137, R60, R195 ;  /* 0x000000c33c897220 */ /* 0x000fe20000410000 */
[----:B------:R-:W-:-:S03]  /*1fd0*/  @P0 HADD2.F32 R60, -RZ, R56.H1_H1 ;  /* 0x30000038ff3c0230 */ /* 0x000fc60000004100 */
        /* <DEDUP_REMOVED lines=15> */
.L_x_5872:
[----:B------:R-:W-:-:S07]  /*20d0*/  MOV R60, R136 ;  /* 0x00000088003c7202 */ /* 0x000fce0000000f00 */
.L_x_5873:
[----:B------:R-:W-:Y:S05]  /*20e0*/  BSYNC B1 ;  /* 0x0000000000017941 */ /* 0x000fea0003800000 */
.L_x_5871:
        /* <DEDUP_REMOVED lines=16> */
.L_x_5877:
[----:B------:R-:W-:Y:S05]  /*21f0*/  BSYNC B2 ;  /* 0x0000000000027941 */ /* 0x000fea0003800000 */
.L_x_5876:
        /* <DEDUP_REMOVED lines=43> */
.L_x_5875:
[----:B------:R-:W-:Y:S05]  /*24b0*/  BSYNC B1 ;  /* 0x0000000000017941 */ /* 0x000fea0003800000 */
.L_x_5874:
[----:B------:R-:W-:Y:S01]  /*24c0*/  I2FP.F32.U32 R60, R60 ;  /* 0x0000003c003c7245 */ /* 0x000fe20000201000 */
[----:B------:R-:W-:Y:S01]  /*24d0*/  HADD2.F32 R130, -RZ, R61.H0_H0 ;  /* 0x2000003dff827230 */ /* 0x000fe20000004100 */
[C---:B------:R-:W-:Y:S01]  /*24e0*/  ISETP.NE.AND P2, PT, R166.reuse, 0x1, PT ;  /* 0x00000001a600780c */ /* 0x040fe20003f45270 */
[----:B------:R-:W-:Y:S01]  /*24f0*/  BSSY B1, `(.L_x_5878) ;  /* 0x0000013000017945 */ /* 0x000fe20003800000 */
[----:B------:R-:W-:Y:S01]  /*2500*/  IADD3 R179, R166, 0x1, RZ ;  /* 0x00000001a6b37810 */ /* 0x000fe20007ffe0ff */
[----:B------:R-:W-:Y:S01]  /*2510*/  FFMA.FTZ R131, R60, R189, 1.1641532182693481445e-10 ;  /* 0x2f0000003c837423 */ /* 0x000fe200000100bd */
[----:B------:R-:W-:Y:S01]  /*2520*/  FMUL.FTZ R137, R130, R195 ;  /* 0x000000c382897220 */ /* 0x000fe20000410000 */
[----:B------:R-:W-:-:S03]  /*2530*/  @P0 HADD2.F32 R60, -RZ, R57.H0_H0 ;  /* 0x20000039ff3c0230 */ /* 0x000fc60000004100 */
        /* <DEDUP_REMOVED lines=13> */
.L_x_5879:
[----:B------:R-:W-:-:S07]  /*2610*/  MOV R60, R136 ;  /* 0x00000088003c7202 */ /* 0x000fce0000000f00 */
.L_x_5880:
[----:B------:R-:W-:Y:S05]  /*2620*/  BSYNC B1 ;  /* 0x0000000000017941 */ /* 0x000fea0003800000 */
.L_x_5878:
        /* <DEDUP_REMOVED lines=16> */
.L_x_5884:
[----:B------:R-:W-:Y:S05]  /*2730*/  BSYNC B2 ;  /* 0x0000000000027941 */ /* 0x000fea0003800000 */
.L_x_5883:
        /* <DEDUP_REMOVED lines=43> */
.L_x_5882:
[----:B------:R-:W-:Y:S05]  /*29f0*/  BSYNC B1 ;  /* 0x0000000000017941 */ /* 0x000fea0003800000 */
.L_x_5881:
[----:B------:R-:W-:Y:S01]  /*2a00*/  I2FP.F32.U32 R60, R60 ;  /* 0x0000003c003c7245 */ /* 0x000fe20000201000 */
[----:B------:R-:W-:Y:S01]  /*2a10*/  HADD2.F32 R130, -RZ, R61.H1_H1 ;  /* 0x3000003dff827230 */ /* 0x000fe20000004100 */
[C---:B------:R-:W-:Y:S01]  /*2a20*/  ISETP.NE.AND P3, PT, R179.reuse, 0x1, PT ;  /* 0x00000001b300780c */ /* 0x040fe20003f65270 */
[----:B------:R-:W-:Y:S01]  /*2a30*/  @P0 HADD2.F32 R137, -RZ, R57.H1_H1 ;  /* 0x30000039ff890230 */ /* 0x000fe20000004100 */
[----:B------:R-:W-:Y:S01]  /*2a40*/  BSSY B1, `(.L_x_5885) ;  /* 0x0000012000017945 */ /* 0x000fe20003800000 */
[----:B------:R-:W-:Y:S01]  /*2a50*/  FFMA.FTZ R61, R60, R189, 1.1641532182693481445e-10 ;  /* 0x2f0000003c3d7423 */ /* 0x000fe200000100bd */
[----:B------:R-:W-:Y:S01]  /*2a60*/  FMUL.FTZ R131, R130, R195 ;  /* 0x000000c382837220 */ /* 0x000fe20000410000 */
[----:B------:R-:W-:-:S03]  /*2a70*/  IADD3 R181, R179, 0x1, RZ ;  /* 0x00000001b3b57810 */ /* 0x000fc60007ffe0ff */
        /* <DEDUP_REMOVED lines=13> */
.L_x_5886:
[----:B------:R-:W-:-:S07]  /*2b50*/  MOV R164, R136 ;  /* 0x0000008800a47202 */ /* 0x000fce0000000f00 */
.L_x_5887:
[----:B------:R-:W-:Y:S05]  /*2b60*/  BSYNC B1 ;  /* 0x0000000000017941 */ /* 0x000fea0003800000 */
.L_x_5885:
        /* <DEDUP_REMOVED lines=16> */
.L_x_5891:
[----:B------:R-:W-:Y:S05]  /*2c70*/  BSYNC B2 ;  /* 0x0000000000027941 */ /* 0x000fea0003800000 */
.L_x_5890:
        /* <DEDUP_REMOVED lines=43> */
.L_x_5889:
[----:B------:R-:W-:Y:S05]  /*2f30*/  BSYNC B1 ;  /* 0x0000000000017941 */ /* 0x000fea0003800000 */
.L_x_5888:
[----:B------:R-:W-:Y:S01]  /*2f40*/  I2FP.F32.U32 R60, R164 ;  /* 0x000000a4003c7245 */ /* 0x000fe20000201000 */
[----:B------:R-:W-:Y:S01]  /*2f50*/  HADD2.F32 R130, -RZ, R62.H0_H0 ;  /* 0x2000003eff827230 */ /* 0x000fe20000004100 */
[C---:B------:R-:W-:Y:S01]  /*2f60*/  ISETP.NE.AND P4, PT, R181.reuse, 0x1, PT ;  /* 0x00000001b500780c */ /* 0x040fe20003f85270 */
[----:B------:R-:W-:Y:S01]  /*2f70*/  @P0 HADD2.F32 R137, -RZ, R58.H0_H0 ;  /* 0x2000003aff890230 */ /* 0x000fe20000004100 */
        /* <DEDUP_REMOVED lines=17> */
.L_x_5893:
[----:B------:R-:W-:-:S07]  /*3090*/  MOV R179, R136 ;  /* 0x0000008800b37202 */ /* 0x000fce0000000f00 */
.L_x_5894:
[----:B------:R-:W-:Y:S05]  /*30a0*/  BSYNC B1 ;  /* 0x0000000000017941 */ /* 0x000fea0003800000 */
.L_x_5892:
        /* <DEDUP_REMOVED lines=16> */
.L_x_5898:
[----:B------:R-:W-:Y:S05]  /*31b0*/  BSYNC B2 ;  /* 0x0000000000027941 */ /* 0x000fea0003800000 */
.L_x_5897:
        /* <DEDUP_REMOVED lines=41> */
[----:B------:R-:W-:Y:S01]  /*3450*/  IMAD.MOV.U32 R130, RZ, RZ, RZ ;  /* 0x000000ffff827224 */ /* 0x000fe200078e00ff */
[----:B------:R-:W-:-:S07]  /*3460*/  MOV R138, R60 ;  /* 0x0000003c008a7202 */ /* 0x000fce0000000f00 */
.L_x_5896:
[----:B------:R-:W-:Y:S05]  /*3470*/  BSYNC B1 ;  /* 0x0000000000017941 */ /* 0x000fea0003800000 */
.L_x_5895:
[----:B------:R-:W-:Y:S01]  /*3480*/  I2FP.F32.U32 R60, R179 ;  /* 0x000000b3003c7245 */ /* 0x000fe20000201000 */
[----:B------:R-:W-:Y:S01]  /*3490*/  HADD2.F32 R62, -RZ, R62.H1_H1 ;  /* 0x3000003eff3e7230 */ /* 0x000fe20000004100 */
[C---:B------:R-:W-:Y:S01]  /*34a0*/  ISETP.NE.AND P5, PT, R130.reuse, 0x1, PT ;  /* 0x000000018200780c */ /* 0x040fe20003fa5270 */
[----:B------:R-:W-:Y:S01]  /*34b0*/  BSSY B1, `(.L_x_5899) ;  /* 0x0000013000017945 */ /* 0x000fe20003800000 */
[----:B------:R-:W-:Y:S01]  /*34c0*/  IADD3 R190, R130, 0x1, RZ ;  /* 0x0000000182be7810 */ /* 0x000fe20007ffe0ff */
[----:B------:R-:W-:Y:S01]  /*34d0*/  FFMA.FTZ R61, R60, R189, 1.1641532182693481445e-10 ;  /* 0x2f0000003c3d7423 */ /* 0x000fe200000100bd */
[----:B------:R-:W-:Y:S01]  /*34e0*/  FMUL.FTZ R131, R62, R195 ;  /* 0x000000c33e837220 */ /* 0x000fe20000410000 */
[----:B------:R-:W-:-:S03]  /*34f0*/  @P0 HADD2.F32 R60, -RZ, R58.H1_H1 ;  /* 0x3000003aff3c0230 */ /* 0x000fc60000004100 */
        /* <DEDUP_REMOVED lines=13> */
.L_x_5900:
[----:B------:R-:W-:-:S07]  /*35d0*/  MOV R62, R136 ;  /* 0x00000088003e7202 */ /* 0x000fce0000000f00 */
.L_x_5901:
[----:B------:R-:W-:Y:S05]  /*35e0*/  BSYNC B1 ;  /* 0x0000000000017941 */ /* 0x000fea0003800000 */
.L_x_5899:
        /* <DEDUP_REMOVED lines=16> */
.L_x_5905:
[----:B------:R-:W-:Y:S05]  /*36f0*/  BSYNC B2 ;  /* 0x0000000000027941 */ /* 0x000fea0003800000 */
.L_x_5904:
        /* <DEDUP_REMOVED lines=43> */
.L_x_5903:
[----:B------:R-:W-:Y:S05]  /*39b0*/  BSYNC B1 ;  /* 0x0000000000017941 */ /* 0x000fea0003800000 */
.L_x_5902:
        /* <DEDUP_REMOVED lines=21> */
.L_x_5907:
[----:B------:R-:W-:-:S07]  /*3b10*/  MOV R62, R136 ;  /* 0x00000088003e7202 */ /* 0x000fce0000000f00 */
.L_x_5908:
[----:B------:R-:W-:Y:S05]  /*3b20*/  BSYNC B1 ;  /* 0x0000000000017941 */ /* 0x000fea0003800000 */
.L_x_5906:
        /* <DEDUP_REMOVED lines=18> */
.L_x_5912:
[----:B------:R-:W-:Y:S05]  /*3c50*/  BSYNC B2 ;  /* 0x0000000000027941 */ /* 0x000fea0003800000 */
.L_x_5911:
        /* <DEDUP_REMOVED lines=41> */
[----:B------:R-:W-:Y:S02]  /*3ef0*/  LOP3.LUT R140, R61, R130, R120, 0x96, !PT ;  /* 0x000000823d8c7212 */ /* 0x000fe400078e9678 */
[----:B------:R-:W-:-:S07]  /*3f00*/  MOV R138, R60 ;  /* 0x0000003c008a7202 */ /* 0x000fce0000000f00 */
.L_x_5910:
[----:B------:R-:W-:Y:S05]  /*3f10*/  BSYNC B1 ;  /* 0x0000000000017941 */ /* 0x000fea0003800000 */
.L_x_5909:
[----:B------:R-:W-:Y:S01]  /*3f20*/  HADD2.F32 R130, -RZ, R63.H1_H1 ;  /* 0x3000003fff827230 */ /* 0x000fe20000004100 */
[----:B------:R-:W-:Y:S01]  /*3f30*/  I2FP.F32.U32 R60, R62 ;  /* 0x0000003e003c7245 */ /* 0x000fe20000201000 */
[----:B------:R-:W-:Y:S01]  /*3f40*/  @P0 HADD2.F32 R63, -RZ, R59.H1_H1 ;  /* 0x3000003bff3f0230 */ /* 0x000fe20000004100 */
[----:B------:R-:W-:Y:S02]  /*3f50*/  SEL R196, RZ, 0x100, P4 ;  /* 0x00000100ffc47807 */ /* 0x000fe40002000000 */
[----:B------:R-:W-:Y:S01]  /*3f60*/  FMUL.FTZ R61, R130, R195 ;  /* 0x000000c3823d7220 */ /* 0x000fe20000410000 */
[----:B------:R-:W-:Y:S01]  /*3f70*/  FFMA.FTZ R189, R60, R189, 1.1641532182693481445e-10 ;  /* 0x2f0000003cbd7423 */ /* 0x000fe200000100bd */
[----:B------:R-:W-:Y:S02]  /*3f80*/  SEL R201, RZ, 0x10000, P5 ;  /* 0x00010000ffc97807 */ /* 0x000fe40002800000 */
[----:B------:R-:W-:Y:S01]  /*3f90*/  FMUL.FTZ R61, R61, R180 ;  /* 0x000000b43d3d7220 */ /* 0x000fe20000410000 */
[----:B------:R-:W-:-:S02]  /*3fa0*/  LOP3.LUT P5, RZ, R30, 0x2, RZ, 0xc0, !PT ;  /* 0x000000021eff7812 */ /* 0x000fc400078ac0ff */
[----:B------:R-:W-:Y:S02]  /*3fb0*/  FSETP.GTU.FTZ.AND P4, PT, R189, R188, PT ;  /* 0x000000bcbd00720b */ /* 0x000fe40003f9c000 */
        /* <DEDUP_REMOVED lines=8> */
[C---:B------:R-:W-:Y:S02]  /*4040*/  LEA R188, P0, R187.reuse, UR10, 0x4 ;  /* 0x0000000abbbc7c11 */ /* 0x040fe4000f8020ff */
        /* <DEDUP_REMOVED lines=9> */
[----:B------:R-:W-:Y:S02]  /*40e0*/  F2FP.F16.F32.PACK_AB R62, R181, R164 ;  /* 0x000000a4b53e723e */ /* 0x000fe400000000ff */
[----:B------:R-:W-:-:S02]  /*40f0*/  F2FP.F16.F32.PACK_AB R61, R166, R151 ;  /* 0x00000097a63d723e */ /* 0x000fc400000000ff */
[----:B------:R-:W-:Y:S02]  /*4100*/  F2FP.F16.F32.PACK_AB R60, R153, R134 ;  /* 0x00000086993c723e */ /* 0x000fe400000000ff */
[----:B------:R-:W-:Y:S02]  /*4110*/  F2FP.F16.F32.PACK_AB R63, R180, R179 ;  /* 0x000000b3b43f723e */ /* 0x000fe400000000ff */
[----:B------:R-:W-:Y:S02]  /*4120*/  LEA.HI.X R131, R187, UR13, RZ, 0x3, P0 ;  /* 0x0000000dbb837c11 */ /* 0x000fe400080f1cff */
[----:B------:R-:W-:Y:S01]  /*4130*/  LOP3.LUT R190, R190, R197, RZ, 0xfc, !PT ;  /* 0x000000c5bebe7212 */ /* 0x000fe200078efcff */
[----:B------:R0:W-:Y:S01]  /*4140*/  STG.E.128 desc[UR4][R188.64], R60 ;  /* 0x0000003cbc007986 */ /* 0x0001e2000c101d04 */
[----:B------:R-:W-:Y:S02]  /*4150*/  LOP3.LUT R191, R191, R199, R193, 0xfe, !PT ;  /* 0x000000c7bfbf7212 */ /* 0x000fe400078efec1 */
[----:B------:R-:W-:-:S03]  /*4160*/  IADD3 R196, R187, 0x20, RZ ;  /* 0x00000020bbc47810 */ /* 0x000fc60007ffe0ff */
[----:B------:R0:W-:Y:S04]  /*4170*/  STG.E.64 desc[UR4][R130.64], R190 ;  /* 0x000000be82007986 */ /* 0x0001e8000c101b04 */
.L_x_5856:
[----:B------:R-:W-:Y:S05]  /*4180*/  BSYNC B0 ;  /* 0x0000000000007941 */ /* 0x000fea0003800000 */
.L_x_5855:
        /* <DEDUP_REMOVED lines=23> */
.L_x_5916:
[----:B------:R-:W-:-:S07]  /*4300*/  IMAD.MOV.U32 R133, RZ, RZ, R136 ;  /* 0x000000ffff857224 */ /* 0x000fce00078e0088 */
.L_x_5917:
[----:B------:R-:W-:Y:S05]  /*4310*/  BSYNC B1 ;  /* 0x0000000000017941 */ /* 0x000fea0003800000 */
.L_x_5915:
        /* <DEDUP_REMOVED lines=16> */
.L_x_5921:
[----:B------:R-:W-:Y:S05]  /*4420*/  BSYNC B2 ;  /* 0x0000000000027941 */ /* 0x000fea0003800000 */
.L_x_5920:
        /* <DEDUP_REMOVED lines=43> */
.L_x_5919:
[----:B------:R-:W-:Y:S05]  /*46e0*/  BSYNC B1 ;  /* 0x0000000000017941 */ /* 0x000fea0003800000 */
.L_x_5918:
        /* <DEDUP_REMOVED lines=26> */
.L_x_5923:
[----:B------:R-:W-:-:S07]  /*4890*/  MOV R150, R136 ;  /* 0x0000008800967202 */ /* 0x000fce0000000f00 */
.L_x_5924:
[----:B------:R-:W-:Y:S05]  /*48a0*/  BSYNC B1 ;  /* 0x0000000000017941 */ /* 0x000fea0003800000 */
.L_x_5922:
        /* <DEDUP_REMOVED lines=16> */
.L_x_5928:
[----:B------:R-:W-:Y:S05]  /*49b0*/  BSYNC B2 ;  /* 0x0000000000027941 */ /* 0x000fea0003800000 */
.L_x_5927:
        /* <DEDUP_REMOVED lines=43> */
.L_x_5926:
[----:B------:R-:W-:Y:S05]  /*4c70*/  BSYNC B1 ;  /* 0x0000000000017941 */ /* 0x000fea0003800000 */
.L_x_5925:
[----:B------:R-:W-:Y:S01]  /*4c80*/  I2FP.F32.U32 R130, R150 ;  /* 0x0000009600827245 */ /* 0x000fe20000201000 */
[----:B------:R-:W-:Y:S01]  /*4c90*/  HADD2.F32 R60, -RZ, R60.H1_H1 ;  /* 0x3000003cff3c7230 */ /* 0x000fe20000004100 */
[----:B------:R-:W-:Y:S01]  /*4ca0*/  LOP3.LUT R30, R30, 0xfffffffd, RZ, 0xc0, !PT ;  /* 0xfffffffd1e1e7812 */ /* 0x000fe200078ec0ff */
[----:B------:R-:W-:Y:S01]  /*4cb0*/  @P0 HADD2.F32 R163, -RZ, R56.H1_H1 ;  /* 0x30000038ffa30230 */ /* 0x000fe20000004100 */
[----:B------:R-:W-:Y:S01]  /*4cc0*/  BSSY B1, `(.L_x_5929) ;  /* 0x0000014000017945 */ /* 0x000fe20003800000 */
[----:B------:R-:W-:Y:S01]  /*4cd0*/  FFMA.FTZ R131, R130, R189, 1.1641532182693481445e-10 ;  /* 0x2f00000082837423 */ /* 0x000fe200000100bd */
[----:B------:R-:W-:Y:S01]  /*4ce0*/  FMUL.FTZ R137, R60, R195 ;  /* 0x000000c33c897220 */ /* 0x000fe20000410000 */
[----:B------:R-:W-:-:S03]  /*4cf0*/  IADD3 R177, R165, 0x1, RZ ;  /* 0x00000001a5b17810 */ /* 0x000fc60007ffe0ff */
        /* <DEDUP_REMOVED lines=15> */
.L_x_5930:
[----:B------:R-:W-:-:S07]  /*4df0*/  MOV R60, R136 ;  /* 0x00000088003c7202 */ /* 0x000fce0000000f00 */
.L_x_5931:
[----:B------:R-:W-:Y:S05]  /*4e00*/  BSYNC B1 ;  /* 0x0000000000017941 */ /* 0x000fea0003800000 */
.L_x_5929:
        /* <DEDUP_REMOVED lines=16> */
.L_x_5935:
[----:B------:R-:W-:Y:S05]  /*4f10*/  BSYNC B2 ;  /* 0x0000000000027941 */ /* 0x000fea0003800000 */
.L_x_5934:
        /* <DEDUP_REMOVED lines=43> */
.L_x_5933:
[----:B------:R-:W-:Y:S05]  /*51d0*/  BSYNC B1 ;  /* 0x0000000000017941 */ /* 0x000fea0003800000 */
.L_x_5932:
[----:B------:R-:W-:Y:S01]  /*51e0*/  I2FP.F32.U32 R60, R60 ;  /* 0x0000003c003c7245 */ /* 0x000fe20000201000 */
[----:B------:R-:W-:Y:S01]  /*51f0*/  HADD2.F32 R130, -RZ, R61.H0_H0 ;  /* 0x2000003dff827230 */ /* 0x000fe20000004100 */
[----:B------:R-:W-:Y:S01]  /*5200*/  ISETP.NE.AND P2, PT, R177, 0x1, PT ;  /* 0x00000001b100780c */ /* 0x000fe20003f45270 */
[----:B------:R-:W-:Y:S01]  /*5210*/  @P0 HADD2.F32 R163, -RZ, R57.H0_H0 ;  /* 0x20000039ffa30230 */ /* 0x000fe20000004100 */
[----:B------:R-:W-:Y:S01]  /*5220*/  BSSY B1, `(.L_x_5936) ;  /* 0x0000012000017945 */ /* 0x000fe20003800000 */
[----:B------:R-:W-:Y:S01]  /*5230*/  FFMA.FTZ R131, R60, R189, 1.1641532182693481445e-10 ;  /* 0x2f0000003c837423 */ /* 0x000fe200000100bd */
[----:B------:R-:W-:-:S04]  /*5240*/  FMUL.FTZ R137, R130, R195 ;  /* 0x000000c382897220 */ /* 0x000fc80000410000 */
[----:B------:R-:W-:Y:S01]  /*5250*/  FMUL.FTZ R137, R137, R182 ;  /* 0x000000b689897220 */ /* 0x000fe20000410000 */
[----:B------:R-:W-:-:S04]  /*5260*/  FSETP.GTU.FTZ.AND P1, PT, R131, R188, PT ;  /* 0x000000bc8300720b */ /* 0x000fc80003f3c000 */
[----:B------:R-:W-:Y:S02]  /*5270*/  FSEL R148, R137, RZ, !P1 ;  /* 0x000000ff89947208 */ /* 0x000fe40004800000 */
        /* <DEDUP_REMOVED lines=11> */
.L_x_5937:
[----:B------:R-:W-:-:S07]  /*5330*/  MOV R60, R136 ;  /* 0x00000088003c7202 */ /* 0x000fce0000000f00 */
.L_x_5938:
[----:B------:R-:W-:Y:S05]  /*5340*/  BSYNC B1 ;  /* 0x0000000000017941 */ /* 0x000fea0003800000 */
.L_x_5936:
        /* <DEDUP_REMOVED lines=16> */
.L_x_5942:
[----:B------:R-:W-:Y:S05]  /*5450*/  BSYNC B2 ;  /* 0x0000000000027941 */ /* 0x000fea0003800000 */
.L_x_5941:
        /* <DEDUP_REMOVED lines=43> */
.L_x_5940:
[----:B------:R-:W-:Y:S05]  /*5710*/  BSYNC B1 ;  /* 0x0000000000017941 */ /* 0x000fea0003800000 */
.L_x_5939:
        /* <DEDUP_REMOVED lines=21> */
.L_x_5944:
[----:B------:R-:W-:-:S07]  /*5870*/  MOV R163, R136 ;  /* 0x0000008800a37202 */ /* 0x000fce0000000f00 */
.L_x_5945:
[----:B------:R-:W-:Y:S05]  /*5880*/  BSYNC B1 ;  /* 0x0000000000017941 */ /* 0x000fea0003800000 */
.L_x_5943:
        /* <DEDUP_REMOVED lines=16> */
.L_x_5949:
[----:B------:R-:W-:Y:S05]  /*5990*/  BSYNC B2 ;  /* 0x0000000000027941 */ /* 0x000fea0003800000 */
.L_x_5948:
        /* <DEDUP_REMOVED lines=43> */
.L_x_5947:
[----:B------:R-:W-:Y:S05]  /*5c50*/  BSYNC B1 ;  /* 0x0000000000017941 */ /* 0x000fea0003800000 */
.L_x_5946:
[----:B------:R-:W-:Y:S01]  /*5c60*/  I2FP.F32.U32 R60, R163 ;  /* 0x000000a3003c7245 */ /* 0x000fe20000201000 */
[----:B------:R-:W-:Y:S01]  /*5c70*/  HADD2.F32 R130, -RZ, R62.H0_H0 ;  /* 0x2000003eff827230 */ /* 0x000fe20000004100 */
[----:B------:R-:W-:Y:S01]  /*5c80*/  ISETP.NE.AND P4, PT, R178, 0x1, PT ;  /* 0x00000001b200780c */ /* 0x000fe20003f85270 */
[----:B------:R-:W-:Y:S02]  /*5c90*/  BSSY B1, `(.L_x_5950) ;  /* 0x0000013000017945 */ /* 0x000fe40003800000 */
[----:B------:R-:W-:Y:S01]  /*5ca0*/  FFMA.FTZ R61, R60, R189, 1.1641532182693481445e-10 ;  /* 0x2f0000003c3d7423 */ /* 0x000fe200000100bd */
[----:B------:R-:W-:Y:S01]  /*5cb0*/  FMUL.FTZ R131, R130, R195 ;  /* 0x000000c382837220 */ /* 0x000fe20000410000 */
[----:B------:R-:W-:Y:S01]  /*5cc0*/  @P0 HADD2.F32 R60, -RZ, R58.H0_H0 ;  /* 0x2000003aff3c0230 */ /* 0x000fe20000004100 */
        /* <DEDUP_REMOVED lines=14> */
.L_x_5951:
[----:B------:R-:W-:-:S07]  /*5db0*/  MOV R177, R136 ;  /* 0x0000008800b17202 */ /* 0x000fce0000000f00 */
.L_x_5952:
[----:B------:R-:W-:Y:S05]  /*5dc0*/  BSYNC B1 ;  /* 0x0000000000017941 */ /* 0x000fea0003800000 */
.L_x_5950:
        /* <DEDUP_REMOVED lines=16> */
.L_x_5956:
[----:B------:R-:W-:Y:S05]  /*5ed0*/  BSYNC B2 ;  /* 0x0000000000027941 */ /* 0x000fea0003800000 */
.L_x_5955:
        /* <DEDUP_REMOVED lines=43> */
.L_x_5954:
[----:B------:R-:W-:Y:S05]  /*6190*/  BSYNC B1 ;  /* 0x0000000000017941 */ /* 0x000fea0003800000 */
.L_x_5953:
[----:B------:R-:W-:Y:S01]  /*61a0*/  I2FP.F32.U32 R60, R177 ;  /* 0x000000b1003c7245 */ /* 0x000fe20000201000 */
[----:B------:R-:W-:Y:S01]  /*61b0*/  HADD2.F32 R62, -RZ, R62.H1_H1 ;  /* 0x3000003eff3e7230 */ /* 0x000fe20000004100 */
[----:B------:R-:W-:Y:S01]  /*61c0*/  ISETP.NE.AND P5, PT, R130, 0x1, PT ;  /* 0x000000018200780c */ /* 0x000fe20003fa5270 */
        /* <DEDUP_REMOVED lines=18> */
.L_x_5958:
[----:B------:R-:W-:-:S07]  /*62f0*/  MOV R62, R136 ;  /* 0x00000088003e7202 */ /* 0x000fce0000000f00 */
.L_x_5959:
[----:B------:R-:W-:Y:S05]  /*6300*/  BSYNC B1 ;  /* 0x0000000000017941 */ /* 0x000fea0003800000 */
.L_x_5957:
        /* <DEDUP_REMOVED lines=16> */
.L_x_5963:
[----:B------:R-:W-:Y:S05]  /*6410*/  BSYNC B2 ;  /* 0x0000000000027941 */ /* 0x000fea0003800000 */
.L_x_5962:
        /* <DEDUP_REMOVED lines=43> */
.L_x_5961:
[----:B------:R-:W-:Y:S05]  /*66d0*/  BSYNC B1 ;  /* 0x0000000000017941 */ /* 0x000fea0003800000 */
.L_x_5960:
        /* <DEDUP_REMOVED lines=21> */
.L_x_5965:
[----:B------:R-:W-:-:S07]  /*6830*/  MOV R62, R136 ;  /* 0x00000088003e7202 */ /* 0x000fce0000000f00 */
.L_x_5966:
[----:B------:R-:W-:Y:S05]  /*6840*/  BSYNC B1 ;  /* 0x0000000000017941 */ /* 0x000fea0003800000 */
.L_x_5964:
        /* <DEDUP_REMOVED lines=18> */
.L_x_5970:
[----:B------:R-:W-:Y:S05]  /*6970*/  BSYNC B2 ;  /* 0x0000000000027941 */ /* 0x000fea0003800000 */
.L_x_5969:
        /* <DEDUP_REMOVED lines=43> */
.L_x_5968:
[----:B------:R-:W-:Y:S05]  /*6c30*/  BSYNC B1 ;  /* 0x0000000000017941 */ /* 0x000fea0003800000 */
.L_x_5967:
        /* <DEDUP_REMOVED lines=38> */
.L_x_5914:
[----:B------:R-:W-:Y:S05]  /*6ea0*/  BSYNC B0 ;  /* 0x0000000000007941 */ /* 0x000fea0003800000 */
.L_x_5913:
        /* <DEDUP_REMOVED lines=23> */
.L_x_5974:
[----:B------:R-:W-:-:S07]  /*7020*/  IMAD.MOV.U32 R132, RZ, RZ, R136 ;  /* 0x000000ffff847224 */ /* 0x000fce00078e0088 */
.L_x_5975:
[----:B------:R-:W-:Y:S05]  /*7030*/  BSYNC B1 ;  /* 0x0000000000017941 */ /* 0x000fea0003800000 */
.L_x_5973:
        /* <DEDUP_REMOVED lines=16> */
.L_x_5979:
[----:B------:R-:W-:Y:S05]  /*7140*/  BSYNC B2 ;  /* 0x0000000000027941 */ /* 0x000fea0003800000 */
.L_x_5978:
        /* <DEDUP_REMOVED lines=43> */
.L_x_5977:
[----:B------:R-:W-:Y:S05]  /*7400*/  BSYNC B1 ;  /* 0x0000000000017941 */ /* 0x000fea0003800000 */
.L_x_5976:
        /* <DEDUP_REMOVED lines=26> */
.L_x_5981:
[----:B------:R-:W-:-:S07]  /*75b0*/  MOV R149, R136 ;  /* 0x0000008800957202 */ /* 0x000fce0000000f00 */
.L_x_5982:
[----:B------:R-:W-:Y:S05]  /*75c0*/  BSYNC B1 ;  /* 0x0000000000017941 */ /* 0x000fea0003800000 */
.L_x_5980:
        /* <DEDUP_REMOVED lines=16> */
.L_x_5986:
[----:B------:R-:W-:Y:S05]  /*76d0*/  BSYNC B2 ;  /* 0x0000000000027941 */ /* 0x000fea0003800000 */
.L_x_5985:
        /* <DEDUP_REMOVED lines=43> */
.L_x_5984:
[----:B------:R-:W-:Y:S05]  /*7990*/  BSYNC B1 ;  /* 0x0000000000017941 */ /* 0x000fea0003800000 */
.L_x_5983:
        /* <DEDUP_REMOVED lines=23> */
.L_x_5988:
[----:B------:R-:W-:-:S07]  /*7b10*/  MOV R60, R136 ;  /* 0x00000088003c7202 */ /* 0x000fce0000000f00 */
.L_x_5989:
[----:B------:R-:W-:Y:S05]  /*7b20*/  BSYNC B1 ;  /* 0x0000000000017941 */ /* 0x000fea0003800000 */
.L_x_5987:
        /* <DEDUP_REMOVED lines=16> */
.L_x_5993:
[----:B------:R-:W-:Y:S05]  /*7c30*/  BSYNC B2 ;  /* 0x0000000000027941 */ /* 0x000fea0003800000 */
.L_x_5992:
        /* <DEDUP_REMOVED lines=43> */
.L_x_5991:
[----:B------:R-:W-:Y:S05]  /*7ef0*/  BSYNC B1 ;  /* 0x0000000000017941 */ /* 0x000fea0003800000 */
.L_x_5990:
        /* <DEDUP_REMOVED lines=21> */
.L_x_5995:
[----:B------:R-:W-:-:S07]  /*8050*/  MOV R60, R136 ;  /* 0x00000088003c7202 */ /* 0x000fce0000000f00 */
.L_x_5996:
[----:B------:R-:W-:Y:S05]  /*8060*/  BSYNC B1 ;  /* 0x0000000000017941 */ /* 0x000fea0003800000 */
.L_x_5994:
        /* <DEDUP_REMOVED lines=16> */
.L_x_6000:
[----:B------:R-:W-:Y:S05]  /*8170*/  BSYNC B2 ;  /* 0x0000000000027941 */ /* 0x000fea0003800000 */
.L_x_5999:
        /* <DEDUP_REMOVED lines=43> */
.L_x_5998:
[----:B------:R-:W-:Y:S05]  /*8430*/  BSYNC B1 ;  /* 0x0000000000017941 */ /* 0x000fea0003800000 */
.L_x_5997:
        /* <DEDUP_REMOVED lines=21> */
.L_x_6002:
[----:B------:R-:W-:-:S07]  /*8590*/  MOV R161, R136 ;  /* 0x0000008800a17202 */ /* 0x000fce0000000f00 */
.L_x_6003:
[----:B------:R-:W-:Y:S05]  /*85a0*/  BSYNC B1 ;  /* 0x0000000000017941 */ /* 0x000fea0003800000 */
.L_x_6001:
        /* <DEDUP_REMOVED lines=16> */
.L_x_6007:
[----:B------:R-:W-:Y:S05]  /*86b0*/  BSYNC B2 ;  /* 0x0000000000027941 */ /* 0x000fea0003800000 */
.L_x_6006:
        /* <DEDUP_REMOVED lines=43> */
.L_x_6005:
[----:B------:R-:W-:Y:S05]  /*8970*/  BSYNC B1 ;  /* 0x0000000000017941 */ /* 0x000fea0003800000 */
.L_x_6004:
[----:B------:R-:W-:Y:S01]  /*8980*/  I2FP.F32.U32 R60, R161 ;  /* 0x000000a1003c7245 */ /* 0x000fe20000201000 */
[----:B------:R-:W-:Y:S01]  /*8990*/  HADD2.F32 R130, -RZ, R62.H0_H0 ;  /* 0x2000003eff827230 */ /* 0x000fe20000004100 */
[----:B------:R-:W-:Y:S01]  /*89a0*/  ISETP.NE.AND P4, PT, R137, 0x1, PT ;  /* 0x000000018900780c */ /* 0x000fe20003f85270 */
[----:B------:R-:W-:Y:S02]  /*89b0*/  BSSY B1, `(.L_x_6008) ;  /* 0x0000013000017945 */ /* 0x000fe40003800000 */
[----:B------:R-:W-:Y:S01]  /*89c0*/  FFMA.FTZ R61, R60, R189, 1.1641532182693481445e-10 ;  /* 0x2f0000003c3d7423 */ /* 0x000fe200000100bd */
[----:B------:R-:W-:Y:S01]  /*89d0*/  FMUL.FTZ R130, R130, R195 ;  /* 0x000000c382827220 */ /* 0x000fe20000410000 */
[----:B------:R-:W-:-:S03]  /*89e0*/  @P0 HADD2.F32 R60, -RZ, R58.H0_H0 ;  /* 0x2000003aff3c0230 */ /* 0x000fc60000004100 */
        /* <DEDUP_REMOVED lines=14> */
.L_x_6009:
[----:B------:R-:W-:-:S07]  /*8ad0*/  MOV R174, R136 ;  /* 0x0000008800ae7202 */ /* 0x000fce0000000f00 */
.L_x_6010:
[----:B------:R-:W-:Y:S05]  /*8ae0*/  BSYNC B1 ;  /* 0x0000000000017941 */ /* 0x000fea0003800000 */
.L_x_6008:
        /* <DEDUP_REMOVED lines=16> */
.L_x_6014:
[----:B------:R-:W-:Y:S05]  /*8bf0*/  BSYNC B2 ;  /* 0x0000000000027941 */ /* 0x000fea0003800000 */
.L_x_6013:
        /* <DEDUP_REMOVED lines=43> */
.L_x_6012:
[----:B------:R-:W-:Y:S05]  /*8eb0*/  BSYNC B1 ;  /* 0x0000000000017941 */ /* 0x000fea0003800000 */
.L_x_6011:
        /* <DEDUP_REMOVED lines=21> */
.L_x_6016:
[----:B------:R-:W-:-:S07]  /*9010*/  MOV R62, R136 ;  /* 0x00000088003e7202 */ /* 0x000fce0000000f00 */
.L_x_6017:
[----:B------:R-:W-:Y:S05]  /*9020*/  BSYNC B1 ;  /* 0x0000000000017941 */ /* 0x000fea0003800000 */
.L_x_6015:
        /* <DEDUP_REMOVED lines=16> */
.L_x_6021:
[----:B------:R-:W-:Y:S05]  /*9130*/  BSYNC B2 ;  /* 0x0000000000027941 */ /* 0x000fea0003800000 */
.L_x_6020:
        /* <DEDUP_REMOVED lines=43> */
.L_x_6019:
[----:B------:R-:W-:Y:S05]  /*93f0*/  BSYNC B1 ;  /* 0x0000000000017941 */ /* 0x000fea0003800000 */
.L_x_6018:
[----:B------:R-:W-:Y:S01]  /*9400*/  I2FP.F32.U32 R60, R62 ;  /* 0x0000003e003c7245 */ /* 0x000fe20000201000 */
[----:B------:R-:W-:Y:S01]  /*9410*/  HADD2.F32 R62, -RZ, R63.H0_H0 ;  /* 0x2000003fff3e7230 */ /* 0x000fe20000004100 */
[----:B------:R-:W-:Y:S01]  /*9420*/  ISETP.NE.AND P6, PT, R190, 0x1, PT ;  /* 0x00000001be00780c */ /* 0x000fe20003fc5270 */
        /* <DEDUP_REMOVED lines=18> */
.L_x_6023:
[----:B------:R-:W-:-:S07]  /*9550*/  MOV R62, R136 ;  /* 0x00000088003e7202 */ /* 0x000fce0000000f00 */
.L_x_6024:
[----:B------:R-:W-:Y:S05]  /*9560*/  BSYNC B1 ;  /* 0x0000000000017941 */ /* 0x000fea0003800000 */
.L_x_6022:
        /* <DEDUP_REMOVED lines=18> */
.L_x_6028:
[----:B------:R-:W-:Y:S05]  /*9690*/  BSYNC B2 ;  /* 0x0000000000027941 */ /* 0x000fea0003800000 */
.L_x_6027:
        /* <DEDUP_REMOVED lines=43> */
.L_x_6026:
[----:B------:R-:W-:Y:S05]  /*9950*/  BSYNC B1 ;  /* 0x0000000000017941 */ /* 0x000fea0003800000 */
.L_x_6025:
[----:B------:R-:W-:Y:S01]  /*9960*/  HADD2.F32 R130, -RZ, R63.H1_H1 ;  /* 0x3000003fff827230 */ /* 0x000fe20000004100 */
[----:B------:R-:W-:Y:S02]  /*9970*/  I2FP.F32.U32 R60, R62 ;  /* 0x0000003e003c7245 */ /* 0x000fe40000201000 */
[----:B------:R-:W-:Y:S02]  /*9980*/  SEL R198, RZ, 0x100, P4 ;  /* 0x00000100ffc67807 */ /* 0x000fe40002000000 */
[----:B------:R-:W-:Y:S01]  /*9990*/  FMUL.FTZ R130, R130, R195 ;  /* 0x000000c382827220 */ /* 0x000fe20000410000 */
[----:B------:R-:W-:Y:S01]  /*99a0*/  FFMA.FTZ R189, R60, R189, 1.1641532182693481445e-10 ;  /* 0x2f0000003cbd7423 */ /* 0x000fe200000100bd */
[----:B------:R-:W-:Y:S01]  /*99b0*/  @P0 HADD2.F32 R60, -RZ, R59.H1_H1 ;  /* 0x3000003bff3c0230 */ /* 0x000fe20000004100 */
[----:B------:R-:W-:Y:S01]  /*99c0*/  SEL R201, RZ, 0x10000, P5 ;  /* 0x00010000ffc97807 */ /* 0x000fe20002800000 */
        /* <DEDUP_REMOVED lines=31> */
.L_x_5972:
[----:B------:R-:W-:Y:S05]  /*9bc0*/  BSYNC B0 ;  /* 0x0000000000007941 */ /* 0x000fea0003800000 */
.L_x_5971:
        /* <DEDUP_REMOVED lines=23> */
.L_x_6032:
[----:B------:R-:W-:-:S07]  /*9d40*/  IMAD.MOV.U32 R146, RZ, RZ, R136 ;  /* 0x000000ffff927224 */ /* 0x000fce00078e0088 */
.L_x_6033:
[----:B------:R-:W-:Y:S05]  /*9d50*/  BSYNC B1 ;  /* 0x0000000000017941 */ /* 0x000fea0003800000 */
.L_x_6031:
        /* <DEDUP_REMOVED lines=16> */
.L_x_6037:
[----:B------:R-:W-:Y:S05]  /*9e60*/  BSYNC B2 ;  /* 0x0000000000027941 */ /* 0x000fea0003800000 */
.L_x_6036:
        /* <DEDUP_REMOVED lines=43> */
.L_x_6035:
[----:B------:R-:W-:Y:S05]  /*a120*/  BSYNC B1 ;  /* 0x0000000000017941 */ /* 0x000fea0003800000 */
.L_x_6034:
        /* <DEDUP_REMOVED lines=26> */
.L_x_6039:
[----:B------:R-:W-:-:S07]  /*a2d0*/  MOV R146, R136 ;  /* 0x0000008800927202 */ /* 0x000fce0000000f00 */
.L_x_6040:
[----:B------:R-:W-:Y:S05]  /*a2e0*/  BSYNC B1 ;  /* 0x0000000000017941 */ /* 0x000fea0003800000 */
.L_x_6038:
        /* <DEDUP_REMOVED lines=10> */
[----:B------:R-:W-:Y:S01]  /*a390*/  @!P1 IADD3 R47, R47, 0x1, RZ ;  /* 0x000000012f2f9810 */ /* 0x000fe20007ffe0ff */
[----:B------:R-:W-:Y:S01]  /*a3a0*/  @!P1 VIADD R130, R135, 0x1 ;  /* 0x0000000187829836 */ /* 0x000fe20000000000 */
[----:B------:R-:W-:Y:S02]  /*a3b0*/  @!P1 MOV R45, RZ ;  /* 0x000000ff002d9202 */ /* 0x000fe40000000f00 */
[----:B------:R-:W-:-:S13]  /*a3c0*/  ISETP.NE.AND P2, PT, R47, RZ, !P1 ;  /* 0x000000ff2f00720c */ /* 0x000fda0004f45270 */
[----:B------:R-:W-:-:S05]  /*a3d0*/  @P2 IADD3 R130, R135, RZ, RZ ;  /* 0x000000ff87822210 */ /* 0x000fca0007ffe0ff */
[----:B------:R-:W-:-:S07]  /*a3e0*/  @!P1 IMAD.MOV.U32 R135, RZ, RZ, R130 ;  /* 0x000000ffff879224 */ /* 0x000fce00078e0082 */
.L_x_6044:
[----:B------:R-:W-:Y:S05]  /*a3f0*/  BSYNC B2 ;  /* 0x0000000000027941 */ /* 0x000fea0003800000 */
.L_x_6043:
        /* <DEDUP_REMOVED lines=43> */
.L_x_6042:
[----:B------:R-:W-:Y:S05]  /*a6b0*/  BSYNC B1 ;  /* 0x0000000000017941 */ /* 0x000fea0003800000 */
.L_x_6041:
[----:B------:R-:W-:Y:S01]  /*a6c0*/  I2FP.F32.U32 R130, R146 ;  /* 0x0000009200827245 */ /* 0x000fe20000201000 */
[----:B------:R-:W-:Y:S01]  /*a6d0*/  HADD2.F32 R60, -RZ, R60.H1_H1 ;  /* 0x3000003cff3c7230 */ /* 0x000fe20000004100 */
[----:B------:R-:W-:Y:S01]  /*a6e0*/  LOP3.LUT R30, R30, 0xfffffffd, RZ, 0xc0, !PT ;  /* 0xfffffffd1e1e7812 */ /* 0x000fe200078ec0ff */
[----:B------:R-:W-:Y:S01]  /*a6f0*/  @P0 HADD2.F32 R145, -RZ, R56.H1_H1 ;  /* 0x30000038ff910230 */ /* 0x000fe20000004100 */
[----:B------:R-:W-:Y:S01]  /*a700*/  BSSY B1, `(.L_x_6045) ;  /* 0x0000014000017945 */ /* 0x000fe20003800000 */
[----:B------:R-:W-:Y:S01]  /*a710*/  FFMA.FTZ R131, R130, R189, 1.1641532182693481445e-10 ;  /* 0x2f00000082837423 */ /* 0x000fe200000100bd */
[----:B------:R-:W-:Y:S01]  /*a720*/  FMUL.FTZ R137, R60, R195 ;  /* 0x000000c33c897220 */ /* 0x000fe20000410000 */
[----:B------:R-:W-:-:S03]  /*a730*/  VIADD R160, R158, 0x1 ;  /* 0x000000019ea07836 */ /* 0x000fc60000000000 */
[----:B------:R-:W-:Y:S01]  /*a740*/  FSETP.GTU.FTZ.AND P1, PT, R131, R188, PT ;  /* 0x000000bc8300720b */ /* 0x000fe20003f3c000 */
[----:B------:R-:W-:-:S05]  /*a750*/  FMUL.FTZ R137, R137, R184 ;  /* 0x000000b889897220 */ /* 0x000fca0000410000 */
        /* <DEDUP_REMOVED lines=8> */
[----:B------:R-:W-:Y:S02]  /*a7e0*/  ISETP.NE.AND P1, PT, R158, 0x3, PT ;  /* 0x000000039e00780c */ /* 0x000fe40003f25270 */
[----:B------:R-:W-:-:S11]  /*a7f0*/  MOV R60, R139 ;  /* 0x0000008b003c7202 */ /* 0x000fd60000000f00 */
[----:B------:R-:W-:Y:S05]  /*a800*/  @P1 BRA `(.L_x_6047) ;  /* 0x00000000000c1947 */ /* 0x000fea0003800000 */
[----:B------:R-:W-:Y:S01]  /*a810*/  IMAD.MOV.U32 R60, RZ, RZ, R138 ;  /* 0x000000ffff3c7224 */ /* 0x000fe200078e008a */
[----:B------:R-:W-:Y:S06]  /*a820*/  BRA `(.L_x_6047) ;  /* 0x0000000000047947 */ /* 0x000fec0003800000 */
.L_x_6046:
[----:B------:R-:W-:-:S07]  /*a830*/  MOV R60, R136 ;  /* 0x00000088003c7202 */ /* 0x000fce0000000f00 */
.L_x_6047:
[----:B------:R-:W-:Y:S05]  /*a840*/  BSYNC B1 ;  /* 0x0000000000017941 */ /* 0x000fea0003800000 */
.L_x_6045:
        /* <DEDUP_REMOVED lines=10> */
[----:B------:R-:W-:Y:S02]  /*a8f0*/  @!P1 IADD3 R47, R47, 0x1, RZ ;  /* 0x000000012f2f9810 */ /* 0x000fe40007ffe0ff */
[----:B------:R-:W-:Y:S02]  /*a900*/  @!P1 IADD3 R130, R135, 0x1, RZ ;  /* 0x0000000187829810 */ /* 0x000fe40007ffe0ff */
[----:B------:R-:W-:Y:S02]  /*a910*/  ISETP.NE.AND P2, PT, R47, RZ, !P1 ;  /* 0x000000ff2f00720c */ /* 0x000fe40004f45270 */
[----:B------:R-:W-:-:S11]  /*a920*/  @!P1 MOV R45, RZ ;  /* 0x000000ff002d9202 */ /* 0x000fd60000000f00 */
[----:B------:R-:W-:-:S05]  /*a930*/  @P2 IMAD.MOV R130, RZ, RZ, R135 ;  /* 0x000000ffff822224 */ /* 0x000fca00078e0287 */
[----:B------:R-:W-:-:S07]  /*a940*/  @!P1 MOV R135, R130 ;  /* 0x0000008200879202 */ /* 0x000fce0000000f00 */
.L_x_6051:
[----:B------:R-:W-:Y:S05]  /*a950*/  BSYNC B2 ;  /* 0x0000000000027941 */ /* 0x000fea0003800000 */
.L_x_6050:
        /* <DEDUP_REMOVED lines=43> */
.L_x_6049:
[----:B------:R-:W-:Y:S05]  /*ac10*/  BSYNC B1 ;  /* 0x0000000000017941 */ /* 0x000fea0003800000 */
.L_x_6048:
        /* <DEDUP_REMOVED lines=19> */
[----:B------:R-:W-:Y:S01]  /*ad50*/  MOV R60, R138 ;  /* 0x0000008a003c7202 */ /* 0x000fe20000000f00 */
[----:B------:R-:W-:Y:S06]  /*ad60*/  BRA `(.L_x_6054) ;  /* 0x0000000000047947 */ /* 0x000fec0003800000 */
.L_x_6053:
[----:B------:R-:W-:-:S07]  /*ad70*/  IMAD.MOV.U32 R60, RZ, RZ, R136 ;  /* 0x000000ffff3c7224 */ /* 0x000fce00078e0088 */
.L_x_6054:
[----:B------:R-:W-:Y:S05]  /*ad80*/  BSYNC B1 ;  /* 0x0000000000017941 */ /* 0x000fea0003800000 */
.L_x_6052:
        /* <DEDUP_REMOVED lines=8> */
[----:B------:R-:W-:-:S04]  /*ae10*/  IADD3 R45, R45, 0x1, RZ ;  /* 0x000000012d2d7810 */ /* 0x000fc80007ffe0ff */
[----:B------:R-:W-:-:S13]  /*ae20*/  ISETP.NE.AND P2, PT, R45, RZ, PT ;  /* 0x000000ff2d00720c */ /* 0x000fda0003f45270 */
[----:B------:R-:W-:Y:S01]  /*ae30*/  @!P2 VIADD R47, R47, 0x1 ;  /* 0x000000012f2fa836 */ /* 0x000fe20000000000 */
[----:B------:R-:W-:Y:S01]  /*ae40*/  @!P2 IADD3 R130, R135, 0x1, RZ ;  /* 0x000000018782a810 */ /* 0x000fe20007ffe0ff */
[----:B------:R-:W-:-:S03]  /*ae50*/  @!P2 IMAD.MOV.U32 R45, RZ, RZ, RZ ;  /* 0x000000ffff2da224 */ /* 0x000fc600078e00ff */
[----:B------:R-:W-:-:S13]  /*ae60*/  ISETP.NE.AND P3, PT, R47, RZ, !P2 ;  /* 0x000000ff2f00720c */ /* 0x000fda0005765270 */
[----:B------:R-:W-:-:S04]  /*ae70*/  @P3 IADD3 R130, R135, RZ, RZ ;  /* 0x000000ff87823210 */ /* 0x000fc80007ffe0ff */
[----:B------:R-:W-:-:S07]  /*ae80*/  @!P2 MOV R135, R130 ;  /* 0x000000820087a202 */ /* 0x000fce0000000f00 */
.L_x_6058:
[----:B------:R-:W-:Y:S05]  /*ae90*/  BSYNC B2 ;  /* 0x0000000000027941 */ /* 0x000fea0003800000 */
.L_x_6057:
        /* <DEDUP_REMOVED lines=43> */
.L_x_6056:
[----:B------:R-:W-:Y:S05]  /*b150*/  BSYNC B1 ;  /* 0x0000000000017941 */ /* 0x000fea0003800000 */
.L_x_6055:
        /* <DEDUP_REMOVED lines=21> */
.L_x_6060:
[----:B------:R-:W-:-:S07]  /*b2b0*/  MOV R158, R136 ;  /* 0x00000088009e7202 */ /* 0x000fce0000000f00 */
.L_x_6061:
[----:B------:R-:W-:Y:S05]  /*b2c0*/  BSYNC B1 ;  /* 0x0000000000017941 */ /* 0x000fea0003800000 */
.L_x_6059:
        /* <DEDUP_REMOVED lines=16> */
.L_x_6065:
[----:B------:R-:W-:Y:S05]  /*b3d0*/  BSYNC B2 ;  /* 0x0000000000027941 */ /* 0x000fea0003800000 */
.L_x_6064:
        /* <DEDUP_REMOVED lines=43> */
.L_x_6063:
[----:B------:R-:W-:Y:S05]  /*b690*/  BSYNC B1 ;  /* 0x0000000000017941 */ /* 0x000fea0003800000 */
.L_x_6062:
[----:B------:R-:W-:Y:S01]  /*b6a0*/  I2FP.F32.U32 R60, R158 ;  /* 0x0000009e003c7245 */ /* 0x000fe20000201000 */
[----:B------:R-:W-:Y:S01]  /*b6b0*/  HADD2.F32 R130, -RZ, R62.H0_H0 ;  /* 0x2000003eff827230 */ /* 0x000fe20000004100 */
[C---:B------:R-:W-:Y:S01]  /*b6c0*/  ISETP.NE.AND P4, PT, R175.reuse, 0x1, PT ;  /* 0x00000001af00780c */ /* 0x040fe20003f85270 */
[----:B------:R-:W-:Y:S01]  /*b6d0*/  @P0 HADD2.F32 R137, -RZ, R58.H0_H0 ;  /* 0x2000003aff890230 */ /* 0x000fe20000004100 */
[----:B------:R-:W-:Y:S01]  /*b6e0*/  BSSY B1, `(.L_x_6066) ;  /* 0x0000012000017945 */ /* 0x000fe20003800000 */
[----:B------:R-:W-:Y:S01]  /*b6f0*/  FFMA.FTZ R61, R60, R189, 1.1641532182693481445e-10 ;  /* 0x2f0000003c3d7423 */ /* 0x000fe200000100bd */
[----:B------:R-:W-:Y:S01]  /*b700*/  FMUL.FTZ R131, R130, R195 ;  /* 0x000000c382837220 */ /* 0x000fe20000410000 */
[----:B------:R-:W-:-:S03]  /*b710*/  VIADD R130, R175, 0x1 ;  /* 0x00000001af827836 */ /* 0x000fc60000000000 */
        /* <DEDUP_REMOVED lines=13> */
.L_x_6067:
[----:B------:R-:W-:-:S07]  /*b7f0*/  MOV R173, R136 ;  /* 0x0000008800ad7202 */ /* 0x000fce0000000f00 */
.L_x_6068:
[----:B------:R-:W-:Y:S05]  /*b800*/  BSYNC B1 ;  /* 0x0000000000017941 */ /* 0x000fea0003800000 */
.L_x_6066:
        /* <DEDUP_REMOVED lines=16> */
.L_x_6072:
[----:B------:R-:W-:Y:S05]  /*b910*/  BSYNC B2 ;  /* 0x0000000000027941 */ /* 0x000fea0003800000 */
.L_x_6071:
        /* <DEDUP_REMOVED lines=43> */
.L_x_6070:
[----:B------:R-:W-:Y:S05]  /*bbd0*/  BSYNC B1 ;  /* 0x0000000000017941 */ /* 0x000fea0003800000 */
.L_x_6069:
        /* <DEDUP_REMOVED lines=21> */
.L_x_6074:
[----:B------:R-:W-:-:S07]  /*bd30*/  IMAD.MOV.U32 R62, RZ, RZ, R136 ;  /* 0x000000ffff3e7224 */ /* 0x000fce00078e0088 */
.L_x_6075:
[----:B------:R-:W-:Y:S05]  /*bd40*/  BSYNC B1 ;  /* 0x0000000000017941 */ /* 0x000fea0003800000 */
.L_x_6073:
        /* <DEDUP_REMOVED lines=16> */
.L_x_6079:
[----:B------:R-:W-:Y:S05]  /*be50*/  BSYNC B2 ;  /* 0x0000000000027941 */ /* 0x000fea0003800000 */
.L_x_6078:
        /* <DEDUP_REMOVED lines=43> */
.L_x_6077:
[----:B------:R-:W-:Y:S05]  /*c110*/  BSYNC B1 ;  /* 0x0000000000017941 */ /* 0x000fea0003800000 */
.L_x_6076:
        /* <DEDUP_REMOVED lines=21> */
.L_x_6081:
[----:B------:R-:W-:-:S07]  /*c270*/  MOV R62, R136 ;  /* 0x00000088003e7202 */ /* 0x000fce0000000f00 */
.L_x_6082:
[----:B------:R-:W-:Y:S05]  /*c280*/  BSYNC B1 ;  /* 0x0000000000017941 */ /* 0x000fea0003800000 */
.L_x_6080:
        /* <DEDUP_REMOVED lines=11> */
[----:B------:R-:W-:Y:S01]  /*c340*/  @!P6 IADD3 R47, R47, 0x1, RZ ;  /* 0x000000012f2fe810 */ /* 0x000fe20007ffe0ff */
[----:B------:R-:W-:Y:S01]  /*c350*/  @!P6 VIADD R130, R135, 0x1 ;  /* 0x000000018782e836 */ /* 0x000fe20000000000 */
[----:B------:R-:W-:Y:S02]  /*c360*/  @!P6 MOV R45, RZ ;  /* 0x000000ff002de202 */ /* 0x000fe40000000f00 */
[----:B------:R-:W-:-:S13]  /*c370*/  ISETP.NE.AND P0, PT, R47, RZ, !P6 ;  /* 0x000000ff2f00720c */ /* 0x000fda0007705270 */
[----:B------:R-:W-:Y:S02]  /*c380*/  @P0 IADD3 R130, R135, RZ, RZ ;  /* 0x000000ff87820210 */ /* 0x000fe40007ffe0ff */
[----:B------:R-:W-:-:S03]  /*c390*/  ISETP.NE.AND P0, PT, R60, RZ, PT ;  /* 0x000000ff3c00720c */ /* 0x000fc60003f05270 */
[----:B------:R-:W-:-:S10]  /*c3a0*/  @!P6 IMAD.MOV.U32 R135, RZ, RZ, R130 ;  /* 0x000000ffff87e224 */ /* 0x000fd400078e0082 */
.L_x_6086:
[----:B------:R-:W-:Y:S05]  /*c3b0*/  BSYNC B2 ;  /* 0x0000000000027941 */ /* 0x000fea0003800000 */
.L_x_6085:
        /* <DEDUP_REMOVED lines=41> */
[----:B------:R-:W-:Y:S02]  /*c650*/  LOP3.LUT R140, R61, R130, R120, 0x96, !PT ;  /* 0x000000823d8c7212 */ /* 0x000fe400078e9678 */
[----:B------:R-:W-:-:S07]  /*c660*/  MOV R138, R60 ;  /* 0x0000003c008a7202 */ /* 0x000fce0000000f00 */
.L_x_6084:
[----:B------:R-:W-:Y:S05]  /*c670*/  BSYNC B1 ;  /* 0x0000000000017941 */ /* 0x000fea0003800000 */
.L_x_6083:
        /* <DEDUP_REMOVED lines=32> */
[C---:B------:R-:W-:Y:S01]  /*c880*/  LEA.HI.X R131, R196.reuse, UR13, RZ, 0x3, P0 ;  /* 0x0000000dc4837c11 */ /* 0x040fe200080f1cff */
[----:B------:R-:W-:Y:S01]  /*c890*/  VIADD R196, R196, 0x20 ;  /* 0x00000020c4c47836 */ /* 0x000fe20000000000 */
[----:B------:R-:W-:Y:S01]  /*c8a0*/  LOP3.LUT R190, R190, R197, RZ, 0xfc, !PT ;  /* 0x000000c5bebe7212 */ /* 0x000fe200078efcff */
[----:B------:R3:W-:Y:S01]  /*c8b0*/  STG.E.128 desc[UR4][R188.64], R60 ;  /* 0x0000003cbc007986 */ /* 0x0007e2000c101d04 */
[----:B------:R-:W-:-:S05]  /*c8c0*/  LOP3.LUT R191, R191, R199, R193, 0xfe, !PT ;  /* 0x000000c7bfbf7212 */ /* 0x000fca00078efec1 */
[----:B------:R3:W-:Y:S02]  /*c8d0*/  STG.E.64 desc[UR4][R130.64], R190 ;  /* 0x000000be82007986 */ /* 0x0007e4000c101b04 */
.L_x_6030:
[----:B------:R-:W-:Y:S05]  /*c8e0*/  BSYNC B0 ;  /* 0x0000000000007941 */ /* 0x000fea0003800000 */
.L_x_6029:
        /* <DEDUP_REMOVED lines=23> */
.L_x_6090:
[----:B------:R-:W-:-:S07]  /*ca60*/  MOV R143, R136 ;  /* 0x00000088008f7202 */ /* 0x000fce0000000f00 */
.L_x_6091:
[----:B------:R-:W-:Y:S05]  /*ca70*/  BSYNC B1 ;  /* 0x0000000000017941 */ /* 0x000fea0003800000 */
.L_x_6089:
        /* <DEDUP_REMOVED lines=16> */
.L_x_6095:
[----:B------:R-:W-:Y:S05]  /*cb80*/  BSYNC B2 ;  /* 0x0000000000027941 */ /* 0x000fea0003800000 */
.L_x_6094:
        /* <DEDUP_REMOVED lines=43> */
.L_x_6093:
[----:B------:R-:W-:Y:S05]  /*ce40*/  BSYNC B1 ;  /* 0x0000000000017941 */ /* 0x000fea0003800000 */
.L_x_6092:
        /* <DEDUP_REMOVED lines=26> */
.L_x_6097:
[----:B------:R-:W-:-:S07]  /*cff0*/  MOV R154, R136 ;  /* 0x00000088009a7202 */ /* 0x000fce0000000f00 */
.L_x_6098:
[----:B------:R-:W-:Y:S05]  /*d000*/  BSYNC B1 ;  /* 0x0000000000017941 */ /* 0x000fea0003800000 */
.L_x_6096:
        /* <DEDUP_REMOVED lines=16> */
.L_x_6102:
[----:B------:R-:W-:Y:S05]  /*d110*/  BSYNC B2 ;  /* 0x0000000000027941 */ /* 0x000fea0003800000 */
.L_x_6101:
        /* <DEDUP_REMOVED lines=43> */
.L_x_6100:
[----:B------:R-:W-:Y:S05]  /*d3d0*/  BSYNC B1 ;  /* 0x0000000000017941 */ /* 0x000fea0003800000 */
.L_x_6099:
        /* <DEDUP_REMOVED lines=23> */
.L_x_6104:
[----:B------:R-:W-:-:S07]  /*d550*/  MOV R60, R136 ;  /* 0x00000088003c7202 */ /* 0x000fce0000000f00 */
.L_x_6105:
[----:B------:R-:W-:Y:S05]  /*d560*/  BSYNC B1 ;  /* 0x0000000000017941 */ /* 0x000fea0003800000 */
.L_x_6103:
        /* <DEDUP_REMOVED lines=16> */
.L_x_6109:
[----:B------:R-:W-:Y:S05]  /*d670*/  BSYNC B2 ;  /* 0x0000000000027941 */ /* 0x000fea0003800000 */
.L_x_6108:
        /* <DEDUP_REMOVED lines=43> */
.L_x_6107:
[----:B------:R-:W-:Y:S05]  /*d930*/  BSYNC B1 ;  /* 0x0000000000017941 */ /* 0x000fea0003800000 */
.L_x_6106:
        /* <DEDUP_REMOVED lines=21> */
.L_x_6111:
[----:B------:R-:W-:-:S07]  /*da90*/  IMAD.MOV.U32 R60, RZ, RZ, R136 ;  /* 0x000000ffff3c7224 */ /* 0x000fce00078e0088 */
.L_x_6112:
[----:B------:R-:W-:Y:S05]  /*daa0*/  BSYNC B1 ;  /* 0x0000000000017941 */ /* 0x000fea0003800000 */
.L_x_6110:
        /* <DEDUP_REMOVED lines=16> */
.L_x_6116:
[----:B------:R-:W-:Y:S05]  /*dbb0*/  BSYNC B2 ;  /* 0x0000000000027941 */ /* 0x000fea0003800000 */
.L_x_6115:
        /* <DEDUP_REMOVED lines=43> */
.L_x_6114:
[----:B------:R-:W-:Y:S05]  /*de70*/  BSYNC B1 ;  /* 0x0000000000017941 */ /* 0x000fea0003800000 */
.L_x_6113:
        /* <DEDUP_REMOVED lines=21> */
.L_x_6118:
[----:B------:R-:W-:-:S07]  /*dfd0*/  MOV R157, R136 ;  /* 0x00000088009d7202 */ /* 0x000fce0000000f00 */
.L_x_6119:
[----:B------:R-:W-:Y:S05]  /*dfe0*/  BSYNC B1 ;  /* 0x0000000000017941 */ /* 0x000fea0003800000 */
.L_x_6117:
        /* <DEDUP_REMOVED lines=16> */
.L_x_6123:
[----:B------:R-:W-:Y:S05]  /*e0f0*/  BSYNC B2 ;  /* 0x0000000000027941 */ /* 0x000fea0003800000 */
.L_x_6122:
        /* <DEDUP_REMOVED lines=43> */
.L_x_6121:
[----:B------:R-:W-:Y:S05]  /*e3b0*/  BSYNC B1 ;  /* 0x0000000000017941 */ /* 0x000fea0003800000 */
.L_x_6120:
        /* <DEDUP_REMOVED lines=9> */
[----:B------:R-:W-:Y:S01]  /*e450*/  FSEL R157, R130, RZ, !P3 ;  /* 0x000000ff829d7208 */ /* 0x000fe20005800000 */
[----:B------:R-:W-:-:S04]  /*e460*/  VIADD R130, R137, 0x1 ;  /* 0x0000000189827836 */ /* 0x000fc80000000000 */
        /* <DEDUP_REMOVED lines=10> */
.L_x_6125:
[----:B------:R-:W-:-:S07]  /*e510*/  MOV R170, R136 ;  /* 0x0000008800aa7202 */ /* 0x000fce0000000f00 */
.L_x_6126:
[----:B------:R-:W-:Y:S05]  /*e520*/  BSYNC B1 ;  /* 0x0000000000017941 */ /* 0x000fea0003800000 */
.L_x_6124:
        /* <DEDUP_REMOVED lines=16> */
.L_x_6130:
[----:B------:R-:W-:Y:S05]  /*e630*/  BSYNC B2 ;  /* 0x0000000000027941 */ /* 0x000fea0003800000 */
.L_x_6129:
        /* <DEDUP_REMOVED lines=43> */
.L_x_6128:
[----:B------:R-:W-:Y:S05]  /*e8f0*/  BSYNC B1 ;  /* 0x0000000000017941 */ /* 0x000fea0003800000 */
.L_x_6127:
        /* <DEDUP_REMOVED lines=21> */
.L_x_6132:
[----:B------:R-:W-:-:S07]  /*ea50*/  IMAD.MOV.U32 R62, RZ, RZ, R136 ;  /* 0x000000ffff3e7224 */ /* 0x000fce00078e0088 */
.L_x_6133:
[----:B------:R-:W-:Y:S05]  /*ea60*/  BSYNC B1 ;  /* 0x0000000000017941 */ /* 0x000fea0003800000 */
.L_x_6131:
        /* <DEDUP_REMOVED lines=16> */
.L_x_6137:
[----:B------:R-:W-:Y:S05]  /*eb70*/  BSYNC B2 ;  /* 0x0000000000027941 */ /* 0x000fea0003800000 */
.L_x_6136:
        /* <DEDUP_REMOVED lines=43> */
.L_x_6135:
[----:B------:R-:W-:Y:S05]  /*ee30*/  BSYNC B1 ;  /* 0x0000000000017941 */ /* 0x000fea0003800000 */
.L_x_6134:
        /* <DEDUP_REMOVED lines=21> */
.L_x_6139:
[----:B------:R-:W-:-:S07]  /*ef90*/  MOV R62, R136 ;  /* 0x00000088003e7202 */ /* 0x000fce0000000f00 */
.L_x_6140:
[----:B------:R-:W-:Y:S05]  /*efa0*/  BSYNC B1 ;  /* 0x0000000000017941 */ /* 0x000fea0003800000 */
.L_x_6138:
        /* <DEDUP_REMOVED lines=18> */
.L_x_6144:
[----:B------:R-:W-:Y:S05]  /*f0d0*/  BSYNC B2 ;  /* 0x0000000000027941 */ /* 0x000fea0003800000 */
.L_x_6143:
        /* <DEDUP_REMOVED lines=43> */
.L_x_6142:
[----:B------:R-:W-:Y:S05]  /*f390*/  BSYNC B1 ;  /* 0x0000000000017941 */ /* 0x000fea0003800000 */
.L_x_6141:
        /* <DEDUP_REMOVED lines=38> */
.L_x_6088:
[----:B------:R-:W-:Y:S05]  /*f600*/  BSYNC B0 ;  /* 0x0000000000007941 */ /* 0x000fea0003800000 */
.L_x_6087:
        /* <DEDUP_REMOVED lines=23> */
.L_x_6148:
[----:B------:R-:W-:-:S07]  /*f780*/  MOV R144, R136 ;  /* 0x0000008800907202 */ /* 0x000fce0000000f00 */
.L_x_6149:
[----:B------:R-:W-:Y:S05]  /*f790*/  BSYNC B1 ;  /* 0x0000000000017941 */ /* 0x000fea0003800000 */
.L_x_6147:
        /* <DEDUP_REMOVED lines=16> */
.L_x_6153:
[----:B------:R-:W-:Y:S05]  /*f8a0*/  BSYNC B2 ;  /* 0x0000000000027941 */ /* 0x000fea0003800000 */
.L_x_6152:
        /* <DEDUP_REMOVED lines=43> */
.L_x_6151:
[----:B------:R-:W-:Y:S05]  /*fb60*/  BSYNC B1 ;  /* 0x0000000000017941 */ /* 0x000fea0003800000 */
.L_x_6150:
        /* <DEDUP_REMOVED lines=26> */
.L_x_6155:
[----:B------:R-:W-:-:S07]  /*fd10*/  MOV R156, R136 ;  /* 0x00000088009c7202 */ /* 0x000fce0000000f00 */
.L_x_6156:
[----:B------:R-:W-:Y:S05]  /*fd20*/  BSYNC B1 ;  /* 0x0000000000017941 */ /* 0x000fea0003800000 */
.L_x_6154:
        /* <DEDUP_REMOVED lines=16> */
.L_x_6160:
[----:B------:R-:W-:Y:S05]  /*fe30*/  BSYNC B2 ;  /* 0x0000000000027941 */ /* 0x000fea0003800000 */
.L_x_6159:
        /* <DEDUP_REMOVED lines=43> */
.L_x_6158:
[----:B------:R-:W-:Y:S05]  /*100f0*/  BSYNC B1 ;  /* 0x0000000000017941 */ /* 0x000fea0003800000 */
.L_x_6157:
[----:B------:R-:W-:Y:S01]  /*10100*/  I2FP.F32.U32 R130, R156 ;  /* 0x0000009c00827245 */ /* 0x000fe20000201000 */
[----:B------:R-:W-:Y:S01]  /*10110*/  HADD2.F32 R60, -RZ, R60.H1_H1 ;  /* 0x3000003cff3c7230 */ /* 0x000fe20000004100 */
[----:B------:R-:W-:Y:S01]  /*10120*/  LOP3.LUT R30, R30, 0xfffffffd, RZ, 0xc0, !PT ;  /* 0xfffffffd1e1e7812 */ /* 0x000fe200078ec0ff */
[----:B------:R-:W-:Y:S01]  /*10130*/  BSSY B1, `(.L_x_6161) ;  /* 0x0000015000017945 */ /* 0x000fe20003800000 */
[----:B------:R-:W-:Y:S02]  /*10140*/  VIADD R169, R168, 0x1 ;  /* 0x00000001a8a97836 */ /* 0x000fe40000000000 */
        /* <DEDUP_REMOVED lines=18> */
.L_x_6162:
[----:B------:R-:W-:-:S07]  /*10270*/  MOV R60, R136 ;  /* 0x00000088003c7202 */ /* 0x000fce0000000f00 */
.L_x_6163:
[----:B------:R-:W-:Y:S05]  /*10280*/  BSYNC B1 ;  /* 0x0000000000017941 */ /* 0x000fea0003800000 */
.L_x_6161:
        /* <DEDUP_REMOVED lines=16> */
.L_x_6167:
[----:B------:R-:W-:Y:S05]  /*10390*/  BSYNC B2 ;  /* 0x0000000000027941 */ /* 0x000fea0003800000 */
.L_x_6166:
        /* <DEDUP_REMOVED lines=42> */
[----:B------:R-:W-:-:S07]  /*10640*/  IMAD.MOV.U32 R138, RZ, RZ, R130 ;  /* 0x000000ffff8a7224 */ /* 0x000fce00078e0082 */
.L_x_6165:
[----:B------:R-:W-:Y:S05]  /*10650*/  BSYNC B1 ;  /* 0x0000000000017941 */ /* 0x000fea0003800000 */
.L_x_6164:
        /* <DEDUP_REMOVED lines=21> */
.L_x_6169:
[----:B------:R-:W-:-:S07]  /*107b0*/  IMAD.MOV.U32 R60, RZ, RZ, R136 ;  /* 0x000000ffff3c7224 */ /* 0x000fce00078e0088 */
.L_x_6170:
[----:B------:R-:W-:Y:S05]  /*107c0*/  BSYNC B1 ;  /* 0x0000000000017941 */ /* 0x000fea0003800000 */
.L_x_6168:
        /* <DEDUP_REMOVED lines=16> */
.L_x_6174:
[----:B------:R-:W-:Y:S05]  /*108d0*/  BSYNC B2 ;  /* 0x0000000000027941 */ /* 0x000fea0003800000 */
.L_x_6173:
        /* <DEDUP_REMOVED lines=43> */
.L_x_6172:
[----:B------:R-:W-:Y:S05]  /*10b90*/  BSYNC B1 ;  /* 0x0000000000017941 */ /* 0x000fea0003800000 */
.L_x_6171:
        /* <DEDUP_REMOVED lines=21> */
.L_x_6176:
[----:B------:R-:W-:-:S07]  /*10cf0*/  MOV R168, R136 ;  /* 0x0000008800a87202 */ /* 0x000fce0000000f00 */
.L_x_6177:
[----:B------:R-:W-:Y:S05]  /*10d00*/  BSYNC B1 ;  /* 0x0000000000017941 */ /* 0x000fea0003800000 */
.L_x_6175:
        /* <DEDUP_REMOVED lines=16> */
.L_x_6181:
[----:B------:R-:W-:Y:S05]  /*10e10*/  BSYNC B2 ;  /* 0x0000000000027941 */ /* 0x000fea0003800000 */
.L_x_6180:
        /* <DEDUP_REMOVED lines=43> */
.L_x_6179:
[----:B------:R-:W-:Y:S05]  /*110d0*/  BSYNC B1 ;  /* 0x0000000000017941 */ /* 0x000fea0003800000 */
.L_x_6178:
        /* <DEDUP_REMOVED lines=21> */
.L_x_6183:
[----:B------:R-:W-:-:S07]  /*11230*/  MOV R169, R136 ;  /* 0x0000008800a97202 */ /* 0x000fce0000000f00 */
.L_x_6184:
[----:B------:R-:W-:Y:S05]  /*11240*/  BSYNC B1 ;  /* 0x0000000000017941 */ /* 0x000fea0003800000 */
.L_x_6182:
        /* <DEDUP_REMOVED lines=16> */
.L_x_6188:
[----:B------:R-:W-:Y:S05]  /*11350*/  BSYNC B2 ;  /* 0x0000000000027941 */ /* 0x000fea0003800000 */
.L_x_6187:
        /* <DEDUP_REMOVED lines=43> */
.L_x_6186:
[----:B------:R-:W-:Y:S05]  /*11610*/  BSYNC B1 ;  /* 0x0000000000017941 */ /* 0x000fea0003800000 */
.L_x_6185:
        /* <DEDUP_REMOVED lines=21> */
.L_x_6190:
[----:B------:R-:W-:-:S07]  /*11770*/  IMAD.MOV.U32 R62, RZ, RZ, R136 ;  /* 0x000000ffff3e7224 */ /* 0x000fce00078e0088 */
.L_x_6191:
[----:B------:R-:W-:Y:S05]  /*11780*/  BSYNC B1 ;  /* 0x0000000000017941 */ /* 0x000fea0003800000 */
.L_x_6189:
        /* <DEDUP_REMOVED lines=16> */
.L_x_6195:
[----:B------:R-:W-:Y:S05]  /*11890*/  BSYNC B2 ;  /* 0x0000000000027941 */ /* 0x000fea0003800000 */
.L_x_6194:
        /* <DEDUP_REMOVED lines=43> */
.L_x_6193:
[----:B------:R-:W-:Y:S05]  /*11b50*/  BSYNC B1 ;  /* 0x0000000000017941 */ /* 0x000fea0003800000 */
.L_x_6192:
        /* <DEDUP_REMOVED lines=21> */
.L_x_6197:
[----:B------:R-:W-:-:S07]  /*11cb0*/  MOV R62, R136 ;  /* 0x00000088003e7202 */ /* 0x000fce0000000f00 */
.L_x_6198:
[----:B------:R-:W-:Y:S05]  /*11cc0*/  BSYNC B1 ;  /* 0x0000000000017941 */ /* 0x000fea0003800000 */
.L_x_6196:
        /* <DEDUP_REMOVED lines=18> */
.L_x_6202:
[----:B------:R-:W-:Y:S05]  /*11df0*/  BSYNC B2 ;  /* 0x0000000000027941 */ /* 0x000fea0003800000 */
.L_x_6201:
        /* <DEDUP_REMOVED lines=43> */
.L_x_6200:
[----:B------:R-:W-:Y:S05]  /*120b0*/  BSYNC B1 ;  /* 0x0000000000017941 */ /* 0x000fea0003800000 */
.L_x_6199:
        /* <DEDUP_REMOVED lines=12> */
[----:B------:R-:W-:Y:S02]  /*12180*/  SEL R192, RZ, 0x1, P1 ;  /* 0x00000001ffc07807 */ /* 0x000fe40000800000 */
[----:B------:R-:W-:Y:S01]  /*12190*/  SEL R190, RZ, 0x1, P5 ;  /* 0x00000001ffbe7807 */ /* 0x000fe20002800000 */
[----:B------:R-:W-:Y:S01]  /*121a0*/  @P0 FADD.FTZ R186, R61, R186 ;  /* 0x000000ba3dba0221 */ /* 0x000fe20000010000 */
[----:B------:R-:W-:Y:S01]  /*121b0*/  SEL R62, RZ, 0x1000000, P4 ;  /* 0x01000000ff3e7807 */ /* 0x000fe20002000000 */
[----:B------:R-:W-:Y:S01]  /*121c0*/  IMAD.WIDE.U32 R60, R60, 0x1000000, RZ ;  /* 0x010000003c3c7825 */ /* 0x000fe200078e00ff */
[----:B------:R-:W-:-:S02]  /*121d0*/  LEA R188, P0, R196, UR10, 0x4 ;  /* 0x0000000ac4bc7c11 */ /* 0x000fc4000f8020ff */
[----:B------:R-:W-:Y:S01]  /*121e0*/  LOP3.LUT P6, RZ, R30, 0x4, RZ, 0xc0, !PT ;  /* 0x000000041eff7812 */ /* 0x000fe200078cc0ff */
[----:B------:R-:W-:Y:S01]  /*121f0*/  IMAD.WIDE.U32 R192, R192, 0x10000, RZ ;  /* 0x00010000c0c07825 */ /* 0x000fe200078e00ff */
[----:B------:R-:W-:Y:S02]  /*12200*/  SEL R197, RZ, 0x1, P3 ;  /* 0x00000001ffc57807 */ /* 0x000fe40001800000 */
[----:B------:R-:W-:Y:S01]  /*12210*/  LOP3.LUT R62, R198, R62, R199, 0xfe, !PT ;  /* 0x0000003ec63e7212 */ /* 0x000fe200078efec7 */
[----:B------:R-:W-:Y:S01]  /*12220*/  IMAD.WIDE.U32 R190, R190, 0x100, RZ ;  /* 0x00000100bebe7825 */ /* 0x000fe200078e00ff */
[C---:B------:R-:W-:Y:S02]  /*12230*/  LEA.HI.X R189, R196.reuse, UR11, RZ, 0x4, P0 ;  /* 0x0000000bc4bd7c11 */ /* 0x040fe400080f24ff */
[----:B------:R-:W-:Y:S02]  /*12240*/  SEL R195, RZ, 0x1, P6 ;  /* 0x00000001ffc37807 */ /* 0x000fe40003000000 */
[----:B------:R-:W-:-:S02]  /*12250*/  LEA R130, P0, R196, UR12, 0x3 ;  /* 0x0000000cc4827c11 */ /* 0x000fc4000f8018ff */
[----:B------:R-:W-:Y:S02]  /*12260*/  LOP3.LUT R190, R190, R60, R192, 0xfe, !PT ;  /* 0x0000003cbebe7212 */ /* 0x000fe400078efec0 */
[----:B------:R-:W-:Y:S02]  /*12270*/  LOP3.LUT R197, R61, R62, R197, 0xfe, !PT ;  /* 0x0000003e3dc57212 */ /* 0x000fe400078efec5 */
[----:B------:R-:W-:Y:S02]  /*12280*/  F2FP.F16.F32.PACK_AB R62, R171, R168 ;  /* 0x000000a8ab3e723e */ /* 0x000fe400000000ff */
[----:B------:R-:W-:Y:S02]  /*12290*/  F2FP.F16.F32.PACK_AB R61, R167, R156 ;  /* 0x0000009ca73d723e */ /* 0x000fe400000000ff */
[----:B------:R-:W-:Y:S02]  /*122a0*/  F2FP.F16.F32.PACK_AB R60, R155, R144 ;  /* 0x000000909b3c723e */ /* 0x000fe400000000ff */
[----:B------:R-:W-:-:S02]  /*122b0*/  F2FP.F16.F32.PACK_AB R63, R186, R169 ;  /* 0x000000a9ba3f723e */ /* 0x000fc400000000ff */
[----:B------:R-:W-:Y:S02]  /*122c0*/  LEA.HI.X R131, R196, UR13, RZ, 0x3, P0 ;  /* 0x0000000dc4837c11 */ /* 0x000fe400080f1cff */
[----:B------:R-:W-:Y:S01]  /*122d0*/  LOP3.LUT R190, R190, R195, RZ, 0xfc, !PT ;  /* 0x000000c3bebe7212 */ /* 0x000fe200078efcff */
[----:B------:R0:W-:Y:S01]  /*122e0*/  STG.E.128 desc[UR4][R188.64], R60 ;  /* 0x0000003cbc007986 */ /* 0x0001e2000c101d04 */
[----:B------:R-:W-:-:S05]  /*122f0*/  LOP3.LUT R191, R191, R197, R193, 0xfe, !PT ;  /* 0x000000c5bfbf7212 */ /* 0x000fca00078efec1 */
[----:B------:R0:W-:Y:S02]  /*12300*/  STG.E.64 desc[UR4][R130.64], R190 ;  /* 0x000000be82007986 */ /* 0x0001e4000c101b04 */
.L_x_6146:
[----:B------:R-:W-:Y:S05]  /*12310*/  BSYNC B0 ;  /* 0x0000000000007941 */ /* 0x000fea0003800000 */
.L_x_6145:
        /* <DEDUP_REMOVED lines=177> */
.L_x_6228:
[----:B-1----:R-:W-:Y:S01]  /*12e30*/  FADD.FTZ R191, R188, R189 ;  /* 0x000000bdbcbf7221 */ /* 0x002fe20000010000 */
[----:B0-----:R-:W-:Y:S01]  /*12e40*/  FMUL.FTZ R188, R131, R131 ;  /* 0x0000008383bc7220 */ /* 0x001fe20000410000 */
[C---:B------:R-:W-:Y:S01]  /*12e50*/  LOP3.LUT P1, RZ, R30.reuse, 0x400, RZ, 0xc0, !PT ;  /* 0x000004001eff7812 */ /* 0x040fe2000782c0ff */
        /* <DEDUP_REMOVED lines=42> */
[----:B------:R-:W-:Y:S01]  /*13100*/  F2FP.F16.F32.PACK_AB R62, R191, R62 ;  /* 0x0000003ebf3e723e */ /* 0x000fe200000000ff */
[----:B------:R-:W-:Y:S01]  /*13110*/  VIADD R187, R187, 0x20 ;  /* 0x00000020bbbb7836 */ /* 0x000fe20000000000 */
[----:B------:R-:W-:-:S05]  /*13120*/  F2FP.F16.F32.PACK_AB R63, R193, R198 ;  /* 0x000000c6c13f723e */ /* 0x000fca00000000ff */
[----:B------:R1:W-:Y:S02]  /*13130*/  STG.E.128 desc[UR4][R130.64], R60 ;  /* 0x0000003c82007986 */ /* 0x0003e4000c101d04 */
.L_x_6205:
[----:B------:R-:W-:Y:S05]  /*13140*/  BSYNC B0 ;  /* 0x0000000000007941 */ /* 0x000fea0003800000 */
.L_x_6204:
        /* <DEDUP_REMOVED lines=35> */
.L_x_6207:
[----:B------:R-:W-:Y:S05]  /*13380*/  BSYNC B0 ;  /* 0x0000000000007941 */ /* 0x000fea0003800000 */
.L_x_6206:
        /* <DEDUP_REMOVED lines=35> */
.L_x_6209:
[----:B------:R-:W-:Y:S05]  /*135c0*/  BSYNC B0 ;  /* 0x0000000000007941 */ /* 0x000fea0003800000 */
.L_x_6208:
        /* <DEDUP_REMOVED lines=35> */
.L_x_6211:
[----:B------:R-:W-:Y:S05]  /*13800*/  BSYNC B0 ;  /* 0x0000000000007941 */ /* 0x000fea0003800000 */
.L_x_6210:
        /* <DEDUP_REMOVED lines=35> */
.L_x_6213:
[----:B------:R-:W-:Y:S05]  /*13a40*/  BSYNC B0 ;  /* 0x0000000000007941 */ /* 0x000fea0003800000 */
.L_x_6212:
        /* <DEDUP_REMOVED lines=34> */
.L_x_6215:
[----:B------:R-:W-:Y:S05]  /*13c70*/  BSYNC B0 ;  /* 0x0000000000007941 */ /* 0x000fea0003800000 */
.L_x_6214:
[----:B01234-:R-:W0:Y:S02]  /*13c80*/  LDC.64 R60, c[0x0][0x210] ;  /* 0x00008400ff3c7b82 */ /* 0x01fe240000000a00 */
[----:B0-----:R-:W-:-:S04]  /*13c90*/  LEA R29, R60, R29, 0x2 ;  /* 0x0000001d3c1d7211 */ /* 0x001fc800078e10ff */
[----:B------:R-:W-:-:S13]  /*13ca0*/  ISETP.GE.AND P0, PT, R29, R61, PT ;  /* 0x0000003d1d00720c */ /* 0x000fda0003f06270 */
[----:B------:R-:W-:Y:S05]  /*13cb0*/  @!P0 BRA `(.L_x_6216) ;  /* 0xfffffed400b88947 */ /* 0x000fea000383ffff */
[----:B------:R-:W-:Y:S05]  /*13cc0*/  EXIT ;  /* 0x000000000000794d */ /* 0x000fea0003800000 */
.L_x_6203:
[----:B------:R-:W-:Y:S01]  /*13cd0*/  HFMA2.MMA R192, -RZ, RZ, 0, 5.9604644775390625e-08 ;  /* 0x00000001ffc07435 */ /* 0x000fe200000001ff */
[----:B------:R-:W-:Y:S01]  /*13ce0*/  BSSY B0, `(.L_x_6217) ;  /* 0x0000007000007945 */ /* 0x000fe20003800000 */
[----:B------:R-:W-:Y:S01]  /*13cf0*/  IMAD.MOV.U32 R191, RZ, RZ, R60 ;  /* 0x000000ffffbf7224 */ /* 0x000fe200078e003c */
[----:B------:R-:W-:Y:S01]  /*13d00*/  MOV R193, 0x1f ;  /* 0x0000001f00c17802 */ /* 0x000fe20000000f00 */
[----:B------:R-:W-:-:S07]  /*13d10*/  IMAD.MOV.U32 R190, RZ, RZ, -0x1 ;  /* 0xffffffffffbe7424 */ /* 0x000fce00078e00ff */
[----:B------:R-:W-:Y:S05]  /*13d20*/  WARPSYNC.COLLECTIVE R190, `(.L_x_6218) ;  /* 0x00000000be087348 */ /* 0x000fea0003c00000 */
[----:B------:R0:W1:Y:S02]  /*13d30*/  SHFL.BFLY P6, R189, R191, R192, R193 ;  /* 0x0c0000c0bfbd7389 */ /* 0x00006400000c00c1 */
[----:B01----:R-:W-:Y:S01]  /*13d40*/  ENDCOLLECTIVE ;  /* 0x000000000000791b */ /* 0x003fe20003800000 */
.L_x_6218:
[----:B------:R-:W-:Y:S05]  /*13d50*/  BSYNC B0 ;  /* 0x0000000000007941 */ /* 0x000fea0003800000 */
.L_x_6217:
[----:B------:R-:W-:Y:S01]  /*13d60*/  MOV R61, R189 ;  /* 0x000000bd003d7202 */ /* 0x000fe20000000f00 */
[----:B------:R-:W-:Y:S01]  /*13d70*/  HFMA2.MMA R193, -RZ, RZ, 0, 1.847743988037109375e-06 ;  /* 0x0000001fffc17435 */ /* 0x000fe200000001ff */
[----:B------:R-:W-:Y:S01]  /*13d80*/  IMAD.MOV.U32 R192, RZ, RZ, 0x2 ;  /* 0x00000002ffc07424 */ /* 0x000fe200078e00ff */
[----:B------:R-:W-:Y:S02]  /*13d90*/  MOV R190, 0xffffffff ;  /* 0xffffffff00be7802 */ /* 0x000fe40000000f00 */
[----:B------:R-:W-:-:S05]  /*13da0*/  FADD.FTZ R61, R60, R61 ;  /* 0x0000003d3c3d7221 */ /* 0x000fca0000010000 */
[----:B------:R-:W-:-:S07]  /*13db0*/  MOV R191, R61 ;  /* 0x0000003d00bf7202 */ /* 0x000fce0000000f00 */
[----:B------:R-:W-:Y:S05]  /*13dc0*/  WARPSYNC.COLLECTIVE R190, `(.L_x_6219) ;  /* 0x00000000be087348 */ /* 0x000fea0003c00000 */
[----:B------:R0:W1:Y:S02]  /*13dd0*/  SHFL.BFLY P6, R189, R191, R192, R193 ;  /* 0x0c0000c0bfbd7389 */ /* 0x00006400000c00c1 */
[----:B01----:R-:W-:Y:S01]  /*13de0*/  ENDCOLLECTIVE ;  /* 0x000000000000791b */ /* 0x003fe20003800000 */
.L_x_6219:
[----:B------:R-:W-:Y:S01]  /*13df0*/  HFMA2.MMA R192, -RZ, RZ, 0, 2.384185791015625e-07 ;  /* 0x00000004ffc07435 */ /* 0x000fe200000001ff */
[----:B------:R-:W-:-:S04]  /*13e00*/  IMAD.MOV.U32 R62, RZ, RZ, R189 ;  /* 0x000000ffff3e7224 */ /* 0x000fc800078e00bd */
[----:B------:R-:W-:-:S05]  /*13e10*/  FADD.FTZ R62, R61, R62 ;  /* 0x0000003e3d3e7221 */ /* 0x000fca0000010000 */
[----:B------:R-:W-:-:S07]  /*13e20*/  MOV R191, R62 ;  /* 0x0000003e00bf7202 */ /* 0x000fce0000000f00 */
[----:B------:R-:W-:Y:S05]  /*13e30*/  WARPSYNC.COLLECTIVE R190, `(.L_x_6220) ;  /* 0x00000000be087348 */ /* 0x000fea0003c00000 */
[----:B------:R0:W1:Y:S02]  /*13e40*/  SHFL.BFLY P6, R189, R191, R192, R193 ;  /* 0x0c0000c0bfbd7389 */ /* 0x00006400000c00c1 */
[----:B01----:R-:W-:Y:S01]  /*13e50*/  ENDCOLLECTIVE ;  /* 0x000000000000791b */ /* 0x003fe20003800000 */
.L_x_6220:
[----:B------:R-:W-:Y:S01]  /*13e60*/  HFMA2.MMA R192, -RZ, RZ, 0, 4.76837158203125e-07 ;  /* 0x00000008ffc07435 */ /* 0x000fe200000001ff */
[----:B------:R-:W-:-:S04]  /*13e70*/  IMAD.MOV.U32 R63, RZ, RZ, R189 ;  /* 0x000000ffff3f7224 */ /* 0x000fc800078e00bd */
[----:B------:R-:W-:-:S05]  /*13e80*/  FADD.FTZ R63, R62, R63 ;  /* 0x0000003f3e3f7221 */ /* 0x000fca0000010000 */
[----:B------:R-:W-:-:S07]  /*13e90*/  MOV R191, R63 ;  /* 0x0000003f00bf7202 */ /* 0x000fce0000000f00 */
[----:B------:R-:W-:Y:S05]  /*13ea0*/  WARPSYNC.COLLECTIVE R190, `(.L_x_6221) ;  /* 0x00000000be087348 */ /* 0x000fea0003c00000 */
[----:B------:R0:W1:Y:S02]  /*13eb0*/  SHFL.BFLY P6, R189, R191, R192, R193 ;  /* 0x0c0000c0bfbd7389 */ /* 0x00006400000c00c1 */
[----:B01----:R-:W-:Y:S01]  /*13ec0*/  ENDCOLLECTIVE ;  /* 0x000000000000791b */ /* 0x003fe20003800000 */
.L_x_6221:
[----:B------:R-:W-:Y:S01]  /*13ed0*/  HFMA2.MMA R192, -RZ, RZ, 0, 9.5367431640625e-07 ;  /* 0x00000010ffc07435 */ /* 0x000fe200000001ff */
[----:B------:R-:W-:-:S04]  /*13ee0*/  IMAD.MOV.U32 R130, RZ, RZ, R189 ;  /* 0x000000ffff827224 */ /* 0x000fc800078e00bd */
[----:B------:R-:W-:Y:S02]  /*13ef0*/  FADD.FTZ R188, R63, R130 ;  /* 0x000000823fbc7221 */ /* 0x000fe40000010000 */
[----:B------:R-:W0:Y:S03]  /*13f00*/  LDC R130, c[0x0][0x290] ;  /* 0x0000a400ff827b82 */ /* 0x000e260000000800 */
[----:B------:R-:W-:-:S07]  /*13f10*/  MOV R191, R188 ;  /* 0x000000bc00bf7202 */ /* 0x000fce0000000f00 */
[----:B0-----:R-:W-:Y:S05]  /*13f20*/  WARPSYNC.COLLECTIVE R190, `(.L_x_6222) ;  /* 0x00000000be087348 */ /* 0x001fea0003c00000 */
[----:B------:R1:W2:Y:S02]  /*13f30*/  SHFL.BFLY P6, R189, R191, R192, R193 ;  /* 0x0c0000c0bfbd7389 */ /* 0x0002a400000c00c1 */
[----:B012---:R-:W-:Y:S01]  /*13f40*/  ENDCOLLECTIVE ;  /* 0x000000000000791b */ /* 0x007fe20003800000 */
.L_x_6222:
[----:B------:R-:W-:Y:S01]  /*13f50*/  HFMA2.MMA R192, -RZ, RZ, 0, 5.9604644775390625e-08 ;  /* 0x00000001ffc07435 */ /* 0x000fe200000001ff */
[----:B------:R-:W-:Y:S01]  /*13f60*/  IMAD.MOV.U32 R131, RZ, RZ, R189 ;  /* 0x000000ffff837224 */ /* 0x000fe200078e00bd */
        /* <DEDUP_REMOVED lines=104> */
.L_x_6223:
[----:B------:R-:W-:Y:S01]  /*145f0*/  HFMA2.MMA R192, -RZ, RZ, 0, 1.1920928955078125e-07 ;  /* 0x00000002ffc07435 */ /* 0x000fe200000001ff */
[----:B------:R-:W-:-:S04]  /*14600*/  IMAD.MOV.U32 R61, RZ, RZ, R189 ;  /* 0x000000ffff3d7224 */ /* 0x000fc800078e00bd */
[----:B------:R-:W-:-:S05]  /*14610*/  FADD.FTZ R61, R60, R61 ;  /* 0x0000003d3c3d7221 */ /* 0x000fca0000010000 */
[----:B------:R-:W-:-:S07]  /*14620*/  MOV R191, R61 ;  /* 0x0000003d00bf7202 */ /* 0x000fce0000000f00 */
[----:B------:R-:W-:Y:S05]  /*14630*/  WARPSYNC.COLLECTIVE R190, `(.L_x_6224) ;  /* 0x00000000be087348 */ /* 0x000fea0003c00000 */
[----:B------:R0:W1:Y:S02]  /*14640*/  SHFL.BFLY P6, R189, R191, R192, R193 ;  /* 0x0c0000c0bfbd7389 */ /* 0x00006400000c00c1 */
[----:B01----:R-:W-:Y:S01]  /*14650*/  ENDCOLLECTIVE ;  /* 0x000000000000791b */ /* 0x003fe20003800000 */
.L_x_6224:
[----:B------:R-:W-:Y:S01]  /*14660*/  HFMA2.MMA R192, -RZ, RZ, 0, 2.384185791015625e-07 ;  /* 0x00000004ffc07435 */ /* 0x000fe200000001ff */
[----:B------:R-:W-:-:S04]  /*14670*/  IMAD.MOV.U32 R62, RZ, RZ, R189 ;  /* 0x000000ffff3e7224 */ /* 0x000fc800078e00bd */
[----:B------:R-:W-:-:S05]  /*14680*/  FADD.FTZ R62, R61, R62 ;  /* 0x0000003e3d3e7221 */ /* 0x000fca0000010000 */
[----:B------:R-:W-:-:S07]  /*14690*/  MOV R191, R62 ;  /* 0x0000003e00bf7202 */ /* 0x000fce0000000f00 */
[----:B------:R-:W-:Y:S05]  /*146a0*/  WARPSYNC.COLLECTIVE R190, `(.L_x_6225) ;  /* 0x00000000be087348 */ /* 0x000fea0003c00000 */
[----:B------:R0:W1:Y:S02]  /*146b0*/  SHFL.BFLY P6, R189, R191, R192, R193 ;  /* 0x0c0000c0bfbd7389 */ /* 0x00006400000c00c1 */
[----:B01----:R-:W-:Y:S01]  /*146c0*/  ENDCOLLECTIVE ;  /* 0x000000000000791b */ /* 0x003fe20003800000 */
.L_x_6225:
[----:B------:R-:W-:Y:S01]  /*146d0*/  HFMA2.MMA R192, -RZ, RZ, 0, 4.76837158203125e-07 ;  /* 0x00000008ffc07435 */ /* 0x000fe200000001ff */
[----:B------:R-:W-:-:S04]  /*146e0*/  IMAD.MOV.U32 R63, RZ, RZ, R189 ;  /* 0x000000ffff3f7224 */ /* 0x000fc800078e00bd */
[----:B------:R-:W-:-:S05]  /*146f0*/  FADD.FTZ R63, R62, R63 ;  /* 0x0000003f3e3f7221 */ /* 0x000fca0000010000 */
[----:B------:R-:W-:-:S07]  /*14700*/  MOV R191, R63 ;  /* 0x0000003f00bf7202 */ /* 0x000fce0000000f00 */
[----:B------:R-:W-:Y:S05]  /*14710*/  WARPSYNC.COLLECTIVE R190, `(.L_x_6226) ;  /* 0x00000000be087348 */ /* 0x000fea0003c00000 */
[----:B------:R0:W1:Y:S02]  /*14720*/  SHFL.BFLY P6, R189, R191, R192, R193 ;  /* 0x0c0000c0bfbd7389 */ /* 0x00006400000c00c1 */
[----:B01----:R-:W-:Y:S01]  /*14730*/  ENDCOLLECTIVE ;  /* 0x000000000000791b */ /* 0x003fe20003800000 */
.L_x_6226:
[----:B------:R-:W-:Y:S01]  /*14740*/  HFMA2.MMA R192, -RZ, RZ, 0, 9.5367431640625e-07 ;  /* 0x00000010ffc07435 */ /* 0x000fe200000001ff */
[----:B------:R-:W-:-:S04]  /*14750*/  IMAD.MOV.U32 R188, RZ, RZ, R189 ;  /* 0x000000ffffbc7224 */ /* 0x000fc800078e00bd */
[----:B------:R-:W-:-:S05]  /*14760*/  FADD.FTZ R188, R63, R188 ;  /* 0x000000bc3fbc7221 */ /* 0x000fca0000010000 */
[----:B------:R-:W-:-:S07]  /*14770*/  MOV R191, R188 ;  /* 0x000000bc00bf7202 */ /* 0x000fce0000000f00 */
[----:B------:R-:W-:Y:S05]  /*14780*/  WARPSYNC.COLLECTIVE R190, `(.L_x_6227) ;  /* 0x00000000be087348 */ /* 0x000fea0003c00000 */
[----:B------:R0:W1:Y:S02]  /*14790*/  SHFL.BFLY P6, R189, R191, R192, R193 ;  /* 0x0c0000c0bfbd7389 */ /* 0x00006400000c00c1 */
[----:B01----:R-:W-:Y:S01]  /*147a0*/  ENDCOLLECTIVE ;  /* 0x000000000000791b */ /* 0x003fe20003800000 */
.L_x_6227:
[----:B------:R-:W-:Y:S05]  /*147b0*/  BRA `(.L_x_6228) ;  /* 0xffffffe4009c7947 */ /* 0x000fea000383ffff */
.L_x_6229:
        /* <DEDUP_REMOVED lines=12> */
.L_x_44359:


//--------------------- .text._ZN10layer_norm13ln_fwd_kernelINS_13Kernel_traitsI6__halfS2_S2_S2_fjLj1536ELj1ELj4ELj1ELj16ENS_18Kernel_traits_baseILj1536ES2_S2_S2_S2_fjLj128EEEEELb1ELb0ELb0ELb1EEEvNS_9FwdParamsE --------------------------
	.section	.text._ZN10layer_norm13ln_fwd_kernelINS_13Kernel_traitsI6__halfS2_S2_S2_fjLj1536ELj1ELj4ELj1ELj16ENS_18Kernel_traits_baseILj1536ES2_S2_S2_S2_fjLj128EEEEELb1ELb0ELb0ELb1EEEvNS_9FwdParamsE,"ax",@progbits
	.align	128
        .global         _ZN10layer_norm13ln_fwd_kernelINS_13Kernel_traitsI6__halfS2_S2_S2_fjLj1536ELj1ELj4ELj1ELj16ENS_18Kernel_traits_baseILj1536ES2_S2_S2_S2_fjLj128EEEEELb1ELb0ELb0ELb1EEEvNS_9FwdParamsE
        .type           _ZN10layer_norm13ln_fwd_kernelINS_13Kernel_traitsI6__halfS2_S2_S2_fjLj1536ELj1ELj4ELj1ELj16ENS_18Kernel_traits_baseILj1536ES2_S2_S2_S2_fjLj128EEEEELb1ELb0ELb0ELb1EEEvNS_9FwdParamsE,@function
        .size           _ZN10layer_norm13ln_fwd_kernelINS_13Kernel_traitsI6__halfS2_S2_S2_fjLj1536ELj1ELj4ELj1ELj16ENS_18Kernel_traits_baseILj1536ES2_S2_S2_S2_fjLj128EEEEELb1ELb0ELb0ELb1EEEvNS_9FwdParamsE,(.L_x_44360 - _ZN10layer_norm13ln_fwd_kernelINS_13Kernel_traitsI6__halfS2_S2_S2_fjLj1536ELj1ELj4ELj1ELj16ENS_18Kernel_traits_baseILj1536ES2_S2_S2_S2_fjLj128EEEEELb1ELb0ELb0ELb1EEEvNS_9FwdParamsE)
        .other          _ZN10layer_norm13ln_fwd_kernelINS_13Kernel_traitsI6__halfS2_S2_S2_fjLj1536ELj1ELj4ELj1ELj16ENS_18Kernel_traits_baseILj1536ES2_S2_S2_S2_fjLj128EEEEELb1ELb0ELb0ELb1EEEvNS_9FwdParamsE,@"STO_CUDA_ENTRY STV_DEFAULT"
_ZN10layer_norm13ln_fwd_kernelINS_13Kernel_traitsI6__halfS2_S2_S2_fjLj1536ELj1ELj4ELj1ELj16ENS_18Kernel_traits_baseILj1536ES2_S2_S2_S2_fjLj128EEEEELb1ELb0ELb0ELb1EEEvNS_9FwdParamsE:
.text._ZN10layer_norm13ln_fwd_kernelINS_13Kernel_traitsI6__halfS2_S2_S2_fjLj1536ELj1ELj4ELj1ELj16ENS_18Kernel_traits_baseILj1536ES2_S2_S2_S2_fjLj128EEEEELb1ELb0ELb0ELb1EEEvNS_9FwdParamsE:
[----:B------:R-:W-:Y:S08]  /*0000*/  LDC R1, c[0x0][0x28] ;  /* 0x00000a00ff017b82 */ /* 0x000ff00000000800 */
[----:B------:R-:W0:Y:S01]  /*0010*/  LDC R68, c[0x0][0x2e8] ;  /* 0x0000ba00ff447b82 */ /* 0x000e220000000800 */
[----:B------:R-:W-:Y:S01]  /*0020*/  ULDC.U8 UR4, c[0x0][0x2f4] ;  /* 0x0000bd0000047ab9 */ /* 0x000fe20000000000 */
[----:B------:R-:W-:Y:S01]  /*0030*/  ULDC.64 UR6, c[0x0][0x208] ;  /* 0x0000820000067ab9 */ /* 0x000fe20000000a00 */
[----:B------:R-:W-:-:S05]  /*0040*/  ISETP.NE.AND P1, PT, RZ, UR4, PT ;  /* 0x00000004ff007c0c */ /* 0x000fca000bf25270 */
[----:B------:R-:W1:Y:S01]  /*0050*/  LDC R69, c[0x0][0x2ec] ;  /* 0x0000bb00ff457b82 */ /* 0x000e620000000800 */
[----:B------:R-:W-:Y:S01]  /*0060*/  ULDC.64 UR4, c[0x0][0x2e0] ;  /* 0x0000b80000047ab9 */ /* 0x000fe20000000a00 */
[----:B------:R-:W2:Y:S01]  /*0070*/  S2R R26, SR_TID.X ;  /* 0x00000000001a7919 */ /* 0x000ea20000002100 */
[----:B------:R-:W-:Y:S01]  /*0080*/  IMAD.U32 R2, RZ, RZ, UR4 ;  /* 0x00000004ff027e24 */ /* 0x000fe2000f8e00ff */
[----:B------:R-:W-:Y:S01]  /*0090*/  MOV R3, UR5 ;  /* 0x0000000500037c02 */ /* 0x000fe20008000f00 */
[----:B------:R-:W-:Y:S01]  /*00a0*/  ULDC.64 UR10, c[0x0][0x2c8] ;  /* 0x0000b200000a7ab9 */ /* 0x000fe20000000a00 */
[----:B------:R-:W2:Y:S02]  /*00b0*/  S2R R21, SR_CTAID.X ;  /* 0x0000000000157919 */ /* 0x000ea40000002500 */
[----:B------:R-:W3:Y:S02]  /*00c0*/  @P1 LDC R7, c[0x0][0x2f0] ;  /* 0x0000bc00ff071b82 */ /* 0x000ee40000000800 */
[----:B------:R-:W4:Y:S01]  /*00d0*/  @P1 LDG.E.64 R2, desc[UR6][R2.64] ;  /* 0x0000000602021981 */ /* 0x000f22000c1e1b00 */
[----:B0-----:R-:W-:-:S02]  /*00e0*/  @P1 MOV R4, R68 ;  /* 0x0000004400041202 */ /* 0x001fc40000000f00 */
[----:B-1----:R-:W-:-:S06]  /*00f0*/  @P1 MOV R5, R69 ;  /* 0x0000004500051202 */ /* 0x002fcc0000000f00 */
[----:B------:R-:W3:Y:S01]  /*0100*/  @P1 LDG.E.64 R4, desc[UR6][R4.64] ;  /* 0x0000000604041981 */ /* 0x000ee2000c1e1b00 */
[----:B------:R-:W-:Y:S02]  /*0110*/  ULDC UR8, c[0x0][0x0] ;  /* 0x0000000000087ab9 */ /* 0x000fe40000000800 */
[--C-:B--2---:R-:W-:Y:S02]  /*0120*/  IMAD R98, R21, UR8, R26.reuse ;  /* 0x0000000815627c24 */ /* 0x104fe4000f8e021a */
[----:B------:R-:W-:Y:S01]  /*0130*/  IMAD.SHL.U32 R0, R26, 0x10, RZ ;  /* 0x000000101a007824 */ /* 0x000fe200078e00ff */
[----:B------:R-:W-:Y:S01]  /*0140*/  ISETP.NE.U32.AND P0, PT, RZ, UR10, PT ;  /* 0x0000000aff007c0c */ /* 0x000fe2000bf05070 */
[----:B------:R-:W-:Y:S01]  /*0150*/  IMAD.WIDE.U32 R14, R98, -0x326172a9, RZ ;  /* 0xcd9e8d57620e7825 */ /* 0x000fe200078e00ff */
[----:B------:R-:W-:Y:S01]  /*0160*/  SHF.R.U32.HI R26, RZ, 0x5, R26 ;  /* 0x00000005ff1a7819 */ /* 0x000fe2000001161a */
[----:B------:R-:W-:Y:S01]  /*0170*/  ULDC.64 UR8, c[0x0][0x260] ;  /* 0x0000980000087ab9 */ /* 0x000fe20000000a00 */
[----:B------:R-:W-:-:S02]  /*0180*/  LOP3.LUT R0, R0, 0x1f0, RZ, 0xc0, !PT ;  /* 0x000001f000007812 */ /* 0x000fc400078ec0ff */
[----:B------:R-:W-:Y:S02]  /*0190*/  ISETP.NE.AND.EX P0, PT, RZ, UR11, PT, P0 ;  /* 0x0000000bff007c0c */ /* 0x000fe4000bf05300 */
[----:B------:R-:W-:Y:S02]  /*01a0*/  LEA R26, R21, R26, 0x2 ;  /* 0x0000001a151a7211 */ /* 0x000fe400078e10ff */
[----:B----4-:R-:W-:Y:S02]  /*01b0*/  @P1 R2UR UR4, R2 ;  /* 0x00000000020412ca */ /* 0x010fe400000e0000 */
[----:B------:R-:W-:Y:S02]  /*01c0*/  @P1 R2UR UR5, R3 ;  /* 0x00000000030512ca */ /* 0x000fe400000e0000 */
[----:B---3--:R-:W-:-:S04]  /*01d0*/  @P1 IADD3 R68, P2, R4, R7, RZ ;  /* 0x0000000704441210 */ /* 0x008fc80007f5e0ff */
[----:B------:R-:W-:-:S04]  /*01e0*/  @P1 IADD3.X R69, RZ, R5, RZ, P2, !PT ;  /* 0x00000005ff451210 */ /* 0x000fc800017fe4ff */
[--C-:B------:R-:W-:Y:S02]  /*01f0*/  SHF.R.U64 R97, R68, 0x2, R69.reuse ;  /* 0x0000000244617819 */ /* 0x100fe40000001245 */
        /* <DEDUP_REMOVED lines=27> */
[----:B------:R-:W-:-:S03]  /*03b0*/  UIADD3 UR25, UR5, -0x56f99767, URZ ;  /* 0xa906689905197890 */ /* 0x000fc6000fffe03f */
        /* <DEDUP_REMOVED lines=10> */
[----:B------:R-:W-:Y:S01]  /*0460*/  IADD3 R2, P1, R0, UR10, RZ ;  /* 0x0000000a00027c10 */ /* 0x000fe2000ff3e0ff */
[----:B------:R-:W-:Y:S01]  /*0470*/  ULDC UR10, c[0x0][0x214] ;  /* 0x00008500000a7ab9 */ /* 0x000fe20000000800 */
[----:B------:R-:W-:Y:S02]  /*0480*/  LOP3.LUT R17, R15, UR26, R18, 0x96, !PT ;  /* 0x0000001a0f117c12 */ /* 0x000fe4000f8e9612 */
[----:B------:R-:W-:Y:S01]  /*0490*/  LOP3.LUT R18, R13, UR27, R16, 0x96, !PT ;  /* 0x0000001b0d127c12 */ /* 0x000fe2000f8e9610 */
[----:B------:R-:W-:Y:S01]  /*04a0*/  IMAD.X R3, RZ, RZ, UR11, P1 ;  /* 0x0000000bff037e24 */ /* 0x000fe200088e06ff */
[----:B------:R-:W-:Y:S01]  /*04b0*/  UIADD3 UR28, UR4, 0x5384540f, URZ ;  /* 0x5384540f041c7890 */ /* 0x000fe2000fffe03f */
[----:B------:R-:W-:Y:S01]  /*04c0*/  IMAD.WIDE.U32 R16, R17, -0x2daee0ad, RZ ;  /* 0xd2511f5311107825 */ /* 0x000fe200078e00ff */
[----:B------:R-:W-:Y:S01]  /*04d0*/  UIADD3 UR29, UR5, 0x1fd5c5a3, URZ ;  /* 0x1fd5c5a3051d7890 */ /* 0x000fe2000fffe03f */
[----:B------:R-:W-:Y:S01]  /*04e0*/  ISETP.GE.AND P1, PT, R26, UR10, PT ;  /* 0x0000000a1a007c0c */ /* 0x000fe2000bf26270 */
[----:B------:R-:W5:Y:S01]  /*04f0*/  @P0 LDG.E.128 R8, desc[UR6][R2.64] ;  /* 0x0000000602080981 */ /* 0x000f62000c1e1d00 */
[----:B------:R-:W-:-:S03]  /*0500*/  IMAD.WIDE.U32 R18, R18, -0x326172a9, RZ ;  /* 0xcd9e8d5712127825 */ /* 0x000fc600078e00ff */
[----:B------:R-:W-:Y:S01]  /*0510*/  LOP3.LUT R100, R17, UR29, R12, 0x96, !PT ;  /* 0x0000001d11647c12 */ /* 0x000fe2000f8e960c */
[----:B------:R-:W5:Y:S01]  /*0520*/  @P0 LDG.E.128 R4, desc[UR6][R2.64+0x200] ;  /* 0x0002000602040981 */ /* 0x000f62000c1e1d00 */
[----:B------:R-:W-:Y:S01]  /*0530*/  LOP3.LUT R99, R19, UR28, R14, 0x96, !PT ;  /* 0x0000001c13637c12 */ /* 0x000fe2000f8e960e */
[----:B------:R-:W-:Y:S02]  /*0540*/  UIADD3 UR30, UR4, -0xe443238, URZ ;  /* 0xf1bbcdc8041e7890 */ /* 0x000fe4000fffe03f */
[----:B------:R-:W5:Y:S01]  /*0550*/  @P0 LDG.E.128 R28, desc[UR6][R2.64+0x400] ;  /* 0x00040006021c0981 */ /* 0x000f62000c1e1d00 */
[----:B------:R-:W-:-:S03]  /*0560*/  UIADD3 UR31, UR5, -0x24c28bd8, URZ ;  /* 0xdb3d7428051f7890 */ /* 0x000fc6000fffe03f */
[----:B------:R-:W5:Y:S01]  /*0570*/  @P0 LDG.E.128 R64, desc[UR6][R2.64+0x600] ;  /* 0x0006000602400981 */ /* 0x000f62000c1e1d00 */
[----:B------:R-:W-:-:S03]  /*0580*/  IMAD.HI.U32 R15, R100, -0x326172a9, RZ ;  /* 0xcd9e8d57640f7827 */ /* 0x000fc600078e00ff */
[----:B------:R-:W5:Y:S01]  /*0590*/  @P0 LDG.E.128 R60, desc[UR6][R2.64+0x800] ;  /* 0x00080006023c0981 */ /* 0x000f62000c1e1d00 */
[----:B------:R-:W-:-:S03]  /*05a0*/  IMAD.HI.U32 R13, R99, -0x2daee0ad, RZ ;  /* 0xd2511f53630d7827 */ /* 0x000fc600078e00ff */
[----:B------:R0:W5:Y:S01]  /*05b0*/  @P0 LDG.E.128 R56, desc[UR6][R2.64+0xa00] ;  /* 0x000a000602380981 */ /* 0x000162000c1e1d00 */
[----:B------:R-:W-:Y:S02]  /*05c0*/  LOP3.LUT R94, R15, UR30, R18, 0x96, !PT ;  /* 0x0000001e0f5e7c12 */ /* 0x000fe4000f8e9612 */
[----:B------:R-:W-:Y:S02]  /*05d0*/  LOP3.LUT R96, R13, UR31, R16, 0x96, !PT ;  /* 0x0000001f0d607c12 */ /* 0x000fe4000f8e9610 */
[----:B0-----:R-:W-:-:S04]  /*05e0*/  IADD3 R2, P2, R0, UR8, RZ ;  /* 0x0000000800027c10 */ /* 0x001fc8000ff5e0ff */
[----:B------:R-:W-:Y:S01]  /*05f0*/  IADD3.X R3, RZ, UR9, RZ, P2, !PT ;  /* 0x00000009ff037c10 */ /* 0x000fe200097fe4ff */
[----:B------:R-:W-:Y:S08]  /*0600*/  @P1 EXIT ;  /* 0x000000000000194d */ /* 0x000ff00003800000 */
        /* <DEDUP_REMOVED lines=12> */
[--C-:B------:R-:W-:Y:S01]  /*06d0*/  HADD2.F32 R85, -RZ, R56.reuse.H0_H0 ;  /* 0x20000038ff557230 */ /* 0x100fe20000004100 */
[----:B------:R-:W-:Y:S01]  /*06e0*/  UIADD3 UR32, UR4, -0x700cb87f, URZ ;  /* 0x8ff3478104207890 */ /* 0x000fe2000fffe03f */
[----:B------:R-:W-:Y:S01]  /*06f0*/  HADD2.F32 R88, -RZ, R56.H1_H1 ;  /* 0x30000038ff587230 */ /* 0x000fe20000004100 */
[----:B------:R-:W-:Y:S01]  /*0700*/  UIADD3 UR33, UR5, -0x695add53, URZ ;  /* 0x96a522ad05217890 */ /* 0x000fe2000fffe03f */
[--C-:B------:R-:W-:Y:S01]  /*0710*/  HADD2.F32 R87, -RZ, R57.reuse.H0_H0 ;  /* 0x20000039ff577230 */ /* 0x100fe20000004100 */
[----:B------:R-:W-:Y:S01]  /*0720*/  ULDC.64 UR8, c[0x0][0x270] ;  /* 0x00009c0000087ab9 */ /* 0x000fe20000000a00 */
[----:B------:R-:W-:Y:S01]  /*0730*/  HADD2.F32 R90, -RZ, R57.H1_H1 ;  /* 0x30000039ff5a7230 */ /* 0x000fe20000004100 */
[----:B------:R-:W5:Y:S01]  /*0740*/  LDG.E.128 R52, desc[UR6][R2.64] ;  /* 0x0000000602347981 */ /* 0x000f62000c1e1d00 */
[----:B------:R-:W-:-:S02]  /*0750*/  IMAD R99, R99, -0x2daee0ad, RZ ;  /* 0xd2511f5363637824 */ /* 0x000fc400078e02ff */
[----:B------:R-:W-:Y:S01]  /*0760*/  IMAD R100, R100, -0x326172a9, RZ ;  /* 0xcd9e8d5764647824 */ /* 0x000fe200078e02ff */
[----:B------:R-:W5:Y:S01]  /*0770*/  LDG.E.128 R48, desc[UR6][R2.64+0x200] ;  /* 0x0002000602307981 */ /* 0x000f62000c1e1d00 */
[----:B------:R-:W-:Y:S01]  /*0780*/  IMAD.HI.U32 R57, R96, -0x326172a9, RZ ;  /* 0xcd9e8d5760397827 */ /* 0x000fe200078e00ff */
[----:B------:R-:W-:Y:S02]  /*0790*/  BSSY B0, `(.L_x_6230) ;  /* 0x00012c1000007945 */ /* 0x000fe40003800000 */
[----:B------:R-:W5:Y:S01]  /*07a0*/  LDG.E.128 R44, desc[UR6][R2.64+0x400] ;  /* 0x00040006022c7981 */ /* 0x000f62000c1e1d00 */
[----:B------:R-:W-:Y:S01]  /*07b0*/  IMAD.HI.U32 R56, R94, -0x2daee0ad, RZ ;  /* 0xd2511f535e387827 */ /* 0x000fe200078e00ff */
[----:B------:R-:W-:Y:S02]  /*07c0*/  UISETP.NE.U32.AND UP0, UPT, UR8, URZ, UPT ;  /* 0x0000003f0800728c */ /* 0x000fe4000bf05070 */
[----:B------:R-:W5:Y:S01]  /*07d0*/  LDG.E.128 R40, desc[UR6][R2.64+0x600] ;  /* 0x0006000602287981 */ /* 0x000f62000c1e1d00 */
[--C-:B------:R-:W-:Y:S01]  /*07e0*/  HADD2.F32 R21, -RZ, R10.reuse.H0_H0 ;  /* 0x2000000aff157230 */ /* 0x100fe20000004100 */
[----:B------:R-:W-:Y:S01]  /*07f0*/  LOP3.LUT R119, R68, 0x3, RZ, 0xc0, !PT ;  /* 0x0000000344777812 */ /* 0x000fe200078ec0ff */
[----:B------:R-:W-:Y:S01]  /*0800*/  HADD2.F32 R20, -RZ, R10.H1_H1 ;  /* 0x3000000aff147230 */ /* 0x000fe20000004100 */
[----:B------:R-:W5:Y:S01]  /*0810*/  LDG.E.128 R36, desc[UR6][R2.64+0x800] ;  /* 0x0008000602247981 */ /* 0x000f62000c1e1d00 */
[--C-:B------:R-:W-:Y:S01]  /*0820*/  HADD2.F32 R19, -RZ, R11.reuse.H0_H0 ;  /* 0x2000000bff137230 */ /* 0x100fe20000004100 */
[----:B------:R-:W-:Y:S01]  /*0830*/  ULDC UR10, c[0x0][0x218] ;  /* 0x00008600000a7ab9 */ /* 0x000fe20000000800 */
[----:B------:R-:W-:Y:S01]  /*0840*/  HADD2.F32 R18, -RZ, R11.H1_H1 ;  /* 0x3000000bff127230 */ /* 0x000fe20000004100 */
[----:B------:R0:W5:Y:S01]  /*0850*/  LDG.E.128 R32, desc[UR6][R2.64+0xa00] ;  /* 0x000a000602207981 */ /* 0x000162000c1e1d00 */
[--C-:B------:R-:W-:Y:S01]  /*0860*/  HADD2.F32 R25, -RZ, R8.reuse.H0_H0 ;  /* 0x20000008ff197230 */ /* 0x100fe20000004100 */
[----:B------:R-:W-:Y:S01]  /*0870*/  LOP3.LUT R100, R57, UR32, R100, 0x96, !PT ;  /* 0x0000002039647c12 */ /* 0x000fe2000f8e9664 */
[----:B------:R-:W-:Y:S01]  /*0880*/  HADD2.F32 R24, -RZ, R8.H1_H1 ;  /* 0x30000008ff187230 */ /* 0x000fe20000004100 */
[----:B------:R-:W-:Y:S01]  /*0890*/  LOP3.LUT R99, R56, UR33, R99, 0x96, !PT ;  /* 0x0000002138637c12 */ /* 0x000fe2000f8e9663 */
[--C-:B------:R-:W-:Y:S01]  /*08a0*/  HADD2.F32 R23, -RZ, R9.reuse.H0_H0 ;  /* 0x20000009ff177230 */ /* 0x100fe20000004100 */
[----:B------:R-:W-:Y:S01]  /*08b0*/  ULDC.U8 UR8, c[0x0][0x2a0] ;  /* 0x0000a80000087ab9 */ /* 0x000fe20000000000 */
[----:B------:R-:W-:Y:S01]  /*08c0*/  HADD2.F32 R22, -RZ, R9.H1_H1 ;  /* 0x30000009ff167230 */ /* 0x000fe20000004100 */
[----:B------:R-:W-:Y:S01]  /*08d0*/  UISETP.NE.AND.EX UP0, UPT, UR9, URZ, UPT, UP0 ;  /* 0x0000003f0900728c */ /* 0x000fe2000bf05300 */
[--C-:B------:R-:W-:Y:S01]  /*08e0*/  HADD2.F32 R17, -RZ, R4.reuse.H0_H0 ;  /* 0x20000004ff117230 */ /* 0x100fe20000004100 */
[----:B------:R-:W-:Y:S01]  /*08f0*/  UISETP.NE.AND UP1, UPT, UR8, URZ, UPT ;  /* 0x0000003f0800728c */ /* 0x000fe2000bf25270 */
[----:B------:R-:W-:Y:S01]  /*0900*/  HADD2.F32 R16, -RZ, R4.H1_H1 ;  /* 0x30000004ff107230 */ /* 0x000fe20000004100 */
[----:B------:R-:W-:Y:S01]  /*0910*/  ULDC UR11, c[0x0][0x2d8] ;  /* 0x0000b600000b7ab9 */ /* 0x000fe20000000800 */
        /* <DEDUP_REMOVED lines=14> */
[--C-:B0-----:R-:W-:Y:S02]  /*0a00*/  HADD2.F32 R3, -RZ, R31.reuse.H0_H0 ;  /* 0x2000001fff037230 */ /* 0x101fe40000004100 */
        /* <DEDUP_REMOVED lines=21> */
[----:B------:R-:W-:Y:S02]  /*0b60*/  IMAD R96, R96, -0x326172a9, RZ ;  /* 0xcd9e8d5760607824 */ /* 0x000fe400078e02ff */
[----:B------:R-:W-:Y:S02]  /*0b70*/  IMAD R94, R94, -0x2daee0ad, RZ ;  /* 0xd2511f535e5e7824 */ /* 0x000fe400078e02ff */
[----:B------:R-:W-:-:S07]  /*0b80*/  IMAD.MOV.U32 R93, RZ, RZ, RZ ;  /* 0x000000ffff5d7224 */ /* 0x000fce00078e00ff */
.L_x_6568:
[----:B------:R-:W-:Y:S01]  /*0b90*/  ISETP.NE.U32.AND P0, PT, RZ, UR12, PT ;  /* 0x0000000cff007c0c */ /* 0x000fe2000bf05070 */
[----:B-1----:R-:W0:Y:S01]  /*0ba0*/  S2R R69, SR_TID.X ;  /* 0x0000000000457919 */ /* 0x002e220000002100 */
[----:B------:R-:W1:Y:S01]  /*0bb0*/  LDC.64 R144, c[0x0][0x220] ;  /* 0x00008800ff907b82 */ /* 0x000e620000000a00 */
[----:B------:R-:W-:Y:S01]  /*0bc0*/  IMAD R62, R26, UR10, RZ ;  /* 0x0000000a1a3e7c24 */ /* 0x000fe2000f8e02ff */
[----:B------:R-:W-:Y:S01]  /*0bd0*/  ISETP.NE.AND.EX P0, PT, RZ, UR13, PT, P0 ;  /* 0x0000000dff007c0c */ /* 0x000fe2000bf05300 */
[----:B------:R-:W-:Y:S01]  /*0be0*/  @UP0 ULDC.64 UR8, c[0x0][0x270] ;  /* 0x00009c0000080ab9 */ /* 0x000fe20000000a00 */
[----:B------:R-:W-:Y:S02]  /*0bf0*/  PLOP3.LUT P1, PT, PT, PT, UP0, 0x80, 0x0 ;  /* 0x000000000000781c */ /* 0x000fe40003f2f008 */
[----:B------:R-:W-:Y:S02]  /*0c00*/  SHF.R.S32.HI R63, RZ, 0x1f, R62 ;  /* 0x0000001fff3f7819 */ /* 0x000fe4000001143e */
[----:B------:R-:W-:-:S02]  /*0c10*/  PLOP3.LUT P2, PT, PT, PT, UP0, 0x80, 0x0 ;  /* 0x000000000000781c */ /* 0x000fc40003f4f008 */
[----:B------:R-:W-:Y:S02]  /*0c20*/  LEA.HI R72, R63, R62, RZ, 0x3 ;  /* 0x0000003e3f487211 */ /* 0x000fe400078f18ff */
[----:B------:R-:W-:Y:S02]  /*0c30*/  MOV R64, UR8 ;  /* 0x0000000800407c02 */ /* 0x000fe40008000f00 */
[----:B------:R-:W-:Y:S01]  /*0c40*/  MOV R65, UR9 ;  /* 0x0000000900417c02 */ /* 0x000fe20008000f00 */
[----:B------:R-:W2:Y:S02]  /*0c50*/  @P0 LDC.64 R60, c[0x0][0x230] ;  /* 0x00008c00ff3c0b82 */ /* 0x000ea40000000a00 */
[----:B------:R-:W-:-:S06]  /*0c60*/  @P1 IMAD.WIDE R64, R26, 0x2, R64 ;  /* 0x000000021a401825 */ /* 0x000fcc00078e0240 */
[----:B------:R-:W3:Y:S01]  /*0c70*/  @P2 LDG.E.U16 R64, desc[UR6][R64.64] ;  /* 0x0000000640402981 */ /* 0x000ee2000c1e1500 */
[----:B0-----:R-:W-:-:S04]  /*0c80*/  LOP3.LUT R69, R69, 0x1f, RZ, 0xc0, !PT ;  /* 0x0000001f45457812 */ /* 0x001fc800078ec0ff */
[----:B------:R-:W-:-:S05]  /*0c90*/  LEA.HI.SX32 R72, R72, R69, 0x1d ;  /* 0x0000004548487211 */ /* 0x000fca00078feaff */
[----:B--2---:R-:W-:-:S04]  /*0ca0*/  @P0 IMAD.WIDE.U32 R66, R72, 0x10, R60 ;  /* 0x0000001048420825 */ /* 0x004fc800078e003c */
[----:B-1----:R-:W-:Y:S01]  /*0cb0*/  IMAD.WIDE.U32 R60, R72, 0x10, R144 ;  /* 0x00000010483c7825 */ /* 0x002fe200078e0090 */
[----:B-----5:R0:W5:Y:S05]  /*0cc0*/  @P0 LDG.E.128 R56, desc[UR6][R66.64] ;  /* 0x0000000642380981 */ /* 0x02016a000c1e1d00 */
[----:B------:R-:W5:Y:S01]  /*0cd0*/  LDG.E.128 R60, desc[UR6][R60.64] ;  /* 0x000000063c3c7981 */ /* 0x000f62000c1e1d00 */
[C---:B------:R-:W-:Y:S02]  /*0ce0*/  ISETP.NE.AND P1, PT, R119.reuse, 0x1, PT ;  /* 0x000000017700780c */ /* 0x040fe40003f25270 */
[----:B------:R-:W-:Y:S01]  /*0cf0*/  PLOP3.LUT P2, PT, PT, PT, UP0, 0x80, 0x0 ;  /* 0x000000000000781c */ /* 0x000fe20003f4f008 */
[----:B------:R-:W-:Y:S01]  /*0d00*/  BSSY B1, `(.L_x_6231) ;  /* 0x000000e000017945 */ /* 0x000fe20003800000 */
[----:B------:R-:W-:Y:S01]  /*0d10*/  IMAD.MOV.U32 R109, RZ, RZ, 0x3f800000 ;  /* 0x3f800000ff6d7424 */ /* 0x000fe200078e00ff */
[----:B------:R-:W-:-:S10]  /*0d20*/  IADD3 R70, R119, 0x1, RZ ;  /* 0x0000000177467810 */ /* 0x000fd40007ffe0ff */
[----:B---3--:R-:W-:Y:S01]  /*0d30*/  @P2 HADD2.F32 R109, -RZ, R64.H0_H0 ;  /* 0x20000040ff6d2230 */ /* 0x008fe20000004100 */
[----:B0-----:R-:W-:Y:S06]  /*0d40*/  @!P1 BRA `(.L_x_6232) ;  /* 0x0000000000209947 */ /* 0x001fec0003800000 */
        /* <DEDUP_REMOVED lines=8> */
.L_x_6232:
[----:B------:R-:W-:-:S07]  /*0dd0*/  MOV R68, R96 ;  /* 0x0000006000447202 */ /* 0x000fce0000000f00 */
.L_x_6233:
[----:B------:R-:W-:Y:S05]  /*0de0*/  BSYNC B1 ;  /* 0x0000000000017941 */ /* 0x000fea0003800000 */
.L_x_6231:
        /* <DEDUP_REMOVED lines=16> */
.L_x_6237:
[----:B------:R-:W-:Y:S05]  /*0ef0*/  BSYNC B2 ;  /* 0x0000000000027941 */ /* 0x000fea0003800000 */
.L_x_6236:
        /* <DEDUP_REMOVED lines=39> */
[----:B------:R-:W-:Y:S02]  /*1170*/  MOV R96, R70 ;  /* 0x0000004600607202 */ /* 0x000fe40000000f00 */
[----:B------:R-:W-:Y:S01]  /*1180*/  LOP3.LUT R100, R71, UR32, R74, 0x96, !PT ;  /* 0x0000002047647c12 */ /* 0x000fe2000f8e964a */
[----:B------:R-:W-:Y:S01]  /*1190*/  IMAD.MOV.U32 R70, RZ, RZ, RZ ;  /* 0x000000ffff467224 */ /* 0x000fe200078e00ff */
[----:B------:R-:W-:Y:S02]  /*11a0*/  LOP3.LUT R99, R65, UR33, R66, 0x96, !PT ;  /* 0x0000002141637c12 */ /* 0x000fe4000f8e9642 */
[----:B------:R-:W-:-:S07]  /*11b0*/  MOV R94, R64 ;  /* 0x00000040005e7202 */ /* 0x000fce0000000f00 */
.L_x_6235:
[----:B------:R-:W-:Y:S05]  /*11c0*/  BSYNC B1 ;  /* 0x0000000000017941 */ /* 0x000fea0003800000 */
.L_x_6234:
[----:B------:R-:W0:Y:S01]  /*11d0*/  LDC R108, c[0x0][0x298] ;  /* 0x0000a600ff6c7b82 */ /* 0x000e220000000800 */
[----:B------:R-:W-:Y:S01]  /*11e0*/  HFMA2.MMA R106, -RZ, RZ, 0.1171875, 0 ;  /* 0x2f800000ff6a7435 */ /* 0x000fe200000001ff */
[----:B------:R-:W-:Y:S01]  /*11f0*/  I2FP.F32.U32 R65, R68 ;  /* 0x0000004400417245 */ /* 0x000fe20000201000 */
[----:B-----5:R-:W-:Y:S01]  /*1200*/  HADD2.F32 R66, -RZ, R60.H0_H0 ;  /* 0x2000003cff427230 */ /* 0x020fe20000004100 */
[----:B------:R-:W-:Y:S01]  /*1210*/  ISETP.NE.AND P1, PT, R70, 0x1, PT ;  /* 0x000000014600780c */ /* 0x000fe20003f25270 */
[----:B------:R-:W-:Y:S01]  /*1220*/  @P0 HADD2.F32 R67, -RZ, R56.H0_H0 ;  /* 0x20000038ff430230 */ /* 0x000fe20000004100 */
[----:B------:R-:W-:Y:S02]  /*1230*/  BSSY B1, `(.L_x_6238) ;  /* 0x0000014000017945 */ /* 0x000fe40003800000 */
[----:B------:R-:W1:Y:S03]  /*1240*/  LDC R107, c[0x0][0x294] ;  /* 0x0000a500ff6b7b82 */ /* 0x000e660000000800 */
[----:B------:R-:W-:Y:S01]  /*1250*/  FFMA.FTZ R64, R65, R106, 1.1641532182693481445e-10 ;  /* 0x2f00000041407423 */ /* 0x000fe2000001006a */
[----:B------:R-:W-:Y:S01]  /*1260*/  FMUL.FTZ R65, R66, R109 ;  /* 0x0000006d42417220 */ /* 0x000fe20000410000 */
[----:B------:R-:W-:-:S03]  /*1270*/  IADD3 R66, R70, 0x1, RZ ;  /* 0x0000000146427810 */ /* 0x000fc60007ffe0ff */
[----:B0-----:R-:W-:Y:S01]  /*1280*/  FMUL.FTZ R65, R65, R108 ;  /* 0x0000006c41417220 */ /* 0x001fe20000410000 */
[----:B-1----:R-:W-:-:S04]  /*1290*/  FSETP.GTU.FTZ.AND P2, PT, R64, R107, PT ;  /* 0x0000006b4000720b */ /* 0x002fc80003f5c000 */
[----:B------:R-:W-:Y:S02]  /*12a0*/  FSEL R68, R65, RZ, !P2 ;  /* 0x000000ff41447208 */ /* 0x000fe40005000000 */
[----:B------:R-:W-:-:S03]  /*12b0*/  P2R R105, PR, RZ, 0x4 ;  /* 0x00000004ff697803 */ /* 0x000fc60000000000 */
        /* <DEDUP_REMOVED lines=10> */
.L_x_6239:
[----:B------:R-:W-:-:S07]  /*1360*/  IMAD.MOV.U32 R73, RZ, RZ, R96 ;  /* 0x000000ffff497224 */ /* 0x000fce00078e0060 */
.L_x_6240:
[----:B------:R-:W-:Y:S05]  /*1370*/  BSYNC B1 ;  /* 0x0000000000017941 */ /* 0x000fea0003800000 */
.L_x_6238:
        /* <DEDUP_REMOVED lines=16> */
.L_x_6244:
[----:B------:R-:W-:Y:S05]  /*1480*/  BSYNC B2 ;  /* 0x0000000000027941 */ /* 0x000fea0003800000 */
.L_x_6243:
        /* <DEDUP_REMOVED lines=44> */
.L_x_6242:
[----:B------:R-:W-:Y:S05]  /*1750*/  BSYNC B1 ;  /* 0x0000000000017941 */ /* 0x000fea0003800000 */
.L_x_6241:
[----:B------:R-:W-:Y:S01]  /*1760*/  I2FP.F32.U32 R65, R73 ;  /* 0x0000004900417245 */ /* 0x000fe20000201000 */
[----:B------:R-:W-:Y:S01]  /*1770*/  HADD2.F32 R64, -RZ, R60.H1_H1 ;  /* 0x3000003cff407230 */ /* 0x000fe20000004100 */
[C---:B------:R-:W-:Y:S01]  /*1780*/  ISETP.NE.AND P1, PT, R66.reuse, 0x1, PT ;  /* 0x000000014200780c */ /* 0x040fe20003f25270 */
[----:B------:R-:W-:Y:S01]  /*1790*/  BSSY B1, `(.L_x_6245) ;  /* 0x0000014000017945 */ /* 0x000fe20003800000 */
[----:B------:R-:W-:Y:S01]  /*17a0*/  IADD3 R73, R66, 0x1, RZ ;  /* 0x0000000142497810 */ /* 0x000fe20007ffe0ff */
[----:B------:R-:W-:Y:S01]  /*17b0*/  FFMA.FTZ R60, R65, R106, 1.1641532182693481445e-10 ;  /* 0x2f000000413c7423 */ /* 0x000fe2000001006a */
[----:B------:R-:W-:-:S04]  /*17c0*/  FMUL.FTZ R65, R64, R109 ;  /* 0x0000006d40417220 */ /* 0x000fc80000410000 */
[----:B------:R-:W-:Y:S01]  /*17d0*/  FMUL.FTZ R65, R65, R108 ;  /* 0x0000006c41417220 */ /* 0x000fe20000410000 */
[----:B------:R-:W-:Y:S01]  /*17e0*/  FSETP.GTU.FTZ.AND P2, PT, R60, R107, PT ;  /* 0x0000006b3c00720b */ /* 0x000fe20003f5c000 */
[----:B------:R-:W-:-:S03]  /*17f0*/  @P0 HADD2.F32 R60, -RZ, R56.H1_H1 ;  /* 0x30000038ff3c0230 */ /* 0x000fc60000004100 */
        /* <DEDUP_REMOVED lines=12> */
.L_x_6246:
[----:B------:R-:W-:-:S07]  /*18c0*/  IMAD.MOV.U32 R60, RZ, RZ, R96 ;  /* 0x000000ffff3c7224 */ /* 0x000fce00078e0060 */
.L_x_6247:
[----:B------:R-:W-:Y:S05]  /*18d0*/  BSYNC B1 ;  /* 0x0000000000017941 */ /* 0x000fea0003800000 */
.L_x_6245:
        /* <DEDUP_REMOVED lines=16> */
.L_x_6251:
[----:B------:R-:W-:Y:S05]  /*19e0*/  BSYNC B2 ;  /* 0x0000000000027941 */ /* 0x000fea0003800000 */
.L_x_6250:
        /* <DEDUP_REMOVED lines=44> */
.L_x_6249:
[----:B------:R-:W-:Y:S05]  /*1cb0*/  BSYNC B1 ;  /* 0x0000000000017941 */ /* 0x000fea0003800000 */
.L_x_6248:
        /* <DEDUP_REMOVED lines=21> */
.L_x_6253:
[----:B------:R-:W-:-:S07]  /*1e10*/  IMAD.MOV.U32 R60, RZ, RZ, R96 ;  /* 0x000000ffff3c7224 */ /* 0x000fce00078e0060 */
.L_x_6254:
[----:B------:R-:W-:Y:S05]  /*1e20*/  BSYNC B1 ;  /* 0x0000000000017941 */ /* 0x000fea0003800000 */
.L_x_6252:
        /* <DEDUP_REMOVED lines=16> */
.L_x_6258:
[----:B------:R-:W-:Y:S05]  /*1f30*/  BSYNC B2 ;  /* 0x0000000000027941 */ /* 0x000fea0003800000 */
.L_x_6257:
        /* <DEDUP_REMOVED lines=44> */
.L_x_6256:
[----:B------:R-:W-:Y:S05]  /*2200*/  BSYNC B1 ;  /* 0x0000000000017941 */ /* 0x000fea0003800000 */
.L_x_6255:
[----:B------:R-:W-:Y:S01]  /*2210*/  I2FP.F32.U32 R65, R60 ;  /* 0x0000003c00417245 */ /* 0x000fe20000201000 */
[----:B------:R-:W-:Y:S01]  /*2220*/  HADD2.F32 R64, -RZ, R61.H1_H1 ;  /* 0x3000003dff407230 */ /* 0x000fe20000004100 */
[----:B------:R-:W-:Y:S01]  /*2230*/  ISETP.NE.AND P3, PT, R66, 0x1, PT ;  /* 0x000000014200780c */ /* 0x000fe20003f65270 */
[----:B------:R-:W-:Y:S02]  /*2240*/  BSSY B1, `(.L_x_6259) ;  /* 0x0000013000017945 */ /* 0x000fe40003800000 */
[----:B------:R-:W-:Y:S01]  /*2250*/  FFMA.FTZ R60, R65, R106, 1.1641532182693481445e-10 ;  /* 0x2f000000413c7423 */ /* 0x000fe2000001006a */
[----:B------:R-:W-:Y:S01]  /*2260*/  FMUL.FTZ R61, R64, R109 ;  /* 0x0000006d403d7220 */ /* 0x000fe20000410000 */
[----:B------:R-:W-:-:S03]  /*2270*/  IADD3 R65, R66, 0x1, RZ ;  /* 0x0000000142417810 */ /* 0x000fc60007ffe0ff */
[----:B------:R-:W-:Y:S01]  /*2280*/  FMUL.FTZ R61, R61, R108 ;  /* 0x0000006c3d3d7220 */ /* 0x000fe20000410000 */
[----:B------:R-:W-:Y:S01]  /*2290*/  FSETP.GTU.FTZ.AND P2, PT, R60, R107, PT ;  /* 0x0000006b3c00720b */ /* 0x000fe20003f5c000 */
[----:B------:R-:W-:-:S03]  /*22a0*/  @P0 HADD2.F32 R60, -RZ, R57.H1_H1 ;  /* 0x30000039ff3c0230 */ /* 0x000fc60000004100 */
        /* <DEDUP_REMOVED lines=11> */
.L_x_6260:
[----:B------:R-:W-:-:S07]  /*2360*/  IMAD.MOV.U32 R73, RZ, RZ, R96 ;  /* 0x000000ffff497224 */ /* 0x000fce00078e0060 */
.L_x_6261:
[----:B------:R-:W-:Y:S05]  /*2370*/  BSYNC B1 ;  /* 0x0000000000017941 */ /* 0x000fea0003800000 */
.L_x_6259:
        /* <DEDUP_REMOVED lines=16> */
.L_x_6265:
[----:B------:R-:W-:Y:S05]  /*2480*/  BSYNC B2 ;  /* 0x0000000000027941 */ /* 0x000fea0003800000 */
.L_x_6264:
        /* <DEDUP_REMOVED lines=35> */
[----:B------:R-:W-:Y:S01]  /*26c0*/  LOP3.LUT R66, R65, UR31, R66, 0x96, !PT ;  /* 0x0000001f41427c12 */ /* 0x000fe2000f8e9642 */
[----:B------:R-:W-:-:S03]  /*26d0*/  HFMA2.MMA R65, -RZ, RZ, 0, 0 ;  /* 0x00000000ff417435 */ /* 0x000fc600000001ff */
[----:B------:R-:W-:Y:S01]  /*26e0*/  LOP3.LUT R60, R103, UR30, R60, 0x96, !PT ;  /* 0x0000001e673c7c12 */ /* 0x000fe2000f8e963c */
[----:B------:R-:W-:-:S04]  /*26f0*/  IMAD.WIDE.U32 R66, R66, -0x326172a9, RZ ;  /* 0xcd9e8d5742427825 */ /* 0x000fc800078e00ff */
[----:B------:R-:W-:Y:S01]  /*2700*/  IMAD.WIDE.U32 R60, R60, -0x2daee0ad, RZ ;  /* 0xd2511f533c3c7825 */ /* 0x000fe200078e00ff */
[----:B------:R-:W-:Y:S02]  /*2710*/  LOP3.LUT R100, R67, UR32, R102, 0x96, !PT ;  /* 0x0000002043647c12 */ /* 0x000fe4000f8e9666 */
[----:B------:R-:W-:Y:S01]  /*2720*/  MOV R96, R66 ;  /* 0x0000004200607202 */ /* 0x000fe20000000f00 */
[----:B------:R-:W-:Y:S01]  /*2730*/  IMAD.MOV.U32 R94, RZ, RZ, R60 ;  /* 0x000000ffff5e7224 */ /* 0x000fe200078e003c */
[----:B------:R-:W-:-:S07]  /*2740*/  LOP3.LUT R99, R61, UR33, R64, 0x96, !PT ;  /* 0x000000213d637c12 */ /* 0x000fce000f8e9640 */
.L_x_6263:
[----:B------:R-:W-:Y:S05]  /*2750*/  BSYNC B1 ;  /* 0x0000000000017941 */ /* 0x000fea0003800000 */
.L_x_6262:
[----:B------:R-:W-:Y:S01]  /*2760*/  I2FP.F32.U32 R61, R73 ;  /* 0x00000049003d7245 */ /* 0x000fe20000201000 */
[----:B------:R-:W-:Y:S01]  /*2770*/  HADD2.F32 R64, -RZ, R62.H0_H0 ;  /* 0x2000003eff407230 */ /* 0x000fe20000004100 */
[----:B------:R-:W-:Y:S01]  /*2780*/  ISETP.NE.AND P4, PT, R65, 0x1, PT ;  /* 0x000000014100780c */ /* 0x000fe20003f85270 */
[----:B------:R-:W-:Y:S02]  /*2790*/  BSSY B1, `(.L_x_6266) ;  /* 0x0000013000017945 */ /* 0x000fe40003800000 */
[----:B------:R-:W-:Y:S01]  /*27a0*/  FFMA.FTZ R60, R61, R106, 1.1641532182693481445e-10 ;  /* 0x2f0000003d3c7423 */ /* 0x000fe2000001006a */
[----:B------:R-:W-:Y:S01]  /*27b0*/  FMUL.FTZ R61, R64, R109 ;  /* 0x0000006d403d7220 */ /* 0x000fe20000410000 */
[----:B------:R-:W-:-:S03]  /*27c0*/  IADD3 R64, R65, 0x1, RZ ;  /* 0x0000000141407810 */ /* 0x000fc60007ffe0ff */
[----:B------:R-:W-:Y:S01]  /*27d0*/  FMUL.FTZ R61, R61, R108 ;  /* 0x0000006c3d3d7220 */ /* 0x000fe20000410000 */
[----:B------:R-:W-:Y:S01]  /*27e0*/  FSETP.GTU.FTZ.AND P3, PT, R60, R107, PT ;  /* 0x0000006b3c00720b */ /* 0x000fe20003f7c000 */
[----:B------:R-:W-:-:S03]  /*27f0*/  @P0 HADD2.F32 R60, -RZ, R58.H0_H0 ;  /* 0x2000003aff3c0230 */ /* 0x000fc60000004100 */
        /* <DEDUP_REMOVED lines=11> */
.L_x_6267:
[----:B------:R-:W-:-:S07]  /*28b0*/  IMAD.MOV.U32 R74, RZ, RZ, R96 ;  /* 0x000000ffff4a7224 */ /* 0x000fce00078e0060 */
.L_x_6268:
[----:B------:R-:W-:Y:S05]  /*28c0*/  BSYNC B1 ;  /* 0x0000000000017941 */ /* 0x000fea0003800000 */
.L_x_6266:
        /* <DEDUP_REMOVED lines=11> */
[----:B------:R-:W-:Y:S02]  /*2980*/  @!P4 IADD3 R60, R93, 0x1, RZ ;  /* 0x000000015d3cc810 */ /* 0x000fe40007ffe0ff */
[----:B------:R-:W-:Y:S02]  /*2990*/  @!P4 MOV R95, RZ ;  /* 0x000000ff005fc202 */ /* 0x000fe40000000f00 */
[----:B------:R-:W-:-:S13]  /*29a0*/  ISETP.NE.AND P5, PT, R98, RZ, !P4 ;  /* 0x000000ff6200720c */ /* 0x000fda00067a5270 */
[----:B------:R-:W-:-:S05]  /*29b0*/  @P5 IADD3 R60, R93, RZ, RZ ;  /* 0x000000ff5d3c5210 */ /* 0x000fca0007ffe0ff */
[----:B------:R-:W-:-:S07]  /*29c0*/  @!P4 IMAD.MOV.U32 R93, RZ, RZ, R60 ;  /* 0x000000ffff5dc224 */ /* 0x000fce00078e003c */
.L_x_6272:
[----:B------:R-:W-:Y:S05]  /*29d0*/  BSYNC B2 ;  /* 0x0000000000027941 */ /* 0x000fea0003800000 */
.L_x_6271:
        /* <DEDUP_REMOVED lines=44> */
.L_x_6270:
[----:B------:R-:W-:Y:S05]  /*2ca0*/  BSYNC B1 ;  /* 0x0000000000017941 */ /* 0x000fea0003800000 */
.L_x_6269:
        /* <DEDUP_REMOVED lines=21> */
.L_x_6274:
[----:B------:R-:W-:-:S07]  /*2e00*/  IMAD.MOV.U32 R62, RZ, RZ, R96 ;  /* 0x000000ffff3e7224 */ /* 0x000fce00078e0060 */
.L_x_6275:
[----:B------:R-:W-:Y:S05]  /*2e10*/  BSYNC B1 ;  /* 0x0000000000017941 */ /* 0x000fea0003800000 */
.L_x_6273:
        /* <DEDUP_REMOVED lines=16> */
.L_x_6279:
[----:B------:R-:W-:Y:S05]  /*2f20*/  BSYNC B2 ;  /* 0x0000000000027941 */ /* 0x000fea0003800000 */
.L_x_6278:
        /* <DEDUP_REMOVED lines=44> */
.L_x_6277:
[----:B------:R-:W-:Y:S05]  /*31f0*/  BSYNC B1 ;  /* 0x0000000000017941 */ /* 0x000fea0003800000 */
.L_x_6276:
        /* <DEDUP_REMOVED lines=21> */
.L_x_6281:
[----:B------:R-:W-:-:S07]  /*3350*/  IMAD.MOV.U32 R62, RZ, RZ, R96 ;  /* 0x000000ffff3e7224 */ /* 0x000fce00078e0060 */
.L_x_6282:
[----:B------:R-:W-:Y:S05]  /*3360*/  BSYNC B1 ;  /* 0x0000000000017941 */ /* 0x000fea0003800000 */
.L_x_6280:
        /* <DEDUP_REMOVED lines=8> */
[----:B------:R-:W-:Y:S02]  /*33f0*/  IADD3 R95, R95, 0x1, RZ ;  /* 0x000000015f5f7810 */ /* 0x000fe40007ffe0ff */
[----:B------:R-:W-:Y:S02]  /*3400*/  P2R R60, PR, RZ, 0x1 ;  /* 0x00000001ff3c7803 */ /* 0x000fe40000000000 */
[----:B------:R-:W-:-:S13]  /*3410*/  ISETP.NE.AND P6, PT, R95, RZ, PT ;  /* 0x000000ff5f00720c */ /* 0x000fda0003fc5270 */
[----:B------:R-:W-:Y:S01]  /*3420*/  @!P6 VIADD R98, R98, 0x1 ;  /* 0x000000016262e836 */ /* 0x000fe20000000000 */
[----:B------:R-:W-:Y:S01]  /*3430*/  @!P6 IADD3 R61, R93, 0x1, RZ ;  /* 0x000000015d3de810 */ /* 0x000fe20007ffe0ff */
[----:B------:R-:W-:-:S03]  /*3440*/  @!P6 IMAD.MOV.U32 R95, RZ, RZ, RZ ;  /* 0x000000ffff5fe224 */ /* 0x000fc600078e00ff */
[----:B------:R-:W-:-:S13]  /*3450*/  ISETP.NE.AND P0, PT, R98, RZ, !P6 ;  /* 0x000000ff6200720c */ /* 0x000fda0007705270 */
[----:B------:R-:W-:Y:S02]  /*3460*/  @P0 IADD3 R61, R93, RZ, RZ ;  /* 0x000000ff5d3d0210 */ /* 0x000fe40007ffe0ff */
[----:B------:R-:W-:Y:S02]  /*3470*/  ISETP.NE.AND P0, PT, R60, RZ, PT ;  /* 0x000000ff3c00720c */ /* 0x000fe40003f05270 */
[----:B------:R-:W-:-:S11]  /*3480*/  @!P6 MOV R93, R61 ;  /* 0x0000003d005de202 */ /* 0x000fd60000000f00 */
.L_x_6286:
[----:B------:R-:W-:Y:S05]  /*3490*/  BSYNC B2 ;  /* 0x0000000000027941 */ /* 0x000fea0003800000 */
.L_x_6285:
        /* <DEDUP_REMOVED lines=44> */
.L_x_6284:
[----:B------:R-:W-:Y:S05]  /*3760*/  BSYNC B1 ;  /* 0x0000000000017941 */ /* 0x000fea0003800000 */
.L_x_6283:
[----:B------:R-:W-:Y:S01]  /*3770*/  I2FP.F32.U32 R61, R62 ;  /* 0x0000003e003d7245 */ /* 0x000fe20000201000 */
[----:B------:R-:W-:Y:S01]  /*3780*/  HADD2.F32 R62, -RZ, R63.H1_H1 ;  /* 0x3000003fff3e7230 */ /* 0x000fe20000004100 */
[----:B------:R-:W-:Y:S01]  /*3790*/  SEL R103, RZ, 0x10000, P5 ;  /* 0x00010000ff677807 */ /* 0x000fe20002800000 */
[----:B------:R-:W0:Y:S01]  /*37a0*/  LDC.64 R152, c[0x0][0x238] ;  /* 0x00008e00ff987b82 */ /* 0x000e220000000a00 */
[----:B------:R-:W-:Y:S01]  /*37b0*/  ISETP.NE.AND P5, PT, R110, RZ, PT ;  /* 0x000000ff6e00720c */ /* 0x000fe20003fa5270 */
[----:B------:R-:W-:Y:S01]  /*37c0*/  FFMA.FTZ R60, R61, R106, 1.1641532182693481445e-10 ;  /* 0x2f0000003d3c7423 */ /* 0x000fe2000001006a */
[----:B------:R-:W-:Y:S01]  /*37d0*/  SEL R64, RZ, 0x1, P2 ;  /* 0x00000001ff407807 */ /* 0x000fe20001000000 */
[----:B------:R-:W-:Y:S01]  /*37e0*/  FMUL.FTZ R67, R62, R109 ;  /* 0x0000006d3e437220 */ /* 0x000fe20000410000 */
[----:B------:R-:W-:Y:S01]  /*37f0*/  SEL R63, RZ, 0x1, P1 ;  /* 0x00000001ff3f7807 */ /* 0x000fe20000800000 */
[----:B------:R-:W-:Y:S01]  /*3800*/  @P0 HADD2.F32 R66, -RZ, R59.H1_H1 ;  /* 0x3000003bff420230 */ /* 0x000fe20000004100 */
[----:B------:R-:W-:Y:S01]  /*3810*/  FSETP.GTU.FTZ.AND P2, PT, R60, R107, PT ;  /* 0x0000006b3c00720b */ /* 0x000fe20003f5c000 */
[----:B------:R-:W1:Y:S01]  /*3820*/  LDC.64 R150, c[0x0][0x240] ;  /* 0x00009000ff967b82 */ /* 0x000e620000000a00 */
[----:B------:R-:W-:Y:S01]  /*3830*/  SEL R60, RZ, 0x1, P5 ;  /* 0x00000001ff3c7807 */ /* 0x000fe20002800000 */
[----:B------:R-:W-:-:S04]  /*3840*/  IMAD.WIDE.U32 R64, R64, 0x1000000, RZ ;  /* 0x0100000040407825 */ /* 0x000fc800078e00ff */
[----:B------:R-:W-:Y:S01]  /*3850*/  FMUL.FTZ R67, R67, R108 ;  /* 0x0000006c43437220 */ /* 0x000fe20000410000 */
[----:B------:R-:W-:Y:S01]  /*3860*/  SEL R102, RZ, 0x100, P4 ;  /* 0x00000100ff667807 */ /* 0x000fe20002000000 */
[----:B------:R-:W-:Y:S01]  /*3870*/  IMAD.WIDE.U32 R62, R63, 0x10000, RZ ;  /* 0x000100003f3e7825 */ /* 0x000fe200078e00ff */
[----:B------:R-:W-:Y:S01]  /*3880*/  SEL R114, RZ, 0x1000000, P2 ;  /* 0x01000000ff727807 */ /* 0x000fe20001000000 */
[----:B------:R-:W2:Y:S01]  /*3890*/  @P0 LDC.64 R112, c[0x0][0x230] ;  /* 0x00008c00ff700b82 */ /* 0x000ea20000000a00 */
[----:B------:R-:W-:Y:S01]  /*38a0*/  ISETP.NE.AND P6, PT, R105, RZ, PT ;  /* 0x000000ff6900720c */ /* 0x000fe20003fc5270 */
[----:B------:R-:W-:Y:S01]  /*38b0*/  IMAD.WIDE.U32 R60, R60, 0x100, RZ ;  /* 0x000001003c3c7825 */ /* 0x000fe200078e00ff */
[----:B------:R-:W-:Y:S02]  /*38c0*/  FSEL R105, R67, RZ, !P2 ;  /* 0x000000ff43697208 */ /* 0x000fe40005000000 */
[----:B------:R-:W-:Y:S02]  /*38d0*/  SEL R111, RZ, 0x1, P6 ;  /* 0x00000001ff6f7807 */ /* 0x000fe40003000000 */
[----:B------:R-:W-:Y:S01]  /*38e0*/  LOP3.LUT R110, R60, R64, R62, 0xfe, !PT ;  /* 0x000000403c6e7212 */ /* 0x000fe200078efe3e */
[----:B------:R-:W-:Y:S01]  /*38f0*/  @P0 FADD.FTZ R105, R105, R66 ;  /* 0x0000004269690221 */ /* 0x000fe20000010000 */
[----:B------:R-:W-:Y:S01]  /*3900*/  LOP3.LUT R64, R102, R114, R103, 0xfe, !PT ;  /* 0x0000007266407212 */ /* 0x000fe200078efe67 */
[----:B0-----:R-:W-:Y:S01]  /*3910*/  IMAD.WIDE.U32 R116, R72, 0x10, R152 ;  /* 0x0000001048747825 */ /* 0x001fe200078e0098 */
[----:B------:R-:W-:-:S02]  /*3920*/  SEL R103, RZ, 0x1, P3 ;  /* 0x00000001ff677807 */ /* 0x000fc40001800000 */
[C---:B------:R-:W-:Y:S02]  /*3930*/  IADD3 R102, R72.reuse, 0x20, RZ ;  /* 0x0000002048667810 */ /* 0x040fe40007ffe0ff */
[----:B------:R-:W-:Y:S01]  /*3940*/  LOP3.LUT R103, R65, R64, R103, 0xfe, !PT ;  /* 0x0000004041677212 */ /* 0x000fe200078efe67 */
[----:B-1----:R-:W-:Y:S01]  /*3950*/  IMAD.WIDE.U32 R114, R72, 0x8, R150 ;  /* 0x0000000848727825 */ /* 0x002fe200078e0096 */
[----:B------:R-:W-:Y:S02]  /*3960*/  LOP3.LUT R110, R110, R111, RZ, 0xfc, !PT ;  /* 0x0000006f6e6e7212 */ /* 0x000fe400078efcff */
[----:B------:R-:W-:Y:S02]  /*3970*/  F2FP.F16.F32.PACK_AB R66, R104, R73 ;  /* 0x000000496842723e */ /* 0x000fe400000000ff */
[----:B------:R-:W-:Y:S02]  /*3980*/  F2FP.F16.F32.PACK_AB R65, R75, R70 ;  /* 0x000000464b41723e */ /* 0x000fe400000000ff */
[----:B------:R-:W-:Y:S01]  /*3990*/  F2FP.F16.F32.PACK_AB R64, R71, R68 ;  /* 0x000000444740723e */ /* 0x000fe200000000ff */
[----:B--2---:R-:W-:Y:S01]  /*39a0*/  @P0 IMAD.WIDE.U32 R112, R102, 0x10, R112 ;  /* 0x0000001066700825 */ /* 0x004fe200078e0070 */
[----:B------:R-:W-:-:S02]  /*39b0*/  F2FP.F16.F32.PACK_AB R67, R105, R74 ;  /* 0x0000004a6943723e */ /* 0x000fc400000000ff */
        /* <DEDUP_REMOVED lines=18> */
.L_x_6288:
[----:B------:R-:W-:-:S07]  /*3ae0*/  MOV R103, R96 ;  /* 0x0000006000677202 */ /* 0x000fce0000000f00 */
.L_x_6289:
[----:B------:R-:W-:Y:S05]  /*3af0*/  BSYNC B1 ;  /* 0x0000000000017941 */ /* 0x000fea0003800000 */
.L_x_6287:
        /* <DEDUP_REMOVED lines=16> */
.L_x_6293:
[----:B------:R-:W-:Y:S05]  /*3c00*/  BSYNC B2 ;  /* 0x0000000000027941 */ /* 0x000fea0003800000 */
.L_x_6292:
        /* <DEDUP_REMOVED lines=44> */
.L_x_6291:
[----:B------:R-:W-:Y:S05]  /*3ed0*/  BSYNC B1 ;  /* 0x0000000000017941 */ /* 0x000fea0003800000 */
.L_x_6290:
[----:B------:R-:W-:Y:S01]  /*3ee0*/  I2FP.F32.U32 R65, R103 ;  /* 0x0000006700417245 */ /* 0x000fe20000201000 */
[----:B-----5:R-:W-:Y:S01]  /*3ef0*/  HADD2.F32 R66, -RZ, R60.H0_H0 ;  /* 0x2000003cff427230 */ /* 0x020fe20000004100 */
[----:B------:R-:W-:Y:S01]  /*3f00*/  ISETP.NE.AND P1, PT, R118, 0x1, PT ;  /* 0x000000017600780c */ /* 0x000fe20003f25270 */
[----:B------:R-:W-:Y:S01]  /*3f10*/  @P0 HADD2.F32 R67, -RZ, R56.H0_H0 ;  /* 0x20000038ff430230 */ /* 0x000fe20000004100 */
[----:B------:R-:W-:Y:S01]  /*3f20*/  BSSY B1, `(.L_x_6294) ;  /* 0x0000013000017945 */ /* 0x000fe20003800000 */
[----:B------:R-:W-:Y:S01]  /*3f30*/  FFMA.FTZ R64, R65, R106, 1.1641532182693481445e-10 ;  /* 0x2f00000041407423 */ /* 0x000fe2000001006a */
[----:B------:R-:W-:Y:S01]  /*3f40*/  FMUL.FTZ R65, R66, R109 ;  /* 0x0000006d42417220 */ /* 0x000fe20000410000 */
[----:B------:R-:W-:-:S03]  /*3f50*/  VIADD R66, R118, 0x1 ;  /* 0x0000000176427836 */ /* 0x000fc60000000000 */
[----:B------:R-:W-:Y:S01]  /*3f60*/  FMUL.FTZ R65, R65, R108 ;  /* 0x0000006c41417220 */ /* 0x000fe20000410000 */
[----:B------:R-:W-:-:S04]  /*3f70*/  FSETP.GTU.FTZ.AND P2, PT, R64, R107, PT ;  /* 0x0000006b4000720b */ /* 0x000fc80003f5c000 */
[----:B------:R-:W-:Y:S02]  /*3f80*/  FSEL R110, R65, RZ, !P2 ;  /* 0x000000ff416e7208 */ /* 0x000fe40005000000 */
[----:B------:R-:W-:-:S03]  /*3f90*/  P2R R103, PR, RZ, 0x4 ;  /* 0x00000004ff677803 */ /* 0x000fc60000000000 */
        /* <DEDUP_REMOVED lines=10> */
.L_x_6295:
[----:B------:R-:W-:-:S07]  /*4040*/  MOV R111, R96 ;  /* 0x00000060006f7202 */ /* 0x000fce0000000f00 */
.L_x_6296:
[----:B------:R-:W-:Y:S05]  /*4050*/  BSYNC B1 ;  /* 0x0000000000017941 */ /* 0x000fea0003800000 */
.L_x_6294:
        /* <DEDUP_REMOVED lines=16> */
.L_x_6300:
[----:B------:R-:W-:Y:S05]  /*4160*/  BSYNC B2 ;  /* 0x0000000000027941 */ /* 0x000fea0003800000 */
.L_x_6299:
        /* <DEDUP_REMOVED lines=43> */
[----:B------:R-:W-:-:S10]  /*4420*/  MOV R94, R64 ;  /* 0x00000040005e7202 */ /* 0x000fd40000000f00 */
.L_x_6298:
[----:B------:R-:W-:Y:S05]  /*4430*/  BSYNC B1 ;  /* 0x0000000000017941 */ /* 0x000fea0003800000 */
.L_x_6297:
[----:B------:R-:W-:Y:S01]  /*4440*/  I2FP.F32.U32 R65, R111 ;  /* 0x0000006f00417245 */ /* 0x000fe20000201000 */
[----:B------:R-:W-:Y:S01]  /*4450*/  HADD2.F32 R64, -RZ, R60.H1_H1 ;  /* 0x3000003cff407230 */ /* 0x000fe20000004100 */
[C---:B------:R-:W-:Y:S01]  /*4460*/  ISETP.NE.AND P1, PT, R66.reuse, 0x1, PT ;  /* 0x000000014200780c */ /* 0x040fe20003f25270 */
[----:B------:R-:W-:Y:S01]  /*4470*/  BSSY B1, `(.L_x_6301) ;  /* 0x0000014000017945 */ /* 0x000fe20003800000 */
[----:B------:R-:W-:Y:S02]  /*4480*/  VIADD R67, R66, 0x1 ;  /* 0x0000000142437836 */ /* 0x000fe40000000000 */
        /* <DEDUP_REMOVED lines=17> */
.L_x_6302:
[----:B------:R-:W-:-:S07]  /*45a0*/  MOV R60, R96 ;  /* 0x00000060003c7202 */ /* 0x000fce0000000f00 */
.L_x_6303:
[----:B------:R-:W-:Y:S05]  /*45b0*/  BSYNC B1 ;  /* 0x0000000000017941 */ /* 0x000fea0003800000 */
.L_x_6301:
        /* <DEDUP_REMOVED lines=16> */
.L_x_6307:
[----:B------:R-:W-:Y:S05]  /*46c0*/  BSYNC B2 ;  /* 0x0000000000027941 */ /* 0x000fea0003800000 */
.L_x_6306:
        /* <DEDUP_REMOVED lines=40> */
[----:B------:R-:W-:-:S03]  /*4950*/  LOP3.LUT R100, R115, UR32, R118, 0x96, !PT ;  /* 0x0000002073647c12 */ /* 0x000fc6000f8e9676 */
[----:B------:R-:W-:Y:S01]  /*4960*/  IMAD.MOV.U32 R96, RZ, RZ, R114 ;  /* 0x000000ffff607224 */ /* 0x000fe200078e0072 */
[----:B------:R-:W-:Y:S02]  /*4970*/  LOP3.LUT R99, R65, UR33, R66, 0x96, !PT ;  /* 0x0000002141637c12 */ /* 0x000fe4000f8e9642 */
[----:B------:R-:W-:-:S07]  /*4980*/  MOV R94, R64 ;  /* 0x00000040005e7202 */ /* 0x000fce0000000f00 */
.L_x_6305:
[----:B------:R-:W-:Y:S05]  /*4990*/  BSYNC B1 ;  /* 0x0000000000017941 */ /* 0x000fea0003800000 */
.L_x_6304:
[----:B------:R-:W-:Y:S01]  /*49a0*/  I2FP.F32.U32 R65, R60 ;  /* 0x0000003c00417245 */ /* 0x000fe20000201000 */
[----:B------:R-:W-:Y:S01]  /*49b0*/  HADD2.F32 R64, -RZ, R61.H0_H0 ;  /* 0x2000003dff407230 */ /* 0x000fe20000004100 */
[C---:B------:R-:W-:Y:S01]  /*49c0*/  ISETP.NE.AND P2, PT, R67.reuse, 0x1, PT ;  /* 0x000000014300780c */ /* 0x040fe20003f45270 */
[----:B------:R-:W-:Y:S01]  /*49d0*/  BSSY B1, `(.L_x_6308) ;  /* 0x0000013000017945 */ /* 0x000fe20003800000 */
[----:B------:R-:W-:Y:S02]  /*49e0*/  VIADD R66, R67, 0x1 ;  /* 0x0000000143427836 */ /* 0x000fe40000000000 */
[----:B------:R-:W-:Y:S01]  /*49f0*/  FFMA.FTZ R60, R65, R106, 1.1641532182693481445e-10 ;  /* 0x2f000000413c7423 */ /* 0x000fe2000001006a */
[----:B------:R-:W-:-:S04]  /*4a00*/  FMUL.FTZ R65, R64, R109 ;  /* 0x0000006d40417220 */ /* 0x000fc80000410000 */
[----:B------:R-:W-:Y:S01]  /*4a10*/  FMUL.FTZ R65, R65, R108 ;  /* 0x0000006c41417220 */ /* 0x000fe20000410000 */
[----:B------:R-:W-:Y:S01]  /*4a20*/  FSETP.GTU.FTZ.AND P1, PT, R60, R107, PT ;  /* 0x0000006b3c00720b */ /* 0x000fe20003f3c000 */
[----:B------:R-:W-:-:S03]  /*4a30*/  @P0 HADD2.F32 R60, -RZ, R57.H0_H0 ;  /* 0x20000039ff3c0230 */ /* 0x000fc60000004100 */
        /* <DEDUP_REMOVED lines=11> */
.L_x_6309:
[----:B------:R-:W-:-:S07]  /*4af0*/  MOV R60, R96 ;  /* 0x00000060003c7202 */ /* 0x000fce0000000f00 */
.L_x_6310:
[----:B------:R-:W-:Y:S05]  /*4b00*/  BSYNC B1 ;  /* 0x0000000000017941 */ /* 0x000fea0003800000 */
.L_x_6308:
        /* <DEDUP_REMOVED lines=16> */
.L_x_6314:
[----:B------:R-:W-:Y:S05]  /*4c10*/  BSYNC B2 ;  /* 0x0000000000027941 */ /* 0x000fea0003800000 */
.L_x_6313:
        /* <DEDUP_REMOVED lines=44> */
.L_x_6312:
[----:B------:R-:W-:Y:S05]  /*4ee0*/  BSYNC B1 ;  /* 0x0000000000017941 */ /* 0x000fea0003800000 */
.L_x_6311:
[----:B------:R-:W-:Y:S01]  /*4ef0*/  I2FP.F32.U32 R65, R60 ;  /* 0x0000003c00417245 */ /* 0x000fe20000201000 */
[----:B------:R-:W-:Y:S01]  /*4f00*/  HADD2.F32 R64, -RZ, R61.H1_H1 ;  /* 0x3000003dff407230 */ /* 0x000fe20000004100 */
[C---:B------:R-:W-:Y:S01]  /*4f10*/  ISETP.NE.AND P3, PT, R66.reuse, 0x1, PT ;  /* 0x000000014200780c */ /* 0x040fe20003f65270 */
[----:B------:R-:W-:Y:S01]  /*4f20*/  BSSY B1, `(.L_x_6315) ;  /* 0x0000013000017945 */ /* 0x000fe20003800000 */
[----:B------:R-:W-:Y:S02]  /*4f30*/  VIADD R67, R66, 0x1 ;  /* 0x0000000142437836 */ /* 0x000fe40000000000 */
        /* <DEDUP_REMOVED lines=16> */
.L_x_6316:
[----:B------:R-:W-:-:S07]  /*5040*/  MOV R112, R96 ;  /* 0x0000006000707202 */ /* 0x000fce0000000f00 */
.L_x_6317:
[----:B------:R-:W-:Y:S05]  /*5050*/  BSYNC B1 ;  /* 0x0000000000017941 */ /* 0x000fea0003800000 */
.L_x_6315:
        /* <DEDUP_REMOVED lines=16> */
.L_x_6321:
[----:B------:R-:W-:Y:S05]  /*5160*/  BSYNC B2 ;  /* 0x0000000000027941 */ /* 0x000fea0003800000 */
.L_x_6320:
        /* <DEDUP_REMOVED lines=40> */
[----:B------:R-:W-:Y:S02]  /*53f0*/  HFMA2.MMA R67, -RZ, RZ, 0, 0 ;  /* 0x00000000ff437435 */ /* 0x000fe400000001ff */
[----:B------:R-:W-:Y:S01]  /*5400*/  IMAD.MOV.U32 R96, RZ, RZ, R66 ;  /* 0x000000ffff607224 */ /* 0x000fe200078e0042 */
[----:B------:R-:W-:Y:S02]  /*5410*/  LOP3.LUT R99, R61, UR33, R64, 0x96, !PT ;  /* 0x000000213d637c12 */ /* 0x000fe4000f8e9640 */
[----:B------:R-:W-:-:S07]  /*5420*/  MOV R94, R60 ;  /* 0x0000003c005e7202 */ /* 0x000fce0000000f00 */
.L_x_6319:
[----:B------:R-:W-:Y:S05]  /*5430*/  BSYNC B1 ;  /* 0x0000000000017941 */ /* 0x000fea0003800000 */
.L_x_6318:
[----:B------:R-:W-:Y:S01]  /*5440*/  I2FP.F32.U32 R61, R112 ;  /* 0x00000070003d7245 */ /* 0x000fe20000201000 */
[----:B------:R-:W-:Y:S01]  /*5450*/  HADD2.F32 R64, -RZ, R62.H0_H0 ;  /* 0x2000003eff407230 */ /* 0x000fe20000004100 */
        /* <DEDUP_REMOVED lines=19> */
.L_x_6323:
[----:B------:R-:W-:-:S07]  /*5590*/  MOV R115, R96 ;  /* 0x0000006000737202 */ /* 0x000fce0000000f00 */
.L_x_6324:
[----:B------:R-:W-:Y:S05]  /*55a0*/  BSYNC B1 ;  /* 0x0000000000017941 */ /* 0x000fea0003800000 */
.L_x_6322:
        /* <DEDUP_REMOVED lines=16> */
.L_x_6328:
[----:B------:R-:W-:Y:S05]  /*56b0*/  BSYNC B2 ;  /* 0x0000000000027941 */ /* 0x000fea0003800000 */
.L_x_6327:
        /* <DEDUP_REMOVED lines=44> */
.L_x_6326:
[----:B------:R-:W-:Y:S05]  /*5980*/  BSYNC B1 ;  /* 0x0000000000017941 */ /* 0x000fea0003800000 */
.L_x_6325:
        /* <DEDUP_REMOVED lines=21> */
.L_x_6330:
[----:B------:R-:W-:-:S07]  /*5ae0*/  MOV R62, R96 ;  /* 0x00000060003e7202 */ /* 0x000fce0000000f00 */
.L_x_6331:
[----:B------:R-:W-:Y:S05]  /*5af0*/  BSYNC B1 ;  /* 0x0000000000017941 */ /* 0x000fea0003800000 */
.L_x_6329:
        /* <DEDUP_REMOVED lines=16> */
.L_x_6335:
[----:B------:R-:W-:Y:S05]  /*5c00*/  BSYNC B2 ;  /* 0x0000000000027941 */ /* 0x000fea0003800000 */
.L_x_6334:
        /* <DEDUP_REMOVED lines=44> */
.L_x_6333:
[----:B------:R-:W-:Y:S05]  /*5ed0*/  BSYNC B1 ;  /* 0x0000000000017941 */ /* 0x000fea0003800000 */
.L_x_6332:
[----:B------:R-:W-:Y:S01]  /*5ee0*/  I2FP.F32.U32 R61, R62 ;  /* 0x0000003e003d7245 */ /* 0x000fe20000201000 */
[----:B------:R-:W-:Y:S01]  /*5ef0*/  HADD2.F32 R62, -RZ, R63.H0_H0 ;  /* 0x2000003fff3e7230 */ /* 0x000fe20000004100 */
[C---:B------:R-:W-:Y:S01]  /*5f00*/  ISETP.NE.AND P6, PT, R65.reuse, 0x1, PT ;  /* 0x000000014100780c */ /* 0x040fe20003fc5270 */
[----:B------:R-:W-:Y:S01]  /*5f10*/  BSSY B1, `(.L_x_6336) ;  /* 0x0000013000017945 */ /* 0x000fe20003800000 */
[----:B------:R-:W-:Y:S02]  /*5f20*/  VIADD R129, R65, 0x1 ;  /* 0x0000000141817836 */ /* 0x000fe40000000000 */
        /* <DEDUP_REMOVED lines=16> */
.L_x_6337:
[----:B------:R-:W-:-:S07]  /*6030*/  MOV R62, R96 ;  /* 0x00000060003e7202 */ /* 0x000fce0000000f00 */
.L_x_6338:
[----:B------:R-:W-:Y:S05]  /*6040*/  BSYNC B1 ;  /* 0x0000000000017941 */ /* 0x000fea0003800000 */
.L_x_6336:
        /* <DEDUP_REMOVED lines=11> */
[----:B------:R-:W-:Y:S02]  /*6100*/  @!P6 IADD3 R98, R98, 0x1, RZ ;  /* 0x000000016262e810 */ /* 0x000fe40007ffe0ff */
[----:B------:R-:W-:Y:S02]  /*6110*/  @!P6 IADD3 R61, R93, 0x1, RZ ;  /* 0x000000015d3de810 */ /* 0x000fe40007ffe0ff */
[----:B------:R-:W-:Y:S02]  /*6120*/  ISETP.NE.AND P0, PT, R98, RZ, !P6 ;  /* 0x000000ff6200720c */ /* 0x000fe40007705270 */
[----:B------:R-:W-:-:S11]  /*6130*/  @!P6 MOV R95, RZ ;  /* 0x000000ff005fe202 */ /* 0x000fd60000000f00 */
[----:B------:R-:W-:Y:S01]  /*6140*/  @P0 IMAD.MOV R61, RZ, RZ, R93 ;  /* 0x000000ffff3d0224 */ /* 0x000fe200078e025d */
[----:B------:R-:W-:-:S04]  /*6150*/  ISETP.NE.AND P0, PT, R60, RZ, PT ;  /* 0x000000ff3c00720c */ /* 0x000fc80003f05270 */
[----:B------:R-:W-:-:S09]  /*6160*/  @!P6 MOV R93, R61 ;  /* 0x0000003d005de202 */ /* 0x000fd20000000f00 */
.L_x_6342:
[----:B------:R-:W-:Y:S05]  /*6170*/  BSYNC B2 ;  /* 0x0000000000027941 */ /* 0x000fea0003800000 */
.L_x_6341:
        /* <DEDUP_REMOVED lines=44> */
.L_x_6340:
[----:B------:R-:W-:Y:S05]  /*6440*/  BSYNC B1 ;  /* 0x0000000000017941 */ /* 0x000fea0003800000 */
.L_x_6339:
[----:B------:R-:W-:Y:S01]  /*6450*/  I2FP.F32.U32 R61, R62 ;  /* 0x0000003e003d7245 */ /* 0x000fe20000201000 */
[----:B------:R-:W-:Y:S01]  /*6460*/  HADD2.F32 R62, -RZ, R63.H1_H1 ;  /* 0x3000003fff3e7230 */ /* 0x000fe20000004100 */
[----:B------:R-:W-:Y:S01]  /*6470*/  ISETP.NE.AND P6, PT, R103, RZ, PT ;  /* 0x000000ff6700720c */ /* 0x000fe20003fc5270 */
[----:B------:R-:W0:Y:S01]  /*6480*/  @P0 LDC.64 R122, c[0x0][0x230] ;  /* 0x00008c00ff7a0b82 */ /* 0x000e220000000a00 */
[----:B------:R-:W-:Y:S01]  /*6490*/  SEL R103, RZ, 0x10000, P5 ;  /* 0x00010000ff677807 */ /* 0x000fe20002800000 */
[----:B------:R-:W-:Y:S01]  /*64a0*/  FFMA.FTZ R60, R61, R106, 1.1641532182693481445e-10 ;  /* 0x2f0000003d3c7423 */ /* 0x000fe2000001006a */
[----:B------:R-:W-:Y:S01]  /*64b0*/  ISETP.NE.AND P5, PT, R116, RZ, PT ;  /* 0x000000ff7400720c */ /* 0x000fe20003fa5270 */
[----:B------:R-:W-:Y:S01]  /*64c0*/  FMUL.FTZ R67, R62, R109 ;  /* 0x0000006d3e437220 */ /* 0x000fe20000410000 */
[----:B------:R-:W-:Y:S01]  /*64d0*/  SEL R64, RZ, 0x1, P2 ;  /* 0x00000001ff407807 */ /* 0x000fe20001000000 */
[----:B------:R-:W-:Y:S01]  /*64e0*/  @P0 HADD2.F32 R125, -RZ, R59.H1_H1 ;  /* 0x3000003bff7d0230 */ /* 0x000fe20000004100 */
[----:B------:R-:W-:Y:S01]  /*64f0*/  FSETP.GTU.FTZ.AND P2, PT, R60, R107, PT ;  /* 0x0000006b3c00720b */ /* 0x000fe20003f5c000 */
[----:B------:R-:W-:Y:S01]  /*6500*/  FMUL.FTZ R67, R67, R108 ;  /* 0x0000006c43437220 */ /* 0x000fe20000410000 */
[----:B------:R-:W-:Y:S01]  /*6510*/  SEL R63, RZ, 0x1, P1 ;  /* 0x00000001ff3f7807 */ /* 0x000fe20000800000 */
[----:B------:R-:W-:Y:S01]  /*6520*/  IMAD.WIDE.U32 R64, R64, 0x1000000, RZ ;  /* 0x0100000040407825 */ /* 0x000fe200078e00ff */
[----:B------:R-:W-:-:S02]  /*6530*/  SEL R60, RZ, 0x1, P5 ;  /* 0x00000001ff3c7807 */ /* 0x000fc40002800000 */
[----:B------:R-:W-:Y:S01]  /*6540*/  SEL R66, RZ, 0x100, P4 ;  /* 0x00000100ff427807 */ /* 0x000fe20002000000 */
[----:B------:R-:W-:Y:S01]  /*6550*/  IMAD.WIDE.U32 R62, R63, 0x10000, RZ ;  /* 0x000100003f3e7825 */ /* 0x000fe200078e00ff */
[----:B------:R-:W-:Y:S02]  /*6560*/  SEL R116, RZ, 0x1000000, P2 ;  /* 0x01000000ff747807 */ /* 0x000fe40001000000 */
[----:B------:R-:W-:Y:S01]  /*6570*/  FSEL R118, R67, RZ, !P2 ;  /* 0x000000ff43767208 */ /* 0x000fe20005000000 */
[----:B------:R-:W-:Y:S01]  /*6580*/  IMAD.WIDE.U32 R60, R60, 0x100, RZ ;  /* 0x000001003c3c7825 */ /* 0x000fe200078e00ff */
[----:B------:R-:W-:Y:S02]  /*6590*/  SEL R119, RZ, 0x1, P3 ;  /* 0x00000001ff777807 */ /* 0x000fe40001800000 */
[----:B------:R-:W-:Y:S01]  /*65a0*/  SEL R121, RZ, 0x1, P6 ;  /* 0x00000001ff797807 */ /* 0x000fe20003000000 */
[----:B------:R-:W-:Y:S01]  /*65b0*/  @P0 FADD.FTZ R118, R125, R118 ;  /* 0x000000767d760221 */ /* 0x000fe20000010000 */
[----:B------:R-:W-:Y:S01]  /*65c0*/  LOP3.LUT R120, R60, R64, R62, 0xfe, !PT ;  /* 0x000000403c787212 */ /* 0x000fe200078efe3e */
[----:B------:R-:W-:Y:S01]  /*65d0*/  IMAD.WIDE.U32 R126, R102, 0x10, R152 ;  /* 0x00000010667e7825 */ /* 0x000fe200078e0098 */
[----:B------:R-:W-:-:S02]  /*65e0*/  LOP3.LUT R64, R66, R116, R103, 0xfe, !PT ;  /* 0x0000007442407212 */ /* 0x000fc400078efe67 */
[----:B------:R-:W-:Y:S01]  /*65f0*/  LOP3.LUT R120, R120, R121, RZ, 0xfc, !PT ;  /* 0x0000007978787212 */ /* 0x000fe200078efcff */
[----:B------:R-:W-:Y:S01]  /*6600*/  VIADD R103, R72, 0x40 ;  /* 0x0000004048677836 */ /* 0x000fe20000000000 */
[----:B------:R-:W-:Y:S01]  /*6610*/  LOP3.LUT R119, R65, R64, R119, 0xfe, !PT ;  /* 0x0000004041777212 */ /* 0x000fe200078efe77 */
[----:B------:R-:W-:Y:S01]  /*6620*/  IMAD.WIDE.U32 R124, R102, 0x8, R150 ;  /* 0x00000008667c7825 */ /* 0x000fe200078e0096 */
[----:B------:R-:W-:Y:S02]  /*6630*/  F2FP.F16.F32.PACK_AB R66, R117, R112 ;  /* 0x000000707542723e */ /* 0x000fe400000000ff */
[----:B------:R-:W-:Y:S01]  /*6640*/  F2FP.F16.F32.PACK_AB R65, R114, R111 ;  /* 0x0000006f7241723e */ /* 0x000fe200000000ff */
[----:B0-----:R-:W-:Y:S01]  /*6650*/  @P0 IMAD.WIDE.U32 R122, R103, 0x10, R122 ;  /* 0x00000010677a0825 */ /* 0x001fe200078e007a */
[----:B------:R-:W-:Y:S02]  /*6660*/  F2FP.F16.F32.PACK_AB R64, R113, R110 ;  /* 0x0000006e7140723e */ /* 0x000fe400000000ff */
        /* <DEDUP_REMOVED lines=19> */
.L_x_6344:
[----:B------:R-:W-:-:S07]  /*67a0*/  MOV R116, R96 ;  /* 0x0000006000747202 */ /* 0x000fce0000000f00 */
.L_x_6345:
[----:B------:R-:W-:Y:S05]  /*67b0*/  BSYNC B1 ;  /* 0x0000000000017941 */ /* 0x000fea0003800000 */
.L_x_6343:
        /* <DEDUP_REMOVED lines=16> */
.L_x_6349:
[----:B------:R-:W-:Y:S05]  /*68c0*/  BSYNC B2 ;  /* 0x0000000000027941 */ /* 0x000fea0003800000 */
.L_x_6348:
        /* <DEDUP_REMOVED lines=41> */
[----:B------:R-:W-:Y:S02]  /*6b60*/  MOV R96, R120 ;  /* 0x0000007800607202 */ /* 0x000fe40000000f00 */
[----:B------:R-:W-:Y:S02]  /*6b70*/  LOP3.LUT R99, R65, UR33, R66, 0x96, !PT ;  /* 0x0000002141637c12 */ /* 0x000fe4000f8e9642 */
[----:B------:R-:W-:-:S07]  /*6b80*/  MOV R94, R64 ;  /* 0x00000040005e7202 */ /* 0x000fce0000000f00 */
.L_x_6347:
[----:B------:R-:W-:Y:S05]  /*6b90*/  BSYNC B1 ;  /* 0x0000000000017941 */ /* 0x000fea0003800000 */
.L_x_6346:
[----:B------:R-:W-:Y:S01]  /*6ba0*/  I2FP.F32.U32 R65, R116 ;  /* 0x0000007400417245 */ /* 0x000fe20000201000 */
[----:B-----5:R-:W-:Y:S01]  /*6bb0*/  HADD2.F32 R66, -RZ, R60.H0_H0 ;  /* 0x2000003cff427230 */ /* 0x020fe20000004100 */
        /* <DEDUP_REMOVED lines=20> */
.L_x_6351:
[----:B------:R-:W-:-:S07]  /*6d00*/  MOV R119, R96 ;  /* 0x0000006000777202 */ /* 0x000fce0000000f00 */
.L_x_6352:
[----:B------:R-:W-:Y:S05]  /*6d10*/  BSYNC B1 ;  /* 0x0000000000017941 */ /* 0x000fea0003800000 */
.L_x_6350:
        /* <DEDUP_REMOVED lines=16> */
.L_x_6356:
[----:B------:R-:W-:Y:S05]  /*6e20*/  BSYNC B2 ;  /* 0x0000000000027941 */ /* 0x000fea0003800000 */
.L_x_6355:
        /* <DEDUP_REMOVED lines=41> */
[----:B------:R-:W-:Y:S01]  /*70c0*/  LOP3.LUT R99, R65, UR33, R66, 0x96, !PT ;  /* 0x0000002141637c12 */ /* 0x000fe2000f8e9642 */
[----:B------:R-:W-:Y:S01]  /*70d0*/  IMAD.MOV.U32 R66, RZ, RZ, RZ ;  /* 0x000000ffff427224 */ /* 0x000fe200078e00ff */
[----:B------:R-:W-:-:S07]  /*70e0*/  MOV R94, R64 ;  /* 0x00000040005e7202 */ /* 0x000fce0000000f00 */
.L_x_6354:
[----:B------:R-:W-:Y:S05]  /*70f0*/  BSYNC B1 ;  /* 0x0000000000017941 */ /* 0x000fea0003800000 */
.L_x_6353:
        /* <DEDUP_REMOVED lines=22> */
.L_x_6358:
[----:B------:R-:W-:-:S07]  /*7260*/  MOV R60, R96 ;  /* 0x00000060003c7202 */ /* 0x000fce0000000f00 */
.L_x_6359:
[----:B------:R-:W-:Y:S05]  /*7270*/  BSYNC B1 ;  /* 0x0000000000017941 */ /* 0x000fea0003800000 */
.L_x_6357:
        /* <DEDUP_REMOVED lines=16> */
.L_x_6363:
[----:B------:R-:W-:Y:S05]  /*7380*/  BSYNC B2 ;  /* 0x0000000000027941 */ /* 0x000fea0003800000 */
.L_x_6362:
        /* <DEDUP_REMOVED lines=36> */
[----:B------:R-:W-:Y:S01]  /*75d0*/  IMAD.MOV.U32 R67, RZ, RZ, RZ ;  /* 0x000000ffff437224 */ /* 0x000fe200078e00ff */
[----:B------:R-:W-:Y:S01]  /*75e0*/  LOP3.LUT R64, R127, UR30, R64, 0x96, !PT ;  /* 0x0000001e7f407c12 */ /* 0x000fe2000f8e9640 */
[----:B------:R-:W-:-:S04]  /*75f0*/  IMAD.WIDE.U32 R124, R124, -0x326172a9, RZ ;  /* 0xcd9e8d577c7c7825 */ /* 0x000fc800078e00ff */
[----:B------:R-:W-:Y:S01]  /*7600*/  IMAD.WIDE.U32 R64, R64, -0x2daee0ad, RZ ;  /* 0xd2511f5340407825 */ /* 0x000fe200078e00ff */
[----:B------:R-:W-:Y:S02]  /*7610*/  LOP3.LUT R100, R125, UR32, R126, 0x96, !PT ;  /* 0x000000207d647c12 */ /* 0x000fe4000f8e967e */
[----:B------:R-:W-:Y:S02]  /*7620*/  MOV R96, R124 ;  /* 0x0000007c00607202 */ /* 0x000fe40000000f00 */
[----:B------:R-:W-:Y:S02]  /*7630*/  LOP3.LUT R99, R65, UR33, R66, 0x96, !PT ;  /* 0x0000002141637c12 */ /* 0x000fe4000f8e9642 */
[----:B------:R-:W-:-:S07]  /*7640*/  MOV R94, R64 ;  /* 0x00000040005e7202 */ /* 0x000fce0000000f00 */
.L_x_6361:
[----:B------:R-:W-:Y:S05]  /*7650*/  BSYNC B1 ;  /* 0x0000000000017941 */ /* 0x000fea0003800000 */
.L_x_6360:
[----:B------:R-:W-:Y:S01]  /*7660*/  I2FP.F32.U32 R65, R60 ;  /* 0x0000003c00417245 */ /* 0x000fe20000201000 */
[----:B------:R-:W-:Y:S01]  /*7670*/  HADD2.F32 R64, -RZ, R61.H0_H0 ;  /* 0x2000003dff407230 */ /* 0x000fe20000004100 */
[C---:B------:R-:W-:Y:S01]  /*7680*/  ISETP.NE.AND P2, PT, R67.reuse, 0x1, PT ;  /* 0x000000014300780c */ /* 0x040fe20003f45270 */
[----:B------:R-:W-:Y:S01]  /*7690*/  BSSY B1, `(.L_x_6364) ;  /* 0x0000013000017945 */ /* 0x000fe20003800000 */
[----:B------:R-:W-:Y:S01]  /*76a0*/  IADD3 R66, R67, 0x1, RZ ;  /* 0x0000000143427810 */ /* 0x000fe20007ffe0ff */
        /* <DEDUP_REMOVED lines=16> */
.L_x_6365:
[----:B------:R-:W-:-:S07]  /*77b0*/  MOV R60, R96 ;  /* 0x00000060003c7202 */ /* 0x000fce0000000f00 */
.L_x_6366:
[----:B------:R-:W-:Y:S05]  /*77c0*/  BSYNC B1 ;  /* 0x0000000000017941 */ /* 0x000fea0003800000 */
.L_x_6364:
        /* <DEDUP_REMOVED lines=16> */
.L_x_6370:
[----:B------:R-:W-:Y:S05]  /*78d0*/  BSYNC B2 ;  /* 0x0000000000027941 */ /* 0x000fea0003800000 */
.L_x_6369:
        /* <DEDUP_REMOVED lines=44> */
.L_x_6368:
[----:B------:R-:W-:Y:S05]  /*7ba0*/  BSYNC B1 ;  /* 0x0000000000017941 */ /* 0x000fea0003800000 */
.L_x_6367:
        /* <DEDUP_REMOVED lines=21> */
.L_x_6372:
[----:B------:R-:W-:-:S07]  /*7d00*/  MOV R122, R96 ;  /* 0x00000060007a7202 */ /* 0x000fce0000000f00 */
.L_x_6373:
[----:B------:R-:W-:Y:S05]  /*7d10*/  BSYNC B1 ;  /* 0x0000000000017941 */ /* 0x000fea0003800000 */
.L_x_6371:
        /* <DEDUP_REMOVED lines=16> */
.L_x_6377:
[----:B------:R-:W-:Y:S05]  /*7e20*/  BSYNC B2 ;  /* 0x0000000000027941 */ /* 0x000fea0003800000 */
.L_x_6376:
        /* <DEDUP_REMOVED lines=41> */
[----:B------:R-:W-:Y:S01]  /*80c0*/  IMAD.MOV.U32 R67, RZ, RZ, RZ ;  /* 0x000000ffff437224 */ /* 0x000fe200078e00ff */
[----:B------:R-:W-:Y:S02]  /*80d0*/  LOP3.LUT R99, R61, UR33, R64, 0x96, !PT ;  /* 0x000000213d637c12 */ /* 0x000fe4000f8e9640 */
[----:B------:R-:W-:-:S07]  /*80e0*/  MOV R94, R60 ;  /* 0x0000003c005e7202 */ /* 0x000fce0000000f00 */
.L_x_6375:
[----:B------:R-:W-:Y:S05]  /*80f0*/  BSYNC B1 ;  /* 0x0000000000017941 */ /* 0x000fea0003800000 */
.L_x_6374:
        /* <DEDUP_REMOVED lines=21> */
.L_x_6379:
[----:B------:R-:W-:-:S07]  /*8250*/  MOV R122, R96 ;  /* 0x00000060007a7202 */ /* 0x000fce0000000f00 */
.L_x_6380:
[----:B------:R-:W-:Y:S05]  /*8260*/  BSYNC B1 ;  /* 0x0000000000017941 */ /* 0x000fea0003800000 */
.L_x_6378:
        /* <DEDUP_REMOVED lines=11> */
[----:B------:R-:W-:Y:S02]  /*8320*/  @!P4 VIADD R60, R93, 0x1 ;  /* 0x000000015d3cc836 */ /* 0x000fe40000000000 */
[----:B------:R-:W-:Y:S01]  /*8330*/  @!P4 IMAD.MOV.U32 R95, RZ, RZ, RZ ;  /* 0x000000ffff5fc224 */ /* 0x000fe200078e00ff */
[----:B------:R-:W-:-:S13]  /*8340*/  ISETP.NE.AND P5, PT, R98, RZ, !P4 ;  /* 0x000000ff6200720c */ /* 0x000fda00067a5270 */
[----:B------:R-:W-:-:S04]  /*8350*/  @P5 IADD3 R60, R93, RZ, RZ ;  /* 0x000000ff5d3c5210 */ /* 0x000fc80007ffe0ff */
[----:B------:R-:W-:-:S07]  /*8360*/  @!P4 MOV R93, R60 ;  /* 0x0000003c005dc202 */ /* 0x000fce0000000f00 */
.L_x_6384:
[----:B------:R-:W-:Y:S05]  /*8370*/  BSYNC B2 ;  /* 0x0000000000027941 */ /* 0x000fea0003800000 */
.L_x_6383:
        /* <DEDUP_REMOVED lines=44> */
.L_x_6382:
[----:B------:R-:W-:Y:S05]  /*8640*/  BSYNC B1 ;  /* 0x0000000000017941 */ /* 0x000fea0003800000 */
.L_x_6381:
        /* <DEDUP_REMOVED lines=21> */
.L_x_6386:
[----:B------:R-:W-:-:S07]  /*87a0*/  MOV R62, R96 ;  /* 0x00000060003e7202 */ /* 0x000fce0000000f00 */
.L_x_6387:
[----:B------:R-:W-:Y:S05]  /*87b0*/  BSYNC B1 ;  /* 0x0000000000017941 */ /* 0x000fea0003800000 */
.L_x_6385:
        /* <DEDUP_REMOVED lines=16> */
.L_x_6391:
[----:B------:R-:W-:Y:S05]  /*88c0*/  BSYNC B2 ;  /* 0x0000000000027941 */ /* 0x000fea0003800000 */
.L_x_6390:
        /* <DEDUP_REMOVED lines=44> */
.L_x_6389:
[----:B------:R-:W-:Y:S05]  /*8b90*/  BSYNC B1 ;  /* 0x0000000000017941 */ /* 0x000fea0003800000 */
.L_x_6388:
        /* <DEDUP_REMOVED lines=21> */
.L_x_6393:
[----:B------:R-:W-:-:S07]  /*8cf0*/  MOV R62, R96 ;  /* 0x00000060003e7202 */ /* 0x000fce0000000f00 */
.L_x_6394:
[----:B------:R-:W-:Y:S05]  /*8d00*/  BSYNC B1 ;  /* 0x0000000000017941 */ /* 0x000fea0003800000 */
.L_x_6392:
        /* <DEDUP_REMOVED lines=18> */
.L_x_6398:
[----:B------:R-:W-:Y:S05]  /*8e30*/  BSYNC B2 ;  /* 0x0000000000027941 */ /* 0x000fea0003800000 */
.L_x_6397:
        /* <DEDUP_REMOVED lines=44> */
.L_x_6396:
[----:B------:R-:W-:Y:S05]  /*9100*/  BSYNC B1 ;  /* 0x0000000000017941 */ /* 0x000fea0003800000 */
.L_x_6395:
[----:B------:R-:W-:Y:S01]  /*9110*/  I2FP.F32.U32 R61, R62 ;  /* 0x0000003e003d7245 */ /* 0x000fe20000201000 */
[----:B------:R-:W-:Y:S01]  /*9120*/  HADD2.F32 R62, -RZ, R63.H1_H1 ;  /* 0x3000003fff3e7230 */ /* 0x000fe20000004100 */
[----:B------:R-:W-:Y:S01]  /*9130*/  SEL R131, RZ, 0x10000, P5 ;  /* 0x00010000ff837807 */ /* 0x000fe20002800000 */
[----:B------:R-:W0:Y:S01]  /*9140*/  @P0 LDC.64 R132, c[0x0][0x230] ;  /* 0x00008c00ff840b82 */ /* 0x000e220000000a00 */
[----:B------:R-:W-:Y:S01]  /*9150*/  ISETP.NE.AND P5, PT, R119, RZ, PT ;  /* 0x000000ff7700720c */ /* 0x000fe20003fa5270 */
[----:B------:R-:W-:Y:S01]  /*9160*/  FFMA.FTZ R60, R61, R106, 1.1641532182693481445e-10 ;  /* 0x2f0000003d3c7423 */ /* 0x000fe2000001006a */
[----:B------:R-:W-:Y:S01]  /*9170*/  SEL R64, RZ, 0x1, P2 ;  /* 0x00000001ff407807 */ /* 0x000fe20001000000 */
[----:B------:R-:W-:Y:S01]  /*9180*/  FMUL.FTZ R67, R62, R109 ;  /* 0x0000006d3e437220 */ /* 0x000fe20000410000 */
[----:B------:R-:W-:Y:S01]  /*9190*/  SEL R63, RZ, 0x1, P1 ;  /* 0x00000001ff3f7807 */ /* 0x000fe20000800000 */
[----:B------:R-:W-:Y:S01]  /*91a0*/  @P0 HADD2.F32 R135, -RZ, R59.H1_H1 ;  /* 0x3000003bff870230 */ /* 0x000fe20000004100 */
[----:B------:R-:W-:Y:S01]  /*91b0*/  FSETP.GTU.FTZ.AND P2, PT, R60, R107, PT ;  /* 0x0000006b3c00720b */ /* 0x000fe20003f5c000 */
[----:B------:R-:W-:Y:S01]  /*91c0*/  FMUL.FTZ R67, R67, R108 ;  /* 0x0000006c43437220 */ /* 0x000fe20000410000 */
[----:B------:R-:W-:Y:S01]  /*91d0*/  SEL R60, RZ, 0x1, P5 ;  /* 0x00000001ff3c7807 */ /* 0x000fe20002800000 */
[----:B------:R-:W-:Y:S01]  /*91e0*/  IMAD.WIDE.U32 R64, R64, 0x1000000, RZ ;  /* 0x0100000040407825 */ /* 0x000fe200078e00ff */
[----:B------:R-:W-:-:S02]  /*91f0*/  ISETP.NE.AND P6, PT, R116, RZ, PT ;  /* 0x000000ff7400720c */ /* 0x000fc40003fc5270 */
        /* <DEDUP_REMOVED lines=11> */
[----:B------:R-:W-:Y:S01]  /*92b0*/  IADD3 R116, R72, 0x60, RZ ;  /* 0x0000006048747810 */ /* 0x000fe20007ffe0ff */
[----:B------:R-:W-:Y:S01]  /*92c0*/  IMAD.WIDE.U32 R134, R103, 0x8, R150 ;  /* 0x0000000867867825 */ /* 0x000fe200078e0096 */
[----:B------:R-:W-:Y:S02]  /*92d0*/  LOP3.LUT R119, R65, R64, R119, 0xfe, !PT ;  /* 0x0000004041777212 */ /* 0x000fe400078efe77 */
[----:B------:R-:W-:Y:S01]  /*92e0*/  LOP3.LUT R128, R128, R129, RZ, 0xfc, !PT ;  /* 0x0000008180807212 */ /* 0x000fe200078efcff */
[----:B0-----:R-:W-:Y:S01]  /*92f0*/  @P0 IMAD.WIDE.U32 R132, R116, 0x10, R132 ;  /* 0x0000001074840825 */ /* 0x001fe200078e0084 */
[----:B------:R-:W-:Y:S02]  /*9300*/  F2FP.F16.F32.PACK_AB R66, R127, R124 ;  /* 0x0000007c7f42723e */ /* 0x000fe400000000ff */
[----:B------:R-:W-:Y:S02]  /*9310*/  F2FP.F16.F32.PACK_AB R65, R126, R121 ;  /* 0x000000797e41723e */ /* 0x000fe400000000ff */
[----:B------:R-:W-:-:S02]  /*9320*/  F2FP.F16.F32.PACK_AB R64, R123, R120 ;  /* 0x000000787b40723e */ /* 0x000fc400000000ff */
[----:B------:R-:W-:Y:S02]  /*9330*/  F2FP.F16.F32.PACK_AB R67, R130, R125 ;  /* 0x0000007d8243723e */ /* 0x000fe400000000ff */
        /* <DEDUP_REMOVED lines=18> */
.L_x_6400:
[----:B------:R-:W-:-:S07]  /*9460*/  IMAD.MOV.U32 R119, RZ, RZ, R96 ;  /* 0x000000ffff777224 */ /* 0x000fce00078e0060 */
.L_x_6401:
[----:B------:R-:W-:Y:S05]  /*9470*/  BSYNC B1 ;  /* 0x0000000000017941 */ /* 0x000fea0003800000 */
.L_x_6399:
        /* <DEDUP_REMOVED lines=16> */
.L_x_6405:
[----:B------:R-:W-:Y:S05]  /*9580*/  BSYNC B2 ;  /* 0x0000000000027941 */ /* 0x000fea0003800000 */
.L_x_6404:
        /* <DEDUP_REMOVED lines=44> */
.L_x_6403:
[----:B------:R-:W-:Y:S05]  /*9850*/  BSYNC B1 ;  /* 0x0000000000017941 */ /* 0x000fea0003800000 */
.L_x_6402:
[----:B------:R-:W-:Y:S01]  /*9860*/  I2FP.F32.U32 R65, R119 ;  /* 0x0000007700417245 */ /* 0x000fe20000201000 */
[----:B-----5:R-:W-:Y:S01]  /*9870*/  HADD2.F32 R66, -RZ, R60.H0_H0 ;  /* 0x2000003cff427230 */ /* 0x020fe20000004100 */
        /* <DEDUP_REMOVED lines=20> */
.L_x_6407:
[----:B------:R-:W-:-:S07]  /*99c0*/  IMAD.MOV.U32 R122, RZ, RZ, R96 ;  /* 0x000000ffff7a7224 */ /* 0x000fce00078e0060 */
.L_x_6408:
[----:B------:R-:W-:Y:S05]  /*99d0*/  BSYNC B1 ;  /* 0x0000000000017941 */ /* 0x000fea0003800000 */
.L_x_6406:
        /* <DEDUP_REMOVED lines=16> */
.L_x_6412:
[----:B------:R-:W-:Y:S05]  /*9ae0*/  BSYNC B2 ;  /* 0x0000000000027941 */ /* 0x000fea0003800000 */
.L_x_6411:
        /* <DEDUP_REMOVED lines=44> */
.L_x_6410:
[----:B------:R-:W-:Y:S05]  /*9db0*/  BSYNC B1 ;  /* 0x0000000000017941 */ /* 0x000fea0003800000 */
.L_x_6409:
        /* <DEDUP_REMOVED lines=22> */
.L_x_6414:
[----:B------:R-:W-:-:S07]  /*9f20*/  IMAD.MOV.U32 R60, RZ, RZ, R96 ;  /* 0x000000ffff3c7224 */ /* 0x000fce00078e0060 */
.L_x_6415:
[----:B------:R-:W-:Y:S05]  /*9f30*/  BSYNC B1 ;  /* 0x0000000000017941 */ /* 0x000fea0003800000 */
.L_x_6413:
        /* <DEDUP_REMOVED lines=16> */
.L_x_6419:
[----:B------:R-:W-:Y:S05]  /*a040*/  BSYNC B2 ;  /* 0x0000000000027941 */ /* 0x000fea0003800000 */
.L_x_6418:
        /* <DEDUP_REMOVED lines=44> */
.L_x_6417:
[----:B------:R-:W-:Y:S05]  /*a310*/  BSYNC B1 ;  /* 0x0000000000017941 */ /* 0x000fea0003800000 */
.L_x_6416:
        /* <DEDUP_REMOVED lines=21> */
.L_x_6421:
[----:B------:R-:W-:-:S07]  /*a470*/  IMAD.MOV.U32 R60, RZ, RZ, R96 ;  /* 0x000000ffff3c7224 */ /* 0x000fce00078e0060 */
.L_x_6422:
[----:B------:R-:W-:Y:S05]  /*a480*/  BSYNC B1 ;  /* 0x0000000000017941 */ /* 0x000fea0003800000 */
.L_x_6420:
        /* <DEDUP_REMOVED lines=16> */
.L_x_6426:
[----:B------:R-:W-:Y:S05]  /*a590*/  BSYNC B2 ;  /* 0x0000000000027941 */ /* 0x000fea0003800000 */
.L_x_6425:
        /* <DEDUP_REMOVED lines=44> */
.L_x_6424:
[----:B------:R-:W-:Y:S05]  /*a860*/  BSYNC B1 ;  /* 0x0000000000017941 */ /* 0x000fea0003800000 */
.L_x_6423:
        /* <DEDUP_REMOVED lines=21> */
.L_x_6428:
[----:B------:R-:W-:-:S07]  /*a9c0*/  IMAD.MOV.U32 R128, RZ, RZ, R96 ;  /* 0x000000ffff807224 */ /* 0x000fce00078e0060 */
.L_x_6429:
[----:B------:R-:W-:Y:S05]  /*a9d0*/  BSYNC B1 ;  /* 0x0000000000017941 */ /* 0x000fea0003800000 */
.L_x_6427:
        /* <DEDUP_REMOVED lines=16> */
.L_x_6433:
[----:B------:R-:W-:Y:S05]  /*aae0*/  BSYNC B2 ;  /* 0x0000000000027941 */ /* 0x000fea0003800000 */
.L_x_6432:
        /* <DEDUP_REMOVED lines=40> */
[----:B------:R-:W-:Y:S01]  /*ad70*/  HFMA2.MMA R67, -RZ, RZ, 0, 0 ;  /* 0x00000000ff437435 */ /* 0x000fe200000001ff */
[----:B------:R-:W-:Y:S01]  /*ad80*/  MOV R96, R66 ;  /* 0x0000004200607202 */ /* 0x000fe20000000f00 */
[----:B------:R-:W-:Y:S01]  /*ad90*/  IMAD.MOV.U32 R94, RZ, RZ, R60 ;  /* 0x000000ffff5e7224 */ /* 0x000fe200078e003c */
[----:B------:R-:W-:-:S08]  /*ada0*/  LOP3.LUT R99, R61, UR33, R64, 0x96, !PT ;  /* 0x000000213d637c12 */ /* 0x000fd0000f8e9640 */
.L_x_6431:
[----:B------:R-:W-:Y:S05]  /*adb0*/  BSYNC B1 ;  /* 0x0000000000017941 */ /* 0x000fea0003800000 */
.L_x_6430:
        /* <DEDUP_REMOVED lines=21> */
.L_x_6435:
[----:B------:R-:W-:-:S07]  /*af10*/  IMAD.MOV.U32 R128, RZ, RZ, R96 ;  /* 0x000000ffff807224 */ /* 0x000fce00078e0060 */
.L_x_6436:
[----:B------:R-:W-:Y:S05]  /*af20*/  BSYNC B1 ;  /* 0x0000000000017941 */ /* 0x000fea0003800000 */
.L_x_6434:
        /* <DEDUP_REMOVED lines=16> */
.L_x_6440:
[----:B------:R-:W-:Y:S05]  /*b030*/  BSYNC B2 ;  /* 0x0000000000027941 */ /* 0x000fea0003800000 */
.L_x_6439:
        /* <DEDUP_REMOVED lines=44> */
.L_x_6438:
[----:B------:R-:W-:Y:S05]  /*b300*/  BSYNC B1 ;  /* 0x0000000000017941 */ /* 0x000fea0003800000 */
.L_x_6437:
        /* <DEDUP_REMOVED lines=21> */
.L_x_6442:
[----:B------:R-:W-:-:S07]  /*b460*/  IMAD.MOV.U32 R62, RZ, RZ, R96 ;  /* 0x000000ffff3e7224 */ /* 0x000fce00078e0060 */
.L_x_6443:
[----:B------:R-:W-:Y:S05]  /*b470*/  BSYNC B1 ;  /* 0x0000000000017941 */ /* 0x000fea0003800000 */
.L_x_6441:
        /* <DEDUP_REMOVED lines=16> */
.L_x_6447:
[----:B------:R-:W-:Y:S05]  /*b580*/  BSYNC B2 ;  /* 0x0000000000027941 */ /* 0x000fea0003800000 */
.L_x_6446:
        /* <DEDUP_REMOVED lines=44> */
.L_x_6445:
[----:B------:R-:W-:Y:S05]  /*b850*/  BSYNC B1 ;  /* 0x0000000000017941 */ /* 0x000fea0003800000 */
.L_x_6444:
        /* <DEDUP_REMOVED lines=21> */
.L_x_6449:
[----:B------:R-:W-:-:S07]  /*b9b0*/  IMAD.MOV.U32 R62, RZ, RZ, R96 ;  /* 0x000000ffff3e7224 */ /* 0x000fce00078e0060 */
.L_x_6450:
[----:B------:R-:W-:Y:S05]  /*b9c0*/  BSYNC B1 ;  /* 0x0000000000017941 */ /* 0x000fea0003800000 */
.L_x_6448:
        /* <DEDUP_REMOVED lines=18> */
.L_x_6454:
[----:B------:R-:W-:Y:S05]  /*baf0*/  BSYNC B2 ;  /* 0x0000000000027941 */ /* 0x000fea0003800000 */
.L_x_6453:
        /* <DEDUP_REMOVED lines=44> */
.L_x_6452:
[----:B------:R-:W-:Y:S05]  /*bdc0*/  BSYNC B1 ;  /* 0x0000000000017941 */ /* 0x000fea0003800000 */
.L_x_6451:
        /* <DEDUP_REMOVED lines=21> */
[----:B------:R-:W-:Y:S01]  /*bf20*/  IADD3 R128, R72, 0x80, RZ ;  /* 0x0000008048807810 */ /* 0x000fe20007ffe0ff */
[----:B------:R-:W-:Y:S01]  /*bf30*/  @P0 FADD.FTZ R138, R139, R138 ;  /* 0x0000008a8b8a0221 */ /* 0x000fe20000010000 */
[----:B------:R-:W-:Y:S01]  /*bf40*/  LOP3.LUT R140, R60, R64, R62, 0xfe, !PT ;  /* 0x000000403c8c7212 */ /* 0x000fe200078efe3e */
[----:B------:R-:W-:Y:S01]  /*bf50*/  IMAD.WIDE.U32 R148, R116, 0x10, R152 ;  /* 0x0000001074947825 */ /* 0x000fe200078e0098 */
[----:B------:R-:W-:-:S02]  /*bf60*/  LOP3.LUT R64, R66, R122, R119, 0xfe, !PT ;  /* 0x0000007a42407212 */ /* 0x000fc400078efe77 */
[----:B------:R-:W-:Y:S01]  /*bf70*/  SEL R119, RZ, 0x1, P3 ;  /* 0x00000001ff777807 */ /* 0x000fe20001800000 */
[----:B------:R-:W-:Y:S01]  /*bf80*/  IMAD.WIDE.U32 R146, R116, 0x8, R150 ;  /* 0x0000000874927825 */ /* 0x000fe200078e0096 */
[----:B------:R-:W-:Y:S02]  /*bf90*/  LOP3.LUT R140, R140, R141, RZ, 0xfc, !PT ;  /* 0x0000008d8c8c7212 */ /* 0x000fe400078efcff */
[----:B------:R-:W-:Y:S01]  /*bfa0*/  LOP3.LUT R119, R65, R64, R119, 0xfe, !PT ;  /* 0x0000004041777212 */ /* 0x000fe200078efe77 */
        /* <DEDUP_REMOVED lines=23> */
.L_x_6456:
[----:B------:R-:W-:-:S07]  /*c120*/  MOV R119, R96 ;  /* 0x0000006000777202 */ /* 0x000fce0000000f00 */
.L_x_6457:
[----:B------:R-:W-:Y:S05]  /*c130*/  BSYNC B1 ;  /* 0x0000000000017941 */ /* 0x000fea0003800000 */
.L_x_6455:
        /* <DEDUP_REMOVED lines=16> */
.L_x_6461:
[----:B------:R-:W-:Y:S05]  /*c240*/  BSYNC B2 ;  /* 0x0000000000027941 */ /* 0x000fea0003800000 */
.L_x_6460:
        /* <DEDUP_REMOVED lines=44> */
.L_x_6459:
[----:B------:R-:W-:Y:S05]  /*c510*/  BSYNC B1 ;  /* 0x0000000000017941 */ /* 0x000fea0003800000 */
.L_x_6458:
        /* <DEDUP_REMOVED lines=22> */
.L_x_6463:
[----:B------:R-:W-:-:S07]  /*c680*/  MOV R65, R96 ;  /* 0x0000006000417202 */ /* 0x000fce0000000f00 */
.L_x_6464:
[----:B------:R-:W-:Y:S05]  /*c690*/  BSYNC B1 ;  /* 0x0000000000017941 */ /* 0x000fea0003800000 */
.L_x_6462:
        /* <DEDUP_REMOVED lines=16> */
.L_x_6468:
[----:B------:R-:W-:Y:S05]  /*c7a0*/  BSYNC B2 ;  /* 0x0000000000027941 */ /* 0x000fea0003800000 */
.L_x_6467:
        /* <DEDUP_REMOVED lines=44> */
.L_x_6466:
[----:B------:R-:W-:Y:S05]  /*ca70*/  BSYNC B1 ;  /* 0x0000000000017941 */ /* 0x000fea0003800000 */
.L_x_6465:
        /* <DEDUP_REMOVED lines=22> */
.L_x_6470:
[----:B------:R-:W-:-:S07]  /*cbe0*/  MOV R60, R96 ;  /* 0x00000060003c7202 */ /* 0x000fce0000000f00 */
.L_x_6471:
[----:B------:R-:W-:Y:S05]  /*cbf0*/  BSYNC B1 ;  /* 0x0000000000017941 */ /* 0x000fea0003800000 */
.L_x_6469:
        /* <DEDUP_REMOVED lines=16> */
.L_x_6475:
[----:B------:R-:W-:Y:S05]  /*cd00*/  BSYNC B2 ;  /* 0x0000000000027941 */ /* 0x000fea0003800000 */
.L_x_6474:
        /* <DEDUP_REMOVED lines=44> */
.L_x_6473:
[----:B------:R-:W-:Y:S05]  /*cfd0*/  BSYNC B1 ;  /* 0x0000000000017941 */ /* 0x000fea0003800000 */
.L_x_6472:
        /* <DEDUP_REMOVED lines=21> */
.L_x_6477:
[----:B------:R-:W-:-:S07]  /*d130*/  MOV R60, R96 ;  /* 0x00000060003c7202 */ /* 0x000fce0000000f00 */
.L_x_6478:
[----:B------:R-:W-:Y:S05]  /*d140*/  BSYNC B1 ;  /* 0x0000000000017941 */ /* 0x000fea0003800000 */
.L_x_6476:
        /* <DEDUP_REMOVED lines=16> */
.L_x_6482:
[----:B------:R-:W-:Y:S05]  /*d250*/  BSYNC B2 ;  /* 0x0000000000027941 */ /* 0x000fea0003800000 */
.L_x_6481:
        /* <DEDUP_REMOVED lines=44> */
.L_x_6480:
[----:B------:R-:W-:Y:S05]  /*d520*/  BSYNC B1 ;  /* 0x0000000000017941 */ /* 0x000fea0003800000 */
.L_x_6479:
        /* <DEDUP_REMOVED lines=21> */
.L_x_6484:
[----:B------:R-:W-:-:S07]  /*d680*/  MOV R66, R96 ;  /* 0x0000006000427202 */ /* 0x000fce0000000f00 */
.L_x_6485:
[----:B------:R-:W-:Y:S05]  /*d690*/  BSYNC B1 ;  /* 0x0000000000017941 */ /* 0x000fea0003800000 */
.L_x_6483:
        /* <DEDUP_REMOVED lines=16> */
.L_x_6489:
[----:B------:R-:W-:Y:S05]  /*d7a0*/  BSYNC B2 ;  /* 0x0000000000027941 */ /* 0x000fea0003800000 */
.L_x_6488:
        /* <DEDUP_REMOVED lines=44> */
.L_x_6487:
[----:B------:R-:W-:Y:S05]  /*da70*/  BSYNC B1 ;  /* 0x0000000000017941 */ /* 0x000fea0003800000 */
.L_x_6486:
        /* <DEDUP_REMOVED lines=21> */
.L_x_6491:
[----:B------:R-:W-:-:S07]  /*dbd0*/  MOV R119, R96 ;  /* 0x0000006000777202 */ /* 0x000fce0000000f00 */
.L_x_6492:
[----:B------:R-:W-:Y:S05]  /*dbe0*/  BSYNC B1 ;  /* 0x0000000000017941 */ /* 0x000fea0003800000 */
.L_x_6490:
        /* <DEDUP_REMOVED lines=16> */
.L_x_6496:
[----:B------:R-:W-:Y:S05]  /*dcf0*/  BSYNC B2 ;  /* 0x0000000000027941 */ /* 0x000fea0003800000 */
.L_x_6495:
        /* <DEDUP_REMOVED lines=44> */
.L_x_6494:
[----:B------:R-:W-:Y:S05]  /*dfc0*/  BSYNC B1 ;  /* 0x0000000000017941 */ /* 0x000fea0003800000 */
.L_x_6493:
        /* <DEDUP_REMOVED lines=21> */
.L_x_6498:
[----:B------:R-:W-:-:S07]  /*e120*/  MOV R62, R96 ;  /* 0x00000060003e7202 */ /* 0x000fce0000000f00 */
.L_x_6499:
[----:B------:R-:W-:Y:S05]  /*e130*/  BSYNC B1 ;  /* 0x0000000000017941 */ /* 0x000fea0003800000 */
.L_x_6497:
        /* <DEDUP_REMOVED lines=16> */
.L_x_6503:
[----:B------:R-:W-:Y:S05]  /*e240*/  BSYNC B2 ;  /* 0x0000000000027941 */ /* 0x000fea0003800000 */
.L_x_6502:
        /* <DEDUP_REMOVED lines=44> */
.L_x_6501:
[----:B------:R-:W-:Y:S05]  /*e510*/  BSYNC B1 ;  /* 0x0000000000017941 */ /* 0x000fea0003800000 */
.L_x_6500:
        /* <DEDUP_REMOVED lines=21> */
.L_x_6505:
[----:B------:R-:W-:-:S07]  /*e670*/  MOV R62, R96 ;  /* 0x00000060003e7202 */ /* 0x000fce0000000f00 */
.L_x_6506:
[----:B------:R-:W-:Y:S05]  /*e680*/  BSYNC B1 ;  /* 0x0000000000017941 */ /* 0x000fea0003800000 */
.L_x_6504:
        /* <DEDUP_REMOVED lines=18> */
.L_x_6510:
[----:B------:R-:W-:Y:S05]  /*e7b0*/  BSYNC B2 ;  /* 0x0000000000027941 */ /* 0x000fea0003800000 */
.L_x_6509:
        /* <DEDUP_REMOVED lines=44> */
.L_x_6508:
[----:B------:R-:W-:Y:S05]  /*ea80*/  BSYNC B1 ;  /* 0x0000000000017941 */ /* 0x000fea0003800000 */
.L_x_6507:
[----:B------:R-:W-:Y:S01]  /*ea90*/  I2FP.F32.U32 R61, R62 ;  /* 0x0000003e003d7245 */ /* 0x000fe20000201000 */
[----:B------:R-:W-:Y:S01]  /*eaa0*/  HADD2.F32 R62, -RZ, R63.H1_H1 ;  /* 0x3000003fff3e7230 */ /* 0x000fe20000004100 */
[----:B------:R-:W-:Y:S01]  /*eab0*/  ISETP.NE.AND P6, PT, R122, RZ, PT ;  /* 0x000000ff7a00720c */ /* 0x000fe20003fc5270 */
[----:B------:R-:W0:Y:S01]  /*eac0*/  @P0 LDC.64 R146, c[0x0][0x230] ;  /* 0x00008c00ff920b82 */ /* 0x000e220000000a00 */
[----:B------:R-:W-:Y:S01]  /*ead0*/  SEL R122, RZ, 0x10000, P5 ;  /* 0x00010000ff7a7807 */ /* 0x000fe20002800000 */
[----:B------:R-:W-:Y:S01]  /*eae0*/  FFMA.FTZ R60, R61, R106, 1.1641532182693481445e-10 ;  /* 0x2f0000003d3c7423 */ /* 0x000fe2000001006a */
[----:B------:R-:W-:Y:S01]  /*eaf0*/  FMUL.FTZ R61, R62, R109 ;  /* 0x0000006d3e3d7220 */ /* 0x000fe20000410000 */
[----:B------:R-:W-:Y:S01]  /*eb00*/  SEL R143, RZ, 0x100, P4 ;  /* 0x00000100ff8f7807 */ /* 0x000fe20002000000 */
[----:B------:R-:W-:Y:S01]  /*eb10*/  IMAD.WIDE.U32 R148, R128, 0x10, R152 ;  /* 0x0000001080947825 */ /* 0x000fe200078e0098 */
[----:B------:R-:W-:-:S03]  /*eb20*/  F2FP.F16.F32.PACK_AB R62, R139, R66 ;  /* 0x000000428b3e723e */ /* 0x000fc600000000ff */
[----:B------:R-:W-:Y:S01]  /*eb30*/  FMUL.FTZ R61, R61, R108 ;  /* 0x0000006c3d3d7220 */ /* 0x000fe20000410000 */
[----:B------:R-:W-:Y:S02]  /*eb40*/  FSETP.GTU.FTZ.AND P5, PT, R60, R107, PT ;  /* 0x0000006b3c00720b */ /* 0x000fe40003fbc000 */
[----:B------:R-:W-:Y:S02]  /*eb50*/  F2FP.F16.F32.PACK_AB R60, R67, R64 ;  /* 0x00000040433c723e */ /* 0x000fe400000000ff */
[----:B------:R-:W-:Y:S01]  /*eb60*/  FSEL R142, R61, RZ, !P5 ;  /* 0x000000ff3d8e7208 */ /* 0x000fe20006800000 */
[----:B------:R-:W-:Y:S01]  /*eb70*/  @P0 HADD2.F32 R61, -RZ, R59.H1_H1 ;  /* 0x3000003bff3d0230 */ /* 0x000fe20000004100 */
[----:B------:R-:W-:Y:S02]  /*eb80*/  SEL R154, RZ, 0x1000000, P5 ;  /* 0x01000000ff9a7807 */ /* 0x000fe40002800000 */
[----:B------:R-:W-:Y:S02]  /*eb90*/  ISETP.NE.AND P5, PT, R141, RZ, PT ;  /* 0x000000ff8d00720c */ /* 0x000fe40003fa5270 */
[----:B------:R-:W-:Y:S01]  /*eba0*/  @P0 FADD.FTZ R142, R61, R142 ;  /* 0x0000008e3d8e0221 */ /* 0x000fe20000010000 */
[----:B------:R-:W-:-:S02]  /*ebb0*/  F2FP.F16.F32.PACK_AB R61, R140, R65 ;  /* 0x000000418c3d723e */ /* 0x000fc400000000ff */
[----:B------:R-:W-:Y:S02]  /*ebc0*/  LOP3.LUT R143, R143, R154, R122, 0xfe, !PT ;  /* 0x0000009a8f8f7212 */ /* 0x000fe400078efe7a */
[----:B------:R-:W-:Y:S02]  /*ebd0*/  F2FP.F16.F32.PACK_AB R63, R142, R137 ;  /* 0x000000898e3f723e */ /* 0x000fe400000000ff */
[----:B------:R-:W-:Y:S02]  /*ebe0*/  SEL R156, RZ, 0x1, P2 ;  /* 0x00000001ff9c7807 */ /* 0x000fe40001000000 */
[----:B------:R-:W-:Y:S01]  /*ebf0*/  SEL R154, RZ, 0x1, P1 ;  /* 0x00000001ff9a7807 */ /* 0x000fe20000800000 */
[----:B------:R1:W-:Y:S01]  /*ec00*/  STG.E.128 desc[UR6][R148.64], R60 ;  /* 0x0000003c94007986 */ /* 0x0003e2000c101d06 */
[----:B------:R-:W-:Y:S01]  /*ec10*/  SEL R122, RZ, 0x1, P5 ;  /* 0x00000001ff7a7807 */ /* 0x000fe20002800000 */
[----:B------:R-:W-:Y:S01]  /*ec20*/  IMAD.WIDE.U32 R156, R156, 0x1000000, RZ ;  /* 0x010000009c9c7825 */ /* 0x000fe200078e00ff */
[----:B------:R-:W-:-:S03]  /*ec30*/  SEL R141, RZ, 0x1, P3 ;  /* 0x00000001ff8d7807 */ /* 0x000fc60001800000 */
[----:B------:R-:W-:Y:S01]  /*ec40*/  IMAD.WIDE.U32 R154, R154, 0x10000, RZ ;  /* 0x000100009a9a7825 */ /* 0x000fe200078e00ff */
[----:B------:R-:W-:-:S03]  /*ec50*/  LOP3.LUT R141, R157, R143, R141, 0xfe, !PT ;  /* 0x0000008f9d8d7212 */ /* 0x000fc600078efe8d */
[----:B-1----:R-:W-:Y:S01]  /*ec60*/  IMAD.WIDE.U32 R148, R122, 0x100, RZ ;  /* 0x000001007a947825 */ /* 0x002fe200078e00ff */
[----:B------:R-:W-:-:S03]  /*ec70*/  SEL R61, RZ, 0x1, P6 ;  /* 0x00000001ff3d7807 */ /* 0x000fc60003000000 */
[----:B------:R-:W-:Y:S01]  /*ec80*/  VIADD R122, R72, 0xa0 ;  /* 0x000000a0487a7836 */ /* 0x000fe20000000000 */
[----:B------:R-:W-:Y:S02]  /*ec90*/  LOP3.LUT R156, R148, R156, R154, 0xfe, !PT ;  /* 0x0000009c949c7212 */ /* 0x000fe400078efe9a */
[----:B------:R-:W-:Y:S01]  /*eca0*/  LOP3.LUT R149, R149, R141, R155, 0xfe, !PT ;  /* 0x0000008d95957212 */ /* 0x000fe200078efe9b */
[----:B------:R-:W-:Y:S01]  /*ecb0*/  IMAD.WIDE.U32 R154, R128, 0x8, R150 ;  /* 0x00000008809a7825 */ /* 0x000fe200078e0096 */
[----:B------:R-:W-:-:S03]  /*ecc0*/  LOP3.LUT R148, R156, R61, RZ, 0xfc, !PT ;  /* 0x0000003d9c947212 */ /* 0x000fc600078efcff */
[C---:B------:R-:W-:Y:S02]  /*ecd0*/  IMAD.WIDE.U32 R60, R122.reuse, 0x10, R144 ;  /* 0x000000107a3c7825 */ /* 0x040fe400078e0090 */
[----:B------:R1:W-:Y:S02]  /*ece0*/  STG.E.64 desc[UR6][R154.64], R148 ;  /* 0x000000949a007986 */ /* 0x0003e4000c101b06 */
[----:B0-----:R-:W-:Y:S02]  /*ecf0*/  @P0 IMAD.WIDE.U32 R146, R122, 0x10, R146 ;  /* 0x000000107a920825 */ /* 0x001fe400078e0092 */
[----:B------:R-:W5:Y:S04]  /*ed00*/  LDG.E.128 R60, desc[UR6][R60.64] ;  /* 0x000000063c3c7981 */ /* 0x000f68000c1e1d00 */
[----:B------:R1:W5:Y:S01]  /*ed10*/  @P0 LDG.E.128 R56, desc[UR6][R146.64] ;  /* 0x0000000692380981 */ /* 0x000362000c1e1d00 */
[C---:B------:R-:W-:Y:S01]  /*ed20*/  ISETP.NE.AND P1, PT, R119.reuse, 0x1, PT ;  /* 0x000000017700780c */ /* 0x040fe20003f25270 */
[----:B------:R-:W-:Y:S01]  /*ed30*/  BSSY B1, `(.L_x_6511) ;  /* 0x000000c000017945 */ /* 0x000fe20003800000 */
[----:B------:R-:W-:-:S11]  /*ed40*/  IADD3 R143, R119, 0x1, RZ ;  /* 0x00000001778f7810 */ /* 0x000fd60007ffe0ff */
[----:B-1----:R-:W-:Y:S05]  /*ed50*/  @!P1 BRA `(.L_x_6512) ;  /* 0x0000000000209947 */ /* 0x002fea0003800000 */
        /* <DEDUP_REMOVED lines=8> */
.L_x_6512:
[----:B------:R-:W-:-:S07]  /*ede0*/  MOV R141, R96 ;  /* 0x00000060008d7202 */ /* 0x000fce0000000f00 */
.L_x_6513:
[----:B------:R-:W-:Y:S05]  /*edf0*/  BSYNC B1 ;  /* 0x0000000000017941 */ /* 0x000fea0003800000 */
.L_x_6511:
        /* <DEDUP_REMOVED lines=16> */
.L_x_6517:
[----:B------:R-:W-:Y:S05]  /*ef00*/  BSYNC B2 ;  /* 0x0000000000027941 */ /* 0x000fea0003800000 */
.L_x_6516:
        /* <DEDUP_REMOVED lines=44> */
.L_x_6515:
[----:B------:R-:W-:Y:S05]  /*f1d0*/  BSYNC B1 ;  /* 0x0000000000017941 */ /* 0x000fea0003800000 */
.L_x_6514:
[----:B------:R-:W-:Y:S01]  /*f1e0*/  I2FP.F32.U32 R119, R141 ;  /* 0x0000008d00777245 */ /* 0x000fe20000201000 */
[----:B-----5:R-:W-:Y:S01]  /*f1f0*/  HADD2.F32 R146, -RZ, R60.H0_H0 ;  /* 0x2000003cff927230 */ /* 0x020fe20000004100 */
        /* <DEDUP_REMOVED lines=20> */
.L_x_6519:
[----:B------:R-:W-:-:S07]  /*f340*/  MOV R119, R96 ;  /* 0x0000006000777202 */ /* 0x000fce0000000f00 */
.L_x_6520:
[----:B------:R-:W-:Y:S05]  /*f350*/  BSYNC B1 ;  /* 0x0000000000017941 */ /* 0x000fea0003800000 */
.L_x_6518:
        /* <DEDUP_REMOVED lines=16> */
.L_x_6524:
[----:B------:R-:W-:Y:S05]  /*f460*/  BSYNC B2 ;  /* 0x0000000000027941 */ /* 0x000fea0003800000 */
.L_x_6523:
        /* <DEDUP_REMOVED lines=44> */
.L_x_6522:
[----:B------:R-:W-:Y:S05]  /*f730*/  BSYNC B1 ;  /* 0x0000000000017941 */ /* 0x000fea0003800000 */
.L_x_6521:
        /* <DEDUP_REMOVED lines=22> */
.L_x_6526:
[----:B------:R-:W-:-:S07]  /*f8a0*/  MOV R60, R96 ;  /* 0x00000060003c7202 */ /* 0x000fce0000000f00 */
.L_x_6527:
[----:B------:R-:W-:Y:S05]  /*f8b0*/  BSYNC B1 ;  /* 0x0000000000017941 */ /* 0x000fea0003800000 */
.L_x_6525:
        /* <DEDUP_REMOVED lines=16> */
.L_x_6531:
[----:B------:R-:W-:Y:S05]  /*f9c0*/  BSYNC B2 ;  /* 0x0000000000027941 */ /* 0x000fea0003800000 */
.L_x_6530:
        /* <DEDUP_REMOVED lines=44> */
.L_x_6529:
[----:B------:R-:W-:Y:S05]  /*fc90*/  BSYNC B1 ;  /* 0x0000000000017941 */ /* 0x000fea0003800000 */
.L_x_6528:
        /* <DEDUP_REMOVED lines=21> */
.L_x_6533:
[----:B------:R-:W-:-:S07]  /*fdf0*/  MOV R60, R96 ;  /* 0x00000060003c7202 */ /* 0x000fce0000000f00 */
.L_x_6534:
[----:B------:R-:W-:Y:S05]  /*fe00*/  BSYNC B1 ;  /* 0x0000000000017941 */ /* 0x000fea0003800000 */
.L_x_6532:
        /* <DEDUP_REMOVED lines=16> */
.L_x_6538:
[----:B------:R-:W-:Y:S05]  /*ff10*/  BSYNC B2 ;  /* 0x0000000000027941 */ /* 0x000fea0003800000 */
.L_x_6537:
        /* <DEDUP_REMOVED lines=44> */
.L_x_6536:
[----:B------:R-:W-:Y:S05]  /*101e0*/  BSYNC B1 ;  /* 0x0000000000017941 */ /* 0x000fea0003800000 */
.L_x_6535:
        /* <DEDUP_REMOVED lines=21> */
.L_x_6540:
[----:B------:R-:W-:-:S07]  /*10340*/  MOV R119, R96 ;  /* 0x0000006000777202 */ /* 0x000fce0000000f00 */
.L_x_6541:
[----:B------:R-:W-:Y:S05]  /*10350*/  BSYNC B1 ;  /* 0x0000000000017941 */ /* 0x000fea0003800000 */
.L_x_6539:
        /* <DEDUP_REMOVED lines=16> */
.L_x_6545:
[----:B------:R-:W-:Y:S05]  /*10460*/  BSYNC B2 ;  /* 0x0000000000027941 */ /* 0x000fea0003800000 */
.L_x_6544:
        /* <DEDUP_REMOVED lines=44> */
.L_x_6543:
[----:B------:R-:W-:Y:S05]  /*10730*/  BSYNC B1 ;  /* 0x0000000000017941 */ /* 0x000fea0003800000 */
.L_x_6542:
        /* <DEDUP_REMOVED lines=21> */
.L_x_6547:
[----:B------:R-:W-:-:S07]  /*10890*/  MOV R119, R96 ;  /* 0x0000006000777202 */ /* 0x000fce0000000f00 */
.L_x_6548:
[----:B------:R-:W-:Y:S05]  /*108a0*/  BSYNC B1 ;  /* 0x0000000000017941 */ /* 0x000fea0003800000 */
.L_x_6546:
        /* <DEDUP_REMOVED lines=16> */
.L_x_6552:
[----:B------:R-:W-:Y:S05]  /*109b0*/  BSYNC B2 ;  /* 0x0000000000027941 */ /* 0x000fea0003800000 */
.L_x_6551:
[----:B------:R-:W-:Y:S01]  /*109c0*/  LOP3.LUT R94, R94, UR5, R93, 0x96, !PT ;  /* 0x000000055e5e7c12 */ /* 0x000fe2000f8e965d */
[----:B------:R-:W-:-:S04]  /*109d0*/  IMAD.HI.U32 R60, R98, -0x326172a9, RZ ;  /* 0xcd9e8d57623c7827 */ /* 0x000fc800078e00ff */
        /* <DEDUP_REMOVED lines=38> */
[----:B------:R-:W-:-:S04]  /*10c40*/  MOV R96, R156 ;  /* 0x0000009c00607202 */ /* 0x000fc80000000f00 */
[----:B------:R-:W-:Y:S01]  /*10c50*/  LOP3.LUT R99, R61, UR33, R154, 0x96, !PT ;  /* 0x000000213d637c12 */ /* 0x000fe2000f8e969a */
[----:B------:R-:W-:Y:S01]  /*10c60*/  IMAD.MOV.U32 R154, RZ, RZ, RZ ;  /* 0x000000ffff9a7224 */ /* 0x000fe200078e00ff */
[----:B------:R-:W-:-:S07]  /*10c70*/  MOV R94, R60 ;  /* 0x0000003c005e7202 */ /* 0x000fce0000000f00 */
.L_x_6550:
[----:B------:R-:W-:Y:S05]  /*10c80*/  BSYNC B1 ;  /* 0x0000000000017941 */ /* 0x000fea0003800000 */
.L_x_6549:
        /* <DEDUP_REMOVED lines=21> */
.L_x_6554:
[----:B------:R-:W-:-:S07]  /*10de0*/  MOV R62, R96 ;  /* 0x00000060003e7202 */ /* 0x000fce0000000f00 */
.L_x_6555:
[----:B------:R-:W-:Y:S05]  /*10df0*/  BSYNC B1 ;  /* 0x0000000000017941 */ /* 0x000fea0003800000 */
.L_x_6553:
        /* <DEDUP_REMOVED lines=16> */
.L_x_6559:
[----:B------:R-:W-:Y:S05]  /*10f00*/  BSYNC B2 ;  /* 0x0000000000027941 */ /* 0x000fea0003800000 */
.L_x_6558:
        /* <DEDUP_REMOVED lines=35> */
[----:B------:R-:W-:-:S04]  /*11140*/  IMAD.WIDE.U32 R60, R61, -0x326172a9, RZ ;  /* 0xcd9e8d573d3c7825 */ /* 0x000fc800078e00ff */
[----:B------:R-:W-:Y:S01]  /*11150*/  IMAD.MOV.U32 R155, RZ, RZ, RZ ;  /* 0x000000ffff9b7224 */ /* 0x000fe200078e00ff */
[----:B------:R-:W-:Y:S01]  /*11160*/  LOP3.LUT R61, R61, UR30, R156, 0x96, !PT ;  /* 0x0000001e3d3d7c12 */ /* 0x000fe2000f8e969c */
[----:B------:R-:W-:-:S05]  /*11170*/  IMAD.WIDE.U32 R156, R157, -0x326172a9, RZ ;  /* 0xcd9e8d579d9c7825 */ /* 0x000fca00078e00ff */
[----:B------:R-:W-:Y:S01]  /*11180*/  LOP3.LUT R100, R157, UR32, R60, 0x96, !PT ;  /* 0x000000209d647c12 */ /* 0x000fe2000f8e963c */
[----:B------:R-:W-:Y:S01]  /*11190*/  IMAD.WIDE.U32 R60, R61, -0x2daee0ad, RZ ;  /* 0xd2511f533d3c7825 */ /* 0x000fe200078e00ff */
[----:B------:R-:W-:-:S04]  /*111a0*/  MOV R96, R156 ;  /* 0x0000009c00607202 */ /* 0x000fc80000000f00 */
[----:B------:R-:W-:Y:S02]  /*111b0*/  LOP3.LUT R99, R61, UR33, R154, 0x96, !PT ;  /* 0x000000213d637c12 */ /* 0x000fe4000f8e969a */
[----:B------:R-:W-:-:S07]  /*111c0*/  MOV R94, R60 ;  /* 0x0000003c005e7202 */ /* 0x000fce0000000f00 */
.L_x_6557:
[----:B------:R-:W-:Y:S05]  /*111d0*/  BSYNC B1 ;  /* 0x0000000000017941 */ /* 0x000fea0003800000 */
.L_x_6556:
        /* <DEDUP_REMOVED lines=21> */
.L_x_6561:
[----:B------:R-:W-:-:S07]  /*11330*/  MOV R62, R96 ;  /* 0x00000060003e7202 */ /* 0x000fce0000000f00 */
.L_x_6562:
[----:B------:R-:W-:Y:S05]  /*11340*/  BSYNC B1 ;  /* 0x0000000000017941 */ /* 0x000fea0003800000 */
.L_x_6560:
        /* <DEDUP_REMOVED lines=18> */
.L_x_6566:
[----:B------:R-:W-:Y:S05]  /*11470*/  BSYNC B2 ;  /* 0x0000000000027941 */ /* 0x000fea0003800000 */
.L_x_6565:
[----:B------:R-:W-:Y:S01]  /*11480*/  LOP3.LUT R60, R60, UR5, R93, 0x96, !PT ;  /* 0x000000053c3c7c12 */ /* 0x000fe2000f8e965d */
[----:B------:R-:W-:-:S04]  /*11490*/  IMAD.HI.U32 R94, R98, -0x326172a9, RZ ;  /* 0xcd9e8d57625e7827 */ /* 0x000fc800078e00ff */
[----:B------:R-:W-:Y:S01]  /*114a0*/  IMAD R99, R98, -0x326172a9, RZ ;  /* 0xcd9e8d5762637824 */ /* 0x000fe200078e02ff */
[----:B------:R-:W-:Y:S01]  /*114b0*/  LOP3.LUT R94, R94, UR4, R95, 0x96, !PT ;  /* 0x000000045e5e7c12 */ /* 0x000fe2000f8e965f */
[----:B------:R-:W-:-:S04]  /*114c0*/  IMAD.WIDE.U32 R60, R60, -0x326172a9, RZ ;  /* 0xcd9e8d573c3c7825 */ /* 0x000fc800078e00ff */
[----:B------:R-:W-:Y:S01]  /*114d0*/  IMAD.WIDE.U32 R156, R94, -0x2daee0ad, RZ ;  /* 0xd2511f535e9c7825 */ /* 0x000fe200078e00ff */
[----:B------:R-:W-:-:S03]  /*114e0*/  LOP3.LUT R99, R61, UR16, R99, 0x96, !PT ;  /* 0x000000103d637c12 */ /* 0x000fc6000f8e9663 */
[----:B------:R-:W-:Y:S02]  /*114f0*/  IMAD R61, R97, -0x2daee0ad, RZ ;  /* 0xd2511f53613d7824 */ /* 0x000fe400078e02ff */
[----:B------:R-:W-:-:S03]  /*11500*/  IMAD.WIDE.U32 R154, R99, -0x2daee0ad, RZ ;  /* 0xd2511f53639a7825 */ /* 0x000fc600078e00ff */
[----:B------:R-:W-:Y:S01]  /*11510*/  LOP3.LUT R61, R157, UR17, R61, 0x96, !PT ;  /* 0x000000119d3d7c12 */ /* 0x000fe2000f8e963d */
[----:B------:R-:W-:Y:S01]  /*11520*/  IMAD.MOV.U32 R119, RZ, RZ, RZ ;  /* 0x000000ffff777224 */ /* 0x000fe200078e00ff */
[----:B------:R-:W-:-:S03]  /*11530*/  LOP3.LUT R94, R155, UR19, R156, 0x96, !PT ;  /* 0x000000139b5e7c12 */ /* 0x000fc6000f8e969c */
        /* <DEDUP_REMOVED lines=29> */
[----:B------:R-:W-:-:S05]  /*11710*/  IMAD.WIDE.U32 R60, R94, -0x2daee0ad, RZ ;  /* 0xd2511f535e3c7825 */ /* 0x000fca00078e00ff */
[----:B------:R-:W-:Y:S02]  /*11720*/  LOP3.LUT R99, R61, UR33, R154, 0x96, !PT ;  /* 0x000000213d637c12 */ /* 0x000fe4000f8e969a */
[----:B------:R-:W-:-:S07]  /*11730*/  MOV R94, R60 ;  /* 0x0000003c005e7202 */ /* 0x000fce0000000f00 */
.L_x_6564:
[----:B------:R-:W-:Y:S05]  /*11740*/  BSYNC B1 ;  /* 0x0000000000017941 */ /* 0x000fea0003800000 */
.L_x_6563:
[----:B------:R-:W-:Y:S01]  /*11750*/  HADD2.F32 R60, -RZ, R63.H1_H1 ;  /* 0x3000003fff3c7230 */ /* 0x000fe20000004100 */
[----:B------:R-:W-:Y:S01]  /*11760*/  I2FP.F32.U32 R61, R62 ;  /* 0x0000003e003d7245 */ /* 0x000fe20000201000 */
[----:B------:R-:W-:Y:S01]  /*11770*/  IMAD.WIDE.U32 R152, R122, 0x10, R152 ;  /* 0x000000107a987825 */ /* 0x000fe200078e0098 */
[----:B------:R-:W-:Y:S01]  /*11780*/  SEL R154, RZ, 0x10000, P5 ;  /* 0x00010000ff9a7807 */ /* 0x000fe20002800000 */
[----:B------:R-:W-:Y:S02]  /*11790*/  UMOV UR8, 0xffffffff ;  /* 0xffffffff00087882 */ /* 0x000fe40000000000 */
[----:B------:R-:W-:Y:S01]  /*117a0*/  FMUL.FTZ R109, R60, R109 ;  /* 0x0000006d3c6d7220 */ /* 0x000fe20000410000 */
[----:B------:R-:W-:Y:S01]  /*117b0*/  FFMA.FTZ R106, R61, R106, 1.1641532182693481445e-10 ;  /* 0x2f0000003d6a7423 */ /* 0x000fe2000001006a */
[----:B------:R-:W-:Y:S01]  /*117c0*/  @P0 HADD2.F32 R61, -RZ, R59.H1_H1 ;  /* 0x3000003bff3d0230 */ /* 0x000fe20000004100 */
[----:B------:R-:W-:Y:S01]  /*117d0*/  F2FP.F16.F32.PACK_AB R62, R148, R145 ;  /* 0x00000091943e723e */ /* 0x000fe200000000ff */
[----:B------:R-:W-:Y:S01]  /*117e0*/  FMUL.FTZ R109, R109, R108 ;  /* 0x0000006c6d6d7220 */ /* 0x000fe20000410000 */
[----:B------:R-:W-:Y:S01]  /*117f0*/  FADD.FTZ R108, RZ, R68 ;  /* 0x00000044ff6c7221 */ /* 0x000fe20000010000 */
[----:B------:R-:W-:Y:S01]  /*11800*/  FSETP.GTU.FTZ.AND P5, PT, R106, R107, PT ;  /* 0x0000006b6a00720b */ /* 0x000fe20003fbc000 */
[----:B------:R-:W-:Y:S01]  /*11810*/  IMAD.WIDE.U32 R150, R122, 0x8, R150 ;  /* 0x000000087a967825 */ /* 0x000fe200078e0096 */
[----:B------:R-:W-:-:S03]  /*11820*/  F2FP.F16.F32.PACK_AB R60, R144, R141 ;  /* 0x0000008d903c723e */ /* 0x000fc600000000ff */
[----:B------:R-:W-:Y:S01]  /*11830*/  FADD.FTZ R107, R108, R71 ;  /* 0x000000476c6b7221 */ /* 0x000fe20000010000 */
[----:B------:R-:W-:Y:S02]  /*11840*/  FSEL R106, R109, RZ, !P5 ;  /* 0x000000ff6d6a7208 */ /* 0x000fe40006800000 */
[----:B------:R-:W-:Y:S01]  /*11850*/  ISETP.NE.AND P6, PT, R158, RZ, PT ;  /* 0x000000ff9e00720c */ /* 0x000fe20003fc5270 */
[----:B------:R-:W-:Y:S02]  /*11860*/  FADD.FTZ R108, R107, R70 ;  /* 0x000000466b6c7221 */ /* 0x000fe40000010000 */
[----:B------:R-:W-:Y:S01]  /*11870*/  @P0 FADD.FTZ R106, R61, R106 ;  /* 0x0000006a3d6a0221 */ /* 0x000fe20000010000 */
[----:B------:R-:W-:Y:S01]  /*11880*/  F2FP.F16.F32.PACK_AB R61, R146, R143 ;  /* 0x0000008f923d723e */ /* 0x000fe200000000ff */
[----:B------:R-:W-:Y:S01]  /*11890*/  FADD.FTZ R108, R108, R75 ;  /* 0x0000004b6c6c7221 */ /* 0x000fe20000010000 */
[----:B------:R-:W-:Y:S02]  /*118a0*/  ISETP.NE.AND P0, PT, R149, RZ, PT ;  /* 0x000000ff9500720c */ /* 0x000fe40003f05270 */
[----:B------:R-:W-:Y:S01]  /*118b0*/  F2FP.F16.F32.PACK_AB R63, R106, R147 ;  /* 0x000000936a3f723e */ /* 0x000fe200000000ff */
[----:B------:R-:W-:-:S04]  /*118c0*/  FADD.FTZ R107, R108, R73 ;  /* 0x000000496c6b7221 */ /* 0x000fc80000010000 */
[----:B------:R-:W-:Y:S01]  /*118d0*/  FADD.FTZ R107, R107, R104 ;  /* 0x000000686b6b7221 */ /* 0x000fe20000010000 */
[----:B------:R0:W-:Y:S03]  /*118e0*/  STG.E.128 desc[UR6][R152.64], R60 ;  /* 0x0000003c98007986 */ /* 0x0001e6000c101d06 */
[----:B------:R-:W-:-:S04]  /*118f0*/  FADD.FTZ R108, R107, R74 ;  /* 0x0000004a6b6c7221 */ /* 0x000fc80000010000 */
[----:B------:R-:W-:-:S04]  /*11900*/  FADD.FTZ R107, R108, R105 ;  /* 0x000000696c6b7221 */ /* 0x000fc80000010000 */
[----:B------:R-:W-:-:S04]  /*11910*/  FADD.FTZ R108, R107, R110 ;  /* 0x0000006e6b6c7221 */ /* 0x000fc80000010000 */
[----:B------:R-:W-:Y:S01]  /*11920*/  FADD.FTZ R108, R108, R113 ;  /* 0x000000716c6c7221 */ /* 0x000fe20000010000 */
[----:B0-----:R-:W-:-:S03]  /*11930*/  SEL R63, RZ, 0x100, P4 ;  /* 0x00000100ff3f7807 */ /* 0x001fc60002000000 */
[----:B------:R-:W-:Y:S01]  /*11940*/  FADD.FTZ R61, R108, R111 ;  /* 0x0000006f6c3d7221 */ /* 0x000fe20000010000 */
[----:B------:R-:W-:Y:S02]  /*11950*/  SEL R108, RZ, 0x1, P2 ;  /* 0x00000001ff6c7807 */ /* 0x000fe40001000000 */
[----:B------:R-:W-:Y:S01]  /*11960*/  SEL R62, RZ, 0x1, P1 ;  /* 0x00000001ff3e7807 */ /* 0x000fe20000800000 */
[----:B------:R-:W-:Y:S02]  /*11970*/  FADD.FTZ R61, R61, R114 ;  /* 0x000000723d3d7221 */ /* 0x000fe40000010000 */
[----:B------:R-:W-:-:S04]  /*11980*/  IMAD.WIDE.U32 R108, R108, 0x1000000, RZ ;  /* 0x010000006c6c7825 */ /* 0x000fc800078e00ff */
        /* <DEDUP_REMOVED lines=23> */
[----:B------:R-:W-:-:S03]  /*11b00*/  SEL R60, RZ, 0x1000000, P5 ;  /* 0x01000000ff3c7807 */ /* 0x000fc60002800000 */
[----:B------:R-:W-:Y:S01]  /*11b10*/  FADD.FTZ R61, R61, R140 ;  /* 0x0000008c3d3d7221 */ /* 0x000fe20000010000 */
[----:B------:R-:W-:Y:S01]  /*11b20*/  LOP3.LUT R154, R63, R60, R154, 0xfe, !PT ;  /* 0x0000003c3f9a7212 */ /* 0x000fe200078efe9a */
[----:B------:R-:W-:-:S04]  /*11b30*/  IMAD.WIDE.U32 R62, R62, 0x10000, RZ ;  /* 0x000100003e3e7825 */ /* 0x000fc800078e00ff */
[----:B------:R-:W-:Y:S01]  /*11b40*/  FADD.FTZ R60, R61, R66 ;  /* 0x000000423d3c7221 */ /* 0x000fe20000010000 */
[----:B------:R-:W-:-:S03]  /*11b50*/  SEL R61, RZ, 0x1, P3 ;  /* 0x00000001ff3d7807 */ /* 0x000fc60001800000 */
[----:B------:R-:W-:Y:S01]  /*11b60*/  FADD.FTZ R152, R60, R139 ;  /* 0x0000008b3c987221 */ /* 0x000fe20000010000 */
[----:B------:R-:W-:Y:S02]  /*11b70*/  SEL R60, RZ, 0x1, P0 ;  /* 0x00000001ff3c7807 */ /* 0x000fe40000000000 */
[----:B------:R-:W-:Y:S01]  /*11b80*/  LOP3.LUT R109, R109, R154, R61, 0xfe, !PT ;  /* 0x0000009a6d6d7212 */ /* 0x000fe200078efe3d */
[----:B------:R-:W-:Y:S01]  /*11b90*/  FADD.FTZ R107, R152, R137 ;  /* 0x00000089986b7221 */ /* 0x000fe20000010000 */
[----:B------:R-:W-:Y:S01]  /*11ba0*/  ISETP.NE.AND P0, PT, R69, RZ, PT ;  /* 0x000000ff4500720c */ /* 0x000fe20003f05270 */
[----:B------:R-:W-:-:S04]  /*11bb0*/  IMAD.WIDE.U32 R60, R60, 0x100, RZ ;  /* 0x000001003c3c7825 */ /* 0x000fc800078e00ff */
[----:B------:R-:W-:Y:S01]  /*11bc0*/  FADD.FTZ R152, R107, R142 ;  /* 0x0000008e6b987221 */ /* 0x000fe20000010000 */
[----:B------:R-:W-:Y:S02]  /*11bd0*/  SEL R107, RZ, 0x1, P6 ;  /* 0x00000001ff6b7807 */ /* 0x000fe40003000000 */
[----:B------:R-:W-:Y:S02]  /*11be0*/  LOP3.LUT R108, R60, R108, R62, 0xfe, !PT ;  /* 0x0000006c3c6c7212 */ /* 0x000fe400078efe3e */
[----:B------:R-:W-:Y:S01]  /*11bf0*/  LOP3.LUT R61, R61, R109, R63, 0xfe, !PT ;  /* 0x0000006d3d3d7212 */ /* 0x000fe200078efe3f */
[----:B------:R-:W-:Y:S01]  /*11c00*/  FADD.FTZ R63, R152, R141 ;  /* 0x0000008d983f7221 */ /* 0x000fe20000010000 */
[----:B------:R-:W-:-:S03]  /*11c10*/  LOP3.LUT R60, R108, R107, RZ, 0xfc, !PT ;  /* 0x0000006b6c3c7212 */ /* 0x000fc600078efcff */
[----:B------:R-:W-:Y:S02]  /*11c20*/  FADD.FTZ R62, R63, R144 ;  /* 0x000000903f3e7221 */ /* 0x000fe40000010000 */
[----:B------:R0:W-:Y:S02]  /*11c30*/  STG.E.64 desc[UR6][R150.64], R60 ;  /* 0x0000003c96007986 */ /* 0x0001e4000c101b06 */
        /* <DEDUP_REMOVED lines=124> */
.L_x_6580:
[----:B------:R-:W-:Y:S01]  /*12400*/  FMUL.FTZ R60, R61, R61 ;  /* 0x0000003d3d3c7220 */ /* 0x000fe20000410000 */
[----:B------:R-:W-:Y:S01]  /*12410*/  PLOP3.LUT P1, PT, PT, PT, UP1, 0x40, 0x0 ;  /* 0x000000000000781c */ /* 0x000fe20003f2e818 */
[----:B-1----:R-:W-:Y:S01]  /*12420*/  FADD.FTZ R107, R150, R107 ;  /* 0x0000006b966b7221 */ /* 0x002fe20000010000 */
[----:B------:R-:W-:Y:S01]  /*12430*/  PLOP3.LUT P2, PT, PT, PT, UP1, 0x40, 0x0 ;  /* 0x000000000000781c */ /* 0x000fe20003f4e818 */
[----:B------:R-:W-:Y:S01]  /*12440*/  HADD2.F32 R108, -RZ, R54.H0_H0 ;  /* 0x20000036ff6c7230 */ /* 0x000fe20000004100 */
[----:B------:R-:W-:Y:S01]  /*12450*/  FSEL R63, R60, RZ, !P1 ;  /* 0x000000ff3c3f7208 */ /* 0x000fe20004800000 */
[----:B------:R-:W-:Y:S01]  /*12460*/  FFMA.FTZ R62, R107, R62, UR11 ;  /* 0x0000000b6b3e7e23 */ /* 0x000fe2000801003e */
[----:B------:R-:W-:Y:S01]  /*12470*/  FSEL R69, R61, RZ, P2 ;  /* 0x000000ff3d457208 */ /* 0x000fe20001000000 */
[--C-:B------:R-:W-:Y:S02]  /*12480*/  HADD2.F32 R60, -RZ, R55.reuse.H0_H0 ;  /* 0x20000037ff3c7230 */ /* 0x100fe40000004100 */
[----:B------:R-:W-:Y:S01]  /*12490*/  FADD.FTZ R62, R62, R63 ;  /* 0x0000003f3e3e7221 */ /* 0x000fe20000010000 */
[----:B------:R-:W-:-:S02]  /*124a0*/  HADD2.F32 R63, -RZ, R55.H1_H1 ;  /* 0x30000037ff3f7230 */ /* 0x000fc40000004100 */
[C---:B------:R-:W-:Y:S01]  /*124b0*/  FADD.FTZ R73, -R69.reuse, R73 ;  /* 0x0000004945497221 */ /* 0x040fe20000010100 */
[C---:B------:R-:W-:Y:S01]  /*124c0*/  FADD.FTZ R74, -R69.reuse, R74 ;  /* 0x0000004a454a7221 */ /* 0x040fe20000010100 */
[C---:B------:R-:W-:Y:S01]  /*124d0*/  FADD.FTZ R105, -R69.reuse, R105 ;  /* 0x0000006945697221 */ /* 0x040fe20000010100 */
[C---:B------:R-:W-:Y:S01]  /*124e0*/  FADD.FTZ R109, -R69.reuse, R64 ;  /* 0x00000040456d7221 */ /* 0x040fe20000010100 */
[----:B------:R-:W1:Y:S01]  /*124f0*/  MUFU.RSQ R62, R62 ;  /* 0x0000003e003e7308 */ /* 0x000e620000001400 */
[C---:B------:R-:W-:Y:S01]  /*12500*/  FADD.FTZ R68, -R69.reuse, R68 ;  /* 0x0000004445447221 */ /* 0x040fe20000010100 */
[C---:B------:R-:W-:Y:S01]  /*12510*/  FADD.FTZ R70, -R69.reuse, R70 ;  /* 0x0000004645467221 */ /* 0x040fe20000010100 */
[C---:B------:R-:W-:Y:S01]  /*12520*/  FADD.FTZ R75, -R69.reuse, R75 ;  /* 0x0000004b454b7221 */ /* 0x040fe20000010100 */
[C---:B------:R-:W-:Y:S01]  /*12530*/  FADD.FTZ R104, -R69.reuse, R104 ;  /* 0x0000006845687221 */ /* 0x040fe20000010100 */
[----:B------:R-:W-:Y:S01]  /*12540*/  FADD.FTZ R151, -R69, R66 ;  /* 0x0000004245977221 */ /* 0x000fe20000010100 */
[----:B------:R-:W-:-:S02]  /*12550*/  HADD2.F32 R66, -RZ, R52.H0_H0 ;  /* 0x20000034ff427230 */ /* 0x000fc40000004100 */
        /* <DEDUP_REMOVED lines=13> */
[----:B------:R-:W-:-:S02]  /*12630*/  HADD2.F32 R73, -RZ, R53.H0_H0 ;  /* 0x20000035ff497230 */ /* 0x000fc40000004100 */
[----:B------:R-:W-:Y:S01]  /*12640*/  FFMA.FTZ R60, R74, R60, R19 ;  /* 0x0000003c4a3c7223 */ /* 0x000fe20000010013 */
[----:B------:R-:W-:Y:S01]  /*12650*/  FFMA.FTZ R108, R64, R108, R21 ;  /* 0x0000006c406c7223 */ /* 0x000fe20000010015 */
[----:B------:R-:W-:Y:S01]  /*12660*/  FFMA.FTZ R63, R105, R63, R18 ;  /* 0x0000003f693f7223 */ /* 0x000fe20000010012 */
[----:B------:R-:W-:Y:S02]  /*12670*/  HADD2.F32 R74, -RZ, R54.H1_H1 ;  /* 0x30000036ff4a7230 */ /* 0x000fe40000004100 */
[C---:B------:R-:W-:Y:S01]  /*12680*/  FMUL.FTZ R70, R62.reuse, R70 ;  /* 0x000000463e467220 */ /* 0x040fe20000410000 */
[----:B------:R-:W-:Y:S02]  /*12690*/  HADD2.F32 R64, -RZ, R53.H1_H1 ;  /* 0x30000035ff407230 */ /* 0x000fe40000004100 */
[C---:B------:R-:W-:Y:S01]  /*126a0*/  FMUL.FTZ R68, R62.reuse, R68 ;  /* 0x000000443e447220 */ /* 0x040fe20000410000 */
        /* <DEDUP_REMOVED lines=31> */
[----:B------:R-:W-:Y:S01]  /*128a0*/  FFMA.FTZ R68, R68, R66, R25 ;  /* 0x0000004244447223 */ /* 0x000fe20000010019 */
[----:B------:R-:W-:Y:S01]  /*128b0*/  FADD.FTZ R69, -R69, R106 ;  /* 0x0000006a45457221 */ /* 0x000fe20000010100 */
[----:B------:R-:W-:Y:S01]  /*128c0*/  FFMA.FTZ R75, R161, R74, R20 ;  /* 0x0000004aa14b7223 */ /* 0x000fe20000010014 */
[----:B------:R-:W-:Y:S01]  /*128d0*/  FFMA.FTZ R64, R105, R64, R22 ;  /* 0x0000004069407223 */ /* 0x000fe20000010016 */
[----:B------:R-:W-:-:S02]  /*128e0*/  HADD2.F32 R66, -RZ, R52.H1_H1 ;  /* 0x30000034ff427230 */ /* 0x000fc40000004100 */
[C---:B------:R-:W-:Y:S01]  /*128f0*/  FMUL.FTZ R71, R62.reuse, R71 ;  /* 0x000000473e477220 */ /* 0x040fe20000410000 */
[----:B------:R-:W-:Y:S02]  /*12900*/  HADD2.F32 R70, -RZ, R50.H0_H0 ;  /* 0x20000032ff467230 */ /* 0x000fe40000004100 */
[C---:B------:R-:W-:Y:S01]  /*12910*/  FMUL.FTZ R74, R62.reuse, R112 ;  /* 0x000000703e4a7220 */ /* 0x040fe20000410000 */
[--C-:B------:R-:W-:Y:S02]  /*12920*/  HADD2.F32 R105, -RZ, R51.reuse.H0_H0 ;  /* 0x20000033ff697230 */ /* 0x100fe40000004100 */
[C---:B------:R-:W-:Y:S01]  /*12930*/  FMUL.FTZ R104, R62.reuse, R115 ;  /* 0x000000733e687220 */ /* 0x040fe20000410000 */
[----:B------:R-:W-:Y:S02]  /*12940*/  HADD2.F32 R106, -RZ, R51.H1_H1 ;  /* 0x30000033ff6a7230 */ /* 0x000fe40000004100 */
[----:B------:R-:W-:Y:S01]  /*12950*/  FMUL.FTZ R161, R62, R118 ;  /* 0x000000763ea17220 */ /* 0x000fe20000410000 */
[----:B------:R-:W-:Y:S01]  /*12960*/  FFMA.FTZ R115, R71, R66, R24 ;  /* 0x0000004247737223 */ /* 0x000fe20000010018 */
[----:B------:R-:W-:Y:S01]  /*12970*/  FFMA.FTZ R74, R74, R70, R13 ;  /* 0x000000464a4a7223 */ /* 0x000fe2000001000d */
[----:B------:R-:W-:Y:S01]  /*12980*/  FFMA.FTZ R105, R104, R105, R11 ;  /* 0x0000006968697223 */ /* 0x000fe2000001000b */
[----:B------:R-:W-:Y:S01]  /*12990*/  FFMA.FTZ R66, R161, R106, R10 ;  /* 0x0000006aa1427223 */ /* 0x000fe2000001000a */
[----:B------:R-:W-:-:S02]  /*129a0*/  HADD2.F32 R71, -RZ, R49.H0_H0 ;  /* 0x20000031ff477230 */ /* 0x000fc40000004100 */
[C---:B------:R-:W-:Y:S01]  /*129b0*/  FMUL.FTZ R106, R62.reuse, R111 ;  /* 0x0000006f3e6a7220 */ /* 0x040fe20000410000 */
[----:B------:R-:W-:Y:S02]  /*129c0*/  HADD2.F32 R70, -RZ, R48.H0_H0 ;  /* 0x20000030ff467230 */ /* 0x000fe40000004100 */
[C---:B------:R-:W-:Y:S01]  /*129d0*/  FMUL.FTZ R104, R62.reuse, R110 ;  /* 0x0000006e3e687220 */ /* 0x040fe20000410000 */
[----:B------:R-:W-:Y:S02]  /*129e0*/  HADD2.F32 R118, -RZ, R50.H1_H1 ;  /* 0x30000032ff767230 */ /* 0x000fe40000004100 */
[C---:B------:R-:W-:Y:S01]  /*129f0*/  FMUL.FTZ R117, R62.reuse, R117 ;  /* 0x000000753e757220 */ /* 0x040fe20000410000 */
[----:B------:R-:W-:Y:S02]  /*12a00*/  HADD2.F32 R112, -RZ, R49.H1_H1 ;  /* 0x30000031ff707230 */ /* 0x000fe40000004100 */
        /* <DEDUP_REMOVED lines=40> */
[----:B------:R-:W-:-:S02]  /*12c90*/  HADD2.F32 R123, -RZ, R41.H0_H0 ;  /* 0x20000029ff7b7230 */ /* 0x000fc40000004100 */
[----:B------:R-:W-:Y:S01]  /*12ca0*/  FFMA.FTZ R120, R120, R71, R29 ;  /* 0x0000004778787223 */ /* 0x000fe2000001001d */
[----:B------:R-:W-:Y:S02]  /*12cb0*/  HADD2.F32 R70, -RZ, R40.H0_H0 ;  /* 0x20000028ff467230 */ /* 0x000fe40000004100 */
[C---:B------:R-:W-:Y:S01]  /*12cc0*/  FMUL.FTZ R124, R62.reuse, R131 ;  /* 0x000000833e7c7220 */ /* 0x040fe20000410000 */
[----:B------:R-:W-:Y:S02]  /*12cd0*/  HADD2.F32 R130, -RZ, R41.H1_H1 ;  /* 0x30000029ff827230 */ /* 0x000fe40000004100 */
[C---:B------:R-:W-:Y:S01]  /*12ce0*/  FMUL.FTZ R107, R62.reuse, R129 ;  /* 0x000000813e6b7220 */ /* 0x040fe20000410000 */
[----:B------:R-:W-:Y:S01]  /*12cf0*/  FMUL.FTZ R71, R62, R134 ;  /* 0x000000863e477220 */ /* 0x000fe20000410000 */
[----:B------:R-:W-:Y:S02]  /*12d00*/  HADD2.F32 R138, -RZ, R42.H1_H1 ;  /* 0x3000002aff8a7230 */ /* 0x000fe40000004100 */
[----:B------:R-:W-:Y:S01]  /*12d10*/  FFMA.FTZ R123, R124, R123, R27 ;  /* 0x0000007b7c7b7223 */ /* 0x000fe2000001001b */
[----:B------:R-:W-:Y:S01]  /*12d20*/  FFMA.FTZ R107, R107, R70, R0 ;  /* 0x000000466b6b7223 */ /* 0x000fe20000010000 */
[----:B------:R-:W-:-:S02]  /*12d30*/  HADD2.F32 R129, -RZ, R38.H0_H0 ;  /* 0x20000026ff817230 */ /* 0x000fc40000004100 */
[C---:B------:R-:W-:Y:S01]  /*12d40*/  FMUL.FTZ R161, R62.reuse, R136 ;  /* 0x000000883ea17220 */ /* 0x040fe20000410000 */
[----:B------:R-:W-:Y:S01]  /*12d50*/  FFMA.FTZ R124, R71, R130, R30 ;  /* 0x00000082477c7223 */ /* 0x000fe2000001001e */
[----:B------:R-:W-:Y:S02]  /*12d60*/  HADD2.F32 R70, -RZ, R40.H1_H1 ;  /* 0x30000028ff467230 */ /* 0x000fe40000004100 */
[C---:B------:R-:W-:Y:S01]  /*12d70*/  FMUL.FTZ R134, R62.reuse, R151 ;  /* 0x000000973e867220 */ /* 0x040fe20000410000 */
[C---:B------:R-:W-:Y:S01]  /*12d80*/  FMUL.FTZ R71, R62.reuse, R132 ;  /* 0x000000843e477220 */ /* 0x040fe20000410000 */
[----:B------:R-:W-:Y:S01]  /*12d90*/  FMUL.FTZ R130, R62, R137 ;  /* 0x000000893e827220 */ /* 0x000fe20000410000 */
[----:B------:R-:W-:Y:S01]  /*12da0*/  FFMA.FTZ R161, R161, R138, R76 ;  /* 0x0000008aa1a17223 */ /* 0x000fe2000001004c */
[----:B------:R-:W-:Y:S01]  /*12db0*/  FFMA.FTZ R129, R134, R129, R81 ;  /* 0x0000008186817223 */ /* 0x000fe20000010051 */
[--C-:B------:R-:W-:Y:S02]  /*12dc0*/  HADD2.F32 R137, -RZ, R37.reuse.H0_H0 ;  /* 0x20000025ff897230 */ /* 0x100fe40000004100 */
[----:B------:R-:W-:Y:S01]  /*12dd0*/  FFMA.FTZ R132, R71, R70, R28 ;  /* 0x0000004647847223 */ /* 0x000fe2000001001c */
[----:B------:R-:W-:-:S02]  /*12de0*/  HADD2.F32 R138, -RZ, R37.H1_H1 ;  /* 0x30000025ff8a7230 */ /* 0x000fc40000004100 */
[C---:B------:R-:W-:Y:S01]  /*12df0*/  FMUL.FTZ R134, R62.reuse, R65 ;  /* 0x000000413e867220 */ /* 0x040fe20000410000 */
[C---:B------:R-:W-:Y:S01]  /*12e00*/  FMUL.FTZ R149, R62.reuse, R149 ;  /* 0x000000953e957220 */ /* 0x040fe20000410000 */
[----:B------:R-:W-:Y:S02]  /*12e10*/  HADD2.F32 R71, -RZ, R36.H0_H0 ;  /* 0x20000024ff477230 */ /* 0x000fe40000004100 */
[----:B------:R-:W-:Y:S01]  /*12e20*/  FMUL.FTZ R70, R62, R109 ;  /* 0x0000006d3e467220 */ /* 0x000fe20000410000 */
[----:B------:R-:W-:Y:S01]  /*12e30*/  FFMA.FTZ R137, R134, R137, R79 ;  /* 0x0000008986897223 */ /* 0x000fe2000001004f */
[----:B------:R-:W-:Y:S01]  /*12e40*/  FFMA.FTZ R134, R149, R138, R82 ;  /* 0x0000008a95867223 */ /* 0x000fe20000010052 */
[--C-:B------:R-:W-:Y:S02]  /*12e50*/  HADD2.F32 R131, -RZ, R39.reuse.H0_H0 ;  /* 0x20000027ff837230 */ /* 0x100fe40000004100 */
[----:B------:R-:W-:Y:S01]  /*12e60*/  FFMA.FTZ R109, R70, R71, R77 ;  /* 0x00000047466d7223 */ /* 0x000fe2000001004d */
[----:B------:R-:W1:Y:S01]  /*12e70*/  @!P0 LDC.64 R148, c[0x0][0x250] ;  /* 0x00009400ff948b82 */ /* 0x000e620000000a00 */
[----:B------:R-:W-:-:S02]  /*12e80*/  HADD2.F32 R136, -RZ, R39.H1_H1 ;  /* 0x30000027ff887230 */ /* 0x000fc40000004100 */
[----:B------:R-:W-:Y:S01]  /*12e90*/  FMUL.FTZ R153, R62, R153 ;  /* 0x000000993e997220 */ /* 0x000fe20000410000 */
[----:B------:R-:W-:Y:S01]  /*12ea0*/  FFMA.FTZ R131, R130, R131, R83 ;  /* 0x0000008382837223 */ /* 0x000fe20000010053 */
[C---:B------:R-:W-:Y:S01]  /*12eb0*/  FMUL.FTZ R139, R62.reuse, R139 ;  /* 0x0000008b3e8b7220 */ /* 0x040fe20000410000 */
[----:B------:R-:W-:Y:S02]  /*12ec0*/  HADD2.F32 R146, -RZ, R35.H1_H1 ;  /* 0x30000023ff927230 */ /* 0x000fe40000004100 */
[----:B------:R-:W-:Y:S01]  /*12ed0*/  FFMA.FTZ R130, R153, R136, R86 ;  /* 0x0000008899827223 */ /* 0x000fe20000010056 */
[----:B------:R-:W-:Y:S01]  /*12ee0*/  HADD2.F32 R136, -RZ, R38.H1_H1 ;  /* 0x30000026ff887230 */ /* 0x000fe20000004100 */
[----:B------:R-:W2:Y:S01]  /*12ef0*/  @!P0 LDC.64 R70, c[0x0][0x258] ;  /* 0x00009600ff468b82 */ /* 0x000ea20000000a00 */
[C---:B------:R-:W-:Y:S01]  /*12f00*/  FMUL.FTZ R140, R62.reuse, R147 ;  /* 0x000000933e8c7220 */ /* 0x040fe20000410000 */
[----:B------:R-:W-:Y:S01]  /*12f10*/  FMUL.FTZ R144, R62, R69 ;  /* 0x000000453e907220 */ /* 0x000fe20000410000 */
[----:B------:R-:W-:-:S02]  /*12f20*/  HADD2.F32 R65, -RZ, R34.H0_H0 ;  /* 0x20000022ff417230 */ /* 0x000fc40000004100 */
[----:B------:R-:W-:Y:S01]  /*12f30*/  FFMA.FTZ R136, R139, R136, R84 ;  /* 0x000000888b887223 */ /* 0x000fe20000010054 */
[----:B------:R-:W-:Y:S02]  /*12f40*/  HADD2.F32 R139, -RZ, R35.H0_H0 ;  /* 0x20000023ff8b7230 */ /* 0x000fe40000004100 */
[C---:B------:R-:W-:Y:S01]  /*12f50*/  FMUL.FTZ R138, R62.reuse, R145 ;  /* 0x000000913e8a7220 */ /* 0x040fe20000410000 */
[----:B------:R-:W-:Y:S01]  /*12f60*/  HADD2.F32 R142, -RZ, R36.H1_H1 ;  /* 0x30000024ff8e7230 */ /* 0x000fe20000004100 */
[----:B0-----:R-:W0:Y:S01]  /*12f70*/  LDC.64 R150, c[0x0][0x2b8] ;  /* 0x0000ae00ff967b82 */ /* 0x001e220000000a00 */
[----:B------:R-:W-:Y:S01]  /*12f80*/  FMUL.FTZ R67, R62, R67 ;  /* 0x000000433e437220 */ /* 0x000fe20000410000 */
[----:B------:R-:W-:Y:S01]  /*12f90*/  FFMA.FTZ R140, R140, R139, R91 ;  /* 0x0000008b8c8c7223 */ /* 0x000fe2000001005b */
[----:B------:R-:W-:Y:S01]  /*12fa0*/  FFMA.FTZ R139, R144, R146, R101 ;  /* 0x00000092908b7223 */ /* 0x000fe20000010065 */
[C---:B------:R-:W-:Y:S01]  /*12fb0*/  FMUL.FTZ R146, R62.reuse, R141 ;  /* 0x0000008d3e927220 */ /* 0x040fe20000410000 */
[----:B------:R-:W-:Y:S01]  /*12fc0*/  FMUL.FTZ R141, R62, R155 ;  /* 0x0000009b3e8d7220 */ /* 0x000fe20000410000 */
[----:B------:R-:W-:Y:S01]  /*12fd0*/  FFMA.FTZ R138, R138, R65, R89 ;  /* 0x000000418a8a7223 */ /* 0x000fe20000010059 */
[----:B------:R-:W-:Y:S01]  /*12fe0*/  FFMA.FTZ R142, R67, R142, R80 ;  /* 0x0000008e438e7223 */ /* 0x000fe20000010050 */
[----:B-1----:R-:W-:-:S04]  /*12ff0*/  @!P0 IMAD.WIDE R148, R26, 0x4, R148 ;  /* 0x000000041a948825 */ /* 0x002fc800078e0294 */
[C---:B------:R-:W-:Y:S01]  /*13000*/  FMUL.FTZ R144, R62.reuse, R143 ;  /* 0x0000008f3e907220 */ /* 0x040fe20000410000 */
[C---:B------:R-:W-:Y:S01]  /*13010*/  FMUL.FTZ R157, R62.reuse, R157 ;  /* 0x0000009d3e9d7220 */ /* 0x040fe20000410000 */
[----:B------:R-:W-:Y:S01]  /*13020*/  FMUL.FTZ R145, R62, R159 ;  /* 0x0000009f3e917220 */ /* 0x000fe20000410000 */
[--C-:B------:R-:W-:Y:S01]  /*13030*/  HADD2.F32 R65, -RZ, R33.reuse.H0_H0 ;  /* 0x20000021ff417230 */ /* 0x100fe20000004100 */
[----:B------:R0:W-:Y:S01]  /*13040*/  @!P0 STG.E desc[UR6][R148.64], R61 ;  /* 0x0000003d94008986 */ /* 0x0001e2000c101906 */
[----:B------:R-:W-:Y:S01]  /*13050*/  HADD2.F32 R67, -RZ, R33.H1_H1 ;  /* 0x30000021ff437230 */ /* 0x000fe20000004100 */
[----:B------:R-:W-:Y:S01]  /*13060*/  F2FP.F16.F32.PACK_AB R68, R115, R68 ;  /* 0x000000447344723e */ /* 0x000fe200000000ff */
[----:B--2---:R-:W-:Y:S01]  /*13070*/  @!P0 IMAD.WIDE R152, R26, 0x4, R70 ;  /* 0x000000041a988825 */ /* 0x004fe200078e0246 */
[----:B------:R-:W-:-:S03]  /*13080*/  F2FP.F16.F32.PACK_AB R70, R75, R108 ;  /* 0x0000006c4b46723e */ /* 0x000fc600000000ff */
[----:B------:R-:W-:Y:S01]  /*13090*/  FFMA.FTZ R143, R144, R65, R87 ;  /* 0x00000041908f7223 */ /* 0x000fe20000010057 */
[----:B------:R-:W-:Y:S01]  /*130a0*/  F2FP.F16.F32.PACK_AB R75, R66, R105 ;  /* 0x00000069424b723e */ /* 0x000fe200000000ff */
[----:B------:R-:W-:Y:S01]  /*130b0*/  HADD2.F32 R69, -RZ, R34.H1_H1 ;  /* 0x30000022ff457230 */ /* 0x000fe20000004100 */
[----:B------:R1:W-:Y:S01]  /*130c0*/  @!P0 STG.E desc[UR6][R152.64], R62 ;  /* 0x0000003e98008986 */ /* 0x0003e2000c101906 */
[C---:B------:R-:W-:Y:S01]  /*130d0*/  LEA R154, P0, R72.reuse, UR14, 0x4 ;  /* 0x0000000e489a7c11 */ /* 0x040fe2000f8020ff */
[----:B------:R-:W-:Y:S01]  /*130e0*/  FFMA.FTZ R144, R157, R67, R90 ;  /* 0x000000439d907223 */ /* 0x000fe2000001005a */
[----:B------:R-:W-:Y:S02]  /*130f0*/  HADD2.F32 R65, -RZ, R32.H0_H0 ;  /* 0x20000020ff417230 */ /* 0x000fe40000004100 */
[----:B------:R-:W-:Y:S01]  /*13100*/  FFMA.FTZ R145, R145, R69, R92 ;  /* 0x0000004591917223 */ /* 0x000fe2000001005c */
[----:B------:R-:W-:Y:S01]  /*13110*/  LEA.HI.X R155, R72, UR15, RZ, 0x4, P0 ;  /* 0x0000000f489b7c11 */ /* 0x000fe200080f24ff */
[----:B0-----:R-:W-:Y:S01]  /*13120*/  IMAD.WIDE.U32 R148, R102, 0x10, R150 ;  /* 0x0000001066947825 */ /* 0x001fe200078e0096 */
[----:B------:R-:W-:-:S03]  /*13130*/  F2FP.F16.F32.PACK_AB R72, R125, R104 ;  /* 0x000000687d48723e */ /* 0x000fc600000000ff */
[----:B------:R-:W-:Y:S01]  /*13140*/  FFMA.FTZ R146, R146, R65, R85 ;  /* 0x0000004192927223 */ /* 0x000fe20000010055 */
[----:B------:R-:W-:Y:S01]  /*13150*/  F2FP.F16.F32.PACK_AB R71, R63, R60 ;  /* 0x0000003c3f47723e */ /* 0x000fe200000000ff */
[--C-:B------:R-:W-:Y:S01]  /*13160*/  IMAD.WIDE.U32 R104, R103, 0x10, R150.reuse ;  /* 0x0000001067687825 */ /* 0x100fe200078e0096 */
[----:B------:R-:W-:Y:S01]  /*13170*/  F2FP.F16.F32.PACK_AB R69, R64, R73 ;  /* 0x000000494045723e */ /* 0x000fe200000000ff */
[----:B------:R-:W0:Y:S01]  /*13180*/  LDC.64 R102, c[0x0][0x210] ;  /* 0x00008400ff667b82 */ /* 0x000e220000000a00 */
[----:B------:R-:W-:Y:S01]  /*13190*/  F2FP.F16.F32.PACK_AB R74, R117, R74 ;  /* 0x0000004a754a723e */ /* 0x000fe200000000ff */
[----:B------:R-:W-:Y:S01]  /*131a0*/  HADD2.F32 R67, -RZ, R32.H1_H1 ;  /* 0x30000020ff437230 */ /* 0x000fe20000004100 */
[----:B------:R-:W-:Y:S01]  /*131b0*/  F2FP.F16.F32.PACK_AB R73, R106, R111 ;  /* 0x0000006f6a49723e */ /* 0x000fe200000000ff */
[----:B------:R2:W-:Y:S01]  /*131c0*/  STG.E.128 desc[UR6][R154.64], R68 ;  /* 0x000000449a007986 */ /* 0x0005e2000c101d06 */
[----:B------:R-:W-:Y:S01]  /*131d0*/  LEA R106, P0, R122, UR14, 0x4 ;  /* 0x0000000e7a6a7c11 */ /* 0x000fe2000f8020ff */
[----:B------:R-:W-:-:S04]  /*131e0*/  IMAD.WIDE.U32 R116, R116, 0x10, R150 ;  /* 0x0000001074747825 */ /* 0x000fc800078e0096 */
[----:B------:R-:W-:Y:S01]  /*131f0*/  FFMA.FTZ R141, R141, R67, R88 ;  /* 0x000000438d8d7223 */ /* 0x000fe20000010058 */
[----:B------:R-:W-:Y:S01]  /*13200*/  F2FP.F16.F32.PACK_AB R63, R113, R112 ;  /* 0x00000070713f723e */ /* 0x000fe200000000ff */
[----:B------:R3:W-:Y:S01]  /*13210*/  STG.E.128 desc[UR6][R148.64], R72 ;  /* 0x0000004894007986 */ /* 0x0007e2000c101d06 */
[----:B-1----:R-:W-:Y:S01]  /*13220*/  F2FP.F16.F32.PACK_AB R62, R127, R110 ;  /* 0x0000006e7f3e723e */ /* 0x002fe200000000ff */
[----:B------:R-:W-:Y:S01]  /*13230*/  IMAD.WIDE.U32 R150, R128, 0x10, R150 ;  /* 0x0000001080967825 */ /* 0x000fe200078e0096 */
[----:B------:R-:W-:Y:S02]  /*13240*/  F2FP.F16.F32.PACK_AB R61, R118, R121 ;  /* 0x00000079763d723e */ /* 0x000fe400000000ff */
[----:B------:R-:W-:Y:S02]  /*13250*/  F2FP.F16.F32.PACK_AB R60, R135, R114 ;  /* 0x00000072873c723e */ /* 0x000fe400000000ff */
[----:B------:R-:W-:Y:S02]  /*13260*/  F2FP.F16.F32.PACK_AB R67, R126, R133 ;  /* 0x000000857e43723e */ /* 0x000fe400000000ff */
[----:B------:R-:W-:Y:S01]  /*13270*/  F2FP.F16.F32.PACK_AB R66, R161, R120 ;  /* 0x00000078a142723e */ /* 0x000fe200000000ff */
[----:B------:R1:W-:Y:S01]  /*13280*/  STG.E.128 desc[UR6][R104.64], R60 ;  /* 0x0000003c68007986 */ /* 0x0003e2000c101d06 */
[----:B------:R-:W-:-:S02]  /*13290*/  F2FP.F16.F32.PACK_AB R65, R124, R123 ;  /* 0x0000007b7c41723e */ /* 0x000fc400000000ff */
[----:B------:R-:W-:Y:S02]  /*132a0*/  F2FP.F16.F32.PACK_AB R64, R132, R107 ;  /* 0x0000006b8440723e */ /* 0x000fe400000000ff */
[----:B--2---:R-:W-:Y:S02]  /*132b0*/  F2FP.F16.F32.PACK_AB R71, R130, R131 ;  /* 0x000000838247723e */ /* 0x004fe400000000ff */
[----:B------:R-:W-:Y:S01]  /*132c0*/  F2FP.F16.F32.PACK_AB R70, R136, R129 ;  /* 0x000000818846723e */ /* 0x000fe200000000ff */
[----:B------:R1:W-:Y:S01]  /*132d0*/  STG.E.128 desc[UR6][R116.64], R64 ;  /* 0x0000004074007986 */ /* 0x0003e2000c101d06 */
[----:B------:R-:W-:Y:S02]  /*132e0*/  F2FP.F16.F32.PACK_AB R69, R134, R137 ;  /* 0x000000898645723e */ /* 0x000fe400000000ff */
[----:B------:R-:W-:Y:S02]  /*132f0*/  F2FP.F16.F32.PACK_AB R68, R142, R109 ;  /* 0x0000006d8e44723e */ /* 0x000fe400000000ff */
[----:B---3--:R-:W-:-:S02]  /*13300*/  F2FP.F16.F32.PACK_AB R75, R139, R140 ;  /* 0x0000008c8b4b723e */ /* 0x008fc400000000ff */
[----:B------:R-:W-:Y:S01]  /*13310*/  F2FP.F16.F32.PACK_AB R74, R145, R138 ;  /* 0x0000008a914a723e */ /* 0x000fe200000000ff */
[----:B------:R1:W-:Y:S01]  /*13320*/  STG.E.128 desc[UR6][R150.64], R68 ;  /* 0x0000004496007986 */ /* 0x0003e2000c101d06 */
[----:B------:R-:W-:Y:S02]  /*13330*/  F2FP.F16.F32.PACK_AB R73, R144, R143 ;  /* 0x0000008f9049723e */ /* 0x000fe400000000ff */
[----:B------:R-:W-:Y:S02]  /*13340*/  LEA.HI.X R107, R122, UR15, RZ, 0x4, P0 ;  /* 0x0000000f7a6b7c11 */ /* 0x000fe400080f24ff */
[----:B------:R-:W-:Y:S02]  /*13350*/  F2FP.F16.F32.PACK_AB R72, R141, R146 ;  /* 0x000000928d48723e */ /* 0x000fe400000000ff */
[----:B0-----:R-:W-:-:S03]  /*13360*/  LEA R26, R102, R26, 0x2 ;  /* 0x0000001a661a7211 */ /* 0x001fc600078e10ff */
[----:B------:R1:W-:Y:S01]  /*13370*/  STG.E.128 desc[UR6][R106.64], R72 ;  /* 0x000000486a007986 */ /* 0x0003e2000c101d06 */
[----:B------:R-:W-:-:S13]  /*13380*/  ISETP.GE.AND P0, PT, R26, R103, PT ;  /* 0x000000671a00720c */ /* 0x000fda0003f06270 */
[----:B------:R-:W-:Y:S05]  /*13390*/  @!P0 BRA `(.L_x_6568) ;  /* 0xfffffed400fc8947 */ /* 0x000fea000383ffff */
[----:B------:R-:W-:Y:S05]  /*133a0*/  BSYNC B0 ;  /* 0x0000000000007941 */ /* 0x000fea0003800000 */
.L_x_6230:
[----:B------:R-:W-:Y:S05]  /*133b0*/  EXIT ;  /* 0x000000000000794d */ /* 0x000fea0003800000 */
.L_x_6567:
[----:B------:R-:W-:Y:S01]  /*133c0*/  HFMA2.MMA R154, -RZ, RZ, 0, 1.847743988037109375e-06 ;  /* 0x0000001fff9a7435 */ /* 0x000fe200000001ff */
[----:B------:R-:W-:Y:S01]  /*133d0*/  BSSY B1, `(.L_x_6569) ;  /* 0x0000007000017945 */ /* 0x000fe20003800000 */
[----:B------:R-:W-:Y:S01]  /*133e0*/  MOV R152, R63 ;  /* 0x0000003f00987202 */ /* 0x000fe20000000f00 */
[----:B------:R-:W-:Y:S01]  /*133f0*/  IMAD.MOV.U32 R153, RZ, RZ, 0x1 ;  /* 0x00000001ff997424 */ /* 0x000fe200078e00ff */
[----:B------:R-:W-:-:S07]  /*13400*/  MOV R149, 0xffffffff ;  /* 0xffffffff00957802 */ /* 0x000fce0000000f00 */
[----:B------:R-:W-:Y:S05]  /*13410*/  WARPSYNC.COLLECTIVE R149, `(.L_x_6570) ;  /* 0x0000000095087348 */ /* 0x000fea0003c00000 */
[----:B------:R0:W1:Y:S02]  /*13420*/  SHFL.BFLY P1, R151, R152, R153, R154 ;  /* 0x0c00009998977389 */ /* 0x000064000002009a */
[----:B01----:R-:W-:Y:S01]  /*13430*/  ENDCOLLECTIVE ;  /* 0x000000000000791b */ /* 0x003fe20003800000 */
.L_x_6570:
[----:B------:R-:W-:Y:S05]  /*13440*/  BSYNC B1 ;  /* 0x0000000000017941 */ /* 0x000fea0003800000 */
.L_x_6569:
[----:B------:R-:W-:Y:S01]  /*13450*/  IMAD.MOV.U32 R60, RZ, RZ, R151 ;  /* 0x000000ffff3c7224 */ /* 0x000fe200078e0097 */
[----:B------:R-:W-:Y:S01]  /*13460*/  HFMA2.MMA R153, -RZ, RZ, 0, 1.1920928955078125e-07 ;  /* 0x00000002ff997435 */ /* 0x000fe200000001ff */
[----:B------:R-:W-:Y:S01]  /*13470*/  IMAD.MOV.U32 R154, RZ, RZ, 0x1f ;  /* 0x0000001fff9a7424 */ /* 0x000fe200078e00ff */
[----:B------:R-:W-:Y:S01]  /*13480*/  MOV R149, 0xffffffff ;  /* 0xffffffff00957802 */ /* 0x000fe20000000f00 */
[----:B------:R-:W-:Y:S01]  /*13490*/  FADD.FTZ R69, R63, R60 ;  /* 0x0000003c3f457221 */ /* 0x000fe20000010000 */
[----:B------:R-:W0:Y:S04]  /*134a0*/  LDC R62, c[0x0][0x290] ;  /* 0x0000a400ff3e7b82 */ /* 0x000e280000000800 */
[----:B------:R-:W-:-:S07]  /*134b0*/  MOV R152, R69 ;  /* 0x0000004500987202 */ /* 0x000fce0000000f00 */
[----:B0-----:R-:W-:Y:S05]  /*134c0*/  WARPSYNC.COLLECTIVE R149, `(.L_x_6571) ;  /* 0x0000000095087348 */ /* 0x001fea0003c00000 */
[----:B------:R1:W2:Y:S02]  /*134d0*/  SHFL.BFLY P1, R151, R152, R153, R154 ;  /* 0x0c00009998977389 */ /* 0x0002a4000002009a */
[----:B012---:R-:W-:Y:S01]  /*134e0*/  ENDCOLLECTIVE ;  /* 0x000000000000791b */ /* 0x007fe20003800000 */
.L_x_6571:
[----:B------:R-:W-:Y:S01]  /*134f0*/  HFMA2.MMA R153, -RZ, RZ, 0, 2.384185791015625e-07 ;  /* 0x00000004ff997435 */ /* 0x000fe200000001ff */
[----:B------:R-:W-:-:S05]  /*13500*/  MOV R60, R151 ;  /* 0x00000097003c7202 */ /* 0x000fca0000000f00 */
[----:B------:R-:W-:-:S04]  /*13510*/  FADD.FTZ R107, R69, R60 ;  /* 0x0000003c456b7221 */ /* 0x000fc80000010000 */
[----:B------:R-:W-:-:S07]  /*13520*/  IMAD.MOV.U32 R152, RZ, RZ, R107 ;  /* 0x000000ffff987224 */ /* 0x000fce00078e006b */
[----:B------:R-:W-:Y:S05]  /*13530*/  WARPSYNC.COLLECTIVE R149, `(.L_x_6572) ;  /* 0x0000000095087348 */ /* 0x000fea0003c00000 */
[----:B------:R0:W1:Y:S02]  /*13540*/  SHFL.BFLY P1, R151, R152, R153, R154 ;  /* 0x0c00009998977389 */ /* 0x000064000002009a */
[----:B01----:R-:W-:Y:S01]  /*13550*/  ENDCOLLECTIVE ;  /* 0x000000000000791b */ /* 0x003fe20003800000 */
.L_x_6572:
[----:B------:R-:W-:Y:S01]  /*13560*/  HFMA2.MMA R153, -RZ, RZ, 0, 4.76837158203125e-07 ;  /* 0x00000008ff997435 */ /* 0x000fe200000001ff */
[----:B------:R-:W-:-:S05]  /*13570*/  MOV R60, R151 ;  /* 0x00000097003c7202 */ /* 0x000fca0000000f00 */
[----:B------:R-:W-:-:S04]  /*13580*/  FADD.FTZ R108, R107, R60 ;  /* 0x0000003c6b6c7221 */ /* 0x000fc80000010000 */
[----:B------:R-:W-:-:S07]  /*13590*/  IMAD.MOV.U32 R152, RZ, RZ, R108 ;  /* 0x000000ffff987224 */ /* 0x000fce00078e006c */
[----:B------:R-:W-:Y:S05]  /*135a0*/  WARPSYNC.COLLECTIVE R149, `(.L_x_6573) ;  /* 0x0000000095087348 */ /* 0x000fea0003c00000 */
[----:B------:R0:W1:Y:S02]  /*135b0*/  SHFL.BFLY P1, R151, R152, R153, R154 ;  /* 0x0c00009998977389 */ /* 0x000064000002009a */
[----:B01----:R-:W-:Y:S01]  /*135c0*/  ENDCOLLECTIVE ;  /* 0x000000000000791b */ /* 0x003fe20003800000 */
.L_x_6573:
[----:B------:R-:W-:Y:S01]  /*135d0*/  HFMA2.MMA R153, -RZ, RZ, 0, 9.5367431640625e-07 ;  /* 0x00000010ff997435 */ /* 0x000fe200000001ff */
[----:B------:R-:W-:-:S05]  /*135e0*/  MOV R61, R151 ;  /* 0x00000097003d7202 */ /* 0x000fca0000000f00 */
[----:B------:R-:W-:-:S04]  /*135f0*/  FADD.FTZ R109, R108, R61 ;  /* 0x0000003d6c6d7221 */ /* 0x000fc80000010000 */
[----:B------:R-:W-:-:S07]  /*13600*/  IMAD.MOV.U32 R152, RZ, RZ, R109 ;  /* 0x000000ffff987224 */ /* 0x000fce00078e006d */
[----:B------:R-:W-:Y:S05]  /*13610*/  WARPSYNC.COLLECTIVE R149, `(.L_x_6574) ;  /* 0x0000000095087348 */ /* 0x000fea0003c00000 */
[----:B------:R0:W1:Y:S02]  /*13620*/  SHFL.BFLY P1, R151, R152, R153, R154 ;  /* 0x0c00009998977389 */ /* 0x000064000002009a */
[----:B01----:R-:W-:Y:S01]  /*13630*/  ENDCOLLECTIVE ;  /* 0x000000000000791b */ /* 0x003fe20003800000 */
.L_x_6574:
        /* <DEDUP_REMOVED lines=104> */
.L_x_6575:
[----:B------:R-:W-:Y:S01]  /*13cc0*/  HFMA2.MMA R153, -RZ, RZ, 0, 1.1920928955078125e-07 ;  /* 0x00000002ff997435 */ /* 0x000fe200000001ff */
[----:B------:R-:W-:-:S05]  /*13cd0*/  MOV R63, R151 ;  /* 0x00000097003f7202 */ /* 0x000fca0000000f00 */
[----:B------:R-:W-:-:S04]  /*13ce0*/  FADD.FTZ R63, R60, R63 ;  /* 0x0000003f3c3f7221 */ /* 0x000fc80000010000 */
[----:B------:R-:W-:-:S07]  /*13cf0*/  IMAD.MOV.U32 R152, RZ, RZ, R63 ;  /* 0x000000ffff987224 */ /* 0x000fce00078e003f */
[----:B------:R-:W-:Y:S05]  /*13d00*/  WARPSYNC.COLLECTIVE R149, `(.L_x_6576) ;  /* 0x0000000095087348 */ /* 0x000fea0003c00000 */
[----:B------:R0:W1:Y:S02]  /*13d10*/  SHFL.BFLY P1, R151, R152, R153, R154 ;  /* 0x0c00009998977389 */ /* 0x000064000002009a */
[----:B01----:R-:W-:Y:S01]  /*13d20*/  ENDCOLLECTIVE ;  /* 0x000000000000791b */ /* 0x003fe20003800000 */
.L_x_6576:
[----:B------:R-:W-:Y:S01]  /*13d30*/  HFMA2.MMA R153, -RZ, RZ, 0, 2.384185791015625e-07 ;  /* 0x00000004ff997435 */ /* 0x000fe200000001ff */
[----:B------:R-:W-:-:S05]  /*13d40*/  MOV R108, R151 ;  /* 0x00000097006c7202 */ /* 0x000fca0000000f00 */
[----:B------:R-:W-:-:S04]  /*13d50*/  FADD.FTZ R108, R63, R108 ;  /* 0x0000006c3f6c7221 */ /* 0x000fc80000010000 */
[----:B------:R-:W-:-:S07]  /*13d60*/  IMAD.MOV.U32 R152, RZ, RZ, R108 ;  /* 0x000000ffff987224 */ /* 0x000fce00078e006c */
[----:B------:R-:W-:Y:S05]  /*13d70*/  WARPSYNC.COLLECTIVE R149, `(.L_x_6577) ;  /* 0x0000000095087348 */ /* 0x000fea0003c00000 */
[----:B------:R0:W1:Y:S02]  /*13d80*/  SHFL.BFLY P1, R151, R152, R153, R154 ;  /* 0x0c00009998977389 */ /* 0x000064000002009a */
[----:B01----:R-:W-:Y:S01]  /*13d90*/  ENDCOLLECTIVE ;  /* 0x000000000000791b */ /* 0x003fe20003800000 */
.L_x_6577:
[----:B------:R-:W-:Y:S01]  /*13da0*/  HFMA2.MMA R153, -RZ, RZ, 0, 4.76837158203125e-07 ;  /* 0x00000008ff997435 */ /* 0x000fe200000001ff */
[----:B------:R-:W-:-:S05]  /*13db0*/  MOV R69, R151 ;  /* 0x0000009700457202 */ /* 0x000fca0000000f00 */
[----:B------:R-:W-:-:S04]  /*13dc0*/  FADD.FTZ R69, R108, R69 ;  /* 0x000000456c457221 */ /* 0x000fc80000010000 */
[----:B------:R-:W-:-:S07]  /*13dd0*/  IMAD.MOV.U32 R152, RZ, RZ, R69 ;  /* 0x000000ffff987224 */ /* 0x000fce00078e0045 */
[----:B------:R-:W-:Y:S05]  /*13de0*/  WARPSYNC.COLLECTIVE R149, `(.L_x_6578) ;  /* 0x0000000095087348 */ /* 0x000fea0003c00000 */
[----:B------:R0:W1:Y:S02]  /*13df0*/  SHFL.BFLY P1, R151, R152, R153, R154 ;  /* 0x0c00009998977389 */ /* 0x000064000002009a */
[----:B01----:R-:W-:Y:S01]  /*13e00*/  ENDCOLLECTIVE ;  /* 0x000000000000791b */ /* 0x003fe20003800000 */
.L_x_6578:
[----:B------:R-:W-:Y:S01]  /*13e10*/  HFMA2.MMA R153, -RZ, RZ, 0, 9.5367431640625e-07 ;  /* 0x00000010ff997435 */ /* 0x000fe200000001ff */
[----:B------:R-:W-:-:S05]  /*13e20*/  MOV R150, R151 ;  /* 0x0000009700967202 */ /* 0x000fca0000000f00 */
[----:B------:R-:W-:-:S04]  /*13e30*/  FADD.FTZ R150, R69, R150 ;  /* 0x0000009645967221 */ /* 0x000fc80000010000 */
[----:B------:R-:W-:-:S07]  /*13e40*/  IMAD.MOV.U32 R152, RZ, RZ, R150 ;  /* 0x000000ffff987224 */ /* 0x000fce00078e0096 */
[----:B------:R-:W-:Y:S05]  /*13e50*/  WARPSYNC.COLLECTIVE R149, `(.L_x_6579) ;  /* 0x0000000095087348 */ /* 0x000fea0003c00000 */
[----:B------:R0:W1:Y:S02]  /*13e60*/  SHFL.BFLY P1, R151, R152, R153, R154 ;  /* 0x0c00009998977389 */ /* 0x000064000002009a */
[----:B01----:R-:W-:Y:S01]  /*13e70*/  ENDCOLLECTIVE ;  /* 0x000000000000791b */ /* 0x003fe20003800000 */
.L_x_6579:
[----:B------:R-:W-:Y:S01]  /*13e80*/  MOV R107, R151 ;  /* 0x00000097006b7202 */ /* 0x000fe20000000f00 */
[----:B------:R-:W-:Y:S06]  /*13e90*/  BRA `(.L_x_6580) ;  /* 0xffffffe400587947 */ /* 0x000fec000383ffff */
.L_x_6581:
        /* <DEDUP_REMOVED lines=14> */
.L_x_44360:


//--------------------- .text._ZN10layer_norm13ln_fwd_kernelINS_13Kernel_traitsI6__halfS2_S2_S2_fjLj1536ELj1ELj4ELj1ELj16ENS_18Kernel_traits_baseILj1536ES2_S2_S2_S2_fjLj128EEEEELb1ELb0ELb1ELb0EEEvNS_9FwdParamsE --------------------------
	.section	.text._ZN10layer_norm13ln_fwd_kernelINS_13Kernel_traitsI6__halfS2_S2_S2_fjLj1536ELj1ELj4ELj1ELj16ENS_18Kernel_traits_baseILj1536ES2_S2_S2_S2_fjLj128EEEEELb1ELb0ELb1ELb0EEEvNS_9FwdParamsE,"ax",@progbits
	.align	128
        .global         _ZN10layer_norm13ln_fwd_kernelINS_13Kernel_traitsI6__halfS2_S2_S2_fjLj1536ELj1ELj4ELj1ELj16ENS_18Kernel_traits_baseILj1536ES2_S2_S2_S2_fjLj128EEEEELb1ELb0ELb1ELb0EEEvNS_9FwdParamsE
        .type           _ZN10layer_norm13ln_fwd_kernelINS_13Kernel_traitsI6__halfS2_S2_S2_fjLj1536ELj1ELj4ELj1ELj16ENS_18Kernel_traits_baseILj1536ES2_S2_S2_S2_fjLj128EEEEELb1ELb0ELb1ELb0EEEvNS_9FwdParamsE,@function
        .size           _ZN10layer_norm13ln_fwd_kernelINS_13Kernel_traitsI6__halfS2_S2_S2_fjLj1536ELj1ELj4ELj1ELj16ENS_18Kernel_traits_baseILj1536ES2_S2_S2_S2_fjLj128EEEEELb1ELb0ELb1ELb0EEEvNS_9FwdParamsE,(.L_x_44361 - _ZN10layer_norm13ln_fwd_kernelINS_13Kernel_traitsI6__halfS2_S2_S2_fjLj1536ELj1ELj4ELj1ELj16ENS_18Kernel_traits_baseILj1536ES2_S2_S2_S2_fjLj128EEEEELb1ELb0ELb1ELb0EEEvNS_9FwdParamsE)
        .other          _ZN10layer_norm13ln_fwd_kernelINS_13Kernel_traitsI6__halfS2_S2_S2_fjLj1536ELj1ELj4ELj1ELj16ENS_18Kernel_traits_baseILj1536ES2_S2_S2_S2_fjLj128EEEEELb1ELb0ELb1ELb0EEEvNS_9FwdParamsE,@"STO_CUDA_ENTRY STV_DEFAULT"
_ZN10layer_norm13ln_fwd_kernelINS_13Kernel_traitsI6__halfS2_S2_S2_fjLj1536ELj1ELj4ELj1ELj16ENS_18Kernel_traits_baseILj1536ES2_S2_S2_S2_fjLj128EEEEELb1ELb0ELb1ELb0EEEvNS_9FwdParamsE:
.text._ZN10layer_norm13ln_fwd_kernelINS_13Kernel_traitsI6__halfS2_S2_S2_fjLj1536ELj1ELj4ELj1ELj16ENS_18Kernel_traits_baseILj1536ES2_S2_S2_S2_fjLj128EEEEELb1ELb0ELb1ELb0EEEvNS_9FwdParamsE:
        /* <DEDUP_REMOVED lines=10> */
[----:B0-----:R-:W-:-:S07]  /*00a0*/  @P0 MOV R2, R142 ;  /* 0x0000008e00020202 */ /* 0x001fce0000000f00 */
        /* <DEDUP_REMOVED lines=8> */
[----:B---3--:R-:W-:Y:S01]  /*0130*/  IMAD R48, R21, UR6, R49 ;  /* 0x0000000615307c24 */ /* 0x008fe2000f8e0231 */
[----:B0-----:R-:W-:Y:S01]  /*0140*/  SHF.R.S32.HI R0, RZ, 0x1f, R11 ;  /* 0x0000001fff007819 */ /* 0x001fe2000001140b */
[----:B------:R-:W-:Y:S01]  /*0150*/  BSSY B0, `(.L_x_6582) ;  /* 0x0000046000007945 */ /* 0x000fe20003800000 */
[----:B------:R-:W-:Y:S02]  /*0160*/  MOV R15, R39 ;  /* 0x00000027000f7202 */ /* 0x000fe40000000f00 */
[----:B------:R-:W-:Y:S02]  /*0170*/  LEA.HI R0, R0, R11, RZ, 0x3 ;  /* 0x0000000b00007211 */ /* 0x000fe400078f18ff */
[----:B------:R-:W-:-:S02]  /*0180*/  LOP3.LUT R35, R15, 0x1f, RZ, 0x3c, !PT ;  /* 0x0000001f0f237812 */ /* 0x000fc400078e3cff */
[----:B------:R-:W-:Y:S02]  /*0190*/  SHF.R.U32.HI R30, RZ, 0x5, R49 ;  /* 0x00000005ff1e7819 */ /* 0x000fe40000011631 */
        /* <DEDUP_REMOVED lines=9> */
[----:B------:R-:W-:Y:S02]  /*0230*/  P2R R52, PR, RZ, 0x4 ;  /* 0x00000004ff347803 */ /* 0x000fe40000000000 */
[----:B----4-:R-:W-:Y:S01]  /*0240*/  @P0 IADD3 R142, P1, R2, R5, RZ ;  /* 0x00000005028e0210 */ /* 0x010fe20007f3e0ff */
[----:B------:R-:W-:-:S03]  /*0250*/  IMAD.WIDE.U32 R4, R48, -0x326172a9, RZ ;  /* 0xcd9e8d5730047825 */ /* 0x000fc600078e00ff */
[----:B------:R-:W-:-:S04]  /*0260*/  @P0 IADD3.X R143, RZ, R3, RZ, P1, !PT ;  /* 0x00000003ff8f0210 */ /* 0x000fc80000ffe4ff */
[--C-:B------:R-:W-:Y:S01]  /*0270*/  SHF.R.U64 R47, R142, 0x2, R143.reuse ;  /* 0x000000028e2f7819 */ /* 0x100fe2000000128f */
[----:B-----5:R-:W-:Y:S01]  /*0280*/  VIADD R45, R203, 0xbb67ae85 ;  /* 0xbb67ae85cb2d7836 */ /* 0x020fe20000000000 */
[----:B------:R-:W-:Y:S01]  /*0290*/  SHF.R.U32.HI R46, RZ, 0x2, R143 ;  /* 0x00000002ff2e7819 */ /* 0x000fe2000001168f */
[C---:B------:R-:W-:Y:S01]  /*02a0*/  VIADD R43, R202.reuse, 0x3c6ef372 ;  /* 0x3c6ef372ca2b7836 */ /* 0x040fe20000000000 */
[----:B------:R-:W-:Y:S01]  /*02b0*/  IADD3 R44, R202, -0x61c88647, RZ ;  /* 0x9e3779b9ca2c7810 */ /* 0x000fe20007ffe0ff */
[----:B------:R-:W-:Y:S01]  /*02c0*/  IMAD.WIDE.U32 R2, R47, -0x2daee0ad, RZ ;  /* 0xd2511f532f027825 */ /* 0x000fe200078e00ff */
[----:B------:R-:W-:Y:S02]  /*02d0*/  LOP3.LUT R6, R5, R46, R202, 0x96, !PT ;  /* 0x0000002e05067212 */ /* 0x000fe400078e96ca */
[C---:B------:R-:W-:Y:S01]  /*02e0*/  IADD3 R42, R203.reuse, 0x76cf5d0a, RZ ;  /* 0x76cf5d0acb2a7810 */ /* 0x040fe20007ffe0ff */
[----:B------:R-:W-:Y:S01]  /*02f0*/  VIADD R41, R203, 0x32370b8f ;  /* 0x32370b8fcb297836 */ /* 0x000fe20000000000 */
[----:B------:R-:W-:Y:S01]  /*0300*/  LOP3.LUT R8, R3, R203, RZ, 0x3c, !PT ;  /* 0x000000cb03087212 */ /* 0x000fe200078e3cff */
[----:B------:R-:W-:Y:S01]  /*0310*/  IMAD.WIDE.U32 R6, R6, -0x2daee0ad, RZ ;  /* 0xd2511f5306067825 */ /* 0x000fe200078e00ff */
[----:B------:R-:W-:-:S02]  /*0320*/  IADD3 R40, R202, -0x255992d5, RZ ;  /* 0xdaa66d2bca287810 */ /* 0x000fc40007ffe0ff */
[----:B------:R-:W-:Y:S01]  /*0330*/  IADD3 R36, R203, -0x56f99767, RZ ;  /* 0xa9066899cb247810 */ /* 0x000fe20007ffe0ff */
[----:B------:R-:W-:Y:S01]  /*0340*/  IMAD.WIDE.U32 R8, R8, -0x326172a9, RZ ;  /* 0xcd9e8d5708087825 */ /* 0x000fe200078e00ff */
[----:B------:R-:W-:Y:S02]  /*0350*/  LOP3.LUT R5, R7, R2, R45, 0x96, !PT ;  /* 0x0000000207057212 */ /* 0x000fe400078e962d */
[C---:B------:R-:W-:Y:S01]  /*0360*/  IADD3 R33, R202.reuse, -0x4ab325aa, RZ ;  /* 0xb54cda56ca217810 */ /* 0x040fe20007ffe0ff */
        /* <DEDUP_REMOVED lines=17> */
[----:B------:R-:W-:-:S05]  /*0480*/  IMAD.WIDE.U32 R8, R8, -0x2daee0ad, RZ ;  /* 0xd2511f5308087825 */ /* 0x000fca00078e00ff */
[----:B------:R-:W-:Y:S01]  /*0490*/  LOP3.LUT R10, R9, R2, R36, 0x96, !PT ;  /* 0x00000002090a7212 */ /* 0x000fe200078e9624 */
[----:B------:R-:W-:-:S04]  /*04a0*/  IMAD.WIDE.U32 R2, R3, -0x326172a9, RZ ;  /* 0xcd9e8d5703027825 */ /* 0x000fc800078e00ff */
[----:B------:R-:W-:Y:S01]  /*04b0*/  IMAD.WIDE.U32 R10, R10, -0x326172a9, RZ ;  /* 0xcd9e8d570a0a7825 */ /* 0x000fe200078e00ff */
[----:B------:R-:W-:-:S04]  /*04c0*/  LOP3.LUT R14, R3, R4, R34, 0x96, !PT ;  /* 0x00000004030e7212 */ /* 0x000fc800078e9622 */
        /* <DEDUP_REMOVED lines=14> */
.L_x_6583:
[----:B------:R-:W-:Y:S05]  /*05b0*/  BSYNC B0 ;  /* 0x0000000000007941 */ /* 0x000fea0003800000 */
.L_x_6582:
        /* <DEDUP_REMOVED lines=14> */
.L_x_6585:
[----:B------:R-:W-:Y:S05]  /*06a0*/  BSYNC B0 ;  /* 0x0000000000007941 */ /* 0x000fea0003800000 */
.L_x_6584:
        /* <DEDUP_REMOVED lines=14> */
.L_x_6587:
[----:B------:R-:W-:Y:S05]  /*0790*/  BSYNC B0 ;  /* 0x0000000000007941 */ /* 0x000fea0003800000 */
.L_x_6586:
        /* <DEDUP_REMOVED lines=14> */
.L_x_6589:
[----:B------:R-:W-:Y:S05]  /*0880*/  BSYNC B0 ;  /* 0x0000000000007941 */ /* 0x000fea0003800000 */
.L_x_6588:
        /* <DEDUP_REMOVED lines=14> */
.L_x_6591:
[----:B------:R-:W-:Y:S05]  /*0970*/  BSYNC B0 ;  /* 0x0000000000007941 */ /* 0x000fea0003800000 */
.L_x_6590:
[----:B------:R-:W-:Y:S01]  /*0980*/  ISETP.GE.U32.AND P0, PT, R35, 0xc0, PT ;  /* 0x000000c02300780c */ /* 0x000fe20003f06070 */
[----:B------:R-:W-:Y:S01]  /*0990*/  IMAD.WIDE.U32 R2, R14, -0x2daee0ad, RZ ;  /* 0xd2511f530e027825 */ /* 0x000fe200078e00ff */
[----:B------:R-:W-:Y:S01]  /*09a0*/  IADD3 R31, R203, 0x1fd5c5a3, RZ ;  /* 0x1fd5c5a3cb1f7810 */ /* 0x000fe20007ffe0ff */
[----:B------:R-:W-:Y:S01]  /*09b0*/  BSSY B0, `(.L_x_6592) ;  /* 0x0000012000007945 */ /* 0x000fe20003800000 */
[----:B------:R-:W-:Y:S01]  /*09c0*/  P2R R53, PR, RZ, 0x1 ;  /* 0x00000001ff357803 */ /* 0x000fe20000000000 */
[----:B------:R-:W-:Y:S01]  /*09d0*/  IMAD.WIDE.U32 R12, R20, -0x2daee0ad, RZ ;  /* 0xd2511f53140c7825 */ /* 0x000fe200078e00ff */
[----:B------:R-:W-:-:S03]  /*09e0*/  LOP3.LUT R8, R3, R8, R32, 0x96, !PT ;  /* 0x0000000803087212 */ /* 0x000fc600078e9620 */
[----:B------:R-:W-:Y:S01]  /*09f0*/  IMAD R30, R21, 0x4, R30 ;  /* 0x00000004151e7824 */ /* 0x000fe200078e021e */
[----:B------:R-:W-:-:S03]  /*0a00*/  LOP3.LUT R138, R13, R2, R31, 0x96, !PT ;  /* 0x000000020d8a7212 */ /* 0x000fc600078e961f */
        /* <DEDUP_REMOVED lines=12> */
.L_x_6593:
[----:B------:R-:W-:Y:S05]  /*0ad0*/  BSYNC B0 ;  /* 0x0000000000007941 */ /* 0x000fea0003800000 */
.L_x_6592:
[----:B------:R-:W-:Y:S01]  /*0ae0*/  ULDC UR6, c[0x0][0x214] ;  /* 0x0000850000067ab9 */ /* 0x000fe20000000800 */
[----:B------:R-:W-:Y:S01]  /*0af0*/  IMAD.WIDE.U32 R2, R8, -0x326172a9, RZ ;  /* 0xcd9e8d5708027825 */ /* 0x000fe200078e00ff */
[----:B------:R-:W-:Y:S02]  /*0b00*/  ISETP.GE.AND P0, PT, R30, UR6, PT ;  /* 0x000000061e007c0c */ /* 0x000fe4000bf06270 */
[----:B------:R-:W-:Y:S01]  /*0b10*/  IADD3 R29, R202, 0x5384540f, RZ ;  /* 0x5384540fca1d7810 */ /* 0x000fe20007ffe0ff */
[----:B------:R-:W-:Y:S01]  /*0b20*/  IMAD.HI.U32 R9, R138, -0x326172a9, RZ ;  /* 0xcd9e8d578a097827 */ /* 0x000fe200078e00ff */
[----:B------:R-:W-:Y:S02]  /*0b30*/  IADD3 R26, R203, -0x24c28bd8, RZ ;  /* 0xdb3d7428cb1a7810 */ /* 0x000fe40007ffe0ff */
[----:B------:R-:W-:Y:S01]  /*0b40*/  LOP3.LUT R137, R3, R10, R29, 0x96, !PT ;  /* 0x0000000a03897212 */ /* 0x000fe200078e961d */
[----:B------:R-:W-:-:S04]  /*0b50*/  VIADD R28, R202, 0xf1bbcdc8 ;  /* 0xf1bbcdc8ca1c7836 */ /* 0x000fc80000000000 */
[----:B------:R-:W-:Y:S01]  /*0b60*/  IMAD.HI.U32 R3, R137, -0x2daee0ad, RZ ;  /* 0xd2511f5389037827 */ /* 0x000fe200078e00ff */
[----:B------:R-:W-:Y:S01]  /*0b70*/  LOP3.LUT R143, R9, R2, R28, 0x96, !PT ;  /* 0x00000002098f7212 */ /* 0x000fe200078e961c */
[----:B------:R-:W-:Y:S06]  /*0b80*/  @P0 EXIT ;  /* 0x000000000000094d */ /* 0x000fec0003800000 */
[----:B------:R-:W-:Y:S01]  /*0b90*/  LOP3.LUT R144, R3, R12, R26, 0x96, !PT ;  /* 0x0000000c03907212 */ /* 0x000fe200078e961a */
[--C-:B-----5:R-:W-:Y:S01]  /*0ba0*/  HADD2.F32 R27, -RZ, R16.reuse.H0_H0 ;  /* 0x20000010ff1b7230 */ /* 0x120fe20000004100 */
[----:B------:R-:W-:Y:S01]  /*0bb0*/  ULDC.U8 UR6, c[0x0][0x2a0] ;  /* 0x0000a80000067ab9 */ /* 0x000fe20000000000 */
[----:B------:R-:W-:Y:S01]  /*0bc0*/  HADD2.F32 R24, -RZ, R16.H1_H1 ;  /* 0x30000010ff187230 */ /* 0x000fe20000004100 */
[----:B------:R-:W-:Y:S01]  /*0bd0*/  IADD3 R129, R203, -0x695add53, RZ ;  /* 0x96a522adcb817810 */ /* 0x000fe20007ffe0ff */
[--C-:B------:R-:W-:Y:S01]  /*0be0*/  HADD2.F32 R12, -RZ, R7.reuse.H0_H0 ;  /* 0x20000007ff0c7230 */ /* 0x100fe20000004100 */
[----:B------:R-:W-:Y:S01]  /*0bf0*/  ISETP.NE.AND P0, PT, RZ, UR6, PT ;  /* 0x00000006ff007c0c */ /* 0x000fe2000bf05270 */
[----:B------:R-:W-:Y:S01]  /*0c00*/  HADD2.F32 R10, -RZ, R7.H1_H1 ;  /* 0x30000007ff0a7230 */ /* 0x000fe20000004100 */
[----:B------:R-:W-:Y:S01]  /*0c10*/  LOP3.LUT R141, R142, 0x3, RZ, 0xc0, !PT ;  /* 0x000000038e8d7812 */ /* 0x000fe200078ec0ff */
[--C-:B------:R-:W-:Y:S01]  /*0c20*/  HADD2.F32 R98, -RZ, R84.reuse.H0_H0 ;  /* 0x20000054ff627230 */ /* 0x100fe20000004100 */
[----:B------:R-:W-:Y:S01]  /*0c30*/  P2R R201, PR, RZ, 0x1 ;  /* 0x00000001ffc97803 */ /* 0x000fe20000000000 */
[----:B------:R-:W-:Y:S01]  /*0c40*/  HADD2.F32 R99, -RZ, R84.H1_H1 ;  /* 0x30000054ff637230 */ /* 0x000fe20000004100 */
[----:B------:R-:W-:Y:S01]  /*0c50*/  ULDC UR8, c[0x0][0x294] ;  /* 0x0000a50000087ab9 */ /* 0x000fe20000000800 */
[--C-:B------:R-:W-:Y:S01]  /*0c60*/  HADD2.F32 R97, -RZ, R85.reuse.H0_H0 ;  /* 0x20000055ff617230 */ /* 0x100fe20000004100 */
[----:B------:R-:W-:Y:S01]  /*0c70*/  ULDC UR9, c[0x0][0x2d8] ;  /* 0x0000b60000097ab9 */ /* 0x000fe20000000800 */
[----:B------:R-:W-:Y:S01]  /*0c80*/  HADD2.F32 R100, -RZ, R85.H1_H1 ;  /* 0x30000055ff647230 */ /* 0x000fe20000004100 */
[----:B------:R-:W-:Y:S01]  /*0c90*/  ULDC.64 UR10, c[0x0][0x298] ;  /* 0x0000a600000a7ab9 */ /* 0x000fe20000000a00 */
        /* <DEDUP_REMOVED lines=33> */
[----:B------:R-:W-:-:S04]  /*0eb0*/  IMAD.HI.U32 R139, R143, -0x2daee0ad, RZ ;  /* 0xd2511f538f8b7827 */ /* 0x000fc800078e00ff */
[----:B------:R-:W-:Y:S01]  /*0ec0*/  IMAD R57, R138, -0x326172a9, RZ ;  /* 0xcd9e8d578a397824 */ /* 0x000fe200078e02ff */
[----:B------:R-:W-:Y:S01]  /*0ed0*/  LOP3.LUT R139, R139, R56, R129, 0x96, !PT ;  /* 0x000000388b8b7212 */ /* 0x000fe200078e9681 */
[----:B------:R-:W-:-:S04]  /*0ee0*/  IMAD.HI.U32 R140, R144, -0x326172a9, RZ ;  /* 0xcd9e8d57908c7827 */ /* 0x000fc800078e00ff */
        /* <DEDUP_REMOVED lines=28> */
[--C-:B------:R-:W-:Y:S02]  /*10b0*/  HADD2.F32 R106, -RZ, R78.reuse.H0_H0 ;  /* 0x2000004eff6a7230 */ /* 0x100fe40000004100 */
[----:B------:R-:W-:Y:S02]  /*10c0*/  HADD2.F32 R109, -RZ, R78.H1_H1 ;  /* 0x3000004eff6d7230 */ /* 0x000fe40000004100 */
[----:B------:R-:W-:-:S02]  /*10d0*/  HADD2.F32 R77, -RZ, R79.H0_H0 ;  /* 0x2000004fff4d7230 */ /* 0x000fc40000004100 */
[----:B------:R-:W-:Y:S02]  /*10e0*/  HADD2.F32 R110, -RZ, R79.H1_H1 ;  /* 0x3000004fff6e7230 */ /* 0x000fe40000004100 */
[----:B------:R-:W-:Y:S02]  /*10f0*/  HADD2.F32 R69, -RZ, R70.H0_H0 ;  /* 0x20000046ff457230 */ /* 0x000fe40000004100 */
[----:B------:R-:W-:Y:S02]  /*1100*/  IMAD R142, R143, -0x2daee0ad, RZ ;  /* 0xd2511f538f8e7824 */ /* 0x000fe400078e02ff */
[----:B------:R-:W-:Y:S02]  /*1110*/  HADD2.F32 R19, -RZ, R19.H1_H1 ;  /* 0x30000013ff137230 */ /* 0x000fe40000004100 */
[----:B------:R-:W-:Y:S02]  /*1120*/  HADD2.F32 R88, -RZ, R88.H1_H1 ;  /* 0x30000058ff587230 */ /* 0x000fe40000004100 */
[----:B------:R-:W-:-:S02]  /*1130*/  HADD2.F32 R90, -RZ, R90.H1_H1 ;  /* 0x3000005aff5a7230 */ /* 0x000fc40000004100 */
        /* <DEDUP_REMOVED lines=23> */
[----:B------:R-:W-:-:S02]  /*12b0*/  IMAD.MOV.U32 R143, RZ, RZ, RZ ;  /* 0x000000ffff8f7224 */ /* 0x000fc400078e00ff */
[----:B------:R-:W-:-:S07]  /*12c0*/  IMAD R144, R144, -0x326172a9, RZ ;  /* 0xcd9e8d5790907824 */ /* 0x000fce00078e02ff */
.L_x_7109:
        /* <DEDUP_REMOVED lines=11> */
[----:B------:R-:W-:-:S04]  /*1380*/  SHF.R.S32.HI R205, RZ, 0x1f, R204 ;  /* 0x0000001fffcd7819 */ /* 0x000fc800000114cc */
[----:B------:R-:W-:-:S04]  /*1390*/  LEA.HI R204, R205, R204, RZ, 0x3 ;  /* 0x000000cccdcc7211 */ /* 0x000fc800078f18ff */
[----:B------:R-:W-:Y:S02]  /*13a0*/  LEA.HI.SX32 R212, R204, R39, 0x1d ;  /* 0x00000027ccd47211 */ /* 0x000fe400078feaff */
[----:B--2---:R-:W-:-:S13]  /*13b0*/  ISETP.GE.AND P0, PT, R213, 0x1, PT ;  /* 0x00000001d500780c */ /* 0x004fda0003f06270 */
[----:B------:R-:W-:Y:S02]  /*13c0*/  @P0 IADD3 R206, R213, -0x1, RZ ;  /* 0xffffffffd5ce0810 */ /* 0x000fe40007ffe0ff */
[----:B------:R-:W-:-:S03]  /*13d0*/  @P0 LOP3.LUT R39, R49, 0x1f, RZ, 0xc0, !PT ;  /* 0x0000001f31270812 */ /* 0x000fc600078ec0ff */
[----:B------:R-:W-:-:S05]  /*13e0*/  @P0 IMAD R206, R206, R209, RZ ;  /* 0x000000d1cece0224 */ /* 0x000fca00078e02ff */
[----:B------:R-:W-:-:S04]  /*13f0*/  @P0 SHF.R.S32.HI R207, RZ, 0x1f, R206 ;  /* 0x0000001fffcf0819 */ /* 0x000fc800000114ce */
[----:B------:R-:W-:-:S04]  /*1400*/  @P0 LEA.HI R206, R207, R206, RZ, 0x3 ;  /* 0x000000cecfce0211 */ /* 0x000fc800078f18ff */
        /* <DEDUP_REMOVED lines=16> */
[----:B------:R-:W-:Y:S01]  /*1510*/  MOV R64, R141 ;  /* 0x0000008d00407202 */ /* 0x000fe20000000f00 */
[----:B-----5:R-:W-:Y:S01]  /*1520*/  HADD2.F32 R145, -RZ, R60.H0_H0 ;  /* 0x2000003cff917230 */ /* 0x020fe20000004100 */
[----:B------:R-:W-:Y:S06]  /*1530*/  BRA `(.L_x_6598) ;  /* 0x0000000400587947 */ /* 0x000fec0003800000 */
.L_x_6597:
        /* <DEDUP_REMOVED lines=12> */
.L_x_6600:
[----:B------:R-:W-:-:S07]  /*1600*/  IMAD.MOV.U32 R146, RZ, RZ, R144 ;  /* 0x000000ffff927224 */ /* 0x000fce00078e0090 */
.L_x_6601:
[----:B------:R-:W-:Y:S05]  /*1610*/  BSYNC B2 ;  /* 0x0000000000027941 */ /* 0x000fea0003800000 */
.L_x_6599:
        /* <DEDUP_REMOVED lines=16> */
.L_x_6605:
[----:B------:R-:W-:Y:S05]  /*1720*/  BSYNC B3 ;  /* 0x0000000000037941 */ /* 0x000fea0003800000 */
.L_x_6604:
        /* <DEDUP_REMOVED lines=43> */
.L_x_6603:
[----:B------:R-:W-:Y:S05]  /*19e0*/  BSYNC B2 ;  /* 0x0000000000027941 */ /* 0x000fea0003800000 */
.L_x_6602:
[----:B------:R-:W-:Y:S01]  /*19f0*/  I2FP.F32.U32 R65, R146 ;  /* 0x0000009200417245 */ /* 0x000fe20000201000 */
[----:B-----5:R-:W-:Y:S02]  /*1a00*/  HADD2.F32 R66, -RZ, R56.H0_H0 ;  /* 0x20000038ff427230 */ /* 0x020fe40000004100 */
[----:B------:R-:W-:-:S03]  /*1a10*/  IMAD.MOV.U32 R146, RZ, RZ, 0x2f800000 ;  /* 0x2f800000ff927424 */ /* 0x000fc600078e00ff */
[----:B------:R-:W-:Y:S01]  /*1a20*/  FMUL.FTZ R66, R66, UR11 ;  /* 0x0000000b42427c20 */ /* 0x000fe20008410000 */
[----:B------:R-:W-:-:S03]  /*1a30*/  FFMA.FTZ R65, R65, R146, 1.1641532182693481445e-10 ;  /* 0x2f00000041417423 */ /* 0x000fc60000010092 */
[----:B------:R-:W-:Y:S02]  /*1a40*/  FMUL.FTZ R66, R66, UR10 ;  /* 0x0000000a42427c20 */ /* 0x000fe40008410000 */
[----:B------:R-:W-:-:S04]  /*1a50*/  FSETP.GTU.FTZ.AND P3, PT, R65, UR8, PT ;  /* 0x0000000841007c0b */ /* 0x000fc8000bf7c000 */
[----:B------:R-:W-:Y:S01]  /*1a60*/  FSEL R145, R66, RZ, !P3 ;  /* 0x000000ff42917208 */ /* 0x000fe20005800000 */
[----:B------:R-:W-:Y:S01]  /*1a70*/  @P1 HADD2.F32 R66, -RZ, R60.H0_H0 ;  /* 0x2000003cff421230 */ /* 0x000fe20000004100 */
[----:B------:R-:W-:-:S04]  /*1a80*/  SEL R146, RZ, 0x1, P3 ;  /* 0x00000001ff927807 */ /* 0x000fc80001800000 */
[----:B------:R-:W-:-:S07]  /*1a90*/  @P1 FADD.FTZ R145, R66, R145 ;  /* 0x0000009142911221 */ /* 0x000fce0000010000 */
.L_x_6598:
[----:B------:R-:W-:Y:S05]  /*1aa0*/  BSYNC B1 ;  /* 0x0000000000017941 */ /* 0x000fea0003800000 */
.L_x_6596:
[----:B------:R-:W-:Y:S04]  /*1ab0*/  BSSY B1, `(.L_x_6606) ;  /* 0x000005f000017945 */ /* 0x000fe80003800000 */
[----:B------:R-:W-:Y:S05]  /*1ac0*/  @P2 BRA `(.L_x_6607) ;  /* 0x0000000000182947 */ /* 0x000fea0003800000 */
[----:B------:R-:W-:Y:S01]  /*1ad0*/  MOV R148, RZ ;  /* 0x000000ff00947202 */ /* 0x000fe20000000f00 */
[----:B------:R-:W-:Y:S01]  /*1ae0*/  IMAD.MOV.U32 R65, RZ, RZ, R64 ;  /* 0x000000ffff417224 */ /* 0x000fe200078e0040 */
[----:B------:R-:W-:Y:S06]  /*1af0*/  @!P1 BRA `(.L_x_6608) ;  /* 0x0000000400689947 */ /* 0x000fec0003800000 */
[----:B------:R-:W-:Y:S01]  /*1b00*/  MOV R65, R64 ;  /* 0x0000004000417202 */ /* 0x000fe20000000f00 */
[----:B-----5:R-:W-:Y:S01]  /*1b10*/  HADD2.F32 R148, -RZ, R60.H1_H1 ;  /* 0x3000003cff947230 */ /* 0x020fe20000004100 */
[----:B------:R-:W-:Y:S06]  /*1b20*/  BRA `(.L_x_6608) ;  /* 0x00000004005c7947 */ /* 0x000fec0003800000 */
.L_x_6607:
        /* <DEDUP_REMOVED lines=12> */
.L_x_6610:
[----:B------:R-:W-:-:S07]  /*1bf0*/  IMAD.MOV.U32 R147, RZ, RZ, R144 ;  /* 0x000000ffff937224 */ /* 0x000fce00078e0090 */
.L_x_6611:
[----:B------:R-:W-:Y:S05]  /*1c00*/  BSYNC B2 ;  /* 0x0000000000027941 */ /* 0x000fea0003800000 */
.L_x_6609:
        /* <DEDUP_REMOVED lines=16> */
.L_x_6615:
[----:B------:R-:W-:Y:S05]  /*1d10*/  BSYNC B3 ;  /* 0x0000000000037941 */ /* 0x000fea0003800000 */
.L_x_6614:
        /* <DEDUP_REMOVED lines=44> */
.L_x_6613:
[----:B------:R-:W-:Y:S05]  /*1fe0*/  BSYNC B2 ;  /* 0x0000000000027941 */ /* 0x000fea0003800000 */
.L_x_6612:
[----:B------:R-:W-:Y:S01]  /*1ff0*/  HFMA2.MMA R67, -RZ, RZ, 0.1171875, 0 ;  /* 0x2f800000ff437435 */ /* 0x000fe200000001ff */
[----:B------:R-:W-:Y:S01]  /*2000*/  I2FP.F32.U32 R64, R147 ;  /* 0x0000009300407245 */ /* 0x000fe20000201000 */
[----:B-----5:R-:W-:-:S05]  /*2010*/  HADD2.F32 R66, -RZ, R56.H1_H1 ;  /* 0x30000038ff427230 */ /* 0x020fca0000004100 */
[----:B------:R-:W-:-:S03]  /*2020*/  FMUL.FTZ R66, R66, UR11 ;  /* 0x0000000b42427c20 */ /* 0x000fc60008410000 */
[----:B------:R-:W-:Y:S01]  /*2030*/  FFMA.FTZ R64, R64, R67, 1.1641532182693481445e-10 ;  /* 0x2f00000040407423 */ /* 0x000fe20000010043 */
[----:B------:R-:W-:Y:S01]  /*2040*/  FMUL.FTZ R66, R66, UR10 ;  /* 0x0000000a42427c20 */ /* 0x000fe20008410000 */
[----:B------:R-:W-:-:S03]  /*2050*/  @P1 HADD2.F32 R67, -RZ, R60.H1_H1 ;  /* 0x3000003cff431230 */ /* 0x000fc60000004100 */
[----:B------:R-:W-:-:S04]  /*2060*/  FSETP.GTU.FTZ.AND P3, PT, R64, UR8, PT ;  /* 0x0000000840007c0b */ /* 0x000fc8000bf7c000 */
[----:B------:R-:W-:Y:S02]  /*2070*/  FSEL R148, R66, RZ, !P3 ;  /* 0x000000ff42947208 */ /* 0x000fe40005800000 */
[----:B------:R-:W-:-:S03]  /*2080*/  SEL R147, RZ, 0x1, P3 ;  /* 0x00000001ff937807 */ /* 0x000fc60001800000 */
[----:B------:R-:W-:-:S07]  /*2090*/  @P1 FADD.FTZ R148, R67, R148 ;  /* 0x0000009443941221 */ /* 0x000fce0000010000 */
.L_x_6608:
[----:B------:R-:W-:Y:S05]  /*20a0*/  BSYNC B1 ;  /* 0x0000000000017941 */ /* 0x000fea0003800000 */
.L_x_6606:
[----:B------:R-:W-:Y:S04]  /*20b0*/  BSSY B1, `(.L_x_6616) ;  /* 0x000005f000017945 */ /* 0x000fe80003800000 */
[----:B------:R-:W-:Y:S05]  /*20c0*/  @P2 BRA `(.L_x_6617) ;  /* 0x0000000000182947 */ /* 0x000fea0003800000 */
[----:B------:R-:W-:Y:S01]  /*20d0*/  IMAD.MOV.U32 R149, RZ, RZ, RZ ;  /* 0x000000ffff957224 */ /* 0x000fe200078e00ff */
[----:B------:R-:W-:Y:S01]  /*20e0*/  MOV R64, R65 ;  /* 0x0000004100407202 */ /* 0x000fe20000000f00 */
[----:B------:R-:W-:Y:S06]  /*20f0*/  @!P1 BRA `(.L_x_6618) ;  /* 0x0000000400689947 */ /* 0x000fec0003800000 */
[----:B------:R-:W-:Y:S02]  /*2100*/  IMAD.MOV.U32 R64, RZ, RZ, R65 ;  /* 0x000000ffff407224 */ /* 0x000fe400078e0041 */
[----:B-----5:R-:W-:Y:S01]  /*2110*/  HADD2.F32 R149, -RZ, R61.H0_H0 ;  /* 0x2000003dff957230 */ /* 0x020fe20000004100 */
[----:B------:R-:W-:Y:S06]  /*2120*/  BRA `(.L_x_6618) ;  /* 0x00000004005c7947 */ /* 0x000fec0003800000 */
.L_x_6617:
        /* <DEDUP_REMOVED lines=12> */
.L_x_6620:
[----:B------:R-:W-:-:S07]  /*21f0*/  MOV R149, R144 ;  /* 0x0000009000957202 */ /* 0x000fce0000000f00 */
.L_x_6621:
[----:B------:R-:W-:Y:S05]  /*2200*/  BSYNC B2 ;  /* 0x0000000000027941 */ /* 0x000fea0003800000 */
.L_x_6619:
        /* <DEDUP_REMOVED lines=16> */
.L_x_6625:
[----:B------:R-:W-:Y:S05]  /*2310*/  BSYNC B3 ;  /* 0x0000000000037941 */ /* 0x000fea0003800000 */
.L_x_6624:
        /* <DEDUP_REMOVED lines=44> */
.L_x_6623:
[----:B------:R-:W-:Y:S05]  /*25e0*/  BSYNC B2 ;  /* 0x0000000000027941 */ /* 0x000fea0003800000 */
.L_x_6622:
        /* <DEDUP_REMOVED lines=11> */
.L_x_6618:
[----:B------:R-:W-:Y:S05]  /*26a0*/  BSYNC B1 ;  /* 0x0000000000017941 */ /* 0x000fea0003800000 */
.L_x_6616:
        /* <DEDUP_REMOVED lines=8> */
.L_x_6627:
        /* <DEDUP_REMOVED lines=12> */
.L_x_6630:
[----:B------:R-:W-:-:S07]  /*27f0*/  IMAD.MOV.U32 R151, RZ, RZ, R144 ;  /* 0x000000ffff977224 */ /* 0x000fce00078e0090 */
.L_x_6631:
[----:B------:R-:W-:Y:S05]  /*2800*/  BSYNC B2 ;  /* 0x0000000000027941 */ /* 0x000fea0003800000 */
.L_x_6629:
        /* <DEDUP_REMOVED lines=16> */
.L_x_6635:
[----:B------:R-:W-:Y:S05]  /*2910*/  BSYNC B3 ;  /* 0x0000000000037941 */ /* 0x000fea0003800000 */
.L_x_6634:
        /* <DEDUP_REMOVED lines=44> */
.L_x_6633:
[----:B------:R-:W-:Y:S05]  /*2be0*/  BSYNC B2 ;  /* 0x0000000000027941 */ /* 0x000fea0003800000 */
.L_x_6632:
        /* <DEDUP_REMOVED lines=11> */
.L_x_6628:
[----:B------:R-:W-:Y:S05]  /*2ca0*/  BSYNC B1 ;  /* 0x0000000000017941 */ /* 0x000fea0003800000 */
.L_x_6626:
        /* <DEDUP_REMOVED lines=8> */
.L_x_6637:
        /* <DEDUP_REMOVED lines=12> */
.L_x_6640:
[----:B------:R-:W-:-:S07]  /*2df0*/  MOV R153, R144 ;  /* 0x0000009000997202 */ /* 0x000fce0000000f00 */
.L_x_6641:
[----:B------:R-:W-:Y:S05]  /*2e00*/  BSYNC B2 ;  /* 0x0000000000027941 */ /* 0x000fea0003800000 */
.L_x_6639:
        /* <DEDUP_REMOVED lines=16> */
.L_x_6645:
[----:B------:R-:W-:Y:S05]  /*2f10*/  BSYNC B3 ;  /* 0x0000000000037941 */ /* 0x000fea0003800000 */
.L_x_6644:
        /* <DEDUP_REMOVED lines=44> */
.L_x_6643:
[----:B------:R-:W-:Y:S05]  /*31e0*/  BSYNC B2 ;  /* 0x0000000000027941 */ /* 0x000fea0003800000 */
.L_x_6642:
        /* <DEDUP_REMOVED lines=11> */
.L_x_6638:
[----:B------:R-:W-:Y:S05]  /*32a0*/  BSYNC B1 ;  /* 0x0000000000017941 */ /* 0x000fea0003800000 */
.L_x_6636:
        /* <DEDUP_REMOVED lines=8> */
.L_x_6647:
        /* <DEDUP_REMOVED lines=12> */
.L_x_6650:
[----:B------:R-:W-:-:S07]  /*33f0*/  IMAD.MOV.U32 R155, RZ, RZ, R144 ;  /* 0x000000ffff9b7224 */ /* 0x000fce00078e0090 */
.L_x_6651:
[----:B------:R-:W-:Y:S05]  /*3400*/  BSYNC B2 ;  /* 0x0000000000027941 */ /* 0x000fea0003800000 */
.L_x_6649:
        /* <DEDUP_REMOVED lines=16> */
.L_x_6655:
[----:B------:R-:W-:Y:S05]  /*3510*/  BSYNC B3 ;  /* 0x0000000000037941 */ /* 0x000fea0003800000 */
.L_x_6654:
        /* <DEDUP_REMOVED lines=44> */
.L_x_6653:
[----:B------:R-:W-:Y:S05]  /*37e0*/  BSYNC B2 ;  /* 0x0000000000027941 */ /* 0x000fea0003800000 */
.L_x_6652:
        /* <DEDUP_REMOVED lines=11> */
.L_x_6648:
[----:B------:R-:W-:Y:S05]  /*38a0*/  BSYNC B1 ;  /* 0x0000000000017941 */ /* 0x000fea0003800000 */
.L_x_6646:
        /* <DEDUP_REMOVED lines=8> */
.L_x_6657:
        /* <DEDUP_REMOVED lines=12> */
.L_x_6660:
[----:B------:R-:W-:-:S07]  /*39f0*/  MOV R157, R144 ;  /* 0x00000090009d7202 */ /* 0x000fce0000000f00 */
.L_x_6661:
[----:B------:R-:W-:Y:S05]  /*3a00*/  BSYNC B2 ;  /* 0x0000000000027941 */ /* 0x000fea0003800000 */
.L_x_6659:
        /* <DEDUP_REMOVED lines=16> */
.L_x_6665:
[----:B------:R-:W-:Y:S05]  /*3b10*/  BSYNC B3 ;  /* 0x0000000000037941 */ /* 0x000fea0003800000 */
.L_x_6664:
        /* <DEDUP_REMOVED lines=44> */
.L_x_6663:
[----:B------:R-:W-:Y:S05]  /*3de0*/  BSYNC B2 ;  /* 0x0000000000027941 */ /* 0x000fea0003800000 */
.L_x_6662:
        /* <DEDUP_REMOVED lines=11> */
.L_x_6658:
[----:B------:R-:W-:Y:S05]  /*3ea0*/  BSYNC B1 ;  /* 0x0000000000017941 */ /* 0x000fea0003800000 */
.L_x_6656:
        /* <DEDUP_REMOVED lines=8> */
.L_x_6667:
        /* <DEDUP_REMOVED lines=12> */
.L_x_6670:
[----:B------:R-:W-:-:S07]  /*3ff0*/  IMAD.MOV.U32 R159, RZ, RZ, R144 ;  /* 0x000000ffff9f7224 */ /* 0x000fce00078e0090 */
.L_x_6671:
[----:B------:R-:W-:Y:S05]  /*4000*/  BSYNC B2 ;  /* 0x0000000000027941 */ /* 0x000fea0003800000 */
.L_x_6669:
        /* <DEDUP_REMOVED lines=16> */
.L_x_6675:
[----:B------:R-:W-:Y:S05]  /*4110*/  BSYNC B3 ;  /* 0x0000000000037941 */ /* 0x000fea0003800000 */
.L_x_6674:
        /* <DEDUP_REMOVED lines=44> */
.L_x_6673:
[----:B------:R-:W-:Y:S05]  /*43e0*/  BSYNC B2 ;  /* 0x0000000000027941 */ /* 0x000fea0003800000 */
.L_x_6672:
[----:B------:R-:W-:Y:S01]  /*43f0*/  HFMA2.MMA R67, -RZ, RZ, 0.1171875, 0 ;  /* 0x2f800000ff437435 */ /* 0x000fe200000001ff */
[----:B------:R-:W-:Y:S01]  /*4400*/  I2FP.F32.U32 R64, R159 ;  /* 0x0000009f00407245 */ /* 0x000fe20000201000 */
[----:B-----5:R-:W-:-:S05]  /*4410*/  HADD2.F32 R65, -RZ, R59.H1_H1 ;  /* 0x3000003bff417230 */ /* 0x020fca0000004100 */
[----:B------:R-:W-:-:S03]  /*4420*/  FMUL.FTZ R65, R65, UR11 ;  /* 0x0000000b41417c20 */ /* 0x000fc60008410000 */
[----:B------:R-:W-:Y:S01]  /*4430*/  FFMA.FTZ R64, R64, R67, 1.1641532182693481445e-10 ;  /* 0x2f00000040407423 */ /* 0x000fe20000010043 */
[----:B------:R-:W-:-:S04]  /*4440*/  FMUL.FTZ R65, R65, UR10 ;  /* 0x0000000a41417c20 */ /* 0x000fc80008410000 */
[----:B------:R-:W-:-:S04]  /*4450*/  FSETP.GTU.FTZ.AND P2, PT, R64, UR8, PT ;  /* 0x0000000840007c0b */ /* 0x000fc8000bf5c000 */
[----:B------:R-:W-:Y:S01]  /*4460*/  FSEL R160, R65, RZ, !P2 ;  /* 0x000000ff41a07208 */ /* 0x000fe20005000000 */
[----:B------:R-:W-:Y:S01]  /*4470*/  @P1 HADD2.F32 R65, -RZ, R63.H1_H1 ;  /* 0x3000003fff411230 */ /* 0x000fe20000004100 */
[----:B------:R-:W-:-:S04]  /*4480*/  SEL R159, RZ, 0x1, P2 ;  /* 0x00000001ff9f7807 */ /* 0x000fc80001000000 */
[----:B------:R-:W-:-:S07]  /*4490*/  @P1 FADD.FTZ R160, R65, R160 ;  /* 0x000000a041a01221 */ /* 0x000fce0000010000 */
.L_x_6668:
[----:B------:R-:W-:Y:S05]  /*44a0*/  BSYNC B1 ;  /* 0x0000000000017941 */ /* 0x000fea0003800000 */
.L_x_6666:
[----:B------:R-:W0:Y:S01]  /*44b0*/  LDC.64 R204, c[0x0][0x238] ;  /* 0x00008e00ffcc7b82 */ /* 0x000e220000000a00 */
[----:B------:R-:W-:Y:S01]  /*44c0*/  F2FP.F16.F32.PACK_AB R67, R160, R157 ;  /* 0x0000009da043723e */ /* 0x000fe200000000ff */
[----:B------:R-:W-:Y:S01]  /*44d0*/  BSSY B1, `(.L_x_6676) ;  /* 0x000001b000017945 */ /* 0x000fe20003800000 */
[----:B------:R-:W-:Y:S02]  /*44e0*/  F2FP.F16.F32.PACK_AB R66, R156, R153 ;  /* 0x000000999c42723e */ /* 0x000fe400000000ff */
[----:B------:R-:W-:Y:S02]  /*44f0*/  F2FP.F16.F32.PACK_AB R65, R152, R149 ;  /* 0x000000959841723e */ /* 0x000fe400000000ff */
[----:B------:R-:W-:Y:S01]  /*4500*/  F2FP.F16.F32.PACK_AB R64, R148, R145 ;  /* 0x000000919440723e */ /* 0x000fe200000000ff */
        /* <DEDUP_REMOVED lines=23> */
.L_x_6677:
[----:B------:R-:W-:Y:S05]  /*4680*/  BSYNC B1 ;  /* 0x0000000000017941 */ /* 0x000fea0003800000 */
.L_x_6676:
[----:B------:R-:W-:Y:S01]  /*4690*/  IADD3 R212, R212, 0x20, RZ ;  /* 0x00000020d4d47810 */ /* 0x000fe20007ffe0ff */
[----:B------:R-:W-:-:S07]  /*46a0*/  VIADD R211, R211, 0x20 ;  /* 0x00000020d3d37836 */ /* 0x000fce0000000000 */
.L_x_6595:
[----:B------:R-:W-:Y:S05]  /*46b0*/  BSYNC B0 ;  /* 0x0000000000007941 */ /* 0x000fea0003800000 */
.L_x_6594:
        /* <DEDUP_REMOVED lines=18> */
[----:B-----5:R-:W-:Y:S01]  /*47e0*/  HADD2.F32 R161, -RZ, R60.H0_H0 ;  /* 0x2000003cffa17230 */ /* 0x020fe20000004100 */
[----:B------:R-:W-:Y:S06]  /*47f0*/  BRA `(.L_x_6682) ;  /* 0x00000004005c7947 */ /* 0x000fec0003800000 */
.L_x_6681:
        /* <DEDUP_REMOVED lines=12> */
.L_x_6684:
[----:B------:R-:W-:-:S07]  /*48c0*/  IMAD.MOV.U32 R146, RZ, RZ, R144 ;  /* 0x000000ffff927224 */ /* 0x000fce00078e0090 */
.L_x_6685:
[----:B------:R-:W-:Y:S05]  /*48d0*/  BSYNC B2 ;  /* 0x0000000000027941 */ /* 0x000fea0003800000 */
.L_x_6683:
        /* <DEDUP_REMOVED lines=16> */
.L_x_6689:
[----:B------:R-:W-:Y:S05]  /*49e0*/  BSYNC B3 ;  /* 0x0000000000037941 */ /* 0x000fea0003800000 */
.L_x_6688:
        /* <DEDUP_REMOVED lines=44> */
.L_x_6687:
[----:B------:R-:W-:Y:S05]  /*4cb0*/  BSYNC B2 ;  /* 0x0000000000027941 */ /* 0x000fea0003800000 */
.L_x_6686:
[----:B------:R-:W-:Y:S01]  /*4cc0*/  HFMA2.MMA R66, -RZ, RZ, 0.1171875, 0 ;  /* 0x2f800000ff427435 */ /* 0x000fe200000001ff */
[----:B------:R-:W-:Y:S01]  /*4cd0*/  I2FP.F32.U32 R65, R146 ;  /* 0x0000009200417245 */ /* 0x000fe20000201000 */
[----:B-----5:R-:W-:-:S05]  /*4ce0*/  HADD2.F32 R67, -RZ, R56.H0_H0 ;  /* 0x20000038ff437230 */ /* 0x020fca0000004100 */
[----:B------:R-:W-:-:S03]  /*4cf0*/  FMUL.FTZ R67, R67, UR11 ;  /* 0x0000000b43437c20 */ /* 0x000fc60008410000 */
[----:B------:R-:W-:Y:S01]  /*4d00*/  FFMA.FTZ R65, R65, R66, 1.1641532182693481445e-10 ;  /* 0x2f00000041417423 */ /* 0x000fe20000010042 */
[----:B------:R-:W-:Y:S01]  /*4d10*/  FMUL.FTZ R67, R67, UR10 ;  /* 0x0000000a43437c20 */ /* 0x000fe20008410000 */
[----:B------:R-:W-:-:S03]  /*4d20*/  @P1 HADD2.F32 R66, -RZ, R60.H0_H0 ;  /* 0x2000003cff421230 */ /* 0x000fc60000004100 */
[----:B------:R-:W-:-:S04]  /*4d30*/  FSETP.GTU.FTZ.AND P3, PT, R65, UR8, PT ;  /* 0x0000000841007c0b */ /* 0x000fc8000bf7c000 */
[----:B------:R-:W-:Y:S02]  /*4d40*/  FSEL R161, R67, RZ, !P3 ;  /* 0x000000ff43a17208 */ /* 0x000fe40005800000 */
[----:B------:R-:W-:-:S03]  /*4d50*/  SEL R146, RZ, 0x1, P3 ;  /* 0x00000001ff927807 */ /* 0x000fc60001800000 */
[----:B------:R-:W-:-:S07]  /*4d60*/  @P1 FADD.FTZ R161, R66, R161 ;  /* 0x000000a142a11221 */ /* 0x000fce0000010000 */
.L_x_6682:
[----:B------:R-:W-:Y:S05]  /*4d70*/  BSYNC B1 ;  /* 0x0000000000017941 */ /* 0x000fea0003800000 */
.L_x_6680:
[----:B------:R-:W-:Y:S04]  /*4d80*/  BSSY B1, `(.L_x_6690) ;  /* 0x000005f000017945 */ /* 0x000fe80003800000 */
[----:B------:R-:W-:Y:S05]  /*4d90*/  @P2 BRA `(.L_x_6691) ;  /* 0x0000000000182947 */ /* 0x000fea0003800000 */
[----:B------:R-:W-:Y:S01]  /*4da0*/  IMAD.MOV.U32 R162, RZ, RZ, RZ ;  /* 0x000000ffffa27224 */ /* 0x000fe200078e00ff */
[----:B------:R-:W-:Y:S01]  /*4db0*/  MOV R65, R64 ;  /* 0x0000004000417202 */ /* 0x000fe20000000f00 */
[----:B------:R-:W-:Y:S06]  /*4dc0*/  @!P1 BRA `(.L_x_6692) ;  /* 0x0000000400689947 */ /* 0x000fec0003800000 */
[----:B------:R-:W-:Y:S02]  /*4dd0*/  IMAD.MOV.U32 R65, RZ, RZ, R64 ;  /* 0x000000ffff417224 */ /* 0x000fe400078e0040 */
[----:B-----5:R-:W-:Y:S01]  /*4de0*/  HADD2.F32 R162, -RZ, R60.H1_H1 ;  /* 0x3000003cffa27230 */ /* 0x020fe20000004100 */
[----:B------:R-:W-:Y:S06]  /*4df0*/  BRA `(.L_x_6692) ;  /* 0x00000004005c7947 */ /* 0x000fec0003800000 */
.L_x_6691:
        /* <DEDUP_REMOVED lines=12> */
.L_x_6694:
[----:B------:R-:W-:-:S07]  /*4ec0*/  MOV R147, R144 ;  /* 0x0000009000937202 */ /* 0x000fce0000000f00 */
.L_x_6695:
[----:B------:R-:W-:Y:S05]  /*4ed0*/  BSYNC B2 ;  /* 0x0000000000027941 */ /* 0x000fea0003800000 */
.L_x_6693:
        /* <DEDUP_REMOVED lines=16> */
.L_x_6699:
[----:B------:R-:W-:Y:S05]  /*4fe0*/  BSYNC B3 ;  /* 0x0000000000037941 */ /* 0x000fea0003800000 */
.L_x_6698:
        /* <DEDUP_REMOVED lines=44> */
.L_x_6697:
[----:B------:R-:W-:Y:S05]  /*52b0*/  BSYNC B2 ;  /* 0x0000000000027941 */ /* 0x000fea0003800000 */
.L_x_6696:
[----:B------:R-:W-:Y:S01]  /*52c0*/  I2FP.F32.U32 R64, R147 ;  /* 0x0000009300407245 */ /* 0x000fe20000201000 */
[----:B-----5:R-:W-:Y:S02]  /*52d0*/  HADD2.F32 R66, -RZ, R56.H1_H1 ;  /* 0x30000038ff427230 */ /* 0x020fe40000004100 */
[----:B------:R-:W-:-:S03]  /*52e0*/  IMAD.MOV.U32 R67, RZ, RZ, 0x2f800000 ;  /* 0x2f800000ff437424 */ /* 0x000fc600078e00ff */
[----:B------:R-:W-:Y:S01]  /*52f0*/  FMUL.FTZ R66, R66, UR11 ;  /* 0x0000000b42427c20 */ /* 0x000fe20008410000 */
[----:B------:R-:W-:Y:S01]  /*5300*/  FFMA.FTZ R64, R64, R67, 1.1641532182693481445e-10 ;  /* 0x2f00000040407423 */ /* 0x000fe20000010043 */
[----:B------:R-:W-:Y:S02]  /*5310*/  @P1 HADD2.F32 R67, -RZ, R60.H1_H1 ;  /* 0x3000003cff431230 */ /* 0x000fe40000004100 */
[----:B------:R-:W-:Y:S02]  /*5320*/  FMUL.FTZ R66, R66, UR10 ;  /* 0x0000000a42427c20 */ /* 0x000fe40008410000 */
[----:B------:R-:W-:-:S04]  /*5330*/  FSETP.GTU.FTZ.AND P3, PT, R64, UR8, PT ;  /* 0x0000000840007c0b */ /* 0x000fc8000bf7c000 */
[----:B------:R-:W-:Y:S02]  /*5340*/  FSEL R162, R66, RZ, !P3 ;  /* 0x000000ff42a27208 */ /* 0x000fe40005800000 */
[----:B------:R-:W-:-:S03]  /*5350*/  SEL R147, RZ, 0x1, P3 ;  /* 0x00000001ff937807 */ /* 0x000fc60001800000 */
[----:B------:R-:W-:-:S07]  /*5360*/  @P1 FADD.FTZ R162, R67, R162 ;  /* 0x000000a243a21221 */ /* 0x000fce0000010000 */
.L_x_6692:
[----:B------:R-:W-:Y:S05]  /*5370*/  BSYNC B1 ;  /* 0x0000000000017941 */ /* 0x000fea0003800000 */
.L_x_6690:
[----:B------:R-:W-:Y:S04]  /*5380*/  BSSY B1, `(.L_x_6700) ;  /* 0x000005f000017945 */ /* 0x000fe80003800000 */
[----:B------:R-:W-:Y:S05]  /*5390*/  @P2 BRA `(.L_x_6701) ;  /* 0x0000000000182947 */ /* 0x000fea0003800000 */
[----:B------:R-:W-:Y:S01]  /*53a0*/  MOV R163, RZ ;  /* 0x000000ff00a37202 */ /* 0x000fe20000000f00 */
[----:B------:R-:W-:Y:S01]  /*53b0*/  IMAD.MOV.U32 R64, RZ, RZ, R65 ;  /* 0x000000ffff407224 */ /* 0x000fe200078e0041 */
[----:B------:R-:W-:Y:S06]  /*53c0*/  @!P1 BRA `(.L_x_6702) ;  /* 0x0000000400689947 */ /* 0x000fec0003800000 */
[----:B------:R-:W-:Y:S01]  /*53d0*/  MOV R64, R65 ;  /* 0x0000004100407202 */ /* 0x000fe20000000f00 */
[----:B-----5:R-:W-:Y:S01]  /*53e0*/  HADD2.F32 R163, -RZ, R61.H0_H0 ;  /* 0x2000003dffa37230 */ /* 0x020fe20000004100 */
[----:B------:R-:W-:Y:S06]  /*53f0*/  BRA `(.L_x_6702) ;  /* 0x00000004005c7947 */ /* 0x000fec0003800000 */
.L_x_6701:
        /* <DEDUP_REMOVED lines=12> */
.L_x_6704:
[----:B------:R-:W-:-:S07]  /*54c0*/  IMAD.MOV.U32 R150, RZ, RZ, R144 ;  /* 0x000000ffff967224 */ /* 0x000fce00078e0090 */
.L_x_6705:
[----:B------:R-:W-:Y:S05]  /*54d0*/  BSYNC B2 ;  /* 0x0000000000027941 */ /* 0x000fea0003800000 */
.L_x_6703:
        /* <DEDUP_REMOVED lines=16> */
.L_x_6709:
[----:B------:R-:W-:Y:S05]  /*55e0*/  BSYNC B3 ;  /* 0x0000000000037941 */ /* 0x000fea0003800000 */
.L_x_6708:
        /* <DEDUP_REMOVED lines=44> */
.L_x_6707:
[----:B------:R-:W-:Y:S05]  /*58b0*/  BSYNC B2 ;  /* 0x0000000000027941 */ /* 0x000fea0003800000 */
.L_x_6706:
        /* <DEDUP_REMOVED lines=11> */
.L_x_6702:
[----:B------:R-:W-:Y:S05]  /*5970*/  BSYNC B1 ;  /* 0x0000000000017941 */ /* 0x000fea0003800000 */
.L_x_6700:
        /* <DEDUP_REMOVED lines=8> */
.L_x_6711:
        /* <DEDUP_REMOVED lines=12> */
.L_x_6714:
[----:B------:R-:W-:-:S07]  /*5ac0*/  MOV R151, R144 ;  /* 0x0000009000977202 */ /* 0x000fce0000000f00 */
.L_x_6715:
[----:B------:R-:W-:Y:S05]  /*5ad0*/  BSYNC B2 ;  /* 0x0000000000027941 */ /* 0x000fea0003800000 */
.L_x_6713:
        /* <DEDUP_REMOVED lines=16> */
.L_x_6719:
[----:B------:R-:W-:Y:S05]  /*5be0*/  BSYNC B3 ;  /* 0x0000000000037941 */ /* 0x000fea0003800000 */
.L_x_6718:
        /* <DEDUP_REMOVED lines=44> */
.L_x_6717:
[----:B------:R-:W-:Y:S05]  /*5eb0*/  BSYNC B2 ;  /* 0x0000000000027941 */ /* 0x000fea0003800000 */
.L_x_6716:
        /* <DEDUP_REMOVED lines=11> */
.L_x_6712:
[----:B------:R-:W-:Y:S05]  /*5f70*/  BSYNC B1 ;  /* 0x0000000000017941 */ /* 0x000fea0003800000 */
.L_x_6710:
        /* <DEDUP_REMOVED lines=8> */
.L_x_6721:
        /* <DEDUP_REMOVED lines=12> */
.L_x_6724:
[----:B------:R-:W-:-:S07]  /*60c0*/  IMAD.MOV.U32 R154, RZ, RZ, R144 ;  /* 0x000000ffff9a7224 */ /* 0x000fce00078e0090 */
.L_x_6725:
[----:B------:R-:W-:Y:S05]  /*60d0*/  BSYNC B2 ;  /* 0x0000000000027941 */ /* 0x000fea0003800000 */
.L_x_6723:
        /* <DEDUP_REMOVED lines=16> */
.L_x_6729:
[----:B------:R-:W-:Y:S05]  /*61e0*/  BSYNC B3 ;  /* 0x0000000000037941 */ /* 0x000fea0003800000 */
.L_x_6728:
        /* <DEDUP_REMOVED lines=44> */
.L_x_6727:
[----:B------:R-:W-:Y:S05]  /*64b0*/  BSYNC B2 ;  /* 0x0000000000027941 */ /* 0x000fea0003800000 */
.L_x_6726:
        /* <DEDUP_REMOVED lines=11> */
.L_x_6722:
[----:B------:R-:W-:Y:S05]  /*6570*/  BSYNC B1 ;  /* 0x0000000000017941 */ /* 0x000fea0003800000 */
.L_x_6720:
        /* <DEDUP_REMOVED lines=8> */
.L_x_6731:
        /* <DEDUP_REMOVED lines=12> */
.L_x_6734:
[----:B------:R-:W-:-:S07]  /*66c0*/  MOV R155, R144 ;  /* 0x00000090009b7202 */ /* 0x000fce0000000f00 */
.L_x_6735:
[----:B------:R-:W-:Y:S05]  /*66d0*/  BSYNC B2 ;  /* 0x0000000000027941 */ /* 0x000fea0003800000 */
.L_x_6733:
        /* <DEDUP_REMOVED lines=16> */
.L_x_6739:
[----:B------:R-:W-:Y:S05]  /*67e0*/  BSYNC B3 ;  /* 0x0000000000037941 */ /* 0x000fea0003800000 */
.L_x_6738:
        /* <DEDUP_REMOVED lines=44> */
.L_x_6737:
[----:B------:R-:W-:Y:S05]  /*6ab0*/  BSYNC B2 ;  /* 0x0000000000027941 */ /* 0x000fea0003800000 */
.L_x_6736:
        /* <DEDUP_REMOVED lines=11> */
.L_x_6732:
[----:B------:R-:W-:Y:S05]  /*6b70*/  BSYNC B1 ;  /* 0x0000000000017941 */ /* 0x000fea0003800000 */
.L_x_6730:
        /* <DEDUP_REMOVED lines=8> */
.L_x_6741:
        /* <DEDUP_REMOVED lines=12> */
.L_x_6744:
[----:B------:R-:W-:-:S07]  /*6cc0*/  IMAD.MOV.U32 R158, RZ, RZ, R144 ;  /* 0x000000ffff9e7224 */ /* 0x000fce00078e0090 */
.L_x_6745:
[----:B------:R-:W-:Y:S05]  /*6cd0*/  BSYNC B2 ;  /* 0x0000000000027941 */ /* 0x000fea0003800000 */
.L_x_6743:
        /* <DEDUP_REMOVED lines=16> */
.L_x_6749:
[----:B------:R-:W-:Y:S05]  /*6de0*/  BSYNC B3 ;  /* 0x0000000000037941 */ /* 0x000fea0003800000 */
.L_x_6748:
        /* <DEDUP_REMOVED lines=44> */
.L_x_6747:
[----:B------:R-:W-:Y:S05]  /*70b0*/  BSYNC B2 ;  /* 0x0000000000027941 */ /* 0x000fea0003800000 */
.L_x_6746:
        /* <DEDUP_REMOVED lines=11> */
.L_x_6742:
[----:B------:R-:W-:Y:S05]  /*7170*/  BSYNC B1 ;  /* 0x0000000000017941 */ /* 0x000fea0003800000 */
.L_x_6740:
        /* <DEDUP_REMOVED lines=8> */
.L_x_6751:
        /* <DEDUP_REMOVED lines=12> */
.L_x_6754:
[----:B------:R-:W-:-:S07]  /*72c0*/  MOV R159, R144 ;  /* 0x00000090009f7202 */ /* 0x000fce0000000f00 */
.L_x_6755:
[----:B------:R-:W-:Y:S05]  /*72d0*/  BSYNC B2 ;  /* 0x0000000000027941 */ /* 0x000fea0003800000 */
.L_x_6753:
        /* <DEDUP_REMOVED lines=16> */
.L_x_6759:
[----:B------:R-:W-:Y:S05]  /*73e0*/  BSYNC B3 ;  /* 0x0000000000037941 */ /* 0x000fea0003800000 */
.L_x_6758:
        /* <DEDUP_REMOVED lines=42> */
[----:B------:R-:W-:Y:S02]  /*7690*/  LOP3.LUT R139, R65, R66, R129, 0x96, !PT ;  /* 0x00000042418b7212 */ /* 0x000fe400078e9681 */
[----:B------:R-:W-:-:S07]  /*76a0*/  MOV R142, R64 ;  /* 0x00000040008e7202 */ /* 0x000fce0000000f00 */
.L_x_6757:
[----:B------:R-:W-:Y:S05]  /*76b0*/  BSYNC B2 ;  /* 0x0000000000027941 */ /* 0x000fea0003800000 */
.L_x_6756:
        /* <DEDUP_REMOVED lines=11> */
.L_x_6752:
[----:B------:R-:W-:Y:S05]  /*7770*/  BSYNC B1 ;  /* 0x0000000000017941 */ /* 0x000fea0003800000 */
.L_x_6750:
        /* <DEDUP_REMOVED lines=29> */
.L_x_6761:
[----:B------:R-:W-:Y:S05]  /*7950*/  BSYNC B1 ;  /* 0x0000000000017941 */ /* 0x000fea0003800000 */
.L_x_6760:
[----:B------:R-:W-:Y:S01]  /*7960*/  VIADD R212, R212, 0x20 ;  /* 0x00000020d4d47836 */ /* 0x000fe20000000000 */
[----:B------:R-:W-:-:S07]  /*7970*/  IADD3 R211, R211, 0x20, RZ ;  /* 0x00000020d3d37810 */ /* 0x000fce0007ffe0ff */
.L_x_6679:
[----:B------:R-:W-:Y:S05]  /*7980*/  BSYNC B0 ;  /* 0x0000000000007941 */ /* 0x000fea0003800000 */
.L_x_6678:
        /* <DEDUP_REMOVED lines=20> */
.L_x_6765:
        /* <DEDUP_REMOVED lines=12> */
.L_x_6768:
[----:B------:R-:W-:-:S07]  /*7b90*/  IMAD.MOV.U32 R146, RZ, RZ, R144 ;  /* 0x000000ffff927224 */ /* 0x000fce00078e0090 */
.L_x_6769:
[----:B------:R-:W-:Y:S05]  /*7ba0*/  BSYNC B2 ;  /* 0x0000000000027941 */ /* 0x000fea0003800000 */
.L_x_6767:
        /* <DEDUP_REMOVED lines=16> */
.L_x_6773:
[----:B------:R-:W-:Y:S05]  /*7cb0*/  BSYNC B3 ;  /* 0x0000000000037941 */ /* 0x000fea0003800000 */
.L_x_6772:
        /* <DEDUP_REMOVED lines=44> */
.L_x_6771:
[----:B------:R-:W-:Y:S05]  /*7f80*/  BSYNC B2 ;  /* 0x0000000000027941 */ /* 0x000fea0003800000 */
.L_x_6770:
[----:B------:R-:W-:Y:S01]  /*7f90*/  I2FP.F32.U32 R65, R146 ;  /* 0x0000009200417245 */ /* 0x000fe20000201000 */
[----:B-----5:R-:W-:Y:S01]  /*7fa0*/  HADD2.F32 R67, -RZ, R56.H0_H0 ;  /* 0x20000038ff437230 */ /* 0x020fe20000004100 */
[----:B------:R-:W-:-:S04]  /*7fb0*/  MOV R66, 0x2f800000 ;  /* 0x2f80000000427802 */ /* 0x000fc80000000f00 */
[----:B------:R-:W-:Y:S01]  /*7fc0*/  FMUL.FTZ R67, R67, UR11 ;  /* 0x0000000b43437c20 */ /* 0x000fe20008410000 */
[----:B------:R-:W-:Y:S01]  /*7fd0*/  FFMA.FTZ R65, R65, R66, 1.1641532182693481445e-10 ;  /* 0x2f00000041417423 */ /* 0x000fe20000010042 */
[----:B------:R-:W-:Y:S02]  /*7fe0*/  @P1 HADD2.F32 R66, -RZ, R60.H0_H0 ;  /* 0x2000003cff421230 */ /* 0x000fe40000004100 */
[----:B------:R-:W-:Y:S02]  /*7ff0*/  FMUL.FTZ R67, R67, UR10 ;  /* 0x0000000a43437c20 */ /* 0x000fe40008410000 */
[----:B------:R-:W-:-:S04]  /*8000*/  FSETP.GTU.FTZ.AND P3, PT, R65, UR8, PT ;  /* 0x0000000841007c0b */ /* 0x000fc8000bf7c000 */
[----:B------:R-:W-:Y:S02]  /*8010*/  FSEL R169, R67, RZ, !P3 ;  /* 0x000000ff43a97208 */ /* 0x000fe40005800000 */
[----:B------:R-:W-:-:S03]  /*8020*/  SEL R146, RZ, 0x1, P3 ;  /* 0x00000001ff927807 */ /* 0x000fc60001800000 */
[----:B------:R-:W-:-:S07]  /*8030*/  @P1 FADD.FTZ R169, R66, R169 ;  /* 0x000000a942a91221 */ /* 0x000fce0000010000 */
.L_x_6766:
[----:B------:R-:W-:Y:S05]  /*8040*/  BSYNC B1 ;  /* 0x0000000000017941 */ /* 0x000fea0003800000 */
.L_x_6764:
[----:B------:R-:W-:Y:S04]  /*8050*/  BSSY B1, `(.L_x_6774) ;  /* 0x000005f000017945 */ /* 0x000fe80003800000 */
[----:B------:R-:W-:Y:S05]  /*8060*/  @P2 BRA `(.L_x_6775) ;  /* 0x0000000000182947 */ /* 0x000fea0003800000 */
[----:B------:R-:W-:Y:S01]  /*8070*/  IMAD.MOV.U32 R170, RZ, RZ, RZ ;  /* 0x000000ffffaa7224 */ /* 0x000fe200078e00ff */
[----:B------:R-:W-:Y:S01]  /*8080*/  MOV R65, R64 ;  /* 0x0000004000417202 */ /* 0x000fe20000000f00 */
[----:B------:R-:W-:Y:S06]  /*8090*/  @!P1 BRA `(.L_x_6776) ;  /* 0x0000000400689947 */ /* 0x000fec0003800000 */
[----:B------:R-:W-:Y:S01]  /*80a0*/  MOV R65, R64 ;  /* 0x0000004000417202 */ /* 0x000fe20000000f00 */
[----:B-----5:R-:W-:Y:S01]  /*80b0*/  HADD2.F32 R170, -RZ, R60.H1_H1 ;  /* 0x3000003cffaa7230 */ /* 0x020fe20000004100 */
[----:B------:R-:W-:Y:S06]  /*80c0*/  BRA `(.L_x_6776) ;  /* 0x00000004005c7947 */ /* 0x000fec0003800000 */
.L_x_6775:
[C---:B------:R-:W-:Y:S01]  /*80d0*/  ISETP.NE.AND P3, PT, R64.reuse, 0x1, PT ;  /* 0x000000014000780c */ /* 0x040fe20003f65270 */
[----:B------:R-:W-:Y:S01]  /*80e0*/  BSSY B2, `(.L_x_6777) ;  /* 0x000000c000027945 */ /* 0x000fe20003800000 */
[----:B------:R-:W-:-:S11]  /*80f0*/  VIADD R65, R64, 0x1 ;  /* 0x0000000140417836 */ /* 0x000fd60000000000 */
        /* <DEDUP_REMOVED lines=9> */
.L_x_6778:
[----:B------:R-:W-:-:S07]  /*8190*/  MOV R147, R144 ;  /* 0x0000009000937202 */ /* 0x000fce0000000f00 */
.L_x_6779:
[----:B------:R-:W-:Y:S05]  /*81a0*/  BSYNC B2 ;  /* 0x0000000000027941 */ /* 0x000fea0003800000 */
.L_x_6777:
        /* <DEDUP_REMOVED lines=16> */
.L_x_6783:
[----:B------:R-:W-:Y:S05]  /*82b0*/  BSYNC B3 ;  /* 0x0000000000037941 */ /* 0x000fea0003800000 */
.L_x_6782:
        /* <DEDUP_REMOVED lines=43> */
[----:B------:R-:W-:-:S10]  /*8570*/  MOV R142, R64 ;  /* 0x00000040008e7202 */ /* 0x000fd40000000f00 */
.L_x_6781:
[----:B------:R-:W-:Y:S05]  /*8580*/  BSYNC B2 ;  /* 0x0000000000027941 */ /* 0x000fea0003800000 */
.L_x_6780:
        /* <DEDUP_REMOVED lines=11> */
.L_x_6776:
[----:B------:R-:W-:Y:S05]  /*8640*/  BSYNC B1 ;  /* 0x0000000000017941 */ /* 0x000fea0003800000 */
.L_x_6774:
[----:B------:R-:W-:Y:S04]  /*8650*/  BSSY B1, `(.L_x_6784) ;  /* 0x000005f000017945 */ /* 0x000fe80003800000 */
[----:B------:R-:W-:Y:S05]  /*8660*/  @P2 BRA `(.L_x_6785) ;  /* 0x0000000000182947 */ /* 0x000fea0003800000 */
[----:B------:R-:W-:Y:S02]  /*8670*/  MOV R171, RZ ;  /* 0x000000ff00ab7202 */ /* 0x000fe40000000f00 */
[----:B------:R-:W-:Y:S01]  /*8680*/  MOV R64, R65 ;  /* 0x0000004100407202 */ /* 0x000fe20000000f00 */
[----:B------:R-:W-:Y:S06]  /*8690*/  @!P1 BRA `(.L_x_6786) ;  /* 0x0000000400689947 */ /* 0x000fec0003800000 */
[----:B------:R-:W-:Y:S02]  /*86a0*/  IMAD.MOV.U32 R64, RZ, RZ, R65 ;  /* 0x000000ffff407224 */ /* 0x000fe400078e0041 */
[----:B-----5:R-:W-:Y:S01]  /*86b0*/  HADD2.F32 R171, -RZ, R61.H0_H0 ;  /* 0x2000003dffab7230 */ /* 0x020fe20000004100 */
[----:B------:R-:W-:Y:S06]  /*86c0*/  BRA `(.L_x_6786) ;  /* 0x00000004005c7947 */ /* 0x000fec0003800000 */
.L_x_6785:
[C---:B------:R-:W-:Y:S01]  /*86d0*/  ISETP.NE.AND P3, PT, R65.reuse, 0x1, PT ;  /* 0x000000014100780c */ /* 0x040fe20003f65270 */
[----:B------:R-:W-:Y:S01]  /*86e0*/  BSSY B2, `(.L_x_6787) ;  /* 0x000000c000027945 */ /* 0x000fe20003800000 */
[----:B------:R-:W-:-:S11]  /*86f0*/  IADD3 R64, R65, 0x1, RZ ;  /* 0x0000000141407810 */ /* 0x000fd60007ffe0ff */
        /* <DEDUP_REMOVED lines=9> */
.L_x_6788:
[----:B------:R-:W-:-:S07]  /*8790*/  MOV R150, R144 ;  /* 0x0000009000967202 */ /* 0x000fce0000000f00 */
.L_x_6789:
[----:B------:R-:W-:Y:S05]  /*87a0*/  BSYNC B2 ;  /* 0x0000000000027941 */ /* 0x000fea0003800000 */
.L_x_6787:
        /* <DEDUP_REMOVED lines=16> */
.L_x_6793:
[----:B------:R-:W-:Y:S05]  /*88b0*/  BSYNC B3 ;  /* 0x0000000000037941 */ /* 0x000fea0003800000 */
.L_x_6792:
        /* <DEDUP_REMOVED lines=41> */
[----:B------:R-:W-:Y:S01]  /*8b50*/  MOV R142, R64 ;  /* 0x00000040008e7202 */ /* 0x000fe20000000f00 */
[----:B------:R-:W-:Y:S01]  /*8b60*/  IMAD.MOV.U32 R64, RZ, RZ, RZ ;  /* 0x000000ffff407224 */ /* 0x000fe200078e00ff */
[----:B------:R-:W-:-:S07]  /*8b70*/  LOP3.LUT R139, R65, R66, R129, 0x96, !PT ;  /* 0x00000042418b7212 */ /* 0x000fce00078e9681 */
.L_x_6791:
[----:B------:R-:W-:Y:S05]  /*8b80*/  BSYNC B2 ;  /* 0x0000000000027941 */ /* 0x000fea0003800000 */
.L_x_6790:
        /* <DEDUP_REMOVED lines=11> */
.L_x_6786:
[----:B------:R-:W-:Y:S05]  /*8c40*/  BSYNC B1 ;  /* 0x0000000000017941 */ /* 0x000fea0003800000 */
.L_x_6784:
        /* <DEDUP_REMOVED lines=8> */
.L_x_6795:
        /* <DEDUP_REMOVED lines=12> */
.L_x_6798:
[----:B------:R-:W-:-:S07]  /*8d90*/  IMAD.MOV.U32 R151, RZ, RZ, R144 ;  /* 0x000000ffff977224 */ /* 0x000fce00078e0090 */
.L_x_6799:
[----:B------:R-:W-:Y:S05]  /*8da0*/  BSYNC B2 ;  /* 0x0000000000027941 */ /* 0x000fea0003800000 */
.L_x_6797:
        /* <DEDUP_REMOVED lines=16> */
.L_x_6803:
[----:B------:R-:W-:Y:S05]  /*8eb0*/  BSYNC B3 ;  /* 0x0000000000037941 */ /* 0x000fea0003800000 */
.L_x_6802:
        /* <DEDUP_REMOVED lines=44> */
.L_x_6801:
[----:B------:R-:W-:Y:S05]  /*9180*/  BSYNC B2 ;  /* 0x0000000000027941 */ /* 0x000fea0003800000 */
.L_x_6800:
[----:B------:R-:W-:Y:S01]  /*9190*/  I2FP.F32.U32 R64, R151 ;  /* 0x0000009700407245 */ /* 0x000fe20000201000 */
[----:B-----5:R-:W-:Y:S01]  /*91a0*/  HADD2.F32 R66, -RZ, R57.H1_H1 ;  /* 0x30000039ff427230 */ /* 0x020fe20000004100 */
[----:B------:R-:W-:-:S04]  /*91b0*/  MOV R67, 0x2f800000 ;  /* 0x2f80000000437802 */ /* 0x000fc80000000f00 */
        /* <DEDUP_REMOVED lines=8> */
.L_x_6796:
[----:B------:R-:W-:Y:S05]  /*9240*/  BSYNC B1 ;  /* 0x0000000000017941 */ /* 0x000fea0003800000 */
.L_x_6794:
[----:B------:R-:W-:Y:S04]  /*9250*/  BSSY B1, `(.L_x_6804) ;  /* 0x000005f000017945 */ /* 0x000fe80003800000 */
[----:B------:R-:W-:Y:S05]  /*9260*/  @P2 BRA `(.L_x_6805) ;  /* 0x0000000000182947 */ /* 0x000fea0003800000 */
[----:B------:R-:W-:Y:S01]  /*9270*/  IMAD.MOV.U32 R173, RZ, RZ, RZ ;  /* 0x000000ffffad7224 */ /* 0x000fe200078e00ff */
[----:B------:R-:W-:Y:S01]  /*9280*/  MOV R64, R65 ;  /* 0x0000004100407202 */ /* 0x000fe20000000f00 */
[----:B------:R-:W-:Y:S06]  /*9290*/  @!P1 BRA `(.L_x_6806) ;  /* 0x0000000400689947 */ /* 0x000fec0003800000 */
[----:B------:R-:W-:Y:S01]  /*92a0*/  MOV R64, R65 ;  /* 0x0000004100407202 */ /* 0x000fe20000000f00 */
[----:B-----5:R-:W-:Y:S01]  /*92b0*/  HADD2.F32 R173, -RZ, R62.H0_H0 ;  /* 0x2000003effad7230 */ /* 0x020fe20000004100 */
[----:B------:R-:W-:Y:S06]  /*92c0*/  BRA `(.L_x_6806) ;  /* 0x00000004005c7947 */ /* 0x000fec0003800000 */
.L_x_6805:
        /* <DEDUP_REMOVED lines=12> */
.L_x_6808:
[----:B------:R-:W-:-:S07]  /*9390*/  MOV R154, R144 ;  /* 0x00000090009a7202 */ /* 0x000fce0000000f00 */
.L_x_6809:
[----:B------:R-:W-:Y:S05]  /*93a0*/  BSYNC B2 ;  /* 0x0000000000027941 */ /* 0x000fea0003800000 */
.L_x_6807:
        /* <DEDUP_REMOVED lines=16> */
.L_x_6813:
[----:B------:R-:W-:Y:S05]  /*94b0*/  BSYNC B3 ;  /* 0x0000000000037941 */ /* 0x000fea0003800000 */
.L_x_6812:
        /* <DEDUP_REMOVED lines=42> */
[----:B------:R-:W-:Y:S01]  /*9760*/  HFMA2.MMA R64, -RZ, RZ, 0, 0 ;  /* 0x00000000ff407435 */ /* 0x000fe200000001ff */
[----:B------:R-:W-:-:S10]  /*9770*/  LOP3.LUT R139, R65, R66, R129, 0x96, !PT ;  /* 0x00000042418b7212 */ /* 0x000fd400078e9681 */
.L_x_6811:
[----:B------:R-:W-:Y:S05]  /*9780*/  BSYNC B2 ;  /* 0x0000000000027941 */ /* 0x000fea0003800000 */
.L_x_6810:
[----:B------:R-:W-:Y:S01]  /*9790*/  I2FP.F32.U32 R65, R154 ;  /* 0x0000009a00417245 */ /* 0x000fe20000201000 */
[----:B-----5:R-:W-:Y:S02]  /*97a0*/  HADD2.F32 R67, -RZ, R58.H0_H0 ;  /* 0x2000003aff437230 */ /* 0x020fe40000004100 */
[----:B------:R-:W-:-:S03]  /*97b0*/  IMAD.MOV.U32 R66, RZ, RZ, 0x2f800000 ;  /* 0x2f800000ff427424 */ /* 0x000fc600078e00ff */
        /* <DEDUP_REMOVED lines=8> */
.L_x_6806:
[----:B------:R-:W-:Y:S05]  /*9840*/  BSYNC B1 ;  /* 0x0000000000017941 */ /* 0x000fea0003800000 */
.L_x_6804:
[----:B------:R-:W-:Y:S04]  /*9850*/  BSSY B1, `(.L_x_6814) ;  /* 0x000005f000017945 */ /* 0x000fe80003800000 */
[----:B------:R-:W-:Y:S05]  /*9860*/  @P2 BRA `(.L_x_6815) ;  /* 0x0000000000182947 */ /* 0x000fea0003800000 */
[----:B------:R-:W-:Y:S02]  /*9870*/  MOV R174, RZ ;  /* 0x000000ff00ae7202 */ /* 0x000fe40000000f00 */
[----:B------:R-:W-:Y:S01]  /*9880*/  MOV R65, R64 ;  /* 0x0000004000417202 */ /* 0x000fe20000000f00 */
[----:B------:R-:W-:Y:S06]  /*9890*/  @!P1 BRA `(.L_x_6816) ;  /* 0x0000000400689947 */ /* 0x000fec0003800000 */
[----:B------:R-:W-:Y:S02]  /*98a0*/  IMAD.MOV.U32 R65, RZ, RZ, R64 ;  /* 0x000000ffff417224 */ /* 0x000fe400078e0040 */
[----:B-----5:R-:W-:Y:S01]  /*98b0*/  HADD2.F32 R174, -RZ, R62.H1_H1 ;  /* 0x3000003effae7230 */ /* 0x020fe20000004100 */
[----:B------:R-:W-:Y:S06]  /*98c0*/  BRA `(.L_x_6816) ;  /* 0x00000004005c7947 */ /* 0x000fec0003800000 */
.L_x_6815:
        /* <DEDUP_REMOVED lines=12> */
.L_x_6818:
[----:B------:R-:W-:-:S07]  /*9990*/  MOV R155, R144 ;  /* 0x00000090009b7202 */ /* 0x000fce0000000f00 */
.L_x_6819:
[----:B------:R-:W-:Y:S05]  /*99a0*/  BSYNC B2 ;  /* 0x0000000000027941 */ /* 0x000fea0003800000 */
.L_x_6817:
        /* <DEDUP_REMOVED lines=16> */
.L_x_6823:
[----:B------:R-:W-:Y:S05]  /*9ab0*/  BSYNC B3 ;  /* 0x0000000000037941 */ /* 0x000fea0003800000 */
.L_x_6822:
        /* <DEDUP_REMOVED lines=42> */
[----:B------:R-:W-:Y:S01]  /*9d60*/  IMAD.MOV.U32 R65, RZ, RZ, RZ ;  /* 0x000000ffff417224 */ /* 0x000fe200078e00ff */
[----:B------:R-:W-:-:S07]  /*9d70*/  MOV R142, R64 ;  /* 0x00000040008e7202 */ /* 0x000fce0000000f00 */
.L_x_6821:
[----:B------:R-:W-:Y:S05]  /*9d80*/  BSYNC B2 ;  /* 0x0000000000027941 */ /* 0x000fea0003800000 */
.L_x_6820:
        /* <DEDUP_REMOVED lines=11> */
.L_x_6816:
[----:B------:R-:W-:Y:S05]  /*9e40*/  BSYNC B1 ;  /* 0x0000000000017941 */ /* 0x000fea0003800000 */
.L_x_6814:
        /* <DEDUP_REMOVED lines=8> */
.L_x_6825:
        /* <DEDUP_REMOVED lines=12> */
.L_x_6828:
[----:B------:R-:W-:-:S07]  /*9f90*/  IMAD.MOV.U32 R158, RZ, RZ, R144 ;  /* 0x000000ffff9e7224 */ /* 0x000fce00078e0090 */
.L_x_6829:
[----:B------:R-:W-:Y:S05]  /*9fa0*/  BSYNC B2 ;  /* 0x0000000000027941 */ /* 0x000fea0003800000 */
.L_x_6827:
        /* <DEDUP_REMOVED lines=16> */
.L_x_6833:
[----:B------:R-:W-:Y:S05]  /*a0b0*/  BSYNC B3 ;  /* 0x0000000000037941 */ /* 0x000fea0003800000 */
.L_x_6832:
        /* <DEDUP_REMOVED lines=44> */
.L_x_6831:
[----:B------:R-:W-:Y:S05]  /*a380*/  BSYNC B2 ;  /* 0x0000000000027941 */ /* 0x000fea0003800000 */
.L_x_6830:
        /* <DEDUP_REMOVED lines=11> */
.L_x_6826:
[----:B------:R-:W-:Y:S05]  /*a440*/  BSYNC B1 ;  /* 0x0000000000017941 */ /* 0x000fea0003800000 */
.L_x_6824:
        /* <DEDUP_REMOVED lines=8> */
.L_x_6835:
        /* <DEDUP_REMOVED lines=12> */
.L_x_6838:
[----:B------:R-:W-:-:S07]  /*a590*/  MOV R159, R144 ;  /* 0x00000090009f7202 */ /* 0x000fce0000000f00 */
.L_x_6839:
[----:B------:R-:W-:Y:S05]  /*a5a0*/  BSYNC B2 ;  /* 0x0000000000027941 */ /* 0x000fea0003800000 */
.L_x_6837:
        /* <DEDUP_REMOVED lines=16> */
.L_x_6843:
[----:B------:R-:W-:Y:S05]  /*a6b0*/  BSYNC B3 ;  /* 0x0000000000037941 */ /* 0x000fea0003800000 */
.L_x_6842:
        /* <DEDUP_REMOVED lines=42> */
[----:B------:R-:W-:Y:S02]  /*a960*/  LOP3.LUT R139, R65, R66, R129, 0x96, !PT ;  /* 0x00000042418b7212 */ /* 0x000fe400078e9681 */
[----:B------:R-:W-:-:S07]  /*a970*/  MOV R142, R64 ;  /* 0x00000040008e7202 */ /* 0x000fce0000000f00 */
.L_x_6841:
[----:B------:R-:W-:Y:S05]  /*a980*/  BSYNC B2 ;  /* 0x0000000000027941 */ /* 0x000fea0003800000 */
.L_x_6840:
        /* <DEDUP_REMOVED lines=11> */
.L_x_6836:
[----:B------:R-:W-:Y:S05]  /*aa40*/  BSYNC B1 ;  /* 0x0000000000017941 */ /* 0x000fea0003800000 */
.L_x_6834:
        /* <DEDUP_REMOVED lines=29> */
.L_x_6845:
[----:B------:R-:W-:Y:S05]  /*ac20*/  BSYNC B1 ;  /* 0x0000000000017941 */ /* 0x000fea0003800000 */
.L_x_6844:
[----:B------:R-:W-:Y:S01]  /*ac30*/  IADD3 R212, R212, 0x20, RZ ;  /* 0x00000020d4d47810 */ /* 0x000fe20007ffe0ff */
[----:B------:R-:W-:-:S07]  /*ac40*/  VIADD R211, R211, 0x20 ;  /* 0x00000020d3d37836 */ /* 0x000fce0000000000 */
.L_x_6763:
[----:B------:R-:W-:Y:S05]  /*ac50*/  BSYNC B0 ;  /* 0x0000000000007941 */ /* 0x000fea0003800000 */
.L_x_6762:
        /* <DEDUP_REMOVED lines=14> */
[----:B------:R-:W-:Y:S02]  /*ad40*/  MOV R177, RZ ;  /* 0x000000ff00b17202 */ /* 0x000fe40000000f00 */
[----:B------:R-:W-:Y:S01]  /*ad50*/  MOV R64, R141 ;  /* 0x0000008d00407202 */ /* 0x000fe20000000f00 */
[----:B------:R-:W-:Y:S06]  /*ad60*/  @!P1 BRA `(.L_x_6850) ;  /* 0x0000000400689947 */ /* 0x000fec0003800000 */
[----:B------:R-:W-:Y:S02]  /*ad70*/  IMAD.MOV.U32 R64, RZ, RZ, R141 ;  /* 0x000000ffff407224 */ /* 0x000fe400078e008d */
[----:B-----5:R-:W-:Y:S01]  /*ad80*/  HADD2.F32 R177, -RZ, R60.H0_H0 ;  /* 0x2000003cffb17230 */ /* 0x020fe20000004100 */
[----:B------:R-:W-:Y:S06]  /*ad90*/  BRA `(.L_x_6850) ;  /* 0x00000004005c7947 */ /* 0x000fec0003800000 */
.L_x_6849:
        /* <DEDUP_REMOVED lines=12> */
.L_x_6852:
[----:B------:R-:W-:-:S07]  /*ae60*/  MOV R146, R144 ;  /* 0x0000009000927202 */ /* 0x000fce0000000f00 */
.L_x_6853:
[----:B------:R-:W-:Y:S05]  /*ae70*/  BSYNC B2 ;  /* 0x0000000000027941 */ /* 0x000fea0003800000 */
.L_x_6851:
        /* <DEDUP_REMOVED lines=16> */
.L_x_6857:
[----:B------:R-:W-:Y:S05]  /*af80*/  BSYNC B3 ;  /* 0x0000000000037941 */ /* 0x000fea0003800000 */
.L_x_6856:
        /* <DEDUP_REMOVED lines=44> */
.L_x_6855:
[----:B------:R-:W-:Y:S05]  /*b250*/  BSYNC B2 ;  /* 0x0000000000027941 */ /* 0x000fea0003800000 */
.L_x_6854:
        /* <DEDUP_REMOVED lines=11> */
.L_x_6850:
[----:B------:R-:W-:Y:S05]  /*b310*/  BSYNC B1 ;  /* 0x0000000000017941 */ /* 0x000fea0003800000 */
.L_x_6848:
        /* <DEDUP_REMOVED lines=8> */
.L_x_6859:
        /* <DEDUP_REMOVED lines=12> */
.L_x_6862:
[----:B------:R-:W-:-:S07]  /*b460*/  IMAD.MOV.U32 R147, RZ, RZ, R144 ;  /* 0x000000ffff937224 */ /* 0x000fce00078e0090 */
.L_x_6863:
[----:B------:R-:W-:Y:S05]  /*b470*/  BSYNC B2 ;  /* 0x0000000000027941 */ /* 0x000fea0003800000 */
.L_x_6861:
        /* <DEDUP_REMOVED lines=16> */
.L_x_6867:
[----:B------:R-:W-:Y:S05]  /*b580*/  BSYNC B3 ;  /* 0x0000000000037941 */ /* 0x000fea0003800000 */
.L_x_6866:
        /* <DEDUP_REMOVED lines=44> */
.L_x_6865:
[----:B------:R-:W-:Y:S05]  /*b850*/  BSYNC B2 ;  /* 0x0000000000027941 */ /* 0x000fea0003800000 */
.L_x_6864:
        /* <DEDUP_REMOVED lines=11> */
.L_x_6860:
[----:B------:R-:W-:Y:S05]  /*b910*/  BSYNC B1 ;  /* 0x0000000000017941 */ /* 0x000fea0003800000 */
.L_x_6858:
        /* <DEDUP_REMOVED lines=8> */
.L_x_6869:
        /* <DEDUP_REMOVED lines=12> */
.L_x_6872:
[----:B------:R-:W-:-:S07]  /*ba60*/  MOV R150, R144 ;  /* 0x0000009000967202 */ /* 0x000fce0000000f00 */
.L_x_6873:
[----:B------:R-:W-:Y:S05]  /*ba70*/  BSYNC B2 ;  /* 0x0000000000027941 */ /* 0x000fea0003800000 */
.L_x_6871:
        /* <DEDUP_REMOVED lines=16> */
.L_x_6877:
[----:B------:R-:W-:Y:S05]  /*bb80*/  BSYNC B3 ;  /* 0x0000000000037941 */ /* 0x000fea0003800000 */
.L_x_6876:
        /* <DEDUP_REMOVED lines=44> */
.L_x_6875:
[----:B------:R-:W-:Y:S05]  /*be50*/  BSYNC B2 ;  /* 0x0000000000027941 */ /* 0x000fea0003800000 */
.L_x_6874:
        /* <DEDUP_REMOVED lines=11> */
.L_x_6870:
[----:B------:R-:W-:Y:S05]  /*bf10*/  BSYNC B1 ;  /* 0x0000000000017941 */ /* 0x000fea0003800000 */
.L_x_6868:
        /* <DEDUP_REMOVED lines=8> */
.L_x_6879:
        /* <DEDUP_REMOVED lines=12> */
.L_x_6882:
[----:B------:R-:W-:-:S07]  /*c060*/  MOV R151, R144 ;  /* 0x0000009000977202 */ /* 0x000fce0000000f00 */
.L_x_6883:
[----:B------:R-:W-:Y:S05]  /*c070*/  BSYNC B2 ;  /* 0x0000000000027941 */ /* 0x000fea0003800000 */
.L_x_6881:
        /* <DEDUP_REMOVED lines=16> */
.L_x_6887:
[----:B------:R-:W-:Y:S05]  /*c180*/  BSYNC B3 ;  /* 0x0000000000037941 */ /* 0x000fea0003800000 */
.L_x_6886:
        /* <DEDUP_REMOVED lines=44> */
.L_x_6885:
[----:B------:R-:W-:Y:S05]  /*c450*/  BSYNC B2 ;  /* 0x0000000000027941 */ /* 0x000fea0003800000 */
.L_x_6884:
        /* <DEDUP_REMOVED lines=11> */
.L_x_6880:
[----:B------:R-:W-:Y:S05]  /*c510*/  BSYNC B1 ;  /* 0x0000000000017941 */ /* 0x000fea0003800000 */
.L_x_6878:
        /* <DEDUP_REMOVED lines=8> */
.L_x_6889:
        /* <DEDUP_REMOVED lines=12> */
.L_x_6892:
[----:B------:R-:W-:-:S07]  /*c660*/  IMAD.MOV.U32 R154, RZ, RZ, R144 ;  /* 0x000000ffff9a7224 */ /* 0x000fce00078e0090 */
.L_x_6893:
[----:B------:R-:W-:Y:S05]  /*c670*/  BSYNC B2 ;  /* 0x0000000000027941 */ /* 0x000fea0003800000 */
.L_x_6891:
        /* <DEDUP_REMOVED lines=16> */
.L_x_6897:
[----:B------:R-:W-:Y:S05]  /*c780*/  BSYNC B3 ;  /* 0x0000000000037941 */ /* 0x000fea0003800000 */
.L_x_6896:
        /* <DEDUP_REMOVED lines=44> */
.L_x_6895:
[----:B------:R-:W-:Y:S05]  /*ca50*/  BSYNC B2 ;  /* 0x0000000000027941 */ /* 0x000fea0003800000 */
.L_x_6894:
        /* <DEDUP_REMOVED lines=11> */
.L_x_6890:
[----:B------:R-:W-:Y:S05]  /*cb10*/  BSYNC B1 ;  /* 0x0000000000017941 */ /* 0x000fea0003800000 */
.L_x_6888:
        /* <DEDUP_REMOVED lines=8> */
.L_x_6899:
        /* <DEDUP_REMOVED lines=12> */
.L_x_6902:
[----:B------:R-:W-:-:S07]  /*cc60*/  MOV R155, R144 ;  /* 0x00000090009b7202 */ /* 0x000fce0000000f00 */
.L_x_6903:
[----:B------:R-:W-:Y:S05]  /*cc70*/  BSYNC B2 ;  /* 0x0000000000027941 */ /* 0x000fea0003800000 */
.L_x_6901:
        /* <DEDUP_REMOVED lines=16> */
.L_x_6907:
[----:B------:R-:W-:Y:S05]  /*cd80*/  BSYNC B3 ;  /* 0x0000000000037941 */ /* 0x000fea0003800000 */
.L_x_6906:
        /* <DEDUP_REMOVED lines=44> */
.L_x_6905:
[----:B------:R-:W-:Y:S05]  /*d050*/  BSYNC B2 ;  /* 0x0000000000027941 */ /* 0x000fea0003800000 */
.L_x_6904:
        /* <DEDUP_REMOVED lines=11> */
.L_x_6900:
[----:B------:R-:W-:Y:S05]  /*d110*/  BSYNC B1 ;  /* 0x0000000000017941 */ /* 0x000fea0003800000 */
.L_x_6898:
        /* <DEDUP_REMOVED lines=8> */
.L_x_6909:
        /* <DEDUP_REMOVED lines=12> */
.L_x_6912:
[----:B------:R-:W-:-:S07]  /*d260*/  MOV R158, R144 ;  /* 0x00000090009e7202 */ /* 0x000fce0000000f00 */
.L_x_6913:
[----:B------:R-:W-:Y:S05]  /*d270*/  BSYNC B2 ;  /* 0x0000000000027941 */ /* 0x000fea0003800000 */
.L_x_6911:
        /* <DEDUP_REMOVED lines=16> */
.L_x_6917:
[----:B------:R-:W-:Y:S05]  /*d380*/  BSYNC B3 ;  /* 0x0000000000037941 */ /* 0x000fea0003800000 */
.L_x_6916:
        /* <DEDUP_REMOVED lines=44> */
.L_x_6915:
[----:B------:R-:W-:Y:S05]  /*d650*/  BSYNC B2 ;  /* 0x0000000000027941 */ /* 0x000fea0003800000 */
.L_x_6914:
        /* <DEDUP_REMOVED lines=11> */
.L_x_6910:
[----:B------:R-:W-:Y:S05]  /*d710*/  BSYNC B1 ;  /* 0x0000000000017941 */ /* 0x000fea0003800000 */
.L_x_6908:
        /* <DEDUP_REMOVED lines=8> */
.L_x_6919:
        /* <DEDUP_REMOVED lines=12> */
.L_x_6922:
[----:B------:R-:W-:-:S07]  /*d860*/  IMAD.MOV.U32 R159, RZ, RZ, R144 ;  /* 0x000000ffff9f7224 */ /* 0x000fce00078e0090 */
.L_x_6923:
[----:B------:R-:W-:Y:S05]  /*d870*/  BSYNC B2 ;  /* 0x0000000000027941 */ /* 0x000fea0003800000 */
.L_x_6921:
        /* <DEDUP_REMOVED lines=16> */
.L_x_6927:
[----:B------:R-:W-:Y:S05]  /*d980*/  BSYNC B3 ;  /* 0x0000000000037941 */ /* 0x000fea0003800000 */
.L_x_6926:
        /* <DEDUP_REMOVED lines=44> */
.L_x_6925:
[----:B------:R-:W-:Y:S05]  /*dc50*/  BSYNC B2 ;  /* 0x0000000000027941 */ /* 0x000fea0003800000 */
.L_x_6924:
        /* <DEDUP_REMOVED lines=11> */
.L_x_6920:
[----:B------:R-:W-:Y:S05]  /*dd10*/  BSYNC B1 ;  /* 0x0000000000017941 */ /* 0x000fea0003800000 */
.L_x_6918:
        /* <DEDUP_REMOVED lines=29> */
.L_x_6929:
[----:B------:R-:W-:Y:S05]  /*def0*/  BSYNC B1 ;  /* 0x0000000000017941 */ /* 0x000fea0003800000 */
.L_x_6928:
[----:B------:R-:W-:Y:S02]  /*df00*/  IADD3 R212, R212, 0x20, RZ ;  /* 0x00000020d4d47810 */ /* 0x000fe40007ffe0ff */
[----:B------:R-:W-:-:S07]  /*df10*/  IADD3 R211, R211, 0x20, RZ ;  /* 0x00000020d3d37810 */ /* 0x000fce0007ffe0ff */
.L_x_6847:
[----:B------:R-:W-:Y:S05]  /*df20*/  BSYNC B0 ;  /* 0x0000000000007941 */ /* 0x000fea0003800000 */
.L_x_6846:
        /* <DEDUP_REMOVED lines=17> */
[----:B------:R-:W-:Y:S01]  /*e040*/  MOV R64, R141 ;  /* 0x0000008d00407202 */ /* 0x000fe20000000f00 */
[----:B-----5:R-:W-:Y:S01]  /*e050*/  HADD2.F32 R185, -RZ, R60.H0_H0 ;  /* 0x2000003cffb97230 */ /* 0x020fe20000004100 */
[----:B------:R-:W-:Y:S06]  /*e060*/  BRA `(.L_x_6934) ;  /* 0x00000004005c7947 */ /* 0x000fec0003800000 */
.L_x_6933:
        /* <DEDUP_REMOVED lines=12> */
.L_x_6936:
[----:B------:R-:W-:-:S07]  /*e130*/  MOV R146, R144 ;  /* 0x0000009000927202 */ /* 0x000fce0000000f00 */
.L_x_6937:
[----:B------:R-:W-:Y:S05]  /*e140*/  BSYNC B2 ;  /* 0x0000000000027941 */ /* 0x000fea0003800000 */
.L_x_6935:
        /* <DEDUP_REMOVED lines=16> */
.L_x_6941:
[----:B------:R-:W-:Y:S05]  /*e250*/  BSYNC B3 ;  /* 0x0000000000037941 */ /* 0x000fea0003800000 */
.L_x_6940:
        /* <DEDUP_REMOVED lines=44> */
.L_x_6939:
[----:B------:R-:W-:Y:S05]  /*e520*/  BSYNC B2 ;  /* 0x0000000000027941 */ /* 0x000fea0003800000 */
.L_x_6938:
        /* <DEDUP_REMOVED lines=11> */
.L_x_6934:
[----:B------:R-:W-:Y:S05]  /*e5e0*/  BSYNC B1 ;  /* 0x0000000000017941 */ /* 0x000fea0003800000 */
.L_x_6932:
        /* <DEDUP_REMOVED lines=8> */
.L_x_6943:
        /* <DEDUP_REMOVED lines=12> */
.L_x_6946:
[----:B------:R-:W-:-:S07]  /*e730*/  MOV R147, R144 ;  /* 0x0000009000937202 */ /* 0x000fce0000000f00 */
.L_x_6947:
[----:B------:R-:W-:Y:S05]  /*e740*/  BSYNC B2 ;  /* 0x0000000000027941 */ /* 0x000fea0003800000 */
.L_x_6945:
        /* <DEDUP_REMOVED lines=16> */
.L_x_6951:
[----:B------:R-:W-:Y:S05]  /*e850*/  BSYNC B3 ;  /* 0x0000000000037941 */ /* 0x000fea0003800000 */
.L_x_6950:
        /* <DEDUP_REMOVED lines=44> */
.L_x_6949:
[----:B------:R-:W-:Y:S05]  /*eb20*/  BSYNC B2 ;  /* 0x0000000000027941 */ /* 0x000fea0003800000 */
.L_x_6948:
        /* <DEDUP_REMOVED lines=11> */
.L_x_6944:
[----:B------:R-:W-:Y:S05]  /*ebe0*/  BSYNC B1 ;  /* 0x0000000000017941 */ /* 0x000fea0003800000 */
.L_x_6942:
        /* <DEDUP_REMOVED lines=8> */
.L_x_6953:
        /* <DEDUP_REMOVED lines=12> */
.L_x_6956:
[----:B------:R-:W-:-:S07]  /*ed30*/  IMAD.MOV.U32 R150, RZ, RZ, R144 ;  /* 0x000000ffff967224 */ /* 0x000fce00078e0090 */
.L_x_6957:
[----:B------:R-:W-:Y:S05]  /*ed40*/  BSYNC B2 ;  /* 0x0000000000027941 */ /* 0x000fea0003800000 */
.L_x_6955:
        /* <DEDUP_REMOVED lines=16> */
.L_x_6961:
[----:B------:R-:W-:Y:S05]  /*ee50*/  BSYNC B3 ;  /* 0x0000000000037941 */ /* 0x000fea0003800000 */
.L_x_6960:
        /* <DEDUP_REMOVED lines=44> */
.L_x_6959:
[----:B------:R-:W-:Y:S05]  /*f120*/  BSYNC B2 ;  /* 0x0000000000027941 */ /* 0x000fea0003800000 */
.L_x_6958:
        /* <DEDUP_REMOVED lines=11> */
.L_x_6954:
[----:B------:R-:W-:Y:S05]  /*f1e0*/  BSYNC B1 ;  /* 0x0000000000017941 */ /* 0x000fea0003800000 */
.L_x_6952:
        /* <DEDUP_REMOVED lines=8> */
.L_x_6963:
        /* <DEDUP_REMOVED lines=12> */
.L_x_6966:
[----:B------:R-:W-:-:S07]  /*f330*/  MOV R151, R144 ;  /* 0x0000009000977202 */ /* 0x000fce0000000f00 */
.L_x_6967:
[----:B------:R-:W-:Y:S05]  /*f340*/  BSYNC B2 ;  /* 0x0000000000027941 */ /* 0x000fea0003800000 */
.L_x_6965:
        /* <DEDUP_REMOVED lines=16> */
.L_x_6971:
[----:B------:R-:W-:Y:S05]  /*f450*/  BSYNC B3 ;  /* 0x0000000000037941 */ /* 0x000fea0003800000 */
.L_x_6970:
        /* <DEDUP_REMOVED lines=44> */
.L_x_6969:
[----:B------:R-:W-:Y:S05]  /*f720*/  BSYNC B2 ;  /* 0x0000000000027941 */ /* 0x000fea0003800000 */
.L_x_6968:
        /* <DEDUP_REMOVED lines=11> */
.L_x_6964:
[----:B------:R-:W-:Y:S05]  /*f7e0*/  BSYNC B1 ;  /* 0x0000000000017941 */ /* 0x000fea0003800000 */
.L_x_6962:
        /* <DEDUP_REMOVED lines=8> */
.L_x_6973:
        /* <DEDUP_REMOVED lines=12> */
.L_x_6976:
[----:B------:R-:W-:-:S07]  /*f930*/  MOV R154, R144 ;  /* 0x00000090009a7202 */ /* 0x000fce0000000f00 */
.L_x_6977:
[----:B------:R-:W-:Y:S05]  /*f940*/  BSYNC B2 ;  /* 0x0000000000027941 */ /* 0x000fea0003800000 */
.L_x_6975:
        /* <DEDUP_REMOVED lines=16> */
.L_x_6981:
[----:B------:R-:W-:Y:S05]  /*fa50*/  BSYNC B3 ;  /* 0x0000000000037941 */ /* 0x000fea0003800000 */
.L_x_6980:
        /* <DEDUP_REMOVED lines=44> */
.L_x_6979:
[----:B------:R-:W-:Y:S05]  /*fd20*/  BSYNC B2 ;  /* 0x0000000000027941 */ /* 0x000fea0003800000 */
.L_x_6978:
        /* <DEDUP_REMOVED lines=11> */
.L_x_6974:
[----:B------:R-:W-:Y:S05]  /*fde0*/  BSYNC B1 ;  /* 0x0000000000017941 */ /* 0x000fea0003800000 */
.L_x_6972:
        /* <DEDUP_REMOVED lines=8> */
.L_x_6983:
        /* <DEDUP_REMOVED lines=12> */
.L_x_6986:
[----:B------:R-:W-:-:S07]  /*ff30*/  IMAD.MOV.U32 R155, RZ, RZ, R144 ;  /* 0x000000ffff9b7224 */ /* 0x000fce00078e0090 */
.L_x_6987:
[----:B------:R-:W-:Y:S05]  /*ff40*/  BSYNC B2 ;  /* 0x0000000000027941 */ /* 0x000fea0003800000 */
.L_x_6985:
        /* <DEDUP_REMOVED lines=16> */
.L_x_6991:
[----:B------:R-:W-:Y:S05]  /*10050*/  BSYNC B3 ;  /* 0x0000000000037941 */ /* 0x000fea0003800000 */
.L_x_6990:
        /* <DEDUP_REMOVED lines=44> */
.L_x_6989:
[----:B------:R-:W-:Y:S05]  /*10320*/  BSYNC B2 ;  /* 0x0000000000027941 */ /* 0x000fea0003800000 */
.L_x_6988:
        /* <DEDUP_REMOVED lines=11> */
.L_x_6984:
[----:B------:R-:W-:Y:S05]  /*103e0*/  BSYNC B1 ;  /* 0x0000000000017941 */ /* 0x000fea0003800000 */
.L_x_6982:
        /* <DEDUP_REMOVED lines=8> */
.L_x_6993:
        /* <DEDUP_REMOVED lines=12> */
.L_x_6996:
[----:B------:R-:W-:-:S07]  /*10530*/  MOV R158, R144 ;  /* 0x00000090009e7202 */ /* 0x000fce0000000f00 */
.L_x_6997:
[----:B------:R-:W-:Y:S05]  /*10540*/  BSYNC B2 ;  /* 0x0000000000027941 */ /* 0x000fea0003800000 */
.L_x_6995:
        /* <DEDUP_REMOVED lines=16> */
.L_x_7001:
[----:B------:R-:W-:Y:S05]  /*10650*/  BSYNC B3 ;  /* 0x0000000000037941 */ /* 0x000fea0003800000 */
.L_x_7000:
        /* <DEDUP_REMOVED lines=44> */
.L_x_6999:
[----:B------:R-:W-:Y:S05]  /*10920*/  BSYNC B2 ;  /* 0x0000000000027941 */ /* 0x000fea0003800000 */
.L_x_6998:
        /* <DEDUP_REMOVED lines=11> */
.L_x_6994:
[----:B------:R-:W-:Y:S05]  /*109e0*/  BSYNC B1 ;  /* 0x0000000000017941 */ /* 0x000fea0003800000 */
.L_x_6992:
        /* <DEDUP_REMOVED lines=8> */
.L_x_7003:
        /* <DEDUP_REMOVED lines=12> */
.L_x_7006:
[----:B------:R-:W-:-:S07]  /*10b30*/  MOV R159, R144 ;  /* 0x00000090009f7202 */ /* 0x000fce0000000f00 */
.L_x_7007:
[----:B------:R-:W-:Y:S05]  /*10b40*/  BSYNC B2 ;  /* 0x0000000000027941 */ /* 0x000fea0003800000 */
.L_x_7005:
        /* <DEDUP_REMOVED lines=16> */
.L_x_7011:
[----:B------:R-:W-:Y:S05]  /*10c50*/  BSYNC B3 ;  /* 0x0000000000037941 */ /* 0x000fea0003800000 */
.L_x_7010:
        /* <DEDUP_REMOVED lines=44> */
.L_x_7009:
[----:B------:R-:W-:Y:S05]  /*10f20*/  BSYNC B2 ;  /* 0x0000000000027941 */ /* 0x000fea0003800000 */
.L_x_7008:
        /* <DEDUP_REMOVED lines=11> */
.L_x_7004:
[----:B------:R-:W-:Y:S05]  /*10fe0*/  BSYNC B1 ;  /* 0x0000000000017941 */ /* 0x000fea0003800000 */
.L_x_7002:
        /* <DEDUP_REMOVED lines=29> */
.L_x_7013:
[----:B------:R-:W-:Y:S05]  /*111c0*/  BSYNC B1 ;  /* 0x0000000000017941 */ /* 0x000fea0003800000 */
.L_x_7012:
[----:B------:R-:W-:Y:S01]  /*111d0*/  VIADD R212, R212, 0x20 ;  /* 0x00000020d4d47836 */ /* 0x000fe20000000000 */
[----:B------:R-:W-:-:S07]  /*111e0*/  IADD3 R211, R211, 0x20, RZ ;  /* 0x00000020d3d37810 */ /* 0x000fce0007ffe0ff */
.L_x_6931:
[----:B------:R-:W-:Y:S05]  /*111f0*/  BSYNC B0 ;  /* 0x0000000000007941 */ /* 0x000fea0003800000 */
.L_x_6930:
        /* <DEDUP_REMOVED lines=20> */
.L_x_7017:
        /* <DEDUP_REMOVED lines=12> */
.L_x_7020:
[----:B------:R-:W-:-:S07]  /*11400*/  IMAD.MOV.U32 R146, RZ, RZ, R144 ;  /* 0x000000ffff927224 */ /* 0x000fce00078e0090 */
.L_x_7021:
[----:B------:R-:W-:Y:S05]  /*11410*/  BSYNC B2 ;  /* 0x0000000000027941 */ /* 0x000fea0003800000 */
.L_x_7019:
        /* <DEDUP_REMOVED lines=16> */
.L_x_7025:
[----:B------:R-:W-:Y:S05]  /*11520*/  BSYNC B3 ;  /* 0x0000000000037941 */ /* 0x000fea0003800000 */
.L_x_7024:
        /* <DEDUP_REMOVED lines=44> */
.L_x_7023:
[----:B------:R-:W-:Y:S05]  /*117f0*/  BSYNC B2 ;  /* 0x0000000000027941 */ /* 0x000fea0003800000 */
.L_x_7022:
        /* <DEDUP_REMOVED lines=11> */
.L_x_7018:
[----:B------:R-:W-:Y:S05]  /*118b0*/  BSYNC B1 ;  /* 0x0000000000017941 */ /* 0x000fea0003800000 */
.L_x_7016:
        /* <DEDUP_REMOVED lines=8> */
.L_x_7027:
        /* <DEDUP_REMOVED lines=12> */
.L_x_7030:
[----:B------:R-:W-:-:S07]  /*11a00*/  MOV R147, R144 ;  /* 0x0000009000937202 */ /* 0x000fce0000000f00 */
.L_x_7031:
[----:B------:R-:W-:Y:S05]  /*11a10*/  BSYNC B2 ;  /* 0x0000000000027941 */ /* 0x000fea0003800000 */
.L_x_7029:
        /* <DEDUP_REMOVED lines=16> */
.L_x_7035:
[----:B------:R-:W-:Y:S05]  /*11b20*/  BSYNC B3 ;  /* 0x0000000000037941 */ /* 0x000fea0003800000 */
.L_x_7034:
        /* <DEDUP_REMOVED lines=44> */
.L_x_7033:
[----:B------:R-:W-:Y:S05]  /*11df0*/  BSYNC B2 ;  /* 0x0000000000027941 */ /* 0x000fea0003800000 */
.L_x_7032:
        /* <DEDUP_REMOVED lines=11> */
.L_x_7028:
[----:B------:R-:W-:Y:S05]  /*11eb0*/  BSYNC B1 ;  /* 0x0000000000017941 */ /* 0x000fea0003800000 */
.L_x_7026:
        /* <DEDUP_REMOVED lines=8> */
.L_x_7037:
        /* <DEDUP_REMOVED lines=12> */
.L_x_7040:
[----:B------:R-:W-:-:S07]  /*12000*/  MOV R150, R144 ;  /* 0x0000009000967202 */ /* 0x000fce0000000f00 */
.L_x_7041:
[----:B------:R-:W-:Y:S05]  /*12010*/  BSYNC B2 ;  /* 0x0000000000027941 */ /* 0x000fea0003800000 */
.L_x_7039:
        /* <DEDUP_REMOVED lines=16> */
.L_x_7045:
[----:B------:R-:W-:Y:S05]  /*12120*/  BSYNC B3 ;  /* 0x0000000000037941 */ /* 0x000fea0003800000 */
.L_x_7044:
        /* <DEDUP_REMOVED lines=44> */
.L_x_7043:
[----:B------:R-:W-:Y:S05]  /*123f0*/  BSYNC B2 ;  /* 0x0000000000027941 */ /* 0x000fea0003800000 */
.L_x_7042:
        /* <DEDUP_REMOVED lines=11> */
.L_x_7038:
[----:B------:R-:W-:Y:S05]  /*124b0*/  BSYNC B1 ;  /* 0x0000000000017941 */ /* 0x000fea0003800000 */
.L_x_7036:
        /* <DEDUP_REMOVED lines=8> */
.L_x_7047:
        /* <DEDUP_REMOVED lines=12> */
.L_x_7050:
[----:B------:R-:W-:-:S07]  /*12600*/  IMAD.MOV.U32 R151, RZ, RZ, R144 ;  /* 0x000000ffff977224 */ /* 0x000fce00078e0090 */
.L_x_7051:
[----:B------:R-:W-:Y:S05]  /*12610*/  BSYNC B2 ;  /* 0x0000000000027941 */ /* 0x000fea0003800000 */
.L_x_7049:
        /* <DEDUP_REMOVED lines=16> */
.L_x_7055:
[----:B------:R-:W-:Y:S05]  /*12720*/  BSYNC B3 ;  /* 0x0000000000037941 */ /* 0x000fea0003800000 */
.L_x_7054:
        /* <DEDUP_REMOVED lines=44> */
.L_x_7053:
[----:B------:R-:W-:Y:S05]  /*129f0*/  BSYNC B2 ;  /* 0x0000000000027941 */ /* 0x000fea0003800000 */
.L_x_7052:
        /* <DEDUP_REMOVED lines=11> */
.L_x_7048:
[----:B------:R-:W-:Y:S05]  /*12ab0*/  BSYNC B1 ;  /* 0x0000000000017941 */ /* 0x000fea0003800000 */
.L_x_7046:
        /* <DEDUP_REMOVED lines=8> */
.L_x_7057:
        /* <DEDUP_REMOVED lines=12> */
.L_x_7060:
[----:B------:R-:W-:-:S07]  /*12c00*/  MOV R154, R144 ;  /* 0x00000090009a7202 */ /* 0x000fce0000000f00 */
.L_x_7061:
[----:B------:R-:W-:Y:S05]  /*12c10*/  BSYNC B2 ;  /* 0x0000000000027941 */ /* 0x000fea0003800000 */
.L_x_7059:
        /* <DEDUP_REMOVED lines=16> */
.L_x_7065:
[----:B------:R-:W-:Y:S05]  /*12d20*/  BSYNC B3 ;  /* 0x0000000000037941 */ /* 0x000fea0003800000 */
.L_x_7064:
        /* <DEDUP_REMOVED lines=44> */
.L_x_7063:
[----:B------:R-:W-:Y:S05]  /*12ff0*/  BSYNC B2 ;  /* 0x0000000000027941 */ /* 0x000fea0003800000 */
.L_x_7062:
        /* <DEDUP_REMOVED lines=11> */
.L_x_7058:
[----:B------:R-:W-:Y:S05]  /*130b0*/  BSYNC B1 ;  /* 0x0000000000017941 */ /* 0x000fea0003800000 */
.L_x_7056:
        /* <DEDUP_REMOVED lines=8> */
.L_x_7067:
        /* <DEDUP_REMOVED lines=12> */
.L_x_7070:
[----:B------:R-:W-:-:S07]  /*13200*/  MOV R155, R144 ;  /* 0x00000090009b7202 */ /* 0x000fce0000000f00 */
.L_x_7071:
[----:B------:R-:W-:Y:S05]  /*13210*/  BSYNC B2 ;  /* 0x0000000000027941 */ /* 0x000fea0003800000 */
.L_x_7069:
        /* <DEDUP_REMOVED lines=16> */
.L_x_7075:
[----:B------:R-:W-:Y:S05]  /*13320*/  BSYNC B3 ;  /* 0x0000000000037941 */ /* 0x000fea0003800000 */
.L_x_7074:
        /* <DEDUP_REMOVED lines=44> */
.L_x_7073:
[----:B------:R-:W-:Y:S05]  /*135f0*/  BSYNC B2 ;  /* 0x0000000000027941 */ /* 0x000fea0003800000 */
.L_x_7072:
        /* <DEDUP_REMOVED lines=11> */
.L_x_7068:
[----:B------:R-:W-:Y:S05]  /*136b0*/  BSYNC B1 ;  /* 0x0000000000017941 */ /* 0x000fea0003800000 */
.L_x_7066:
        /* <DEDUP_REMOVED lines=8> */
.L_x_7077:
        /* <DEDUP_REMOVED lines=12> */
.L_x_7080:
[----:B------:R-:W-:-:S07]  /*13800*/  IMAD.MOV.U32 R158, RZ, RZ, R144 ;  /* 0x000000ffff9e7224 */ /* 0x000fce00078e0090 */
.L_x_7081:
[----:B------:R-:W-:Y:S05]  /*13810*/  BSYNC B2 ;  /* 0x0000000000027941 */ /* 0x000fea0003800000 */
.L_x_7079:
        /* <DEDUP_REMOVED lines=16> */
.L_x_7085:
[----:B------:R-:W-:Y:S05]  /*13920*/  BSYNC B3 ;  /* 0x0000000000037941 */ /* 0x000fea0003800000 */
.L_x_7084:
        /* <DEDUP_REMOVED lines=44> */
.L_x_7083:
[----:B------:R-:W-:Y:S05]  /*13bf0*/  BSYNC B2 ;  /* 0x0000000000027941 */ /* 0x000fea0003800000 */
.L_x_7082:
        /* <DEDUP_REMOVED lines=11> */
.L_x_7078:
[----:B------:R-:W-:Y:S05]  /*13cb0*/  BSYNC B1 ;  /* 0x0000000000017941 */ /* 0x000fea0003800000 */
.L_x_7076:
        /* <DEDUP_REMOVED lines=8> */
.L_x_7087:
        /* <DEDUP_REMOVED lines=12> */
.L_x_7090:
[----:B------:R-:W-:-:S07]  /*13e00*/  MOV R159, R144 ;  /* 0x00000090009f7202 */ /* 0x000fce0000000f00 */
.L_x_7091:
[----:B------:R-:W-:Y:S05]  /*13e10*/  BSYNC B2 ;  /* 0x0000000000027941 */ /* 0x000fea0003800000 */
.L_x_7089:
        /* <DEDUP_REMOVED lines=16> */
.L_x_7095:
[----:B------:R-:W-:Y:S05]  /*13f20*/  BSYNC B3 ;  /* 0x0000000000037941 */ /* 0x000fea0003800000 */
.L_x_7094:
        /* <DEDUP_REMOVED lines=44> */
.L_x_7093:
[----:B------:R-:W-:Y:S05]  /*141f0*/  BSYNC B2 ;  /* 0x0000000000027941 */ /* 0x000fea0003800000 */
.L_x_7092:
        /* <DEDUP_REMOVED lines=11> */
.L_x_7088:
[----:B------:R-:W-:Y:S05]  /*142b0*/  BSYNC B1 ;  /* 0x0000000000017941 */ /* 0x000fea0003800000 */
.L_x_7086:
[----:B------:R-:W0:Y:S01]  /*142c0*/  LDC.64 R64, c[0x0][0x238] ;  /* 0x00008e00ff407b82 */ /* 0x000e220000000a00 */
[----:B------:R-:W-:Y:S02]  /*142d0*/  F2FP.F16.F32.PACK_AB R67, R200, R199 ;  /* 0x000000c7c843723e */ /* 0x000fe400000000ff */
[----:B------:R-:W-:Y:S01]  /*142e0*/  F2FP.F16.F32.PACK_AB R66, R198, R197 ;  /* 0x000000c5c642723e */ /* 0x000fe200000000ff */
[----:B0-----:R-:W-:Y:S01]  /*142f0*/  IMAD.WIDE.U32 R212, R212, 0x10, R64 ;  /* 0x00000010d4d47825 */ /* 0x001fe200078e0040 */
[----:B------:R-:W-:Y:S02]  /*14300*/  F2FP.F16.F32.PACK_AB R65, R196, R195 ;  /* 0x000000c3c441723e */ /* 0x000fe400000000ff */
[----:B------:R-:W-:-:S05]  /*14310*/  F2FP.F16.F32.PACK_AB R64, R194, R193 ;  /* 0x000000c1c240723e */ /* 0x000fca00000000ff */
        /* <DEDUP_REMOVED lines=22> */
.L_x_7015:
[----:B------:R-:W-:Y:S05]  /*14480*/  BSYNC B0 ;  /* 0x0000000000007941 */ /* 0x000fea0003800000 */
.L_x_7014:
        /* <DEDUP_REMOVED lines=176> */
.L_x_7121:
[----:B------:R-:W-:Y:S01]  /*14f90*/  LOP3.LUT P2, RZ, R49, 0x1f, RZ, 0xc0, !PT ;  /* 0x0000001f31ff7812 */ /* 0x000fe2000784c0ff */
[----:B-1----:R-:W-:Y:S01]  /*14fa0*/  FADD.FTZ R211, R206, R207 ;  /* 0x000000cfced37221 */ /* 0x002fe20000010000 */
[----:B------:R-:W-:Y:S01]  /*14fb0*/  ISETP.NE.AND P1, PT, R201, RZ, PT ;  /* 0x000000ffc900720c */ /* 0x000fe20003f25270 */
[----:B------:R-:W-:Y:S02]  /*14fc0*/  BSSY B0, `(.L_x_7097) ;  /* 0x00000eb000007945 */ /* 0x000fe40003800000 */
[----:B------:R-:W-:-:S08]  /*14fd0*/  FFMA.FTZ R204, R211, R204, UR9 ;  /* 0x00000009d3cc7e23 */ /* 0x000fd000080100cc */
[----:B------:R-:W1:Y:S02]  /*14fe0*/  @!P2 LDC.64 R64, c[0x0][0x250] ;  /* 0x00009400ff40ab82 */ /* 0x000e640000000a00 */
[----:B-1----:R-:W-:-:S04]  /*14ff0*/  @!P2 LEA R66, P0, R30, R64, 0x2 ;  /* 0x000000401e42a211 */ /* 0x002fc800078010ff */
[C---:B------:R-:W-:Y:S02]  /*15000*/  @!P2 LEA.HI.X R67, R30.reuse, R65, R210, 0x2, P0 ;  /* 0x000000411e43a211 */ /* 0x040fe400000f14d2 */
[----:B------:R-:W1:Y:S03]  /*15010*/  @!P2 LDC.64 R64, c[0x0][0x258] ;  /* 0x00009600ff40ab82 */ /* 0x000e660000000a00 */
[----:B------:R2:W-:Y:S01]  /*15020*/  @!P2 STG.E desc[UR4][R66.64], R205 ;  /* 0x000000cd4200a986 */ /* 0x0005e2000c101904 */
[----:B-1----:R-:W-:-:S04]  /*15030*/  @!P2 LEA R64, P0, R30, R64, 0x2 ;  /* 0x000000401e40a211 */ /* 0x002fc800078010ff */
[----:B------:R-:W-:Y:S01]  /*15040*/  @!P2 LEA.HI.X R65, R30, R65, R210, 0x2, P0 ;  /* 0x000000411e41a211 */ /* 0x000fe200000f14d2 */
[----:B------:R-:W-:Y:S01]  /*15050*/  FMUL.FTZ R210, R205, R205 ;  /* 0x000000cdcdd27220 */ /* 0x000fe20000410000 */
[----:B-----5:R-:W-:-:S04]  /*15060*/  ISETP.GE.AND P0, PT, R208, 0x1, PT ;  /* 0x00000001d000780c */ /* 0x020fc80003f06270 */
[----:B------:R-:W-:-:S05]  /*15070*/  FSEL R207, R210, RZ, P1 ;  /* 0x000000ffd2cf7208 */ /* 0x000fca0000800000 */
[----:B------:R-:W-:-:S06]  /*15080*/  FADD.FTZ R207, R204, R207 ;  /* 0x000000cfcccf7221 */ /* 0x000fcc0000010000 */
[----:B------:R-:W1:Y:S02]  /*15090*/  MUFU.RSQ R207, R207 ;  /* 0x000000cf00cf7308 */ /* 0x000e640000001400 */
[----:B-1----:R2:W-:Y:S01]  /*150a0*/  @!P2 STG.E desc[UR4][R64.64], R207 ;  /* 0x000000cf4000a986 */ /* 0x0025e2000c101904 */
[----:B------:R-:W-:Y:S05]  /*150b0*/  @!P0 BRA `(.L_x_7098) ;  /* 0x0000000c006c8947 */ /* 0x000fea0003800000 */
[----:B------:R-:W-:Y:S01]  /*150c0*/  IADD3 R208, R208, -0x1, RZ ;  /* 0xffffffffd0d07810 */ /* 0x000fe20007ffe0ff */
[----:B------:R-:W-:Y:S01]  /*150d0*/  BSSY B1, `(.L_x_7099) ;  /* 0x0000028000017945 */ /* 0x000fe20003800000 */
[----:B------:R-:W-:Y:S02]  /*150e0*/  LOP3.LUT R39, R49, 0x1f, RZ, 0xc0, !PT ;  /* 0x0000001f31277812 */ /* 0x000fe400078ec0ff */
[----:B0-----:R-:W-:Y:S01]  /*150f0*/  FSEL R206, R205, RZ, !P1 ;  /* 0x000000ffcdce7208 */ /* 0x001fe20004800000 */
[----:B------:R-:W-:-:S05]  /*15100*/  IMAD R208, R208, R209, RZ ;  /* 0x000000d1d0d07224 */ /* 0x000fca00078e02ff */
[----:B--2---:R-:W-:-:S04]  /*15110*/  SHF.R.S32.HI R65, RZ, 0x1f, R208 ;  /* 0x0000001fff417819 */ /* 0x004fc800000114d0 */
        /* <DEDUP_REMOVED lines=35> */
.L_x_7100:
[----:B------:R-:W-:Y:S05]  /*15350*/  BSYNC B1 ;  /* 0x0000000000017941 */ /* 0x000fea0003800000 */
.L_x_7099:
        /* <DEDUP_REMOVED lines=35> */
.L_x_7102:
[----:B------:R-:W-:Y:S05]  /*15590*/  BSYNC B1 ;  /* 0x0000000000017941 */ /* 0x000fea0003800000 */
.L_x_7101:
        /* <DEDUP_REMOVED lines=35> */
.L_x_7104:
[----:B------:R-:W-:Y:S05]  /*157d0*/  BSYNC B1 ;  /* 0x0000000000017941 */ /* 0x000fea0003800000 */
.L_x_7103:
        /* <DEDUP_REMOVED lines=35> */
.L_x_7106:
[----:B------:R-:W-:Y:S05]  /*15a10*/  BSYNC B1 ;  /* 0x0000000000017941 */ /* 0x000fea0003800000 */
.L_x_7105:
        /* <DEDUP_REMOVED lines=35> */
.L_x_7108:
[----:B------:R-:W-:Y:S05]  /*15c50*/  BSYNC B1 ;  /* 0x0000000000017941 */ /* 0x000fea0003800000 */
.L_x_7107:
        /* <DEDUP_REMOVED lines=33> */
.L_x_7098:
[----:B------:R-:W-:Y:S05]  /*15e70*/  BSYNC B0 ;  /* 0x0000000000007941 */ /* 0x000fea0003800000 */
.L_x_7097:
[----:B01234-:R-:W0:Y:S02]  /*15e80*/  LDC.64 R64, c[0x0][0x210] ;  /* 0x00008400ff407b82 */ /* 0x01fe240000000a00 */
[----:B0-----:R-:W-:-:S04]  /*15e90*/  LEA R30, R64, R30, 0x2 ;  /* 0x0000001e401e7211 */ /* 0x001fc800078e10ff */
[----:B------:R-:W-:-:S13]  /*15ea0*/  ISETP.GE.AND P0, PT, R30, R65, PT ;  /* 0x000000411e00720c */ /* 0x000fda0003f06270 */
[----:B------:R-:W-:Y:S05]  /*15eb0*/  @!P0 BRA `(.L_x_7109) ;  /* 0xfffffeb400048947 */ /* 0x000fea000383ffff */
[----:B------:R-:W-:Y:S05]  /*15ec0*/  EXIT ;  /* 0x000000000000794d */ /* 0x000fea0003800000 */
.L_x_7096:
[----:B------:R-:W-:Y:S01]  /*15ed0*/  HFMA2.MMA R213, -RZ, RZ, 0, 5.9604644775390625e-08 ;  /* 0x00000001ffd57435 */ /* 0x000fe200000001ff */
[----:B------:R-:W-:Y:S01]  /*15ee0*/  BSSY B0, `(.L_x_7110) ;  /* 0x0000007000007945 */ /* 0x000fe20003800000 */
[----:B------:R-:W-:Y:S01]  /*15ef0*/  IMAD.MOV.U32 R212, RZ, RZ, R64 ;  /* 0x000000ffffd47224 */ /* 0x000fe200078e0040 */
[----:B------:R-:W-:Y:S01]  /*15f00*/  MOV R214, 0x1f ;  /* 0x0000001f00d67802 */ /* 0x000fe20000000f00 */
[----:B------:R-:W-:-:S07]  /*15f10*/  IMAD.MOV.U32 R211, RZ, RZ, -0x1 ;  /* 0xffffffffffd37424 */ /* 0x000fce00078e00ff */
[----:B-----5:R-:W-:Y:S05]  /*15f20*/  WARPSYNC.COLLECTIVE R211, `(.L_x_7111) ;  /* 0x00000000d3087348 */ /* 0x020fea0003c00000 */
[----:B------:R0:W1:Y:S02]  /*15f30*/  SHFL.BFLY P6, R207, R212, R213, R214 ;  /* 0x0c0000d5d4cf7389 */ /* 0x00006400000c00d6 */
[----:B01---5:R-:W-:Y:S01]  /*15f40*/  ENDCOLLECTIVE ;  /* 0x000000000000791b */ /* 0x023fe20003800000 */
.L_x_7111:
[----:B------:R-:W-:Y:S05]  /*15f50*/  BSYNC B0 ;  /* 0x0000000000007941 */ /* 0x000fea0003800000 */
.L_x_7110:
        /* <DEDUP_REMOVED lines=9> */
.L_x_7112:
[----:B------:R-:W-:Y:S01]  /*15ff0*/  HFMA2.MMA R213, -RZ, RZ, 0, 2.384185791015625e-07 ;  /* 0x00000004ffd57435 */ /* 0x000fe200000001ff */
[----:B------:R-:W-:-:S04]  /*16000*/  IMAD.MOV.U32 R66, RZ, RZ, R207 ;  /* 0x000000ffff427224 */ /* 0x000fc800078e00cf */
[----:B------:R-:W-:-:S05]  /*16010*/  FADD.FTZ R66, R65, R66 ;  /* 0x0000004241427221 */ /* 0x000fca0000010000 */
[----:B------:R-:W-:-:S07]  /*16020*/  MOV R212, R66 ;  /* 0x0000004200d47202 */ /* 0x000fce0000000f00 */
[----:B------:R-:W-:Y:S05]  /*16030*/  WARPSYNC.COLLECTIVE R211, `(.L_x_7113) ;  /* 0x00000000d3087348 */ /* 0x000fea0003c00000 */
[----:B------:R0:W1:Y:S02]  /*16040*/  SHFL.BFLY P6, R207, R212, R213, R214 ;  /* 0x0c0000d5d4cf7389 */ /* 0x00006400000c00d6 */
[----:B01----:R-:W-:Y:S01]  /*16050*/  ENDCOLLECTIVE ;  /* 0x000000000000791b */ /* 0x003fe20003800000 */
.L_x_7113:
[----:B------:R-:W-:Y:S01]  /*16060*/  HFMA2.MMA R213, -RZ, RZ, 0, 4.76837158203125e-07 ;  /* 0x00000008ffd57435 */ /* 0x000fe200000001ff */
[----:B------:R-:W-:-:S04]  /*16070*/  IMAD.MOV.U32 R67, RZ, RZ, R207 ;  /* 0x000000ffff437224 */ /* 0x000fc800078e00cf */
[----:B------:R-:W-:-:S05]  /*16080*/  FADD.FTZ R67, R66, R67 ;  /* 0x0000004342437221 */ /* 0x000fca0000010000 */
[----:B------:R-:W-:-:S07]  /*16090*/  MOV R212, R67 ;  /* 0x0000004300d47202 */ /* 0x000fce0000000f00 */
[----:B------:R-:W-:Y:S05]  /*160a0*/  WARPSYNC.COLLECTIVE R211, `(.L_x_7114) ;  /* 0x00000000d3087348 */ /* 0x000fea0003c00000 */
[----:B------:R0:W1:Y:S02]  /*160b0*/  SHFL.BFLY P6, R207, R212, R213, R214 ;  /* 0x0c0000d5d4cf7389 */ /* 0x00006400000c00d6 */
[----:B01----:R-:W-:Y:S01]  /*160c0*/  ENDCOLLECTIVE ;  /* 0x000000000000791b */ /* 0x003fe20003800000 */
.L_x_7114:
        /* <DEDUP_REMOVED lines=8> */
.L_x_7115:
[----:B------:R-:W-:Y:S01]  /*16150*/  HFMA2.MMA R213, -RZ, RZ, 0, 5.9604644775390625e-08 ;  /* 0x00000001ffd57435 */ /* 0x000fe200000001ff */
[----:B------:R-:W-:-:S04]  /*16160*/  IMAD.MOV.U32 R205, RZ, RZ, R207 ;  /* 0x000000ffffcd7224 */ /* 0x000fc800078e00cf */
        /* <DEDUP_REMOVED lines=103> */
.L_x_7116:
[----:B------:R-:W-:Y:S01]  /*167e0*/  HFMA2.MMA R213, -RZ, RZ, 0, 1.1920928955078125e-07 ;  /* 0x00000002ffd57435 */ /* 0x000fe200000001ff */
[----:B------:R-:W-:-:S04]  /*167f0*/  IMAD.MOV.U32 R65, RZ, RZ, R207 ;  /* 0x000000ffff417224 */ /* 0x000fc800078e00cf */
[----:B------:R-:W-:-:S05]  /*16800*/  FADD.FTZ R65, R64, R65 ;  /* 0x0000004140417221 */ /* 0x000fca0000010000 */
[----:B------:R-:W-:-:S07]  /*16810*/  MOV R212, R65 ;  /* 0x0000004100d47202 */ /* 0x000fce0000000f00 */
[----:B------:R-:W-:Y:S05]  /*16820*/  WARPSYNC.COLLECTIVE R211, `(.L_x_7117) ;  /* 0x00000000d3087348 */ /* 0x000fea0003c00000 */
[----:B------:R0:W1:Y:S02]  /*16830*/  SHFL.BFLY P6, R207, R212, R213, R214 ;  /* 0x0c0000d5d4cf7389 */ /* 0x00006400000c00d6 */
[----:B01----:R-:W-:Y:S01]  /*16840*/  ENDCOLLECTIVE ;  /* 0x000000000000791b */ /* 0x003fe20003800000 */
.L_x_7117:
[----:B------:R-:W-:Y:S01]  /*16850*/  HFMA2.MMA R213, -RZ, RZ, 0, 2.384185791015625e-07 ;  /* 0x00000004ffd57435 */ /* 0x000fe200000001ff */
[----:B------:R-:W-:-:S04]  /*16860*/  IMAD.MOV.U32 R66, RZ, RZ, R207 ;  /* 0x000000ffff427224 */ /* 0x000fc800078e00cf */
[----:B------:R-:W-:-:S05]  /*16870*/  FADD.FTZ R66, R65, R66 ;  /* 0x0000004241427221 */ /* 0x000fca0000010000 */
[----:B------:R-:W-:-:S07]  /*16880*/  MOV R212, R66 ;  /* 0x0000004200d47202 */ /* 0x000fce0000000f00 */
[----:B------:R-:W-:Y:S05]  /*16890*/  WARPSYNC.COLLECTIVE R211, `(.L_x_7118) ;  /* 0x00000000d3087348 */ /* 0x000fea0003c00000 */
[----:B------:R0:W1:Y:S02]  /*168a0*/  SHFL.BFLY P6, R207, R212, R213, R214 ;  /* 0x0c0000d5d4cf7389 */ /* 0x00006400000c00d6 */
[----:B01----:R-:W-:Y:S01]  /*168b0*/  ENDCOLLECTIVE ;  /* 0x000000000000791b */ /* 0x003fe20003800000 */
.L_x_7118:
[----:B------:R-:W-:Y:S01]  /*168c0*/  HFMA2.MMA R213, -RZ, RZ, 0, 4.76837158203125e-07 ;  /* 0x00000008ffd57435 */ /* 0x000fe200000001ff */
[----:B------:R-:W-:-:S04]  /*168d0*/  IMAD.MOV.U32 R67, RZ, RZ, R207 ;  /* 0x000000ffff437224 */ /* 0x000fc800078e00cf */
[----:B------:R-:W-:-:S05]  /*168e0*/  FADD.FTZ R67, R66, R67 ;  /* 0x0000004342437221 */ /* 0x000fca0000010000 */
[----:B------:R-:W-:-:S07]  /*168f0*/  MOV R212, R67 ;  /* 0x0000004300d47202 */ /* 0x000fce0000000f00 */
[----:B------:R-:W-:Y:S05]  /*16900*/  WARPSYNC.COLLECTIVE R211, `(.L_x_7119) ;  /* 0x00000000d3087348 */ /* 0x000fea0003c00000 */
[----:B------:R0:W1:Y:S02]  /*16910*/  SHFL.BFLY P6, R207, R212, R213, R214 ;  /* 0x0c0000d5d4cf7389 */ /* 0x00006400000c00d6 */
[----:B01----:R-:W-:Y:S01]  /*16920*/  ENDCOLLECTIVE ;  /* 0x000000000000791b */ /* 0x003fe20003800000 */
.L_x_7119:
[----:B------:R-:W-:Y:S01]  /*16930*/  HFMA2.MMA R213, -RZ, RZ, 0, 9.5367431640625e-07 ;  /* 0x00000010ffd57435 */ /* 0x000fe200000001ff */
[----:B------:R-:W-:-:S04]  /*16940*/  IMAD.MOV.U32 R206, RZ, RZ, R207 ;  /* 0x000000ffffce7224 */ /* 0x000fc800078e00cf */
[----:B------:R-:W-:-:S05]  /*16950*/  FADD.FTZ R206, R67, R206 ;  /* 0x000000ce43ce7221 */ /* 0x000fca0000010000 */
[----:B------:R-:W-:-:S07]  /*16960*/  MOV R212, R206 ;  /* 0x000000ce00d47202 */ /* 0x000fce0000000f00 */
[----:B------:R-:W-:Y:S05]  /*16970*/  WARPSYNC.COLLECTIVE R211, `(.L_x_7120) ;  /* 0x00000000d3087348 */ /* 0x000fea0003c00000 */
[----:B------:R0:W1:Y:S02]  /*16980*/  SHFL.BFLY P6, R207, R212, R213, R214 ;  /* 0x0c0000d5d4cf7389 */ /* 0x00006400000c00d6 */
[----:B01----:R-:W-:Y:S01]  /*16990*/  ENDCOLLECTIVE ;  /* 0x000000000000791b */ /* 0x003fe20003800000 */
.L_x_7120:
[----:B------:R-:W-:Y:S05]  /*169a0*/  BRA `(.L_x_7121) ;  /* 0xffffffe400787947 */ /* 0x000fea000383ffff */
.L_x_7122:
        /* <DEDUP_REMOVED lines=13> */
.L_x_44361:


//--------------------- .text._ZN10layer_norm13ln_fwd_kernelINS_13Kernel_traitsI6__halfS2_S2_S2_fjLj1536ELj1ELj4ELj1ELj16ENS_18Kernel_traits_baseILj1536ES2_S2_S2_S2_fjLj128EEEEELb1ELb0ELb1ELb1EEEvNS_9FwdParamsE --------------------------
	.section	.text._ZN10layer_norm13ln_fwd_kernelINS_13Kernel_traitsI6__halfS2_S2_S2_fjLj1536ELj1ELj4ELj1ELj16ENS_18Kernel_traits_baseILj1536ES2_S2_S2_S2_fjLj128EEEEELb1ELb0ELb1ELb1EEEvNS_9FwdParamsE,"ax",@progbits
	.align	128
        .global         _ZN10layer_norm13ln_fwd_kernelINS_13Kernel_traitsI6__halfS2_S2_S2_fjLj1536ELj1ELj4ELj1ELj16ENS_18Kernel_traits_baseILj1536ES2_S2_S2_S2_fjLj128EEEEELb1ELb0ELb1ELb1EEEvNS_9FwdParamsE
        .type           _ZN10layer_norm13ln_fwd_kernelINS_13Kernel_traitsI6__halfS2_S2_S2_fjLj1536ELj1ELj4ELj1ELj16ENS_18Kernel_traits_baseILj1536ES2_S2_S2_S2_fjLj128EEEEELb1ELb0ELb1ELb1EEEvNS_9FwdParamsE,@function
        .size           _ZN10layer_norm13ln_fwd_kernelINS_13Kernel_traitsI6__halfS2_S2_S2_fjLj1536ELj1ELj4ELj1ELj16ENS_18Kernel_traits_baseILj1536ES2_S2_S2_S2_fjLj128EEEEELb1ELb0ELb1ELb1EEEvNS_9FwdParamsE,(.L_x_44362 - _ZN10layer_norm13ln_fwd_kernelINS_13Kernel_traitsI6__halfS2_S2_S2_fjLj1536ELj1ELj4ELj1ELj16ENS_18Kernel_traits_baseILj1536ES2_S2_S2_S2_fjLj128EEEEELb1ELb0ELb1ELb1EEEvNS_9FwdParamsE)
        .other          _ZN10layer_norm13ln_fwd_kernelINS_13Kernel_traitsI6__halfS2_S2_S2_fjLj1536ELj1ELj4ELj1ELj16ENS_18Kernel_traits_baseILj1536ES2_S2_S2_S2_fjLj128EEEEELb1ELb0ELb1ELb1EEEvNS_9FwdParamsE,@"STO_CUDA_ENTRY STV_DEFAULT"
_ZN10layer_norm13ln_fwd_kernelINS_13Kernel_traitsI6__halfS2_S2_S2_fjLj1536ELj1ELj4ELj1ELj16ENS_18Kernel_traits_baseILj1536ES2_S2_S2_S2_fjLj128EEEEELb1ELb0ELb1ELb1EEEvNS_9FwdParamsE:
.text._ZN10layer_norm13ln_fwd_kernelINS_13Kernel_traitsI6__halfS2_S2_S2_fjLj1536ELj1ELj4ELj1ELj16ENS_18Kernel_traits_baseILj1536ES2_S2_S2_S2_fjLj128EEEEELb1ELb0ELb1ELb1EEEvNS_9FwdParamsE:
[----:B------:R-:W-:Y:S08]  /*0000*/  LDC R1, c[0x0][0x28] ;  /* 0x00000a00ff017b82 */ /* 0x000ff00000000800 */
[----:B------:R-:W0:Y:S01]  /*0010*/  LDC R130, c[0x0][0x2e8] ;  /* 0x0000ba00ff827b82 */ /* 0x000e220000000800 */
[----:B------:R-:W-:Y:S01]  /*0020*/  ULDC.U8 UR4, c[0x0][0x2f4] ;  /* 0x0000bd0000047ab9 */ /* 0x000fe20000000000 */
[----:B------:R-:W-:Y:S01]  /*0030*/  ULDC.64 UR6, c[0x0][0x208] ;  /* 0x0000820000067ab9 */ /* 0x000fe20000000a00 */
[----:B------:R-:W-:Y:S01]  /*0040*/  ISETP.NE.AND P1, PT, RZ, UR4, PT ;  /* 0x00000004ff007c0c */ /* 0x000fe2000bf25270 */
[----:B------:R-:W-:-:S04]  /*0050*/  ULDC.64 UR4, c[0x0][0x2e0] ;  /* 0x0000b80000047ab9 */ /* 0x000fc80000000a00 */
[----:B------:R-:W1:Y:S01]  /*0060*/  LDC R131, c[0x0][0x2ec] ;  /* 0x0000bb00ff837b82 */ /* 0x000e620000000800 */
[----:B------:R-:W-:Y:S01]  /*0070*/  MOV R2, UR4 ;  /* 0x0000000400027c02 */ /* 0x000fe20008000f00 */
[----:B------:R-:W-:Y:S01]  /*0080*/  IMAD.U32 R3, RZ, RZ, UR5 ;  /* 0x00000005ff037e24 */ /* 0x000fe2000f8e00ff */
[----:B------:R-:W2:Y:S01]  /*0090*/  S2R R27, SR_TID.X ;  /* 0x00000000001b7919 */ /* 0x000ea20000002100 */
[----:B------:R-:W-:-:S04]  /*00a0*/  ULDC.64 UR10, c[0x0][0x2c8] ;  /* 0x0000b200000a7ab9 */ /* 0x000fc80000000a00 */
[----:B------:R-:W3:Y:S01]  /*00b0*/  @P1 LDG.E.64 R2, desc[UR6][R2.64] ;  /* 0x0000000602021981 */ /* 0x000ee2000c1e1b00 */
[----:B------:R-:W4:Y:S01]  /*00c0*/  @P1 LDC R7, c[0x0][0x2f0] ;  /* 0x0000bc00ff071b82 */ /* 0x000f220000000800 */
[----:B0-----:R-:W-:Y:S01]  /*00d0*/  @P1 MOV R4, R130 ;  /* 0x0000008200041202 */ /* 0x001fe20000000f00 */
[----:B-1----:R-:W-:-:S06]  /*00e0*/  @P1 IMAD.MOV.U32 R5, RZ, RZ, R131 ;  /* 0x000000ffff051224 */ /* 0x002fcc00078e0083 */
[----:B------:R-:W4:Y:S01]  /*00f0*/  @P1 LDG.E.64 R4, desc[UR6][R4.64] ;  /* 0x0000000604041981 */ /* 0x000f22000c1e1b00 */
[----:B------:R-:W2:Y:S01]  /*0100*/  S2R R20, SR_CTAID.X ;  /* 0x0000000000147919 */ /* 0x000ea20000002500 */
[----:B------:R-:W-:Y:S02]  /*0110*/  ULDC UR8, c[0x0][0x0] ;  /* 0x0000000000087ab9 */ /* 0x000fe40000000800 */
[--C-:B--2---:R-:W-:Y:S01]  /*0120*/  IMAD R124, R20, UR8, R27.reuse ;  /* 0x00000008147c7c24 */ /* 0x104fe2000f8e021b */
[----:B------:R-:W-:Y:S01]  /*0130*/  SHF.L.U32 R0, R27, 0x4, RZ ;  /* 0x000000041b007819 */ /* 0x000fe200000006ff */
[----:B------:R-:W-:Y:S02]  /*0140*/  ULDC.64 UR8, c[0x0][0x260] ;  /* 0x0000980000087ab9 */ /* 0x000fe40000000a00 */
[----:B------:R-:W-:Y:S01]  /*0150*/  IMAD.WIDE.U32 R14, R124, -0x326172a9, RZ ;  /* 0xcd9e8d577c0e7825 */ /* 0x000fe200078e00ff */
[----:B------:R-:W-:Y:S02]  /*0160*/  ISETP.NE.U32.AND P0, PT, RZ, UR10, PT ;  /* 0x0000000aff007c0c */ /* 0x000fe4000bf05070 */
[----:B------:R-:W-:-:S02]  /*0170*/  SHF.R.U32.HI R26, RZ, 0x5, R27 ;  /* 0x00000005ff1a7819 */ /* 0x000fc4000001161b */
[----:B------:R-:W-:Y:S02]  /*0180*/  LOP3.LUT R0, R0, 0x1f0, RZ, 0xc0, !PT ;  /* 0x000001f000007812 */ /* 0x000fe400078ec0ff */
[----:B------:R-:W-:Y:S01]  /*0190*/  ISETP.NE.AND.EX P0, PT, RZ, UR11, PT, P0 ;  /* 0x0000000bff007c0c */ /* 0x000fe2000bf05300 */
[----:B------:R-:W-:Y:S01]  /*01a0*/  IMAD R26, R20, 0x4, R26 ;  /* 0x00000004141a7824 */ /* 0x000fe200078e021a */
[----:B---3--:R-:W-:Y:S02]  /*01b0*/  @P1 R2UR UR4, R2 ;  /* 0x00000000020412ca */ /* 0x008fe400000e0000 */
[----:B------:R-:W-:Y:S02]  /*01c0*/  @P1 R2UR UR5, R3 ;  /* 0x00000000030512ca */ /* 0x000fe400000e0000 */
[----:B----4-:R-:W-:-:S05]  /*01d0*/  @P1 IADD3 R130, P2, R4, R7, RZ ;  /* 0x0000000704821210 */ /* 0x010fca0007f5e0ff */
[----:B------:R-:W-:-:S05]  /*01e0*/  @P1 IMAD.X R131, RZ, RZ, R5, P2 ;  /* 0x000000ffff831224 */ /* 0x000fca00010e0605 */
        /* <DEDUP_REMOVED lines=39> */
[----:B------:R-:W-:Y:S02]  /*0460*/  LOP3.LUT R17, R15, UR24, R18, 0x96, !PT ;  /* 0x000000180f117c12 */ /* 0x000fe4000f8e9612 */
[----:B------:R-:W-:Y:S01]  /*0470*/  IADD3 R2, P1, R0, UR10, RZ ;  /* 0x0000000a00027c10 */ /* 0x000fe2000ff3e0ff */
[----:B------:R-:W-:Y:S01]  /*0480*/  ULDC UR10, c[0x0][0x214] ;  /* 0x00008500000a7ab9 */ /* 0x000fe20000000800 */
[----:B------:R-:W-:Y:S01]  /*0490*/  LOP3.LUT R18, R13, UR25, R16, 0x96, !PT ;  /* 0x000000190d127c12 */ /* 0x000fe2000f8e9610 */
[----:B------:R-:W-:Y:S01]  /*04a0*/  UIADD3 UR26, UR4, 0x5384540f, URZ ;  /* 0x5384540f041a7890 */ /* 0x000fe2000fffe03f */
[----:B------:R-:W-:Y:S01]  /*04b0*/  IADD3.X R3, RZ, UR11, RZ, P1, !PT ;  /* 0x0000000bff037c10 */ /* 0x000fe20008ffe4ff */
[----:B------:R-:W-:Y:S01]  /*04c0*/  UIADD3 UR27, UR5, 0x1fd5c5a3, URZ ;  /* 0x1fd5c5a3051b7890 */ /* 0x000fe2000fffe03f */
[----:B------:R-:W-:Y:S01]  /*04d0*/  IMAD.WIDE.U32 R16, R17, -0x2daee0ad, RZ ;  /* 0xd2511f5311107825 */ /* 0x000fe200078e00ff */
[----:B------:R-:W-:-:S02]  /*04e0*/  ISETP.GE.AND P1, PT, R26, UR10, PT ;  /* 0x0000000a1a007c0c */ /* 0x000fc4000bf26270 */
[----:B------:R-:W5:Y:S01]  /*04f0*/  @P0 LDG.E.128 R8, desc[UR6][R2.64] ;  /* 0x0000000602080981 */ /* 0x000f62000c1e1d00 */
[----:B------:R-:W-:Y:S01]  /*0500*/  IMAD.WIDE.U32 R18, R18, -0x326172a9, RZ ;  /* 0xcd9e8d5712127825 */ /* 0x000fe200078e00ff */
[----:B------:R-:W-:Y:S02]  /*0510*/  LOP3.LUT R126, R17, UR27, R12, 0x96, !PT ;  /* 0x0000001b117e7c12 */ /* 0x000fe4000f8e960c */
[----:B------:R-:W5:Y:S02]  /*0520*/  @P0 LDG.E.128 R4, desc[UR6][R2.64+0x200] ;  /* 0x0002000602040981 */ /* 0x000f64000c1e1d00 */
[----:B------:R-:W-:Y:S02]  /*0530*/  LOP3.LUT R125, R19, UR26, R14, 0x96, !PT ;  /* 0x0000001a137d7c12 */ /* 0x000fe4000f8e960e */
[----:B------:R-:W5:Y:S01]  /*0540*/  @P0 LDG.E.128 R64, desc[UR6][R2.64+0x400] ;  /* 0x0004000602400981 */ /* 0x000f62000c1e1d00 */
[----:B------:R-:W-:-:S03]  /*0550*/  UIADD3 UR28, UR4, -0xe443238, URZ ;  /* 0xf1bbcdc8041c7890 */ /* 0x000fc6000fffe03f */
[----:B------:R-:W5:Y:S01]  /*0560*/  @P0 LDG.E.128 R60, desc[UR6][R2.64+0x600] ;  /* 0x00060006023c0981 */ /* 0x000f62000c1e1d00 */
[----:B------:R-:W-:-:S03]  /*0570*/  UIADD3 UR29, UR5, -0x24c28bd8, URZ ;  /* 0xdb3d7428051d7890 */ /* 0x000fc6000fffe03f */
[----:B------:R-:W5:Y:S01]  /*0580*/  @P0 LDG.E.128 R56, desc[UR6][R2.64+0x800] ;  /* 0x0008000602380981 */ /* 0x000f62000c1e1d00 */
[----:B------:R-:W-:-:S03]  /*0590*/  IMAD.HI.U32 R15, R126, -0x326172a9, RZ ;  /* 0xcd9e8d577e0f7827 */ /* 0x000fc600078e00ff */
[----:B------:R0:W5:Y:S01]  /*05a0*/  @P0 LDG.E.128 R52, desc[UR6][R2.64+0xa00] ;  /* 0x000a000602340981 */ /* 0x000162000c1e1d00 */
[----:B------:R-:W-:Y:S01]  /*05b0*/  IMAD.HI.U32 R13, R125, -0x2daee0ad, RZ ;  /* 0xd2511f537d0d7827 */ /* 0x000fe200078e00ff */
[----:B------:R-:W-:Y:S02]  /*05c0*/  LOP3.LUT R120, R15, UR28, R18, 0x96, !PT ;  /* 0x0000001c0f787c12 */ /* 0x000fe4000f8e9612 */
[----:B0-----:R-:W-:-:S04]  /*05d0*/  IADD3 R2, P2, R0, UR8, RZ ;  /* 0x0000000800027c10 */ /* 0x001fc8000ff5e0ff */
[----:B------:R-:W-:Y:S02]  /*05e0*/  IADD3.X R3, RZ, UR9, RZ, P2, !PT ;  /* 0x00000009ff037c10 */ /* 0x000fe400097fe4ff */
        /* <DEDUP_REMOVED lines=19> */
[----:B------:R-:W5:Y:S01]  /*0720*/  LDG.E.128 R48, desc[UR6][R2.64] ;  /* 0x0000000602307981 */ /* 0x000f62000c1e1d00 */
[----:B------:R-:W-:Y:S01]  /*0730*/  HADD2.F32 R99, -RZ, R53.H1_H1 ;  /* 0x30000035ff637230 */ /* 0x000fe20000004100 */
[----:B------:R-:W-:Y:S01]  /*0740*/  ULDC.U8 UR8, c[0x0][0x2a0] ;  /* 0x0000a80000087ab9 */ /* 0x000fe20000000000 */
[----:B------:R-:W-:Y:S01]  /*0750*/  IMAD R125, R125, -0x2daee0ad, RZ ;  /* 0xd2511f537d7d7824 */ /* 0x000fe200078e02ff */
[----:B------:R-:W5:Y:S01]  /*0760*/  LDG.E.128 R44, desc[UR6][R2.64+0x200] ;  /* 0x00020006022c7981 */ /* 0x000f62000c1e1d00 */
[----:B------:R-:W-:Y:S01]  /*0770*/  IMAD R126, R126, -0x326172a9, RZ ;  /* 0xcd9e8d577e7e7824 */ /* 0x000fe200078e02ff */
[----:B------:R-:W-:Y:S01]  /*0780*/  LOP3.LUT R130, R130, 0x3, RZ, 0xc0, !PT ;  /* 0x0000000382827812 */ /* 0x000fe200078ec0ff */
[----:B------:R-:W-:Y:S01]  /*0790*/  IMAD.HI.U32 R53, R122, -0x326172a9, RZ ;  /* 0xcd9e8d577a357827 */ /* 0x000fe200078e00ff */
[----:B------:R-:W-:Y:S01]  /*07a0*/  BSSY B0, `(.L_x_7123) ;  /* 0x00014e0000007945 */ /* 0x000fe20003800000 */
[----:B------:R-:W5:Y:S01]  /*07b0*/  LDG.E.128 R40, desc[UR6][R2.64+0x400] ;  /* 0x0004000602287981 */ /* 0x000f62000c1e1d00 */
[----:B------:R-:W-:Y:S01]  /*07c0*/  LOP3.LUT R118, R27, 0x1f, RZ, 0xc0, !PT ;  /* 0x0000001f1b767812 */ /* 0x000fe200078ec0ff */
[----:B------:R-:W-:Y:S01]  /*07d0*/  IMAD.HI.U32 R52, R120, -0x2daee0ad, RZ ;  /* 0xd2511f5378347827 */ /* 0x000fe200078e00ff */
[----:B------:R-:W-:Y:S01]  /*07e0*/  LOP3.LUT R126, R53, UR30, R126, 0x96, !PT ;  /* 0x0000001e357e7c12 */ /* 0x000fe2000f8e967e */
[----:B------:R-:W5:Y:S01]  /*07f0*/  LDG.E.128 R36, desc[UR6][R2.64+0x600] ;  /* 0x0006000602247981 */ /* 0x000f62000c1e1d00 */
[----:B------:R-:W-:Y:S01]  /*0800*/  ULDC UR10, c[0x0][0x294] ;  /* 0x0000a500000a7ab9 */ /* 0x000fe20000000800 */
[--C-:B------:R-:W-:Y:S01]  /*0810*/  HADD2.F32 R21, -RZ, R10.reuse.H0_H0 ;  /* 0x2000000aff157230 */ /* 0x100fe20000004100 */
[----:B------:R-:W-:Y:S01]  /*0820*/  ULDC UR11, c[0x0][0x2d8] ;  /* 0x0000b600000b7ab9 */ /* 0x000fe20000000800 */
[----:B------:R-:W-:Y:S01]  /*0830*/  HADD2.F32 R20, -RZ, R10.H1_H1 ;  /* 0x3000000aff147230 */ /* 0x000fe20000004100 */
[----:B------:R-:W5:Y:S01]  /*0840*/  LDG.E.128 R32, desc[UR6][R2.64+0x800] ;  /* 0x0008000602207981 */ /* 0x000f62000c1e1d00 */
[--C-:B------:R-:W-:Y:S01]  /*0850*/  HADD2.F32 R19, -RZ, R11.reuse.H0_H0 ;  /* 0x2000000bff137230 */ /* 0x100fe20000004100 */
[----:B------:R-:W-:Y:S01]  /*0860*/  ULDC.64 UR12, c[0x0][0x298] ;  /* 0x0000a600000c7ab9 */ /* 0x000fe20000000a00 */
[----:B------:R-:W-:Y:S01]  /*0870*/  HADD2.F32 R18, -RZ, R11.H1_H1 ;  /* 0x3000000bff127230 */ /* 0x000fe20000004100 */
[----:B------:R0:W5:Y:S01]  /*0880*/  LDG.E.128 R28, desc[UR6][R2.64+0xa00] ;  /* 0x000a0006021c7981 */ /* 0x000162000c1e1d00 */
[--C-:B------:R-:W-:Y:S01]  /*0890*/  HADD2.F32 R25, -RZ, R8.reuse.H0_H0 ;  /* 0x20000008ff197230 */ /* 0x100fe20000004100 */
[----:B------:R-:W-:Y:S01]  /*08a0*/  LOP3.LUT R125, R52, UR31, R125, 0x96, !PT ;  /* 0x0000001f347d7c12 */ /* 0x000fe2000f8e967d */
[----:B------:R-:W-:Y:S01]  /*08b0*/  HADD2.F32 R24, -RZ, R8.H1_H1 ;  /* 0x30000008ff187230 */ /* 0x000fe20000004100 */
[----:B------:R-:W-:Y:S01]  /*08c0*/  ISETP.NE.AND P1, PT, RZ, UR8, PT ;  /* 0x00000008ff007c0c */ /* 0x000fe2000bf25270 */
        /* <DEDUP_REMOVED lines=17> */
[--C-:B0-----:R-:W-:Y:S02]  /*09e0*/  HADD2.F32 R3, -RZ, R67.reuse.H0_H0 ;  /* 0x20000043ff037230 */ /* 0x101fe40000004100 */
        /* <DEDUP_REMOVED lines=21> */
[----:B------:R-:W-:Y:S02]  /*0b40*/  IMAD R122, R122, -0x326172a9, RZ ;  /* 0xcd9e8d577a7a7824 */ /* 0x000fe400078e02ff */
[----:B------:R-:W-:Y:S02]  /*0b50*/  IMAD R120, R120, -0x2daee0ad, RZ ;  /* 0xd2511f5378787824 */ /* 0x000fe400078e02ff */
[----:B------:R-:W-:-:S07]  /*0b60*/  IMAD.MOV.U32 R119, RZ, RZ, RZ ;  /* 0x000000ffff777224 */ /* 0x000fce00078e00ff */
.L_x_7619:
        /* <DEDUP_REMOVED lines=31> */
[----:B------:R-:W-:Y:S01]  /*0d60*/  HFMA2.MMA R71, -RZ, RZ, 0, 0 ;  /* 0x00000000ff477435 */ /* 0x000fe200000001ff */
[----:B------:R-:W-:Y:S01]  /*0d70*/  IMAD.MOV.U32 R60, RZ, RZ, R130 ;  /* 0x000000ffff3c7224 */ /* 0x000fe200078e0082 */
[----:B------:R-:W-:Y:S09]  /*0d80*/  @!P0 BRA `(.L_x_7126) ;  /* 0x0000000400688947 */ /* 0x000ff20003800000 */
[----:B------:R-:W-:Y:S01]  /*0d90*/  MOV R60, R130 ;  /* 0x00000082003c7202 */ /* 0x000fe20000000f00 */
[----:B-----5:R-:W-:Y:S01]  /*0da0*/  HADD2.F32 R71, -RZ, R52.H0_H0 ;  /* 0x20000034ff477230 */ /* 0x020fe20000004100 */
[----:B------:R-:W-:Y:S06]  /*0db0*/  BRA `(.L_x_7126) ;  /* 0x00000004005c7947 */ /* 0x000fec0003800000 */
.L_x_7125:
        /* <DEDUP_REMOVED lines=12> */
.L_x_7128:
[----:B------:R-:W-:-:S07]  /*0e80*/  IMAD.MOV.U32 R68, RZ, RZ, R122 ;  /* 0x000000ffff447224 */ /* 0x000fce00078e007a */
.L_x_7129:
[----:B------:R-:W-:Y:S05]  /*0e90*/  BSYNC B2 ;  /* 0x0000000000027941 */ /* 0x000fea0003800000 */
.L_x_7127:
        /* <DEDUP_REMOVED lines=16> */
.L_x_7133:
[----:B------:R-:W-:Y:S05]  /*0fa0*/  BSYNC B3 ;  /* 0x0000000000037941 */ /* 0x000fea0003800000 */
.L_x_7132:
        /* <DEDUP_REMOVED lines=44> */
.L_x_7131:
[----:B------:R-:W-:Y:S05]  /*1270*/  BSYNC B2 ;  /* 0x0000000000027941 */ /* 0x000fea0003800000 */
.L_x_7130:
        /* <DEDUP_REMOVED lines=11> */
.L_x_7126:
[----:B------:R-:W-:Y:S05]  /*1330*/  BSYNC B1 ;  /* 0x0000000000017941 */ /* 0x000fea0003800000 */
.L_x_7124:
        /* <DEDUP_REMOVED lines=8> */
.L_x_7135:
        /* <DEDUP_REMOVED lines=12> */
.L_x_7138:
[----:B------:R-:W-:-:S07]  /*1480*/  MOV R68, R122 ;  /* 0x0000007a00447202 */ /* 0x000fce0000000f00 */
.L_x_7139:
[----:B------:R-:W-:Y:S05]  /*1490*/  BSYNC B2 ;  /* 0x0000000000027941 */ /* 0x000fea0003800000 */
.L_x_7137:
        /* <DEDUP_REMOVED lines=16> */
.L_x_7143:
[----:B------:R-:W-:Y:S05]  /*15a0*/  BSYNC B3 ;  /* 0x0000000000037941 */ /* 0x000fea0003800000 */
.L_x_7142:
        /* <DEDUP_REMOVED lines=44> */
.L_x_7141:
[----:B------:R-:W-:Y:S05]  /*1870*/  BSYNC B2 ;  /* 0x0000000000027941 */ /* 0x000fea0003800000 */
.L_x_7140:
        /* <DEDUP_REMOVED lines=11> */
.L_x_7136:
[----:B------:R-:W-:Y:S05]  /*1930*/  BSYNC B1 ;  /* 0x0000000000017941 */ /* 0x000fea0003800000 */
.L_x_7134:
        /* <DEDUP_REMOVED lines=8> */
.L_x_7145:
        /* <DEDUP_REMOVED lines=12> */
.L_x_7148:
[----:B------:R-:W-:-:S07]  /*1a80*/  IMAD.MOV.U32 R68, RZ, RZ, R122 ;  /* 0x000000ffff447224 */ /* 0x000fce00078e007a */
.L_x_7149:
[----:B------:R-:W-:Y:S05]  /*1a90*/  BSYNC B2 ;  /* 0x0000000000027941 */ /* 0x000fea0003800000 */
.L_x_7147:
        /* <DEDUP_REMOVED lines=16> */
.L_x_7153:
[----:B------:R-:W-:Y:S05]  /*1ba0*/  BSYNC B3 ;  /* 0x0000000000037941 */ /* 0x000fea0003800000 */
.L_x_7152:
        /* <DEDUP_REMOVED lines=44> */
.L_x_7151:
[----:B------:R-:W-:Y:S05]  /*1e70*/  BSYNC B2 ;  /* 0x0000000000027941 */ /* 0x000fea0003800000 */
.L_x_7150:
        /* <DEDUP_REMOVED lines=11> */
.L_x_7146:
[----:B------:R-:W-:Y:S05]  /*1f30*/  BSYNC B1 ;  /* 0x0000000000017941 */ /* 0x000fea0003800000 */
.L_x_7144:
        /* <DEDUP_REMOVED lines=8> */
.L_x_7155:
        /* <DEDUP_REMOVED lines=12> */
.L_x_7158:
[----:B------:R-:W-:-:S07]  /*2080*/  MOV R68, R122 ;  /* 0x0000007a00447202 */ /* 0x000fce0000000f00 */
.L_x_7159:
[----:B------:R-:W-:Y:S05]  /*2090*/  BSYNC B2 ;  /* 0x0000000000027941 */ /* 0x000fea0003800000 */
.L_x_7157:
        /* <DEDUP_REMOVED lines=16> */
.L_x_7163:
[----:B------:R-:W-:Y:S05]  /*21a0*/  BSYNC B3 ;  /* 0x0000000000037941 */ /* 0x000fea0003800000 */
.L_x_7162:
        /* <DEDUP_REMOVED lines=44> */
.L_x_7161:
[----:B------:R-:W-:Y:S05]  /*2470*/  BSYNC B2 ;  /* 0x0000000000027941 */ /* 0x000fea0003800000 */
.L_x_7160:
        /* <DEDUP_REMOVED lines=11> */
.L_x_7156:
[----:B------:R-:W-:Y:S05]  /*2530*/  BSYNC B1 ;  /* 0x0000000000017941 */ /* 0x000fea0003800000 */
.L_x_7154:
        /* <DEDUP_REMOVED lines=8> */
.L_x_7165:
        /* <DEDUP_REMOVED lines=12> */
.L_x_7168:
[----:B------:R-:W-:-:S07]  /*2680*/  IMAD.MOV.U32 R74, RZ, RZ, R122 ;  /* 0x000000ffff4a7224 */ /* 0x000fce00078e007a */
.L_x_7169:
[----:B------:R-:W-:Y:S05]  /*2690*/  BSYNC B2 ;  /* 0x0000000000027941 */ /* 0x000fea0003800000 */
.L_x_7167:
        /* <DEDUP_REMOVED lines=16> */
.L_x_7173:
[----:B------:R-:W-:Y:S05]  /*27a0*/  BSYNC B3 ;  /* 0x0000000000037941 */ /* 0x000fea0003800000 */
.L_x_7172:
        /* <DEDUP_REMOVED lines=44> */
.L_x_7171:
[----:B------:R-:W-:Y:S05]  /*2a70*/  BSYNC B2 ;  /* 0x0000000000027941 */ /* 0x000fea0003800000 */
.L_x_7170:
        /* <DEDUP_REMOVED lines=11> */
.L_x_7166:
[----:B------:R-:W-:Y:S05]  /*2b30*/  BSYNC B1 ;  /* 0x0000000000017941 */ /* 0x000fea0003800000 */
.L_x_7164:
        /* <DEDUP_REMOVED lines=8> */
.L_x_7175:
        /* <DEDUP_REMOVED lines=12> */
.L_x_7178:
[----:B------:R-:W-:-:S07]  /*2c80*/  MOV R66, R122 ;  /* 0x0000007a00427202 */ /* 0x000fce0000000f00 */
.L_x_7179:
[----:B------:R-:W-:Y:S05]  /*2c90*/  BSYNC B2 ;  /* 0x0000000000027941 */ /* 0x000fea0003800000 */
.L_x_7177:
        /* <DEDUP_REMOVED lines=16> */
.L_x_7183:
[----:B------:R-:W-:Y:S05]  /*2da0*/  BSYNC B3 ;  /* 0x0000000000037941 */ /* 0x000fea0003800000 */
.L_x_7182:
        /* <DEDUP_REMOVED lines=44> */
.L_x_7181:
[----:B------:R-:W-:Y:S05]  /*3070*/  BSYNC B2 ;  /* 0x0000000000027941 */ /* 0x000fea0003800000 */
.L_x_7180:
        /* <DEDUP_REMOVED lines=11> */
.L_x_7176:
[----:B------:R-:W-:Y:S05]  /*3130*/  BSYNC B1 ;  /* 0x0000000000017941 */ /* 0x000fea0003800000 */
.L_x_7174:
        /* <DEDUP_REMOVED lines=8> */
.L_x_7185:
        /* <DEDUP_REMOVED lines=12> */
.L_x_7188:
[----:B------:R-:W-:-:S07]  /*3280*/  MOV R74, R122 ;  /* 0x0000007a004a7202 */ /* 0x000fce0000000f00 */
.L_x_7189:
[----:B------:R-:W-:Y:S05]  /*3290*/  BSYNC B2 ;  /* 0x0000000000027941 */ /* 0x000fea0003800000 */
.L_x_7187:
        /* <DEDUP_REMOVED lines=16> */
.L_x_7193:
[----:B------:R-:W-:Y:S05]  /*33a0*/  BSYNC B3 ;  /* 0x0000000000037941 */ /* 0x000fea0003800000 */
.L_x_7192:
        /* <DEDUP_REMOVED lines=42> */
[----:B------:R-:W-:Y:S01]  /*3650*/  HFMA2.MMA R60, -RZ, RZ, 0, 0 ;  /* 0x00000000ff3c7435 */ /* 0x000fe200000001ff */
[----:B------:R-:W-:-:S10]  /*3660*/  LOP3.LUT R125, R61, UR31, R62, 0x96, !PT ;  /* 0x0000001f3d7d7c12 */ /* 0x000fd4000f8e963e */
.L_x_7191:
[----:B------:R-:W-:Y:S05]  /*3670*/  BSYNC B2 ;  /* 0x0000000000027941 */ /* 0x000fea0003800000 */
.L_x_7190:
        /* <DEDUP_REMOVED lines=11> */
.L_x_7186:
[----:B------:R-:W-:Y:S05]  /*3730*/  BSYNC B1 ;  /* 0x0000000000017941 */ /* 0x000fea0003800000 */
.L_x_7184:
        /* <DEDUP_REMOVED lines=8> */
.L_x_7195:
        /* <DEDUP_REMOVED lines=12> */
.L_x_7198:
[----:B------:R-:W-:-:S07]  /*3880*/  MOV R64, R122 ;  /* 0x0000007a00407202 */ /* 0x000fce0000000f00 */
.L_x_7199:
[----:B------:R-:W-:Y:S05]  /*3890*/  BSYNC B2 ;  /* 0x0000000000027941 */ /* 0x000fea0003800000 */
.L_x_7197:
        /* <DEDUP_REMOVED lines=16> */
.L_x_7203:
[----:B------:R-:W-:Y:S05]  /*39a0*/  BSYNC B3 ;  /* 0x0000000000037941 */ /* 0x000fea0003800000 */
.L_x_7202:
        /* <DEDUP_REMOVED lines=8> */
[----:B------:R-:W-:Y:S01]  /*3a30*/  IMAD.MOV.U32 R74, RZ, RZ, RZ ;  /* 0x000000ffff4a7224 */ /* 0x000fe200078e00ff */
        /* <DEDUP_REMOVED lines=35> */
.L_x_7201:
[----:B------:R-:W-:Y:S05]  /*3c70*/  BSYNC B2 ;  /* 0x0000000000027941 */ /* 0x000fea0003800000 */
.L_x_7200:
        /* <DEDUP_REMOVED lines=11> */
.L_x_7196:
[----:B------:R-:W-:Y:S05]  /*3d30*/  BSYNC B1 ;  /* 0x0000000000017941 */ /* 0x000fea0003800000 */
.L_x_7194:
[----:B------:R-:W0:Y:S01]  /*3d40*/  LDC.64 R156, c[0x0][0x238] ;  /* 0x00008e00ff9c7b82 */ /* 0x000e220000000a00 */
[----:B------:R-:W-:Y:S01]  /*3d50*/  F2FP.F16.F32.PACK_AB R63, R64, R65 ;  /* 0x00000041403f723e */ /* 0x000fe200000000ff */
[----:B------:R-:W-:Y:S01]  /*3d60*/  VIADD R113, R148, 0x20 ;  /* 0x0000002094717836 */ /* 0x000fe20000000000 */
[----:B------:R-:W-:Y:S01]  /*3d70*/  F2FP.F16.F32.PACK_AB R62, R66, R67 ;  /* 0x00000043423e723e */ /* 0x000fe200000000ff */
[----:B------:R-:W-:Y:S01]  /*3d80*/  BSSY B1, `(.L_x_7204) ;  /* 0x000001f000017945 */ /* 0x000fe20003800000 */
[----:B------:R-:W-:Y:S02]  /*3d90*/  F2FP.F16.F32.PACK_AB R61, R68, R69 ;  /* 0x00000045443d723e */ /* 0x000fe400000000ff */
[----:B------:R-:W-:Y:S01]  /*3da0*/  F2FP.F16.F32.PACK_AB R60, R70, R71 ;  /* 0x00000047463c723e */ /* 0x000fe200000000ff */
        /* <DEDUP_REMOVED lines=28> */
.L_x_7205:
[----:B------:R-:W-:Y:S05]  /*3f70*/  BSYNC B1 ;  /* 0x0000000000017941 */ /* 0x000fea0003800000 */
.L_x_7204:
        /* <DEDUP_REMOVED lines=8> */
[----:B-----5:R-:W-:Y:S01]  /*4000*/  HADD2.F32 R107, -RZ, R52.H0_H0 ;  /* 0x20000034ff6b7230 */ /* 0x020fe20000004100 */
[----:B------:R-:W-:Y:S06]  /*4010*/  BRA `(.L_x_7208) ;  /* 0x00000004005c7947 */ /* 0x000fec0003800000 */
.L_x_7207:
        /* <DEDUP_REMOVED lines=12> */
.L_x_7210:
[----:B------:R-:W-:-:S07]  /*40e0*/  IMAD.MOV.U32 R104, RZ, RZ, R122 ;  /* 0x000000ffff687224 */ /* 0x000fce00078e007a */
.L_x_7211:
[----:B------:R-:W-:Y:S05]  /*40f0*/  BSYNC B2 ;  /* 0x0000000000027941 */ /* 0x000fea0003800000 */
.L_x_7209:
        /* <DEDUP_REMOVED lines=16> */
.L_x_7215:
[----:B------:R-:W-:Y:S05]  /*4200*/  BSYNC B3 ;  /* 0x0000000000037941 */ /* 0x000fea0003800000 */
.L_x_7214:
[----:B------:R-:W-:Y:S01]  /*4210*/  IMAD.HI.U32 R60, R124, -0x326172a9, RZ ;  /* 0xcd9e8d577c3c7827 */ /* 0x000fe200078e00ff */
[----:B------:R-:W-:-:S03]  /*4220*/  LOP3.LUT R61, R62, UR5, R119, 0x96, !PT ;  /* 0x000000053e3d7c12 */ /* 0x000fc6000f8e9677 */
[----:B------:R-:W-:Y:S01]  /*4230*/  IMAD R63, R124, -0x326172a9, RZ ;  /* 0xcd9e8d577c3f7824 */ /* 0x000fe200078e02ff */
[----:B--2---:R-:W-:Y:S01]  /*4240*/  LOP3.LUT R76, R60, UR4, R121, 0x96, !PT ;  /* 0x000000043c4c7c12 */ /* 0x004fe2000f8e9679 */
        /* <DEDUP_REMOVED lines=40> */
.L_x_7213:
[----:B------:R-:W-:Y:S05]  /*44d0*/  BSYNC B2 ;  /* 0x0000000000027941 */ /* 0x000fea0003800000 */
.L_x_7212:
        /* <DEDUP_REMOVED lines=11> */
.L_x_7208:
[----:B------:R-:W-:Y:S05]  /*4590*/  BSYNC B1 ;  /* 0x0000000000017941 */ /* 0x000fea0003800000 */
.L_x_7206:
        /* <DEDUP_REMOVED lines=8> */
.L_x_7217:
        /* <DEDUP_REMOVED lines=12> */
.L_x_7220:
[----:B------:R-:W-:-:S07]  /*46e0*/  MOV R74, R122 ;  /* 0x0000007a004a7202 */ /* 0x000fce0000000f00 */
.L_x_7221:
[----:B------:R-:W-:Y:S05]  /*46f0*/  BSYNC B2 ;  /* 0x0000000000027941 */ /* 0x000fea0003800000 */
.L_x_7219:
        /* <DEDUP_REMOVED lines=16> */
.L_x_7225:
[----:B------:R-:W-:Y:S05]  /*4800*/  BSYNC B3 ;  /* 0x0000000000037941 */ /* 0x000fea0003800000 */
.L_x_7224:
        /* <DEDUP_REMOVED lines=44> */
.L_x_7223:
[----:B------:R-:W-:Y:S05]  /*4ad0*/  BSYNC B2 ;  /* 0x0000000000027941 */ /* 0x000fea0003800000 */
.L_x_7222:
        /* <DEDUP_REMOVED lines=11> */
.L_x_7218:
[----:B------:R-:W-:Y:S05]  /*4b90*/  BSYNC B1 ;  /* 0x0000000000017941 */ /* 0x000fea0003800000 */
.L_x_7216:
        /* <DEDUP_REMOVED lines=8> */
.L_x_7227:
        /* <DEDUP_REMOVED lines=12> */
.L_x_7230:
[----:B------:R-:W-:-:S07]  /*4ce0*/  MOV R74, R122 ;  /* 0x0000007a004a7202 */ /* 0x000fce0000000f00 */
.L_x_7231:
[----:B------:R-:W-:Y:S05]  /*4cf0*/  BSYNC B2 ;  /* 0x0000000000027941 */ /* 0x000fea0003800000 */
.L_x_7229:
        /* <DEDUP_REMOVED lines=16> */
.L_x_7235:
[----:B------:R-:W-:Y:S05]  /*4e00*/  BSYNC B3 ;  /* 0x0000000000037941 */ /* 0x000fea0003800000 */
.L_x_7234:
        /* <DEDUP_REMOVED lines=41> */
[----:B------:R-:W-:Y:S01]  /*50a0*/  MOV R120, R60 ;  /* 0x0000003c00787202 */ /* 0x000fe20000000f00 */
[----:B------:R-:W-:Y:S01]  /*50b0*/  IMAD.MOV.U32 R60, RZ, RZ, RZ ;  /* 0x000000ffff3c7224 */ /* 0x000fe200078e00ff */
[----:B------:R-:W-:-:S07]  /*50c0*/  LOP3.LUT R125, R61, UR31, R62, 0x96, !PT ;  /* 0x0000001f3d7d7c12 */ /* 0x000fce000f8e963e */
.L_x_7233:
[----:B------:R-:W-:Y:S05]  /*50d0*/  BSYNC B2 ;  /* 0x0000000000027941 */ /* 0x000fea0003800000 */
.L_x_7232:
        /* <DEDUP_REMOVED lines=11> */
.L_x_7228:
[----:B------:R-:W-:Y:S05]  /*5190*/  BSYNC B1 ;  /* 0x0000000000017941 */ /* 0x000fea0003800000 */
.L_x_7226:
[----:B------:R-:W-:Y:S04]  /*51a0*/  BSSY B1, `(.L_x_7236) ;  /* 0x000005f000017945 */ /* 0x000fe80003800000 */
[----:B------:R-:W-:Y:S05]  /*51b0*/  @P3 BRA `(.L_x_7237) ;  /* 0x0000000000183947 */ /* 0x000fea0003800000 */
[----:B--2---:R-:W-:Y:S01]  /*51c0*/  MOV R78, RZ ;  /* 0x000000ff004e7202 */ /* 0x004fe20000000f00 */
[----:B------:R-:W-:Y:S01]  /*51d0*/  IMAD.MOV.U32 R61, RZ, RZ, R60 ;  /* 0x000000ffff3d7224 */ /* 0x000fe200078e003c */
[----:B------:R-:W-:Y:S06]  /*51e0*/  @!P0 BRA `(.L_x_7238) ;  /* 0x0000000400688947 */ /* 0x000fec0003800000 */
[----:B------:R-:W-:Y:S01]  /*51f0*/  MOV R61, R60 ;  /* 0x0000003c003d7202 */ /* 0x000fe20000000f00 */
[----:B-----5:R-:W-:Y:S01]  /*5200*/  HADD2.F32 R78, -RZ, R53.H1_H1 ;  /* 0x30000035ff4e7230 */ /* 0x020fe20000004100 */
[----:B------:R-:W-:Y:S06]  /*5210*/  BRA `(.L_x_7238) ;  /* 0x00000004005c7947 */ /* 0x000fec0003800000 */
.L_x_7237:
        /* <DEDUP_REMOVED lines=12> */
.L_x_7240:
[----:B------:R-:W-:-:S07]  /*52e0*/  IMAD.MOV.U32 R74, RZ, RZ, R122 ;  /* 0x000000ffff4a7224 */ /* 0x000fce00078e007a */
.L_x_7241:
[----:B------:R-:W-:Y:S05]  /*52f0*/  BSYNC B2 ;  /* 0x0000000000027941 */ /* 0x000fea0003800000 */
.L_x_7239:
        /* <DEDUP_REMOVED lines=16> */
.L_x_7245:
[----:B------:R-:W-:Y:S05]  /*5400*/  BSYNC B3 ;  /* 0x0000000000037941 */ /* 0x000fea0003800000 */
.L_x_7244:
        /* <DEDUP_REMOVED lines=44> */
.L_x_7243:
[----:B------:R-:W-:Y:S05]  /*56d0*/  BSYNC B2 ;  /* 0x0000000000027941 */ /* 0x000fea0003800000 */
.L_x_7242:
        /* <DEDUP_REMOVED lines=8> */
[----:B--2---:R-:W-:Y:S02]  /*5760*/  FSEL R78, R62, RZ, !P4 ;  /* 0x000000ff3e4e7208 */ /* 0x004fe40006000000 */
[----:B------:R-:W-:-:S03]  /*5770*/  SEL R114, RZ, 0x1, P4 ;  /* 0x00000001ff727807 */ /* 0x000fc60002000000 */
[----:B------:R-:W-:-:S07]  /*5780*/  @P0 FADD.FTZ R78, R63, R78 ;  /* 0x0000004e3f4e0221 */ /* 0x000fce0000010000 */
.L_x_7238:
[----:B------:R-:W-:Y:S05]  /*5790*/  BSYNC B1 ;  /* 0x0000000000017941 */ /* 0x000fea0003800000 */
.L_x_7236:
        /* <DEDUP_REMOVED lines=8> */
.L_x_7247:
        /* <DEDUP_REMOVED lines=12> */
.L_x_7250:
[----:B------:R-:W-:-:S07]  /*58e0*/  MOV R74, R122 ;  /* 0x0000007a004a7202 */ /* 0x000fce0000000f00 */
.L_x_7251:
[----:B------:R-:W-:Y:S05]  /*58f0*/  BSYNC B2 ;  /* 0x0000000000027941 */ /* 0x000fea0003800000 */
.L_x_7249:
        /* <DEDUP_REMOVED lines=16> */
.L_x_7255:
[----:B------:R-:W-:Y:S05]  /*5a00*/  BSYNC B3 ;  /* 0x0000000000037941 */ /* 0x000fea0003800000 */
.L_x_7254:
        /* <DEDUP_REMOVED lines=44> */
.L_x_7253:
[----:B------:R-:W-:Y:S05]  /*5cd0*/  BSYNC B2 ;  /* 0x0000000000027941 */ /* 0x000fea0003800000 */
.L_x_7252:
        /* <DEDUP_REMOVED lines=11> */
.L_x_7248:
[----:B------:R-:W-:Y:S05]  /*5d90*/  BSYNC B1 ;  /* 0x0000000000017941 */ /* 0x000fea0003800000 */
.L_x_7246:
        /* <DEDUP_REMOVED lines=8> */
.L_x_7257:
        /* <DEDUP_REMOVED lines=12> */
.L_x_7260:
[----:B------:R-:W-:-:S07]  /*5ee0*/  MOV R74, R122 ;  /* 0x0000007a004a7202 */ /* 0x000fce0000000f00 */
.L_x_7261:
[----:B------:R-:W-:Y:S05]  /*5ef0*/  BSYNC B2 ;  /* 0x0000000000027941 */ /* 0x000fea0003800000 */
.L_x_7259:
        /* <DEDUP_REMOVED lines=16> */
.L_x_7265:
[----:B------:R-:W-:Y:S05]  /*6000*/  BSYNC B3 ;  /* 0x0000000000037941 */ /* 0x000fea0003800000 */
.L_x_7264:
        /* <DEDUP_REMOVED lines=44> */
.L_x_7263:
[----:B------:R-:W-:Y:S05]  /*62d0*/  BSYNC B2 ;  /* 0x0000000000027941 */ /* 0x000fea0003800000 */
.L_x_7262:
        /* <DEDUP_REMOVED lines=11> */
.L_x_7258:
[----:B------:R-:W-:Y:S05]  /*6390*/  BSYNC B1 ;  /* 0x0000000000017941 */ /* 0x000fea0003800000 */
.L_x_7256:
        /* <DEDUP_REMOVED lines=8> */
.L_x_7267:
        /* <DEDUP_REMOVED lines=12> */
.L_x_7270:
[----:B------:R-:W-:-:S07]  /*64e0*/  IMAD.MOV.U32 R74, RZ, RZ, R122 ;  /* 0x000000ffff4a7224 */ /* 0x000fce00078e007a */
.L_x_7271:
[----:B------:R-:W-:Y:S05]  /*64f0*/  BSYNC B2 ;  /* 0x0000000000027941 */ /* 0x000fea0003800000 */
.L_x_7269:
        /* <DEDUP_REMOVED lines=16> */
.L_x_7275:
[----:B------:R-:W-:Y:S05]  /*6600*/  BSYNC B3 ;  /* 0x0000000000037941 */ /* 0x000fea0003800000 */
.L_x_7274:
        /* <DEDUP_REMOVED lines=44> */
.L_x_7273:
[----:B------:R-:W-:Y:S05]  /*68d0*/  BSYNC B2 ;  /* 0x0000000000027941 */ /* 0x000fea0003800000 */
.L_x_7272:
        /* <DEDUP_REMOVED lines=11> */
.L_x_7268:
[----:B------:R-:W-:Y:S05]  /*6990*/  BSYNC B1 ;  /* 0x0000000000017941 */ /* 0x000fea0003800000 */
.L_x_7266:
        /* <DEDUP_REMOVED lines=8> */
.L_x_7277:
        /* <DEDUP_REMOVED lines=12> */
.L_x_7280:
[----:B------:R-:W-:-:S07]  /*6ae0*/  MOV R74, R122 ;  /* 0x0000007a004a7202 */ /* 0x000fce0000000f00 */
.L_x_7281:
[----:B------:R-:W-:Y:S05]  /*6af0*/  BSYNC B2 ;  /* 0x0000000000027941 */ /* 0x000fea0003800000 */
.L_x_7279:
        /* <DEDUP_REMOVED lines=16> */
.L_x_7285:
[----:B------:R-:W-:Y:S05]  /*6c00*/  BSYNC B3 ;  /* 0x0000000000037941 */ /* 0x000fea0003800000 */
.L_x_7284:
        /* <DEDUP_REMOVED lines=44> */
.L_x_7283:
[----:B------:R-:W-:Y:S05]  /*6ed0*/  BSYNC B2 ;  /* 0x0000000000027941 */ /* 0x000fea0003800000 */
.L_x_7282:
        /* <DEDUP_REMOVED lines=11> */
.L_x_7278:
[----:B------:R-:W-:Y:S05]  /*6f90*/  BSYNC B1 ;  /* 0x0000000000017941 */ /* 0x000fea0003800000 */
.L_x_7276:
[----:B------:R-:W-:Y:S01]  /*6fa0*/  IMAD.WIDE.U32 R112, R113, 0x10, R156 ;  /* 0x0000001071707825 */ /* 0x000fe200078e009c */
[----:B------:R-:W-:Y:S01]  /*6fb0*/  F2FP.F16.F32.PACK_AB R63, R74, R77 ;  /* 0x0000004d4a3f723e */ /* 0x000fe200000000ff */
[----:B------:R-:W0:Y:S01]  /*6fc0*/  @P2 LDC.64 R110, c[0x0][0x220] ;  /* 0x00008800ff6e2b82 */ /* 0x000e220000000a00 */
[----:B------:R-:W-:Y:S01]  /*6fd0*/  F2FP.F16.F32.PACK_AB R62, R76, R79 ;  /* 0x0000004f4c3e723e */ /* 0x000fe200000000ff */
[----:B------:R-:W-:Y:S01]  /*6fe0*/  BSSY B1, `(.L_x_7286) ;  /* 0x000001e000017945 */ /* 0x000fe20003800000 */
[----:B------:R-:W-:Y:S02]  /*6ff0*/  F2FP.F16.F32.PACK_AB R61, R78, R105 ;  /* 0x000000694e3d723e */ /* 0x000fe400000000ff */
[----:B------:R-:W-:Y:S02]  /*7000*/  F2FP.F16.F32.PACK_AB R60, R104, R107 ;  /* 0x0000006b683c723e */ /* 0x000fe400000000ff */
[----:B------:R-:W-:Y:S01]  /*7010*/  IADD3 R141, R149, 0x40, RZ ;  /* 0x00000040958d7810 */ /* 0x000fe20007ffe0ff */
[----:B------:R-:W1:Y:S01]  /*7020*/  @P0 LDC.64 R108, c[0x0][0x230] ;  /* 0x00008c00ff6c0b82 */ /* 0x000e620000000a00 */
[----:B------:R-:W-:Y:S01]  /*7030*/  IADD3 R137, R148, 0x40, RZ ;  /* 0x0000004094897810 */ /* 0x000fe20007ffe0ff */
        /* <DEDUP_REMOVED lines=24> */
.L_x_7287:
[----:B------:R-:W-:Y:S05]  /*71c0*/  BSYNC B1 ;  /* 0x0000000000017941 */ /* 0x000fea0003800000 */
.L_x_7286:
[----:B-----5:R1:W5:Y:S04]  /*71d0*/  @P2 LDG.E.128 R56, desc[UR6][R110.64] ;  /* 0x000000066e382981 */ /* 0x020368000c1e1d00 */
[----:B------:R1:W5:Y:S01]  /*71e0*/  @P0 LDG.E.128 R52, desc[UR6][R108.64] ;  /* 0x000000066c340981 */ /* 0x000362000c1e1d00 */
[----:B------:R-:W-:Y:S04]  /*71f0*/  BSSY B1, `(.L_x_7288) ;  /* 0x000005f000017945 */ /* 0x000fe80003800000 */
[----:B------:R-:W-:Y:S05]  /*7200*/  @P3 BRA `(.L_x_7289) ;  /* 0x0000000000183947 */ /* 0x000fea0003800000 */
[----:B------:R-:W-:Y:S02]  /*7210*/  MOV R131, RZ ;  /* 0x000000ff00837202 */ /* 0x000fe40000000f00 */
[----:B0-----:R-:W-:Y:S01]  /*7220*/  MOV R60, R106 ;  /* 0x0000006a003c7202 */ /* 0x001fe20000000f00 */
[----:B------:R-:W-:Y:S06]  /*7230*/  @!P0 BRA `(.L_x_7290) ;  /* 0x0000000400688947 */ /* 0x000fec0003800000 */
[----:B------:R-:W-:Y:S02]  /*7240*/  IMAD.MOV.U32 R60, RZ, RZ, R106 ;  /* 0x000000ffff3c7224 */ /* 0x000fe400078e006a */
[----:B-----5:R-:W-:Y:S01]  /*7250*/  HADD2.F32 R131, -RZ, R52.H0_H0 ;  /* 0x20000034ff837230 */ /* 0x020fe20000004100 */
[----:B------:R-:W-:Y:S06]  /*7260*/  BRA `(.L_x_7290) ;  /* 0x00000004005c7947 */ /* 0x000fec0003800000 */
.L_x_7289:
[C---:B------:R-:W-:Y:S01]  /*7270*/  ISETP.NE.AND P4, PT, R106.reuse, 0x1, PT ;  /* 0x000000016a00780c */ /* 0x040fe20003f85270 */
[----:B------:R-:W-:Y:S01]  /*7280*/  BSSY B2, `(.L_x_7291) ;  /* 0x000000c000027945 */ /* 0x000fe20003800000 */
[----:B0-----:R-:W-:-:S11]  /*7290*/  IADD3 R60, R106, 0x1, RZ ;  /* 0x000000016a3c7810 */ /* 0x001fd60007ffe0ff */
        /* <DEDUP_REMOVED lines=9> */
.L_x_7292:
[----:B------:R-:W-:-:S07]  /*7330*/  MOV R112, R122 ;  /* 0x0000007a00707202 */ /* 0x000fce0000000f00 */
.L_x_7293:
[----:B------:R-:W-:Y:S05]  /*7340*/  BSYNC B2 ;  /* 0x0000000000027941 */ /* 0x000fea0003800000 */
.L_x_7291:
        /* <DEDUP_REMOVED lines=16> */
.L_x_7297:
[----:B------:R-:W-:Y:S05]  /*7450*/  BSYNC B3 ;  /* 0x0000000000037941 */ /* 0x000fea0003800000 */
.L_x_7296:
[----:B------:R-:W-:Y:S01]  /*7460*/  IMAD.HI.U32 R60, R124, -0x326172a9, RZ ;  /* 0xcd9e8d577c3c7827 */ /* 0x000fe200078e00ff */
[----:B------:R-:W-:-:S03]  /*7470*/  LOP3.LUT R61, R62, UR5, R119, 0x96, !PT ;  /* 0x000000053e3d7c12 */ /* 0x000fc6000f8e9677 */
[----:B------:R-:W-:Y:S01]  /*7480*/  IMAD R63, R124, -0x326172a9, RZ ;  /* 0xcd9e8d577c3f7824 */ /* 0x000fe200078e02ff */
[----:B-1----:R-:W-:Y:S01]  /*7490*/  LOP3.LUT R108, R60, UR4, R121, 0x96, !PT ;  /* 0x000000043c6c7c12 */ /* 0x002fe2000f8e9679 */
        /* <DEDUP_REMOVED lines=40> */
.L_x_7295:
[----:B------:R-:W-:Y:S05]  /*7720*/  BSYNC B2 ;  /* 0x0000000000027941 */ /* 0x000fea0003800000 */
.L_x_7294:
        /* <DEDUP_REMOVED lines=11> */
.L_x_7290:
[----:B------:R-:W-:Y:S05]  /*77e0*/  BSYNC B1 ;  /* 0x0000000000017941 */ /* 0x000fea0003800000 */
.L_x_7288:
        /* <DEDUP_REMOVED lines=8> */
.L_x_7299:
        /* <DEDUP_REMOVED lines=12> */
.L_x_7302:
[----:B------:R-:W-:-:S07]  /*7930*/  IMAD.MOV.U32 R106, RZ, RZ, R122 ;  /* 0x000000ffff6a7224 */ /* 0x000fce00078e007a */
.L_x_7303:
[----:B------:R-:W-:Y:S05]  /*7940*/  BSYNC B2 ;  /* 0x0000000000027941 */ /* 0x000fea0003800000 */
.L_x_7301:
        /* <DEDUP_REMOVED lines=16> */
.L_x_7307:
[----:B------:R-:W-:Y:S05]  /*7a50*/  BSYNC B3 ;  /* 0x0000000000037941 */ /* 0x000fea0003800000 */
.L_x_7306:
        /* <DEDUP_REMOVED lines=44> */
.L_x_7305:
[----:B------:R-:W-:Y:S05]  /*7d20*/  BSYNC B2 ;  /* 0x0000000000027941 */ /* 0x000fea0003800000 */
.L_x_7304:
        /* <DEDUP_REMOVED lines=11> */
.L_x_7300:
[----:B------:R-:W-:Y:S05]  /*7de0*/  BSYNC B1 ;  /* 0x0000000000017941 */ /* 0x000fea0003800000 */
.L_x_7298:
        /* <DEDUP_REMOVED lines=8> */
.L_x_7309:
        /* <DEDUP_REMOVED lines=12> */
.L_x_7312:
[----:B------:R-:W-:-:S07]  /*7f30*/  MOV R106, R122 ;  /* 0x0000007a006a7202 */ /* 0x000fce0000000f00 */
.L_x_7313:
[----:B------:R-:W-:Y:S05]  /*7f40*/  BSYNC B2 ;  /* 0x0000000000027941 */ /* 0x000fea0003800000 */
.L_x_7311:
        /* <DEDUP_REMOVED lines=16> */
.L_x_7317:
[----:B------:R-:W-:Y:S05]  /*8050*/  BSYNC B3 ;  /* 0x0000000000037941 */ /* 0x000fea0003800000 */
.L_x_7316:
        /* <DEDUP_REMOVED lines=44> */
.L_x_7315:
[----:B------:R-:W-:Y:S05]  /*8320*/  BSYNC B2 ;  /* 0x0000000000027941 */ /* 0x000fea0003800000 */
.L_x_7314:
        /* <DEDUP_REMOVED lines=11> */
.L_x_7310:
[----:B------:R-:W-:Y:S05]  /*83e0*/  BSYNC B1 ;  /* 0x0000000000017941 */ /* 0x000fea0003800000 */
.L_x_7308:
[----:B------:R-:W-:Y:S04]  /*83f0*/  BSSY B1, `(.L_x_7318) ;  /* 0x000005f000017945 */ /* 0x000fe80003800000 */
[----:B------:R-:W-:Y:S05]  /*8400*/  @P3 BRA `(.L_x_7319) ;  /* 0x0000000000183947 */ /* 0x000fea0003800000 */
[----:B-1----:R-:W-:Y:S02]  /*8410*/  MOV R110, RZ ;  /* 0x000000ff006e7202 */ /* 0x002fe40000000f00 */
[----:B------:R-:W-:Y:S01]  /*8420*/  MOV R61, R60 ;  /* 0x0000003c003d7202 */ /* 0x000fe20000000f00 */
[----:B------:R-:W-:Y:S06]  /*8430*/  @!P0 BRA `(.L_x_7320) ;  /* 0x0000000400688947 */ /* 0x000fec0003800000 */
[----:B------:R-:W-:Y:S02]  /*8440*/  IMAD.MOV.U32 R61, RZ, RZ, R60 ;  /* 0x000000ffff3d7224 */ /* 0x000fe400078e003c */
[----:B-----5:R-:W-:Y:S01]  /*8450*/  HADD2.F32 R110, -RZ, R53.H1_H1 ;  /* 0x30000035ff6e7230 */ /* 0x020fe20000004100 */
[----:B------:R-:W-:Y:S06]  /*8460*/  BRA `(.L_x_7320) ;  /* 0x00000004005c7947 */ /* 0x000fec0003800000 */
.L_x_7319:
        /* <DEDUP_REMOVED lines=12> */
.L_x_7322:
[----:B------:R-:W-:-:S07]  /*8530*/  MOV R106, R122 ;  /* 0x0000007a006a7202 */ /* 0x000fce0000000f00 */
.L_x_7323:
[----:B------:R-:W-:Y:S05]  /*8540*/  BSYNC B2 ;  /* 0x0000000000027941 */ /* 0x000fea0003800000 */
.L_x_7321:
        /* <DEDUP_REMOVED lines=16> */
.L_x_7327:
[----:B------:R-:W-:Y:S05]  /*8650*/  BSYNC B3 ;  /* 0x0000000000037941 */ /* 0x000fea0003800000 */
.L_x_7326:
        /* <DEDUP_REMOVED lines=44> */
.L_x_7325:
[----:B------:R-:W-:Y:S05]  /*8920*/  BSYNC B2 ;  /* 0x0000000000027941 */ /* 0x000fea0003800000 */
.L_x_7324:
        /* <DEDUP_REMOVED lines=8> */
[----:B-1----:R-:W-:Y:S02]  /*89b0*/  FSEL R110, R62, RZ, !P4 ;  /* 0x000000ff3e6e7208 */ /* 0x002fe40006000000 */
[----:B------:R-:W-:-:S03]  /*89c0*/  SEL R114, RZ, 0x1, P4 ;  /* 0x00000001ff727807 */ /* 0x000fc60002000000 */
[----:B------:R-:W-:-:S07]  /*89d0*/  @P0 FADD.FTZ R110, R63, R110 ;  /* 0x0000006e3f6e0221 */ /* 0x000fce0000010000 */
.L_x_7320:
[----:B------:R-:W-:Y:S05]  /*89e0*/  BSYNC B1 ;  /* 0x0000000000017941 */ /* 0x000fea0003800000 */
.L_x_7318:
        /* <DEDUP_REMOVED lines=8> */
.L_x_7329:
        /* <DEDUP_REMOVED lines=12> */
.L_x_7332:
[----:B------:R-:W-:-:S07]  /*8b30*/  IMAD.MOV.U32 R103, RZ, RZ, R122 ;  /* 0x000000ffff677224 */ /* 0x000fce00078e007a */
.L_x_7333:
[----:B------:R-:W-:Y:S05]  /*8b40*/  BSYNC B2 ;  /* 0x0000000000027941 */ /* 0x000fea0003800000 */
.L_x_7331:
        /* <DEDUP_REMOVED lines=16> */
.L_x_7337:
[----:B------:R-:W-:Y:S05]  /*8c50*/  BSYNC B3 ;  /* 0x0000000000037941 */ /* 0x000fea0003800000 */
.L_x_7336:
        /* <DEDUP_REMOVED lines=44> */
.L_x_7335:
[----:B------:R-:W-:Y:S05]  /*8f20*/  BSYNC B2 ;  /* 0x0000000000027941 */ /* 0x000fea0003800000 */
.L_x_7334:
        /* <DEDUP_REMOVED lines=11> */
.L_x_7330:
[----:B------:R-:W-:Y:S05]  /*8fe0*/  BSYNC B1 ;  /* 0x0000000000017941 */ /* 0x000fea0003800000 */
.L_x_7328:
        /* <DEDUP_REMOVED lines=8> */
.L_x_7339:
        /* <DEDUP_REMOVED lines=12> */
.L_x_7342:
[----:B------:R-:W-:-:S07]  /*9130*/  MOV R102, R122 ;  /* 0x0000007a00667202 */ /* 0x000fce0000000f00 */
.L_x_7343:
[----:B------:R-:W-:Y:S05]  /*9140*/  BSYNC B2 ;  /* 0x0000000000027941 */ /* 0x000fea0003800000 */
.L_x_7341:
        /* <DEDUP_REMOVED lines=16> */
.L_x_7347:
[----:B------:R-:W-:Y:S05]  /*9250*/  BSYNC B3 ;  /* 0x0000000000037941 */ /* 0x000fea0003800000 */
.L_x_7346:
        /* <DEDUP_REMOVED lines=44> */
.L_x_7345:
[----:B------:R-:W-:Y:S05]  /*9520*/  BSYNC B2 ;  /* 0x0000000000027941 */ /* 0x000fea0003800000 */
.L_x_7344:
        /* <DEDUP_REMOVED lines=11> */
.L_x_7340:
[----:B------:R-:W-:Y:S05]  /*95e0*/  BSYNC B1 ;  /* 0x0000000000017941 */ /* 0x000fea0003800000 */
.L_x_7338:
        /* <DEDUP_REMOVED lines=8> */
.L_x_7349:
        /* <DEDUP_REMOVED lines=12> */
.L_x_7352:
[----:B------:R-:W-:-:S07]  /*9730*/  MOV R106, R122 ;  /* 0x0000007a006a7202 */ /* 0x000fce0000000f00 */
.L_x_7353:
[----:B------:R-:W-:Y:S05]  /*9740*/  BSYNC B2 ;  /* 0x0000000000027941 */ /* 0x000fea0003800000 */
.L_x_7351:
        /* <DEDUP_REMOVED lines=16> */
.L_x_7357:
[----:B------:R-:W-:Y:S05]  /*9850*/  BSYNC B3 ;  /* 0x0000000000037941 */ /* 0x000fea0003800000 */
.L_x_7356:
        /* <DEDUP_REMOVED lines=44> */
.L_x_7355:
[----:B------:R-:W-:Y:S05]  /*9b20*/  BSYNC B2 ;  /* 0x0000000000027941 */ /* 0x000fea0003800000 */
.L_x_7354:
        /* <DEDUP_REMOVED lines=11> */
.L_x_7350:
[----:B------:R-:W-:Y:S05]  /*9be0*/  BSYNC B1 ;  /* 0x0000000000017941 */ /* 0x000fea0003800000 */
.L_x_7348:
        /* <DEDUP_REMOVED lines=8> */
.L_x_7359:
        /* <DEDUP_REMOVED lines=12> */
.L_x_7362:
[----:B------:R-:W-:-:S07]  /*9d30*/  IMAD.MOV.U32 R106, RZ, RZ, R122 ;  /* 0x000000ffff6a7224 */ /* 0x000fce00078e007a */
.L_x_7363:
[----:B------:R-:W-:Y:S05]  /*9d40*/  BSYNC B2 ;  /* 0x0000000000027941 */ /* 0x000fea0003800000 */
.L_x_7361:
        /* <DEDUP_REMOVED lines=16> */
.L_x_7367:
[----:B------:R-:W-:Y:S05]  /*9e50*/  BSYNC B3 ;  /* 0x0000000000037941 */ /* 0x000fea0003800000 */
.L_x_7366:
        /* <DEDUP_REMOVED lines=44> */
.L_x_7365:
[----:B------:R-:W-:Y:S05]  /*a120*/  BSYNC B2 ;  /* 0x0000000000027941 */ /* 0x000fea0003800000 */
.L_x_7364:
        /* <DEDUP_REMOVED lines=11> */
.L_x_7360:
[----:B------:R-:W-:Y:S05]  /*a1e0*/  BSYNC B1 ;  /* 0x0000000000017941 */ /* 0x000fea0003800000 */
.L_x_7358:
[----:B------:R-:W-:Y:S01]  /*a1f0*/  IMAD.WIDE.U32 R136, R137, 0x10, R156 ;  /* 0x0000001089887825 */ /* 0x000fe200078e009c */
[----:B------:R-:W-:Y:S01]  /*a200*/  F2FP.F16.F32.PACK_AB R63, R106, R109 ;  /* 0x0000006d6a3f723e */ /* 0x000fe200000000ff */
[----:B------:R-:W0:Y:S01]  /*a210*/  @P2 LDC.64 R134, c[0x0][0x220] ;  /* 0x00008800ff862b82 */ /* 0x000e220000000a00 */
[----:B------:R-:W-:Y:S01]  /*a220*/  F2FP.F16.F32.PACK_AB R62, R108, R111 ;  /* 0x0000006f6c3e723e */ /* 0x000fe200000000ff */
[----:B------:R-:W-:Y:S01]  /*a230*/  VIADD R151, R149, 0x60 ;  /* 0x0000006095977836 */ /* 0x000fe20000000000 */
[----:B------:R-:W-:Y:S01]  /*a240*/  F2FP.F16.F32.PACK_AB R61, R110, R113 ;  /* 0x000000716e3d723e */ /* 0x000fe200000000ff */
[----:B------:R-:W-:Y:S01]  /*a250*/  BSSY B1, `(.L_x_7368) ;  /* 0x000001c000017945 */ /* 0x000fe20003800000 */
[----:B------:R-:W-:Y:S02]  /*a260*/  F2FP.F16.F32.PACK_AB R60, R112, R131 ;  /* 0x00000083703c723e */ /* 0x000fe400000000ff */
[----:B------:R-:W-:Y:S01]  /*a270*/  IADD3 R153, R148, 0x60, RZ ;  /* 0x0000006094997810 */ /* 0x000fe20007ffe0ff */
[----:B------:R-:W1:Y:S02]  /*a280*/  @P0 LDC.64 R132, c[0x0][0x230] ;  /* 0x00008c00ff840b82 */ /* 0x000e640000000a00 */
[----:B------:R2:W-:Y:S01]  /*a290*/  STG.E.128 desc[UR6][R136.64], R60 ;  /* 0x0000003c88007986 */ /* 0x0005e2000c101d06 */
        /* <DEDUP_REMOVED lines=23> */
.L_x_7369:
[----:B------:R-:W-:Y:S05]  /*a410*/  BSYNC B1 ;  /* 0x0000000000017941 */ /* 0x000fea0003800000 */
.L_x_7368:
[----:B-----5:R1:W5:Y:S04]  /*a420*/  @P2 LDG.E.128 R56, desc[UR6][R134.64] ;  /* 0x0000000686382981 */ /* 0x020368000c1e1d00 */
[----:B------:R1:W5:Y:S01]  /*a430*/  @P0 LDG.E.128 R52, desc[UR6][R132.64] ;  /* 0x0000000684340981 */ /* 0x000362000c1e1d00 */
[----:B------:R-:W-:Y:S04]  /*a440*/  BSSY B1, `(.L_x_7370) ;  /* 0x000005f000017945 */ /* 0x000fe80003800000 */
[----:B------:R-:W-:Y:S05]  /*a450*/  @P3 BRA `(.L_x_7371) ;  /* 0x0000000000183947 */ /* 0x000fea0003800000 */
[----:B------:R-:W-:Y:S01]  /*a460*/  IMAD.MOV.U32 R139, RZ, RZ, RZ ;  /* 0x000000ffff8b7224 */ /* 0x000fe200078e00ff */
[----:B0-----:R-:W-:Y:S01]  /*a470*/  MOV R60, R130 ;  /* 0x00000082003c7202 */ /* 0x001fe20000000f00 */
[----:B------:R-:W-:Y:S06]  /*a480*/  @!P0 BRA `(.L_x_7372) ;  /* 0x0000000400688947 */ /* 0x000fec0003800000 */
[----:B------:R-:W-:Y:S01]  /*a490*/  MOV R60, R130 ;  /* 0x00000082003c7202 */ /* 0x000fe20000000f00 */
[----:B-----5:R-:W-:Y:S01]  /*a4a0*/  HADD2.F32 R139, -RZ, R52.H0_H0 ;  /* 0x20000034ff8b7230 */ /* 0x020fe20000004100 */
[----:B------:R-:W-:Y:S06]  /*a4b0*/  BRA `(.L_x_7372) ;  /* 0x00000004005c7947 */ /* 0x000fec0003800000 */
.L_x_7371:
[C---:B------:R-:W-:Y:S01]  /*a4c0*/  ISETP.NE.AND P4, PT, R130.reuse, 0x1, PT ;  /* 0x000000018200780c */ /* 0x040fe20003f85270 */
[----:B------:R-:W-:Y:S01]  /*a4d0*/  BSSY B2, `(.L_x_7373) ;  /* 0x000000c000027945 */ /* 0x000fe20003800000 */
[----:B0-----:R-:W-:-:S11]  /*a4e0*/  VIADD R60, R130, 0x1 ;  /* 0x00000001823c7836 */ /* 0x001fd60000000000 */
        /* <DEDUP_REMOVED lines=9> */
.L_x_7374:
[----:B------:R-:W-:-:S07]  /*a580*/  MOV R117, R122 ;  /* 0x0000007a00757202 */ /* 0x000fce0000000f00 */
.L_x_7375:
[----:B------:R-:W-:Y:S05]  /*a590*/  BSYNC B2 ;  /* 0x0000000000027941 */ /* 0x000fea0003800000 */
.L_x_7373:
        /* <DEDUP_REMOVED lines=16> */
.L_x_7379:
[----:B------:R-:W-:Y:S05]  /*a6a0*/  BSYNC B3 ;  /* 0x0000000000037941 */ /* 0x000fea0003800000 */
.L_x_7378:
[----:B------:R-:W-:Y:S01]  /*a6b0*/  IMAD.HI.U32 R60, R124, -0x326172a9, RZ ;  /* 0xcd9e8d577c3c7827 */ /* 0x000fe200078e00ff */
[----:B------:R-:W-:-:S03]  /*a6c0*/  LOP3.LUT R61, R62, UR5, R119, 0x96, !PT ;  /* 0x000000053e3d7c12 */ /* 0x000fc6000f8e9677 */
[----:B------:R-:W-:Y:S01]  /*a6d0*/  IMAD R63, R124, -0x326172a9, RZ ;  /* 0xcd9e8d577c3f7824 */ /* 0x000fe200078e02ff */
[----:B-1----:R-:W-:Y:S01]  /*a6e0*/  LOP3.LUT R132, R60, UR4, R121, 0x96, !PT ;  /* 0x000000043c847c12 */ /* 0x002fe2000f8e9679 */
        /* <DEDUP_REMOVED lines=40> */
.L_x_7377:
[----:B------:R-:W-:Y:S05]  /*a970*/  BSYNC B2 ;  /* 0x0000000000027941 */ /* 0x000fea0003800000 */
.L_x_7376:
        /* <DEDUP_REMOVED lines=11> */
.L_x_7372:
[----:B------:R-:W-:Y:S05]  /*aa30*/  BSYNC B1 ;  /* 0x0000000000017941 */ /* 0x000fea0003800000 */
.L_x_7370:
        /* <DEDUP_REMOVED lines=8> */
.L_x_7381:
        /* <DEDUP_REMOVED lines=12> */
.L_x_7384:
[----:B------:R-:W-:-:S07]  /*ab80*/  MOV R116, R122 ;  /* 0x0000007a00747202 */ /* 0x000fce0000000f00 */
.L_x_7385:
[----:B------:R-:W-:Y:S05]  /*ab90*/  BSYNC B2 ;  /* 0x0000000000027941 */ /* 0x000fea0003800000 */
.L_x_7383:
        /* <DEDUP_REMOVED lines=16> */
.L_x_7389:
[----:B------:R-:W-:Y:S05]  /*aca0*/  BSYNC B3 ;  /* 0x0000000000037941 */ /* 0x000fea0003800000 */
.L_x_7388:
        /* <DEDUP_REMOVED lines=44> */
.L_x_7387:
[----:B------:R-:W-:Y:S05]  /*af70*/  BSYNC B2 ;  /* 0x0000000000027941 */ /* 0x000fea0003800000 */
.L_x_7386:
        /* <DEDUP_REMOVED lines=11> */
.L_x_7382:
[----:B------:R-:W-:Y:S05]  /*b030*/  BSYNC B1 ;  /* 0x0000000000017941 */ /* 0x000fea0003800000 */
.L_x_7380:
        /* <DEDUP_REMOVED lines=8> */
.L_x_7391:
        /* <DEDUP_REMOVED lines=12> */
.L_x_7394:
[----:B------:R-:W-:-:S07]  /*b180*/  IMAD.MOV.U32 R115, RZ, RZ, R122 ;  /* 0x000000ffff737224 */ /* 0x000fce00078e007a */
.L_x_7395:
[----:B------:R-:W-:Y:S05]  /*b190*/  BSYNC B2 ;  /* 0x0000000000027941 */ /* 0x000fea0003800000 */
.L_x_7393:
        /* <DEDUP_REMOVED lines=16> */
.L_x_7399:
[----:B------:R-:W-:Y:S05]  /*b2a0*/  BSYNC B3 ;  /* 0x0000000000037941 */ /* 0x000fea0003800000 */
.L_x_7398:
        /* <DEDUP_REMOVED lines=44> */
.L_x_7397:
[----:B------:R-:W-:Y:S05]  /*b570*/  BSYNC B2 ;  /* 0x0000000000027941 */ /* 0x000fea0003800000 */
.L_x_7396:
        /* <DEDUP_REMOVED lines=11> */
.L_x_7392:
[----:B------:R-:W-:Y:S05]  /*b630*/  BSYNC B1 ;  /* 0x0000000000017941 */ /* 0x000fea0003800000 */
.L_x_7390:
        /* <DEDUP_REMOVED lines=8> */
.L_x_7401:
        /* <DEDUP_REMOVED lines=12> */
.L_x_7404:
[----:B------:R-:W-:-:S07]  /*b780*/  MOV R114, R122 ;  /* 0x0000007a00727202 */ /* 0x000fce0000000f00 */
.L_x_7405:
[----:B------:R-:W-:Y:S05]  /*b790*/  BSYNC B2 ;  /* 0x0000000000027941 */ /* 0x000fea0003800000 */
.L_x_7403:
        /* <DEDUP_REMOVED lines=16> */
.L_x_7409:
[----:B------:R-:W-:Y:S05]  /*b8a0*/  BSYNC B3 ;  /* 0x0000000000037941 */ /* 0x000fea0003800000 */
.L_x_7408:
        /* <DEDUP_REMOVED lines=44> */
.L_x_7407:
[----:B------:R-:W-:Y:S05]  /*bb70*/  BSYNC B2 ;  /* 0x0000000000027941 */ /* 0x000fea0003800000 */
.L_x_7406:
        /* <DEDUP_REMOVED lines=11> */
.L_x_7402:
[----:B------:R-:W-:Y:S05]  /*bc30*/  BSYNC B1 ;  /* 0x0000000000017941 */ /* 0x000fea0003800000 */
.L_x_7400:
[----:B------:R-:W-:Y:S04]  /*bc40*/  BSSY B1, `(.L_x_7410) ;  /* 0x000005f000017945 */ /* 0x000fe80003800000 */
[----:B------:R-:W-:Y:S05]  /*bc50*/  @P3 BRA `(.L_x_7411) ;  /* 0x0000000000183947 */ /* 0x000fea0003800000 */
[----:B-1----:R-:W-:Y:S02]  /*bc60*/  MOV R135, RZ ;  /* 0x000000ff00877202 */ /* 0x002fe40000000f00 */
[----:B------:R-:W-:Y:S01]  /*bc70*/  MOV R60, R61 ;  /* 0x0000003d003c7202 */ /* 0x000fe20000000f00 */
[----:B------:R-:W-:Y:S06]  /*bc80*/  @!P0 BRA `(.L_x_7412) ;  /* 0x0000000400688947 */ /* 0x000fec0003800000 */
[----:B------:R-:W-:Y:S02]  /*bc90*/  IMAD.MOV.U32 R60, RZ, RZ, R61 ;  /* 0x000000ffff3c7224 */ /* 0x000fe400078e003d */
[----:B-----5:R-:W-:Y:S01]  /*bca0*/  HADD2.F32 R135, -RZ, R54.H0_H0 ;  /* 0x20000036ff877230 */ /* 0x020fe20000004100 */
[----:B------:R-:W-:Y:S06]  /*bcb0*/  BRA `(.L_x_7412) ;  /* 0x00000004005c7947 */ /* 0x000fec0003800000 */
.L_x_7411:
        /* <DEDUP_REMOVED lines=12> */
.L_x_7414:
[----:B------:R-:W-:-:S07]  /*bd80*/  MOV R103, R122 ;  /* 0x0000007a00677202 */ /* 0x000fce0000000f00 */
.L_x_7415:
[----:B------:R-:W-:Y:S05]  /*bd90*/  BSYNC B2 ;  /* 0x0000000000027941 */ /* 0x000fea0003800000 */
.L_x_7413:
        /* <DEDUP_REMOVED lines=16> */
.L_x_7419:
[----:B------:R-:W-:Y:S05]  /*bea0*/  BSYNC B3 ;  /* 0x0000000000037941 */ /* 0x000fea0003800000 */
.L_x_7418:
        /* <DEDUP_REMOVED lines=44> */
.L_x_7417:
[----:B------:R-:W-:Y:S05]  /*c170*/  BSYNC B2 ;  /* 0x0000000000027941 */ /* 0x000fea0003800000 */
.L_x_7416:
        /* <DEDUP_REMOVED lines=8> */
[----:B-1----:R-:W-:Y:S02]  /*c200*/  FSEL R135, R63, RZ, !P4 ;  /* 0x000000ff3f877208 */ /* 0x002fe40006000000 */
[----:B------:R-:W-:-:S03]  /*c210*/  SEL R103, RZ, 0x1, P4 ;  /* 0x00000001ff677807 */ /* 0x000fc60002000000 */
[----:B------:R-:W-:-:S07]  /*c220*/  @P0 FADD.FTZ R135, R62, R135 ;  /* 0x000000873e870221 */ /* 0x000fce0000010000 */
.L_x_7412:
[----:B------:R-:W-:Y:S05]  /*c230*/  BSYNC B1 ;  /* 0x0000000000017941 */ /* 0x000fea0003800000 */
.L_x_7410:
        /* <DEDUP_REMOVED lines=8> */
.L_x_7421:
        /* <DEDUP_REMOVED lines=12> */
.L_x_7424:
[----:B------:R-:W-:-:S07]  /*c380*/  IMAD.MOV.U32 R102, RZ, RZ, R122 ;  /* 0x000000ffff667224 */ /* 0x000fce00078e007a */
.L_x_7425:
[----:B------:R-:W-:Y:S05]  /*c390*/  BSYNC B2 ;  /* 0x0000000000027941 */ /* 0x000fea0003800000 */
.L_x_7423:
        /* <DEDUP_REMOVED lines=16> */
.L_x_7429:
[----:B------:R-:W-:Y:S05]  /*c4a0*/  BSYNC B3 ;  /* 0x0000000000037941 */ /* 0x000fea0003800000 */
.L_x_7428:
        /* <DEDUP_REMOVED lines=44> */
.L_x_7427:
[----:B------:R-:W-:Y:S05]  /*c770*/  BSYNC B2 ;  /* 0x0000000000027941 */ /* 0x000fea0003800000 */
.L_x_7426:
        /* <DEDUP_REMOVED lines=11> */
.L_x_7422:
[----:B------:R-:W-:Y:S05]  /*c830*/  BSYNC B1 ;  /* 0x0000000000017941 */ /* 0x000fea0003800000 */
.L_x_7420:
        /* <DEDUP_REMOVED lines=8> */
.L_x_7431:
        /* <DEDUP_REMOVED lines=12> */
.L_x_7434:
[----:B------:R-:W-:-:S07]  /*c980*/  MOV R128, R122 ;  /* 0x0000007a00807202 */ /* 0x000fce0000000f00 */
.L_x_7435:
[----:B------:R-:W-:Y:S05]  /*c990*/  BSYNC B2 ;  /* 0x0000000000027941 */ /* 0x000fea0003800000 */
.L_x_7433:
        /* <DEDUP_REMOVED lines=16> */
.L_x_7439:
[----:B------:R-:W-:Y:S05]  /*caa0*/  BSYNC B3 ;  /* 0x0000000000037941 */ /* 0x000fea0003800000 */
.L_x_7438:
        /* <DEDUP_REMOVED lines=44> */
.L_x_7437:
[----:B------:R-:W-:Y:S05]  /*cd70*/  BSYNC B2 ;  /* 0x0000000000027941 */ /* 0x000fea0003800000 */
.L_x_7436:
        /* <DEDUP_REMOVED lines=11> */
.L_x_7432:
[----:B------:R-:W-:Y:S05]  /*ce30*/  BSYNC B1 ;  /* 0x0000000000017941 */ /* 0x000fea0003800000 */
.L_x_7430:
        /* <DEDUP_REMOVED lines=8> */
.L_x_7441:
        /* <DEDUP_REMOVED lines=12> */
.L_x_7444:
[----:B------:R-:W-:-:S07]  /*cf80*/  MOV R129, R122 ;  /* 0x0000007a00817202 */ /* 0x000fce0000000f00 */
.L_x_7445:
[----:B------:R-:W-:Y:S05]  /*cf90*/  BSYNC B2 ;  /* 0x0000000000027941 */ /* 0x000fea0003800000 */
.L_x_7443:
        /* <DEDUP_REMOVED lines=16> */
.L_x_7449:
[----:B------:R-:W-:Y:S05]  /*d0a0*/  BSYNC B3 ;  /* 0x0000000000037941 */ /* 0x000fea0003800000 */
.L_x_7448:
        /* <DEDUP_REMOVED lines=44> */
.L_x_7447:
[----:B------:R-:W-:Y:S05]  /*d370*/  BSYNC B2 ;  /* 0x0000000000027941 */ /* 0x000fea0003800000 */
.L_x_7446:
        /* <DEDUP_REMOVED lines=11> */
.L_x_7442:
[----:B------:R-:W-:Y:S05]  /*d430*/  BSYNC B1 ;  /* 0x0000000000017941 */ /* 0x000fea0003800000 */
.L_x_7440:
        /* <DEDUP_REMOVED lines=34> */
.L_x_7451:
[----:B------:R-:W-:Y:S05]  /*d660*/  BSYNC B1 ;  /* 0x0000000000017941 */ /* 0x000fea0003800000 */
.L_x_7450:
[----:B-----5:R1:W5:Y:S04]  /*d670*/  @P2 LDG.E.128 R56, desc[UR6][R146.64] ;  /* 0x0000000692382981 */ /* 0x020368000c1e1d00 */
[----:B------:R1:W5:Y:S01]  /*d680*/  @P0 LDG.E.128 R52, desc[UR6][R144.64] ;  /* 0x0000000690340981 */ /* 0x000362000c1e1d00 */
[----:B------:R-:W-:Y:S04]  /*d690*/  BSSY B1, `(.L_x_7452) ;  /* 0x000005f000017945 */ /* 0x000fe80003800000 */
[----:B------:R-:W-:Y:S05]  /*d6a0*/  @P3 BRA `(.L_x_7453) ;  /* 0x0000000000183947 */ /* 0x000fea0003800000 */
[----:B-1----:R-:W-:Y:S01]  /*d6b0*/  MOV R146, RZ ;  /* 0x000000ff00927202 */ /* 0x002fe20000000f00 */
[----:B0-----:R-:W-:Y:S01]  /*d6c0*/  IMAD.MOV.U32 R60, RZ, RZ, R130 ;  /* 0x000000ffff3c7224 */ /* 0x001fe200078e0082 */
[----:B------:R-:W-:Y:S06]  /*d6d0*/  @!P0 BRA `(.L_x_7454) ;  /* 0x0000000400688947 */ /* 0x000fec0003800000 */
[----:B------:R-:W-:Y:S01]  /*d6e0*/  MOV R60, R130 ;  /* 0x00000082003c7202 */ /* 0x000fe20000000f00 */
[----:B-----5:R-:W-:Y:S01]  /*d6f0*/  HADD2.F32 R146, -RZ, R52.H0_H0 ;  /* 0x20000034ff927230 */ /* 0x020fe20000004100 */
[----:B------:R-:W-:Y:S06]  /*d700*/  BRA `(.L_x_7454) ;  /* 0x00000004005c7947 */ /* 0x000fec0003800000 */
.L_x_7453:
        /* <DEDUP_REMOVED lines=12> */
.L_x_7456:
[----:B------:R-:W-:-:S07]  /*d7d0*/  IMAD.MOV.U32 R117, RZ, RZ, R122 ;  /* 0x000000ffff757224 */ /* 0x000fce00078e007a */
.L_x_7457:
[----:B------:R-:W-:Y:S05]  /*d7e0*/  BSYNC B2 ;  /* 0x0000000000027941 */ /* 0x000fea0003800000 */
.L_x_7455:
        /* <DEDUP_REMOVED lines=16> */
.L_x_7461:
[----:B------:R-:W-:Y:S05]  /*d8f0*/  BSYNC B3 ;  /* 0x0000000000037941 */ /* 0x000fea0003800000 */
.L_x_7460:
        /* <DEDUP_REMOVED lines=44> */
.L_x_7459:
[----:B------:R-:W-:Y:S05]  /*dbc0*/  BSYNC B2 ;  /* 0x0000000000027941 */ /* 0x000fea0003800000 */
.L_x_7458:
[----:B------:R-:W-:Y:S01]  /*dbd0*/  I2FP.F32.U32 R61, R117 ;  /* 0x00000075003d7245 */ /* 0x000fe20000201000 */
[----:B-----5:R-:W-:Y:S01]  /*dbe0*/  HADD2.F32 R63, -RZ, R56.H0_H0 ;  /* 0x20000038ff3f7230 */ /* 0x020fe20000004100 */
[----:B------:R-:W-:-:S04]  /*dbf0*/  MOV R62, 0x2f800000 ;  /* 0x2f800000003e7802 */ /* 0x000fc80000000f00 */
[----:B------:R-:W-:Y:S01]  /*dc00*/  FMUL.FTZ R63, R63, UR13 ;  /* 0x0000000d3f3f7c20 */ /* 0x000fe20008410000 */
[----:B------:R-:W-:-:S03]  /*dc10*/  FFMA.FTZ R61, R61, R62, 1.1641532182693481445e-10 ;  /* 0x2f0000003d3d7423 */ /* 0x000fc6000001003e */
[----:B------:R-:W-:Y:S02]  /*dc20*/  FMUL.FTZ R63, R63, UR12 ;  /* 0x0000000c3f3f7c20 */ /* 0x000fe40008410000 */
[----:B------:R-:W-:Y:S01]  /*dc30*/  FSETP.GTU.FTZ.AND P4, PT, R61, UR10, PT ;  /* 0x0000000a3d007c0b */ /* 0x000fe2000bf9c000 */
[----:B------:R-:W-:-:S03]  /*dc40*/  @P0 HADD2.F32 R61, -RZ, R52.H0_H0 ;  /* 0x20000034ff3d0230 */ /* 0x000fc60000004100 */
[----:B-1----:R-:W-:Y:S02]  /*dc50*/  FSEL R146, R63, RZ, !P4 ;  /* 0x000000ff3f927208 */ /* 0x002fe40006000000 */
[----:B------:R-:W-:-:S03]  /*dc60*/  SEL R117, RZ, 0x1, P4 ;  /* 0x00000001ff757807 */ /* 0x000fc60002000000 */
[----:B------:R-:W-:-:S07]  /*dc70*/  @P0 FADD.FTZ R146, R61, R146 ;  /* 0x000000923d920221 */ /* 0x000fce0000010000 */
.L_x_7454:
[----:B------:R-:W-:Y:S05]  /*dc80*/  BSYNC B1 ;  /* 0x0000000000017941 */ /* 0x000fea0003800000 */
.L_x_7452:
        /* <DEDUP_REMOVED lines=8> */
.L_x_7463:
        /* <DEDUP_REMOVED lines=12> */
.L_x_7466:
[----:B------:R-:W-:-:S07]  /*ddd0*/  MOV R116, R122 ;  /* 0x0000007a00747202 */ /* 0x000fce0000000f00 */
.L_x_7467:
[----:B------:R-:W-:Y:S05]  /*dde0*/  BSYNC B2 ;  /* 0x0000000000027941 */ /* 0x000fea0003800000 */
.L_x_7465:
        /* <DEDUP_REMOVED lines=16> */
.L_x_7471:
[----:B------:R-:W-:Y:S05]  /*def0*/  BSYNC B3 ;  /* 0x0000000000037941 */ /* 0x000fea0003800000 */
.L_x_7470:
        /* <DEDUP_REMOVED lines=44> */
.L_x_7469:
[----:B------:R-:W-:Y:S05]  /*e1c0*/  BSYNC B2 ;  /* 0x0000000000027941 */ /* 0x000fea0003800000 */
.L_x_7468:
[----:B------:R-:W-:Y:S01]  /*e1d0*/  I2FP.F32.U32 R60, R116 ;  /* 0x00000074003c7245 */ /* 0x000fe20000201000 */
[----:B-----5:R-:W-:Y:S02]  /*e1e0*/  HADD2.F32 R62, -RZ, R56.H1_H1 ;  /* 0x30000038ff3e7230 */ /* 0x020fe40000004100 */
[----:B------:R-:W-:-:S03]  /*e1f0*/  IMAD.MOV.U32 R63, RZ, RZ, 0x2f800000 ;  /* 0x2f800000ff3f7424 */ /* 0x000fc600078e00ff */
[----:B------:R-:W-:Y:S01]  /*e200*/  FMUL.FTZ R62, R62, UR13 ;  /* 0x0000000d3e3e7c20 */ /* 0x000fe20008410000 */
[----:B------:R-:W-:-:S03]  /*e210*/  FFMA.FTZ R60, R60, R63, 1.1641532182693481445e-10 ;  /* 0x2f0000003c3c7423 */ /* 0x000fc6000001003f */
[----:B------:R-:W-:Y:S02]  /*e220*/  FMUL.FTZ R62, R62, UR12 ;  /* 0x0000000c3e3e7c20 */ /* 0x000fe40008410000 */
[----:B------:R-:W-:Y:S01]  /*e230*/  FSETP.GTU.FTZ.AND P4, PT, R60, UR10, PT ;  /* 0x0000000a3c007c0b */ /* 0x000fe2000bf9c000 */
[----:B------:R-:W-:-:S03]  /*e240*/  @P0 HADD2.F32 R60, -RZ, R52.H1_H1 ;  /* 0x30000034ff3c0230 */ /* 0x000fc60000004100 */
[----:B------:R-:W-:Y:S02]  /*e250*/  FSEL R143, R62, RZ, !P4 ;  /* 0x000000ff3e8f7208 */ /* 0x000fe40006000000 */
[----:B------:R-:W-:-:S03]  /*e260*/  SEL R116, RZ, 0x1, P4 ;  /* 0x00000001ff747807 */ /* 0x000fc60002000000 */
[----:B------:R-:W-:-:S07]  /*e270*/  @P0 FADD.FTZ R143, R60, R143 ;  /* 0x0000008f3c8f0221 */ /* 0x000fce0000010000 */
.L_x_7464:
[----:B------:R-:W-:Y:S05]  /*e280*/  BSYNC B1 ;  /* 0x0000000000017941 */ /* 0x000fea0003800000 */
.L_x_7462:
        /* <DEDUP_REMOVED lines=8> */
.L_x_7473:
        /* <DEDUP_REMOVED lines=12> */
.L_x_7476:
[----:B------:R-:W-:-:S07]  /*e3d0*/  MOV R115, R122 ;  /* 0x0000007a00737202 */ /* 0x000fce0000000f00 */
.L_x_7477:
[----:B------:R-:W-:Y:S05]  /*e3e0*/  BSYNC B2 ;  /* 0x0000000000027941 */ /* 0x000fea0003800000 */
.L_x_7475:
        /* <DEDUP_REMOVED lines=16> */
.L_x_7481:
[----:B------:R-:W-:Y:S05]  /*e4f0*/  BSYNC B3 ;  /* 0x0000000000037941 */ /* 0x000fea0003800000 */
.L_x_7480:
        /* <DEDUP_REMOVED lines=44> */
.L_x_7479:
[----:B------:R-:W-:Y:S05]  /*e7c0*/  BSYNC B2 ;  /* 0x0000000000027941 */ /* 0x000fea0003800000 */
.L_x_7478:
        /* <DEDUP_REMOVED lines=11> */
.L_x_7474:
[----:B------:R-:W-:Y:S05]  /*e880*/  BSYNC B1 ;  /* 0x0000000000017941 */ /* 0x000fea0003800000 */
.L_x_7472:
        /* <DEDUP_REMOVED lines=8> */
.L_x_7483:
        /* <DEDUP_REMOVED lines=12> */
.L_x_7486:
[----:B------:R-:W-:-:S07]  /*e9d0*/  IMAD.MOV.U32 R114, RZ, RZ, R122 ;  /* 0x000000ffff727224 */ /* 0x000fce00078e007a */
.L_x_7487:
[----:B------:R-:W-:Y:S05]  /*e9e0*/  BSYNC B2 ;  /* 0x0000000000027941 */ /* 0x000fea0003800000 */
.L_x_7485:
        /* <DEDUP_REMOVED lines=16> */
.L_x_7491:
[----:B------:R-:W-:Y:S05]  /*eaf0*/  BSYNC B3 ;  /* 0x0000000000037941 */ /* 0x000fea0003800000 */
.L_x_7490:
        /* <DEDUP_REMOVED lines=44> */
.L_x_7489:
[----:B------:R-:W-:Y:S05]  /*edc0*/  BSYNC B2 ;  /* 0x0000000000027941 */ /* 0x000fea0003800000 */
.L_x_7488:
        /* <DEDUP_REMOVED lines=11> */
.L_x_7484:
[----:B------:R-:W-:Y:S05]  /*ee80*/  BSYNC B1 ;  /* 0x0000000000017941 */ /* 0x000fea0003800000 */
.L_x_7482:
        /* <DEDUP_REMOVED lines=8> */
.L_x_7493:
        /* <DEDUP_REMOVED lines=12> */
.L_x_7496:
[----:B------:R-:W-:-:S07]  /*efd0*/  MOV R103, R122 ;  /* 0x0000007a00677202 */ /* 0x000fce0000000f00 */
.L_x_7497:
[----:B------:R-:W-:Y:S05]  /*efe0*/  BSYNC B2 ;  /* 0x0000000000027941 */ /* 0x000fea0003800000 */
.L_x_7495:
        /* <DEDUP_REMOVED lines=16> */
.L_x_7501:
[----:B------:R-:W-:Y:S05]  /*f0f0*/  BSYNC B3 ;  /* 0x0000000000037941 */ /* 0x000fea0003800000 */
.L_x_7500:
        /* <DEDUP_REMOVED lines=44> */
.L_x_7499:
[----:B------:R-:W-:Y:S05]  /*f3c0*/  BSYNC B2 ;  /* 0x0000000000027941 */ /* 0x000fea0003800000 */
.L_x_7498:
[----:B------:R-:W-:Y:S01]  /*f3d0*/  I2FP.F32.U32 R61, R103 ;  /* 0x00000067003d7245 */ /* 0x000fe20000201000 */
[----:B-----5:R-:W-:Y:S02]  /*f3e0*/  HADD2.F32 R63, -RZ, R58.H0_H0 ;  /* 0x2000003aff3f7230 */ /* 0x020fe40000004100 */
[----:B------:R-:W-:-:S03]  /*f3f0*/  IMAD.MOV.U32 R62, RZ, RZ, 0x2f800000 ;  /* 0x2f800000ff3e7424 */ /* 0x000fc600078e00ff */
[----:B------:R-:W-:Y:S01]  /*f400*/  FMUL.FTZ R63, R63, UR13 ;  /* 0x0000000d3f3f7c20 */ /* 0x000fe20008410000 */
[----:B------:R-:W-:-:S03]  /*f410*/  FFMA.FTZ R61, R61, R62, 1.1641532182693481445e-10 ;  /* 0x2f0000003d3d7423 */ /* 0x000fc6000001003e */
[----:B------:R-:W-:Y:S02]  /*f420*/  FMUL.FTZ R63, R63, UR12 ;  /* 0x0000000c3f3f7c20 */ /* 0x000fe40008410000 */
[----:B------:R-:W-:Y:S01]  /*f430*/  FSETP.GTU.FTZ.AND P4, PT, R61, UR10, PT ;  /* 0x0000000a3d007c0b */ /* 0x000fe2000bf9c000 */
[----:B------:R-:W-:-:S03]  /*f440*/  @P0 HADD2.F32 R61, -RZ, R54.H0_H0 ;  /* 0x20000036ff3d0230 */ /* 0x000fc60000004100 */
[----:B------:R-:W-:Y:S02]  /*f450*/  FSEL R144, R63, RZ, !P4 ;  /* 0x000000ff3f907208 */ /* 0x000fe40006000000 */
[----:B------:R-:W-:-:S03]  /*f460*/  SEL R103, RZ, 0x1, P4 ;  /* 0x00000001ff677807 */ /* 0x000fc60002000000 */
[----:B------:R-:W-:-:S07]  /*f470*/  @P0 FADD.FTZ R144, R61, R144 ;  /* 0x000000903d900221 */ /* 0x000fce0000010000 */
.L_x_7494:
[----:B------:R-:W-:Y:S05]  /*f480*/  BSYNC B1 ;  /* 0x0000000000017941 */ /* 0x000fea0003800000 */
.L_x_7492:
        /* <DEDUP_REMOVED lines=8> */
.L_x_7503:
        /* <DEDUP_REMOVED lines=12> */
.L_x_7506:
[----:B------:R-:W-:-:S07]  /*f5d0*/  MOV R102, R122 ;  /* 0x0000007a00667202 */ /* 0x000fce0000000f00 */
.L_x_7507:
[----:B------:R-:W-:Y:S05]  /*f5e0*/  BSYNC B2 ;  /* 0x0000000000027941 */ /* 0x000fea0003800000 */
.L_x_7505:
        /* <DEDUP_REMOVED lines=16> */
.L_x_7511:
[----:B------:R-:W-:Y:S05]  /*f6f0*/  BSYNC B3 ;  /* 0x0000000000037941 */ /* 0x000fea0003800000 */
.L_x_7510:
        /* <DEDUP_REMOVED lines=44> */
.L_x_7509:
[----:B------:R-:W-:Y:S05]  /*f9c0*/  BSYNC B2 ;  /* 0x0000000000027941 */ /* 0x000fea0003800000 */
.L_x_7508:
[----:B------:R-:W-:Y:S01]  /*f9d0*/  HFMA2.MMA R63, -RZ, RZ, 0.1171875, 0 ;  /* 0x2f800000ff3f7435 */ /* 0x000fe200000001ff */
[----:B------:R-:W-:Y:S01]  /*f9e0*/  I2FP.F32.U32 R60, R102 ;  /* 0x00000066003c7245 */ /* 0x000fe20000201000 */
[----:B-----5:R-:W-:-:S05]  /*f9f0*/  HADD2.F32 R62, -RZ, R58.H1_H1 ;  /* 0x3000003aff3e7230 */ /* 0x020fca0000004100 */
[----:B------:R-:W-:-:S03]  /*fa00*/  FMUL.FTZ R62, R62, UR13 ;  /* 0x0000000d3e3e7c20 */ /* 0x000fc60008410000 */
[----:B------:R-:W-:Y:S01]  /*fa10*/  FFMA.FTZ R60, R60, R63, 1.1641532182693481445e-10 ;  /* 0x2f0000003c3c7423 */ /* 0x000fe2000001003f */
[----:B------:R-:W-:-:S04]  /*fa20*/  FMUL.FTZ R62, R62, UR12 ;  /* 0x0000000c3e3e7c20 */ /* 0x000fc80008410000 */
[----:B------:R-:W-:Y:S01]  /*fa30*/  FSETP.GTU.FTZ.AND P4, PT, R60, UR10, PT ;  /* 0x0000000a3c007c0b */ /* 0x000fe2000bf9c000 */
[----:B------:R-:W-:-:S03]  /*fa40*/  @P0 HADD2.F32 R60, -RZ, R54.H1_H1 ;  /* 0x30000036ff3c0230 */ /* 0x000fc60000004100 */
[----:B------:R-:W-:Y:S02]  /*fa50*/  FSEL R141, R62, RZ, !P4 ;  /* 0x000000ff3e8d7208 */ /* 0x000fe40006000000 */
[----:B------:R-:W-:-:S03]  /*fa60*/  SEL R102, RZ, 0x1, P4 ;  /* 0x00000001ff667807 */ /* 0x000fc60002000000 */
[----:B------:R-:W-:-:S07]  /*fa70*/  @P0 FADD.FTZ R141, R60, R141 ;  /* 0x0000008d3c8d0221 */ /* 0x000fce0000010000 */
.L_x_7504:
[----:B------:R-:W-:Y:S05]  /*fa80*/  BSYNC B1 ;  /* 0x0000000000017941 */ /* 0x000fea0003800000 */
.L_x_7502:
        /* <DEDUP_REMOVED lines=8> */
.L_x_7513:
        /* <DEDUP_REMOVED lines=12> */
.L_x_7516:
[----:B------:R-:W-:-:S07]  /*fbd0*/  IMAD.MOV.U32 R128, RZ, RZ, R122 ;  /* 0x000000ffff807224 */ /* 0x000fce00078e007a */
.L_x_7517:
[----:B------:R-:W-:Y:S05]  /*fbe0*/  BSYNC B2 ;  /* 0x0000000000027941 */ /* 0x000fea0003800000 */
.L_x_7515:
        /* <DEDUP_REMOVED lines=16> */
.L_x_7521:
[----:B------:R-:W-:Y:S05]  /*fcf0*/  BSYNC B3 ;  /* 0x0000000000037941 */ /* 0x000fea0003800000 */
.L_x_7520:
        /* <DEDUP_REMOVED lines=44> */
.L_x_7519:
[----:B------:R-:W-:Y:S05]  /*ffc0*/  BSYNC B2 ;  /* 0x0000000000027941 */ /* 0x000fea0003800000 */
.L_x_7518:
        /* <DEDUP_REMOVED lines=11> */
.L_x_7514:
[----:B------:R-:W-:Y:S05]  /*10080*/  BSYNC B1 ;  /* 0x0000000000017941 */ /* 0x000fea0003800000 */
.L_x_7512:
        /* <DEDUP_REMOVED lines=8> */
.L_x_7523:
        /* <DEDUP_REMOVED lines=12> */
.L_x_7526:
[----:B------:R-:W-:-:S07]  /*101d0*/  MOV R129, R122 ;  /* 0x0000007a00817202 */ /* 0x000fce0000000f00 */
.L_x_7527:
[----:B------:R-:W-:Y:S05]  /*101e0*/  BSYNC B2 ;  /* 0x0000000000027941 */ /* 0x000fea0003800000 */
.L_x_7525:
        /* <DEDUP_REMOVED lines=16> */
.L_x_7531:
[----:B------:R-:W-:Y:S05]  /*102f0*/  BSYNC B3 ;  /* 0x0000000000037941 */ /* 0x000fea0003800000 */
.L_x_7530:
        /* <DEDUP_REMOVED lines=44> */
.L_x_7529:
[----:B------:R-:W-:Y:S05]  /*105c0*/  BSYNC B2 ;  /* 0x0000000000027941 */ /* 0x000fea0003800000 */
.L_x_7528:
        /* <DEDUP_REMOVED lines=11> */
.L_x_7524:
[----:B------:R-:W-:Y:S05]  /*10680*/  BSYNC B1 ;  /* 0x0000000000017941 */ /* 0x000fea0003800000 */
.L_x_7522:
[----:B------:R-:W-:Y:S01]  /*10690*/  IMAD.WIDE.U32 R150, R159, 0x10, R156 ;  /* 0x000000109f967825 */ /* 0x000fe200078e009c */
[----:B------:R-:W-:Y:S01]  /*106a0*/  F2FP.F16.F32.PACK_AB R63, R142, R147 ;  /* 0x000000938e3f723e */ /* 0x000fe200000000ff */
[----:B------:R-:W-:Y:S01]  /*106b0*/  BSSY B1, `(.L_x_7532) ;  /* 0x000001a000017945 */ /* 0x000fe20003800000 */
[----:B------:R-:W-:Y:S02]  /*106c0*/  F2FP.F16.F32.PACK_AB R62, R141, R144 ;  /* 0x000000908d3e723e */ /* 0x000fe400000000ff */
[----:B------:R-:W-:Y:S02]  /*106d0*/  F2FP.F16.F32.PACK_AB R61, R140, R145 ;  /* 0x000000918c3d723e */ /* 0x000fe400000000ff */
[----:B------:R-:W-:-:S05]  /*106e0*/  F2FP.F16.F32.PACK_AB R60, R143, R146 ;  /* 0x000000928f3c723e */ /* 0x000fca00000000ff */
        /* <DEDUP_REMOVED lines=12> */
[----:B------:R-:W0:Y:S02]  /*107b0*/  LDC.64 R60, c[0x0][0x240] ;  /* 0x00009000ff3c7b82 */ /* 0x000e240000000a00 */
[----:B------:R-:W-:Y:S02]  /*107c0*/  LOP3.LUT R159, R62, 0xff, R103, 0xf8, !PT ;  /* 0x000000ff3e9f7812 */ /* 0x000fe400078ef867 */
[----:B------:R-:W-:Y:S02]  /*107d0*/  LOP3.LUT R62, R116, 0xff, RZ, 0xc0, !PT ;  /* 0x000000ff743e7812 */ /* 0x000fe400078ec0ff */
[----:B------:R-:W-:-:S03]  /*107e0*/  LOP3.LUT R159, R151, R159, R153, 0xfe, !PT ;  /* 0x0000009f979f7212 */ /* 0x000fc600078efe99 */
[----:B------:R-:W-:-:S03]  /*107f0*/  IMAD.WIDE.U32 R62, R62, 0x100, RZ ;  /* 0x000001003e3e7825 */ /* 0x000fc600078e00ff */
[----:B------:R-:W-:Y:S02]  /*10800*/  LOP3.LUT R150, R62, R152, R150, 0xfe, !PT ;  /* 0x000000983e967212 */ /* 0x000fe400078efe96 */
[----:B------:R-:W-:Y:S02]  /*10810*/  LOP3.LUT R63, R159, R63, RZ, 0xfc, !PT ;  /* 0x0000003f9f3f7212 */ /* 0x000fe400078efcff */
[----:B------:R-:W-:Y:S01]  /*10820*/  LOP3.LUT R62, R150, 0xff, R117, 0xf8, !PT ;  /* 0x000000ff963e7812 */ /* 0x000fe200078ef875 */
[----:B0-----:R-:W-:-:S05]  /*10830*/  IMAD.WIDE.U32 R60, R155, 0x8, R60 ;  /* 0x000000089b3c7825 */ /* 0x001fca00078e003c */
[----:B------:R1:W-:Y:S02]  /*10840*/  STG.E.64 desc[UR6][R60.64], R62 ;  /* 0x0000003e3c007986 */ /* 0x0003e4000c101b06 */
.L_x_7533:
[----:B------:R-:W-:Y:S05]  /*10850*/  BSYNC B1 ;  /* 0x0000000000017941 */ /* 0x000fea0003800000 */
.L_x_7532:
        /* <DEDUP_REMOVED lines=16> */
.L_x_7535:
        /* <DEDUP_REMOVED lines=12> */
.L_x_7538:
[----:B------:R-:W-:-:S07]  /*10a20*/  MOV R117, R122 ;  /* 0x0000007a00757202 */ /* 0x000fce0000000f00 */
.L_x_7539:
[----:B------:R-:W-:Y:S05]  /*10a30*/  BSYNC B2 ;  /* 0x0000000000027941 */ /* 0x000fea0003800000 */
.L_x_7537:
        /* <DEDUP_REMOVED lines=16> */
.L_x_7543:
[----:B------:R-:W-:Y:S05]  /*10b40*/  BSYNC B3 ;  /* 0x0000000000037941 */ /* 0x000fea0003800000 */
.L_x_7542:
        /* <DEDUP_REMOVED lines=44> */
.L_x_7541:
[----:B------:R-:W-:Y:S05]  /*10e10*/  BSYNC B2 ;  /* 0x0000000000027941 */ /* 0x000fea0003800000 */
.L_x_7540:
[----:B------:R-:W-:Y:S01]  /*10e20*/  HFMA2.MMA R62, -RZ, RZ, 0.1171875, 0 ;  /* 0x2f800000ff3e7435 */ /* 0x000fe200000001ff */
[----:B------:R-:W-:Y:S01]  /*10e30*/  I2FP.F32.U32 R61, R117 ;  /* 0x00000075003d7245 */ /* 0x000fe20000201000 */
[----:B-----5:R-:W-:-:S05]  /*10e40*/  HADD2.F32 R63, -RZ, R56.H0_H0 ;  /* 0x20000038ff3f7230 */ /* 0x020fca0000004100 */
[----:B------:R-:W-:-:S03]  /*10e50*/  FMUL.FTZ R63, R63, UR13 ;  /* 0x0000000d3f3f7c20 */ /* 0x000fc60008410000 */
[----:B------:R-:W-:Y:S01]  /*10e60*/  FFMA.FTZ R61, R61, R62, 1.1641532182693481445e-10 ;  /* 0x2f0000003d3d7423 */ /* 0x000fe2000001003e */
[----:B------:R-:W-:-:S04]  /*10e70*/  FMUL.FTZ R63, R63, UR12 ;  /* 0x0000000c3f3f7c20 */ /* 0x000fc80008410000 */
[----:B------:R-:W-:Y:S01]  /*10e80*/  FSETP.GTU.FTZ.AND P4, PT, R61, UR10, PT ;  /* 0x0000000a3d007c0b */ /* 0x000fe2000bf9c000 */
[----:B------:R-:W-:-:S03]  /*10e90*/  @P0 HADD2.F32 R61, -RZ, R52.H0_H0 ;  /* 0x20000034ff3d0230 */ /* 0x000fc60000004100 */
[----:B------:R-:W-:Y:S02]  /*10ea0*/  FSEL R154, R63, RZ, !P4 ;  /* 0x000000ff3f9a7208 */ /* 0x000fe40006000000 */
[----:B------:R-:W-:-:S03]  /*10eb0*/  SEL R117, RZ, 0x1, P4 ;  /* 0x00000001ff757807 */ /* 0x000fc60002000000 */
[----:B------:R-:W-:-:S07]  /*10ec0*/  @P0 FADD.FTZ R154, R61, R154 ;  /* 0x0000009a3d9a0221 */ /* 0x000fce0000010000 */
.L_x_7536:
[----:B------:R-:W-:Y:S05]  /*10ed0*/  BSYNC B1 ;  /* 0x0000000000017941 */ /* 0x000fea0003800000 */
.L_x_7534:
        /* <DEDUP_REMOVED lines=8> */
.L_x_7545:
        /* <DEDUP_REMOVED lines=12> */
.L_x_7548:
[----:B------:R-:W-:-:S07]  /*11020*/  IMAD.MOV.U32 R116, RZ, RZ, R122 ;  /* 0x000000ffff747224 */ /* 0x000fce00078e007a */
.L_x_7549:
[----:B------:R-:W-:Y:S05]  /*11030*/  BSYNC B2 ;  /* 0x0000000000027941 */ /* 0x000fea0003800000 */
.L_x_7547:
        /* <DEDUP_REMOVED lines=16> */
.L_x_7553:
[----:B------:R-:W-:Y:S05]  /*11140*/  BSYNC B3 ;  /* 0x0000000000037941 */ /* 0x000fea0003800000 */
.L_x_7552:
        /* <DEDUP_REMOVED lines=44> */
.L_x_7551:
[----:B------:R-:W-:Y:S05]  /*11410*/  BSYNC B2 ;  /* 0x0000000000027941 */ /* 0x000fea0003800000 */
.L_x_7550:
[----:B------:R-:W-:Y:S01]  /*11420*/  I2FP.F32.U32 R60, R116 ;  /* 0x00000074003c7245 */ /* 0x000fe20000201000 */
[----:B-----5:R-:W-:Y:S01]  /*11430*/  HADD2.F32 R62, -RZ, R56.H1_H1 ;  /* 0x30000038ff3e7230 */ /* 0x020fe20000004100 */
[----:B------:R-:W-:-:S04]  /*11440*/  MOV R63, 0x2f800000 ;  /* 0x2f800000003f7802 */ /* 0x000fc80000000f00 */
        /* <DEDUP_REMOVED lines=8> */
.L_x_7546:
[----:B------:R-:W-:Y:S05]  /*114d0*/  BSYNC B1 ;  /* 0x0000000000017941 */ /* 0x000fea0003800000 */
.L_x_7544:
        /* <DEDUP_REMOVED lines=8> */
.L_x_7555:
        /* <DEDUP_REMOVED lines=12> */
.L_x_7558:
[----:B------:R-:W-:-:S07]  /*11620*/  MOV R115, R122 ;  /* 0x0000007a00737202 */ /* 0x000fce0000000f00 */
.L_x_7559:
[----:B------:R-:W-:Y:S05]  /*11630*/  BSYNC B2 ;  /* 0x0000000000027941 */ /* 0x000fea0003800000 */
.L_x_7557:
        /* <DEDUP_REMOVED lines=16> */
.L_x_7563:
[----:B------:R-:W-:Y:S05]  /*11740*/  BSYNC B3 ;  /* 0x0000000000037941 */ /* 0x000fea0003800000 */
.L_x_7562:
        /* <DEDUP_REMOVED lines=38> */
[----:B------:R-:W-:Y:S01]  /*119b0*/  IMAD.MOV.U32 R122, RZ, RZ, R148 ;  /* 0x000000ffff7a7224 */ /* 0x000fe200078e0094 */
[----:B------:R-:W-:Y:S01]  /*119c0*/  LOP3.LUT R126, R149, UR30, R60, 0x96, !PT ;  /* 0x0000001e957e7c12 */ /* 0x000fe2000f8e963c */
[----:B------:R-:W-:-:S03]  /*119d0*/  IMAD.WIDE.U32 R60, R61, -0x2daee0ad, RZ ;  /* 0xd2511f533d3c7825 */ /* 0x000fc600078e00ff */
[----:B------:R-:W-:Y:S01]  /*119e0*/  MOV R120, R60 ;  /* 0x0000003c00787202 */ /* 0x000fe20000000f00 */
[----:B------:R-:W-:Y:S01]  /*119f0*/  HFMA2.MMA R60, -RZ, RZ, 0, 0 ;  /* 0x00000000ff3c7435 */ /* 0x000fe200000001ff */
[----:B------:R-:W-:-:S10]  /*11a00*/  LOP3.LUT R125, R61, UR31, R62, 0x96, !PT ;  /* 0x0000001f3d7d7c12 */ /* 0x000fd4000f8e963e */
.L_x_7561:
[----:B------:R-:W-:Y:S05]  /*11a10*/  BSYNC B2 ;  /* 0x0000000000027941 */ /* 0x000fea0003800000 */
.L_x_7560:
        /* <DEDUP_REMOVED lines=11> */
.L_x_7556:
[----:B------:R-:W-:Y:S05]  /*11ad0*/  BSYNC B1 ;  /* 0x0000000000017941 */ /* 0x000fea0003800000 */
.L_x_7554:
        /* <DEDUP_REMOVED lines=8> */
.L_x_7565:
        /* <DEDUP_REMOVED lines=12> */
.L_x_7568:
[----:B------:R-:W-:-:S07]  /*11c20*/  MOV R114, R122 ;  /* 0x0000007a00727202 */ /* 0x000fce0000000f00 */
.L_x_7569:
[----:B------:R-:W-:Y:S05]  /*11c30*/  BSYNC B2 ;  /* 0x0000000000027941 */ /* 0x000fea0003800000 */
.L_x_7567:
        /* <DEDUP_REMOVED lines=16> */
.L_x_7573:
[----:B------:R-:W-:Y:S05]  /*11d40*/  BSYNC B3 ;  /* 0x0000000000037941 */ /* 0x000fea0003800000 */
.L_x_7572:
        /* <DEDUP_REMOVED lines=9> */
[----:B------:R-:W-:Y:S02]  /*11de0*/  LOP3.LUT R61, R149, UR15, R61, 0x96, !PT ;  /* 0x0000000f953d7c12 */ /* 0x000fe4000f8e963d */
        /* <DEDUP_REMOVED lines=31> */
[----:B------:R-:W-:Y:S01]  /*11fe0*/  LOP3.LUT R125, R61, UR31, R62, 0x96, !PT ;  /* 0x0000001f3d7d7c12 */ /* 0x000fe2000f8e963e */
[----:B------:R-:W-:Y:S01]  /*11ff0*/  IMAD.MOV.U32 R61, RZ, RZ, RZ ;  /* 0x000000ffff3d7224 */ /* 0x000fe200078e00ff */
[----:B------:R-:W-:-:S07]  /*12000*/  MOV R120, R60 ;  /* 0x0000003c00787202 */ /* 0x000fce0000000f00 */
.L_x_7571:
[----:B------:R-:W-:Y:S05]  /*12010*/  BSYNC B2 ;  /* 0x0000000000027941 */ /* 0x000fea0003800000 */
.L_x_7570:
        /* <DEDUP_REMOVED lines=11> */
.L_x_7566:
[----:B------:R-:W-:Y:S05]  /*120d0*/  BSYNC B1 ;  /* 0x0000000000017941 */ /* 0x000fea0003800000 */
.L_x_7564:
        /* <DEDUP_REMOVED lines=8> */
.L_x_7575:
        /* <DEDUP_REMOVED lines=12> */
.L_x_7578:
[----:B------:R-:W-:-:S07]  /*12220*/  IMAD.MOV.U32 R103, RZ, RZ, R122 ;  /* 0x000000ffff677224 */ /* 0x000fce00078e007a */
.L_x_7579:
[----:B------:R-:W-:Y:S05]  /*12230*/  BSYNC B2 ;  /* 0x0000000000027941 */ /* 0x000fea0003800000 */
.L_x_7577:
        /* <DEDUP_REMOVED lines=16> */
.L_x_7583:
[----:B------:R-:W-:Y:S05]  /*12340*/  BSYNC B3 ;  /* 0x0000000000037941 */ /* 0x000fea0003800000 */
.L_x_7582:
        /* <DEDUP_REMOVED lines=44> */
.L_x_7581:
[----:B------:R-:W-:Y:S05]  /*12610*/  BSYNC B2 ;  /* 0x0000000000027941 */ /* 0x000fea0003800000 */
.L_x_7580:
[----:B------:R-:W-:Y:S02]  /*12620*/  I2FP.F32.U32 R60, R103 ;  /* 0x00000067003c7245 */ /* 0x000fe40000201000 */
[----:B------:R-:W-:-:S05]  /*12630*/  MOV R61, 0x2f800000 ;  /* 0x2f800000003d7802 */ /* 0x000fca0000000f00 */
[----:B------:R-:W-:Y:S01]  /*12640*/  FFMA.FTZ R60, R60, R61, 1.1641532182693481445e-10 ;  /* 0x2f0000003c3c7423 */ /* 0x000fe2000001003d */
[----:B-----5:R-:W-:-:S04]  /*12650*/  HADD2.F32 R61, -RZ, R58.H0_H0 ;  /* 0x2000003aff3d7230 */ /* 0x020fc80000004100 */
[----:B------:R-:W-:Y:S01]  /*12660*/  FSETP.GTU.FTZ.AND P4, PT, R60, UR10, PT ;  /* 0x0000000a3c007c0b */ /* 0x000fe2000bf9c000 */
[----:B------:R-:W-:-:S03]  /*12670*/  FMUL.FTZ R61, R61, UR13 ;  /* 0x0000000d3d3d7c20 */ /* 0x000fc60008410000 */
[----:B------:R-:W-:Y:S01]  /*12680*/  SEL R103, RZ, 0x1, P4 ;  /* 0x00000001ff677807 */ /* 0x000fe20002000000 */
[----:B------:R-:W-:-:S05]  /*12690*/  FMUL.FTZ R61, R61, UR12 ;  /* 0x0000000c3d3d7c20 */ /* 0x000fca0008410000 */
[----:B------:R-:W-:Y:S01]  /*126a0*/  FSEL R152, R61, RZ, !P4 ;  /* 0x000000ff3d987208 */ /* 0x000fe20006000000 */
[----:B------:R-:W-:-:S05]  /*126b0*/  @P0 HADD2.F32 R61, -RZ, R54.H0_H0 ;  /* 0x20000036ff3d0230 */ /* 0x000fca0000004100 */
[----:B------:R-:W-:-:S07]  /*126c0*/  @P0 FADD.FTZ R152, R61, R152 ;  /* 0x000000983d980221 */ /* 0x000fce0000010000 */
.L_x_7576:
[----:B------:R-:W-:Y:S05]  /*126d0*/  BSYNC B1 ;  /* 0x0000000000017941 */ /* 0x000fea0003800000 */
.L_x_7574:
        /* <DEDUP_REMOVED lines=8> */
.L_x_7585:
        /* <DEDUP_REMOVED lines=12> */
.L_x_7588:
[----:B------:R-:W-:-:S07]  /*12820*/  MOV R102, R122 ;  /* 0x0000007a00667202 */ /* 0x000fce0000000f00 */
.L_x_7589:
[----:B------:R-:W-:Y:S05]  /*12830*/  BSYNC B2 ;  /* 0x0000000000027941 */ /* 0x000fea0003800000 */
.L_x_7587:
        /* <DEDUP_REMOVED lines=16> */
.L_x_7593:
[----:B------:R-:W-:Y:S05]  /*12940*/  BSYNC B3 ;  /* 0x0000000000037941 */ /* 0x000fea0003800000 */
.L_x_7592:
        /* <DEDUP_REMOVED lines=44> */
.L_x_7591:
[----:B------:R-:W-:Y:S05]  /*12c10*/  BSYNC B2 ;  /* 0x0000000000027941 */ /* 0x000fea0003800000 */
.L_x_7590:
[----:B------:R-:W-:Y:S01]  /*12c20*/  I2FP.F32.U32 R61, R102 ;  /* 0x00000066003d7245 */ /* 0x000fe20000201000 */
[----:B------:R-:W-:-:S04]  /*12c30*/  IMAD.MOV.U32 R62, RZ, RZ, 0x2f800000 ;  /* 0x2f800000ff3e7424 */ /* 0x000fc800078e00ff */
[----:B------:R-:W-:Y:S01]  /*12c40*/  FFMA.FTZ R61, R61, R62, 1.1641532182693481445e-10 ;  /* 0x2f0000003d3d7423 */ /* 0x000fe2000001003e */
[----:B-----5:R-:W-:-:S04]  /*12c50*/  HADD2.F32 R62, -RZ, R58.H1_H1 ;  /* 0x3000003aff3e7230 */ /* 0x020fc80000004100 */
[----:B------:R-:W-:Y:S01]  /*12c60*/  FSETP.GTU.FTZ.AND P4, PT, R61, UR10, PT ;  /* 0x0000000a3d007c0b */ /* 0x000fe2000bf9c000 */
[----:B------:R-:W-:-:S03]  /*12c70*/  FMUL.FTZ R62, R62, UR13 ;  /* 0x0000000d3e3e7c20 */ /* 0x000fc60008410000 */
[----:B------:R-:W-:Y:S01]  /*12c80*/  SEL R102, RZ, 0x1, P4 ;  /* 0x00000001ff667807 */ /* 0x000fe20002000000 */
[----:B------:R-:W-:-:S05]  /*12c90*/  FMUL.FTZ R62, R62, UR12 ;  /* 0x0000000c3e3e7c20 */ /* 0x000fca0008410000 */
[----:B------:R-:W-:Y:S01]  /*12ca0*/  FSEL R149, R62, RZ, !P4 ;  /* 0x000000ff3e957208 */ /* 0x000fe20006000000 */
[----:B------:R-:W-:-:S05]  /*12cb0*/  @P0 HADD2.F32 R62, -RZ, R54.H1_H1 ;  /* 0x30000036ff3e0230 */ /* 0x000fca0000004100 */
[----:B------:R-:W-:-:S07]  /*12cc0*/  @P0 FADD.FTZ R149, R62, R149 ;  /* 0x000000953e950221 */ /* 0x000fce0000010000 */
.L_x_7586:
[----:B------:R-:W-:Y:S05]  /*12cd0*/  BSYNC B1 ;  /* 0x0000000000017941 */ /* 0x000fea0003800000 */
.L_x_7584:
        /* <DEDUP_REMOVED lines=8> */
.L_x_7595:
        /* <DEDUP_REMOVED lines=12> */
.L_x_7598:
[----:B------:R-:W-:-:S07]  /*12e20*/  MOV R128, R122 ;  /* 0x0000007a00807202 */ /* 0x000fce0000000f00 */
.L_x_7599:
[----:B------:R-:W-:Y:S05]  /*12e30*/  BSYNC B2 ;  /* 0x0000000000027941 */ /* 0x000fea0003800000 */
.L_x_7597:
        /* <DEDUP_REMOVED lines=16> */
.L_x_7603:
[----:B------:R-:W-:Y:S05]  /*12f40*/  BSYNC B3 ;  /* 0x0000000000037941 */ /* 0x000fea0003800000 */
.L_x_7602:
        /* <DEDUP_REMOVED lines=44> */
.L_x_7601:
[----:B------:R-:W-:Y:S05]  /*13210*/  BSYNC B2 ;  /* 0x0000000000027941 */ /* 0x000fea0003800000 */
.L_x_7600:
        /* <DEDUP_REMOVED lines=11> */
.L_x_7596:
[----:B------:R-:W-:Y:S05]  /*132d0*/  BSYNC B1 ;  /* 0x0000000000017941 */ /* 0x000fea0003800000 */
.L_x_7594:
        /* <DEDUP_REMOVED lines=8> */
.L_x_7605:
        /* <DEDUP_REMOVED lines=12> */
.L_x_7608:
[----:B------:R-:W-:-:S07]  /*13420*/  IMAD.MOV.U32 R129, RZ, RZ, R122 ;  /* 0x000000ffff817224 */ /* 0x000fce00078e007a */
.L_x_7609:
[----:B------:R-:W-:Y:S05]  /*13430*/  BSYNC B2 ;  /* 0x0000000000027941 */ /* 0x000fea0003800000 */
.L_x_7607:
        /* <DEDUP_REMOVED lines=16> */
.L_x_7613:
[----:B------:R-:W-:Y:S05]  /*13540*/  BSYNC B3 ;  /* 0x0000000000037941 */ /* 0x000fea0003800000 */
.L_x_7612:
[----:B------:R-:W-:Y:S01]  /*13550*/  LOP3.LUT R60, R60, UR5, R119, 0x96, !PT ;  /* 0x000000053c3c7c12 */ /* 0x000fe2000f8e9677 */
[----:B------:R-:W-:Y:S01]  /*13560*/  IMAD.HI.U32 R62, R124, -0x326172a9, RZ ;  /* 0xcd9e8d577c3e7827 */ /* 0x000fe200078e00ff */
[----:B------:R-:W-:-:S03]  /*13570*/  HFMA2.MMA R130, -RZ, RZ, 0, 0 ;  /* 0x00000000ff827435 */ /* 0x000fc600000001ff */
        /* <DEDUP_REMOVED lines=41> */
.L_x_7611:
[----:B------:R-:W-:Y:S05]  /*13810*/  BSYNC B2 ;  /* 0x0000000000027941 */ /* 0x000fea0003800000 */
.L_x_7610:
[----:B------:R-:W-:Y:S02]  /*13820*/  I2FP.F32.U32 R60, R129 ;  /* 0x00000081003c7245 */ /* 0x000fe40000201000 */
[----:B------:R-:W-:-:S05]  /*13830*/  MOV R61, 0x2f800000 ;  /* 0x2f800000003d7802 */ /* 0x000fca0000000f00 */
        /* <DEDUP_REMOVED lines=9> */
.L_x_7606:
[----:B------:R-:W-:Y:S05]  /*138d0*/  BSYNC B1 ;  /* 0x0000000000017941 */ /* 0x000fea0003800000 */
.L_x_7604:
        /* <DEDUP_REMOVED lines=8> */
[----:B0-----:R-:W-:Y:S01]  /*13960*/  IMAD.U32 R60, R128, 0x10000, RZ ;  /* 0x00010000803c7824 */ /* 0x001fe200078e00ff */
[----:B------:R-:W-:Y:S02]  /*13970*/  LOP3.LUT R156, R114, 0xff, RZ, 0xc0, !PT ;  /* 0x000000ff729c7812 */ /* 0x000fe400078ec0ff */
[----:B------:R-:W-:Y:S02]  /*13980*/  LOP3.LUT R62, R115, 0xff, RZ, 0xc0, !PT ;  /* 0x000000ff733e7812 */ /* 0x000fe400078ec0ff */
[----:B------:R-:W-:Y:S01]  /*13990*/  LOP3.LUT R61, R60, 0xff0000, RZ, 0xc0, !PT ;  /* 0x00ff00003c3d7812 */ /* 0x000fe200078ec0ff */
[----:B------:R-:W-:Y:S01]  /*139a0*/  IMAD.WIDE.U32 R156, R156, 0x1000000, RZ ;  /* 0x010000009c9c7825 */ /* 0x000fe200078e00ff */
[----:B------:R-:W-:-:S03]  /*139b0*/  LOP3.LUT R60, R129, 0xffff, RZ, 0xc0, !PT ;  /* 0x0000ffff813c7812 */ /* 0x000fc600078ec0ff */
[----:B------:R-:W-:Y:S01]  /*139c0*/  IMAD.WIDE.U32 R62, R62, 0x10000, RZ ;  /* 0x000100003e3e7825 */ /* 0x000fe200078e00ff */
[----:B------:R-:W-:Y:S02]  /*139d0*/  PRMT R60, R61, 0x4210, R60 ;  /* 0x000042103d3c7816 */ /* 0x000fe4000000003c */
[----:B------:R-:W-:-:S04]  /*139e0*/  PRMT R61, R102, 0x7104, RZ ;  /* 0x00007104663d7816 */ /* 0x000fc800000000ff */
        /* <DEDUP_REMOVED lines=11> */
.L_x_7615:
[----:B------:R-:W-:Y:S05]  /*13aa0*/  BSYNC B1 ;  /* 0x0000000000017941 */ /* 0x000fea0003800000 */
.L_x_7614:
        /* <DEDUP_REMOVED lines=168> */
.L_x_7631:
        /* <DEDUP_REMOVED lines=17> */
[----:B------:R-:W-:Y:S02]  /*14640*/  FSEL R60, R157, RZ, !P1 ;  /* 0x000000ff9d3c7208 */ /* 0x000fe40004800000 */
[----:B------:R-:W-:Y:S02]  /*14650*/  IADD3 R62, R73, -0x1, RZ ;  /* 0xffffffff493e7810 */ /* 0x000fe40007ffe0ff */
[----:B------:R-:W-:Y:S01]  /*14660*/  LOP3.LUT R118, R27, 0x1f, RZ, 0xc0, !PT ;  /* 0x0000001f1b767812 */ /* 0x000fe200078ec0ff */
[C---:B------:R-:W-:Y:S01]  /*14670*/  FADD.FTZ R69, -R60.reuse, R69 ;  /* 0x000000453c457221 */ /* 0x040fe20000010100 */
[----:B------:R-:W-:Y:S01]  /*14680*/  FADD.FTZ R63, -R60, R68 ;  /* 0x000000443c3f7221 */ /* 0x000fe20000010100 */
[----:B------:R-:W-:Y:S02]  /*14690*/  IMAD R75, R62, R75, RZ ;  /* 0x0000004b3e4b7224 */ /* 0x000fe400078e02ff */
[----:B------:R-:W-:Y:S01]  /*146a0*/  FADD.FTZ R65, -R60, R65 ;  /* 0x000000413c417221 */ /* 0x000fe20000010100 */
[C---:B------:R-:W-:Y:S01]  /*146b0*/  FMUL.FTZ R62, R156.reuse, R69 ;  /* 0x000000459c3e7220 */ /* 0x040fe20000410000 */
[----:B------:R-:W-:Y:S01]  /*146c0*/  FMUL.FTZ R69, R156, R63 ;  /* 0x0000003f9c457220 */ /* 0x000fe20000410000 */
[C---:B------:R-:W-:Y:S01]  /*146d0*/  FADD.FTZ R107, -R60.reuse, R107 ;  /* 0x0000006b3c6b7221 */ /* 0x040fe20000010100 */
[C---:B------:R-:W-:Y:S01]  /*146e0*/  FADD.FTZ R105, -R60.reuse, R105 ;  /* 0x000000693c697221 */ /* 0x040fe20000010100 */
[C---:B------:R-:W-:Y:S01]  /*146f0*/  FADD.FTZ R161, -R60.reuse, R78 ;  /* 0x0000004e3ca17221 */ /* 0x040fe20000010100 */
[----:B------:R-:W-:Y:S01]  /*14700*/  FADD.FTZ R77, -R60, R77 ;  /* 0x0000004d3c4d7221 */ /* 0x000fe20000010100 */
[----:B------:R-:W-:-:S02]  /*14710*/  HADD2.F32 R63, -RZ, R51.H0_H0 ;  /* 0x20000033ff3f7230 */ /* 0x000fc40000004100 */
[----:B------:R-:W-:Y:S01]  /*14720*/  FADD.FTZ R106, -R60, R106 ;  /* 0x0000006a3c6a7221 */ /* 0x000fe20000010100 */
[----:B------:R-:W-:Y:S01]  /*14730*/  FMUL.FTZ R78, R156, R65 ;  /* 0x000000419c4e7220 */ /* 0x000fe20000410000 */
        /* <DEDUP_REMOVED lines=8> */
[----:B------:R-:W-:Y:S01]  /*147c0*/  FADD.FTZ R108, -R60, R108 ;  /* 0x0000006c3c6c7221 */ /* 0x000fe20000010100 */
[----:B------:R-:W-:Y:S01]  /*147d0*/  FMUL.FTZ R77, R156, R106 ;  /* 0x0000006a9c4d7220 */ /* 0x000fe20000410000 */
[----:B------:R-:W-:-:S02]  /*147e0*/  HADD2.F32 R105, -RZ, R51.H1_H1 ;  /* 0x30000033ff697230 */ /* 0x000fc40000004100 */
[----:B------:R-:W-:Y:S01]  /*147f0*/  FFMA.FTZ R107, R78, R63, R19 ;  /* 0x0000003f4e6b7223 */ /* 0x000fe20000010013 */
[----:B------:R-:W-:Y:S01]  /*14800*/  FADD.FTZ R163, -R60, R76 ;  /* 0x0000004c3ca37221 */ /* 0x000fe20000010100 */
[----:B------:R-:W-:Y:S01]  /*14810*/  FMUL.FTZ R157, R156, R157 ;  /* 0x0000009d9c9d7220 */ /* 0x000fe20000410000 */
[--C-:B------:R-:W-:Y:S02]  /*14820*/  HADD2.F32 R78, -RZ, R50.reuse.H0_H0 ;  /* 0x20000032ff4e7230 */ /* 0x100fe40000004100 */
[C---:B------:R-:W-:Y:S01]  /*14830*/  FADD.FTZ R61, -R60.reuse, R70 ;  /* 0x000000463c3d7221 */ /* 0x040fe20000010100 */
[----:B------:R-:W-:Y:S02]  /*14840*/  HADD2.F32 R106, -RZ, R50.H1_H1 ;  /* 0x30000032ff6a7230 */ /* 0x000fe40000004100 */
        /* <DEDUP_REMOVED lines=33> */
[----:B------:R-:W-:Y:S01]  /*14a60*/  FMUL.FTZ R73, R156, R73 ;  /* 0x000000499c497220 */ /* 0x000fe20000410000 */
[----:B------:R-:W-:-:S02]  /*14a70*/  HADD2.F32 R63, -RZ, R49.H0_H0 ;  /* 0x20000031ff3f7230 */ /* 0x000fc40000004100 */
[C---:B------:R-:W-:Y:S01]  /*14a80*/  FMUL.FTZ R60, R156.reuse, R71 ;  /* 0x000000479c3c7220 */ /* 0x040fe20000410000 */
[----:B------:R-:W-:Y:S01]  /*14a90*/  FMUL.FTZ R71, R156, R108 ;  /* 0x0000006c9c477220 */ /* 0x000fe20000410000 */
[----:B------:R-:W-:Y:S01]  /*14aa0*/  FFMA.FTZ R108, R157, R105, R18 ;  /* 0x000000699d6c7223 */ /* 0x000fe20000010012 */
[----:B------:R-:W-:Y:S01]  /*14ab0*/  FFMA.FTZ R105, R76, R78, R21 ;  /* 0x0000004e4c697223 */ /* 0x000fe20000010015 */
[----:B------:R-:W-:Y:S01]  /*14ac0*/  FFMA.FTZ R106, R73, R106, R20 ;  /* 0x0000006a496a7223 */ /* 0x000fe20000010014 */
[----:B------:R-:W-:Y:S01]  /*14ad0*/  FFMA.FTZ R73, R62, R63, R23 ;  /* 0x0000003f3e497223 */ /* 0x000fe20000010017 */
[----:B------:R-:W-:Y:S02]  /*14ae0*/  HADD2.F32 R76, -RZ, R49.H1_H1 ;  /* 0x30000031ff4c7230 */ /* 0x000fe40000004100 */
[C---:B------:R-:W-:Y:S01]  /*14af0*/  FMUL.FTZ R65, R156.reuse, R112 ;  /* 0x000000709c417220 */ /* 0x040fe20000410000 */
[--C-:B------:R-:W-:Y:S02]  /*14b00*/  HADD2.F32 R62, -RZ, R48.reuse.H0_H0 ;  /* 0x20000030ff3e7230 */ /* 0x100fe40000004100 */
[C---:B------:R-:W-:Y:S01]  /*14b10*/  FMUL.FTZ R72, R156.reuse, R113 ;  /* 0x000000719c487220 */ /* 0x040fe20000410000 */
[----:B------:R-:W-:Y:S01]  /*14b20*/  FMUL.FTZ R61, R156, R61 ;  /* 0x0000003d9c3d7220 */ /* 0x000fe20000410000 */
[----:B------:R-:W-:Y:S01]  /*14b30*/  FFMA.FTZ R78, R69, R76, R22 ;  /* 0x0000004c454e7223 */ /* 0x000fe20000010016 */
[----:B------:R-:W1:Y:S01]  /*14b40*/  LDC.64 R112, c[0x0][0x2b8] ;  /* 0x0000ae00ff707b82 */ /* 0x000e620000000a00 */
[----:B------:R-:W-:Y:S01]  /*14b50*/  FFMA.FTZ R69, R60, R62, R25 ;  /* 0x0000003e3c457223 */ /* 0x000fe20000010019 */
[----:B------:R-:W-:Y:S01]  /*14b60*/  HADD2.F32 R62, -RZ, R48.H1_H1 ;  /* 0x30000030ff3e7230 */ /* 0x000fe20000004100 */
[----:B------:R-:W-:Y:S01]  /*14b70*/  SHF.R.S32.HI R60, RZ, 0x1f, R75 ;  /* 0x0000001fff3c7819 */ /* 0x000fe2000001144b */
[C---:B------:R-:W-:Y:S01]  /*14b80*/  FMUL.FTZ R165, R156.reuse, R165 ;  /* 0x000000a59ca57220 */ /* 0x040fe20000410000 */
[C---:B------:R-:W-:Y:S01]  /*14b90*/  FMUL.FTZ R70, R156.reuse, R131 ;  /* 0x000000839c467220 */ /* 0x040fe20000410000 */
[----:B------:R-:W-:Y:S01]  /*14ba0*/  FMUL.FTZ R131, R156, R136 ;  /* 0x000000889c837220 */ /* 0x000fe20000410000 */
[----:B------:R-:W-:Y:S01]  /*14bb0*/  FFMA.FTZ R76, R61, R62, R24 ;  /* 0x0000003e3d4c7223 */ /* 0x000fe20000010018 */
[----:B------:R-:W-:Y:S01]  /*14bc0*/  F2FP.F16.F32.PACK_AB R61, R78, R73 ;  /* 0x000000494e3d723e */ /* 0x000fe200000000ff */
[----:B------:R-:W-:Y:S01]  /*14bd0*/  HADD2.F32 R73, -RZ, R47.H1_H1 ;  /* 0x3000002fff497230 */ /* 0x000fe20000004100 */
[----:B------:R-:W-:Y:S01]  /*14be0*/  LEA.HI R75, R60, R75, RZ, 0x3 ;  /* 0x0000004b3c4b7211 */ /* 0x000fe200078f18ff */
[----:B------:R-:W-:Y:S01]  /*14bf0*/  FMUL.FTZ R68, R156, R79 ;  /* 0x0000004f9c447220 */ /* 0x000fe20000410000 */
[----:B------:R-:W-:Y:S01]  /*14c00*/  F2FP.F16.F32.PACK_AB R60, R76, R69 ;  /* 0x000000454c3c723e */ /* 0x000fe200000000ff */
[----:B------:R-:W-:Y:S01]  /*14c10*/  FMUL.FTZ R136, R156, R135 ;  /* 0x000000879c887220 */ /* 0x000fe20000410000 */
[----:B------:R-:W-:Y:S01]  /*14c20*/  FFMA.FTZ R76, R165, R73, R10 ;  /* 0x00000049a54c7223 */ /* 0x000fe2000001000a */
[----:B------:R-:W-:-:S02]  /*14c30*/  HADD2.F32 R73, -RZ, R40.H1_H1 ;  /* 0x30000028ff497230 */ /* 0x000fc40000004100 */
[C---:B------:R-:W-:Y:S01]  /*14c40*/  FMUL.FTZ R79, R156.reuse, R138 ;  /* 0x0000008a9c4f7220 */ /* 0x040fe20000410000 */
[C---:B------:R-:W-:Y:S01]  /*14c50*/  FMUL.FTZ R135, R156.reuse, R134 ;  /* 0x000000869c877220 */ /* 0x040fe20000410000 */
[C---:B------:R-:W-:Y:S01]  /*14c60*/  FMUL.FTZ R138, R156.reuse, R137 ;  /* 0x000000899c8a7220 */ /* 0x040fe20000410000 */
[C---:B------:R-:W-:Y:S01]  /*14c70*/  FMUL.FTZ R134, R156.reuse, R133 ;  /* 0x000000859c867220 */ /* 0x040fe20000410000 */
[----:B------:R-:W-:Y:S01]  /*14c80*/  FFMA.FTZ R73, R65, R73, R8 ;  /* 0x0000004941497223 */ /* 0x000fe20000010008 */
[----:B------:R-:W-:Y:S01]  /*14c90*/  LEA.HI.SX32 R75, R75, R118, 0x1d ;  /* 0x000000764b4b7211 */ /* 0x000fe200078feaff */
[----:B------:R-:W-:Y:S02]  /*14ca0*/  HADD2.F32 R65, -RZ, R39.H0_H0 ;  /* 0x20000027ff417230 */ /* 0x000fe40000004100 */
[C---:B------:R-:W-:Y:S01]  /*14cb0*/  FMUL.FTZ R133, R156.reuse, R132 ;  /* 0x000000849c857220 */ /* 0x040fe20000410000 */
[----:B------:R-:W-:Y:S01]  /*14cc0*/  FMUL.FTZ R137, R156, R140 ;  /* 0x0000008c9c897220 */ /* 0x000fe20000410000 */
        /* <DEDUP_REMOVED lines=23> */
[----:B------:R-:W-:Y:S01]  /*14e40*/  F2FP.F16.F32.PACK_AB R63, R108, R107 ;  /* 0x0000006b6c3f723e */ /* 0x000fe200000000ff */
[----:B-1----:R-:W-:Y:S01]  /*14e50*/  IMAD.WIDE.U32 R156, R75, 0x10, R112 ;  /* 0x000000104b9c7825 */ /* 0x002fe200078e0070 */
[----:B------:R-:W-:-:S03]  /*14e60*/  F2FP.F16.F32.PACK_AB R62, R106, R105 ;  /* 0x000000696a3e723e */ /* 0x000fc600000000ff */
[----:B------:R-:W-:Y:S01]  /*14e70*/  FFMA.FTZ R134, R134, R65, R85 ;  /* 0x0000004186867223 */ /* 0x000fe20000010055 */
[----:B------:R-:W-:Y:S01]  /*14e80*/  FFMA.FTZ R69, R104, R69, R11 ;  /* 0x0000004568457223 */ /* 0x000fe2000001000b */
[----:B------:R-:W-:Y:S01]  /*14e90*/  HADD2.F32 R65, -RZ, R38.H0_H0 ;  /* 0x20000026ff417230 */ /* 0x000fe20000004100 */
[C---:B------:R-:W-:Y:S01]  /*14ea0*/  IADD3 R105, R75.reuse, 0x20, RZ ;  /* 0x000000204b697810 */ /* 0x040fe20007ffe0ff */
[----:B------:R1:W-:Y:S01]  /*14eb0*/  STG.E.128 desc[UR6][R156.64], R60 ;  /* 0x0000003c9c007986 */ /* 0x0003e2000c101d06 */
[C---:B------:R-:W-:Y:S01]  /*14ec0*/  IADD3 R109, R75.reuse, 0x60, RZ ;  /* 0x000000604b6d7810 */ /* 0x040fe20007ffe0ff */
[C---:B------:R-:W-:Y:S02]  /*14ed0*/  VIADD R107, R75.reuse, 0x40 ;  /* 0x000000404b6b7836 */ /* 0x040fe40000000000 */
[----:B------:R-:W-:Y:S01]  /*14ee0*/  FFMA.FTZ R136, R136, R65, R83 ;  /* 0x0000004188887223 */ /* 0x000fe20000010053 */
[----:B------:R-:W-:Y:S01]  /*14ef0*/  HADD2.F32 R65, -RZ, R37.H0_H0 ;  /* 0x20000025ff417230 */ /* 0x000fe20000004100 */
[C---:B------:R-:W-:Y:S01]  /*14f00*/  IADD3 R111, R75.reuse, 0x80, RZ ;  /* 0x000000804b6f7810 */ /* 0x040fe20007ffe0ff */
[----:B------:R-:W-:-:S02]  /*14f10*/  VIADD R75, R75, 0xa0 ;  /* 0x000000a04b4b7836 */ /* 0x000fc40000000000 */
[----:B------:R-:W-:-:S04]  /*14f20*/  IMAD.WIDE.U32 R104, R105, 0x10, R112 ;  /* 0x0000001069687825 */ /* 0x000fc800078e0070 */
[----:B------:R-:W-:Y:S01]  /*14f30*/  FFMA.FTZ R138, R138, R65, R81 ;  /* 0x000000418a8a7223 */ /* 0x000fe20000010051 */
[----:B------:R-:W-:Y:S02]  /*14f40*/  HADD2.F32 R65, -RZ, R36.H1_H1 ;  /* 0x30000024ff417230 */ /* 0x000fe40000004100 */
[----:B------:R-:W-:-:S04]  /*14f50*/  IMAD.WIDE.U32 R106, R107, 0x10, R112 ;  /* 0x000000106b6a7825 */ /* 0x000fc800078e0070 */
[----:B------:R-:W-:Y:S01]  /*14f60*/  FFMA.FTZ R79, R79, R65, R80 ;  /* 0x000000414f4f7223 */ /* 0x000fe20000010050 */
[----:B-1----:R-:W-:Y:S01]  /*14f70*/  F2FP.F16.F32.PACK_AB R63, R76, R69 ;  /* 0x000000454c3f723e */ /* 0x002fe200000000ff */
[----:B------:R-:W-:Y:S02]  /*14f80*/  HADD2.F32 R69, -RZ, R41.H1_H1 ;  /* 0x30000029ff457230 */ /* 0x000fe40000004100 */
[----:B------:R-:W-:Y:S02]  /*14f90*/  HADD2.F32 R62, -RZ, R46.H0_H0 ;  /* 0x2000002eff3e7230 */ /* 0x000fe40000004100 */
[----:B------:R-:W-:Y:S02]  /*14fa0*/  HADD2.F32 R61, -RZ, R45.H0_H0 ;  /* 0x2000002dff3d7230 */ /* 0x000fe40000004100 */
[----:B------:R-:W-:Y:S01]  /*14fb0*/  FFMA.FTZ R69, R67, R69, R6 ;  /* 0x0000004543457223 */ /* 0x000fe20000010006 */
[----:B------:R-:W-:Y:S02]  /*14fc0*/  HADD2.F32 R67, -RZ, R40.H0_H0 ;  /* 0x20000028ff437230 */ /* 0x000fe40000004100 */
[----:B------:R-:W-:Y:S01]  /*14fd0*/  FFMA.FTZ R62, R68, R62, R13 ;  /* 0x0000003e443e7223 */ /* 0x000fe2000001000d */
[----:B------:R-:W-:-:S02]  /*14fe0*/  HADD2.F32 R68, -RZ, R44.H1_H1 ;  /* 0x3000002cff447230 */ /* 0x000fc40000004100 */
[----:B------:R-:W-:Y:S01]  /*14ff0*/  FFMA.FTZ R61, R66, R61, R15 ;  /* 0x0000003d423d7223 */ /* 0x000fe2000001000f */
[----:B------:R-:W-:Y:S02]  /*15000*/  HADD2.F32 R65, -RZ, R34.H0_H0 ;  /* 0x20000022ff417230 */ /* 0x000fe40000004100 */
[----:B------:R-:W-:Y:S01]  /*15010*/  FFMA.FTZ R70, R70, R67, R9 ;  /* 0x0000004346467223 */ /* 0x000fe20000010009 */
[----:B------:R-:W-:Y:S02]  /*15020*/  HADD2.F32 R67, -RZ, R39.H1_H1 ;  /* 0x30000027ff437230 */ /* 0x000fe40000004100 */
[----:B------:R-:W-:Y:S01]  /*15030*/  FFMA.FTZ R159, R159, R68, R16 ;  /* 0x000000449f9f7223 */ /* 0x000fe20000010010 */
[----:B------:R-:W-:Y:S02]  /*15040*/  HADD2.F32 R66, -RZ, R44.H0_H0 ;  /* 0x2000002cff427230 */ /* 0x000fe40000004100 */
[----:B------:R-:W-:Y:S01]  /*15050*/  FFMA.FTZ R144, R144, R65, R91 ;  /* 0x0000004190907223 */ /* 0x000fe2000001005b */
[----:B------:R-:W-:-:S02]  /*15060*/  HADD2.F32 R68, -RZ, R43.H1_H1 ;  /* 0x3000002bff447230 */ /* 0x000fc40000004100 */
[----:B------:R-:W-:Y:S01]  /*15070*/  FFMA.FTZ R133, R133, R67, R86 ;  /* 0x0000004385857223 */ /* 0x000fe20000010056 */
[----:B------:R-:W-:Y:S02]  /*15080*/  HADD2.F32 R67, -RZ, R38.H1_H1 ;  /* 0x30000026ff437230 */ /* 0x000fe40000004100 */
[----:B------:R-:W-:Y:S01]  /*15090*/  FFMA.FTZ R64, R64, R66, R17 ;  /* 0x0000004240407223 */ /* 0x000fe20000010011 */
[----:B------:R-:W-:Y:S02]  /*150a0*/  HADD2.F32 R65, -RZ, R33.H0_H0 ;  /* 0x20000021ff417230 */ /* 0x000fe40000004100 */
        /* <DEDUP_REMOVED lines=11> */
[----:B------:R-:W-:-:S02]  /*15160*/  HADD2.F32 R68, -RZ, R41.H0_H0 ;  /* 0x20000029ff447230 */ /* 0x000fc40000004100 */
[----:B------:R-:W-:Y:S01]  /*15170*/  FFMA.FTZ R146, R146, R65, R87 ;  /* 0x0000004192927223 */ /* 0x000fe20000010057 */
[----:B------:R-:W-:Y:S02]  /*15180*/  HADD2.F32 R67, -RZ, R34.H1_H1 ;  /* 0x30000022ff437230 */ /* 0x000fe40000004100 */
[----:B------:R-:W-:Y:S01]  /*15190*/  FFMA.FTZ R66, R74, R66, R5 ;  /* 0x000000424a427223 */ /* 0x000fe20000010005 */
[----:B------:R-:W-:Y:S02]  /*151a0*/  HADD2.F32 R65, -RZ, R31.H0_H0 ;  /* 0x2000001fff417230 */ /* 0x000fe40000004100 */
[----:B------:R-:W-:Y:S01]  /*151b0*/  FFMA.FTZ R72, R72, R68, R7 ;  /* 0x0000004448487223 */ /* 0x000fe20000010007 */
[----:B------:R-:W-:Y:S02]  /*151c0*/  HADD2.F32 R60, -RZ, R46.H1_H1 ;  /* 0x3000002eff3c7230 */ /* 0x000fe40000004100 */
[----:B------:R-:W-:Y:S01]  /*151d0*/  FFMA.FTZ R141, R141, R67, R92 ;  /* 0x000000438d8d7223 */ /* 0x000fe2000001005c */
[----:B------:R-:W-:-:S02]  /*151e0*/  HADD2.F32 R76, -RZ, R33.H1_H1 ;  /* 0x30000021ff4c7230 */ /* 0x000fc40000004100 */
[----:B------:R-:W-:Y:S01]  /*151f0*/  FFMA.FTZ R155, R155, R65, R100 ;  /* 0x000000419b9b7223 */ /* 0x000fe20000010064 */
[----:B------:R-:W-:Y:S02]  /*15200*/  HADD2.F32 R68, -RZ, R36.H0_H0 ;  /* 0x20000024ff447230 */ /* 0x000fe40000004100 */
[----:B------:R-:W-:Y:S01]  /*15210*/  FFMA.FTZ R163, R163, R60, R12 ;  /* 0x0000003ca3a37223 */ /* 0x000fe2000001000c */
[----:B------:R-:W-:Y:S02]  /*15220*/  HADD2.F32 R74, -RZ, R35.H1_H1 ;  /* 0x30000023ff4a7230 */ /* 0x000fe40000004100 */
[----:B------:R-:W-:Y:S01]  /*15230*/  FFMA.FTZ R76, R137, R76, R90 ;  /* 0x0000004c894c7223 */ /* 0x000fe2000001005a */
[----:B------:R-:W-:Y:S02]  /*15240*/  HADD2.F32 R67, -RZ, R31.H1_H1 ;  /* 0x3000001fff437230 */ /* 0x000fe40000004100 */
[----:B------:R-:W-:Y:S01]  /*15250*/  FFMA.FTZ R68, R139, R68, R0 ;  /* 0x000000448b447223 */ /* 0x000fe20000010000 */
[----:B------:R-:W-:-:S02]  /*15260*/  HADD2.F32 R65, -RZ, R29.H0_H0 ;  /* 0x2000001dff417230 */ /* 0x000fc40000004100 */
[----:B------:R-:W-:Y:S01]  /*15270*/  FFMA.FTZ R74, R143, R74, R94 ;  /* 0x0000004a8f4a7223 */ /* 0x000fe2000001005e */
[----:B------:R-:W-:Y:S02]  /*15280*/  HADD2.F32 R60, -RZ, R45.H1_H1 ;  /* 0x3000002dff3c7230 */ /* 0x000fe40000004100 */
[----:B------:R-:W-:Y:S01]  /*15290*/  FFMA.FTZ R150, R150, R67, R127 ;  /* 0x0000004396967223 */ /* 0x000fe2000001007f */
[----:B------:R-:W-:-:S04]  /*152a0*/  IMAD.WIDE.U32 R108, R109, 0x10, R112 ;  /* 0x000000106d6c7825 */ /* 0x000fc800078e0070 */
[----:B------:R-:W-:Y:S01]  /*152b0*/  FFMA.FTZ R142, R142, R65, R97 ;  /* 0x000000418e8e7223 */ /* 0x000fe20000010061 */
[----:B------:R-:W-:Y:S01]  /*152c0*/  F2FP.F16.F32.PACK_AB R62, R163, R62 ;  /* 0x0000003ea33e723e */ /* 0x000fe200000000ff */
[----:B------:R-:W-:Y:S01]  /*152d0*/  FFMA.FTZ R60, R161, R60, R14 ;  /* 0x0000003ca13c7223 */ /* 0x000fe2000001000e */
[--C-:B------:R-:W-:Y:S01]  /*152e0*/  IMAD.WIDE.U32 R110, R111, 0x10, R112.reuse ;  /* 0x000000106f6e7825 */ /* 0x100fe200078e0070 */
[----:B------:R-:W-:Y:S02]  /*152f0*/  F2FP.F16.F32.PACK_AB R66, R71, R66 ;  /* 0x000000424742723e */ /* 0x000fe400000000ff */
[----:B------:R-:W-:Y:S01]  /*15300*/  F2FP.F16.F32.PACK_AB R71, R133, R134 ;  /* 0x000000868547723e */ /* 0x000fe200000000ff */
[----:B------:R-:W-:Y:S01]  /*15310*/  IMAD.WIDE.U32 R112, R75, 0x10, R112 ;  /* 0x000000104b707825 */ /* 0x000fe200078e0070 */
[----:B------:R-:W-:Y:S02]  /*15320*/  F2FP.F16.F32.PACK_AB R61, R60, R61 ;  /* 0x0000003d3c3d723e */ /* 0x000fe400000000ff */
[----:B------:R-:W-:Y:S01]  /*15330*/  F2FP.F16.F32.PACK_AB R60, R159, R64 ;  /* 0x000000409f3c723e */ /* 0x000fe200000000ff */
[----:B------:R-:W-:Y:S01]  /*15340*/  HADD2.F32 R75, -RZ, R35.H0_H0 ;  /* 0x20000023ff4b7230 */ /* 0x000fe20000004100 */
[----:B------:R-:W-:Y:S01]  /*15350*/  F2FP.F16.F32.PACK_AB R64, R73, R70 ;  /* 0x000000464940723e */ /* 0x000fe200000000ff */
[----:B------:R-:W-:Y:S01]  /*15360*/  HADD2.F32 R137, -RZ, R32.H1_H1 ;  /* 0x30000020ff897230 */ /* 0x000fe20000004100 */
[----:B------:R-:W-:Y:S01]  /*15370*/  F2FP.F16.F32.PACK_AB R70, R135, R136 ;  /* 0x000000888746723e */ /* 0x000fe200000000ff */
[----:B------:R-:W-:-:S02]  /*15380*/  HADD2.F32 R78, -RZ, R30.H0_H0 ;  /* 0x2000001eff4e7230 */ /* 0x000fc40000004100 */
[----:B------:R-:W-:Y:S01]  /*15390*/  FFMA.FTZ R75, R140, R75, R93 ;  /* 0x0000004b8c4b7223 */ /* 0x000fe2000001005d */
[----:B------:R-:W-:Y:S02]  /*153a0*/  HADD2.F32 R139, -RZ, R30.H1_H1 ;  /* 0x3000001eff8b7230 */ /* 0x000fe40000004100 */
[----:B------:R-:W-:Y:S01]  /*153b0*/  FFMA.FTZ R137, R132, R137, R89 ;  /* 0x0000008984897223 */ /* 0x000fe20000010059 */
[----:B------:R-:W-:Y:S02]  /*153c0*/  HADD2.F32 R143, -RZ, R29.H1_H1 ;  /* 0x3000001dff8f7230 */ /* 0x000fe40000004100 */
[----:B------:R-:W-:Y:S01]  /*153d0*/  FFMA.FTZ R78, R147, R78, R98 ;  /* 0x0000004e934e7223 */ /* 0x000fe20000010062 */
[--C-:B------:R-:W-:Y:S02]  /*153e0*/  HADD2.F32 R65, -RZ, R28.reuse.H0_H0 ;  /* 0x2000001cff417230 */ /* 0x100fe40000004100 */
[----:B------:R-:W-:Y:S01]  /*153f0*/  FFMA.FTZ R139, R152, R139, R101 ;  /* 0x0000008b988b7223 */ /* 0x000fe20000010065 */
[----:B------:R-:W-:-:S02]  /*15400*/  HADD2.F32 R67, -RZ, R28.H1_H1 ;  /* 0x3000001cff437230 */ /* 0x000fc40000004100 */
[----:B------:R-:W-:Y:S01]  /*15410*/  FFMA.FTZ R143, R148, R143, R99 ;  /* 0x0000008f948f7223 */ /* 0x000fe20000010063 */
[----:B------:R-:W-:Y:S01]  /*15420*/  F2FP.F16.F32.PACK_AB R68, R79, R68 ;  /* 0x000000444f44723e */ /* 0x000fe200000000ff */
[----:B------:R-:W-:Y:S01]  /*15430*/  FFMA.FTZ R154, R154, R65, R95 ;  /* 0x000000419a9a7223 */ /* 0x000fe2000001005f */
[----:B------:R-:W-:Y:S01]  /*15440*/  F2FP.F16.F32.PACK_AB R65, R69, R72 ;  /* 0x000000484541723e */ /* 0x000fe200000000ff */
[----:B------:R-:W-:Y:S01]  /*15450*/  FFMA.FTZ R151, R151, R67, R96 ;  /* 0x0000004397977223 */ /* 0x000fe20000010060 */
[----:B------:R-:W-:Y:S01]  /*15460*/  F2FP.F16.F32.PACK_AB R67, R77, R158 ;  /* 0x0000009e4d43723e */ /* 0x000fe200000000ff */
[----:B------:R1:W-:Y:S01]  /*15470*/  STG.E.128 desc[UR6][R104.64], R60 ;  /* 0x0000003c68007986 */ /* 0x0003e2000c101d06 */
[----:B------:R-:W-:Y:S02]  /*15480*/  F2FP.F16.F32.PACK_AB R69, R131, R138 ;  /* 0x0000008a8345723e */ /* 0x000fe400000000ff */
[----:B------:R-:W-:Y:S01]  /*15490*/  F2FP.F16.F32.PACK_AB R75, R74, R75 ;  /* 0x0000004b4a4b723e */ /* 0x000fe200000000ff */
[----:B------:R1:W-:Y:S01]  /*154a0*/  STG.E.128 desc[UR6][R106.64], R64 ;  /* 0x000000406a007986 */ /* 0x0003e2000c101d06 */
[----:B------:R-:W-:-:S02]  /*154b0*/  F2FP.F16.F32.PACK_AB R74, R141, R144 ;  /* 0x000000908d4a723e */ /* 0x000fc400000000ff */
[----:B------:R-:W-:Y:S01]  /*154c0*/  F2FP.F16.F32.PACK_AB R73, R76, R145 ;  /* 0x000000914c49723e */ /* 0x000fe200000000ff */
[----:B------:R1:W-:Y:S01]  /*154d0*/  STG.E.128 desc[UR6][R108.64], R68 ;  /* 0x000000446c007986 */ /* 0x0003e2000c101d06 */
[----:B------:R-:W-:Y:S02]  /*154e0*/  F2FP.F16.F32.PACK_AB R72, R137, R146 ;  /* 0x000000928948723e */ /* 0x000fe400000000ff */
[----:B------:R-:W-:Y:S02]  /*154f0*/  F2FP.F16.F32.PACK_AB R79, R150, R155 ;  /* 0x0000009b964f723e */ /* 0x000fe400000000ff */
[----:B------:R-:W-:Y:S01]  /*15500*/  F2FP.F16.F32.PACK_AB R78, R139, R78 ;  /* 0x0000004e8b4e723e */ /* 0x000fe200000000ff */
[----:B------:R1:W-:Y:S01]  /*15510*/  STG.E.128 desc[UR6][R110.64], R72 ;  /* 0x000000486e007986 */ /* 0x0003e2000c101d06 */
[----:B------:R-:W-:Y:S02]  /*15520*/  F2FP.F16.F32.PACK_AB R77, R143, R142 ;  /* 0x0000008e8f4d723e */ /* 0x000fe400000000ff */
[----:B------:R-:W-:-:S05]  /*15530*/  F2FP.F16.F32.PACK_AB R76, R151, R154 ;  /* 0x0000009a974c723e */ /* 0x000fca00000000ff */
[----:B------:R1:W-:Y:S02]  /*15540*/  STG.E.128 desc[UR6][R112.64], R76 ;  /* 0x0000004c70007986 */ /* 0x0003e4000c101d06 */
.L_x_7618:
[----:B------:R-:W-:Y:S05]  /*15550*/  BSYNC B1 ;  /* 0x0000000000017941 */ /* 0x000fea0003800000 */
.L_x_7617:
[----:B-1----:R-:W1:Y:S02]  /*15560*/  LDC.64 R60, c[0x0][0x210] ;  /* 0x00008400ff3c7b82 */ /* 0x002e640000000a00 */
[----:B-1----:R-:W-:-:S04]  /*15570*/  LEA R26, R60, R26, 0x2 ;  /* 0x0000001a3c1a7211 */ /* 0x002fc800078e10ff */
[----:B------:R-:W-:-:S13]  /*15580*/  ISETP.GE.AND P0, PT, R26, R61, PT ;  /* 0x0000003d1a00720c */ /* 0x000fda0003f06270 */
[----:B------:R-:W-:Y:S05]  /*15590*/  @!P0 BRA `(.L_x_7619) ;  /* 0xfffffeb400748947 */ /* 0x000fea000383ffff */
[----:B------:R-:W-:Y:S05]  /*155a0*/  BSYNC B0 ;  /* 0x0000000000007941 */ /* 0x000fea0003800000 */
.L_x_7123:
[----:B------:R-:W-:Y:S05]  /*155b0*/  EXIT ;  /* 0x000000000000794d */ /* 0x000fea0003800000 */
.L_x_7616:
        /* <DEDUP_REMOVED lines=8> */
.L_x_7621:
[----:B------:R-:W-:Y:S05]  /*15640*/  BSYNC B1 ;  /* 0x0000000000017941 */ /* 0x000fea0003800000 */
.L_x_7620:
[----:B------:R-:W-:Y:S01]  /*15650*/  IMAD.MOV.U32 R61, RZ, RZ, R162 ;  /* 0x000000ffff3d7224 */ /* 0x000fe200078e00a2 */
[----:B------:R-:W-:Y:S01]  /*15660*/  HFMA2.MMA R156, -RZ, RZ, 0, 1.1920928955078125e-07 ;  /* 0x00000002ff9c7435 */ /* 0x000fe200000001ff */
[----:B------:R-:W-:Y:S01]  /*15670*/  IMAD.MOV.U32 R63, RZ, RZ, 0x1f ;  /* 0x0000001fff3f7424 */ /* 0x000fe200078e00ff */
[----:B------:R-:W-:Y:S01]  /*15680*/  MOV R62, 0xffffffff ;  /* 0xffffffff003e7802 */ /* 0x000fe20000000f00 */
[----:B------:R-:W-:-:S05]  /*15690*/  FADD.FTZ R158, R60, R61 ;  /* 0x0000003d3c9e7221 */ /* 0x000fca0000010000 */
[----:B------:R-:W-:-:S07]  /*156a0*/  MOV R165, R158 ;  /* 0x0000009e00a57202 */ /* 0x000fce0000000f00 */
[----:B------:R-:W-:Y:S05]  /*156b0*/  WARPSYNC.COLLECTIVE R62, `(.L_x_7622) ;  /* 0x000000003e087348 */ /* 0x000fea0003c00000 */
[----:B------:R0:W1:Y:S02]  /*156c0*/  SHFL.BFLY P2, R162, R165, R156, R63 ;  /* 0x0c00009ca5a27389 */ /* 0x000064000004003f */
[----:B01----:R-:W-:Y:S01]  /*156d0*/  ENDCOLLECTIVE ;  /* 0x000000000000791b */ /* 0x003fe20003800000 */
.L_x_7622:
[----:B------:R-:W-:Y:S01]  /*156e0*/  HFMA2.MMA R156, -RZ, RZ, 0, 2.384185791015625e-07 ;  /* 0x00000004ff9c7435 */ /* 0x000fe200000001ff */
[----:B------:R-:W-:-:S05]  /*156f0*/  MOV R61, R162 ;  /* 0x000000a2003d7202 */ /* 0x000fca0000000f00 */
[----:B------:R-:W-:-:S04]  /*15700*/  FADD.FTZ R159, R158, R61 ;  /* 0x0000003d9e9f7221 */ /* 0x000fc80000010000 */
[----:B------:R-:W-:-:S07]  /*15710*/  IMAD.MOV.U32 R165, RZ, RZ, R159 ;  /* 0x000000ffffa57224 */ /* 0x000fce00078e009f */
[----:B------:R-:W-:Y:S05]  /*15720*/  WARPSYNC.COLLECTIVE R62, `(.L_x_7623) ;  /* 0x000000003e087348 */ /* 0x000fea0003c00000 */
[----:B------:R0:W1:Y:S02]  /*15730*/  SHFL.BFLY P2, R162, R165, R156, R63 ;  /* 0x0c00009ca5a27389 */ /* 0x000064000004003f */
[----:B01----:R-:W-:Y:S01]  /*15740*/  ENDCOLLECTIVE ;  /* 0x000000000000791b */ /* 0x003fe20003800000 */
.L_x_7623:
[----:B------:R-:W-:Y:S01]  /*15750*/  HFMA2.MMA R156, -RZ, RZ, 0, 4.76837158203125e-07 ;  /* 0x00000008ff9c7435 */ /* 0x000fe200000001ff */
[----:B------:R-:W-:-:S05]  /*15760*/  MOV R160, R162 ;  /* 0x000000a200a07202 */ /* 0x000fca0000000f00 */
[----:B------:R-:W-:-:S04]  /*15770*/  FADD.FTZ R160, R159, R160 ;  /* 0x000000a09fa07221 */ /* 0x000fc80000010000 */
[----:B------:R-:W-:-:S07]  /*15780*/  IMAD.MOV.U32 R165, RZ, RZ, R160 ;  /* 0x000000ffffa57224 */ /* 0x000fce00078e00a0 */
[----:B------:R-:W-:Y:S05]  /*15790*/  WARPSYNC.COLLECTIVE R62, `(.L_x_7624) ;  /* 0x000000003e087348 */ /* 0x000fea0003c00000 */
[----:B------:R0:W1:Y:S02]  /*157a0*/  SHFL.BFLY P2, R162, R165, R156, R63 ;  /* 0x0c00009ca5a27389 */ /* 0x000064000004003f */
[----:B01----:R-:W-:Y:S01]  /*157b0*/  ENDCOLLECTIVE ;  /* 0x000000000000791b */ /* 0x003fe20003800000 */
.L_x_7624:
        /* <DEDUP_REMOVED lines=8> */
.L_x_7625:
[----:B------:R-:W-:Y:S02]  /*15840*/  IMAD.MOV.U32 R156, RZ, RZ, 0x1 ;  /* 0x00000001ff9c7424 */ /* 0x000fe400078e00ff */
        /* <DEDUP_REMOVED lines=98> */
[----:B------:R-:W-:-:S04]  /*15e70*/  HFMA2.MMA R63, -RZ, RZ, 0, 1.847743988037109375e-06 ;  /* 0x0000001fff3f7435 */ /* 0x000fc800000001ff */
[----:B------:R-:W-:-:S07]  /*15e80*/  MOV R165, R60 ;  /* 0x0000003c00a57202 */ /* 0x000fce0000000f00 */
[----:B------:R-:W-:Y:S05]  /*15e90*/  WARPSYNC.COLLECTIVE R62, `(.L_x_7626) ;  /* 0x000000003e087348 */ /* 0x000fea0003c00000 */
[----:B------:R0:W1:Y:S02]  /*15ea0*/  SHFL.BFLY P2, R162, R165, R156, R63 ;  /* 0x0c00009ca5a27389 */ /* 0x000064000004003f */
[----:B01----:R-:W-:Y:S01]  /*15eb0*/  ENDCOLLECTIVE ;  /* 0x000000000000791b */ /* 0x003fe20003800000 */
.L_x_7626:
[----:B------:R-:W-:Y:S01]  /*15ec0*/  HFMA2.MMA R156, -RZ, RZ, 0, 1.1920928955078125e-07 ;  /* 0x00000002ff9c7435 */ /* 0x000fe200000001ff */
[----:B------:R-:W-:-:S05]  /*15ed0*/  MOV R159, R162 ;  /* 0x000000a2009f7202 */ /* 0x000fca0000000f00 */
[----:B------:R-:W-:-:S04]  /*15ee0*/  FADD.FTZ R159, R60, R159 ;  /* 0x0000009f3c9f7221 */ /* 0x000fc80000010000 */
[----:B------:R-:W-:-:S07]  /*15ef0*/  IMAD.MOV.U32 R165, RZ, RZ, R159 ;  /* 0x000000ffffa57224 */ /* 0x000fce00078e009f */
[----:B------:R-:W-:Y:S05]  /*15f00*/  WARPSYNC.COLLECTIVE R62, `(.L_x_7627) ;  /* 0x000000003e087348 */ /* 0x000fea0003c00000 */
[----:B------:R0:W1:Y:S02]  /*15f10*/  SHFL.BFLY P2, R162, R165, R156, R63 ;  /* 0x0c00009ca5a27389 */ /* 0x000064000004003f */
[----:B01----:R-:W-:Y:S01]  /*15f20*/  ENDCOLLECTIVE ;  /* 0x000000000000791b */ /* 0x003fe20003800000 */
.L_x_7627:
[----:B------:R-:W-:Y:S01]  /*15f30*/  HFMA2.MMA R156, -RZ, RZ, 0, 2.384185791015625e-07 ;  /* 0x00000004ff9c7435 */ /* 0x000fe200000001ff */
[----:B------:R-:W-:-:S05]  /*15f40*/  MOV R158, R162 ;  /* 0x000000a2009e7202 */ /* 0x000fca0000000f00 */
[----:B------:R-:W-:-:S04]  /*15f50*/  FADD.FTZ R158, R159, R158 ;  /* 0x0000009e9f9e7221 */ /* 0x000fc80000010000 */
[----:B------:R-:W-:-:S07]  /*15f60*/  IMAD.MOV.U32 R165, RZ, RZ, R158 ;  /* 0x000000ffffa57224 */ /* 0x000fce00078e009e */
[----:B------:R-:W-:Y:S05]  /*15f70*/  WARPSYNC.COLLECTIVE R62, `(.L_x_7628) ;  /* 0x000000003e087348 */ /* 0x000fea0003c00000 */
[----:B------:R0:W1:Y:S02]  /*15f80*/  SHFL.BFLY P2, R162, R165, R156, R63 ;  /* 0x0c00009ca5a27389 */ /* 0x000064000004003f */
[----:B01----:R-:W-:Y:S01]  /*15f90*/  ENDCOLLECTIVE ;  /* 0x000000000000791b */ /* 0x003fe20003800000 */
.L_x_7628:
[----:B------:R-:W-:Y:S01]  /*15fa0*/  HFMA2.MMA R156, -RZ, RZ, 0, 4.76837158203125e-07 ;  /* 0x00000008ff9c7435 */ /* 0x000fe200000001ff */
[----:B------:R-:W-:-:S05]  /*15fb0*/  MOV R161, R162 ;  /* 0x000000a200a17202 */ /* 0x000fca0000000f00 */
[----:B------:R-:W-:-:S04]  /*15fc0*/  FADD.FTZ R161, R158, R161 ;  /* 0x000000a19ea17221 */ /* 0x000fc80000010000 */
[----:B------:R-:W-:-:S07]  /*15fd0*/  IMAD.MOV.U32 R165, RZ, RZ, R161 ;  /* 0x000000ffffa57224 */ /* 0x000fce00078e00a1 */
[----:B------:R-:W-:Y:S05]  /*15fe0*/  WARPSYNC.COLLECTIVE R62, `(.L_x_7629) ;  /* 0x000000003e087348 */ /* 0x000fea0003c00000 */
[----:B------:R0:W1:Y:S02]  /*15ff0*/  SHFL.BFLY P2, R162, R165, R156, R63 ;  /* 0x0c00009ca5a27389 */ /* 0x000064000004003f */
[----:B01----:R-:W-:Y:S01]  /*16000*/  ENDCOLLECTIVE ;  /* 0x000000000000791b */ /* 0x003fe20003800000 */
.L_x_7629:
[----:B------:R-:W-:Y:S01]  /*16010*/  HFMA2.MMA R156, -RZ, RZ, 0, 9.5367431640625e-07 ;  /* 0x00000010ff9c7435 */ /* 0x000fe200000001ff */
[----:B------:R-:W-:-:S05]  /*16020*/  MOV R160, R162 ;  /* 0x000000a200a07202 */ /* 0x000fca0000000f00 */
[----:B------:R-:W-:-:S04]  /*16030*/  FADD.FTZ R160, R161, R160 ;  /* 0x000000a0a1a07221 */ /* 0x000fc80000010000 */
[----:B------:R-:W-:-:S07]  /*16040*/  IMAD.MOV.U32 R165, RZ, RZ, R160 ;  /* 0x000000ffffa57224 */ /* 0x000fce00078e00a0 */
[----:B------:R-:W-:Y:S05]  /*16050*/  WARPSYNC.COLLECTIVE R62, `(.L_x_7630) ;  /* 0x000000003e087348 */ /* 0x000fea0003c00000 */
[----:B------:R0:W1:Y:S02]  /*16060*/  SHFL.BFLY P2, R162, R165, R156, R63 ;  /* 0x0c00009ca5a27389 */ /* 0x000064000004003f */
[----:B01----:R-:W-:Y:S01]  /*16070*/  ENDCOLLECTIVE ;  /* 0x000000000000791b */ /* 0x003fe20003800000 */
.L_x_7630:
[----:B------:R-:W-:Y:S01]  /*16080*/  MOV R163, R162 ;  /* 0x000000a200a37202 */ /* 0x000fe20000000f00 */
[----:B------:R-:W-:Y:S06]  /*16090*/  BRA `(.L_x_7631) ;  /* 0xffffffe400247947 */ /* 0x000fec000383ffff */
.L_x_7632:
        /* <DEDUP_REMOVED lines=14> */
.L_x_44362:


//--------------------- .text._ZN10layer_norm13ln_fwd_kernelINS_13Kernel_traitsI6__halfS2_S2_S2_fjLj1536ELj1ELj4ELj1ELj16ENS_18Kernel_traits_baseILj1536ES2_S2_S2_S2_fjLj128EEEEELb1ELb1ELb0ELb0EEEvNS_9FwdParamsE --------------------------
	.section	.text._ZN10layer_norm13ln_fwd_kernelINS_13Kernel_traitsI6__halfS2_S2_S2_fjLj1536ELj1ELj4ELj1ELj16ENS_18Kernel_traits_baseILj1536ES2_S2_S2_S2_fjLj128EEEEELb1ELb1ELb0ELb0EEEvNS_9FwdParamsE,"ax",@progbits
	.align	128
        .global         _ZN10layer_norm13ln_fwd_kernelINS_13Kernel_traitsI6__halfS2_S2_S2_fjLj1536ELj1ELj4ELj1ELj16ENS_18Kernel_traits_baseILj1536ES2_S2_S2_S2_fjLj128EEEEELb1ELb1ELb0ELb0EEEvNS_9FwdParamsE
        .type           _ZN10layer_norm13ln_fwd_kernelINS_13Kernel_traitsI6__halfS2_S2_S2_fjLj1536ELj1ELj4ELj1ELj16ENS_18Kernel_traits_baseILj1536ES2_S2_S2_S2_fjLj128EEEEELb1ELb1ELb0ELb0EEEvNS_9FwdParamsE,@function
        .size           _ZN10layer_norm13ln_fwd_kernelINS_13Kernel_traitsI6__halfS2_S2_S2_fjLj1536ELj1ELj4ELj1ELj16ENS_18Kernel_traits_baseILj1536ES2_S2_S2_S2_fjLj128EEEEELb1ELb1ELb0ELb0EEEvNS_9FwdParamsE,(.L_x_44363 - _ZN10layer_norm13ln_fwd_kernelINS_13Kernel_traitsI6__halfS2_S2_S2_fjLj1536ELj1ELj4ELj1ELj16ENS_18Kernel_traits_baseILj1536ES2_S2_S2_S2_fjLj128EEEEELb1ELb1ELb0ELb0EEEvNS_9FwdParamsE)
        .other          _ZN10layer_norm13ln_fwd_kernelINS_13Kernel_traitsI6__halfS2_S2_S2_fjLj1536ELj1ELj4ELj1ELj16ENS_18Kernel_traits_baseILj1536ES2_S2_S2_S2_fjLj128EEEEELb1ELb1ELb0ELb0EEEvNS_9FwdParamsE,@"STO_CUDA_ENTRY STV_DEFAULT"
_ZN10layer_norm13ln_fwd_kernelINS_13Kernel_traitsI6__halfS2_S2_S2_fjLj1536ELj1ELj4ELj1ELj16ENS_18Kernel_traits_baseILj1536ES2_S2_S2_S2_fjLj128EEEEELb1ELb1ELb0ELb0EEEvNS_9FwdParamsE:
.text._ZN10layer_norm13ln_fwd_kernelINS_13Kernel_traitsI6__halfS2_S2_S2_fjLj1536ELj1ELj4ELj1ELj16ENS_18Kernel_traits_baseILj1536ES2_S2_S2_S2_fjLj128EEEEELb1ELb1ELb0ELb0EEEvNS_9FwdParamsE:
[----:B------:R-:W-:Y:S08]  /*0000*/  LDC R1, c[0x0][0x28] ;  /* 0x00000a00ff017b82 */ /* 0x000ff00000000800 */
[----:B------:R-:W0:Y:S01]  /*0010*/  LDC R158, c[0x0][0x2e8] ;  /* 0x0000ba00ff9e7b82 */ /* 0x000e220000000800 */
[----:B------:R-:W-:Y:S01]  /*0020*/  ULDC.U8 UR4, c[0x0][0x2f4] ;  /* 0x0000bd0000047ab9 */ /* 0x000fe20000000000 */
[----:B------:R-:W-:Y:S01]  /*0030*/  ULDC.64 UR6, c[0x0][0x2e0] ;  /* 0x0000b80000067ab9 */ /* 0x000fe20000000a00 */
[----:B------:R-:W-:Y:S01]  /*0040*/  ISETP.NE.AND P0, PT, RZ, UR4, PT ;  /* 0x00000004ff007c0c */ /* 0x000fe2000bf05270 */
[----:B------:R-:W-:Y:S01]  /*0050*/  IMAD.U32 R3, RZ, RZ, UR7 ;  /* 0x00000007ff037e24 */ /* 0x000fe2000f8e00ff */
[----:B------:R-:W-:Y:S01]  /*0060*/  MOV R2, UR6 ;  /* 0x0000000600027c02 */ /* 0x000fe20008000f00 */
[----:B------:R-:W-:-:S02]  /*0070*/  ULDC.64 UR4, c[0x0][0x208] ;  /* 0x0000820000047ab9 */ /* 0x000fc40000000a00 */
        /* <DEDUP_REMOVED lines=14> */
[----:B------:R-:W-:Y:S01]  /*0160*/  LOP3.LUT R42, R42, 0xfffffff7, RZ, 0xc0, !PT ;  /* 0xfffffff72a2a7812 */ /* 0x000fe200078ec0ff */
[----:B------:R-:W-:Y:S01]  /*0170*/  BSSY B0, `(.L_x_7633) ;  /* 0x000005a000007945 */ /* 0x000fe20003800000 */
[----:B------:R-:W-:-:S02]  /*0180*/  SHF.R.U32.HI R43, RZ, 0x5, R43 ;  /* 0x00000005ff2b7819 */ /* 0x000fc4000001162b */
[----:B--2---:R-:W-:Y:S02]  /*0190*/  @P0 R2UR UR6, R2 ;  /* 0x00000000020602ca */ /* 0x004fe400000e0000 */
[----:B------:R-:W-:Y:S02]  /*01a0*/  @P0 R2UR UR7, R3 ;  /* 0x00000000030702ca */ /* 0x000fe400000e0000 */
[----:B---3--:R-:W-:-:S04]  /*01b0*/  @P0 IADD3 R158, P1, R4, R7, RZ ;  /* 0x00000007049e0210 */ /* 0x008fc80007f3e0ff */
[----:B------:R-:W-:Y:S01]  /*01c0*/  @P0 IADD3.X R159, RZ, R5, RZ, P1, !PT ;  /* 0x00000005ff9f0210 */ /* 0x000fe20000ffe4ff */
[----:B------:R-:W-:-:S03]  /*01d0*/  IMAD.WIDE.U32 R4, R47, -0x326172a9, RZ ;  /* 0xcd9e8d572f047825 */ /* 0x000fc600078e00ff */
[--C-:B------:R-:W-:Y:S02]  /*01e0*/  SHF.R.U64 R46, R158, 0x2, R159.reuse ;  /* 0x000000029e2e7819 */ /* 0x100fe4000000129f */
        /* <DEDUP_REMOVED lines=27> */
[----:B------:R-:W-:-:S03]  /*03a0*/  UIADD3 UR16, UR7, -0x56f99767, URZ ;  /* 0xa906689907107890 */ /* 0x000fc6000fffe03f */
[----:B------:R-:W-:Y:S01]  /*03b0*/  LOP3.LUT R8, R3, UR15, R6, 0x96, !PT ;  /* 0x0000000f03087c12 */ /* 0x000fe2000f8e9606 */
[----:B------:R-:W-:-:S05]  /*03c0*/  IMAD.WIDE.U32 R6, R7, -0x2daee0ad, RZ ;  /* 0xd2511f5307067825 */ /* 0x000fca00078e00ff */
[----:B------:R-:W-:Y:S02]  /*03d0*/  LOP3.LUT R5, R7, UR16, R2, 0x96, !PT ;  /* 0x0000001007057c12 */ /* 0x000fe4000f8e9602 */
[----:B------:R-:W-:-:S04]  /*03e0*/  LOP3.LUT R7, R27, 0x1f, RZ, 0x3c, !PT ;  /* 0x0000001f1b077812 */ /* 0x000fc800078e3cff */
[----:B------:R-:W-:-:S04]  /*03f0*/  LEA.HI.SX32 R44, R0, R7, 0x1d ;  /* 0x00000007002c7211 */ /* 0x000fc800078feaff */
[C---:B------:R-:W-:Y:S02]  /*0400*/  LOP3.LUT P6, RZ, R44.reuse, 0xffffffe0, RZ, 0xc0, !PT ;  /* 0xffffffe02cff7812 */ /* 0x040fe400078cc0ff */
[C---:B------:R-:W-:Y:S02]  /*0410*/  ISETP.GE.U32.AND P5, PT, R44.reuse, 0x40, PT ;  /* 0x000000402c00780c */ /* 0x040fe40003fa6070 */
[----:B------:R-:W-:Y:S01]  /*0420*/  ISETP.GE.U32.AND P4, PT, R44, 0x60, PT ;  /* 0x000000602c00780c */ /* 0x000fe20003f86070 */
[----:B------:R-:W-:Y:S01]  /*0430*/  UIADD3 UR17, UR6, 0x1715609d, URZ ;  /* 0x1715609d06117890 */ /* 0x000fe2000fffe03f */
[----:B------:R-:W-:-:S07]  /*0440*/  IMAD.WIDE.U32 R8, R8, -0x326172a9, RZ ;  /* 0xcd9e8d5708087825 */ /* 0x000fce00078e00ff */
[----:B------:R-:W-:-:S04]  /*0450*/  @P6 LOP3.LUT R42, R42, 0x8, RZ, 0xfc, !PT ;  /* 0x000000082a2a6812 */ /* 0x000fc800078efcff */
[----:B------:R-:W-:-:S04]  /*0460*/  LOP3.LUT R42, R42, 0xfffffeff, RZ, 0xc0, !PT ;  /* 0xfffffeff2a2a7812 */ /* 0x000fc800078ec0ff */
[----:B------:R-:W-:Y:S02]  /*0470*/  @P5 LOP3.LUT R42, R42, 0x100, RZ, 0xfc, !PT ;  /* 0x000001002a2a5812 */ /* 0x000fe400078efcff */
[----:B------:R-:W-:Y:S02]  /*0480*/  ISETP.GE.U32.AND P3, PT, R44, 0x80, PT ;  /* 0x000000802c00780c */ /* 0x000fe40003f66070 */
[----:B------:R-:W-:Y:S02]  /*0490*/  LOP3.LUT R2, R9, UR17, R4, 0x96, !PT ;  /* 0x0000001109027c12 */ /* 0x000fe4000f8e9604 */
[----:B------:R-:W-:Y:S01]  /*04a0*/  LOP3.LUT R42, R42, 0xffffff7f, RZ, 0xc0, !PT ;  /* 0xffffff7f2a2a7812 */ /* 0x000fe200078ec0ff */
[----:B------:R-:W-:Y:S01]  /*04b0*/  UIADD3 UR18, UR6, -0x4ab325aa, URZ ;  /* 0xb54cda5606127890 */ /* 0x000fe2000fffe03f */
[----:B------:R-:W-:Y:S01]  /*04c0*/  IMAD.WIDE.U32 R4, R5, -0x326172a9, RZ ;  /* 0xcd9e8d5705047825 */ /* 0x000fe200078e00ff */
[----:B------:R-:W-:Y:S01]  /*04d0*/  UIADD3 UR19, UR7, 0x646e171e, URZ ;  /* 0x646e171e07137890 */ /* 0x000fe2000fffe03f */
[----:B------:R-:W-:-:S02]  /*04e0*/  @P4 LOP3.LUT R42, R42, 0x80, RZ, 0xfc, !PT ;  /* 0x000000802a2a4812 */ /* 0x000fc400078efcff */
[----:B------:R-:W-:Y:S01]  /*04f0*/  IMAD.WIDE.U32 R2, R2, -0x2daee0ad, RZ ;  /* 0xd2511f5302027825 */ /* 0x000fe200078e00ff */
[----:B------:R-:W-:Y:S02]  /*0500*/  ISETP.GE.U32.AND P2, PT, R44, 0xa0, PT ;  /* 0x000000a02c00780c */ /* 0x000fe40003f46070 */
[----:B------:R-:W-:Y:S02]  /*0510*/  LOP3.LUT R42, R42, 0xffffffbf, RZ, 0xc0, !PT ;  /* 0xffffffbf2a2a7812 */ /* 0x000fe400078ec0ff */
[----:B------:R-:W-:Y:S02]  /*0520*/  LOP3.LUT R20, R5, UR18, R8, 0x96, !PT ;  /* 0x0000001205147c12 */ /* 0x000fe4000f8e9608 */
[----:B------:R-:W-:Y:S02]  /*0530*/  LOP3.LUT R22, R3, UR19, R6, 0x96, !PT ;  /* 0x0000001303167c12 */ /* 0x000fe4000f8e9606 */
[----:B------:R-:W-:Y:S01]  /*0540*/  @P3 LOP3.LUT R42, R42, 0x40, RZ, 0xfc, !PT ;  /* 0x000000402a2a3812 */ /* 0x000fe200078efcff */
[----:B------:R-:W-:Y:S01]  /*0550*/  UIADD3 UR20, UR6, 0x5384540f, URZ ;  /* 0x5384540f06147890 */ /* 0x000fe2000fffe03f */
[----:B------:R-:W-:Y:S01]  /*0560*/  IMAD.WIDE.U32 R20, R20, -0x2daee0ad, RZ ;  /* 0xd2511f5314147825 */ /* 0x000fe200078e00ff */
[----:B------:R-:W-:Y:S01]  /*0570*/  UIADD3 UR21, UR7, 0x1fd5c5a3, URZ ;  /* 0x1fd5c5a307157890 */ /* 0x000fe2000fffe03f */
[----:B------:R-:W-:-:S02]  /*0580*/  LOP3.LUT R42, R42, 0xffffffdf, RZ, 0xc0, !PT ;  /* 0xffffffdf2a2a7812 */ /* 0x000fc400078ec0ff */
[----:B------:R-:W-:Y:S01]  /*0590*/  IMAD.WIDE.U32 R22, R22, -0x326172a9, RZ ;  /* 0xcd9e8d5716167825 */ /* 0x000fe200078e00ff */
[----:B------:R-:W-:Y:S02]  /*05a0*/  UIADD3 UR22, UR6, -0xe443238, URZ ;  /* 0xf1bbcdc806167890 */ /* 0x000fe4000fffe03f */
[----:B------:R-:W-:Y:S02]  /*05b0*/  UIADD3 UR23, UR7, -0x24c28bd8, URZ ;  /* 0xdb3d742807177890 */ /* 0x000fe4000fffe03f */
[----:B------:R-:W-:Y:S01]  /*05c0*/  UIADD3 UR24, UR6, -0x700cb87f, URZ ;  /* 0x8ff3478106187890 */ /* 0x000fe2000fffe03f */
[----:B------:R-:W-:Y:S02]  /*05d0*/  @P2 LOP3.LUT R42, R42, 0x20, RZ, 0xfc, !PT ;  /* 0x000000202a2a2812 */ /* 0x000fe400078efcff */
[----:B------:R-:W-:Y:S02]  /*05e0*/  LOP3.LUT R157, R21, UR21, R2, 0x96, !PT ;  /* 0x00000015159d7c12 */ /* 0x000fe4000f8e9602 */
[----:B------:R-:W-:Y:S01]  /*05f0*/  LOP3.LUT R159, R23, UR20, R4, 0x96, !PT ;  /* 0x00000014179f7c12 */ /* 0x000fe2000f8e9604 */
[----:B------:R-:W-:Y:S06]  /*0600*/  @!P6 BRA `(.L_x_7634) ;  /* 0x000000000040e947 */ /* 0x000fec0003800000 */
        /* <DEDUP_REMOVED lines=13> */
[----:B------:R-:W-:Y:S02]  /*06e0*/  LOP3.LUT R27, R27, 0x20, RZ, 0xfc, !PT ;  /* 0x000000201b1b7812 */ /* 0x000fe400078efcff */
[----:B------:R-:W-:Y:S02]  /*06f0*/  @!P0 CS2R R100, SRZ ;  /* 0x0000000000648805 */ /* 0x000fe4000001ff00 */
[----:B0-----:R-:W-:-:S07]  /*0700*/  @!P0 CS2R R102, SRZ ;  /* 0x0000000000668805 */ /* 0x001fce000001ff00 */
.L_x_7634:
[----:B------:R-:W-:Y:S05]  /*0710*/  BSYNC B0 ;  /* 0x0000000000007941 */ /* 0x000fea0003800000 */
.L_x_7633:
        /* <DEDUP_REMOVED lines=15> */
[----:B------:R-:W-:Y:S01]  /*0810*/  VIADD R27, R27, 0x20 ;  /* 0x000000201b1b7836 */ /* 0x000fe20000000000 */
[----:B------:R-:W-:-:S02]  /*0820*/  @!P0 CS2R R92, SRZ ;  /* 0x00000000005c8805 */ /* 0x000fc4000001ff00 */
[----:B0-----:R-:W-:-:S07]  /*0830*/  @!P0 CS2R R94, SRZ ;  /* 0x00000000005e8805 */ /* 0x001fce000001ff00 */
.L_x_7636:
[----:B------:R-:W-:Y:S05]  /*0840*/  BSYNC B0 ;  /* 0x0000000000007941 */ /* 0x000fea0003800000 */
.L_x_7635:
        /* <DEDUP_REMOVED lines=18> */
.L_x_7638:
[----:B------:R-:W-:Y:S05]  /*0970*/  BSYNC B0 ;  /* 0x0000000000007941 */ /* 0x000fea0003800000 */
.L_x_7637:
        /* <DEDUP_REMOVED lines=15> */
[----:B------:R-:W-:Y:S01]  /*0a70*/  VIADD R27, R27, 0x20 ;  /* 0x000000201b1b7836 */ /* 0x000fe20000000000 */
[----:B------:R-:W-:Y:S02]  /*0a80*/  @!P0 CS2R R76, SRZ ;  /* 0x00000000004c8805 */ /* 0x000fe4000001ff00 */
[----:B0-----:R-:W-:-:S07]  /*0a90*/  @!P0 CS2R R78, SRZ ;  /* 0x00000000004e8805 */ /* 0x001fce000001ff00 */
.L_x_7640:
[----:B------:R-:W-:Y:S05]  /*0aa0*/  BSYNC B0 ;  /* 0x0000000000007941 */ /* 0x000fea0003800000 */
.L_x_7639:
        /* <DEDUP_REMOVED lines=18> */
.L_x_7642:
[----:B------:R-:W-:Y:S05]  /*0bd0*/  BSYNC B0 ;  /* 0x0000000000007941 */ /* 0x000fea0003800000 */
.L_x_7641:
        /* <DEDUP_REMOVED lines=25> */
.L_x_7644:
[----:B------:R-:W-:Y:S05]  /*0d70*/  BSYNC B0 ;  /* 0x0000000000007941 */ /* 0x000fea0003800000 */
.L_x_7643:
[----:B------:R-:W-:Y:S01]  /*0d80*/  ULDC UR25, c[0x0][0x214] ;  /* 0x0000850000197ab9 */ /* 0x000fe20000000800 */
[----:B------:R-:W-:Y:S02]  /*0d90*/  LOP3.LUT R162, R23, UR23, R20, 0x96, !PT ;  /* 0x0000001717a27c12 */ /* 0x000fe4000f8e9614 */
[----:B------:R-:W-:-:S13]  /*0da0*/  ISETP.GE.AND P0, PT, R43, UR25, PT ;  /* 0x000000192b007c0c */ /* 0x000fda000bf06270 */
[----:B------:R-:W-:Y:S05]  /*0db0*/  @P0 EXIT ;  /* 0x000000000000094d */ /* 0x000fea0003800000 */
[--C-:B-----5:R-:W-:Y:S01]  /*0dc0*/  HADD2.F32 R37, -RZ, R18.reuse.H0_H0 ;  /* 0x20000012ff257230 */ /* 0x120fe20000004100 */
[----:B------:R-:W-:Y:S01]  /*0dd0*/  ULDC.64 UR26, c[0x0][0x270] ;  /* 0x00009c00001a7ab9 */ /* 0x000fe20000000a00 */
[----:B------:R-:W-:Y:S01]  /*0de0*/  HADD2.F32 R36, -RZ, R18.H1_H1 ;  /* 0x30000012ff247230 */ /* 0x000fe20000004100 */
[----:B------:R-:W-:Y:S01]  /*0df0*/  BSSY B0, `(.L_x_7645) ;  /* 0x0001338000007945 */ /* 0x000fe20003800000 */
[--C-:B------:R-:W-:Y:S01]  /*0e00*/  HADD2.F32 R35, -RZ, R19.reuse.H0_H0 ;  /* 0x20000013ff237230 */ /* 0x100fe20000004100 */
[----:B------:R-:W-:Y:S01]  /*0e10*/  UISETP.NE.U32.AND UP0, UPT, UR26, URZ, UPT ;  /* 0x0000003f1a00728c */ /* 0x000fe2000bf05070 */
[----:B------:R-:W-:Y:S01]  /*0e20*/  HADD2.F32 R34, -RZ, R19.H1_H1 ;  /* 0x30000013ff227230 */ /* 0x000fe20000004100 */
[----:B------:R-:W-:Y:S01]  /*0e30*/  LOP3.LUT R161, R158, 0x3, RZ, 0xc0, !PT ;  /* 0x000000039ea17812 */ /* 0x000fe200078ec0ff */
[--C-:B------:R-:W-:Y:S01]  /*0e40*/  HADD2.F32 R33, -RZ, R12.reuse.H0_H0 ;  /* 0x2000000cff217230 */ /* 0x100fe20000004100 */
[----:B------:R-:W-:Y:S01]  /*0e50*/  ULDC.U8 UR25, c[0x0][0x2a0] ;  /* 0x0000a80000197ab9 */ /* 0x000fe20000000000 */
[----:B------:R-:W-:Y:S01]  /*0e60*/  HADD2.F32 R32, -RZ, R12.H1_H1 ;  /* 0x3000000cff207230 */ /* 0x000fe20000004100 */
[----:B------:R-:W-:Y:S01]  /*0e70*/  UISETP.NE.AND.EX UP0, UPT, UR27, URZ, UPT, UP0 ;  /* 0x0000003f1b00728c */ /* 0x000fe2000bf05300 */
[--C-:B------:R-:W-:Y:S01]  /*0e80*/  HADD2.F32 R31, -RZ, R13.reuse.H0_H0 ;  /* 0x2000000dff1f7230 */ /* 0x100fe20000004100 */
[----:B------:R-:W-:Y:S01]  /*0e90*/  ULDC UR36, c[0x0][0x218] ;  /* 0x0000860000247ab9 */ /* 0x000fe20000000800 */
[----:B------:R-:W-:Y:S01]  /*0ea0*/  HADD2.F32 R30, -RZ, R13.H1_H1 ;  /* 0x3000000dff1e7230 */ /* 0x000fe20000004100 */
[----:B------:R-:W-:Y:S01]  /*0eb0*/  ULDC UR34, c[0x0][0x2d8] ;  /* 0x0000b60000227ab9 */ /* 0x000fe20000000800 */
[--C-:B------:R-:W-:Y:S01]  /*0ec0*/  HADD2.F32 R21, -RZ, R10.reuse.H0_H0 ;  /* 0x2000000aff157230 */ /* 0x100fe20000004100 */
[----:B------:R-:W-:Y:S01]  /*0ed0*/  UISETP.NE.AND UP1, UPT, UR25, URZ, UPT ;  /* 0x0000003f1900728c */ /* 0x000fe2000bf25270 */
        /* <DEDUP_REMOVED lines=27> */
[----:B------:R-:W-:-:S04]  /*1090*/  IMAD.HI.U32 R56, R160, -0x2daee0ad, RZ ;  /* 0xd2511f53a0387827 */ /* 0x000fc800078e00ff */
[--C-:B------:R-:W-:Y:S01]  /*10a0*/  HADD2.F32 R99, -RZ, R100.reuse.H0_H0 ;  /* 0x20000064ff637230 */ /* 0x100fe20000004100 */
[----:B------:R-:W-:Y:S01]  /*10b0*/  LOP3.LUT R163, R56, UR35, R159, 0x96, !PT ;  /* 0x0000002338a37c12 */ /* 0x000fe2000f8e969f */
[----:B------:R-:W-:Y:S01]  /*10c0*/  HADD2.F32 R111, -RZ, R100.H1_H1 ;  /* 0x30000064ff6f7230 */ /* 0x000fe20000004100 */
[----:B------:R-:W-:Y:S01]  /*10d0*/  HFMA2.MMA R159, -RZ, RZ, 0, 0 ;  /* 0x00000000ff9f7435 */ /* 0x000fe200000001ff */
        /* <DEDUP_REMOVED lines=30> */
[----:B------:R-:W-:Y:S02]  /*12c0*/  IMAD R164, R157, -0x326172a9, RZ ;  /* 0xcd9e8d579da47824 */ /* 0x000fe400078e02ff */
[----:B------:R-:W-:-:S04]  /*12d0*/  IMAD.HI.U32 R57, R162, -0x326172a9, RZ ;  /* 0xcd9e8d57a2397827 */ /* 0x000fc800078e00ff */
[--C-:B------:R-:W-:Y:S01]  /*12e0*/  HADD2.F32 R41, -RZ, R16.reuse.H0_H0 ;  /* 0x20000010ff297230 */ /* 0x100fe20000004100 */
[----:B------:R-:W-:Y:S01]  /*12f0*/  LOP3.LUT R164, R57, UR24, R164, 0x96, !PT ;  /* 0x0000001839a47c12 */ /* 0x000fe2000f8e96a4 */
        /* <DEDUP_REMOVED lines=53> */
[----:B------:R-:W-:Y:S02]  /*1650*/  HADD2.F32 R133, -RZ, R77.H0_H0 ;  /* 0x2000004dff857230 */ /* 0x000fe40000004100 */
[----:B------:R-:W-:Y:S02]  /*1660*/  HADD2.F32 R67, -RZ, R68.H0_H0 ;  /* 0x20000044ff437230 */ /* 0x000fe40000004100 */
[----:B------:R-:W-:Y:S02]  /*1670*/  HADD2.F32 R141, -RZ, R69.H0_H0 ;  /* 0x20000045ff8d7230 */ /* 0x000fe40000004100 */
[----:B------:R-:W-:Y:S02]  /*1680*/  HADD2.F32 R53, -RZ, R53.H1_H1 ;  /* 0x30000035ff357230 */ /* 0x000fe40000004100 */
        /* <DEDUP_REMOVED lines=23> */
[----:B------:R-:W-:-:S07]  /*1800*/  IMAD R160, R160, -0x2daee0ad, RZ ;  /* 0xd2511f53a0a07824 */ /* 0x000fce00078e02ff */
.L_x_8007:
[----:B------:R-:W-:Y:S01]  /*1810*/  PLOP3.LUT P0, PT, PT, PT, UP0, 0x80, 0x0 ;  /* 0x000000000000781c */ /* 0x000fe20003f0f008 */
[----:B------:R-:W-:Y:S01]  /*1820*/  IMAD.MOV.U32 R60, RZ, RZ, 0x2 ;  /* 0x00000002ff3c7424 */ /* 0x000fe200078e00ff */
        /* <DEDUP_REMOVED lines=9> */
[----:B------:R-:W-:Y:S02]  /*18c0*/  MOV R215, 0x3f800000 ;  /* 0x3f80000000d77802 */ /* 0x000fe40000000f00 */
[----:B------:R-:W-:-:S04]  /*18d0*/  SHF.R.S32.HI R63, RZ, 0x1f, R62 ;  /* 0x0000001fff3f7819 */ /* 0x000fc8000001143e */
[----:B------:R-:W-:Y:S02]  /*18e0*/  LEA.HI R63, R63, R62, RZ, 0x3 ;  /* 0x0000003e3f3f7211 */ /* 0x000fe400078f18ff */
[----:B0-----:R-:W-:-:S04]  /*18f0*/  LOP3.LUT R214, R214, 0x1f, RZ, 0xc0, !PT ;  /* 0x0000001fd6d67812 */ /* 0x001fc800078ec0ff */
[----:B------:R-:W-:-:S05]  /*1900*/  LEA.HI.SX32 R212, R63, R214, 0x1d ;  /* 0x000000d63fd47211 */ /* 0x000fca00078feaff */
[----:B------:R-:W-:Y:S02]  /*1910*/  IMAD.MOV.U32 R216, RZ, RZ, R212 ;  /* 0x000000ffffd87224 */ /* 0x000fe400078e00d4 */
        /* <DEDUP_REMOVED lines=22> */
.L_x_7649:
[----:B------:R-:W-:-:S07]  /*1a80*/  MOV R158, R162 ;  /* 0x000000a2009e7202 */ /* 0x000fce0000000f00 */
.L_x_7650:
[----:B------:R-:W-:Y:S05]  /*1a90*/  BSYNC B2 ;  /* 0x0000000000027941 */ /* 0x000fea0003800000 */
.L_x_7648:
        /* <DEDUP_REMOVED lines=16> */
.L_x_7654:
[----:B------:R-:W-:Y:S05]  /*1ba0*/  BSYNC B3 ;  /* 0x0000000000037941 */ /* 0x000fea0003800000 */
.L_x_7653:
        /* <DEDUP_REMOVED lines=41> */
[----:B------:R-:W-:-:S07]  /*1e40*/  LOP3.LUT R163, R161, UR35, R216, 0x96, !PT ;  /* 0x00000023a1a37c12 */ /* 0x000fce000f8e96d8 */
.L_x_7652:
[----:B------:R-:W-:Y:S05]  /*1e50*/  BSYNC B2 ;  /* 0x0000000000027941 */ /* 0x000fea0003800000 */
.L_x_7651:
[----:B------:R-:W0:Y:S01]  /*1e60*/  LDC R218, c[0x0][0x294] ;  /* 0x0000a500ffda7b82 */ /* 0x000e220000000800 */
[----:B------:R-:W-:Y:S01]  /*1e70*/  I2FP.F32.U32 R158, R158 ;  /* 0x0000009e009e7245 */ /* 0x000fe20000201000 */
[----:B------:R-:W-:Y:S01]  /*1e80*/  IMAD.MOV.U32 R219, RZ, RZ, 0x2f800000 ;  /* 0x2f800000ffdb7424 */ /* 0x000fe200078e00ff */
[----:B------:R-:W-:Y:S01]  /*1e90*/  LOP3.LUT R42, R42, 0xfffffffb, RZ, 0xc0, !PT ;  /* 0xfffffffb2a2a7812 */ /* 0x000fe200078ec0ff */
[----:B-----5:R-:W-:Y:S01]  /*1ea0*/  HADD2.F32 R184, -RZ, R60.H0_H0 ;  /* 0x2000003cffb87230 */ /* 0x020fe20000004100 */
[----:B------:R-:W-:Y:S01]  /*1eb0*/  BSSY B2, `(.L_x_7655) ;  /* 0x0000017000027945 */ /* 0x000fe20003800000 */
[----:B------:R-:W-:Y:S01]  /*1ec0*/  FFMA.FTZ R161, R158, R219, 1.1641532182693481445e-10 ;  /* 0x2f0000009ea17423 */ /* 0x000fe200000100db */
[----:B------:R-:W-:Y:S01]  /*1ed0*/  IADD3 R183, R173, 0x1, RZ ;  /* 0x00000001adb77810 */ /* 0x000fe20007ffe0ff */
[----:B------:R-:W1:Y:S01]  /*1ee0*/  LDC R208, c[0x0][0x298] ;  /* 0x0000a600ffd07b82 */ /* 0x000e620000000800 */
[----:B------:R-:W-:Y:S02]  /*1ef0*/  FMUL.FTZ R171, R184, R215 ;  /* 0x000000d7b8ab7220 */ /* 0x000fe40000410000 */
[----:B0-----:R-:W-:Y:S01]  /*1f00*/  FSETP.GTU.FTZ.AND P1, PT, R161, R218, PT ;  /* 0x000000daa100720b */ /* 0x001fe20003f3c000 */
[----:B------:R-:W-:-:S02]  /*1f10*/  @P0 HADD2.F32 R161, -RZ, R56.H0_H0 ;  /* 0x20000038ffa10230 */ /* 0x000fc40000004100 */
[----:B-1----:R-:W-:-:S10]  /*1f20*/  FMUL.FTZ R171, R171, R208 ;  /* 0x000000d0abab7220 */ /* 0x002fd40000410000 */
[----:B------:R-:W-:Y:S02]  /*1f30*/  @P1 LOP3.LUT R42, R42, 0x4, RZ, 0xfc, !PT ;  /* 0x000000042a2a1812 */ /* 0x000fe400078efcff */
[----:B------:R-:W-:Y:S02]  /*1f40*/  FSEL R158, R171, RZ, !P1 ;  /* 0x000000ffab9e7208 */ /* 0x000fe40004800000 */
[----:B------:R-:W-:-:S03]  /*1f50*/  ISETP.NE.AND P1, PT, R173, 0x1, PT ;  /* 0x00000001ad00780c */ /* 0x000fc60003f25270 */
[----:B------:R-:W-:-:S04]  /*1f60*/  FMUL.FTZ R158, R41, R158 ;  /* 0x0000009e299e7220 */ /* 0x000fc80000410000 */
        /* <DEDUP_REMOVED lines=10> */
.L_x_7656:
[----:B------:R-:W-:-:S07]  /*2010*/  MOV R171, R162 ;  /* 0x000000a200ab7202 */ /* 0x000fce0000000f00 */
.L_x_7657:
[----:B------:R-:W-:Y:S05]  /*2020*/  BSYNC B2 ;  /* 0x0000000000027941 */ /* 0x000fea0003800000 */
.L_x_7655:
        /* <DEDUP_REMOVED lines=16> */
.L_x_7661:
[----:B------:R-:W-:Y:S05]  /*2130*/  BSYNC B3 ;  /* 0x0000000000037941 */ /* 0x000fea0003800000 */
.L_x_7660:
        /* <DEDUP_REMOVED lines=42> */
.L_x_7659:
[----:B------:R-:W-:Y:S05]  /*23e0*/  BSYNC B2 ;  /* 0x0000000000027941 */ /* 0x000fea0003800000 */
.L_x_7658:
        /* <DEDUP_REMOVED lines=24> */
.L_x_7663:
[----:B------:R-:W-:-:S07]  /*2570*/  IMAD.MOV.U32 R60, RZ, RZ, R162 ;  /* 0x000000ffff3c7224 */ /* 0x000fce00078e00a2 */
.L_x_7664:
[----:B------:R-:W-:Y:S05]  /*2580*/  BSYNC B2 ;  /* 0x0000000000027941 */ /* 0x000fea0003800000 */
.L_x_7662:
        /* <DEDUP_REMOVED lines=16> */
.L_x_7668:
[----:B------:R-:W-:Y:S05]  /*2690*/  BSYNC B3 ;  /* 0x0000000000037941 */ /* 0x000fea0003800000 */
.L_x_7667:
        /* <DEDUP_REMOVED lines=42> */
.L_x_7666:
[----:B------:R-:W-:Y:S05]  /*2940*/  BSYNC B2 ;  /* 0x0000000000027941 */ /* 0x000fea0003800000 */
.L_x_7665:
        /* <DEDUP_REMOVED lines=22> */
.L_x_7670:
[----:B------:R-:W-:-:S07]  /*2ab0*/  IMAD.MOV.U32 R60, RZ, RZ, R162 ;  /* 0x000000ffff3c7224 */ /* 0x000fce00078e00a2 */
.L_x_7671:
[----:B------:R-:W-:Y:S05]  /*2ac0*/  BSYNC B2 ;  /* 0x0000000000027941 */ /* 0x000fea0003800000 */
.L_x_7669:
        /* <DEDUP_REMOVED lines=16> */
.L_x_7675:
[----:B------:R-:W-:Y:S05]  /*2bd0*/  BSYNC B3 ;  /* 0x0000000000037941 */ /* 0x000fea0003800000 */
.L_x_7674:
        /* <DEDUP_REMOVED lines=42> */
.L_x_7673:
[----:B------:R-:W-:Y:S05]  /*2e80*/  BSYNC B2 ;  /* 0x0000000000027941 */ /* 0x000fea0003800000 */
.L_x_7672:
        /* <DEDUP_REMOVED lines=11> */
[----:B------:R-:W-:-:S04]  /*2f40*/  FMUL.FTZ R184, R38, R161 ;  /* 0x000000a126b87220 */ /* 0x000fc80000410000 */
        /* <DEDUP_REMOVED lines=10> */
.L_x_7677:
[----:B------:R-:W-:-:S07]  /*2ff0*/  MOV R183, R162 ;  /* 0x000000a200b77202 */ /* 0x000fce0000000f00 */
.L_x_7678:
[----:B------:R-:W-:Y:S05]  /*3000*/  BSYNC B2 ;  /* 0x0000000000027941 */ /* 0x000fea0003800000 */
.L_x_7676:
        /* <DEDUP_REMOVED lines=16> */
.L_x_7682:
[----:B------:R-:W-:Y:S05]  /*3110*/  BSYNC B3 ;  /* 0x0000000000037941 */ /* 0x000fea0003800000 */
.L_x_7681:
        /* <DEDUP_REMOVED lines=41> */
[----:B------:R-:W-:-:S07]  /*33b0*/  LOP3.LUT R163, R161, UR35, R60, 0x96, !PT ;  /* 0x00000023a1a37c12 */ /* 0x000fce000f8e963c */
.L_x_7680:
[----:B------:R-:W-:Y:S05]  /*33c0*/  BSYNC B2 ;  /* 0x0000000000027941 */ /* 0x000fea0003800000 */
.L_x_7679:
        /* <DEDUP_REMOVED lines=22> */
.L_x_7684:
[----:B------:R-:W-:-:S07]  /*3530*/  MOV R195, R162 ;  /* 0x000000a200c37202 */ /* 0x000fce0000000f00 */
.L_x_7685:
[----:B------:R-:W-:Y:S05]  /*3540*/  BSYNC B2 ;  /* 0x0000000000027941 */ /* 0x000fea0003800000 */
.L_x_7683:
        /* <DEDUP_REMOVED lines=16> */
.L_x_7689:
[----:B------:R-:W-:Y:S05]  /*3650*/  BSYNC B3 ;  /* 0x0000000000037941 */ /* 0x000fea0003800000 */
.L_x_7688:
        /* <DEDUP_REMOVED lines=37> */
[----:B------:R-:W-:Y:S01]  /*38b0*/  IMAD.WIDE.U32 R162, R162, -0x326172a9, RZ ;  /* 0xcd9e8d57a2a27825 */ /* 0x000fe200078e00ff */
[----:B------:R-:W-:-:S03]  /*38c0*/  HFMA2.MMA R217, -RZ, RZ, 0, 0 ;  /* 0x00000000ffd97435 */ /* 0x000fc600000001ff */
[----:B------:R-:W-:Y:S01]  /*38d0*/  IMAD.WIDE.U32 R160, R160, -0x2daee0ad, RZ ;  /* 0xd2511f53a0a07825 */ /* 0x000fe200078e00ff */
[----:B------:R-:W-:-:S04]  /*38e0*/  LOP3.LUT R164, R163, UR24, R216, 0x96, !PT ;  /* 0x00000018a3a47c12 */ /* 0x000fc8000f8e96d8 */
[----:B------:R-:W-:-:S07]  /*38f0*/  LOP3.LUT R163, R161, UR35, R60, 0x96, !PT ;  /* 0x00000023a1a37c12 */ /* 0x000fce000f8e963c */
.L_x_7687:
[----:B------:R-:W-:Y:S05]  /*3900*/  BSYNC B2 ;  /* 0x0000000000027941 */ /* 0x000fea0003800000 */
.L_x_7686:
        /* <DEDUP_REMOVED lines=22> */
.L_x_7691:
[----:B------:R-:W-:-:S07]  /*3a70*/  IMAD.MOV.U32 R62, RZ, RZ, R162 ;  /* 0x000000ffff3e7224 */ /* 0x000fce00078e00a2 */
.L_x_7692:
[----:B------:R-:W-:Y:S05]  /*3a80*/  BSYNC B2 ;  /* 0x0000000000027941 */ /* 0x000fea0003800000 */
.L_x_7690:
        /* <DEDUP_REMOVED lines=16> */
.L_x_7696:
[----:B------:R-:W-:Y:S05]  /*3b90*/  BSYNC B3 ;  /* 0x0000000000037941 */ /* 0x000fea0003800000 */
.L_x_7695:
        /* <DEDUP_REMOVED lines=41> */
[----:B------:R-:W-:-:S08]  /*3e30*/  LOP3.LUT R163, R161, UR35, R60, 0x96, !PT ;  /* 0x00000023a1a37c12 */ /* 0x000fd0000f8e963c */
.L_x_7694:
[----:B------:R-:W-:Y:S05]  /*3e40*/  BSYNC B2 ;  /* 0x0000000000027941 */ /* 0x000fea0003800000 */
.L_x_7693:
        /* <DEDUP_REMOVED lines=22> */
.L_x_7698:
[----:B------:R-:W-:-:S07]  /*3fb0*/  MOV R62, R162 ;  /* 0x000000a2003e7202 */ /* 0x000fce0000000f00 */
.L_x_7699:
[----:B------:R-:W-:Y:S05]  /*3fc0*/  BSYNC B2 ;  /* 0x0000000000027941 */ /* 0x000fea0003800000 */
.L_x_7697:
        /* <DEDUP_REMOVED lines=18> */
.L_x_7703:
[----:B------:R-:W-:Y:S05]  /*40f0*/  BSYNC B3 ;  /* 0x0000000000037941 */ /* 0x000fea0003800000 */
.L_x_7702:
        /* <DEDUP_REMOVED lines=41> */
[----:B------:R-:W-:-:S07]  /*4390*/  IMAD.MOV.U32 R161, RZ, RZ, RZ ;  /* 0x000000ffffa17224 */ /* 0x000fce00078e00ff */
.L_x_7701:
[----:B------:R-:W-:Y:S05]  /*43a0*/  BSYNC B2 ;  /* 0x0000000000027941 */ /* 0x000fea0003800000 */
.L_x_7700:
[----:B------:R-:W-:Y:S01]  /*43b0*/  I2FP.F32.U32 R60, R62 ;  /* 0x0000003e003c7245 */ /* 0x000fe20000201000 */
[----:B------:R-:W-:Y:S01]  /*43c0*/  HADD2.F32 R62, -RZ, R63.H1_H1 ;  /* 0x3000003fff3e7230 */ /* 0x000fe20000004100 */
[----:B------:R-:W-:Y:S01]  /*43d0*/  SEL R220, RZ, 0x100, P4 ;  /* 0x00000100ffdc7807 */ /* 0x000fe20002000000 */
[----:B------:R-:W-:Y:S01]  /*43e0*/  @P0 HADD2.F32 R63, -RZ, R59.H1_H1 ;  /* 0x3000003bff3f0230 */ /* 0x000fe20000004100 */
[----:B------:R-:W-:Y:S01]  /*43f0*/  SEL R221, RZ, 0x10000, P5 ;  /* 0x00010000ffdd7807 */ /* 0x000fe20002800000 */
[----:B------:R-:W-:Y:S01]  /*4400*/  FFMA.FTZ R219, R60, R219, 1.1641532182693481445e-10 ;  /* 0x2f0000003cdb7423 */ /* 0x000fe200000100db */
[----:B------:R-:W-:Y:S01]  /*4410*/  FMUL.FTZ R61, R62, R215 ;  /* 0x000000d73e3d7220 */ /* 0x000fe20000410000 */
[----:B------:R-:W-:Y:S02]  /*4420*/  LOP3.LUT P5, RZ, R42, 0x2, RZ, 0xc0, !PT ;  /* 0x000000022aff7812 */ /* 0x000fe400078ac0ff */
[----:B------:R-:W-:Y:S01]  /*4430*/  SEL R60, RZ, 0x1, P2 ;  /* 0x00000001ff3c7807 */ /* 0x000fe20001000000 */
[----:B------:R-:W-:Y:S01]  /*4440*/  FMUL.FTZ R61, R61, R208 ;  /* 0x000000d03d3d7220 */ /* 0x000fe20000410000 */
        /* <DEDUP_REMOVED lines=11> */
[----:B------:R-:W-:Y:S01]  /*4500*/  SEL R63, RZ, 0x1, P6 ;  /* 0x00000001ff3f7807 */ /* 0x000fe20003000000 */
[----:B------:R-:W-:-:S03]  /*4510*/  IMAD.WIDE.U32 R216, R216, 0x100, RZ ;  /* 0x00000100d8d87825 */ /* 0x000fc600078e00ff */
[----:B------:R-:W-:Y:S02]  /*4520*/  LOP3.LUT R222, R216, R60, R222, 0xfe, !PT ;  /* 0x0000003cd8de7212 */ /* 0x000fe400078efede */
[----:B------:R-:W-:Y:S02]  /*4530*/  LOP3.LUT R60, R220, R62, R221, 0xfe, !PT ;  /* 0x0000003edc3c7212 */ /* 0x000fe400078efedd */
[C---:B------:R-:W-:Y:S02]  /*4540*/  LEA R220, P0, R212.reuse, UR30, 0x4 ;  /* 0x0000001ed4dc7c11 */ /* 0x040fe4000f8020ff */
[----:B------:R-:W-:Y:S02]  /*4550*/  LOP3.LUT R225, R61, R60, R225, 0xfe, !PT ;  /* 0x0000003c3de17212 */ /* 0x000fe400078efee1 */
[C---:B------:R-:W-:Y:S02]  /*4560*/  LEA.HI.X R221, R212.reuse, UR31, RZ, 0x4, P0 ;  /* 0x0000001fd4dd7c11 */ /* 0x040fe400080f24ff */
[----:B------:R-:W-:-:S02]  /*4570*/  LEA R218, P0, R212, UR32, 0x3 ;  /* 0x00000020d4da7c11 */ /* 0x000fc4000f8018ff */
[----:B------:R-:W-:Y:S02]  /*4580*/  LOP3.LUT R222, R222, R63, RZ, 0xfc, !PT ;  /* 0x0000003fdede7212 */ /* 0x000fe400078efcff */
[----:B------:R-:W-:Y:S02]  /*4590*/  F2FP.F16.F32.PACK_AB R62, R196, R183 ;  /* 0x000000b7c43e723e */ /* 0x000fe400000000ff */
[----:B------:R-:W-:Y:S02]  /*45a0*/  F2FP.F16.F32.PACK_AB R61, R184, R171 ;  /* 0x000000abb83d723e */ /* 0x000fe400000000ff */
[----:B------:R-:W-:Y:S02]  /*45b0*/  F2FP.F16.F32.PACK_AB R60, R173, R158 ;  /* 0x0000009ead3c723e */ /* 0x000fe400000000ff */
[----:B------:R-:W-:Y:S02]  /*45c0*/  F2FP.F16.F32.PACK_AB R63, R208, R195 ;  /* 0x000000c3d03f723e */ /* 0x000fe400000000ff */
[----:B------:R-:W-:-:S02]  /*45d0*/  LEA.HI.X R219, R212, UR33, RZ, 0x3, P0 ;  /* 0x00000021d4db7c11 */ /* 0x000fc400080f1cff */
[----:B------:R-:W-:Y:S01]  /*45e0*/  LOP3.LUT R223, R217, R225, R223, 0xfe, !PT ;  /* 0x000000e1d9df7212 */ /* 0x000fe200078efedf */
[----:B------:R0:W-:Y:S01]  /*45f0*/  STG.E.128 desc[UR4][R220.64], R60 ;  /* 0x0000003cdc007986 */ /* 0x0001e2000c101d04 */
[----:B------:R-:W-:-:S03]  /*4600*/  IADD3 R216, R212, 0x20, RZ ;  /* 0x00000020d4d87810 */ /* 0x000fc60007ffe0ff */
[----:B------:R0:W-:Y:S04]  /*4610*/  STG.E.64 desc[UR4][R218.64], R222 ;  /* 0x000000deda007986 */ /* 0x0001e8000c101b04 */
.L_x_7647:
[----:B------:R-:W-:Y:S05]  /*4620*/  BSYNC B1 ;  /* 0x0000000000017941 */ /* 0x000fea0003800000 */
.L_x_7646:
        /* <DEDUP_REMOVED lines=23> */
.L_x_7707:
[----:B------:R-:W-:-:S07]  /*47a0*/  IMAD.MOV.U32 R166, RZ, RZ, R162 ;  /* 0x000000ffffa67224 */ /* 0x000fce00078e00a2 */
.L_x_7708:
[----:B------:R-:W-:Y:S05]  /*47b0*/  BSYNC B2 ;  /* 0x0000000000027941 */ /* 0x000fea0003800000 */
.L_x_7706:
        /* <DEDUP_REMOVED lines=16> */
.L_x_7712:
[----:B------:R-:W-:Y:S05]  /*48c0*/  BSYNC B3 ;  /* 0x0000000000037941 */ /* 0x000fea0003800000 */
.L_x_7711:
        /* <DEDUP_REMOVED lines=42> */
.L_x_7710:
[----:B------:R-:W-:Y:S05]  /*4b70*/  BSYNC B2 ;  /* 0x0000000000027941 */ /* 0x000fea0003800000 */
.L_x_7709:
        /* <DEDUP_REMOVED lines=27> */
.L_x_7714:
[----:B------:R-:W-:-:S07]  /*4d30*/  MOV R172, R162 ;  /* 0x000000a200ac7202 */ /* 0x000fce0000000f00 */
.L_x_7715:
[----:B------:R-:W-:Y:S05]  /*4d40*/  BSYNC B2 ;  /* 0x0000000000027941 */ /* 0x000fea0003800000 */
.L_x_7713:
        /* <DEDUP_REMOVED lines=16> */
.L_x_7719:
[----:B------:R-:W-:Y:S05]  /*4e50*/  BSYNC B3 ;  /* 0x0000000000037941 */ /* 0x000fea0003800000 */
.L_x_7718:
        /* <DEDUP_REMOVED lines=42> */
.L_x_7717:
[----:B------:R-:W-:Y:S05]  /*5100*/  BSYNC B2 ;  /* 0x0000000000027941 */ /* 0x000fea0003800000 */
.L_x_7716:
[----:B------:R-:W-:Y:S01]  /*5110*/  I2FP.F32.U32 R161, R172 ;  /* 0x000000ac00a17245 */ /* 0x000fe20000201000 */
[----:B------:R-:W-:Y:S01]  /*5120*/  HADD2.F32 R172, -RZ, R60.H1_H1 ;  /* 0x3000003cffac7230 */ /* 0x000fe20000004100 */
[----:B------:R-:W-:Y:S01]  /*5130*/  LOP3.LUT R42, R42, 0xfffffffd, RZ, 0xc0, !PT ;  /* 0xfffffffd2a2a7812 */ /* 0x000fe200078ec0ff */
[----:B------:R-:W-:Y:S01]  /*5140*/  BSSY B2, `(.L_x_7720) ;  /* 0x0000016000027945 */ /* 0x000fe20003800000 */
[----:B------:R-:W-:Y:S01]  /*5150*/  IADD3 R186, R185, 0x1, RZ ;  /* 0x00000001b9ba7810 */ /* 0x000fe20007ffe0ff */
[----:B------:R-:W-:Y:S01]  /*5160*/  FFMA.FTZ R60, R161, R220, 1.1641532182693481445e-10 ;  /* 0x2f000000a13c7423 */ /* 0x000fe200000100dc */
[----:B------:R-:W-:-:S04]  /*5170*/  FMUL.FTZ R172, R172, R215 ;  /* 0x000000d7acac7220 */ /* 0x000fc80000410000 */
[----:B------:R-:W-:Y:S01]  /*5180*/  FSETP.GTU.FTZ.AND P1, PT, R60, R217, PT ;  /* 0x000000d93c00720b */ /* 0x000fe20003f3c000 */
[----:B------:R-:W-:Y:S01]  /*5190*/  FMUL.FTZ R172, R172, R207 ;  /* 0x000000cfacac7220 */ /* 0x000fe20000410000 */
[----:B------:R-:W-:-:S04]  /*51a0*/  @P0 HADD2.F32 R60, -RZ, R56.H1_H1 ;  /* 0x30000038ff3c0230 */ /* 0x000fc80000004100 */
        /* <DEDUP_REMOVED lines=14> */
.L_x_7721:
[----:B------:R-:W-:-:S07]  /*5290*/  IMAD.MOV.U32 R60, RZ, RZ, R162 ;  /* 0x000000ffff3c7224 */ /* 0x000fce00078e00a2 */
.L_x_7722:
[----:B------:R-:W-:Y:S05]  /*52a0*/  BSYNC B2 ;  /* 0x0000000000027941 */ /* 0x000fea0003800000 */
.L_x_7720:
        /* <DEDUP_REMOVED lines=16> */
.L_x_7726:
[----:B------:R-:W-:Y:S05]  /*53b0*/  BSYNC B3 ;  /* 0x0000000000037941 */ /* 0x000fea0003800000 */
.L_x_7725:
        /* <DEDUP_REMOVED lines=42> */
.L_x_7724:
[----:B------:R-:W-:Y:S05]  /*5660*/  BSYNC B2 ;  /* 0x0000000000027941 */ /* 0x000fea0003800000 */
.L_x_7723:
        /* <DEDUP_REMOVED lines=22> */
.L_x_7728:
[----:B------:R-:W-:-:S07]  /*57d0*/  MOV R60, R162 ;  /* 0x000000a2003c7202 */ /* 0x000fce0000000f00 */
.L_x_7729:
[----:B------:R-:W-:Y:S05]  /*57e0*/  BSYNC B2 ;  /* 0x0000000000027941 */ /* 0x000fea0003800000 */
.L_x_7727:
        /* <DEDUP_REMOVED lines=16> */
.L_x_7733:
[----:B------:R-:W-:Y:S05]  /*58f0*/  BSYNC B3 ;  /* 0x0000000000037941 */ /* 0x000fea0003800000 */
.L_x_7732:
        /* <DEDUP_REMOVED lines=42> */
.L_x_7731:
[----:B------:R-:W-:Y:S05]  /*5ba0*/  BSYNC B2 ;  /* 0x0000000000027941 */ /* 0x000fea0003800000 */
.L_x_7730:
        /* <DEDUP_REMOVED lines=22> */
.L_x_7735:
[----:B------:R-:W-:-:S07]  /*5d10*/  MOV R186, R162 ;  /* 0x000000a200ba7202 */ /* 0x000fce0000000f00 */
.L_x_7736:
[----:B------:R-:W-:Y:S05]  /*5d20*/  BSYNC B2 ;  /* 0x0000000000027941 */ /* 0x000fea0003800000 */
.L_x_7734:
        /* <DEDUP_REMOVED lines=16> */
.L_x_7740:
[----:B------:R-:W-:Y:S05]  /*5e30*/  BSYNC B3 ;  /* 0x0000000000037941 */ /* 0x000fea0003800000 */
.L_x_7739:
        /* <DEDUP_REMOVED lines=41> */
[----:B------:R-:W-:-:S11]  /*60d0*/  HFMA2.MMA R161, -RZ, RZ, 0, 0 ;  /* 0x00000000ffa17435 */ /* 0x000fd600000001ff */
.L_x_7738:
[----:B------:R-:W-:Y:S05]  /*60e0*/  BSYNC B2 ;  /* 0x0000000000027941 */ /* 0x000fea0003800000 */
.L_x_7737:
        /* <DEDUP_REMOVED lines=22> */
.L_x_7742:
[----:B------:R-:W-:-:S07]  /*6250*/  IMAD.MOV.U32 R197, RZ, RZ, R162 ;  /* 0x000000ffffc57224 */ /* 0x000fce00078e00a2 */
.L_x_7743:
[----:B------:R-:W-:Y:S05]  /*6260*/  BSYNC B2 ;  /* 0x0000000000027941 */ /* 0x000fea0003800000 */
.L_x_7741:
        /* <DEDUP_REMOVED lines=16> */
.L_x_7747:
[----:B------:R-:W-:Y:S05]  /*6370*/  BSYNC B3 ;  /* 0x0000000000037941 */ /* 0x000fea0003800000 */
.L_x_7746:
        /* <DEDUP_REMOVED lines=42> */
.L_x_7745:
[----:B------:R-:W-:Y:S05]  /*6620*/  BSYNC B2 ;  /* 0x0000000000027941 */ /* 0x000fea0003800000 */
.L_x_7744:
        /* <DEDUP_REMOVED lines=22> */
.L_x_7749:
[----:B------:R-:W-:-:S07]  /*6790*/  MOV R62, R162 ;  /* 0x000000a2003e7202 */ /* 0x000fce0000000f00 */
.L_x_7750:
[----:B------:R-:W-:Y:S05]  /*67a0*/  BSYNC B2 ;  /* 0x0000000000027941 */ /* 0x000fea0003800000 */
.L_x_7748:
        /* <DEDUP_REMOVED lines=16> */
.L_x_7754:
[----:B------:R-:W-:Y:S05]  /*68b0*/  BSYNC B3 ;  /* 0x0000000000037941 */ /* 0x000fea0003800000 */
.L_x_7753:
        /* <DEDUP_REMOVED lines=42> */
.L_x_7752:
[----:B------:R-:W-:Y:S05]  /*6b60*/  BSYNC B2 ;  /* 0x0000000000027941 */ /* 0x000fea0003800000 */
.L_x_7751:
        /* <DEDUP_REMOVED lines=22> */
.L_x_7756:
[----:B------:R-:W-:-:S07]  /*6cd0*/  MOV R62, R162 ;  /* 0x000000a2003e7202 */ /* 0x000fce0000000f00 */
.L_x_7757:
[----:B------:R-:W-:Y:S05]  /*6ce0*/  BSYNC B2 ;  /* 0x0000000000027941 */ /* 0x000fea0003800000 */
.L_x_7755:
        /* <DEDUP_REMOVED lines=18> */
.L_x_7761:
[----:B------:R-:W-:Y:S05]  /*6e10*/  BSYNC B3 ;  /* 0x0000000000037941 */ /* 0x000fea0003800000 */
.L_x_7760:
        /* <DEDUP_REMOVED lines=42> */
.L_x_7759:
[----:B------:R-:W-:Y:S05]  /*70c0*/  BSYNC B2 ;  /* 0x0000000000027941 */ /* 0x000fea0003800000 */
.L_x_7758:
[----:B------:R-:W-:Y:S01]  /*70d0*/  I2FP.F32.U32 R61, R62 ;  /* 0x0000003e003d7245 */ /* 0x000fe20000201000 */
[----:B------:R-:W-:Y:S01]  /*70e0*/  HADD2.F32 R60, -RZ, R63.H1_H1 ;  /* 0x3000003fff3c7230 */ /* 0x000fe20000004100 */
[----:B------:R-:W-:Y:S02]  /*70f0*/  SEL R218, RZ, 0x100, P4 ;  /* 0x00000100ffda7807 */ /* 0x000fe40002000000 */
[----:B------:R-:W-:Y:S01]  /*7100*/  SEL R219, RZ, 0x10000, P5 ;  /* 0x00010000ffdb7807 */ /* 0x000fe20002800000 */
[----:B------:R-:W-:Y:S01]  /*7110*/  FFMA.FTZ R220, R61, R220, 1.1641532182693481445e-10 ;  /* 0x2f0000003ddc7423 */ /* 0x000fe200000100dc */
[----:B------:R-:W-:Y:S01]  /*7120*/  FMUL.FTZ R60, R60, R215 ;  /* 0x000000d73c3c7220 */ /* 0x000fe20000410000 */
[----:B------:R-:W-:Y:S02]  /*7130*/  LOP3.LUT P5, RZ, R42, 0x2, RZ, 0xc0, !PT ;  /* 0x000000022aff7812 */ /* 0x000fe400078ac0ff */
[----:B------:R-:W-:Y:S01]  /*7140*/  SEL R224, RZ, 0x1, P1 ;  /* 0x00000001ffe07807 */ /* 0x000fe20000800000 */
[----:B------:R-:W-:Y:S01]  /*7150*/  FMUL.FTZ R60, R60, R207 ;  /* 0x000000cf3c3c7220 */ /* 0x000fe20000410000 */
[----:B------:R-:W-:-:S02]  /*7160*/  FSETP.GTU.FTZ.AND P4, PT, R220, R217, PT ;  /* 0x000000d9dc00720b */ /* 0x000fc40003f9c000 */
[----:B------:R-:W-:Y:S01]  /*7170*/  SEL R222, RZ, 0x1, P5 ;  /* 0x00000001ffde7807 */ /* 0x000fe20002800000 */
[----:B------:R-:W-:Y:S01]  /*7180*/  IMAD.WIDE.U32 R224, R224, 0x10000, RZ ;  /* 0x00010000e0e07825 */ /* 0x000fe200078e00ff */
[----:B------:R-:W-:Y:S02]  /*7190*/  FSEL R207, R60, RZ, !P4 ;  /* 0x000000ff3ccf7208 */ /* 0x000fe40006000000 */
[----:B------:R-:W-:Y:S01]  /*71a0*/  SEL R62, RZ, 0x1000000, P4 ;  /* 0x01000000ff3e7807 */ /* 0x000fe20002000000 */
[----:B------:R-:W-:Y:S01]  /*71b0*/  @P0 HADD2.F32 R60, -RZ, R59.H1_H1 ;  /* 0x3000003bff3c0230 */ /* 0x000fe20000004100 */
[----:B------:R-:W-:Y:S01]  /*71c0*/  LOP3.LUT P6, RZ, R42, 0x4, RZ, 0xc0, !PT ;  /* 0x000000042aff7812 */ /* 0x000fe200078cc0ff */
[----:B------:R-:W-:Y:S01]  /*71d0*/  FMUL.FTZ R207, R26, R207 ;  /* 0x000000cf1acf7220 */ /* 0x000fe20000410000 */
        /* <DEDUP_REMOVED lines=13> */
[----:B------:R-:W-:Y:S02]  /*72b0*/  F2FP.F16.F32.PACK_AB R62, R197, R186 ;  /* 0x000000bac53e723e */ /* 0x000fe400000000ff */
[----:B------:R-:W-:Y:S02]  /*72c0*/  F2FP.F16.F32.PACK_AB R61, R185, R172 ;  /* 0x000000acb93d723e */ /* 0x000fe400000000ff */
[----:B------:R-:W-:-:S02]  /*72d0*/  F2FP.F16.F32.PACK_AB R60, R175, R166 ;  /* 0x000000a6af3c723e */ /* 0x000fc400000000ff */
[----:B------:R-:W-:Y:S02]  /*72e0*/  F2FP.F16.F32.PACK_AB R63, R207, R198 ;  /* 0x000000c6cf3f723e */ /* 0x000fe400000000ff */
[C---:B------:R-:W-:Y:S02]  /*72f0*/  LEA.HI.X R219, R216.reuse, UR33, RZ, 0x3, P0 ;  /* 0x00000021d8db7c11 */ /* 0x040fe400080f1cff */
[----:B------:R-:W-:Y:S01]  /*7300*/  LOP3.LUT R223, R223, R217, R225, 0xfe, !PT ;  /* 0x000000d9dfdf7212 */ /* 0x000fe200078efee1 */
[----:B------:R1:W-:Y:S01]  /*7310*/  STG.E.128 desc[UR4][R220.64], R60 ;  /* 0x0000003cdc007986 */ /* 0x0003e2000c101d04 */
[----:B------:R-:W-:-:S03]  /*7320*/  IADD3 R216, R216, 0x20, RZ ;  /* 0x00000020d8d87810 */ /* 0x000fc60007ffe0ff */
[----:B------:R1:W-:Y:S04]  /*7330*/  STG.E.64 desc[UR4][R218.64], R222 ;  /* 0x000000deda007986 */ /* 0x0003e8000c101b04 */
.L_x_7705:
[----:B------:R-:W-:Y:S05]  /*7340*/  BSYNC B1 ;  /* 0x0000000000017941 */ /* 0x000fea0003800000 */
.L_x_7704:
        /* <DEDUP_REMOVED lines=23> */
.L_x_7765:
[----:B------:R-:W-:-:S07]  /*74c0*/  MOV R167, R162 ;  /* 0x000000a200a77202 */ /* 0x000fce0000000f00 */
.L_x_7766:
[----:B------:R-:W-:Y:S05]  /*74d0*/  BSYNC B2 ;  /* 0x0000000000027941 */ /* 0x000fea0003800000 */
.L_x_7764:
        /* <DEDUP_REMOVED lines=16> */
.L_x_7770:
[----:B------:R-:W-:Y:S05]  /*75e0*/  BSYNC B3 ;  /* 0x0000000000037941 */ /* 0x000fea0003800000 */
.L_x_7769:
        /* <DEDUP_REMOVED lines=42> */
.L_x_7768:
[----:B------:R-:W-:Y:S05]  /*7890*/  BSYNC B2 ;  /* 0x0000000000027941 */ /* 0x000fea0003800000 */
.L_x_7767:
[----:B------:R-:W0:Y:S01]  /*78a0*/  LDC R217, c[0x0][0x294] ;  /* 0x0000a500ffd97b82 */ /* 0x000e220000000800 */
[----:B------:R-:W-:Y:S01]  /*78b0*/  HFMA2.MMA R220, -RZ, RZ, 0.1171875, 0 ;  /* 0x2f800000ffdc7435 */ /* 0x000fe200000001ff */
[----:B------:R-:W-:Y:S01]  /*78c0*/  I2FP.F32.U32 R161, R167 ;  /* 0x000000a700a17245 */ /* 0x000fe20000201000 */
[----:B-----5:R-:W-:Y:S01]  /*78d0*/  HADD2.F32 R188, -RZ, R60.H0_H0 ;  /* 0x2000003cffbc7230 */ /* 0x020fe20000004100 */
[----:B------:R-:W-:Y:S01]  /*78e0*/  LOP3.LUT R42, R42, 0xfffffffb, RZ, 0xc0, !PT ;  /* 0xfffffffb2a2a7812 */ /* 0x000fe200078ec0ff */
[----:B------:R-:W-:Y:S03]  /*78f0*/  BSSY B2, `(.L_x_7771) ;  /* 0x0000017000027945 */ /* 0x000fe60003800000 */
[----:B------:R-:W1:Y:S01]  /*7900*/  LDC R209, c[0x0][0x298] ;  /* 0x0000a600ffd17b82 */ /* 0x000e620000000800 */
[----:B------:R-:W-:Y:S02]  /*7910*/  FMUL.FTZ R188, R188, R215 ;  /* 0x000000d7bcbc7220 */ /* 0x000fe40000410000 */
[----:B------:R-:W-:-:S05]  /*7920*/  FFMA.FTZ R174, R161, R220, 1.1641532182693481445e-10 ;  /* 0x2f000000a1ae7423 */ /* 0x000fca00000100dc */
[----:B0-----:R-:W-:Y:S01]  /*7930*/  FSETP.GTU.FTZ.AND P1, PT, R174, R217, PT ;  /* 0x000000d9ae00720b */ /* 0x001fe20003f3c000 */
[----:B------:R-:W-:Y:S02]  /*7940*/  @P0 HADD2.F32 R174, -RZ, R56.H0_H0 ;  /* 0x20000038ffae0230 */ /* 0x000fe40000004100 */
[----:B-1----:R-:W-:-:S10]  /*7950*/  FMUL.FTZ R188, R188, R209 ;  /* 0x000000d1bcbc7220 */ /* 0x002fd40000410000 */
[----:B------:R-:W-:Y:S02]  /*7960*/  @P1 LOP3.LUT R42, R42, 0x4, RZ, 0xfc, !PT ;  /* 0x000000042a2a1812 */ /* 0x000fe400078efcff */
[----:B------:R-:W-:Y:S02]  /*7970*/  FSEL R188, R188, RZ, !P1 ;  /* 0x000000ffbcbc7208 */ /* 0x000fe40004800000 */
[----:B------:R-:W-:-:S03]  /*7980*/  ISETP.NE.AND P1, PT, R176, 0x1, PT ;  /* 0x00000001b000780c */ /* 0x000fc60003f25270 */
[----:B------:R-:W-:Y:S01]  /*7990*/  FMUL.FTZ R167, R25, R188 ;  /* 0x000000bc19a77220 */ /* 0x000fe20000410000 */
[----:B------:R-:W-:-:S03]  /*79a0*/  IADD3 R188, R176, 0x1, RZ ;  /* 0x00000001b0bc7810 */ /* 0x000fc60007ffe0ff */
        /* <DEDUP_REMOVED lines=10> */
.L_x_7772:
[----:B------:R-:W-:-:S07]  /*7a50*/  IMAD.MOV.U32 R174, RZ, RZ, R162 ;  /* 0x000000ffffae7224 */ /* 0x000fce00078e00a2 */
.L_x_7773:
[----:B------:R-:W-:Y:S05]  /*7a60*/  BSYNC B2 ;  /* 0x0000000000027941 */ /* 0x000fea0003800000 */
.L_x_7771:
        /* <DEDUP_REMOVED lines=16> */
.L_x_7777:
[----:B------:R-:W-:Y:S05]  /*7b70*/  BSYNC B3 ;  /* 0x0000000000037941 */ /* 0x000fea0003800000 */
.L_x_7776:
        /* <DEDUP_REMOVED lines=42> */
.L_x_7775:
[----:B------:R-:W-:Y:S05]  /*7e20*/  BSYNC B2 ;  /* 0x0000000000027941 */ /* 0x000fea0003800000 */
.L_x_7774:
        /* <DEDUP_REMOVED lines=24> */
.L_x_7779:
[----:B------:R-:W-:-:S07]  /*7fb0*/  MOV R60, R162 ;  /* 0x000000a2003c7202 */ /* 0x000fce0000000f00 */
.L_x_7780:
[----:B------:R-:W-:Y:S05]  /*7fc0*/  BSYNC B2 ;  /* 0x0000000000027941 */ /* 0x000fea0003800000 */
.L_x_7778:
        /* <DEDUP_REMOVED lines=16> */
.L_x_7784:
[----:B------:R-:W-:Y:S05]  /*80d0*/  BSYNC B3 ;  /* 0x0000000000037941 */ /* 0x000fea0003800000 */
.L_x_7783:
        /* <DEDUP_REMOVED lines=42> */
.L_x_7782:
[----:B------:R-:W-:Y:S05]  /*8380*/  BSYNC B2 ;  /* 0x0000000000027941 */ /* 0x000fea0003800000 */
.L_x_7781:
        /* <DEDUP_REMOVED lines=22> */
.L_x_7786:
[----:B------:R-:W-:-:S07]  /*84f0*/  MOV R60, R162 ;  /* 0x000000a2003c7202 */ /* 0x000fce0000000f00 */
.L_x_7787:
[----:B------:R-:W-:Y:S05]  /*8500*/  BSYNC B2 ;  /* 0x0000000000027941 */ /* 0x000fea0003800000 */
.L_x_7785:
        /* <DEDUP_REMOVED lines=16> */
.L_x_7791:
[----:B------:R-:W-:Y:S05]  /*8610*/  BSYNC B3 ;  /* 0x0000000000037941 */ /* 0x000fea0003800000 */
.L_x_7790:
        /* <DEDUP_REMOVED lines=42> */
.L_x_7789:
[----:B------:R-:W-:Y:S05]  /*88c0*/  BSYNC B2 ;  /* 0x0000000000027941 */ /* 0x000fea0003800000 */
.L_x_7788:
        /* <DEDUP_REMOVED lines=22> */
.L_x_7793:
[----:B------:R-:W-:-:S07]  /*8a30*/  IMAD.MOV.U32 R188, RZ, RZ, R162 ;  /* 0x000000ffffbc7224 */ /* 0x000fce00078e00a2 */
.L_x_7794:
[----:B------:R-:W-:Y:S05]  /*8a40*/  BSYNC B2 ;  /* 0x0000000000027941 */ /* 0x000fea0003800000 */
.L_x_7792:
        /* <DEDUP_REMOVED lines=16> */
.L_x_7798:
[----:B------:R-:W-:Y:S05]  /*8b50*/  BSYNC B3 ;  /* 0x0000000000037941 */ /* 0x000fea0003800000 */
.L_x_7797:
        /* <DEDUP_REMOVED lines=42> */
.L_x_7796:
[----:B------:R-:W-:Y:S05]  /*8e00*/  BSYNC B2 ;  /* 0x0000000000027941 */ /* 0x000fea0003800000 */
.L_x_7795:
        /* <DEDUP_REMOVED lines=22> */
.L_x_7800:
[----:B------:R-:W-:-:S07]  /*8f70*/  MOV R199, R162 ;  /* 0x000000a200c77202 */ /* 0x000fce0000000f00 */
.L_x_7801:
[----:B------:R-:W-:Y:S05]  /*8f80*/  BSYNC B2 ;  /* 0x0000000000027941 */ /* 0x000fea0003800000 */
.L_x_7799:
        /* <DEDUP_REMOVED lines=16> */
.L_x_7805:
[----:B------:R-:W-:Y:S05]  /*9090*/  BSYNC B3 ;  /* 0x0000000000037941 */ /* 0x000fea0003800000 */
.L_x_7804:
        /* <DEDUP_REMOVED lines=42> */
.L_x_7803:
[----:B------:R-:W-:Y:S05]  /*9340*/  BSYNC B2 ;  /* 0x0000000000027941 */ /* 0x000fea0003800000 */
.L_x_7802:
        /* <DEDUP_REMOVED lines=22> */
.L_x_7807:
[----:B------:R-:W-:-:S07]  /*94b0*/  MOV R62, R162 ;  /* 0x000000a2003e7202 */ /* 0x000fce0000000f00 */
.L_x_7808:
[----:B------:R-:W-:Y:S05]  /*94c0*/  BSYNC B2 ;  /* 0x0000000000027941 */ /* 0x000fea0003800000 */
.L_x_7806:
        /* <DEDUP_REMOVED lines=16> */
.L_x_7812:
[----:B------:R-:W-:Y:S05]  /*95d0*/  BSYNC B3 ;  /* 0x0000000000037941 */ /* 0x000fea0003800000 */
.L_x_7811:
        /* <DEDUP_REMOVED lines=42> */
.L_x_7810:
[----:B------:R-:W-:Y:S05]  /*9880*/  BSYNC B2 ;  /* 0x0000000000027941 */ /* 0x000fea0003800000 */
.L_x_7809:
        /* <DEDUP_REMOVED lines=22> */
.L_x_7814:
[----:B------:R-:W-:-:S07]  /*99f0*/  IMAD.MOV.U32 R62, RZ, RZ, R162 ;  /* 0x000000ffff3e7224 */ /* 0x000fce00078e00a2 */
.L_x_7815:
[----:B------:R-:W-:Y:S05]  /*9a00*/  BSYNC B2 ;  /* 0x0000000000027941 */ /* 0x000fea0003800000 */
.L_x_7813:
        /* <DEDUP_REMOVED lines=18> */
.L_x_7819:
[----:B------:R-:W-:Y:S05]  /*9b30*/  BSYNC B3 ;  /* 0x0000000000037941 */ /* 0x000fea0003800000 */
.L_x_7818:
        /* <DEDUP_REMOVED lines=42> */
.L_x_7817:
[----:B------:R-:W-:Y:S05]  /*9de0*/  BSYNC B2 ;  /* 0x0000000000027941 */ /* 0x000fea0003800000 */
.L_x_7816:
        /* <DEDUP_REMOVED lines=34> */
[C---:B------:R-:W-:Y:S01]  /*a010*/  LEA.HI.X R219, R216.reuse, UR33, RZ, 0x3, P0 ;  /* 0x00000021d8db7c11 */ /* 0x040fe200080f1cff */
[----:B------:R-:W-:Y:S01]  /*a020*/  VIADD R216, R216, 0x20 ;  /* 0x00000020d8d87836 */ /* 0x000fe20000000000 */
[----:B------:R-:W-:Y:S01]  /*a030*/  LOP3.LUT R223, R223, R217, R225, 0xfe, !PT ;  /* 0x000000d9dfdf7212 */ /* 0x000fe200078efee1 */
[----:B------:R2:W-:Y:S04]  /*a040*/  STG.E.128 desc[UR4][R220.64], R60 ;  /* 0x0000003cdc007986 */ /* 0x0005e8000c101d04 */
[----:B------:R2:W-:Y:S02]  /*a050*/  STG.E.64 desc[UR4][R218.64], R222 ;  /* 0x000000deda007986 */ /* 0x0005e4000c101b04 */
.L_x_7763:
[----:B------:R-:W-:Y:S05]  /*a060*/  BSYNC B1 ;  /* 0x0000000000017941 */ /* 0x000fea0003800000 */
.L_x_7762:
        /* <DEDUP_REMOVED lines=23> */
.L_x_7823:
[----:B------:R-:W-:-:S07]  /*a1e0*/  MOV R168, R162 ;  /* 0x000000a200a87202 */ /* 0x000fce0000000f00 */
.L_x_7824:
[----:B------:R-:W-:Y:S05]  /*a1f0*/  BSYNC B2 ;  /* 0x0000000000027941 */ /* 0x000fea0003800000 */
.L_x_7822:
        /* <DEDUP_REMOVED lines=16> */
.L_x_7828:
[----:B------:R-:W-:Y:S05]  /*a300*/  BSYNC B3 ;  /* 0x0000000000037941 */ /* 0x000fea0003800000 */
.L_x_7827:
        /* <DEDUP_REMOVED lines=42> */
.L_x_7826:
[----:B------:R-:W-:Y:S05]  /*a5b0*/  BSYNC B2 ;  /* 0x0000000000027941 */ /* 0x000fea0003800000 */
.L_x_7825:
[----:B------:R-:W0:Y:S01]  /*a5c0*/  LDC R217, c[0x0][0x294] ;  /* 0x0000a500ffd97b82 */ /* 0x000e220000000800 */
[----:B------:R-:W-:Y:S01]  /*a5d0*/  I2FP.F32.U32 R161, R168 ;  /* 0x000000a800a17245 */ /* 0x000fe20000201000 */
[----:B-----5:R-:W-:Y:S01]  /*a5e0*/  HADD2.F32 R190, -RZ, R60.H0_H0 ;  /* 0x2000003cffbe7230 */ /* 0x020fe20000004100 */
[----:B------:R-:W-:Y:S01]  /*a5f0*/  MOV R220, 0x2f800000 ;  /* 0x2f80000000dc7802 */ /* 0x000fe20000000f00 */
[----:B------:R-:W-:Y:S01]  /*a600*/  BSSY B2, `(.L_x_7829) ;  /* 0x0000018000027945 */ /* 0x000fe20003800000 */
[----:B------:R-:W-:Y:S01]  /*a610*/  LOP3.LUT R42, R42, 0xfffffffb, RZ, 0xc0, !PT ;  /* 0xfffffffb2a2a7812 */ /* 0x000fe200078ec0ff */
[----:B------:R-:W-:Y:S02]  /*a620*/  VIADD R189, R178, 0x1 ;  /* 0x00000001b2bd7836 */ /* 0x000fe40000000000 */
[----:B------:R-:W-:Y:S01]  /*a630*/  FMUL.FTZ R190, R190, R215 ;  /* 0x000000d7bebe7220 */ /* 0x000fe20000410000 */
[----:B------:R-:W1:Y:S01]  /*a640*/  LDC R211, c[0x0][0x298] ;  /* 0x0000a600ffd37b82 */ /* 0x000e620000000800 */
[----:B------:R-:W-:Y:S01]  /*a650*/  FFMA.FTZ R168, R161, R220, 1.1641532182693481445e-10 ;  /* 0x2f000000a1a87423 */ /* 0x000fe200000100dc */
[----:B------:R-:W-:-:S04]  /*a660*/  @P0 HADD2.F32 R161, -RZ, R56.H0_H0 ;  /* 0x20000038ffa10230 */ /* 0x000fc80000004100 */
        /* <DEDUP_REMOVED lines=16> */
.L_x_7830:
[----:B------:R-:W-:-:S07]  /*a770*/  MOV R177, R162 ;  /* 0x000000a200b17202 */ /* 0x000fce0000000f00 */
.L_x_7831:
[----:B------:R-:W-:Y:S05]  /*a780*/  BSYNC B2 ;  /* 0x0000000000027941 */ /* 0x000fea0003800000 */
.L_x_7829:
        /* <DEDUP_REMOVED lines=16> */
.L_x_7835:
[----:B------:R-:W-:Y:S05]  /*a890*/  BSYNC B3 ;  /* 0x0000000000037941 */ /* 0x000fea0003800000 */
.L_x_7834:
        /* <DEDUP_REMOVED lines=42> */
.L_x_7833:
[----:B------:R-:W-:Y:S05]  /*ab40*/  BSYNC B2 ;  /* 0x0000000000027941 */ /* 0x000fea0003800000 */
.L_x_7832:
        /* <DEDUP_REMOVED lines=24> */
.L_x_7837:
[----:B------:R-:W-:-:S07]  /*acd0*/  MOV R60, R162 ;  /* 0x000000a2003c7202 */ /* 0x000fce0000000f00 */
.L_x_7838:
[----:B------:R-:W-:Y:S05]  /*ace0*/  BSYNC B2 ;  /* 0x0000000000027941 */ /* 0x000fea0003800000 */
.L_x_7836:
        /* <DEDUP_REMOVED lines=16> */
.L_x_7842:
[----:B------:R-:W-:Y:S05]  /*adf0*/  BSYNC B3 ;  /* 0x0000000000037941 */ /* 0x000fea0003800000 */
.L_x_7841:
        /* <DEDUP_REMOVED lines=42> */
.L_x_7840:
[----:B------:R-:W-:Y:S05]  /*b0a0*/  BSYNC B2 ;  /* 0x0000000000027941 */ /* 0x000fea0003800000 */
.L_x_7839:
        /* <DEDUP_REMOVED lines=22> */
.L_x_7844:
[----:B------:R-:W-:-:S07]  /*b210*/  IMAD.MOV.U32 R60, RZ, RZ, R162 ;  /* 0x000000ffff3c7224 */ /* 0x000fce00078e00a2 */
.L_x_7845:
[----:B------:R-:W-:Y:S05]  /*b220*/  BSYNC B2 ;  /* 0x0000000000027941 */ /* 0x000fea0003800000 */
.L_x_7843:
        /* <DEDUP_REMOVED lines=16> */
.L_x_7849:
[----:B------:R-:W-:Y:S05]  /*b330*/  BSYNC B3 ;  /* 0x0000000000037941 */ /* 0x000fea0003800000 */
.L_x_7848:
        /* <DEDUP_REMOVED lines=42> */
.L_x_7847:
[----:B------:R-:W-:Y:S05]  /*b5e0*/  BSYNC B2 ;  /* 0x0000000000027941 */ /* 0x000fea0003800000 */
.L_x_7846:
[----:B------:R-:W-:Y:S01]  /*b5f0*/  I2FP.F32.U32 R161, R60 ;  /* 0x0000003c00a17245 */ /* 0x000fe20000201000 */
[----:B------:R-:W-:Y:S01]  /*b600*/  HADD2.F32 R190, -RZ, R61.H1_H1 ;  /* 0x3000003dffbe7230 */ /* 0x000fe20000004100 */
[----:B------:R-:W-:Y:S01]  /*b610*/  ISETP.NE.AND P3, PT, R201, 0x1, PT ;  /* 0x00000001c900780c */ /* 0x000fe20003f65270 */
[----:B------:R-:W-:Y:S02]  /*b620*/  BSSY B2, `(.L_x_7850) ;  /* 0x0000014000027945 */ /* 0x000fe40003800000 */
[----:B------:R-:W-:Y:S01]  /*b630*/  FFMA.FTZ R60, R161, R220, 1.1641532182693481445e-10 ;  /* 0x2f000000a13c7423 */ /* 0x000fe200000100dc */
[----:B------:R-:W-:Y:S01]  /*b640*/  FMUL.FTZ R190, R190, R215 ;  /* 0x000000d7bebe7220 */ /* 0x000fe20000410000 */
[----:B------:R-:W-:-:S03]  /*b650*/  VIADD R161, R201, 0x1 ;  /* 0x00000001c9a17836 */ /* 0x000fc60000000000 */
        /* <DEDUP_REMOVED lines=15> */
.L_x_7851:
[----:B------:R-:W-:-:S07]  /*b750*/  MOV R190, R162 ;  /* 0x000000a200be7202 */ /* 0x000fce0000000f00 */
.L_x_7852:
[----:B------:R-:W-:Y:S05]  /*b760*/  BSYNC B2 ;  /* 0x0000000000027941 */ /* 0x000fea0003800000 */
.L_x_7850:
        /* <DEDUP_REMOVED lines=16> */
.L_x_7856:
[----:B------:R-:W-:Y:S05]  /*b870*/  BSYNC B3 ;  /* 0x0000000000037941 */ /* 0x000fea0003800000 */
.L_x_7855:
        /* <DEDUP_REMOVED lines=42> */
.L_x_7854:
[----:B------:R-:W-:Y:S05]  /*bb20*/  BSYNC B2 ;  /* 0x0000000000027941 */ /* 0x000fea0003800000 */
.L_x_7853:
        /* <DEDUP_REMOVED lines=22> */
.L_x_7858:
[----:B------:R-:W-:-:S07]  /*bc90*/  MOV R201, R162 ;  /* 0x000000a200c97202 */ /* 0x000fce0000000f00 */
.L_x_7859:
[----:B------:R-:W-:Y:S05]  /*bca0*/  BSYNC B2 ;  /* 0x0000000000027941 */ /* 0x000fea0003800000 */
.L_x_7857:
        /* <DEDUP_REMOVED lines=16> */
.L_x_7863:
[----:B------:R-:W-:Y:S05]  /*bdb0*/  BSYNC B3 ;  /* 0x0000000000037941 */ /* 0x000fea0003800000 */
.L_x_7862:
        /* <DEDUP_REMOVED lines=42> */
.L_x_7861:
[----:B------:R-:W-:Y:S05]  /*c060*/  BSYNC B2 ;  /* 0x0000000000027941 */ /* 0x000fea0003800000 */
.L_x_7860:
        /* <DEDUP_REMOVED lines=22> */
.L_x_7865:
[----:B------:R-:W-:-:S07]  /*c1d0*/  IMAD.MOV.U32 R62, RZ, RZ, R162 ;  /* 0x000000ffff3e7224 */ /* 0x000fce00078e00a2 */
.L_x_7866:
[----:B------:R-:W-:Y:S05]  /*c1e0*/  BSYNC B2 ;  /* 0x0000000000027941 */ /* 0x000fea0003800000 */
.L_x_7864:
        /* <DEDUP_REMOVED lines=16> */
.L_x_7870:
[----:B------:R-:W-:Y:S05]  /*c2f0*/  BSYNC B3 ;  /* 0x0000000000037941 */ /* 0x000fea0003800000 */
.L_x_7869:
        /* <DEDUP_REMOVED lines=42> */
.L_x_7868:
[----:B------:R-:W-:Y:S05]  /*c5a0*/  BSYNC B2 ;  /* 0x0000000000027941 */ /* 0x000fea0003800000 */
.L_x_7867:
        /* <DEDUP_REMOVED lines=22> */
.L_x_7872:
[----:B------:R-:W-:-:S07]  /*c710*/  MOV R62, R162 ;  /* 0x000000a2003e7202 */ /* 0x000fce0000000f00 */
.L_x_7873:
[----:B------:R-:W-:Y:S05]  /*c720*/  BSYNC B2 ;  /* 0x0000000000027941 */ /* 0x000fea0003800000 */
.L_x_7871:
        /* <DEDUP_REMOVED lines=18> */
.L_x_7877:
[----:B------:R-:W-:Y:S05]  /*c850*/  BSYNC B3 ;  /* 0x0000000000037941 */ /* 0x000fea0003800000 */
.L_x_7876:
        /* <DEDUP_REMOVED lines=42> */
.L_x_7875:
[----:B------:R-:W-:Y:S05]  /*cb00*/  BSYNC B2 ;  /* 0x0000000000027941 */ /* 0x000fea0003800000 */
.L_x_7874:
        /* <DEDUP_REMOVED lines=39> */
.L_x_7821:
[----:B------:R-:W-:Y:S05]  /*cd80*/  BSYNC B1 ;  /* 0x0000000000017941 */ /* 0x000fea0003800000 */
.L_x_7820:
        /* <DEDUP_REMOVED lines=23> */
.L_x_7881:
[----:B------:R-:W-:-:S07]  /*cf00*/  IMAD.MOV.U32 R169, RZ, RZ, R162 ;  /* 0x000000ffffa97224 */ /* 0x000fce00078e00a2 */
.L_x_7882:
[----:B------:R-:W-:Y:S05]  /*cf10*/  BSYNC B2 ;  /* 0x0000000000027941 */ /* 0x000fea0003800000 */
.L_x_7880:
        /* <DEDUP_REMOVED lines=16> */
.L_x_7886:
[----:B------:R-:W-:Y:S05]  /*d020*/  BSYNC B3 ;  /* 0x0000000000037941 */ /* 0x000fea0003800000 */
.L_x_7885:
        /* <DEDUP_REMOVED lines=42> */
.L_x_7884:
[----:B------:R-:W-:Y:S05]  /*d2d0*/  BSYNC B2 ;  /* 0x0000000000027941 */ /* 0x000fea0003800000 */
.L_x_7883:
        /* <DEDUP_REMOVED lines=9> */
[----:B------:R-:W-:Y:S01]  /*d370*/  FMUL.FTZ R161, R204, R215 ;  /* 0x000000d7cca17220 */ /* 0x000fe20000410000 */
[----:B------:R-:W-:Y:S01]  /*d380*/  @P0 HADD2.F32 R204, -RZ, R56.H0_H0 ;  /* 0x20000038ffcc0230 */ /* 0x000fe20000004100 */
[----:B0-----:R-:W-:-:S02]  /*d390*/  FSETP.GTU.FTZ.AND P1, PT, R192, R217, PT ;  /* 0x000000d9c000720b */ /* 0x001fc40003f3c000 */
[----:B-1----:R-:W-:-:S11]  /*d3a0*/  FMUL.FTZ R161, R161, R210 ;  /* 0x000000d2a1a17220 */ /* 0x002fd60000410000 */
        /* <DEDUP_REMOVED lines=14> */
.L_x_7888:
[----:B------:R-:W-:-:S07]  /*d490*/  MOV R179, R162 ;  /* 0x000000a200b37202 */ /* 0x000fce0000000f00 */
.L_x_7889:
[----:B------:R-:W-:Y:S05]  /*d4a0*/  BSYNC B2 ;  /* 0x0000000000027941 */ /* 0x000fea0003800000 */
.L_x_7887:
        /* <DEDUP_REMOVED lines=16> */
.L_x_7893:
[----:B------:R-:W-:Y:S05]  /*d5b0*/  BSYNC B3 ;  /* 0x0000000000037941 */ /* 0x000fea0003800000 */
.L_x_7892:
        /* <DEDUP_REMOVED lines=42> */
.L_x_7891:
[----:B------:R-:W-:Y:S05]  /*d860*/  BSYNC B2 ;  /* 0x0000000000027941 */ /* 0x000fea0003800000 */
.L_x_7890:
        /* <DEDUP_REMOVED lines=24> */
.L_x_7895:
[----:B------:R-:W-:-:S07]  /*d9f0*/  IMAD.MOV.U32 R60, RZ, RZ, R162 ;  /* 0x000000ffff3c7224 */ /* 0x000fce00078e00a2 */
.L_x_7896:
[----:B------:R-:W-:Y:S05]  /*da00*/  BSYNC B2 ;  /* 0x0000000000027941 */ /* 0x000fea0003800000 */
.L_x_7894:
        /* <DEDUP_REMOVED lines=16> */
.L_x_7900:
[----:B------:R-:W-:Y:S05]  /*db10*/  BSYNC B3 ;  /* 0x0000000000037941 */ /* 0x000fea0003800000 */
.L_x_7899:
        /* <DEDUP_REMOVED lines=42> */
.L_x_7898:
[----:B------:R-:W-:Y:S05]  /*ddc0*/  BSYNC B2 ;  /* 0x0000000000027941 */ /* 0x000fea0003800000 */
.L_x_7897:
        /* <DEDUP_REMOVED lines=22> */
.L_x_7902:
[----:B------:R-:W-:-:S07]  /*df30*/  MOV R60, R162 ;  /* 0x000000a2003c7202 */ /* 0x000fce0000000f00 */
.L_x_7903:
[----:B------:R-:W-:Y:S05]  /*df40*/  BSYNC B2 ;  /* 0x0000000000027941 */ /* 0x000fea0003800000 */
.L_x_7901:
        /* <DEDUP_REMOVED lines=16> */
.L_x_7907:
[----:B------:R-:W-:Y:S05]  /*e050*/  BSYNC B3 ;  /* 0x0000000000037941 */ /* 0x000fea0003800000 */
.L_x_7906:
        /* <DEDUP_REMOVED lines=42> */
.L_x_7905:
[----:B------:R-:W-:Y:S05]  /*e300*/  BSYNC B2 ;  /* 0x0000000000027941 */ /* 0x000fea0003800000 */
.L_x_7904:
        /* <DEDUP_REMOVED lines=22> */
.L_x_7909:
[----:B------:R-:W-:-:S07]  /*e470*/  MOV R191, R162 ;  /* 0x000000a200bf7202 */ /* 0x000fce0000000f00 */
.L_x_7910:
[----:B------:R-:W-:Y:S05]  /*e480*/  BSYNC B2 ;  /* 0x0000000000027941 */ /* 0x000fea0003800000 */
.L_x_7908:
        /* <DEDUP_REMOVED lines=16> */
.L_x_7914:
[----:B------:R-:W-:Y:S05]  /*e590*/  BSYNC B3 ;  /* 0x0000000000037941 */ /* 0x000fea0003800000 */
.L_x_7913:
        /* <DEDUP_REMOVED lines=42> */
.L_x_7912:
[----:B------:R-:W-:Y:S05]  /*e840*/  BSYNC B2 ;  /* 0x0000000000027941 */ /* 0x000fea0003800000 */
.L_x_7911:
        /* <DEDUP_REMOVED lines=22> */
.L_x_7916:
[----:B------:R-:W-:-:S07]  /*e9b0*/  IMAD.MOV.U32 R203, RZ, RZ, R162 ;  /* 0x000000ffffcb7224 */ /* 0x000fce00078e00a2 */
.L_x_7917:
[----:B------:R-:W-:Y:S05]  /*e9c0*/  BSYNC B2 ;  /* 0x0000000000027941 */ /* 0x000fea0003800000 */
.L_x_7915:
        /* <DEDUP_REMOVED lines=16> */
.L_x_7921:
[----:B------:R-:W-:Y:S05]  /*ead0*/  BSYNC B3 ;  /* 0x0000000000037941 */ /* 0x000fea0003800000 */
.L_x_7920:
        /* <DEDUP_REMOVED lines=42> */
.L_x_7919:
[----:B------:R-:W-:Y:S05]  /*ed80*/  BSYNC B2 ;  /* 0x0000000000027941 */ /* 0x000fea0003800000 */
.L_x_7918:
[----:B------:R-:W-:Y:S01]  /*ed90*/  I2FP.F32.U32 R61, R203 ;  /* 0x000000cb003d7245 */ /* 0x000fe20000201000 */
[----:B------:R-:W-:Y:S01]  /*eda0*/  HADD2.F32 R62, -RZ, R62.H1_H1 ;  /* 0x3000003eff3e7230 */ /* 0x000fe20000004100 */
[----:B------:R-:W-:Y:S01]  /*edb0*/  ISETP.NE.AND P5, PT, R219, 0x1, PT ;  /* 0x00000001db00780c */ /* 0x000fe20003fa5270 */
[----:B------:R-:W-:Y:S01]  /*edc0*/  @P0 HADD2.F32 R161, -RZ, R58.H1_H1 ;  /* 0x3000003affa10230 */ /* 0x000fe20000004100 */
[----:B------:R-:W-:Y:S01]  /*edd0*/  BSSY B2, `(.L_x_7922) ;  /* 0x0000013000027945 */ /* 0x000fe20003800000 */
[----:B------:R-:W-:Y:S01]  /*ede0*/  FFMA.FTZ R60, R61, R220, 1.1641532182693481445e-10 ;  /* 0x2f0000003d3c7423 */ /* 0x000fe200000100dc */
[----:B------:R-:W-:Y:S01]  /*edf0*/  FMUL.FTZ R61, R62, R215 ;  /* 0x000000d73e3d7220 */ /* 0x000fe20000410000 */
[----:B------:R-:W-:-:S03]  /*ee00*/  VIADD R218, R219, 0x1 ;  /* 0x00000001dbda7836 */ /* 0x000fc60000000000 */
        /* <DEDUP_REMOVED lines=14> */
.L_x_7923:
[----:B------:R-:W-:-:S07]  /*eef0*/  MOV R62, R162 ;  /* 0x000000a2003e7202 */ /* 0x000fce0000000f00 */
.L_x_7924:
[----:B------:R-:W-:Y:S05]  /*ef00*/  BSYNC B2 ;  /* 0x0000000000027941 */ /* 0x000fea0003800000 */
.L_x_7922:
        /* <DEDUP_REMOVED lines=16> */
.L_x_7928:
[----:B------:R-:W-:Y:S05]  /*f010*/  BSYNC B3 ;  /* 0x0000000000037941 */ /* 0x000fea0003800000 */
.L_x_7927:
        /* <DEDUP_REMOVED lines=42> */
.L_x_7926:
[----:B------:R-:W-:Y:S05]  /*f2c0*/  BSYNC B2 ;  /* 0x0000000000027941 */ /* 0x000fea0003800000 */
.L_x_7925:
        /* <DEDUP_REMOVED lines=22> */
.L_x_7930:
[----:B------:R-:W-:-:S07]  /*f430*/  MOV R62, R162 ;  /* 0x000000a2003e7202 */ /* 0x000fce0000000f00 */
.L_x_7931:
[----:B------:R-:W-:Y:S05]  /*f440*/  BSYNC B2 ;  /* 0x0000000000027941 */ /* 0x000fea0003800000 */
.L_x_7929:
        /* <DEDUP_REMOVED lines=18> */
.L_x_7935:
[----:B------:R-:W-:Y:S05]  /*f570*/  BSYNC B3 ;  /* 0x0000000000037941 */ /* 0x000fea0003800000 */
.L_x_7934:
        /* <DEDUP_REMOVED lines=42> */
.L_x_7933:
[----:B------:R-:W-:Y:S05]  /*f820*/  BSYNC B2 ;  /* 0x0000000000027941 */ /* 0x000fea0003800000 */
.L_x_7932:
        /* <DEDUP_REMOVED lines=21> */
[----:B------:R-:W-:Y:S01]  /*f980*/  LEA R220, P0, R216, UR30, 0x4 ;  /* 0x0000001ed8dc7c11 */ /* 0x000fe2000f8020ff */
[----:B------:R-:W-:Y:S01]  /*f990*/  IMAD.WIDE.U32 R222, R222, 0x100, RZ ;  /* 0x00000100dede7825 */ /* 0x000fe200078e00ff */
[----:B------:R-:W-:Y:S02]  /*f9a0*/  SEL R63, RZ, 0x1, P6 ;  /* 0x00000001ff3f7807 */ /* 0x000fe40003000000 */
[----:B------:R-:W-:Y:S02]  /*f9b0*/  LEA.HI.X R221, R216, UR31, RZ, 0x4, P0 ;  /* 0x0000001fd8dd7c11 */ /* 0x000fe400080f24ff */
[----:B------:R-:W-:Y:S02]  /*f9c0*/  LOP3.LUT R222, R222, R60, R224, 0xfe, !PT ;  /* 0x0000003cdede7212 */ /* 0x000fe400078efee0 */
[----:B------:R-:W-:Y:S02]  /*f9d0*/  LOP3.LUT R60, R218, R62, R219, 0xfe, !PT ;  /* 0x0000003eda3c7212 */ /* 0x000fe400078efedb */
[----:B------:R-:W-:-:S02]  /*f9e0*/  LEA R218, P0, R216, UR32, 0x3 ;  /* 0x00000020d8da7c11 */ /* 0x000fc4000f8018ff */
[----:B------:R-:W-:Y:S02]  /*f9f0*/  LOP3.LUT R217, R61, R60, R217, 0xfe, !PT ;  /* 0x0000003c3dd97212 */ /* 0x000fe400078efed9 */
[----:B------:R-:W-:Y:S02]  /*fa00*/  LOP3.LUT R222, R222, R63, RZ, 0xfc, !PT ;  /* 0x0000003fdede7212 */ /* 0x000fe400078efcff */
[----:B------:R-:W-:Y:S02]  /*fa10*/  F2FP.F16.F32.PACK_AB R62, R204, R191 ;  /* 0x000000bfcc3e723e */ /* 0x000fe400000000ff */
[----:B------:R-:W-:Y:S02]  /*fa20*/  F2FP.F16.F32.PACK_AB R61, R192, R179 ;  /* 0x000000b3c03d723e */ /* 0x000fe400000000ff */
[----:B------:R-:W-:Y:S02]  /*fa30*/  F2FP.F16.F32.PACK_AB R60, R180, R169 ;  /* 0x000000a9b43c723e */ /* 0x000fe400000000ff */
[----:B------:R-:W-:-:S02]  /*fa40*/  F2FP.F16.F32.PACK_AB R63, R210, R203 ;  /* 0x000000cbd23f723e */ /* 0x000fc400000000ff */
[C---:B------:R-:W-:Y:S02]  /*fa50*/  LEA.HI.X R219, R216.reuse, UR33, RZ, 0x3, P0 ;  /* 0x00000021d8db7c11 */ /* 0x040fe400080f1cff */
[----:B------:R-:W-:Y:S01]  /*fa60*/  LOP3.LUT R223, R223, R217, R225, 0xfe, !PT ;  /* 0x000000d9dfdf7212 */ /* 0x000fe200078efee1 */
[----:B------:R4:W-:Y:S01]  /*fa70*/  STG.E.128 desc[UR4][R220.64], R60 ;  /* 0x0000003cdc007986 */ /* 0x0009e2000c101d04 */
[----:B------:R-:W-:-:S03]  /*fa80*/  IADD3 R216, R216, 0x20, RZ ;  /* 0x00000020d8d87810 */ /* 0x000fc60007ffe0ff */
[----:B------:R4:W-:Y:S04]  /*fa90*/  STG.E.64 desc[UR4][R218.64], R222 ;  /* 0x000000deda007986 */ /* 0x0009e8000c101b04 */
.L_x_7879:
[----:B------:R-:W-:Y:S05]  /*faa0*/  BSYNC B1 ;  /* 0x0000000000017941 */ /* 0x000fea0003800000 */
.L_x_7878:
        /* <DEDUP_REMOVED lines=23> */
.L_x_7939:
[----:B------:R-:W-:-:S07]  /*fc20*/  MOV R170, R162 ;  /* 0x000000a200aa7202 */ /* 0x000fce0000000f00 */
.L_x_7940:
[----:B------:R-:W-:Y:S05]  /*fc30*/  BSYNC B2 ;  /* 0x0000000000027941 */ /* 0x000fea0003800000 */
.L_x_7938:
        /* <DEDUP_REMOVED lines=16> */
.L_x_7944:
[----:B------:R-:W-:Y:S05]  /*fd40*/  BSYNC B3 ;  /* 0x0000000000037941 */ /* 0x000fea0003800000 */
.L_x_7943:
        /* <DEDUP_REMOVED lines=42> */
.L_x_7942:
[----:B------:R-:W-:Y:S05]  /*fff0*/  BSYNC B2 ;  /* 0x0000000000027941 */ /* 0x000fea0003800000 */
.L_x_7941:
[----:B------:R-:W0:Y:S01]  /*10000*/  LDC R217, c[0x0][0x294] ;  /* 0x0000a500ffd97b82 */ /* 0x000e220000000800 */
[----:B------:R-:W-:Y:S01]  /*10010*/  HFMA2.MMA R220, -RZ, RZ, 0.1171875, 0 ;  /* 0x2f800000ffdc7435 */ /* 0x000fe200000001ff */
[----:B------:R-:W-:Y:S01]  /*10020*/  I2FP.F32.U32 R161, R170 ;  /* 0x000000aa00a17245 */ /* 0x000fe20000201000 */
[----:B-----5:R-:W-:Y:S01]  /*10030*/  HADD2.F32 R194, -RZ, R60.H0_H0 ;  /* 0x2000003cffc27230 */ /* 0x020fe20000004100 */
[----:B------:R-:W-:Y:S01]  /*10040*/  LOP3.LUT R42, R42, 0xfffffffb, RZ, 0xc0, !PT ;  /* 0xfffffffb2a2a7812 */ /* 0x000fe200078ec0ff */
[----:B------:R-:W-:Y:S01]  /*10050*/  @P0 HADD2.F32 R181, -RZ, R56.H0_H0 ;  /* 0x20000038ffb50230 */ /* 0x000fe20000004100 */
[----:B------:R-:W-:Y:S01]  /*10060*/  BSSY B2, `(.L_x_7945) ;  /* 0x0000016000027945 */ /* 0x000fe20003800000 */
[----:B------:R-:W-:Y:S01]  /*10070*/  IADD3 R193, R182, 0x1, RZ ;  /* 0x00000001b6c17810 */ /* 0x000fe20007ffe0ff */
[----:B------:R-:W1:Y:S01]  /*10080*/  LDC R213, c[0x0][0x298] ;  /* 0x0000a600ffd57b82 */ /* 0x000e620000000800 */
[----:B------:R-:W-:Y:S02]  /*10090*/  FMUL.FTZ R194, R194, R215 ;  /* 0x000000d7c2c27220 */ /* 0x000fe40000410000 */
        /* <DEDUP_REMOVED lines=17> */
.L_x_7946:
[----:B------:R-:W-:-:S07]  /*101b0*/  IMAD.MOV.U32 R181, RZ, RZ, R162 ;  /* 0x000000ffffb57224 */ /* 0x000fce00078e00a2 */
.L_x_7947:
[----:B------:R-:W-:Y:S05]  /*101c0*/  BSYNC B2 ;  /* 0x0000000000027941 */ /* 0x000fea0003800000 */
.L_x_7945:
        /* <DEDUP_REMOVED lines=16> */
.L_x_7951:
[----:B------:R-:W-:Y:S05]  /*102d0*/  BSYNC B3 ;  /* 0x0000000000037941 */ /* 0x000fea0003800000 */
.L_x_7950:
        /* <DEDUP_REMOVED lines=42> */
.L_x_7949:
[----:B------:R-:W-:Y:S05]  /*10580*/  BSYNC B2 ;  /* 0x0000000000027941 */ /* 0x000fea0003800000 */
.L_x_7948:
[----:B------:R-:W-:Y:S01]  /*10590*/  I2FP.F32.U32 R161, R181 ;  /* 0x000000b500a17245 */ /* 0x000fe20000201000 */
[----:B------:R-:W-:Y:S01]  /*105a0*/  HADD2.F32 R182, -RZ, R60.H1_H1 ;  /* 0x3000003cffb67230 */ /* 0x000fe20000004100 */
[----:B------:R-:W-:Y:S01]  /*105b0*/  LOP3.LUT R42, R42, 0xfffffffd, RZ, 0xc0, !PT ;  /* 0xfffffffd2a2a7812 */ /* 0x000fe200078ec0ff */
[----:B------:R-:W-:Y:S01]  /*105c0*/  BSSY B2, `(.L_x_7952) ;  /* 0x0000016000027945 */ /* 0x000fe20003800000 */
[----:B------:R-:W-:Y:S02]  /*105d0*/  VIADD R194, R193, 0x1 ;  /* 0x00000001c1c27836 */ /* 0x000fe40000000000 */
        /* <DEDUP_REMOVED lines=19> */
.L_x_7953:
[----:B------:R-:W-:-:S07]  /*10710*/  MOV R60, R162 ;  /* 0x000000a2003c7202 */ /* 0x000fce0000000f00 */
.L_x_7954:
[----:B------:R-:W-:Y:S05]  /*10720*/  BSYNC B2 ;  /* 0x0000000000027941 */ /* 0x000fea0003800000 */
.L_x_7952:
        /* <DEDUP_REMOVED lines=16> */
.L_x_7958:
[----:B------:R-:W-:Y:S05]  /*10830*/  BSYNC B3 ;  /* 0x0000000000037941 */ /* 0x000fea0003800000 */
.L_x_7957:
        /* <DEDUP_REMOVED lines=42> */
.L_x_7956:
[----:B------:R-:W-:Y:S05]  /*10ae0*/  BSYNC B2 ;  /* 0x0000000000027941 */ /* 0x000fea0003800000 */
.L_x_7955:
        /* <DEDUP_REMOVED lines=22> */
.L_x_7960:
[----:B------:R-:W-:-:S07]  /*10c50*/  MOV R60, R162 ;  /* 0x000000a2003c7202 */ /* 0x000fce0000000f00 */
.L_x_7961:
[----:B------:R-:W-:Y:S05]  /*10c60*/  BSYNC B2 ;  /* 0x0000000000027941 */ /* 0x000fea0003800000 */
.L_x_7959:
        /* <DEDUP_REMOVED lines=16> */
.L_x_7965:
[----:B------:R-:W-:Y:S05]  /*10d70*/  BSYNC B3 ;  /* 0x0000000000037941 */ /* 0x000fea0003800000 */
.L_x_7964:
        /* <DEDUP_REMOVED lines=42> */
.L_x_7963:
[----:B------:R-:W-:Y:S05]  /*11020*/  BSYNC B2 ;  /* 0x0000000000027941 */ /* 0x000fea0003800000 */
.L_x_7962:
        /* <DEDUP_REMOVED lines=22> */
.L_x_7967:
[----:B------:R-:W-:-:S07]  /*11190*/  IMAD.MOV.U32 R194, RZ, RZ, R162 ;  /* 0x000000ffffc27224 */ /* 0x000fce00078e00a2 */
.L_x_7968:
[----:B------:R-:W-:Y:S05]  /*111a0*/  BSYNC B2 ;  /* 0x0000000000027941 */ /* 0x000fea0003800000 */
.L_x_7966:
        /* <DEDUP_REMOVED lines=16> */
.L_x_7972:
[----:B------:R-:W-:Y:S05]  /*112b0*/  BSYNC B3 ;  /* 0x0000000000037941 */ /* 0x000fea0003800000 */
.L_x_7971:
        /* <DEDUP_REMOVED lines=42> */
.L_x_7970:
[----:B------:R-:W-:Y:S05]  /*11560*/  BSYNC B2 ;  /* 0x0000000000027941 */ /* 0x000fea0003800000 */
.L_x_7969:
        /* <DEDUP_REMOVED lines=22> */
.L_x_7974:
[----:B------:R-:W-:-:S07]  /*116d0*/  MOV R205, R162 ;  /* 0x000000a200cd7202 */ /* 0x000fce0000000f00 */
.L_x_7975:
[----:B------:R-:W-:Y:S05]  /*116e0*/  BSYNC B2 ;  /* 0x0000000000027941 */ /* 0x000fea0003800000 */
.L_x_7973:
        /* <DEDUP_REMOVED lines=16> */
.L_x_7979:
[----:B------:R-:W-:Y:S05]  /*117f0*/  BSYNC B3 ;  /* 0x0000000000037941 */ /* 0x000fea0003800000 */
.L_x_7978:
        /* <DEDUP_REMOVED lines=42> */
.L_x_7977:
[----:B------:R-:W-:Y:S05]  /*11aa0*/  BSYNC B2 ;  /* 0x0000000000027941 */ /* 0x000fea0003800000 */
.L_x_7976:
        /* <DEDUP_REMOVED lines=22> */
.L_x_7981:
[----:B------:R-:W-:-:S07]  /*11c10*/  MOV R62, R162 ;  /* 0x000000a2003e7202 */ /* 0x000fce0000000f00 */
.L_x_7982:
[----:B------:R-:W-:Y:S05]  /*11c20*/  BSYNC B2 ;  /* 0x0000000000027941 */ /* 0x000fea0003800000 */
.L_x_7980:
        /* <DEDUP_REMOVED lines=16> */
.L_x_7986:
[----:B------:R-:W-:Y:S05]  /*11d30*/  BSYNC B3 ;  /* 0x0000000000037941 */ /* 0x000fea0003800000 */
.L_x_7985:
        /* <DEDUP_REMOVED lines=42> */
.L_x_7984:
[----:B------:R-:W-:Y:S05]  /*11fe0*/  BSYNC B2 ;  /* 0x0000000000027941 */ /* 0x000fea0003800000 */
.L_x_7983:
        /* <DEDUP_REMOVED lines=22> */
.L_x_7988:
[----:B------:R-:W-:-:S07]  /*12150*/  IMAD.MOV.U32 R62, RZ, RZ, R162 ;  /* 0x000000ffff3e7224 */ /* 0x000fce00078e00a2 */
.L_x_7989:
[----:B------:R-:W-:Y:S05]  /*12160*/  BSYNC B2 ;  /* 0x0000000000027941 */ /* 0x000fea0003800000 */
.L_x_7987:
        /* <DEDUP_REMOVED lines=18> */
.L_x_7993:
[----:B------:R-:W-:Y:S05]  /*12290*/  BSYNC B3 ;  /* 0x0000000000037941 */ /* 0x000fea0003800000 */
.L_x_7992:
        /* <DEDUP_REMOVED lines=42> */
.L_x_7991:
[----:B------:R-:W-:Y:S05]  /*12540*/  BSYNC B2 ;  /* 0x0000000000027941 */ /* 0x000fea0003800000 */
.L_x_7990:
        /* <DEDUP_REMOVED lines=14> */
[----:B------:R-:W-:Y:S01]  /*12630*/  LOP3.LUT P6, RZ, R42, 0x4, RZ, 0xc0, !PT ;  /* 0x000000042aff7812 */ /* 0x000fe200078cc0ff */
[----:B------:R-:W-:Y:S01]  /*12640*/  IMAD.WIDE.U32 R222, R222, 0x100, RZ ;  /* 0x00000100dede7825 */ /* 0x000fe200078e00ff */
[----:B------:R-:W-:-:S03]  /*12650*/  SEL R215, RZ, 0x1, P3 ;  /* 0x00000001ffd77807 */ /* 0x000fc60001800000 */
[----:B------:R-:W-:Y:S01]  /*12660*/  FMUL.FTZ R213, R55, R60 ;  /* 0x0000003c37d57220 */ /* 0x000fe20000410000 */
[----:B------:R-:W-:Y:S02]  /*12670*/  SEL R60, RZ, 0x1, P2 ;  /* 0x00000001ff3c7807 */ /* 0x000fe40001000000 */
[----:B------:R-:W-:Y:S01]  /*12680*/  SEL R63, RZ, 0x1, P6 ;  /* 0x00000001ff3f7807 */ /* 0x000fe20003000000 */
[----:B------:R-:W-:Y:S01]  /*12690*/  @P0 FADD.FTZ R213, R62, R213 ;  /* 0x000000d53ed50221 */ /* 0x000fe20000010000 */
[----:B------:R-:W-:Y:S01]  /*126a0*/  SEL R62, RZ, 0x1000000, P4 ;  /* 0x01000000ff3e7807 */ /* 0x000fe20002000000 */
[----:B------:R-:W-:Y:S01]  /*126b0*/  IMAD.WIDE.U32 R60, R60, 0x1000000, RZ ;  /* 0x010000003c3c7825 */ /* 0x000fe200078e00ff */
[----:B------:R-:W-:Y:S02]  /*126c0*/  LEA R220, P0, R216, UR30, 0x4 ;  /* 0x0000001ed8dc7c11 */ /* 0x000fe4000f8020ff */
[----:B------:R-:W-:Y:S02]  /*126d0*/  LOP3.LUT R222, R222, R60, R224, 0xfe, !PT ;  /* 0x0000003cdede7212 */ /* 0x000fe400078efee0 */
[----:B------:R-:W-:-:S02]  /*126e0*/  LOP3.LUT R60, R218, R62, R219, 0xfe, !PT ;  /* 0x0000003eda3c7212 */ /* 0x000fc400078efedb */
[C---:B------:R-:W-:Y:S02]  /*126f0*/  LEA.HI.X R221, R216.reuse, UR31, RZ, 0x4, P0 ;  /* 0x0000001fd8dd7c11 */ /* 0x040fe400080f24ff */
[----:B------:R-:W-:Y:S02]  /*12700*/  LOP3.LUT R215, R61, R60, R215, 0xfe, !PT ;  /* 0x0000003c3dd77212 */ /* 0x000fe400078efed7 */
[----:B------:R-:W-:Y:S02]  /*12710*/  LEA R218, P0, R216, UR32, 0x3 ;  /* 0x00000020d8da7c11 */ /* 0x000fe4000f8018ff */
[----:B------:R-:W-:Y:S02]  /*12720*/  LOP3.LUT R222, R222, R63, RZ, 0xfc, !PT ;  /* 0x0000003fdede7212 */ /* 0x000fe400078efcff */
[----:B------:R-:W-:Y:S02]  /*12730*/  F2FP.F16.F32.PACK_AB R62, R205, R194 ;  /* 0x000000c2cd3e723e */ /* 0x000fe400000000ff */
[----:B------:R-:W-:-:S02]  /*12740*/  F2FP.F16.F32.PACK_AB R61, R193, R182 ;  /* 0x000000b6c13d723e */ /* 0x000fc400000000ff */
[----:B------:R-:W-:Y:S02]  /*12750*/  F2FP.F16.F32.PACK_AB R60, R181, R170 ;  /* 0x000000aab53c723e */ /* 0x000fe400000000ff */
[----:B------:R-:W-:Y:S02]  /*12760*/  F2FP.F16.F32.PACK_AB R63, R213, R206 ;  /* 0x000000ced53f723e */ /* 0x000fe400000000ff */
[----:B------:R-:W-:Y:S02]  /*12770*/  LEA.HI.X R219, R216, UR33, RZ, 0x3, P0 ;  /* 0x00000021d8db7c11 */ /* 0x000fe400080f1cff */
[----:B------:R-:W-:Y:S01]  /*12780*/  LOP3.LUT R223, R223, R215, R225, 0xfe, !PT ;  /* 0x000000d7dfdf7212 */ /* 0x000fe200078efee1 */
[----:B------:R0:W-:Y:S04]  /*12790*/  STG.E.128 desc[UR4][R220.64], R60 ;  /* 0x0000003cdc007986 */ /* 0x0001e8000c101d04 */
[----:B------:R0:W-:Y:S02]  /*127a0*/  STG.E.64 desc[UR4][R218.64], R222 ;  /* 0x000000deda007986 */ /* 0x0001e4000c101b04 */
.L_x_7937:
[----:B------:R-:W-:Y:S05]  /*127b0*/  BSYNC B1 ;  /* 0x0000000000017941 */ /* 0x000fea0003800000 */
.L_x_7936:
        /* <DEDUP_REMOVED lines=177> */
.L_x_8019:
        /* <DEDUP_REMOVED lines=50> */
.L_x_7996:
[----:B------:R-:W-:Y:S05]  /*135f0*/  BSYNC B1 ;  /* 0x0000000000017941 */ /* 0x000fea0003800000 */
.L_x_7995:
        /* <DEDUP_REMOVED lines=35> */
.L_x_7998:
[----:B------:R-:W-:Y:S05]  /*13830*/  BSYNC B1 ;  /* 0x0000000000017941 */ /* 0x000fea0003800000 */
.L_x_7997:
        /* <DEDUP_REMOVED lines=35> */
.L_x_8000:
[----:B------:R-:W-:Y:S05]  /*13a70*/  BSYNC B1 ;  /* 0x0000000000017941 */ /* 0x000fea0003800000 */
.L_x_7999:
        /* <DEDUP_REMOVED lines=35> */
.L_x_8002:
[----:B------:R-:W-:Y:S05]  /*13cb0*/  BSYNC B1 ;  /* 0x0000000000017941 */ /* 0x000fea0003800000 */
.L_x_8001:
        /* <DEDUP_REMOVED lines=35> */
.L_x_8004:
[----:B------:R-:W-:Y:S05]  /*13ef0*/  BSYNC B1 ;  /* 0x0000000000017941 */ /* 0x000fea0003800000 */
.L_x_8003:
        /* <DEDUP_REMOVED lines=34> */
.L_x_8006:
[----:B------:R-:W-:Y:S05]  /*14120*/  BSYNC B1 ;  /* 0x0000000000017941 */ /* 0x000fea0003800000 */
.L_x_8005:
[----:B01234-:R-:W0:Y:S02]  /*14130*/  LDC.64 R60, c[0x0][0x210] ;  /* 0x00008400ff3c7b82 */ /* 0x01fe240000000a00 */
[----:B0-----:R-:W-:-:S04]  /*14140*/  LEA R43, R60, R43, 0x2 ;  /* 0x0000002b3c2b7211 */ /* 0x001fc800078e10ff */
[----:B------:R-:W-:-:S13]  /*14150*/  ISETP.GE.AND P0, PT, R43, R61, PT ;  /* 0x0000003d2b00720c */ /* 0x000fda0003f06270 */
[----:B------:R-:W-:Y:S05]  /*14160*/  @!P0 BRA `(.L_x_8007) ;  /* 0xfffffed400a88947 */ /* 0x000fea000383ffff */
[----:B------:R-:W-:Y:S05]  /*14170*/  BSYNC B0 ;  /* 0x0000000000007941 */ /* 0x000fea0003800000 */
.L_x_7645:
[----:B------:R-:W-:Y:S05]  /*14180*/  EXIT ;  /* 0x000000000000794d */ /* 0x000fea0003800000 */
.L_x_7994:
        /* <DEDUP_REMOVED lines=8> */
.L_x_8009:
[----:B------:R-:W-:Y:S05]  /*14210*/  BSYNC B1 ;  /* 0x0000000000017941 */ /* 0x000fea0003800000 */
.L_x_8008:
[----:B------:R-:W-:Y:S01]  /*14220*/  MOV R60, R219 ;  /* 0x000000db003c7202 */ /* 0x000fe20000000f00 */
[----:B------:R-:W-:Y:S01]  /*14230*/  HFMA2.MMA R223, -RZ, RZ, 0, 1.847743988037109375e-06 ;  /* 0x0000001fffdf7435 */ /* 0x000fe200000001ff */
[----:B------:R-:W-:Y:S01]  /*14240*/  IMAD.MOV.U32 R220, RZ, RZ, 0x2 ;  /* 0x00000002ffdc7424 */ /* 0x000fe200078e00ff */
[----:B------:R-:W-:Y:S01]  /*14250*/  MOV R218, 0xffffffff ;  /* 0xffffffff00da7802 */ /* 0x000fe20000000f00 */
[----:B------:R-:W0:Y:S01]  /*14260*/  LDC R214, c[0x0][0x290] ;  /* 0x0000a400ffd67b82 */ /* 0x000e220000000800 */
[----:B------:R-:W-:-:S05]  /*14270*/  FADD.FTZ R62, R61, R60 ;  /* 0x0000003c3d3e7221 */ /* 0x000fca0000010000 */
[----:B------:R-:W-:-:S07]  /*14280*/  MOV R221, R62 ;  /* 0x0000003e00dd7202 */ /* 0x000fce0000000f00 */
[----:B0-----:R-:W-:Y:S05]  /*14290*/  WARPSYNC.COLLECTIVE R218, `(.L_x_8010) ;  /* 0x00000000da087348 */ /* 0x001fea0003c00000 */
[----:B------:R1:W2:Y:S02]  /*142a0*/  SHFL.BFLY P6, R219, R221, R220, R223 ;  /* 0x0c0000dcdddb7389 */ /* 0x0002a400000c00df */
[----:B012---:R-:W-:Y:S01]  /*142b0*/  ENDCOLLECTIVE ;  /* 0x000000000000791b */ /* 0x007fe20003800000 */
.L_x_8010:
[----:B------:R-:W-:Y:S01]  /*142c0*/  HFMA2.MMA R220, -RZ, RZ, 0, 2.384185791015625e-07 ;  /* 0x00000004ffdc7435 */ /* 0x000fe200000001ff */
[----:B------:R-:W-:-:S04]  /*142d0*/  IMAD.MOV.U32 R63, RZ, RZ, R219 ;  /* 0x000000ffff3f7224 */ /* 0x000fc800078e00db */
[----:B------:R-:W-:-:S05]  /*142e0*/  FADD.FTZ R63, R62, R63 ;  /* 0x0000003f3e3f7221 */ /* 0x000fca0000010000 */
[----:B------:R-:W-:-:S07]  /*142f0*/  MOV R221, R63 ;  /* 0x0000003f00dd7202 */ /* 0x000fce0000000f00 */
[----:B------:R-:W-:Y:S05]  /*14300*/  WARPSYNC.COLLECTIVE R218, `(.L_x_8011) ;  /* 0x00000000da087348 */ /* 0x000fea0003c00000 */
[----:B------:R0:W1:Y:S02]  /*14310*/  SHFL.BFLY P6, R219, R221, R220, R223 ;  /* 0x0c0000dcdddb7389 */ /* 0x00006400000c00df */
[----:B01----:R-:W-:Y:S01]  /*14320*/  ENDCOLLECTIVE ;  /* 0x000000000000791b */ /* 0x003fe20003800000 */
.L_x_8011:
[----:B------:R-:W-:Y:S01]  /*14330*/  HFMA2.MMA R220, -RZ, RZ, 0, 4.76837158203125e-07 ;  /* 0x00000008ffdc7435 */ /* 0x000fe200000001ff */
[----:B------:R-:W-:-:S04]  /*14340*/  IMAD.MOV.U32 R60, RZ, RZ, R219 ;  /* 0x000000ffff3c7224 */ /* 0x000fc800078e00db */
[----:B------:R-:W-:-:S05]  /*14350*/  FADD.FTZ R216, R63, R60 ;  /* 0x0000003c3fd87221 */ /* 0x000fca0000010000 */
[----:B------:R-:W-:-:S07]  /*14360*/  MOV R221, R216 ;  /* 0x000000d800dd7202 */ /* 0x000fce0000000f00 */
[----:B------:R-:W-:Y:S05]  /*14370*/  WARPSYNC.COLLECTIVE R218, `(.L_x_8012) ;  /* 0x00000000da087348 */ /* 0x000fea0003c00000 */
[----:B------:R0:W1:Y:S02]  /*14380*/  SHFL.BFLY P6, R219, R221, R220, R223 ;  /* 0x0c0000dcdddb7389 */ /* 0x00006400000c00df */
[----:B01----:R-:W-:Y:S01]  /*14390*/  ENDCOLLECTIVE ;  /* 0x000000000000791b */ /* 0x003fe20003800000 */
.L_x_8012:
[----:B------:R-:W-:Y:S01]  /*143a0*/  HFMA2.MMA R220, -RZ, RZ, 0, 9.5367431640625e-07 ;  /* 0x00000010ffdc7435 */ /* 0x000fe200000001ff */
[----:B------:R-:W-:-:S04]  /*143b0*/  IMAD.MOV.U32 R215, RZ, RZ, R219 ;  /* 0x000000ffffd77224 */ /* 0x000fc800078e00db */
[----:B------:R-:W-:-:S05]  /*143c0*/  FADD.FTZ R217, R216, R215 ;  /* 0x000000d7d8d97221 */ /* 0x000fca0000010000 */
[----:B------:R-:W-:-:S07]  /*143d0*/  MOV R221, R217 ;  /* 0x000000d900dd7202 */ /* 0x000fce0000000f00 */
[----:B------:R-:W-:Y:S05]  /*143e0*/  WARPSYNC.COLLECTIVE R218, `(.L_x_8013) ;  /* 0x00000000da087348 */ /* 0x000fea0003c00000 */
[----:B------:R0:W1:Y:S02]  /*143f0*/  SHFL.BFLY P6, R219, R221, R220, R223 ;  /* 0x0c0000dcdddb7389 */ /* 0x00006400000c00df */
[----:B01----:R-:W-:Y:S01]  /*14400*/  ENDCOLLECTIVE ;  /* 0x000000000000791b */ /* 0x003fe20003800000 */
.L_x_8013:
[----:B------:R-:W-:Y:S01]  /*14410*/  HFMA2.MMA R220, -RZ, RZ, 0, 5.9604644775390625e-08 ;  /* 0x00000001ffdc7435 */ /* 0x000fe200000001ff */
[----:B------:R-:W-:Y:S01]  /*14420*/  IMAD.MOV.U32 R60, RZ, RZ, R219 ;  /* 0x000000ffff3c7224 */ /* 0x000fe200078e00db */
        /* <DEDUP_REMOVED lines=104> */
.L_x_8014:
[----:B------:R-:W-:Y:S01]  /*14ab0*/  HFMA2.MMA R220, -RZ, RZ, 0, 1.1920928955078125e-07 ;  /* 0x00000002ffdc7435 */ /* 0x000fe200000001ff */
[----:B------:R-:W-:-:S04]  /*14ac0*/  IMAD.MOV.U32 R61, RZ, RZ, R219 ;  /* 0x000000ffff3d7224 */ /* 0x000fc800078e00db */
[----:B------:R-:W-:-:S05]  /*14ad0*/  FADD.FTZ R61, R60, R61 ;  /* 0x0000003d3c3d7221 */ /* 0x000fca0000010000 */
[----:B------:R-:W-:-:S07]  /*14ae0*/  MOV R221, R61 ;  /* 0x0000003d00dd7202 */ /* 0x000fce0000000f00 */
[----:B------:R-:W-:Y:S05]  /*14af0*/  WARPSYNC.COLLECTIVE R218, `(.L_x_8015) ;  /* 0x00000000da087348 */ /* 0x000fea0003c00000 */
[----:B------:R0:W1:Y:S02]  /*14b00*/  SHFL.BFLY P6, R219, R221, R220, R223 ;  /* 0x0c0000dcdddb7389 */ /* 0x00006400000c00df */
[----:B01----:R-:W-:Y:S01]  /*14b10*/  ENDCOLLECTIVE ;  /* 0x000000000000791b */ /* 0x003fe20003800000 */
.L_x_8015:
[----:B------:R-:W-:Y:S01]  /*14b20*/  HFMA2.MMA R220, -RZ, RZ, 0, 2.384185791015625e-07 ;  /* 0x00000004ffdc7435 */ /* 0x000fe200000001ff */
[----:B------:R-:W-:-:S04]  /*14b30*/  IMAD.MOV.U32 R62, RZ, RZ, R219 ;  /* 0x000000ffff3e7224 */ /* 0x000fc800078e00db */
[----:B------:R-:W-:-:S05]  /*14b40*/  FADD.FTZ R62, R61, R62 ;  /* 0x0000003e3d3e7221 */ /* 0x000fca0000010000 */
[----:B------:R-:W-:-:S07]  /*14b50*/  MOV R221, R62 ;  /* 0x0000003e00dd7202 */ /* 0x000fce0000000f00 */
[----:B------:R-:W-:Y:S05]  /*14b60*/  WARPSYNC.COLLECTIVE R218, `(.L_x_8016) ;  /* 0x00000000da087348 */ /* 0x000fea0003c00000 */
[----:B------:R0:W1:Y:S02]  /*14b70*/  SHFL.BFLY P6, R219, R221, R220, R223 ;  /* 0x0c0000dcdddb7389 */ /* 0x00006400000c00df */
[----:B01----:R-:W-:Y:S01]  /*14b80*/  ENDCOLLECTIVE ;  /* 0x000000000000791b */ /* 0x003fe20003800000 */
.L_x_8016:
[----:B------:R-:W-:Y:S01]  /*14b90*/  HFMA2.MMA R220, -RZ, RZ, 0, 4.76837158203125e-07 ;  /* 0x00000008ffdc7435 */ /* 0x000fe200000001ff */
[----:B------:R-:W-:-:S04]  /*14ba0*/  IMAD.MOV.U32 R63, RZ, RZ, R219 ;  /* 0x000000ffff3f7224 */ /* 0x000fc800078e00db */
[----:B------:R-:W-:-:S05]  /*14bb0*/  FADD.FTZ R63, R62, R63 ;  /* 0x0000003f3e3f7221 */ /* 0x000fca0000010000 */
[----:B------:R-:W-:-:S07]  /*14bc0*/  MOV R221, R63 ;  /* 0x0000003f00dd7202 */ /* 0x000fce0000000f00 */
[----:B------:R-:W-:Y:S05]  /*14bd0*/  WARPSYNC.COLLECTIVE R218, `(.L_x_8017) ;  /* 0x00000000da087348 */ /* 0x000fea0003c00000 */
[----:B------:R0:W1:Y:S02]  /*14be0*/  SHFL.BFLY P6, R219, R221, R220, R223 ;  /* 0x0c0000dcdddb7389 */ /* 0x00006400000c00df */
[----:B01----:R-:W-:Y:S01]  /*14bf0*/  ENDCOLLECTIVE ;  /* 0x000000000000791b */ /* 0x003fe20003800000 */
.L_x_8017:
[----:B------:R-:W-:Y:S01]  /*14c00*/  HFMA2.MMA R220, -RZ, RZ, 0, 9.5367431640625e-07 ;  /* 0x00000010ffdc7435 */ /* 0x000fe200000001ff */
[----:B------:R-:W-:-:S04]  /*14c10*/  IMAD.MOV.U32 R216, RZ, RZ, R219 ;  /* 0x000000ffffd87224 */ /* 0x000fc800078e00db */
[----:B------:R-:W-:-:S05]  /*14c20*/  FADD.FTZ R216, R63, R216 ;  /* 0x000000d83fd87221 */ /* 0x000fca0000010000 */
[----:B------:R-:W-:-:S07]  /*14c30*/  MOV R221, R216 ;  /* 0x000000d800dd7202 */ /* 0x000fce0000000f00 */
[----:B------:R-:W-:Y:S05]  /*14c40*/  WARPSYNC.COLLECTIVE R218, `(.L_x_8018) ;  /* 0x00000000da087348 */ /* 0x000fea0003c00000 */
[----:B------:R0:W1:Y:S02]  /*14c50*/  SHFL.BFLY P6, R219, R221, R220, R223 ;  /* 0x0c0000dcdddb7389 */ /* 0x00006400000c00df */
[----:B01----:R-:W-:Y:S01]  /*14c60*/  ENDCOLLECTIVE ;  /* 0x000000000000791b */ /* 0x003fe20003800000 */
.L_x_8018:
[----:B------:R-:W-:Y:S05]  /*14c70*/  BRA `(.L_x_8019) ;  /* 0xffffffe400947947 */ /* 0x000fea000383ffff */
.L_x_8020:
        /* <DEDUP_REMOVED lines=16> */
.L_x_44363:


//--------------------- .text._ZN10layer_norm13ln_fwd_kernelINS_13Kernel_traitsI6__halfS2_S2_S2_fjLj1536ELj1ELj4ELj1ELj16ENS_18Kernel_traits_baseILj1536ES2_S2_S2_S2_fjLj128EEEEELb1ELb1ELb0ELb1EEEvNS_9FwdParamsE --------------------------
	.section	.text._ZN10layer_norm13ln_fwd_kernelINS_13Kernel_traitsI6__halfS2_S2_S2_fjLj1536ELj1ELj4ELj1ELj16ENS_18Kernel_traits_baseILj1536ES2_S2_S2_S2_fjLj128EEEEELb1ELb1ELb0ELb1EEEvNS_9FwdParamsE,"ax",@progbits
	.align	128
        .global         _ZN10layer_norm13ln_fwd_kernelINS_13Kernel_traitsI6__halfS2_S2_S2_fjLj1536ELj1ELj4ELj1ELj16ENS_18Kernel_traits_baseILj1536ES2_S2_S2_S2_fjLj128EEEEELb1ELb1ELb0ELb1EEEvNS_9FwdParamsE
        .type           _ZN10layer_norm13ln_fwd_kernelINS_13Kernel_traitsI6__halfS2_S2_S2_fjLj1536ELj1ELj4ELj1ELj16ENS_18Kernel_traits_baseILj1536ES2_S2_S2_S2_fjLj128EEEEELb1ELb1ELb0ELb1EEEvNS_9FwdParamsE,@function
        .size           _ZN10layer_norm13ln_fwd_kernelINS_13Kernel_traitsI6__halfS2_S2_S2_fjLj1536ELj1ELj4ELj1ELj16ENS_18Kernel_traits_baseILj1536ES2_S2_S2_S2_fjLj128EEEEELb1ELb1ELb0ELb1EEEvNS_9FwdParamsE,(.L_x_44364 - _ZN10layer_norm13ln_fwd_kernelINS_13Kernel_traitsI6__halfS2_S2_S2_fjLj1536ELj1ELj4ELj1ELj16ENS_18Kernel_traits_baseILj1536ES2_S2_S2_S2_fjLj128EEEEELb1ELb1ELb0ELb1EEEvNS_9FwdParamsE)
        .other          _ZN10layer_norm13ln_fwd_kernelINS_13Kernel_traitsI6__halfS2_S2_S2_fjLj1536ELj1ELj4ELj1ELj16ENS_18Kernel_traits_baseILj1536ES2_S2_S2_S2_fjLj128EEEEELb1ELb1ELb0ELb1EEEvNS_9FwdParamsE,@"STO_CUDA_ENTRY STV_DEFAULT"
_ZN10layer_norm13ln_fwd_kernelINS_13Kernel_traitsI6__halfS2_S2_S2_fjLj1536ELj1ELj4ELj1ELj16ENS_18Kernel_traits_baseILj1536ES2_S2_S2_S2_fjLj128EEEEELb1ELb1ELb0ELb1EEEvNS_9FwdParamsE:
.text._ZN10layer_norm13ln_fwd_kernelINS_13Kernel_traitsI6__halfS2_S2_S2_fjLj1536ELj1ELj4ELj1ELj16ENS_18Kernel_traits_baseILj1536ES2_S2_S2_S2_fjLj128EEEEELb1ELb1ELb0ELb1EEEvNS_9FwdParamsE:
[----:B------:R-:W-:Y:S01]  /*0000*/  LDC R1, c[0x0][0x28] ;  /* 0x00000a00ff017b82 */ /* 0x000fe20000000800 */
[----:B------:R-:W0:Y:S07]  /*0010*/  S2R R8, SR_TID.X ;  /* 0x0000000000087919 */ /* 0x000e2e0000002100 */
[----:B------:R-:W1:Y:S08]  /*0020*/  LDC R206, c[0x0][0x2e8] ;  /* 0x0000ba00ffce7b82 */ /* 0x000e700000000800 */
[----:B------:R-:W2:Y:S01]  /*0030*/  LDC R207, c[0x0][0x2ec] ;  /* 0x0000bb00ffcf7b82 */ /* 0x000ea20000000800 */
[----:B------:R-:W-:Y:S01]  /*0040*/  ULDC.64 UR6, c[0x0][0x2e0] ;  /* 0x0000b80000067ab9 */ /* 0x000fe20000000a00 */
[----:B------:R-:W-:-:S06]  /*0050*/  ULDC.U8 UR4, c[0x0][0x2f4] ;  /* 0x0000bd0000047ab9 */ /* 0x000fcc0000000000 */
[----:B------:R-:W3:Y:S01]  /*0060*/  LDC.64 R4, c[0x0][0x2c8] ;  /* 0x0000b200ff047b82 */ /* 0x000ee20000000a00 */
[----:B------:R-:W-:Y:S01]  /*0070*/  IMAD.U32 R122, RZ, RZ, UR6 ;  /* 0x00000006ff7a7e24 */ /* 0x000fe2000f8e00ff */
[----:B------:R-:W-:Y:S01]  /*0080*/  MOV R123, UR7 ;  /* 0x00000007007b7c02 */ /* 0x000fe20008000f00 */
[----:B------:R-:W-:Y:S01]  /*0090*/  ULDC.64 UR6, c[0x0][0x2c8] ;  /* 0x0000b20000067ab9 */ /* 0x000fe20000000a00 */
[----:B------:R-:W-:Y:S01]  /*00a0*/  ISETP.NE.AND P1, PT, RZ, UR4, PT ;  /* 0x00000004ff007c0c */ /* 0x000fe2000bf25270 */
[----:B------:R-:W-:Y:S01]  /*00b0*/  ULDC.64 UR4, c[0x0][0x208] ;  /* 0x0000820000047ab9 */ /* 0x000fe20000000a00 */
[----:B------:R-:W-:Y:S01]  /*00c0*/  ISETP.NE.U32.AND P0, PT, RZ, UR6, PT ;  /* 0x00000006ff007c0c */ /* 0x000fe2000bf05070 */
[----:B------:R-:W4:Y:S01]  /*00d0*/  S2R R143, SR_CTAID.X ;  /* 0x00000000008f7919 */ /* 0x000f220000002500 */
[----:B------:R-:W-:Y:S01]  /*00e0*/  ULDC UR6, c[0x0][0x214] ;  /* 0x0000850000067ab9 */ /* 0x000fe20000000800 */
[----:B------:R-:W-:Y:S01]  /*00f0*/  ULDC.64 UR8, c[0x0][0x278] ;  /* 0x00009e0000087ab9 */ /* 0x000fe20000000a00 */
[----:B------:R-:W-:-:S02]  /*0100*/  ISETP.NE.AND.EX P0, PT, RZ, UR7, PT, P0 ;  /* 0x00000007ff007c0c */ /* 0x000fc4000bf05300 */
[----:B0-----:R-:W-:-:S05]  /*0110*/  LOP3.LUT R0, R8, 0x1f, RZ, 0xc0, !PT ;  /* 0x0000001f08007812 */ /* 0x001fca00078ec0ff */
[----:B-1----:R-:W-:Y:S01]  /*0120*/  @P1 MOV R2, R206 ;  /* 0x000000ce00021202 */ /* 0x002fe20000000f00 */
[----:B------:R-:W5:Y:S01]  /*0130*/  @P1 LDG.E.64 R122, desc[UR4][R122.64] ;  /* 0x000000047a7a1981 */ /* 0x000f62000c1e1b00 */
[----:B--2---:R-:W-:Y:S01]  /*0140*/  @P1 MOV R3, R207 ;  /* 0x000000cf00031202 */ /* 0x004fe20000000f00 */
[----:B---3--:R-:W-:-:S05]  /*0150*/  IMAD.WIDE.U32 R4, R0, 0x10, R4 ;  /* 0x0000001000047825 */ /* 0x008fca00078e0004 */
[----:B------:R-:W5:Y:S04]  /*0160*/  @P1 LDG.E.64 R2, desc[UR4][R2.64] ;  /* 0x0000000402021981 */ /* 0x000f68000c1e1b00 */
[----:B------:R0:W5:Y:S04]  /*0170*/  @P0 LDG.E.128 R24, desc[UR4][R4.64] ;  /* 0x0000000404180981 */ /* 0x000168000c1e1d00 */
[----:B------:R0:W5:Y:S04]  /*0180*/  @P0 LDG.E.128 R32, desc[UR4][R4.64+0x200] ;  /* 0x0002000404200981 */ /* 0x000168000c1e1d00 */
[----:B------:R0:W5:Y:S04]  /*0190*/  @P0 LDG.E.128 R44, desc[UR4][R4.64+0x400] ;  /* 0x00040004042c0981 */ /* 0x000168000c1e1d00 */
[----:B------:R0:W5:Y:S04]  /*01a0*/  @P0 LDG.E.128 R100, desc[UR4][R4.64+0x600] ;  /* 0x0006000404640981 */ /* 0x000168000c1e1d00 */
[----:B------:R0:W5:Y:S04]  /*01b0*/  @P0 LDG.E.128 R96, desc[UR4][R4.64+0x800] ;  /* 0x0008000404600981 */ /* 0x000168000c1e1d00 */
[----:B------:R0:W5:Y:S01]  /*01c0*/  @P0 LDG.E.128 R92, desc[UR4][R4.64+0xa00] ;  /* 0x000a0004045c0981 */ /* 0x000162000c1e1d00 */
[----:B------:R-:W-:-:S04]  /*01d0*/  SHF.R.U32.HI R6, RZ, 0x5, R8 ;  /* 0x00000005ff067819 */ /* 0x000fc80000011608 */
[----:B----4-:R-:W-:-:S04]  /*01e0*/  LEA R146, R143, R6, 0x2 ;  /* 0x000000068f927211 */ /* 0x010fc800078e10ff */
[----:B------:R-:W-:Y:S01]  /*01f0*/  ISETP.GE.AND P2, PT, R146, UR6, PT ;  /* 0x0000000692007c0c */ /* 0x000fe2000bf46270 */
[----:B------:R-:W-:Y:S01]  /*0200*/  ULDC UR6, c[0x0][0x0] ;  /* 0x0000000000067ab9 */ /* 0x000fe20000000800 */
[----:B------:R-:W-:Y:S01]  /*0210*/  LEA R6, P3, R0, UR8, 0x4 ;  /* 0x0000000800067c11 */ /* 0x000fe2000f8620ff */
[----:B------:R-:W-:-:S04]  /*0220*/  IMAD R143, R143, UR6, R8 ;  /* 0x000000068f8f7c24 */ /* 0x000fc8000f8e0208 */
[----:B------:R-:W-:-:S06]  /*0230*/  IMAD.X R7, RZ, RZ, UR9, P3 ;  /* 0x00000009ff077e24 */ /* 0x000fcc00098e06ff */
[----:B0-----:R-:W-:Y:S05]  /*0240*/  @P2 EXIT ;  /* 0x000000000000294d */ /* 0x001fea0003800000 */
[----:B------:R-:W-:Y:S01]  /*0250*/  SHF.L.U32 R4, R8, 0x4, RZ ;  /* 0x0000000408047819 */ /* 0x000fe200000006ff */
[----:B------:R-:W0:Y:S01]  /*0260*/  @P1 LDC R9, c[0x0][0x2f0] ;  /* 0x0000bc00ff091b82 */ /* 0x000e220000000800 */
[----:B------:R-:W5:Y:S01]  /*0270*/  LDG.E.128 R88, desc[UR4][R6.64] ;  /* 0x0000000406587981 */ /* 0x000f62000c1e1d00 */
[----:B------:R-:W-:Y:S01]  /*0280*/  ULDC.64 UR6, c[0x0][0x270] ;  /* 0x00009c0000067ab9 */ /* 0x000fe20000000a00 */
[----:B------:R-:W-:Y:S02]  /*0290*/  LOP3.LUT R4, R4, 0x1f0, RZ, 0xc0, !PT ;  /* 0x000001f004047812 */ /* 0x000fe400078ec0ff */
[----:B------:R-:W5:Y:S04]  /*02a0*/  LDG.E.128 R84, desc[UR4][R6.64+0x200] ;  /* 0x0002000406547981 */ /* 0x000f68000c1e1d00 */
[----:B------:R-:W5:Y:S01]  /*02b0*/  LDG.E.128 R80, desc[UR4][R6.64+0x400] ;  /* 0x0004000406507981 */ /* 0x000f62000c1e1d00 */
[----:B------:R-:W-:-:S03]  /*02c0*/  IADD3 R104, P2, R4, UR8, RZ ;  /* 0x0000000804687c10 */ /* 0x000fc6000ff5e0ff */
[----:B------:R-:W5:Y:S01]  /*02d0*/  LDG.E.128 R76, desc[UR4][R6.64+0x600] ;  /* 0x00060004064c7981 */ /* 0x000f62000c1e1d00 */
[----:B------:R-:W-:Y:S01]  /*02e0*/  IADD3.X R105, RZ, UR9, RZ, P2, !PT ;  /* 0x00000009ff697c10 */ /* 0x000fe200097fe4ff */
[----:B------:R-:W1:Y:S02]  /*02f0*/  LDC.64 R4, c[0x0][0x260] ;  /* 0x00009800ff047b82 */ /* 0x000e640000000a00 */
[----:B------:R2:W5:Y:S02]  /*0300*/  LDG.E.128 R72, desc[UR4][R6.64+0x800] ;  /* 0x0008000406487981 */ /* 0x000564000c1e1d00 */
[----:B-----5:R-:W-:Y:S02]  /*0310*/  @!P0 CS2R R24, SRZ ;  /* 0x0000000000188805 */ /* 0x020fe4000001ff00 */
[----:B------:R-:W-:Y:S02]  /*0320*/  @!P0 CS2R R26, SRZ ;  /* 0x00000000001a8805 */ /* 0x000fe4000001ff00 */
[----:B------:R-:W-:Y:S01]  /*0330*/  @!P0 CS2R R32, SRZ ;  /* 0x0000000000208805 */ /* 0x000fe2000001ff00 */
[----:B------:R-:W3:Y:S01]  /*0340*/  LDG.E.128 R104, desc[UR4][R104.64+0xa00] ;  /* 0x000a000468687981 */ /* 0x000ee2000c1e1d00 */
[----:B------:R-:W-:-:S02]  /*0350*/  @!P0 CS2R R34, SRZ ;  /* 0x0000000000228805 */ /* 0x000fc4000001ff00 */
[----:B------:R-:W-:Y:S02]  /*0360*/  @!P0 CS2R R44, SRZ ;  /* 0x00000000002c8805 */ /* 0x000fe4000001ff00 */
[----:B0-----:R-:W-:Y:S02]  /*0370*/  @P1 IADD3 R206, P2, R2, R9, RZ ;  /* 0x0000000902ce1210 */ /* 0x001fe40007f5e0ff */
[----:B------:R-:W-:Y:S02]  /*0380*/  @!P0 CS2R R46, SRZ ;  /* 0x00000000002e8805 */ /* 0x000fe4000001ff00 */
[----:B------:R-:W-:Y:S02]  /*0390*/  @!P0 CS2R R100, SRZ ;  /* 0x0000000000648805 */ /* 0x000fe4000001ff00 */
[----:B------:R-:W-:Y:S02]  /*03a0*/  @!P0 CS2R R102, SRZ ;  /* 0x0000000000668805 */ /* 0x000fe4000001ff00 */
[----:B------:R-:W-:Y:S01]  /*03b0*/  @!P0 CS2R R96, SRZ ;  /* 0x0000000000608805 */ /* 0x000fe2000001ff00 */
[----:B------:R-:W-:Y:S01]  /*03c0*/  @P1 IMAD.X R207, RZ, RZ, R3, P2 ;  /* 0x000000ffffcf1224 */ /* 0x000fe200010e0603 */
[----:B------:R-:W-:-:S02]  /*03d0*/  @!P0 CS2R R98, SRZ ;  /* 0x0000000000628805 */ /* 0x000fc4000001ff00 */
[----:B------:R-:W-:Y:S02]  /*03e0*/  @!P0 CS2R R92, SRZ ;  /* 0x00000000005c8805 */ /* 0x000fe4000001ff00 */
[----:B------:R-:W-:Y:S01]  /*03f0*/  @!P0 CS2R R94, SRZ ;  /* 0x00000000005e8805 */ /* 0x000fe2000001ff00 */
[----:B------:R-:W-:Y:S01]  /*0400*/  VIADD R132, R123, 0x96a522ad ;  /* 0x96a522ad7b847836 */ /* 0x000fe20000000000 */
[--C-:B------:R-:W-:Y:S01]  /*0410*/  SHF.R.U64 R144, R206, 0x2, R207.reuse ;  /* 0x00000002ce907819 */ /* 0x100fe200000012cf */
[----:B------:R-:W-:Y:S01]  /*0420*/  IMAD.WIDE.U32 R8, R143, -0x326172a9, RZ ;  /* 0xcd9e8d578f087825 */ /* 0x000fe200078e00ff */
[----:B------:R-:W-:Y:S02]  /*0430*/  SHF.R.U32.HI R145, RZ, 0x2, R207 ;  /* 0x00000002ff917819 */ /* 0x000fe400000116cf */
[----:B------:R-:W-:Y:S01]  /*0440*/  IADD3 R131, R122, -0x700cb87f, RZ ;  /* 0x8ff347817a837810 */ /* 0x000fe20007ffe0ff */
[----:B--2---:R-:W-:Y:S01]  /*0450*/  IMAD.WIDE.U32 R6, R144, -0x2daee0ad, RZ ;  /* 0xd2511f5390067825 */ /* 0x004fe200078e00ff */
[----:B------:R-:W-:-:S02]  /*0460*/  LOP3.LUT R10, R9, R145, R122, 0x96, !PT ;  /* 0x00000091090a7212 */ /* 0x000fc400078e967a */
[----:B------:R-:W-:Y:S01]  /*0470*/  LOP3.LUT R43, R43, 0xfffffff7, RZ, 0xc0, !PT ;  /* 0xfffffff72b2b7812 */ /* 0x000fe200078ec0ff */
[----:B------:R-:W-:Y:S01]  /*0480*/  HFMA2.MMA R147, -RZ, RZ, 0, 0 ;  /* 0x00000000ff937435 */ /* 0x000fe200000001ff */
[----:B------:R-:W-:Y:S01]  /*0490*/  LOP3.LUT R12, R7, R123, RZ, 0x3c, !PT ;  /* 0x0000007b070c7212 */ /* 0x000fe200078e3cff */
[----:B------:R-:W-:Y:S01]  /*04a0*/  IMAD.WIDE.U32 R10, R10, -0x2daee0ad, RZ ;  /* 0xd2511f530a0a7825 */ /* 0x000fe200078e00ff */
[----:B------:R-:W-:Y:S01]  /*04b0*/  IADD3 R2, R123, -0x4498517b, RZ ;  /* 0xbb67ae857b027810 */ /* 0x000fe20007ffe0ff */
[----:B------:R-:W-:Y:S01]  /*04c0*/  ULDC UR10, c[0x0][0x2d8] ;  /* 0x0000b600000a7ab9 */ /* 0x000fe20000000800 */
[----:B------:R-:W-:Y:S01]  /*04d0*/  IADD3 R3, R122, -0x61c88647, RZ ;  /* 0x9e3779b97a037810 */ /* 0x000fe20007ffe0ff */
[----:B------:R-:W-:Y:S01]  /*04e0*/  IMAD.WIDE.U32 R12, R12, -0x326172a9, RZ ;  /* 0xcd9e8d570c0c7825 */ /* 0x000fe200078e00ff */
[----:B------:R-:W-:Y:S01]  /*04f0*/  LOP3.LUT R14, R11, R6, R2, 0x96, !PT ;  /* 0x000000060b0e7212 */ /* 0x000fe200078e9602 */
[----:B------:R-:W-:Y:S01]  /*0500*/  ULDC.64 UR8, c[0x0][0x230] ;  /* 0x00008c0000087ab9 */ /* 0x000fe20000000a00 */
[----:B------:R-:W-:Y:S01]  /*0510*/  ULDC.64 UR12, c[0x0][0x2b8] ;  /* 0x0000ae00000c7ab9 */ /* 0x000fe20000000a00 */
[----:B-1----:R-:W-:Y:S01]  /*0520*/  IMAD.WIDE.U32 R4, R0, 0x10, R4 ;  /* 0x0000001000047825 */ /* 0x002fe200078e0004 */
        /* <DEDUP_REMOVED lines=9> */
[----:B0-----:R-:W-:Y:S01]  /*05c0*/  VIADD R4, R122, 0x3c6ef372 ;  /* 0x3c6ef3727a047836 */ /* 0x001fe20000000000 */
[----:B------:R-:W-:-:S04]  /*05d0*/  IADD3 R5, R123, 0x76cf5d0a, RZ ;  /* 0x76cf5d0a7b057810 */ /* 0x000fc80007ffe0ff */
        /* <DEDUP_REMOVED lines=8> */
[----:B------:R-:W-:Y:S01]  /*0660*/  IMAD.WIDE.U32 R16, R16, -0x326172a9, RZ ;  /* 0xcd9e8d5710107825 */ /* 0x000fe200078e00ff */
[----:B------:R-:W-:Y:S02]  /*0670*/  IADD3 R8, R122, 0x78dde6e4, RZ ;  /* 0x78dde6e47a087810 */ /* 0x000fe40007ffe0ff */
[----:B------:R-:W-:Y:S01]  /*0680*/  IADD3 R9, R123, -0x126145ec, RZ ;  /* 0xed9eba147b097810 */ /* 0x000fe20007ffe0ff */
[----:B------:R-:W-:Y:S01]  /*0690*/  IMAD.WIDE.U32 R14, R14, -0x2daee0ad, RZ ;  /* 0xd2511f530e0e7825 */ /* 0x000fe200078e00ff */
[----:B------:R-:W-:-:S04]  /*06a0*/  LOP3.LUT R18, R17, R12, R8, 0x96, !PT ;  /* 0x0000000c11127212 */ /* 0x000fc800078e9608 */
[----:B------:R-:W-:Y:S01]  /*06b0*/  LOP3.LUT R20, R15, R10, R9, 0x96, !PT ;  /* 0x0000000a0f147212 */ /* 0x000fe200078e9609 */
[----:B------:R-:W-:Y:S02]  /*06c0*/  VIADD R10, R123, 0xa9066899 ;  /* 0xa90668997b0a7836 */ /* 0x000fe40000000000 */
[----:B------:R-:W-:Y:S01]  /*06d0*/  IMAD.WIDE.U32 R18, R18, -0x2daee0ad, RZ ;  /* 0xd2511f5312127825 */ /* 0x000fe200078e00ff */
[----:B------:R-:W-:-:S03]  /*06e0*/  IADD3 R11, R122, 0x1715609d, RZ ;  /* 0x1715609d7a0b7810 */ /* 0x000fc60007ffe0ff */
[----:B------:R-:W-:Y:S01]  /*06f0*/  IMAD.WIDE.U32 R20, R20, -0x326172a9, RZ ;  /* 0xcd9e8d5714147825 */ /* 0x000fe200078e00ff */
        /* <DEDUP_REMOVED lines=9> */
[----:B------:R-:W-:Y:S02]  /*0790*/  IADD3 R14, R123, 0x1fd5c5a3, RZ ;  /* 0x1fd5c5a37b0e7810 */ /* 0x000fe40007ffe0ff */
[----:B------:R-:W-:Y:S01]  /*07a0*/  IADD3 R15, R122, 0x5384540f, RZ ;  /* 0x5384540f7a0f7810 */ /* 0x000fe20007ffe0ff */
[----:B------:R-:W-:Y:S01]  /*07b0*/  IMAD.WIDE.U32 R20, R20, -0x326172a9, RZ ;  /* 0xcd9e8d5714147825 */ /* 0x000fe200078e00ff */
[----:B------:R-:W-:-:S04]  /*07c0*/  LOP3.LUT R160, R19, R16, R14, 0x96, !PT ;  /* 0x0000001013a07212 */ /* 0x000fc800078e960e */
[----:B------:R-:W-:Y:S02]  /*07d0*/  LOP3.LUT R108, R21, R22, R15, 0x96, !PT ;  /* 0x00000016156c7212 */ /* 0x000fe400078e960f */
[----:B------:R-:W-:Y:S01]  /*07e0*/  ISETP.NE.U32.AND P0, PT, RZ, UR6, PT ;  /* 0x00000006ff007c0c */ /* 0x000fe2000bf05070 */
[----:B------:R-:W-:Y:S01]  /*07f0*/  VIADD R16, R122, 0xf1bbcdc8 ;  /* 0xf1bbcdc87a107836 */ /* 0x000fe20000000000 */
[----:B------:R-:W-:Y:S01]  /*0800*/  IADD3 R17, R123, -0x24c28bd8, RZ ;  /* 0xdb3d74287b117810 */ /* 0x000fe20007ffe0ff */
[----:B------:R-:W-:Y:S01]  /*0810*/  IMAD.HI.U32 R21, R160, -0x326172a9, RZ ;  /* 0xcd9e8d57a0157827 */ /* 0x000fe200078e00ff */
[----:B------:R-:W-:Y:S01]  /*0820*/  ISETP.NE.AND.EX P0, PT, RZ, UR7, PT, P0 ;  /* 0x00000007ff007c0c */ /* 0x000fe2000bf05300 */
[----:B------:R-:W-:Y:S02]  /*0830*/  ULDC UR6, c[0x0][0x218] ;  /* 0x0000860000067ab9 */ /* 0x000fe40000000800 */
[----:B------:R-:W-:Y:S02]  /*0840*/  HADD2.F32 R125, -RZ, R92.H0_H0 ;  /* 0x2000005cff7d7230 */ /* 0x000fe40000004100 */
[----:B------:R-:W-:Y:S01]  /*0850*/  IMAD.HI.U32 R19, R108, -0x2daee0ad, RZ ;  /* 0xd2511f536c137827 */ /* 0x000fe200078e00ff */
[----:B------:R-:W-:Y:S01]  /*0860*/  LOP3.LUT R184, R21, R20, R16, 0x96, !PT ;  /* 0x0000001415b87212 */ /* 0x000fe200078e9610 */
[----:B------:R-:W-:-:S03]  /*0870*/  ULDC.U8 UR7, c[0x0][0x2a0] ;  /* 0x0000a80000077ab9 */ /* 0x000fc60000000000 */
[----:B------:R-:W-:Y:S01]  /*0880*/  LOP3.LUT R172, R19, R18, R17, 0x96, !PT ;  /* 0x0000001213ac7212 */ /* 0x000fe200078e9611 */
        /* <DEDUP_REMOVED lines=9> */
[----:B------:R-:W-:Y:S02]  /*0920*/  IMAD R160, R160, -0x326172a9, RZ ;  /* 0xcd9e8d57a0a07824 */ /* 0x000fe400078e02ff */
[----:B------:R-:W-:-:S04]  /*0930*/  IMAD.HI.U32 R92, R172, -0x326172a9, RZ ;  /* 0xcd9e8d57ac5c7827 */ /* 0x000fc800078e00ff */
        /* <DEDUP_REMOVED lines=11> */
[----:B------:R-:W-:Y:S01]  /*09f0*/  HADD2.F32 R33, -RZ, R35.H1_H1 ;  /* 0x30000023ff217230 */ /* 0x000fe20000004100 */
[----:B------:R-:W-:Y:S01]  /*0a00*/  LOP3.LUT R174, R174, R93, R132, 0x96, !PT ;  /* 0x0000005daeae7212 */ /* 0x000fe200078e9684 */
[--C-:B------:R-:W-:Y:S01]  /*0a10*/  HADD2.F32 R34, -RZ, R44.reuse.H0_H0 ;  /* 0x2000002cff227230 */ /* 0x100fe20000004100 */
[----:B------:R-:W-:Y:S01]  /*0a20*/  LOP3.LUT R160, R92, R160, R131, 0x96, !PT ;  /* 0x000000a05ca07212 */ /* 0x000fe200078e9683 */
[----:B------:R-:W-:Y:S01]  /*0a30*/  HADD2.F32 R35, -RZ, R44.H1_H1 ;  /* 0x3000002cff237230 */ /* 0x000fe20000004100 */
[----:B------:R-:W-:Y:S01]  /*0a40*/  @P0 LOP3.LUT R43, R43, 0x8, RZ, 0xfc, !PT ;  /* 0x000000082b2b0812 */ /* 0x000fe200078efcff */
[--C-:B------:R-:W-:Y:S01]  /*0a50*/  HADD2.F32 R36, -RZ, R45.reuse.H0_H0 ;  /* 0x2000002dff247230 */ /* 0x100fe20000004100 */
[----:B------:R-:W-:Y:S01]  /*0a60*/  LOP3.LUT R206, R206, 0x3, RZ, 0xc0, !PT ;  /* 0x00000003cece7812 */ /* 0x000fe200078ec0ff */
        /* <DEDUP_REMOVED lines=27> */
[--C-:B---3--:R-:W-:Y:S02]  /*0c20*/  HADD2.F32 R135, -RZ, R104.reuse.H0_H0 ;  /* 0x20000068ff877230 */ /* 0x108fe40000004100 */
[----:B------:R-:W-:Y:S02]  /*0c30*/  HADD2.F32 R136, -RZ, R104.H1_H1 ;  /* 0x30000068ff887230 */ /* 0x000fe40000004100 */
[--C-:B------:R-:W-:Y:S02]  /*0c40*/  HADD2.F32 R137, -RZ, R105.reuse.H0_H0 ;  /* 0x20000069ff897230 */ /* 0x100fe40000004100 */
[----:B------:R-:W-:-:S02]  /*0c50*/  HADD2.F32 R138, -RZ, R105.H1_H1 ;  /* 0x30000069ff8a7230 */ /* 0x000fc40000004100 */
[--C-:B------:R-:W-:Y:S02]  /*0c60*/  HADD2.F32 R139, -RZ, R106.reuse.H0_H0 ;  /* 0x2000006aff8b7230 */ /* 0x100fe40000004100 */
[----:B------:R-:W-:Y:S02]  /*0c70*/  HADD2.F32 R140, -RZ, R106.H1_H1 ;  /* 0x3000006aff8c7230 */ /* 0x000fe40000004100 */
[--C-:B------:R-:W-:Y:S02]  /*0c80*/  HADD2.F32 R141, -RZ, R107.reuse.H0_H0 ;  /* 0x2000006bff8d7230 */ /* 0x100fe40000004100 */
[----:B------:R-:W-:-:S07]  /*0c90*/  HADD2.F32 R142, -RZ, R107.H1_H1 ;  /* 0x3000006bff8e7230 */ /* 0x000fce0000004100 */
.L_x_8358:
[----:B------:R-:W-:Y:S01]  /*0ca0*/  LOP3.LUT P2, RZ, R43, 0x8, RZ, 0xc0, !PT ;  /* 0x000000082bff7812 */ /* 0x000fe2000784c0ff */
[----:B--2---:R-:W0:Y:S01]  /*0cb0*/  LDC.64 R106, c[0x0][0x220] ;  /* 0x00008800ff6a7b82 */ /* 0x004e220000000a00 */
        /* <DEDUP_REMOVED lines=9> */
[----:B-----5:R-:W5:Y:S01]  /*0d50*/  LDG.E.128 R96, desc[UR4][R96.64] ;  /* 0x0000000460607981 */ /* 0x020f62000c1e1d00 */
[----:B-1----:R-:W-:-:S06]  /*0d60*/  @P2 IMAD.WIDE R100, R146, 0x2, R100 ;  /* 0x0000000292642825 */ /* 0x002fcc00078e0264 */
[----:B------:R-:W3:Y:S01]  /*0d70*/  @P2 LDG.E.U16 R100, desc[UR4][R100.64] ;  /* 0x0000000464642981 */ /* 0x000ee2000c1e1500 */
[----:B--2---:R-:W-:-:S05]  /*0d80*/  @P0 IMAD.WIDE.U32 R102, R149, 0x10, R102 ;  /* 0x0000001095660825 */ /* 0x004fca00078e0066 */
[----:B------:R0:W5:Y:S01]  /*0d90*/  @P0 LDG.E.128 R92, desc[UR4][R102.64] ;  /* 0x00000004665c0981 */ /* 0x000162000c1e1d00 */
[C---:B------:R-:W-:Y:S01]  /*0da0*/  ISETP.NE.AND P1, PT, R206.reuse, 0x1, PT ;  /* 0x00000001ce00780c */ /* 0x040fe20003f25270 */
[----:B------:R-:W-:Y:S01]  /*0db0*/  BSSY B0, `(.L_x_8021) ;  /* 0x000000e000007945 */ /* 0x000fe20003800000 */
[----:B------:R-:W-:Y:S01]  /*0dc0*/  MOV R159, 0x3f800000 ;  /* 0x3f800000009f7802 */ /* 0x000fe20000000f00 */
[----:B------:R-:W-:Y:S02]  /*0dd0*/  VIADD R104, R206, 0x1 ;  /* 0x00000001ce687836 */ /* 0x000fe40000000000 */
[----:B---3--:R-:W-:-:S08]  /*0de0*/  @P2 HADD2.F32 R159, -RZ, R100.H0_H0 ;  /* 0x20000064ff9f2230 */ /* 0x008fd00000004100 */
        /* <DEDUP_REMOVED lines=9> */
.L_x_8022:
[----:B------:R-:W-:-:S07]  /*0e80*/  MOV R110, R172 ;  /* 0x000000ac006e7202 */ /* 0x000fce0000000f00 */
.L_x_8023:
[----:B------:R-:W-:Y:S05]  /*0e90*/  BSYNC B0 ;  /* 0x0000000000007941 */ /* 0x000fea0003800000 */
.L_x_8021:
        /* <DEDUP_REMOVED lines=16> */
.L_x_8027:
[----:B------:R-:W-:Y:S05]  /*0fa0*/  BSYNC B1 ;  /* 0x0000000000017941 */ /* 0x000fea0003800000 */
.L_x_8026:
        /* <DEDUP_REMOVED lines=42> */
.L_x_8025:
[----:B------:R-:W-:Y:S05]  /*1250*/  BSYNC B0 ;  /* 0x0000000000007941 */ /* 0x000fea0003800000 */
.L_x_8024:
[----:B------:R-:W0:Y:S01]  /*1260*/  LDC R156, c[0x0][0x294] ;  /* 0x0000a500ff9c7b82 */ /* 0x000e220000000800 */
[----:B------:R-:W-:Y:S01]  /*1270*/  HFMA2.MMA R154, -RZ, RZ, 0.1171875, 0 ;  /* 0x2f800000ff9a7435 */ /* 0x000fe200000001ff */
[----:B------:R-:W-:Y:S01]  /*1280*/  I2FP.F32.U32 R101, R110 ;  /* 0x0000006e00657245 */ /* 0x000fe20000201000 */
[----:B-----5:R-:W-:Y:S01]  /*1290*/  HADD2.F32 R100, -RZ, R96.H0_H0 ;  /* 0x20000060ff647230 */ /* 0x020fe20000004100 */
[----:B------:R-:W-:Y:S01]  /*12a0*/  LOP3.LUT R43, R43, 0xfffffffb, RZ, 0xc0, !PT ;  /* 0xfffffffb2b2b7812 */ /* 0x000fe200078ec0ff */
[----:B------:R-:W-:Y:S01]  /*12b0*/  HADD2.F32 R110, -RZ, R88.H0_H0 ;  /* 0x20000058ff6e7230 */ /* 0x000fe20000004100 */
[----:B------:R-:W-:Y:S01]  /*12c0*/  BSSY B0, `(.L_x_8028) ;  /* 0x0000017000007945 */ /* 0x000fe20003800000 */
[----:B------:R-:W-:Y:S01]  /*12d0*/  IADD3 R102, R104, 0x1, RZ ;  /* 0x0000000168667810 */ /* 0x000fe20007ffe0ff */
        /* <DEDUP_REMOVED lines=20> */
.L_x_8029:
[----:B------:R-:W-:-:S07]  /*1420*/  IMAD.MOV.U32 R111, RZ, RZ, R172 ;  /* 0x000000ffff6f7224 */ /* 0x000fce00078e00ac */
.L_x_8030:
[----:B------:R-:W-:Y:S05]  /*1430*/  BSYNC B0 ;  /* 0x0000000000007941 */ /* 0x000fea0003800000 */
.L_x_8028:
        /* <DEDUP_REMOVED lines=16> */
.L_x_8034:
[----:B------:R-:W-:Y:S05]  /*1540*/  BSYNC B1 ;  /* 0x0000000000017941 */ /* 0x000fea0003800000 */
.L_x_8033:
        /* <DEDUP_REMOVED lines=42> */
.L_x_8032:
[----:B------:R-:W-:Y:S05]  /*17f0*/  BSYNC B0 ;  /* 0x0000000000007941 */ /* 0x000fea0003800000 */
.L_x_8031:
[----:B------:R-:W-:Y:S01]  /*1800*/  I2FP.F32.U32 R101, R111 ;  /* 0x0000006f00657245 */ /* 0x000fe20000201000 */
[----:B------:R-:W-:Y:S01]  /*1810*/  HADD2.F32 R96, -RZ, R96.H1_H1 ;  /* 0x30000060ff607230 */ /* 0x000fe20000004100 */
[----:B------:R-:W-:Y:S01]  /*1820*/  LOP3.LUT R43, R43, 0xfffffffd, RZ, 0xc0, !PT ;  /* 0xfffffffd2b2b7812 */ /* 0x000fe200078ec0ff */
[----:B------:R-:W-:Y:S01]  /*1830*/  @P0 HADD2.F32 R100, -RZ, R92.H1_H1 ;  /* 0x3000005cff640230 */ /* 0x000fe20000004100 */
[----:B------:R-:W-:Y:S01]  /*1840*/  BSSY B0, `(.L_x_8035) ;  /* 0x0000016000007945 */ /* 0x000fe20003800000 */
[----:B------:R-:W-:Y:S01]  /*1850*/  FFMA.FTZ R101, R101, R154, 1.1641532182693481445e-10 ;  /* 0x2f00000065657423 */ /* 0x000fe2000001009a */
[----:B------:R-:W-:Y:S01]  /*1860*/  FMUL.FTZ R103, R96, R159 ;  /* 0x0000009f60677220 */ /* 0x000fe20000410000 */
[----:B------:R-:W-:Y:S02]  /*1870*/  HADD2.F32 R96, -RZ, R88.H1_H1 ;  /* 0x30000058ff607230 */ /* 0x000fe40000004100 */
        /* <DEDUP_REMOVED lines=17> */
.L_x_8036:
[----:B------:R-:W-:-:S07]  /*1990*/  MOV R96, R172 ;  /* 0x000000ac00607202 */ /* 0x000fce0000000f00 */
.L_x_8037:
[----:B------:R-:W-:Y:S05]  /*19a0*/  BSYNC B0 ;  /* 0x0000000000007941 */ /* 0x000fea0003800000 */
.L_x_8035:
        /* <DEDUP_REMOVED lines=16> */
.L_x_8041:
[----:B------:R-:W-:Y:S05]  /*1ab0*/  BSYNC B1 ;  /* 0x0000000000017941 */ /* 0x000fea0003800000 */
.L_x_8040:
        /* <DEDUP_REMOVED lines=42> */
.L_x_8039:
[----:B------:R-:W-:Y:S05]  /*1d60*/  BSYNC B0 ;  /* 0x0000000000007941 */ /* 0x000fea0003800000 */
.L_x_8038:
[----:B------:R-:W-:Y:S01]  /*1d70*/  I2FP.F32.U32 R101, R96 ;  /* 0x0000006000657245 */ /* 0x000fe20000201000 */
[----:B------:R-:W-:Y:S01]  /*1d80*/  HADD2.F32 R96, -RZ, R97.H0_H0 ;  /* 0x20000061ff607230 */ /* 0x000fe20000004100 */
[----:B------:R-:W-:Y:S01]  /*1d90*/  ISETP.NE.AND P2, PT, R104, 0x1, PT ;  /* 0x000000016800780c */ /* 0x000fe20003f45270 */
[----:B------:R-:W-:Y:S01]  /*1da0*/  @P0 HADD2.F32 R100, -RZ, R93.H0_H0 ;  /* 0x2000005dff640230 */ /* 0x000fe20000004100 */
[----:B------:R-:W-:Y:S01]  /*1db0*/  BSSY B0, `(.L_x_8042) ;  /* 0x0000014000007945 */ /* 0x000fe20003800000 */
[----:B------:R-:W-:Y:S01]  /*1dc0*/  FFMA.FTZ R101, R101, R154, 1.1641532182693481445e-10 ;  /* 0x2f00000065657423 */ /* 0x000fe2000001009a */
[----:B------:R-:W-:Y:S01]  /*1dd0*/  FMUL.FTZ R103, R96, R159 ;  /* 0x0000009f60677220 */ /* 0x000fe20000410000 */
[----:B------:R-:W-:Y:S01]  /*1de0*/  HADD2.F32 R96, -RZ, R89.H0_H0 ;  /* 0x20000059ff607230 */ /* 0x000fe20000004100 */
[----:B------:R-:W-:Y:S02]  /*1df0*/  IADD3 R102, R104, 0x1, RZ ;  /* 0x0000000168667810 */ /* 0x000fe40007ffe0ff */
        /* <DEDUP_REMOVED lines=14> */
.L_x_8043:
[----:B------:R-:W-:-:S07]  /*1ee0*/  MOV R96, R172 ;  /* 0x000000ac00607202 */ /* 0x000fce0000000f00 */
.L_x_8044:
[----:B------:R-:W-:Y:S05]  /*1ef0*/  BSYNC B0 ;  /* 0x0000000000007941 */ /* 0x000fea0003800000 */
.L_x_8042:
        /* <DEDUP_REMOVED lines=16> */
.L_x_8048:
[----:B------:R-:W-:Y:S05]  /*2000*/  BSYNC B1 ;  /* 0x0000000000017941 */ /* 0x000fea0003800000 */
.L_x_8047:
        /* <DEDUP_REMOVED lines=42> */
.L_x_8046:
[----:B------:R-:W-:Y:S05]  /*22b0*/  BSYNC B0 ;  /* 0x0000000000007941 */ /* 0x000fea0003800000 */
.L_x_8045:
[----:B------:R-:W-:Y:S01]  /*22c0*/  I2FP.F32.U32 R101, R96 ;  /* 0x0000006000657245 */ /* 0x000fe20000201000 */
[----:B------:R-:W-:Y:S01]  /*22d0*/  HADD2.F32 R96, -RZ, R97.H1_H1 ;  /* 0x30000061ff607230 */ /* 0x000fe20000004100 */
[----:B------:R-:W-:Y:S01]  /*22e0*/  ISETP.NE.AND P3, PT, R102, 0x1, PT ;  /* 0x000000016600780c */ /* 0x000fe20003f65270 */
[----:B------:R-:W-:Y:S01]  /*22f0*/  HADD2.F32 R150, -RZ, R89.H1_H1 ;  /* 0x30000059ff967230 */ /* 0x000fe20000004100 */
[----:B------:R-:W-:Y:S01]  /*2300*/  BSSY B0, `(.L_x_8049) ;  /* 0x0000014000007945 */ /* 0x000fe20003800000 */
        /* <DEDUP_REMOVED lines=18> */
.L_x_8050:
[----:B------:R-:W-:-:S07]  /*2430*/  IMAD.MOV.U32 R108, RZ, RZ, R172 ;  /* 0x000000ffff6c7224 */ /* 0x000fce00078e00ac */
.L_x_8051:
[----:B------:R-:W-:Y:S05]  /*2440*/  BSYNC B0 ;  /* 0x0000000000007941 */ /* 0x000fea0003800000 */
.L_x_8049:
        /* <DEDUP_REMOVED lines=16> */
.L_x_8055:
[----:B------:R-:W-:Y:S05]  /*2550*/  BSYNC B1 ;  /* 0x0000000000017941 */ /* 0x000fea0003800000 */
.L_x_8054:
        /* <DEDUP_REMOVED lines=42> */
.L_x_8053:
[----:B------:R-:W-:Y:S05]  /*2800*/  BSYNC B0 ;  /* 0x0000000000007941 */ /* 0x000fea0003800000 */
.L_x_8052:
[----:B------:R-:W-:Y:S01]  /*2810*/  I2FP.F32.U32 R97, R108 ;  /* 0x0000006c00617245 */ /* 0x000fe20000201000 */
[----:B------:R-:W-:Y:S01]  /*2820*/  HADD2.F32 R96, -RZ, R98.H0_H0 ;  /* 0x20000062ff607230 */ /* 0x000fe20000004100 */
[----:B------:R-:W-:Y:S01]  /*2830*/  ISETP.NE.AND P4, PT, R100, 0x1, PT ;  /* 0x000000016400780c */ /* 0x000fe20003f85270 */
[----:B------:R-:W-:Y:S01]  /*2840*/  HADD2.F32 R148, -RZ, R90.H0_H0 ;  /* 0x2000005aff947230 */ /* 0x000fe20000004100 */
[----:B------:R-:W-:Y:S01]  /*2850*/  BSSY B0, `(.L_x_8056) ;  /* 0x0000014000007945 */ /* 0x000fe20003800000 */
[----:B------:R-:W-:Y:S01]  /*2860*/  FFMA.FTZ R97, R97, R154, 1.1641532182693481445e-10 ;  /* 0x2f00000061617423 */ /* 0x000fe2000001009a */
[----:B------:R-:W-:Y:S01]  /*2870*/  FMUL.FTZ R101, R96, R159 ;  /* 0x0000009f60657220 */ /* 0x000fe20000410000 */
[----:B------:R-:W-:-:S03]  /*2880*/  VIADD R102, R100, 0x1 ;  /* 0x0000000164667836 */ /* 0x000fc60000000000 */
[----:B------:R-:W-:Y:S01]  /*2890*/  FMUL.FTZ R101, R101, R158 ;  /* 0x0000009e65657220 */ /* 0x000fe20000410000 */
[----:B------:R-:W-:Y:S01]  /*28a0*/  FSETP.GTU.FTZ.AND P3, PT, R97, R156, PT ;  /* 0x0000009c6100720b */ /* 0x000fe20003f7c000 */
[----:B------:R-:W-:-:S03]  /*28b0*/  @P0 HADD2.F32 R97, -RZ, R94.H0_H0 ;  /* 0x2000005eff610230 */ /* 0x000fc60000004100 */
        /* <DEDUP_REMOVED lines=12> */
.L_x_8057:
[----:B------:R-:W-:-:S07]  /*2980*/  MOV R108, R172 ;  /* 0x000000ac006c7202 */ /* 0x000fce0000000f00 */
.L_x_8058:
[----:B------:R-:W-:Y:S05]  /*2990*/  BSYNC B0 ;  /* 0x0000000000007941 */ /* 0x000fea0003800000 */
.L_x_8056:
        /* <DEDUP_REMOVED lines=16> */
.L_x_8062:
[----:B------:R-:W-:Y:S05]  /*2aa0*/  BSYNC B1 ;  /* 0x0000000000017941 */ /* 0x000fea0003800000 */
.L_x_8061:
        /* <DEDUP_REMOVED lines=42> */
.L_x_8060:
[----:B------:R-:W-:Y:S05]  /*2d50*/  BSYNC B0 ;  /* 0x0000000000007941 */ /* 0x000fea0003800000 */
.L_x_8059:
[----:B------:R-:W-:Y:S01]  /*2d60*/  I2FP.F32.U32 R97, R108 ;  /* 0x0000006c00617245 */ /* 0x000fe20000201000 */
[----:B------:R-:W-:Y:S01]  /*2d70*/  HADD2.F32 R98, -RZ, R98.H1_H1 ;  /* 0x30000062ff627230 */ /* 0x000fe20000004100 */
[----:B------:R-:W-:Y:S01]  /*2d80*/  ISETP.NE.AND P5, PT, R102, 0x1, PT ;  /* 0x000000016600780c */ /* 0x000fe20003fa5270 */
[----:B------:R-:W-:Y:S01]  /*2d90*/  HADD2.F32 R96, -RZ, R90.H1_H1 ;  /* 0x3000005aff607230 */ /* 0x000fe20000004100 */
[----:B------:R-:W-:Y:S01]  /*2da0*/  BSSY B0, `(.L_x_8063) ;  /* 0x0000014000007945 */ /* 0x000fe20003800000 */
[----:B------:R-:W-:Y:S01]  /*2db0*/  FFMA.FTZ R97, R97, R154, 1.1641532182693481445e-10 ;  /* 0x2f00000061617423 */ /* 0x000fe2000001009a */
[----:B------:R-:W-:Y:S01]  /*2dc0*/  FMUL.FTZ R101, R98, R159 ;  /* 0x0000009f62657220 */ /* 0x000fe20000410000 */
[----:B------:R-:W-:Y:S01]  /*2dd0*/  @P0 HADD2.F32 R98, -RZ, R94.H1_H1 ;  /* 0x3000005eff620230 */ /* 0x000fe20000004100 */
        /* <DEDUP_REMOVED lines=15> */
.L_x_8064:
[----:B------:R-:W-:-:S07]  /*2ed0*/  MOV R98, R172 ;  /* 0x000000ac00627202 */ /* 0x000fce0000000f00 */
.L_x_8065:
[----:B------:R-:W-:Y:S05]  /*2ee0*/  BSYNC B0 ;  /* 0x0000000000007941 */ /* 0x000fea0003800000 */
.L_x_8063:
        /* <DEDUP_REMOVED lines=11> */
[----:B------:R-:W-:Y:S01]  /*2fa0*/  @!P5 IMAD.MOV.U32 R145, RZ, RZ, RZ ;  /* 0x000000ffff91d224 */ /* 0x000fe200078e00ff */
[----:B------:R-:W-:Y:S02]  /*2fb0*/  @!P5 IADD3 R96, R147, 0x1, RZ ;  /* 0x000000019360d810 */ /* 0x000fe40007ffe0ff */
[----:B------:R-:W-:-:S13]  /*2fc0*/  ISETP.NE.AND P6, PT, R143, RZ, !P5 ;  /* 0x000000ff8f00720c */ /* 0x000fda0006fc5270 */
[----:B------:R-:W-:-:S04]  /*2fd0*/  @P6 IADD3 R96, R147, RZ, RZ ;  /* 0x000000ff93606210 */ /* 0x000fc80007ffe0ff */
[----:B------:R-:W-:-:S07]  /*2fe0*/  @!P5 MOV R147, R96 ;  /* 0x000000600093d202 */ /* 0x000fce0000000f00 */
.L_x_8069:
[----:B------:R-:W-:Y:S05]  /*2ff0*/  BSYNC B1 ;  /* 0x0000000000017941 */ /* 0x000fea0003800000 */
.L_x_8068:
[----:B------:R-:W-:Y:S01]  /*3000*/  IMAD.HI.U32 R96, R143, -0x326172a9, RZ ;  /* 0xcd9e8d578f607827 */ /* 0x000fe200078e00ff */
[----:B------:R-:W-:-:S03]  /*3010*/  LOP3.LUT R97, R97, R147, R123, 0x96, !PT ;  /* 0x0000009361617212 */ /* 0x000fc600078e967b */
[----:B------:R-:W-:Y:S01]  /*3020*/  IMAD R100, R143, -0x326172a9, RZ ;  /* 0xcd9e8d578f647824 */ /* 0x000fe200078e02ff */
[----:B------:R-:W-:Y:S01]  /*3030*/  LOP3.LUT R96, R96, R145, R122, 0x96, !PT ;  /* 0x0000009160607212 */ /* 0x000fe200078e967a */
[----:B------:R-:W-:-:S04]  /*3040*/  IMAD.WIDE.U32 R102, R97, -0x326172a9, RZ ;  /* 0xcd9e8d5761667825 */ /* 0x000fc800078e00ff */
[----:B------:R-:W-:Y:S02]  /*3050*/  IMAD R97, R144, -0x2daee0ad, RZ ;  /* 0xd2511f5390617824 */ /* 0x000fe400078e02ff */
        /* <DEDUP_REMOVED lines=36> */
.L_x_8067:
[----:B------:R-:W-:Y:S05]  /*32a0*/  BSYNC B0 ;  /* 0x0000000000007941 */ /* 0x000fea0003800000 */
.L_x_8066:
[----:B------:R-:W-:Y:S01]  /*32b0*/  I2FP.F32.U32 R97, R98 ;  /* 0x0000006200617245 */ /* 0x000fe20000201000 */
[----:B------:R-:W-:Y:S01]  /*32c0*/  HADD2.F32 R96, -RZ, R99.H0_H0 ;  /* 0x20000063ff607230 */ /* 0x000fe20000004100 */
[----:B------:R-:W-:Y:S01]  /*32d0*/  ISETP.NE.AND P6, PT, R100, 0x1, PT ;  /* 0x000000016400780c */ /* 0x000fe20003fc5270 */
[----:B------:R-:W-:Y:S01]  /*32e0*/  HADD2.F32 R152, -RZ, R91.H0_H0 ;  /* 0x2000005bff987230 */ /* 0x000fe20000004100 */
[----:B------:R-:W-:Y:S01]  /*32f0*/  BSSY B0, `(.L_x_8070) ;  /* 0x0000014000007945 */ /* 0x000fe20003800000 */
[----:B------:R-:W-:Y:S01]  /*3300*/  FFMA.FTZ R97, R97, R154, 1.1641532182693481445e-10 ;  /* 0x2f00000061617423 */ /* 0x000fe2000001009a */
[----:B------:R-:W-:Y:S01]  /*3310*/  FMUL.FTZ R101, R96, R159 ;  /* 0x0000009f60657220 */ /* 0x000fe20000410000 */
[----:B------:R-:W-:-:S03]  /*3320*/  IADD3 R170, R100, 0x1, RZ ;  /* 0x0000000164aa7810 */ /* 0x000fc60007ffe0ff */
[----:B------:R-:W-:Y:S01]  /*3330*/  FMUL.FTZ R101, R101, R158 ;  /* 0x0000009e65657220 */ /* 0x000fe20000410000 */
[----:B------:R-:W-:Y:S01]  /*3340*/  FSETP.GTU.FTZ.AND P5, PT, R97, R156, PT ;  /* 0x0000009c6100720b */ /* 0x000fe20003fbc000 */
[----:B------:R-:W-:-:S03]  /*3350*/  @P0 HADD2.F32 R97, -RZ, R95.H0_H0 ;  /* 0x2000005fff610230 */ /* 0x000fc60000004100 */
        /* <DEDUP_REMOVED lines=12> */
.L_x_8071:
[----:B------:R-:W-:-:S07]  /*3420*/  MOV R98, R172 ;  /* 0x000000ac00627202 */ /* 0x000fce0000000f00 */
.L_x_8072:
[----:B------:R-:W-:Y:S05]  /*3430*/  BSYNC B0 ;  /* 0x0000000000007941 */ /* 0x000fea0003800000 */
.L_x_8070:
        /* <DEDUP_REMOVED lines=18> */
.L_x_8076:
[----:B------:R-:W-:Y:S05]  /*3560*/  BSYNC B1 ;  /* 0x0000000000017941 */ /* 0x000fea0003800000 */
.L_x_8075:
        /* <DEDUP_REMOVED lines=42> */
.L_x_8074:
[----:B------:R-:W-:Y:S05]  /*3810*/  BSYNC B0 ;  /* 0x0000000000007941 */ /* 0x000fea0003800000 */
.L_x_8073:
[----:B------:R-:W-:Y:S01]  /*3820*/  I2FP.F32.U32 R97, R98 ;  /* 0x0000006200617245 */ /* 0x000fe20000201000 */
[----:B------:R-:W-:Y:S01]  /*3830*/  HADD2.F32 R96, -RZ, R99.H1_H1 ;  /* 0x30000063ff607230 */ /* 0x000fe20000004100 */
[----:B------:R-:W-:Y:S01]  /*3840*/  SEL R100, RZ, 0x1, P2 ;  /* 0x00000001ff647807 */ /* 0x000fe20001000000 */
[----:B------:R-:W0:Y:S01]  /*3850*/  LDC.64 R108, c[0x0][0x238] ;  /* 0x00008e00ff6c7b82 */ /* 0x000e220000000a00 */
[----:B------:R-:W-:Y:S01]  /*3860*/  SEL R102, RZ, 0x10000, P5 ;  /* 0x00010000ff667807 */ /* 0x000fe20002800000 */
[----:B------:R-:W-:Y:S01]  /*3870*/  FFMA.FTZ R97, R97, R154, 1.1641532182693481445e-10 ;  /* 0x2f00000061617423 */ /* 0x000fe2000001009a */
[----:B------:R-:W-:Y:S01]  /*3880*/  SEL R103, RZ, 0x100, P4 ;  /* 0x00000100ff677807 */ /* 0x000fe20002000000 */
[----:B------:R-:W-:Y:S01]  /*3890*/  HADD2.F32 R157, -RZ, R91.H1_H1 ;  /* 0x3000005bff9d7230 */ /* 0x000fe20000004100 */
[----:B------:R-:W-:Y:S01]  /*38a0*/  LOP3.LUT P5, RZ, R43, 0x2, RZ, 0xc0, !PT ;  /* 0x000000022bff7812 */ /* 0x000fe200078ac0ff */
[----:B------:R-:W-:Y:S01]  /*38b0*/  IMAD.WIDE.U32 R100, R100, 0x1000000, RZ ;  /* 0x0100000064647825 */ /* 0x000fe200078e00ff */
[----:B------:R-:W-:Y:S01]  /*38c0*/  FSETP.GTU.FTZ.AND P2, PT, R97, R156, PT ;  /* 0x0000009c6100720b */ /* 0x000fe20003f5c000 */
[----:B------:R-:W1:Y:S01]  /*38d0*/  LDC.64 R104, c[0x0][0x240] ;  /* 0x00009000ff687b82 */ /* 0x000e620000000a00 */
[----:B------:R-:W-:Y:S01]  /*38e0*/  SEL R98, RZ, 0x1, P1 ;  /* 0x00000001ff627807 */ /* 0x000fe20000800000 */
[----:B------:R-:W-:Y:S01]  /*38f0*/  @P0 HADD2.F32 R166, -RZ, R95.H1_H1 ;  /* 0x3000005fffa60230 */ /* 0x000fe20000004100 */
[----:B------:R-:W-:Y:S01]  /*3900*/  SEL R97, RZ, 0x1000000, P2 ;  /* 0x01000000ff617807 */ /* 0x000fe20001000000 */
[----:B------:R-:W-:Y:S01]  /*3910*/  VIADD R151, R149, 0x20 ;  /* 0x0000002095977836 */ /* 0x000fe20000000000 */
[----:B------:R-:W-:Y:S01]  /*3920*/  LOP3.LUT P6, RZ, R43, 0x4, RZ, 0xc0, !PT ;  /* 0x000000042bff7812 */ /* 0x000fe200078cc0ff */
[----:B------:R-:W-:Y:S01]  /*3930*/  IMAD.WIDE.U32 R98, R98, 0x10000, RZ ;  /* 0x0001000062627825 */ /* 0x000fe200078e00ff */
[----:B------:R-:W-:-:S03]  /*3940*/  LOP3.LUT R103, R103, R97, R102, 0xfe, !PT ;  /* 0x0000006167677212 */ /* 0x000fc600078efe66 */
[----:B------:R-:W-:Y:S01]  /*3950*/  FMUL.FTZ R97, R96, R159 ;  /* 0x0000009f60617220 */ /* 0x000fe20000410000 */
[----:B------:R-:W2:Y:S01]  /*3960*/  @P0 LDC.64 R164, c[0x0][0x230] ;  /* 0x00008c00ffa40b82 */ /* 0x000ea20000000a00 */
[----:B------:R-:W-:Y:S02]  /*3970*/  SEL R96, RZ, 0x1, P5 ;  /* 0x00000001ff607807 */ /* 0x000fe40002800000 */
[----:B------:R-:W-:Y:S01]  /*3980*/  FMUL.FTZ R102, R97, R158 ;  /* 0x0000009e61667220 */ /* 0x000fe20000410000 */
[----:B------:R-:W-:Y:S02]  /*3990*/  SEL R161, RZ, 0x1, P3 ;  /* 0x00000001ffa17807 */ /* 0x000fe40001800000 */
[----:B------:R-:W-:Y:S01]  /*39a0*/  IMAD.WIDE.U32 R96, R96, 0x100, RZ ;  /* 0x0000010060607825 */ /* 0x000fe200078e00ff */
[----:B------:R-:W-:Y:S02]  /*39b0*/  SEL R163, RZ, 0x1, P6 ;  /* 0x00000001ffa37807 */ /* 0x000fe40003000000 */
[----:B------:R-:W-:Y:S01]  /*39c0*/  FSEL R102, R102, RZ, !P2 ;  /* 0x000000ff66667208 */ /* 0x000fe20005000000 */
[----:B0-----:R-:W-:Y:S01]  /*39d0*/  IMAD.WIDE.U32 R168, R149, 0x10, R108 ;  /* 0x0000001095a87825 */ /* 0x001fe200078e006c */
[----:B------:R-:W-:-:S02]  /*39e0*/  LOP3.LUT R162, R96, R100, R98, 0xfe, !PT ;  /* 0x0000006460a27212 */ /* 0x000fc400078efe62 */
[----:B------:R-:W-:Y:S01]  /*39f0*/  LOP3.LUT R161, R101, R103, R161, 0xfe, !PT ;  /* 0x0000006765a17212 */ /* 0x000fe200078efea1 */
[----:B------:R-:W-:Y:S01]  /*3a00*/  FMUL.FTZ R157, R102, R157 ;  /* 0x0000009d669d7220 */ /* 0x000fe20000410000 */
[----:B------:R-:W-:Y:S02]  /*3a10*/  LOP3.LUT R162, R162, R163, RZ, 0xfc, !PT ;  /* 0x000000a3a2a27212 */ /* 0x000fe400078efcff */
[----:B------:R-:W-:Y:S01]  /*3a20*/  F2FP.F16.F32.PACK_AB R102, R155, R148 ;  /* 0x000000949b66723e */ /* 0x000fe200000000ff */
[----:B------:R-:W-:Y:S01]  /*3a30*/  @P0 FADD.FTZ R157, R157, R166 ;  /* 0x000000a69d9d0221 */ /* 0x000fe20000010000 */
[----:B------:R-:W-:Y:S01]  /*3a40*/  F2FP.F16.F32.PACK_AB R101, R150, R111 ;  /* 0x0000006f9665723e */ /* 0x000fe200000000ff */
[----:B-1----:R-:W-:Y:S01]  /*3a50*/  IMAD.WIDE.U32 R166, R149, 0x8, R104 ;  /* 0x0000000895a67825 */ /* 0x002fe200078e0068 */
[----:B------:R-:W-:Y:S02]  /*3a60*/  F2FP.F16.F32.PACK_AB R100, R153, R110 ;  /* 0x0000006e9964723e */ /* 0x000fe400000000ff */
[----:B------:R-:W-:Y:S01]  /*3a70*/  F2FP.F16.F32.PACK_AB R103, R157, R152 ;  /* 0x000000989d67723e */ /* 0x000fe200000000ff */
[----:B--2---:R-:W-:Y:S01]  /*3a80*/  @P0 IMAD.WIDE.U32 R164, R151, 0x10, R164 ;  /* 0x0000001097a40825 */ /* 0x004fe200078e00a4 */
        /* <DEDUP_REMOVED lines=18> */
.L_x_8078:
[----:B------:R-:W-:-:S07]  /*3bb0*/  MOV R164, R172 ;  /* 0x000000ac00a47202 */ /* 0x000fce0000000f00 */
.L_x_8079:
[----:B------:R-:W-:Y:S05]  /*3bc0*/  BSYNC B0 ;  /* 0x0000000000007941 */ /* 0x000fea0003800000 */
.L_x_8077:
        /* <DEDUP_REMOVED lines=16> */
.L_x_8083:
[----:B------:R-:W-:Y:S05]  /*3cd0*/  BSYNC B1 ;  /* 0x0000000000017941 */ /* 0x000fea0003800000 */
.L_x_8082:
        /* <DEDUP_REMOVED lines=42> */
.L_x_8081:
[----:B------:R-:W-:Y:S05]  /*3f80*/  BSYNC B0 ;  /* 0x0000000000007941 */ /* 0x000fea0003800000 */
.L_x_8080:
[----:B------:R-:W-:Y:S01]  /*3f90*/  I2FP.F32.U32 R101, R164 ;  /* 0x000000a400657245 */ /* 0x000fe20000201000 */
[----:B-----5:R-:W-:Y:S01]  /*3fa0*/  HADD2.F32 R100, -RZ, R96.H0_H0 ;  /* 0x20000060ff647230 */ /* 0x020fe20000004100 */
[----:B------:R-:W-:Y:S01]  /*3fb0*/  LOP3.LUT R43, R43, 0xfffffffb, RZ, 0xc0, !PT ;  /* 0xfffffffb2b2b7812 */ /* 0x000fe200078ec0ff */
[----:B------:R-:W-:Y:S01]  /*3fc0*/  HADD2.F32 R162, -RZ, R84.H0_H0 ;  /* 0x20000054ffa27230 */ /* 0x000fe20000004100 */
[----:B------:R-:W-:Y:S01]  /*3fd0*/  BSSY B0, `(.L_x_8084) ;  /* 0x0000016000007945 */ /* 0x000fe20003800000 */
[----:B------:R-:W-:Y:S01]  /*3fe0*/  FFMA.FTZ R101, R101, R154, 1.1641532182693481445e-10 ;  /* 0x2f00000065657423 */ /* 0x000fe2000001009a */
[----:B------:R-:W-:Y:S01]  /*3ff0*/  FMUL.FTZ R103, R100, R159 ;  /* 0x0000009f64677220 */ /* 0x000fe20000410000 */
[----:B------:R-:W-:-:S03]  /*4000*/  IADD3 R102, R161, 0x1, RZ ;  /* 0x00000001a1667810 */ /* 0x000fc60007ffe0ff */
[----:B------:R-:W-:Y:S01]  /*4010*/  FSETP.GTU.FTZ.AND P1, PT, R101, R156, PT ;  /* 0x0000009c6500720b */ /* 0x000fe20003f3c000 */
[----:B------:R-:W-:Y:S01]  /*4020*/  FMUL.FTZ R103, R103, R158 ;  /* 0x0000009e67677220 */ /* 0x000fe20000410000 */
[----:B------:R-:W-:-:S04]  /*4030*/  @P0 HADD2.F32 R101, -RZ, R92.H0_H0 ;  /* 0x2000005cff650230 */ /* 0x000fc80000004100 */
        /* <DEDUP_REMOVED lines=14> */
.L_x_8085:
[----:B------:R-:W-:-:S07]  /*4120*/  MOV R163, R172 ;  /* 0x000000ac00a37202 */ /* 0x000fce0000000f00 */
.L_x_8086:
[----:B------:R-:W-:Y:S05]  /*4130*/  BSYNC B0 ;  /* 0x0000000000007941 */ /* 0x000fea0003800000 */
.L_x_8084:
        /* <DEDUP_REMOVED lines=16> */
.L_x_8090:
[----:B------:R-:W-:Y:S05]  /*4240*/  BSYNC B1 ;  /* 0x0000000000017941 */ /* 0x000fea0003800000 */
.L_x_8089:
        /* <DEDUP_REMOVED lines=42> */
.L_x_8088:
[----:B------:R-:W-:Y:S05]  /*44f0*/  BSYNC B0 ;  /* 0x0000000000007941 */ /* 0x000fea0003800000 */
.L_x_8087:
[----:B------:R-:W-:Y:S01]  /*4500*/  I2FP.F32.U32 R101, R163 ;  /* 0x000000a300657245 */ /* 0x000fe20000201000 */
[----:B------:R-:W-:Y:S01]  /*4510*/  HADD2.F32 R96, -RZ, R96.H1_H1 ;  /* 0x30000060ff607230 */ /* 0x000fe20000004100 */
[----:B------:R-:W-:Y:S01]  /*4520*/  LOP3.LUT R43, R43, 0xfffffffd, RZ, 0xc0, !PT ;  /* 0xfffffffd2b2b7812 */ /* 0x000fe200078ec0ff */
[----:B------:R-:W-:Y:S01]  /*4530*/  @P0 HADD2.F32 R100, -RZ, R92.H1_H1 ;  /* 0x3000005cff640230 */ /* 0x000fe20000004100 */
[----:B------:R-:W-:Y:S01]  /*4540*/  BSSY B0, `(.L_x_8091) ;  /* 0x0000016000007945 */ /* 0x000fe20003800000 */
[----:B------:R-:W-:Y:S01]  /*4550*/  FFMA.FTZ R101, R101, R154, 1.1641532182693481445e-10 ;  /* 0x2f00000065657423 */ /* 0x000fe2000001009a */
[----:B------:R-:W-:Y:S01]  /*4560*/  FMUL.FTZ R103, R96, R159 ;  /* 0x0000009f60677220 */ /* 0x000fe20000410000 */
[----:B------:R-:W-:Y:S01]  /*4570*/  HADD2.F32 R96, -RZ, R84.H1_H1 ;  /* 0x30000054ff607230 */ /* 0x000fe20000004100 */
        /* <DEDUP_REMOVED lines=17> */
.L_x_8092:
[----:B------:R-:W-:-:S07]  /*4690*/  MOV R96, R172 ;  /* 0x000000ac00607202 */ /* 0x000fce0000000f00 */
.L_x_8093:
[----:B------:R-:W-:Y:S05]  /*46a0*/  BSYNC B0 ;  /* 0x0000000000007941 */ /* 0x000fea0003800000 */
.L_x_8091:
        /* <DEDUP_REMOVED lines=10> */
[----:B------:R-:W-:Y:S02]  /*4750*/  @!P1 IADD3 R143, R143, 0x1, RZ ;  /* 0x000000018f8f9810 */ /* 0x000fe40007ffe0ff */
[----:B------:R-:W-:Y:S02]  /*4760*/  @!P1 IADD3 R100, R147, 0x1, RZ ;  /* 0x0000000193649810 */ /* 0x000fe40007ffe0ff */
[----:B------:R-:W-:Y:S02]  /*4770*/  ISETP.NE.AND P2, PT, R143, RZ, !P1 ;  /* 0x000000ff8f00720c */ /* 0x000fe40004f45270 */
[----:B------:R-:W-:-:S11]  /*4780*/  @!P1 MOV R145, RZ ;  /* 0x000000ff00919202 */ /* 0x000fd60000000f00 */
[----:B------:R-:W-:-:S05]  /*4790*/  @P2 IMAD.MOV R100, RZ, RZ, R147 ;  /* 0x000000ffff642224 */ /* 0x000fca00078e0293 */
[----:B------:R-:W-:-:S07]  /*47a0*/  @!P1 MOV R147, R100 ;  /* 0x0000006400939202 */ /* 0x000fce0000000f00 */
.L_x_8097:
[----:B------:R-:W-:Y:S05]  /*47b0*/  BSYNC B1 ;  /* 0x0000000000017941 */ /* 0x000fea0003800000 */
.L_x_8096:
        /* <DEDUP_REMOVED lines=42> */
.L_x_8095:
[----:B------:R-:W-:Y:S05]  /*4a60*/  BSYNC B0 ;  /* 0x0000000000007941 */ /* 0x000fea0003800000 */
.L_x_8094:
        /* <DEDUP_REMOVED lines=21> */
[----:B------:R-:W-:Y:S01]  /*4bc0*/  MOV R96, R184 ;  /* 0x000000b800607202 */ /* 0x000fe20000000f00 */
[----:B------:R-:W-:Y:S06]  /*4bd0*/  BRA `(.L_x_8100) ;  /* 0x0000000000047947 */ /* 0x000fec0003800000 */
.L_x_8099:
[----:B------:R-:W-:-:S07]  /*4be0*/  IMAD.MOV.U32 R96, RZ, RZ, R172 ;  /* 0x000000ffff607224 */ /* 0x000fce00078e00ac */
.L_x_8100:
[----:B------:R-:W-:Y:S05]  /*4bf0*/  BSYNC B0 ;  /* 0x0000000000007941 */ /* 0x000fea0003800000 */
.L_x_8098:
        /* <DEDUP_REMOVED lines=10> */
[----:B------:R-:W-:Y:S01]  /*4ca0*/  @!P2 IADD3 R143, R143, 0x1, RZ ;  /* 0x000000018f8fa810 */ /* 0x000fe20007ffe0ff */
[----:B------:R-:W-:Y:S01]  /*4cb0*/  @!P2 VIADD R100, R147, 0x1 ;  /* 0x000000019364a836 */ /* 0x000fe20000000000 */
[----:B------:R-:W-:Y:S02]  /*4cc0*/  @!P2 MOV R145, RZ ;  /* 0x000000ff0091a202 */ /* 0x000fe40000000f00 */
[----:B------:R-:W-:-:S13]  /*4cd0*/  ISETP.NE.AND P3, PT, R143, RZ, !P2 ;  /* 0x000000ff8f00720c */ /* 0x000fda0005765270 */
[----:B------:R-:W-:-:S04]  /*4ce0*/  @P3 IADD3 R100, R147, RZ, RZ ;  /* 0x000000ff93643210 */ /* 0x000fc80007ffe0ff */
[----:B------:R-:W-:-:S07]  /*4cf0*/  @!P2 MOV R147, R100 ;  /* 0x000000640093a202 */ /* 0x000fce0000000f00 */
.L_x_8104:
[----:B------:R-:W-:Y:S05]  /*4d00*/  BSYNC B1 ;  /* 0x0000000000017941 */ /* 0x000fea0003800000 */
.L_x_8103:
        /* <DEDUP_REMOVED lines=42> */
.L_x_8102:
[----:B------:R-:W-:Y:S05]  /*4fb0*/  BSYNC B0 ;  /* 0x0000000000007941 */ /* 0x000fea0003800000 */
.L_x_8101:
[----:B------:R-:W-:Y:S01]  /*4fc0*/  I2FP.F32.U32 R101, R96 ;  /* 0x0000006000657245 */ /* 0x000fe20000201000 */
[----:B------:R-:W-:Y:S01]  /*4fd0*/  HADD2.F32 R96, -RZ, R97.H1_H1 ;  /* 0x30000061ff607230 */ /* 0x000fe20000004100 */
[----:B------:R-:W-:Y:S01]  /*4fe0*/  ISETP.NE.AND P3, PT, R102, 0x1, PT ;  /* 0x000000016600780c */ /* 0x000fe20003f65270 */
[----:B------:R-:W-:Y:S01]  /*4ff0*/  @P0 HADD2.F32 R100, -RZ, R93.H1_H1 ;  /* 0x3000005dff640230 */ /* 0x000fe20000004100 */
[----:B------:R-:W-:Y:S01]  /*5000*/  BSSY B0, `(.L_x_8105) ;  /* 0x0000014000007945 */ /* 0x000fe20003800000 */
[----:B------:R-:W-:Y:S01]  /*5010*/  FFMA.FTZ R101, R101, R154, 1.1641532182693481445e-10 ;  /* 0x2f00000065657423 */ /* 0x000fe2000001009a */
[----:B------:R-:W-:Y:S01]  /*5020*/  FMUL.FTZ R97, R96, R159 ;  /* 0x0000009f60617220 */ /* 0x000fe20000410000 */
[----:B------:R-:W-:Y:S01]  /*5030*/  HADD2.F32 R96, -RZ, R85.H1_H1 ;  /* 0x30000055ff607230 */ /* 0x000fe20000004100 */
        /* <DEDUP_REMOVED lines=15> */
.L_x_8106:
[----:B------:R-:W-:-:S07]  /*5130*/  MOV R165, R172 ;  /* 0x000000ac00a57202 */ /* 0x000fce0000000f00 */
.L_x_8107:
[----:B------:R-:W-:Y:S05]  /*5140*/  BSYNC B0 ;  /* 0x0000000000007941 */ /* 0x000fea0003800000 */
.L_x_8105:
        /* <DEDUP_REMOVED lines=16> */
.L_x_8111:
[----:B------:R-:W-:Y:S05]  /*5250*/  BSYNC B1 ;  /* 0x0000000000017941 */ /* 0x000fea0003800000 */
.L_x_8110:
        /* <DEDUP_REMOVED lines=42> */
.L_x_8109:
[----:B------:R-:W-:Y:S05]  /*5500*/  BSYNC B0 ;  /* 0x0000000000007941 */ /* 0x000fea0003800000 */
.L_x_8108:
[----:B------:R-:W-:Y:S01]  /*5510*/  I2FP.F32.U32 R97, R165 ;  /* 0x000000a500617245 */ /* 0x000fe20000201000 */
[----:B------:R-:W-:Y:S01]  /*5520*/  HADD2.F32 R96, -RZ, R98.H0_H0 ;  /* 0x20000062ff607230 */ /* 0x000fe20000004100 */
[----:B------:R-:W-:Y:S01]  /*5530*/  ISETP.NE.AND P4, PT, R103, 0x1, PT ;  /* 0x000000016700780c */ /* 0x000fe20003f85270 */
[----:B------:R-:W-:Y:S01]  /*5540*/  @P0 HADD2.F32 R100, -RZ, R94.H0_H0 ;  /* 0x2000005eff640230 */ /* 0x000fe20000004100 */
[----:B------:R-:W-:Y:S01]  /*5550*/  BSSY B0, `(.L_x_8112) ;  /* 0x0000014000007945 */ /* 0x000fe20003800000 */
[----:B------:R-:W-:Y:S01]  /*5560*/  FFMA.FTZ R97, R97, R154, 1.1641532182693481445e-10 ;  /* 0x2f00000061617423 */ /* 0x000fe2000001009a */
[----:B------:R-:W-:Y:S01]  /*5570*/  FMUL.FTZ R101, R96, R159 ;  /* 0x0000009f60657220 */ /* 0x000fe20000410000 */
[----:B------:R-:W-:-:S03]  /*5580*/  HADD2.F32 R96, -RZ, R86.H0_H0 ;  /* 0x20000056ff607230 */ /* 0x000fc60000004100 */
[----:B------:R-:W-:Y:S01]  /*5590*/  FMUL.FTZ R101, R101, R158 ;  /* 0x0000009e65657220 */ /* 0x000fe20000410000 */
[----:B------:R-:W-:-:S04]  /*55a0*/  FSETP.GTU.FTZ.AND P3, PT, R97, R156, PT ;  /* 0x0000009c6100720b */ /* 0x000fc80003f7c000 */
[----:B------:R-:W-:-:S05]  /*55b0*/  FSEL R101, R101, RZ, !P3 ;  /* 0x000000ff65657208 */ /* 0x000fca0005800000 */
[----:B------:R-:W-:Y:S01]  /*55c0*/  FMUL.FTZ R165, R101, R96 ;  /* 0x0000006065a57220 */ /* 0x000fe20000410000 */
[----:B------:R-:W-:-:S03]  /*55d0*/  IADD3 R96, R103, 0x1, RZ ;  /* 0x0000000167607810 */ /* 0x000fc60007ffe0ff */
        /* <DEDUP_REMOVED lines=10> */
.L_x_8113:
[----:B------:R-:W-:-:S07]  /*5680*/  MOV R166, R172 ;  /* 0x000000ac00a67202 */ /* 0x000fce0000000f00 */
.L_x_8114:
[----:B------:R-:W-:Y:S05]  /*5690*/  BSYNC B0 ;  /* 0x0000000000007941 */ /* 0x000fea0003800000 */
.L_x_8112:
        /* <DEDUP_REMOVED lines=16> */
.L_x_8118:
[----:B------:R-:W-:Y:S05]  /*57a0*/  BSYNC B1 ;  /* 0x0000000000017941 */ /* 0x000fea0003800000 */
.L_x_8117:
        /* <DEDUP_REMOVED lines=42> */
.L_x_8116:
[----:B------:R-:W-:Y:S05]  /*5a50*/  BSYNC B0 ;  /* 0x0000000000007941 */ /* 0x000fea0003800000 */
.L_x_8115:
        /* <DEDUP_REMOVED lines=23> */
.L_x_8120:
[----:B------:R-:W-:-:S07]  /*5bd0*/  MOV R98, R172 ;  /* 0x000000ac00627202 */ /* 0x000fce0000000f00 */
.L_x_8121:
[----:B------:R-:W-:Y:S05]  /*5be0*/  BSYNC B0 ;  /* 0x0000000000007941 */ /* 0x000fea0003800000 */
.L_x_8119:
        /* <DEDUP_REMOVED lines=16> */
.L_x_8125:
[----:B------:R-:W-:Y:S05]  /*5cf0*/  BSYNC B1 ;  /* 0x0000000000017941 */ /* 0x000fea0003800000 */
.L_x_8124:
        /* <DEDUP_REMOVED lines=42> */
.L_x_8123:
[----:B------:R-:W-:Y:S05]  /*5fa0*/  BSYNC B0 ;  /* 0x0000000000007941 */ /* 0x000fea0003800000 */
.L_x_8122:
        /* <DEDUP_REMOVED lines=23> */
.L_x_8127:
[----:B------:R-:W-:-:S07]  /*6120*/  IMAD.MOV.U32 R98, RZ, RZ, R172 ;  /* 0x000000ffff627224 */ /* 0x000fce00078e00ac */
.L_x_8128:
[----:B------:R-:W-:Y:S05]  /*6130*/  BSYNC B0 ;  /* 0x0000000000007941 */ /* 0x000fea0003800000 */
.L_x_8126:
        /* <DEDUP_REMOVED lines=16> */
[----:B------:R-:W-:Y:S02]  /*6240*/  ISETP.NE.AND P0, PT, R96, RZ, PT ;  /* 0x000000ff6000720c */ /* 0x000fe40003f05270 */
[----:B------:R-:W-:-:S11]  /*6250*/  @!P6 MOV R147, R100 ;  /* 0x000000640093e202 */ /* 0x000fd60000000f00 */
.L_x_8132:
[----:B------:R-:W-:Y:S05]  /*6260*/  BSYNC B1 ;  /* 0x0000000000017941 */ /* 0x000fea0003800000 */
.L_x_8131:
        /* <DEDUP_REMOVED lines=42> */
.L_x_8130:
[----:B------:R-:W-:Y:S05]  /*6510*/  BSYNC B0 ;  /* 0x0000000000007941 */ /* 0x000fea0003800000 */
.L_x_8129:
[----:B------:R-:W-:Y:S01]  /*6520*/  I2FP.F32.U32 R97, R98 ;  /* 0x0000006200617245 */ /* 0x000fe20000201000 */
[----:B------:R-:W-:Y:S01]  /*6530*/  HADD2.F32 R96, -RZ, R99.H1_H1 ;  /* 0x30000063ff607230 */ /* 0x000fe20000004100 */
[----:B------:R-:W-:Y:S01]  /*6540*/  SEL R100, RZ, 0x1, P2 ;  /* 0x00000001ff647807 */ /* 0x000fe20001000000 */
[----:B------:R-:W0:Y:S01]  /*6550*/  @P0 LDC.64 R176, c[0x0][0x230] ;  /* 0x00008c00ffb00b82 */ /* 0x000e220000000a00 */
[----:B------:R-:W-:Y:S01]  /*6560*/  SEL R102, RZ, 0x10000, P5 ;  /* 0x00010000ff667807 */ /* 0x000fe20002800000 */
[----:B------:R-:W-:Y:S01]  /*6570*/  FFMA.FTZ R97, R97, R154, 1.1641532182693481445e-10 ;  /* 0x2f00000061617423 */ /* 0x000fe2000001009a */
[----:B------:R-:W-:Y:S01]  /*6580*/  SEL R103, RZ, 0x100, P4 ;  /* 0x00000100ff677807 */ /* 0x000fe20002000000 */
[----:B------:R-:W-:Y:S01]  /*6590*/  IMAD.WIDE.U32 R100, R100, 0x1000000, RZ ;  /* 0x0100000064647825 */ /* 0x000fe200078e00ff */
[----:B------:R-:W-:Y:S02]  /*65a0*/  LOP3.LUT P5, RZ, R43, 0x2, RZ, 0xc0, !PT ;  /* 0x000000022bff7812 */ /* 0x000fe400078ac0ff */
[----:B------:R-:W-:Y:S01]  /*65b0*/  FSETP.GTU.FTZ.AND P2, PT, R97, R156, PT ;  /* 0x0000009c6100720b */ /* 0x000fe20003f5c000 */
[----:B------:R-:W-:Y:S01]  /*65c0*/  FMUL.FTZ R97, R96, R159 ;  /* 0x0000009f60617220 */ /* 0x000fe20000410000 */
[----:B------:R-:W-:Y:S01]  /*65d0*/  SEL R96, RZ, 0x1, P5 ;  /* 0x00000001ff607807 */ /* 0x000fe20002800000 */
[----:B------:R-:W-:Y:S01]  /*65e0*/  HADD2.F32 R169, -RZ, R87.H1_H1 ;  /* 0x30000057ffa97230 */ /* 0x000fe20000004100 */
[----:B------:R-:W-:Y:S01]  /*65f0*/  SEL R98, RZ, 0x1000000, P2 ;  /* 0x01000000ff627807 */ /* 0x000fe20001000000 */
[----:B------:R-:W-:Y:S01]  /*6600*/  @P0 HADD2.F32 R178, -RZ, R95.H1_H1 ;  /* 0x3000005fffb20230 */ /* 0x000fe20000004100 */
[----:B------:R-:W-:Y:S01]  /*6610*/  LOP3.LUT P6, RZ, R43, 0x4, RZ, 0xc0, !PT ;  /* 0x000000042bff7812 */ /* 0x000fe200078cc0ff */
[----:B------:R-:W-:Y:S01]  /*6620*/  IMAD.WIDE.U32 R180, R151, 0x10, R108 ;  /* 0x0000001097b47825 */ /* 0x000fe200078e006c */
[----:B------:R-:W-:-:S03]  /*6630*/  LOP3.LUT R103, R103, R98, R102, 0xfe, !PT ;  /* 0x0000006267677212 */ /* 0x000fc600078efe66 */
[----:B------:R-:W-:Y:S01]  /*6640*/  FMUL.FTZ R102, R97, R158 ;  /* 0x0000009e61667220 */ /* 0x000fe20000410000 */
[----:B------:R-:W-:Y:S01]  /*6650*/  SEL R98, RZ, 0x1, P1 ;  /* 0x00000001ff627807 */ /* 0x000fe20000800000 */
[----:B------:R-:W-:Y:S01]  /*6660*/  IMAD.WIDE.U32 R96, R96, 0x100, RZ ;  /* 0x0000010060607825 */ /* 0x000fe200078e00ff */
[----:B------:R-:W-:Y:S02]  /*6670*/  SEL R171, RZ, 0x1, P6 ;  /* 0x00000001ffab7807 */ /* 0x000fe40003000000 */
[----:B------:R-:W-:Y:S01]  /*6680*/  FSEL R102, R102, RZ, !P2 ;  /* 0x000000ff66667208 */ /* 0x000fe20005000000 */
[----:B------:R-:W-:Y:S01]  /*6690*/  IMAD.WIDE.U32 R98, R98, 0x10000, RZ ;  /* 0x0001000062627825 */ /* 0x000fe200078e00ff */
[----:B------:R-:W-:-:S03]  /*66a0*/  IADD3 R161, R149, 0x40, RZ ;  /* 0x0000004095a17810 */ /* 0x000fc60007ffe0ff */
[----:B------:R-:W-:Y:S01]  /*66b0*/  FMUL.FTZ R169, R102, R169 ;  /* 0x000000a966a97220 */ /* 0x000fe20000410000 */
[----:B------:R-:W-:Y:S01]  /*66c0*/  LOP3.LUT R170, R96, R100, R98, 0xfe, !PT ;  /* 0x0000006460aa7212 */ /* 0x000fe200078efe62 */
[----:B0-----:R-:W-:Y:S01]  /*66d0*/  @P0 IMAD.WIDE.U32 R176, R161, 0x10, R176 ;  /* 0x00000010a1b00825 */ /* 0x001fe200078e00b0 */
[----:B------:R-:W-:-:S03]  /*66e0*/  SEL R100, RZ, 0x1, P3 ;  /* 0x00000001ff647807 */ /* 0x000fc60001800000 */
[----:B------:R-:W-:Y:S01]  /*66f0*/  @P0 FADD.FTZ R169, R178, R169 ;  /* 0x000000a9b2a90221 */ /* 0x000fe20000010000 */
[----:B------:R-:W-:Y:S01]  /*6700*/  LOP3.LUT R170, R170, R171, RZ, 0xfc, !PT ;  /* 0x000000abaaaa7212 */ /* 0x000fe200078efcff */
[----:B------:R-:W-:Y:S01]  /*6710*/  IMAD.WIDE.U32 R178, R151, 0x8, R104 ;  /* 0x0000000897b27825 */ /* 0x000fe200078e0068 */
[----:B------:R-:W-:Y:S02]  /*6720*/  LOP3.LUT R171, R101, R103, R100, 0xfe, !PT ;  /* 0x0000006765ab7212 */ /* 0x000fe400078efe64 */
[----:B------:R-:W-:Y:S02]  /*6730*/  F2FP.F16.F32.PACK_AB R102, R168, R165 ;  /* 0x000000a5a866723e */ /* 0x000fe400000000ff */
[----:B------:R-:W-:Y:S02]  /*6740*/  F2FP.F16.F32.PACK_AB R101, R167, R164 ;  /* 0x000000a4a765723e */ /* 0x000fe400000000ff */
        /* <DEDUP_REMOVED lines=20> */
.L_x_8134:
[----:B------:R-:W-:-:S07]  /*6890*/  MOV R176, R172 ;  /* 0x000000ac00b07202 */ /* 0x000fce0000000f00 */
.L_x_8135:
[----:B------:R-:W-:Y:S05]  /*68a0*/  BSYNC B0 ;  /* 0x0000000000007941 */ /* 0x000fea0003800000 */
.L_x_8133:
        /* <DEDUP_REMOVED lines=16> */
.L_x_8139:
[----:B------:R-:W-:Y:S05]  /*69b0*/  BSYNC B1 ;  /* 0x0000000000017941 */ /* 0x000fea0003800000 */
.L_x_8138:
        /* <DEDUP_REMOVED lines=41> */
[----:B------:R-:W-:-:S08]  /*6c50*/  LOP3.LUT R174, R185, R174, R132, 0x96, !PT ;  /* 0x000000aeb9ae7212 */ /* 0x000fd000078e9684 */
.L_x_8137:
[----:B------:R-:W-:Y:S05]  /*6c60*/  BSYNC B0 ;  /* 0x0000000000007941 */ /* 0x000fea0003800000 */
.L_x_8136:
        /* <DEDUP_REMOVED lines=25> */
.L_x_8141:
[----:B------:R-:W-:-:S07]  /*6e00*/  MOV R171, R172 ;  /* 0x000000ac00ab7202 */ /* 0x000fce0000000f00 */
.L_x_8142:
[----:B------:R-:W-:Y:S05]  /*6e10*/  BSYNC B0 ;  /* 0x0000000000007941 */ /* 0x000fea0003800000 */
.L_x_8140:
        /* <DEDUP_REMOVED lines=16> */
.L_x_8146:
[----:B------:R-:W-:Y:S05]  /*6f20*/  BSYNC B1 ;  /* 0x0000000000017941 */ /* 0x000fea0003800000 */
.L_x_8145:
        /* <DEDUP_REMOVED lines=42> */
.L_x_8144:
[----:B------:R-:W-:Y:S05]  /*71d0*/  BSYNC B0 ;  /* 0x0000000000007941 */ /* 0x000fea0003800000 */
.L_x_8143:
        /* <DEDUP_REMOVED lines=25> */
.L_x_8148:
[----:B------:R-:W-:-:S07]  /*7370*/  IMAD.MOV.U32 R96, RZ, RZ, R172 ;  /* 0x000000ffff607224 */ /* 0x000fce00078e00ac */
.L_x_8149:
[----:B------:R-:W-:Y:S05]  /*7380*/  BSYNC B0 ;  /* 0x0000000000007941 */ /* 0x000fea0003800000 */
.L_x_8147:
        /* <DEDUP_REMOVED lines=16> */
.L_x_8153:
[----:B------:R-:W-:Y:S05]  /*7490*/  BSYNC B1 ;  /* 0x0000000000017941 */ /* 0x000fea0003800000 */
.L_x_8152:
        /* <DEDUP_REMOVED lines=42> */
.L_x_8151:
[----:B------:R-:W-:Y:S05]  /*7740*/  BSYNC B0 ;  /* 0x0000000000007941 */ /* 0x000fea0003800000 */
.L_x_8150:
        /* <DEDUP_REMOVED lines=23> */
.L_x_8155:
[----:B------:R-:W-:-:S07]  /*78c0*/  MOV R96, R172 ;  /* 0x000000ac00607202 */ /* 0x000fce0000000f00 */
.L_x_8156:
[----:B------:R-:W-:Y:S05]  /*78d0*/  BSYNC B0 ;  /* 0x0000000000007941 */ /* 0x000fea0003800000 */
.L_x_8154:
        /* <DEDUP_REMOVED lines=16> */
.L_x_8160:
[----:B------:R-:W-:Y:S05]  /*79e0*/  BSYNC B1 ;  /* 0x0000000000017941 */ /* 0x000fea0003800000 */
.L_x_8159:
        /* <DEDUP_REMOVED lines=42> */
.L_x_8158:
[----:B------:R-:W-:Y:S05]  /*7c90*/  BSYNC B0 ;  /* 0x0000000000007941 */ /* 0x000fea0003800000 */
.L_x_8157:
        /* <DEDUP_REMOVED lines=23> */
.L_x_8162:
[----:B------:R-:W-:-:S07]  /*7e10*/  MOV R171, R172 ;  /* 0x000000ac00ab7202 */ /* 0x000fce0000000f00 */
.L_x_8163:
[----:B------:R-:W-:Y:S05]  /*7e20*/  BSYNC B0 ;  /* 0x0000000000007941 */ /* 0x000fea0003800000 */
.L_x_8161:
        /* <DEDUP_REMOVED lines=14> */
[----:B------:R-:W-:-:S05]  /*7f10*/  @P4 IADD3 R96, R147, RZ, RZ ;  /* 0x000000ff93604210 */ /* 0x000fca0007ffe0ff */
[----:B------:R-:W-:-:S07]  /*7f20*/  @!P3 IMAD.MOV.U32 R147, RZ, RZ, R96 ;  /* 0x000000ffff93b224 */ /* 0x000fce00078e0060 */
.L_x_8167:
[----:B------:R-:W-:Y:S05]  /*7f30*/  BSYNC B1 ;  /* 0x0000000000017941 */ /* 0x000fea0003800000 */
.L_x_8166:
        /* <DEDUP_REMOVED lines=42> */
.L_x_8165:
[----:B------:R-:W-:Y:S05]  /*81e0*/  BSYNC B0 ;  /* 0x0000000000007941 */ /* 0x000fea0003800000 */
.L_x_8164:
        /* <DEDUP_REMOVED lines=23> */
.L_x_8169:
[----:B------:R-:W-:-:S07]  /*8360*/  MOV R171, R172 ;  /* 0x000000ac00ab7202 */ /* 0x000fce0000000f00 */
.L_x_8170:
[----:B------:R-:W-:Y:S05]  /*8370*/  BSYNC B0 ;  /* 0x0000000000007941 */ /* 0x000fea0003800000 */
.L_x_8168:
        /* <DEDUP_REMOVED lines=16> */
.L_x_8174:
[----:B------:R-:W-:Y:S05]  /*8480*/  BSYNC B1 ;  /* 0x0000000000017941 */ /* 0x000fea0003800000 */
.L_x_8173:
        /* <DEDUP_REMOVED lines=42> */
.L_x_8172:
[----:B------:R-:W-:Y:S05]  /*8730*/  BSYNC B0 ;  /* 0x0000000000007941 */ /* 0x000fea0003800000 */
.L_x_8171:
[----:B------:R-:W-:Y:S01]  /*8740*/  I2FP.F32.U32 R97, R171 ;  /* 0x000000ab00617245 */ /* 0x000fe20000201000 */
[----:B------:R-:W-:Y:S01]  /*8750*/  HADD2.F32 R98, -RZ, R98.H1_H1 ;  /* 0x30000062ff627230 */ /* 0x000fe20000004100 */
[----:B------:R-:W-:Y:S01]  /*8760*/  ISETP.NE.AND P5, PT, R102, 0x1, PT ;  /* 0x000000016600780c */ /* 0x000fe20003fa5270 */
[----:B------:R-:W-:Y:S01]  /*8770*/  HADD2.F32 R96, -RZ, R82.H1_H1 ;  /* 0x30000052ff607230 */ /* 0x000fe20000004100 */
[----:B------:R-:W-:Y:S01]  /*8780*/  BSSY B0, `(.L_x_8175) ;  /* 0x0000014000007945 */ /* 0x000fe20003800000 */
[----:B------:R-:W-:Y:S01]  /*8790*/  FFMA.FTZ R97, R97, R154, 1.1641532182693481445e-10 ;  /* 0x2f00000061617423 */ /* 0x000fe2000001009a */
[----:B------:R-:W-:Y:S01]  /*87a0*/  FMUL.FTZ R101, R98, R159 ;  /* 0x0000009f62657220 */ /* 0x000fe20000410000 */
[----:B------:R-:W-:Y:S02]  /*87b0*/  @P0 HADD2.F32 R98, -RZ, R94.H1_H1 ;  /* 0x3000005eff620230 */ /* 0x000fe40000004100 */
        /* <DEDUP_REMOVED lines=15> */
.L_x_8176:
[----:B------:R-:W-:-:S07]  /*88b0*/  IMAD.MOV.U32 R98, RZ, RZ, R172 ;  /* 0x000000ffff627224 */ /* 0x000fce00078e00ac */
.L_x_8177:
[----:B------:R-:W-:Y:S05]  /*88c0*/  BSYNC B0 ;  /* 0x0000000000007941 */ /* 0x000fea0003800000 */
.L_x_8175:
        /* <DEDUP_REMOVED lines=16> */
.L_x_8181:
[----:B------:R-:W-:Y:S05]  /*89d0*/  BSYNC B1 ;  /* 0x0000000000017941 */ /* 0x000fea0003800000 */
.L_x_8180:
        /* <DEDUP_REMOVED lines=42> */
.L_x_8179:
[----:B------:R-:W-:Y:S05]  /*8c80*/  BSYNC B0 ;  /* 0x0000000000007941 */ /* 0x000fea0003800000 */
.L_x_8178:
        /* <DEDUP_REMOVED lines=23> */
.L_x_8183:
[----:B------:R-:W-:-:S07]  /*8e00*/  MOV R98, R172 ;  /* 0x000000ac00627202 */ /* 0x000fce0000000f00 */
.L_x_8184:
[----:B------:R-:W-:Y:S05]  /*8e10*/  BSYNC B0 ;  /* 0x0000000000007941 */ /* 0x000fea0003800000 */
.L_x_8182:
        /* <DEDUP_REMOVED lines=15> */
[----:B------:R-:W-:Y:S02]  /*8f10*/  @P0 IADD3 R100, R147, RZ, RZ ;  /* 0x000000ff93640210 */ /* 0x000fe40007ffe0ff */
[----:B------:R-:W-:-:S03]  /*8f20*/  ISETP.NE.AND P0, PT, R96, RZ, PT ;  /* 0x000000ff6000720c */ /* 0x000fc60003f05270 */
[----:B------:R-:W-:-:S10]  /*8f30*/  @!P6 IMAD.MOV.U32 R147, RZ, RZ, R100 ;  /* 0x000000ffff93e224 */ /* 0x000fd400078e0064 */
.L_x_8188:
[----:B------:R-:W-:Y:S05]  /*8f40*/  BSYNC B1 ;  /* 0x0000000000017941 */ /* 0x000fea0003800000 */
.L_x_8187:
        /* <DEDUP_REMOVED lines=42> */
.L_x_8186:
[----:B------:R-:W-:Y:S05]  /*91f0*/  BSYNC B0 ;  /* 0x0000000000007941 */ /* 0x000fea0003800000 */
.L_x_8185:
[----:B------:R-:W-:Y:S01]  /*9200*/  I2FP.F32.U32 R97, R98 ;  /* 0x0000006200617245 */ /* 0x000fe20000201000 */
[----:B------:R-:W-:Y:S01]  /*9210*/  HADD2.F32 R96, -RZ, R99.H1_H1 ;  /* 0x30000063ff607230 */ /* 0x000fe20000004100 */
[----:B------:R-:W-:Y:S01]  /*9220*/  SEL R100, RZ, 0x1, P2 ;  /* 0x00000001ff647807 */ /* 0x000fe20001000000 */
[----:B------:R-:W0:Y:S01]  /*9230*/  @P0 LDC.64 R186, c[0x0][0x230] ;  /* 0x00008c00ffba0b82 */ /* 0x000e220000000a00 */
[----:B------:R-:W-:Y:S01]  /*9240*/  SEL R102, RZ, 0x10000, P5 ;  /* 0x00010000ff667807 */ /* 0x000fe20002800000 */
[----:B------:R-:W-:Y:S01]  /*9250*/  FFMA.FTZ R97, R97, R154, 1.1641532182693481445e-10 ;  /* 0x2f00000061617423 */ /* 0x000fe2000001009a */
[----:B------:R-:W-:Y:S01]  /*9260*/  SEL R103, RZ, 0x100, P4 ;  /* 0x00000100ff677807 */ /* 0x000fe20002000000 */
[----:B------:R-:W-:Y:S01]  /*9270*/  HADD2.F32 R181, -RZ, R83.H1_H1 ;  /* 0x30000053ffb57230 */ /* 0x000fe20000004100 */
[----:B------:R-:W-:Y:S01]  /*9280*/  LOP3.LUT P5, RZ, R43, 0x2, RZ, 0xc0, !PT ;  /* 0x000000022bff7812 */ /* 0x000fe200078ac0ff */
[----:B------:R-:W-:Y:S01]  /*9290*/  IMAD.WIDE.U32 R100, R100, 0x1000000, RZ ;  /* 0x0100000064647825 */ /* 0x000fe200078e00ff */
[----:B------:R-:W-:-:S03]  /*92a0*/  FSETP.GTU.FTZ.AND P2, PT, R97, R156, PT ;  /* 0x0000009c6100720b */ /* 0x000fc60003f5c000 */
[----:B------:R-:W-:Y:S01]  /*92b0*/  FMUL.FTZ R97, R96, R159 ;  /* 0x0000009f60617220 */ /* 0x000fe20000410000 */
[----:B------:R-:W-:Y:S01]  /*92c0*/  SEL R96, RZ, 0x1, P5 ;  /* 0x00000001ff607807 */ /* 0x000fe20002800000 */
[----:B------:R-:W-:Y:S01]  /*92d0*/  @P0 HADD2.F32 R188, -RZ, R95.H1_H1 ;  /* 0x3000005fffbc0230 */ /* 0x000fe20000004100 */
[----:B------:R-:W-:Y:S01]  /*92e0*/  SEL R98, RZ, 0x1000000, P2 ;  /* 0x01000000ff627807 */ /* 0x000fe20001000000 */
[----:B------:R-:W-:Y:S01]  /*92f0*/  IMAD.WIDE.U32 R190, R161, 0x10, R108 ;  /* 0x00000010a1be7825 */ /* 0x000fe200078e006c */
[----:B------:R-:W-:Y:S02]  /*9300*/  LOP3.LUT P6, RZ, R43, 0x4, RZ, 0xc0, !PT ;  /* 0x000000042bff7812 */ /* 0x000fe400078cc0ff */
[----:B------:R-:W-:Y:S01]  /*9310*/  LOP3.LUT R103, R103, R98, R102, 0xfe, !PT ;  /* 0x0000006267677212 */ /* 0x000fe200078efe66 */
[----:B------:R-:W-:Y:S01]  /*9320*/  FMUL.FTZ R102, R97, R158 ;  /* 0x0000009e61667220 */ /* 0x000fe20000410000 */
[----:B------:R-:W-:Y:S01]  /*9330*/  SEL R98, RZ, 0x1, P1 ;  /* 0x00000001ff627807 */ /* 0x000fe20000800000 */
[----:B------:R-:W-:Y:S01]  /*9340*/  IMAD.WIDE.U32 R96, R96, 0x100, RZ ;  /* 0x0000010060607825 */ /* 0x000fe200078e00ff */
[----:B------:R-:W-:-:S02]  /*9350*/  SEL R173, RZ, 0x1, P3 ;  /* 0x00000001ffad7807 */ /* 0x000fc40001800000 */
[----:B------:R-:W-:Y:S01]  /*9360*/  FSEL R102, R102, RZ, !P2 ;  /* 0x000000ff66667208 */ /* 0x000fe20005000000 */
[----:B------:R-:W-:Y:S01]  /*9370*/  IMAD.WIDE.U32 R98, R98, 0x10000, RZ ;  /* 0x0001000062627825 */ /* 0x000fe200078e00ff */
[----:B------:R-:W-:Y:S02]  /*9380*/  SEL R183, RZ, 0x1, P6 ;  /* 0x00000001ffb77807 */ /* 0x000fe40003000000 */
[----:B------:R-:W-:Y:S01]  /*9390*/  LOP3.LUT R173, R101, R103, R173, 0xfe, !PT ;  /* 0x0000006765ad7212 */ /* 0x000fe200078efead */
[----:B------:R-:W-:Y:S01]  /*93a0*/  FMUL.FTZ R181, R102, R181 ;  /* 0x000000b566b57220 */ /* 0x000fe20000410000 */
[----:B------:R-:W-:Y:S02]  /*93b0*/  LOP3.LUT R182, R96, R100, R98, 0xfe, !PT ;  /* 0x0000006460b67212 */ /* 0x000fe400078efe62 */
[----:B------:R-:W-:Y:S01]  /*93c0*/  IADD3 R171, R149, 0x60, RZ ;  /* 0x0000006095ab7810 */ /* 0x000fe20007ffe0ff */
[----:B------:R-:W-:Y:S01]  /*93d0*/  @P0 FADD.FTZ R181, R188, R181 ;  /* 0x000000b5bcb50221 */ /* 0x000fe20000010000 */
[----:B------:R-:W-:Y:S01]  /*93e0*/  LOP3.LUT R182, R182, R183, RZ, 0xfc, !PT ;  /* 0x000000b7b6b67212 */ /* 0x000fe200078efcff */
[----:B------:R-:W-:Y:S01]  /*93f0*/  IMAD.WIDE.U32 R188, R161, 0x8, R104 ;  /* 0x00000008a1bc7825 */ /* 0x000fe200078e0068 */
[----:B------:R-:W-:-:S02]  /*9400*/  F2FP.F16.F32.PACK_AB R102, R179, R176 ;  /* 0x000000b0b366723e */ /* 0x000fc400000000ff */
[----:B------:R-:W-:Y:S01]  /*9410*/  F2FP.F16.F32.PACK_AB R101, R178, R175 ;  /* 0x000000afb265723e */ /* 0x000fe200000000ff */
[----:B0-----:R-:W-:Y:S01]  /*9420*/  @P0 IMAD.WIDE.U32 R186, R171, 0x10, R186 ;  /* 0x00000010abba0825 */ /* 0x001fe200078e00ba */
[----:B------:R-:W-:Y:S02]  /*9430*/  F2FP.F16.F32.PACK_AB R100, R177, R170 ;  /* 0x000000aab164723e */ /* 0x000fe400000000ff */
        /* <DEDUP_REMOVED lines=19> */
.L_x_8190:
[----:B------:R-:W-:-:S07]  /*9570*/  MOV R186, R172 ;  /* 0x000000ac00ba7202 */ /* 0x000fce0000000f00 */
.L_x_8191:
[----:B------:R-:W-:Y:S05]  /*9580*/  BSYNC B0 ;  /* 0x0000000000007941 */ /* 0x000fea0003800000 */
.L_x_8189:
        /* <DEDUP_REMOVED lines=16> */
.L_x_8195:
[----:B------:R-:W-:Y:S05]  /*9690*/  BSYNC B1 ;  /* 0x0000000000017941 */ /* 0x000fea0003800000 */
.L_x_8194:
        /* <DEDUP_REMOVED lines=42> */
.L_x_8193:
[----:B------:R-:W-:Y:S05]  /*9940*/  BSYNC B0 ;  /* 0x0000000000007941 */ /* 0x000fea0003800000 */
.L_x_8192:
[----:B------:R-:W-:Y:S01]  /*9950*/  I2FP.F32.U32 R101, R186 ;  /* 0x000000ba00657245 */ /* 0x000fe20000201000 */
[----:B-----5:R-:W-:Y:S01]  /*9960*/  HADD2.F32 R100, -RZ, R96.H0_H0 ;  /* 0x20000060ff647230 */ /* 0x020fe20000004100 */
[----:B------:R-:W-:Y:S01]  /*9970*/  LOP3.LUT R43, R43, 0xfffffffb, RZ, 0xc0, !PT ;  /* 0xfffffffb2b2b7812 */ /* 0x000fe200078ec0ff */
[----:B------:R-:W-:Y:S01]  /*9980*/  HADD2.F32 R182, -RZ, R76.H0_H0 ;  /* 0x2000004cffb67230 */ /* 0x000fe20000004100 */
[----:B------:R-:W-:Y:S01]  /*9990*/  BSSY B0, `(.L_x_8196) ;  /* 0x0000016000007945 */ /* 0x000fe20003800000 */
[----:B------:R-:W-:Y:S01]  /*99a0*/  FFMA.FTZ R101, R101, R154, 1.1641532182693481445e-10 ;  /* 0x2f00000065657423 */ /* 0x000fe2000001009a */
[----:B------:R-:W-:Y:S01]  /*99b0*/  FMUL.FTZ R103, R100, R159 ;  /* 0x0000009f64677220 */ /* 0x000fe20000410000 */
[----:B------:R-:W-:-:S03]  /*99c0*/  VIADD R102, R173, 0x1 ;  /* 0x00000001ad667836 */ /* 0x000fc60000000000 */
        /* <DEDUP_REMOVED lines=17> */
.L_x_8197:
[----:B------:R-:W-:-:S07]  /*9ae0*/  IMAD.MOV.U32 R183, RZ, RZ, R172 ;  /* 0x000000ffffb77224 */ /* 0x000fce00078e00ac */
.L_x_8198:
[----:B------:R-:W-:Y:S05]  /*9af0*/  BSYNC B0 ;  /* 0x0000000000007941 */ /* 0x000fea0003800000 */
.L_x_8196:
        /* <DEDUP_REMOVED lines=16> */
.L_x_8202:
[----:B------:R-:W-:Y:S05]  /*9c00*/  BSYNC B1 ;  /* 0x0000000000017941 */ /* 0x000fea0003800000 */
.L_x_8201:
        /* <DEDUP_REMOVED lines=42> */
.L_x_8200:
[----:B------:R-:W-:Y:S05]  /*9eb0*/  BSYNC B0 ;  /* 0x0000000000007941 */ /* 0x000fea0003800000 */
.L_x_8199:
        /* <DEDUP_REMOVED lines=25> */
.L_x_8204:
[----:B------:R-:W-:-:S07]  /*a050*/  MOV R96, R172 ;  /* 0x000000ac00607202 */ /* 0x000fce0000000f00 */
.L_x_8205:
[----:B------:R-:W-:Y:S05]  /*a060*/  BSYNC B0 ;  /* 0x0000000000007941 */ /* 0x000fea0003800000 */
.L_x_8203:
        /* <DEDUP_REMOVED lines=16> */
.L_x_8209:
[----:B------:R-:W-:Y:S05]  /*a170*/  BSYNC B1 ;  /* 0x0000000000017941 */ /* 0x000fea0003800000 */
.L_x_8208:
        /* <DEDUP_REMOVED lines=42> */
.L_x_8207:
[----:B------:R-:W-:Y:S05]  /*a420*/  BSYNC B0 ;  /* 0x0000000000007941 */ /* 0x000fea0003800000 */
.L_x_8206:
        /* <DEDUP_REMOVED lines=23> */
.L_x_8211:
[----:B------:R-:W-:-:S07]  /*a5a0*/  MOV R96, R172 ;  /* 0x000000ac00607202 */ /* 0x000fce0000000f00 */
.L_x_8212:
[----:B------:R-:W-:Y:S05]  /*a5b0*/  BSYNC B0 ;  /* 0x0000000000007941 */ /* 0x000fea0003800000 */
.L_x_8210:
        /* <DEDUP_REMOVED lines=16> */
.L_x_8216:
[----:B------:R-:W-:Y:S05]  /*a6c0*/  BSYNC B1 ;  /* 0x0000000000017941 */ /* 0x000fea0003800000 */
.L_x_8215:
        /* <DEDUP_REMOVED lines=41> */
[----:B------:R-:W-:Y:S01]  /*a960*/  HFMA2.MMA R102, -RZ, RZ, 0, 0 ;  /* 0x00000000ff667435 */ /* 0x000fe200000001ff */
[----:B------:R-:W-:-:S10]  /*a970*/  MOV R184, R100 ;  /* 0x0000006400b87202 */ /* 0x000fd40000000f00 */
.L_x_8214:
[----:B------:R-:W-:Y:S05]  /*a980*/  BSYNC B0 ;  /* 0x0000000000007941 */ /* 0x000fea0003800000 */
.L_x_8213:
[----:B------:R-:W-:Y:S01]  /*a990*/  I2FP.F32.U32 R101, R96 ;  /* 0x0000006000657245 */ /* 0x000fe20000201000 */
[----:B------:R-:W-:Y:S01]  /*a9a0*/  HADD2.F32 R96, -RZ, R97.H1_H1 ;  /* 0x30000061ff607230 */ /* 0x000fe20000004100 */
[----:B------:R-:W-:Y:S01]  /*a9b0*/  ISETP.NE.AND P3, PT, R102, 0x1, PT ;  /* 0x000000016600780c */ /* 0x000fe20003f65270 */
[----:B------:R-:W-:Y:S01]  /*a9c0*/  HADD2.F32 R188, -RZ, R77.H1_H1 ;  /* 0x3000004dffbc7230 */ /* 0x000fe20000004100 */
[----:B------:R-:W-:Y:S01]  /*a9d0*/  BSSY B0, `(.L_x_8217) ;  /* 0x0000014000007945 */ /* 0x000fe20003800000 */
        /* <DEDUP_REMOVED lines=18> */
.L_x_8218:
[----:B------:R-:W-:-:S07]  /*ab00*/  IMAD.MOV.U32 R183, RZ, RZ, R172 ;  /* 0x000000ffffb77224 */ /* 0x000fce00078e00ac */
.L_x_8219:
[----:B------:R-:W-:Y:S05]  /*ab10*/  BSYNC B0 ;  /* 0x0000000000007941 */ /* 0x000fea0003800000 */
.L_x_8217:
        /* <DEDUP_REMOVED lines=16> */
.L_x_8223:
[----:B------:R-:W-:Y:S05]  /*ac20*/  BSYNC B1 ;  /* 0x0000000000017941 */ /* 0x000fea0003800000 */
.L_x_8222:
        /* <DEDUP_REMOVED lines=43> */
.L_x_8221:
[----:B------:R-:W-:Y:S05]  /*aee0*/  BSYNC B0 ;  /* 0x0000000000007941 */ /* 0x000fea0003800000 */
.L_x_8220:
        /* <DEDUP_REMOVED lines=23> */
.L_x_8225:
[----:B------:R-:W-:-:S07]  /*b060*/  MOV R183, R172 ;  /* 0x000000ac00b77202 */ /* 0x000fce0000000f00 */
.L_x_8226:
[----:B------:R-:W-:Y:S05]  /*b070*/  BSYNC B0 ;  /* 0x0000000000007941 */ /* 0x000fea0003800000 */
.L_x_8224:
        /* <DEDUP_REMOVED lines=16> */
.L_x_8230:
[----:B------:R-:W-:Y:S05]  /*b180*/  BSYNC B1 ;  /* 0x0000000000017941 */ /* 0x000fea0003800000 */
.L_x_8229:
        /* <DEDUP_REMOVED lines=43> */
.L_x_8228:
[----:B------:R-:W-:Y:S05]  /*b440*/  BSYNC B0 ;  /* 0x0000000000007941 */ /* 0x000fea0003800000 */
.L_x_8227:
        /* <DEDUP_REMOVED lines=23> */
.L_x_8232:
[----:B------:R-:W-:-:S07]  /*b5c0*/  IMAD.MOV.U32 R98, RZ, RZ, R172 ;  /* 0x000000ffff627224 */ /* 0x000fce00078e00ac */
.L_x_8233:
[----:B------:R-:W-:Y:S05]  /*b5d0*/  BSYNC B0 ;  /* 0x0000000000007941 */ /* 0x000fea0003800000 */
.L_x_8231:
        /* <DEDUP_REMOVED lines=16> */
.L_x_8237:
[----:B------:R-:W-:Y:S05]  /*b6e0*/  BSYNC B1 ;  /* 0x0000000000017941 */ /* 0x000fea0003800000 */
.L_x_8236:
        /* <DEDUP_REMOVED lines=43> */
.L_x_8235:
[----:B------:R-:W-:Y:S05]  /*b9a0*/  BSYNC B0 ;  /* 0x0000000000007941 */ /* 0x000fea0003800000 */
.L_x_8234:
        /* <DEDUP_REMOVED lines=23> */
.L_x_8239:
[----:B------:R-:W-:-:S07]  /*bb20*/  MOV R98, R172 ;  /* 0x000000ac00627202 */ /* 0x000fce0000000f00 */
.L_x_8240:
[----:B------:R-:W-:Y:S05]  /*bb30*/  BSYNC B0 ;  /* 0x0000000000007941 */ /* 0x000fea0003800000 */
.L_x_8238:
        /* <DEDUP_REMOVED lines=12> */
[----:B------:R-:W-:Y:S01]  /*bc00*/  @!P6 IMAD.MOV.U32 R145, RZ, RZ, RZ ;  /* 0x000000ffff91e224 */ /* 0x000fe200078e00ff */
[----:B------:R-:W-:Y:S02]  /*bc10*/  @!P6 IADD3 R100, R147, 0x1, RZ ;  /* 0x000000019364e810 */ /* 0x000fe40007ffe0ff */
[----:B------:R-:W-:-:S13]  /*bc20*/  ISETP.NE.AND P0, PT, R143, RZ, !P6 ;  /* 0x000000ff8f00720c */ /* 0x000fda0007705270 */
[----:B------:R-:W-:Y:S02]  /*bc30*/  @P0 IADD3 R100, R147, RZ, RZ ;  /* 0x000000ff93640210 */ /* 0x000fe40007ffe0ff */
[----:B------:R-:W-:Y:S02]  /*bc40*/  ISETP.NE.AND P0, PT, R96, RZ, PT ;  /* 0x000000ff6000720c */ /* 0x000fe40003f05270 */
[----:B------:R-:W-:-:S11]  /*bc50*/  @!P6 MOV R147, R100 ;  /* 0x000000640093e202 */ /* 0x000fd60000000f00 */
.L_x_8244:
[----:B------:R-:W-:Y:S05]  /*bc60*/  BSYNC B1 ;  /* 0x0000000000017941 */ /* 0x000fea0003800000 */
.L_x_8243:
        /* <DEDUP_REMOVED lines=43> */
.L_x_8242:
[----:B------:R-:W-:Y:S05]  /*bf20*/  BSYNC B0 ;  /* 0x0000000000007941 */ /* 0x000fea0003800000 */
.L_x_8241:
        /* <DEDUP_REMOVED lines=27> */
[----:B------:R-:W-:Y:S01]  /*c0e0*/  LOP3.LUT R192, R96, R100, R98, 0xfe, !PT ;  /* 0x0000006460c07212 */ /* 0x000fe200078efe62 */
[----:B------:R-:W-:Y:S01]  /*c0f0*/  VIADD R183, R149, 0x80 ;  /* 0x0000008095b77836 */ /* 0x000fe20000000000 */
[----:B------:R-:W-:Y:S01]  /*c100*/  F2FP.F16.F32.PACK_AB R102, R191, R186 ;  /* 0x000000babf66723e */ /* 0x000fe200000000ff */
[----:B------:R-:W-:Y:S01]  /*c110*/  @P0 FADD.FTZ R190, R197, R190 ;  /* 0x000000bec5be0221 */ /* 0x000fe20000010000 */
[----:B------:R-:W-:Y:S01]  /*c120*/  LOP3.LUT R192, R192, R193, RZ, 0xfc, !PT ;  /* 0x000000c1c0c07212 */ /* 0x000fe200078efcff */
[----:B------:R-:W-:Y:S01]  /*c130*/  IMAD.WIDE.U32 R196, R171, 0x8, R104 ;  /* 0x00000008abc47825 */ /* 0x000fe200078e0068 */
[----:B------:R-:W-:-:S02]  /*c140*/  F2FP.F16.F32.PACK_AB R101, R188, R185 ;  /* 0x000000b9bc65723e */ /* 0x000fc400000000ff */
[----:B------:R-:W-:Y:S01]  /*c150*/  F2FP.F16.F32.PACK_AB R100, R187, R182 ;  /* 0x000000b6bb64723e */ /* 0x000fe200000000ff */
[----:B0-----:R-:W-:Y:S01]  /*c160*/  @P0 IMAD.WIDE.U32 R194, R183, 0x10, R194 ;  /* 0x00000010b7c20825 */ /* 0x001fe200078e00c2 */
        /* <DEDUP_REMOVED lines=19> */
.L_x_8246:
[----:B------:R-:W-:-:S07]  /*c2a0*/  MOV R194, R172 ;  /* 0x000000ac00c27202 */ /* 0x000fce0000000f00 */
.L_x_8247:
[----:B------:R-:W-:Y:S05]  /*c2b0*/  BSYNC B0 ;  /* 0x0000000000007941 */ /* 0x000fea0003800000 */
.L_x_8245:
        /* <DEDUP_REMOVED lines=16> */
.L_x_8251:
[----:B------:R-:W-:Y:S05]  /*c3c0*/  BSYNC B1 ;  /* 0x0000000000017941 */ /* 0x000fea0003800000 */
.L_x_8250:
        /* <DEDUP_REMOVED lines=43> */
.L_x_8249:
[----:B------:R-:W-:Y:S05]  /*c680*/  BSYNC B0 ;  /* 0x0000000000007941 */ /* 0x000fea0003800000 */
.L_x_8248:
        /* <DEDUP_REMOVED lines=25> */
.L_x_8253:
[----:B------:R-:W-:-:S07]  /*c820*/  MOV R193, R172 ;  /* 0x000000ac00c17202 */ /* 0x000fce0000000f00 */
.L_x_8254:
[----:B------:R-:W-:Y:S05]  /*c830*/  BSYNC B0 ;  /* 0x0000000000007941 */ /* 0x000fea0003800000 */
.L_x_8252:
        /* <DEDUP_REMOVED lines=16> */
.L_x_8258:
[----:B------:R-:W-:Y:S05]  /*c940*/  BSYNC B1 ;  /* 0x0000000000017941 */ /* 0x000fea0003800000 */
.L_x_8257:
        /* <DEDUP_REMOVED lines=43> */
.L_x_8256:
[----:B------:R-:W-:Y:S05]  /*cc00*/  BSYNC B0 ;  /* 0x0000000000007941 */ /* 0x000fea0003800000 */
.L_x_8255:
        /* <DEDUP_REMOVED lines=25> */
.L_x_8260:
[----:B------:R-:W-:-:S07]  /*cda0*/  MOV R96, R172 ;  /* 0x000000ac00607202 */ /* 0x000fce0000000f00 */
.L_x_8261:
[----:B------:R-:W-:Y:S05]  /*cdb0*/  BSYNC B0 ;  /* 0x0000000000007941 */ /* 0x000fea0003800000 */
.L_x_8259:
        /* <DEDUP_REMOVED lines=16> */
.L_x_8265:
[----:B------:R-:W-:Y:S05]  /*cec0*/  BSYNC B1 ;  /* 0x0000000000017941 */ /* 0x000fea0003800000 */
.L_x_8264:
        /* <DEDUP_REMOVED lines=43> */
.L_x_8263:
[----:B------:R-:W-:Y:S05]  /*d180*/  BSYNC B0 ;  /* 0x0000000000007941 */ /* 0x000fea0003800000 */
.L_x_8262:
        /* <DEDUP_REMOVED lines=23> */
.L_x_8267:
[----:B------:R-:W-:-:S07]  /*d300*/  MOV R96, R172 ;  /* 0x000000ac00607202 */ /* 0x000fce0000000f00 */
.L_x_8268:
[----:B------:R-:W-:Y:S05]  /*d310*/  BSYNC B0 ;  /* 0x0000000000007941 */ /* 0x000fea0003800000 */
.L_x_8266:
        /* <DEDUP_REMOVED lines=16> */
.L_x_8272:
[----:B------:R-:W-:Y:S05]  /*d420*/  BSYNC B1 ;  /* 0x0000000000017941 */ /* 0x000fea0003800000 */
.L_x_8271:
        /* <DEDUP_REMOVED lines=43> */
.L_x_8270:
[----:B------:R-:W-:Y:S05]  /*d6e0*/  BSYNC B0 ;  /* 0x0000000000007941 */ /* 0x000fea0003800000 */
.L_x_8269:
        /* <DEDUP_REMOVED lines=23> */
.L_x_8274:
[----:B------:R-:W-:-:S07]  /*d860*/  MOV R194, R172 ;  /* 0x000000ac00c27202 */ /* 0x000fce0000000f00 */
.L_x_8275:
[----:B------:R-:W-:Y:S05]  /*d870*/  BSYNC B0 ;  /* 0x0000000000007941 */ /* 0x000fea0003800000 */
.L_x_8273:
        /* <DEDUP_REMOVED lines=16> */
.L_x_8279:
[----:B------:R-:W-:Y:S05]  /*d980*/  BSYNC B1 ;  /* 0x0000000000017941 */ /* 0x000fea0003800000 */
.L_x_8278:
        /* <DEDUP_REMOVED lines=43> */
.L_x_8277:
[----:B------:R-:W-:Y:S05]  /*dc40*/  BSYNC B0 ;  /* 0x0000000000007941 */ /* 0x000fea0003800000 */
.L_x_8276:
        /* <DEDUP_REMOVED lines=23> */
.L_x_8281:
[----:B------:R-:W-:-:S07]  /*ddc0*/  MOV R197, R172 ;  /* 0x000000ac00c57202 */ /* 0x000fce0000000f00 */
.L_x_8282:
[----:B------:R-:W-:Y:S05]  /*ddd0*/  BSYNC B0 ;  /* 0x0000000000007941 */ /* 0x000fea0003800000 */
.L_x_8280:
        /* <DEDUP_REMOVED lines=16> */
.L_x_8286:
[----:B------:R-:W-:Y:S05]  /*dee0*/  BSYNC B1 ;  /* 0x0000000000017941 */ /* 0x000fea0003800000 */
.L_x_8285:
        /* <DEDUP_REMOVED lines=43> */
.L_x_8284:
[----:B------:R-:W-:Y:S05]  /*e1a0*/  BSYNC B0 ;  /* 0x0000000000007941 */ /* 0x000fea0003800000 */
.L_x_8283:
        /* <DEDUP_REMOVED lines=23> */
.L_x_8288:
[----:B------:R-:W-:-:S07]  /*e320*/  MOV R98, R172 ;  /* 0x000000ac00627202 */ /* 0x000fce0000000f00 */
.L_x_8289:
[----:B------:R-:W-:Y:S05]  /*e330*/  BSYNC B0 ;  /* 0x0000000000007941 */ /* 0x000fea0003800000 */
.L_x_8287:
        /* <DEDUP_REMOVED lines=16> */
.L_x_8293:
[----:B------:R-:W-:Y:S05]  /*e440*/  BSYNC B1 ;  /* 0x0000000000017941 */ /* 0x000fea0003800000 */
.L_x_8292:
        /* <DEDUP_REMOVED lines=43> */
.L_x_8291:
[----:B------:R-:W-:Y:S05]  /*e700*/  BSYNC B0 ;  /* 0x0000000000007941 */ /* 0x000fea0003800000 */
.L_x_8290:
        /* <DEDUP_REMOVED lines=23> */
.L_x_8295:
[----:B------:R-:W-:-:S07]  /*e880*/  MOV R98, R172 ;  /* 0x000000ac00627202 */ /* 0x000fce0000000f00 */
.L_x_8296:
[----:B------:R-:W-:Y:S05]  /*e890*/  BSYNC B0 ;  /* 0x0000000000007941 */ /* 0x000fea0003800000 */
.L_x_8294:
        /* <DEDUP_REMOVED lines=18> */
.L_x_8300:
[----:B------:R-:W-:Y:S05]  /*e9c0*/  BSYNC B1 ;  /* 0x0000000000017941 */ /* 0x000fea0003800000 */
.L_x_8299:
        /* <DEDUP_REMOVED lines=43> */
.L_x_8298:
[----:B------:R-:W-:Y:S05]  /*ec80*/  BSYNC B0 ;  /* 0x0000000000007941 */ /* 0x000fea0003800000 */
.L_x_8297:
[----:B------:R-:W-:Y:S01]  /*ec90*/  I2FP.F32.U32 R97, R98 ;  /* 0x0000006200617245 */ /* 0x000fe20000201000 */
[----:B------:R-:W-:Y:S01]  /*eca0*/  HADD2.F32 R96, -RZ, R99.H1_H1 ;  /* 0x30000063ff607230 */ /* 0x000fe20000004100 */
[----:B------:R-:W-:Y:S01]  /*ecb0*/  SEL R100, RZ, 0x1, P2 ;  /* 0x00000001ff647807 */ /* 0x000fe20001000000 */
[----:B------:R-:W-:Y:S01]  /*ecc0*/  HADD2.F32 R199, -RZ, R75.H1_H1 ;  /* 0x3000004bffc77230 */ /* 0x000fe20000004100 */
[----:B------:R-:W-:Y:S01]  /*ecd0*/  SEL R102, RZ, 0x10000, P5 ;  /* 0x00010000ff667807 */ /* 0x000fe20002800000 */
[----:B------:R-:W-:Y:S01]  /*ece0*/  FFMA.FTZ R97, R97, R154, 1.1641532182693481445e-10 ;  /* 0x2f00000061617423 */ /* 0x000fe2000001009a */
[----:B------:R-:W-:Y:S01]  /*ecf0*/  SEL R173, RZ, 0x100, P4 ;  /* 0x00000100ffad7807 */ /* 0x000fe20002000000 */
[----:B------:R-:W-:Y:S01]  /*ed00*/  FMUL.FTZ R99, R96, R159 ;  /* 0x0000009f60637220 */ /* 0x000fe20000410000 */
[----:B------:R-:W-:Y:S01]  /*ed10*/  LOP3.LUT P5, RZ, R43, 0x2, RZ, 0xc0, !PT ;  /* 0x000000022bff7812 */ /* 0x000fe200078ac0ff */
[----:B------:R-:W-:Y:S01]  /*ed20*/  IMAD.WIDE.U32 R100, R100, 0x1000000, RZ ;  /* 0x0100000064647825 */ /* 0x000fe200078e00ff */
[----:B------:R-:W-:-:S02]  /*ed30*/  FSETP.GTU.FTZ.AND P2, PT, R97, R156, PT ;  /* 0x0000009c6100720b */ /* 0x000fc40003f5c000 */
[----:B------:R-:W-:Y:S01]  /*ed40*/  SEL R200, RZ, 0x1, P1 ;  /* 0x00000001ffc87807 */ /* 0x000fe20000800000 */
[----:B------:R-:W-:Y:S01]  /*ed50*/  @P0 HADD2.F32 R202, -RZ, R95.H1_H1 ;  /* 0x3000005fffca0230 */ /* 0x000fe20000004100 */
[----:B------:R-:W-:Y:S01]  /*ed60*/  SEL R97, RZ, 0x1000000, P2 ;  /* 0x01000000ff617807 */ /* 0x000fe20001000000 */
[----:B------:R-:W-:Y:S01]  /*ed70*/  IMAD.WIDE.U32 R204, R183, 0x10, R108 ;  /* 0x00000010b7cc7825 */ /* 0x000fe200078e006c */
[----:B------:R-:W-:Y:S02]  /*ed80*/  SEL R98, RZ, 0x1, P5 ;  /* 0x00000001ff627807 */ /* 0x000fe40002800000 */
[----:B------:R-:W-:Y:S01]  /*ed90*/  LOP3.LUT R173, R173, R97, R102, 0xfe, !PT ;  /* 0x00000061adad7212 */ /* 0x000fe200078efe66 */
[----:B------:R-:W-:Y:S01]  /*eda0*/  FMUL.FTZ R102, R99, R158 ;  /* 0x0000009e63667220 */ /* 0x000fe20000410000 */
[----:B------:R-:W0:Y:S01]  /*edb0*/  @P0 LDC.64 R96, c[0x0][0x230] ;  /* 0x00008c00ff600b82 */ /* 0x000e220000000a00 */
[----:B------:R-:W-:Y:S01]  /*edc0*/  IMAD.WIDE.U32 R200, R200, 0x10000, RZ ;  /* 0x00010000c8c87825 */ /* 0x000fe200078e00ff */
[----:B------:R-:W-:-:S02]  /*edd0*/  SEL R203, RZ, 0x1, P3 ;  /* 0x00000001ffcb7807 */ /* 0x000fc40001800000 */
[----:B------:R-:W-:Y:S01]  /*ede0*/  FSEL R102, R102, RZ, !P2 ;  /* 0x000000ff66667208 */ /* 0x000fe20005000000 */
[----:B------:R-:W-:Y:S01]  /*edf0*/  IMAD.WIDE.U32 R98, R98, 0x100, RZ ;  /* 0x0000010062627825 */ /* 0x000fe200078e00ff */
[----:B------:R-:W-:Y:S02]  /*ee00*/  LOP3.LUT P6, RZ, R43, 0x4, RZ, 0xc0, !PT ;  /* 0x000000042bff7812 */ /* 0x000fe400078cc0ff */
[----:B------:R-:W-:Y:S01]  /*ee10*/  LOP3.LUT R203, R101, R173, R203, 0xfe, !PT ;  /* 0x000000ad65cb7212 */ /* 0x000fe200078efecb */
[----:B------:R-:W-:Y:S01]  /*ee20*/  FMUL.FTZ R199, R102, R199 ;  /* 0x000000c766c77220 */ /* 0x000fe20000410000 */
[----:B------:R-:W-:Y:S02]  /*ee30*/  SEL R103, RZ, 0x1, P6 ;  /* 0x00000001ff677807 */ /* 0x000fe40003000000 */
[----:B------:R-:W-:Y:S01]  /*ee40*/  LOP3.LUT R200, R98, R100, R200, 0xfe, !PT ;  /* 0x0000006462c87212 */ /* 0x000fe200078efec8 */
[----:B------:R-:W-:Y:S01]  /*ee50*/  @P0 FADD.FTZ R199, R202, R199 ;  /* 0x000000c7cac70221 */ /* 0x000fe20000010000 */
[----:B------:R-:W-:-:S02]  /*ee60*/  IADD3 R173, R149, 0xa0, RZ ;  /* 0x000000a095ad7810 */ /* 0x000fc40007ffe0ff */
[----:B------:R-:W-:Y:S02]  /*ee70*/  LOP3.LUT R200, R200, R103, RZ, 0xfc, !PT ;  /* 0x00000067c8c87212 */ /* 0x000fe400078efcff */
[----:B------:R-:W-:Y:S02]  /*ee80*/  F2FP.F16.F32.PACK_AB R102, R197, R194 ;  /* 0x000000c2c566723e */ /* 0x000fe400000000ff */
[----:B------:R-:W-:Y:S02]  /*ee90*/  F2FP.F16.F32.PACK_AB R101, R196, R193 ;  /* 0x000000c1c465723e */ /* 0x000fe400000000ff */
[----:B------:R-:W-:Y:S02]  /*eea0*/  F2FP.F16.F32.PACK_AB R100, R195, R192 ;  /* 0x000000c0c364723e */ /* 0x000fe400000000ff */
[----:B------:R-:W-:Y:S01]  /*eeb0*/  F2FP.F16.F32.PACK_AB R103, R199, R198 ;  /* 0x000000c6c767723e */ /* 0x000fe200000000ff */
[----:B0-----:R-:W-:Y:S01]  /*eec0*/  @P0 IMAD.WIDE.U32 R206, R173, 0x10, R96 ;  /* 0x00000010adce0825 */ /* 0x001fe200078e0060 */
[----:B------:R-:W-:-:S03]  /*eed0*/  LOP3.LUT R201, R99, R203, R201, 0xfe, !PT ;  /* 0x000000cb63c97212 */ /* 0x000fc600078efec9 */
[----:B------:R-:W-:Y:S01]  /*eee0*/  IMAD.WIDE.U32 R202, R183, 0x8, R104 ;  /* 0x00000008b7ca7825 */ /* 0x000fe200078e0068 */
[----:B------:R0:W-:Y:S03]  /*eef0*/  STG.E.128 desc[UR4][R204.64], R100 ;  /* 0x00000064cc007986 */ /* 0x0001e6000c101d04 */
[----:B------:R-:W-:Y:S01]  /*ef00*/  IMAD.WIDE.U32 R96, R173, 0x10, R106 ;  /* 0x00000010ad607825 */ /* 0x000fe200078e006a */
        /* <DEDUP_REMOVED lines=15> */
.L_x_8302:
[----:B------:R-:W-:-:S07]  /*f000*/  MOV R202, R172 ;  /* 0x000000ac00ca7202 */ /* 0x000fce0000000f00 */
.L_x_8303:
[----:B------:R-:W-:Y:S05]  /*f010*/  BSYNC B0 ;  /* 0x0000000000007941 */ /* 0x000fea0003800000 */
.L_x_8301:
        /* <DEDUP_REMOVED lines=16> */
.L_x_8307:
[----:B------:R-:W-:Y:S05]  /*f120*/  BSYNC B1 ;  /* 0x0000000000017941 */ /* 0x000fea0003800000 */
.L_x_8306:
        /* <DEDUP_REMOVED lines=42> */
[----:B------:R-:W-:Y:S02]  /*f3d0*/  LOP3.LUT R174, R101, R102, R132, 0x96, !PT ;  /* 0x0000006665ae7212 */ /* 0x000fe400078e9684 */
[----:B------:R-:W-:-:S07]  /*f3e0*/  MOV R184, R100 ;  /* 0x0000006400b87202 */ /* 0x000fce0000000f00 */
.L_x_8305:
[----:B------:R-:W-:Y:S05]  /*f3f0*/  BSYNC B0 ;  /* 0x0000000000007941 */ /* 0x000fea0003800000 */
.L_x_8304:
[----:B------:R-:W-:Y:S01]  /*f400*/  I2FP.F32.U32 R101, R202 ;  /* 0x000000ca00657245 */ /* 0x000fe20000201000 */
[----:B-----5:R-:W-:Y:S01]  /*f410*/  HADD2.F32 R100, -RZ, R96.H0_H0 ;  /* 0x20000060ff647230 */ /* 0x020fe20000004100 */
[----:B------:R-:W-:Y:S01]  /*f420*/  LOP3.LUT R43, R43, 0xfffffffb, RZ, 0xc0, !PT ;  /* 0xfffffffb2b2b7812 */ /* 0x000fe200078ec0ff */
[----:B------:R-:W-:Y:S02]  /*f430*/  BSSY B0, `(.L_x_8308) ;  /* 0x0000016000007945 */ /* 0x000fe40003800000 */
        /* <DEDUP_REMOVED lines=20> */
.L_x_8309:
[----:B------:R-:W-:-:S07]  /*f580*/  MOV R201, R172 ;  /* 0x000000ac00c97202 */ /* 0x000fce0000000f00 */
.L_x_8310:
[----:B------:R-:W-:Y:S05]  /*f590*/  BSYNC B0 ;  /* 0x0000000000007941 */ /* 0x000fea0003800000 */
.L_x_8308:
        /* <DEDUP_REMOVED lines=16> */
.L_x_8314:
[----:B------:R-:W-:Y:S05]  /*f6a0*/  BSYNC B1 ;  /* 0x0000000000017941 */ /* 0x000fea0003800000 */
.L_x_8313:
        /* <DEDUP_REMOVED lines=42> */
[----:B------:R-:W-:Y:S01]  /*f950*/  HFMA2.MMA R100, -RZ, RZ, 0, 0 ;  /* 0x00000000ff647435 */ /* 0x000fe200000001ff */
[----:B------:R-:W-:-:S10]  /*f960*/  LOP3.LUT R174, R101, R102, R132, 0x96, !PT ;  /* 0x0000006665ae7212 */ /* 0x000fd400078e9684 */
.L_x_8312:
[----:B------:R-:W-:Y:S05]  /*f970*/  BSYNC B0 ;  /* 0x0000000000007941 */ /* 0x000fea0003800000 */
.L_x_8311:
        /* <DEDUP_REMOVED lines=24> */
.L_x_8316:
[----:B------:R-:W-:-:S07]  /*fb00*/  IMAD.MOV.U32 R96, RZ, RZ, R172 ;  /* 0x000000ffff607224 */ /* 0x000fce00078e00ac */
.L_x_8317:
[----:B------:R-:W-:Y:S05]  /*fb10*/  BSYNC B0 ;  /* 0x0000000000007941 */ /* 0x000fea0003800000 */
.L_x_8315:
        /* <DEDUP_REMOVED lines=16> */
.L_x_8321:
[----:B------:R-:W-:Y:S05]  /*fc20*/  BSYNC B1 ;  /* 0x0000000000017941 */ /* 0x000fea0003800000 */
.L_x_8320:
        /* <DEDUP_REMOVED lines=44> */
.L_x_8319:
[----:B------:R-:W-:Y:S05]  /*fef0*/  BSYNC B0 ;  /* 0x0000000000007941 */ /* 0x000fea0003800000 */
.L_x_8318:
        /* <DEDUP_REMOVED lines=22> */
.L_x_8323:
[----:B------:R-:W-:-:S07]  /*10060*/  MOV R96, R172 ;  /* 0x000000ac00607202 */ /* 0x000fce0000000f00 */
.L_x_8324:
[----:B------:R-:W-:Y:S05]  /*10070*/  BSYNC B0 ;  /* 0x0000000000007941 */ /* 0x000fea0003800000 */
.L_x_8322:
        /* <DEDUP_REMOVED lines=16> */
.L_x_8328:
[----:B------:R-:W-:Y:S05]  /*10180*/  BSYNC B1 ;  /* 0x0000000000017941 */ /* 0x000fea0003800000 */
.L_x_8327:
        /* <DEDUP_REMOVED lines=44> */
.L_x_8326:
[----:B------:R-:W-:Y:S05]  /*10450*/  BSYNC B0 ;  /* 0x0000000000007941 */ /* 0x000fea0003800000 */
.L_x_8325:
        /* <DEDUP_REMOVED lines=22> */
.L_x_8330:
[----:B------:R-:W-:-:S07]  /*105c0*/  MOV R202, R172 ;  /* 0x000000ac00ca7202 */ /* 0x000fce0000000f00 */
.L_x_8331:
[----:B------:R-:W-:Y:S05]  /*105d0*/  BSYNC B0 ;  /* 0x0000000000007941 */ /* 0x000fea0003800000 */
.L_x_8329:
        /* <DEDUP_REMOVED lines=16> */
.L_x_8335:
[----:B------:R-:W-:Y:S05]  /*106e0*/  BSYNC B1 ;  /* 0x0000000000017941 */ /* 0x000fea0003800000 */
.L_x_8334:
        /* <DEDUP_REMOVED lines=44> */
.L_x_8333:
[----:B------:R-:W-:Y:S05]  /*109b0*/  BSYNC B0 ;  /* 0x0000000000007941 */ /* 0x000fea0003800000 */
.L_x_8332:
        /* <DEDUP_REMOVED lines=22> */
.L_x_8337:
[----:B------:R-:W-:-:S07]  /*10b20*/  MOV R205, R172 ;  /* 0x000000ac00cd7202 */ /* 0x000fce0000000f00 */
.L_x_8338:
[----:B------:R-:W-:Y:S05]  /*10b30*/  BSYNC B0 ;  /* 0x0000000000007941 */ /* 0x000fea0003800000 */
.L_x_8336:
        /* <DEDUP_REMOVED lines=16> */
.L_x_8342:
[----:B------:R-:W-:Y:S05]  /*10c40*/  BSYNC B1 ;  /* 0x0000000000017941 */ /* 0x000fea0003800000 */
.L_x_8341:
        /* <DEDUP_REMOVED lines=41> */
[----:B------:R-:W-:Y:S02]  /*10ee0*/  LOP3.LUT R160, R103, R106, R131, 0x96, !PT ;  /* 0x0000006a67a07212 */ /* 0x000fe400078e9683 */
[----:B------:R-:W-:Y:S02]  /*10ef0*/  LOP3.LUT R174, R97, R100, R132, 0x96, !PT ;  /* 0x0000006461ae7212 */ /* 0x000fe400078e9684 */
[----:B------:R-:W-:-:S07]  /*10f00*/  MOV R184, R96 ;  /* 0x0000006000b87202 */ /* 0x000fce0000000f00 */
.L_x_8340:
[----:B------:R-:W-:Y:S05]  /*10f10*/  BSYNC B0 ;  /* 0x0000000000007941 */ /* 0x000fea0003800000 */
.L_x_8339:
        /* <DEDUP_REMOVED lines=22> */
.L_x_8344:
[----:B------:R-:W-:-:S07]  /*11080*/  IMAD.MOV.U32 R98, RZ, RZ, R172 ;  /* 0x000000ffff627224 */ /* 0x000fce00078e00ac */
.L_x_8345:
[----:B------:R-:W-:Y:S05]  /*11090*/  BSYNC B0 ;  /* 0x0000000000007941 */ /* 0x000fea0003800000 */
.L_x_8343:
        /* <DEDUP_REMOVED lines=16> */
.L_x_8349:
[----:B------:R-:W-:Y:S05]  /*111a0*/  BSYNC B1 ;  /* 0x0000000000017941 */ /* 0x000fea0003800000 */
.L_x_8348:
        /* <DEDUP_REMOVED lines=44> */
.L_x_8347:
[----:B------:R-:W-:Y:S05]  /*11470*/  BSYNC B0 ;  /* 0x0000000000007941 */ /* 0x000fea0003800000 */
.L_x_8346:
        /* <DEDUP_REMOVED lines=22> */
.L_x_8351:
[----:B------:R-:W-:-:S07]  /*115e0*/  MOV R98, R172 ;  /* 0x000000ac00627202 */ /* 0x000fce0000000f00 */
.L_x_8352:
[----:B------:R-:W-:Y:S05]  /*115f0*/  BSYNC B0 ;  /* 0x0000000000007941 */ /* 0x000fea0003800000 */
.L_x_8350:
        /* <DEDUP_REMOVED lines=18> */
.L_x_8356:
[----:B------:R-:W-:Y:S05]  /*11720*/  BSYNC B1 ;  /* 0x0000000000017941 */ /* 0x000fea0003800000 */
.L_x_8355:
        /* <DEDUP_REMOVED lines=44> */
.L_x_8354:
[----:B------:R-:W-:Y:S05]  /*119f0*/  BSYNC B0 ;  /* 0x0000000000007941 */ /* 0x000fea0003800000 */
.L_x_8353:
[----:B------:R-:W-:Y:S01]  /*11a00*/  FADD.FTZ R96, RZ, R110 ;  /* 0x0000006eff607221 */ /* 0x000fe20000010000 */
[----:B------:R-:W-:Y:S01]  /*11a10*/  SEL R103, RZ, 0x10000, P5 ;  /* 0x00010000ff677807 */ /* 0x000fe20002800000 */
[----:B------:R-:W-:Y:S01]  /*11a20*/  @P0 HADD2.F32 R211, -RZ, R95.H1_H1 ;  /* 0x3000005fffd30230 */ /* 0x000fe20000004100 */
[----:B------:R-:W-:Y:S01]  /*11a30*/  LOP3.LUT P5, RZ, R43, 0x2, RZ, 0xc0, !PT ;  /* 0x000000022bff7812 */ /* 0x000fe200078ac0ff */
[----:B------:R-:W-:Y:S01]  /*11a40*/  FADD.FTZ R96, R96, R153 ;  /* 0x0000009960607221 */ /* 0x000fe20000010000 */
[----:B------:R-:W-:Y:S01]  /*11a50*/  SEL R106, RZ, 0x100, P4 ;  /* 0x00000100ff6a7807 */ /* 0x000fe20002000000 */
[----:B------:R-:W-:Y:S01]  /*11a60*/  IMAD.WIDE.U32 R108, R173, 0x10, R108 ;  /* 0x00000010ad6c7825 */ /* 0x000fe200078e006c */
[----:B------:R-:W-:-:S03]  /*11a70*/  SEL R102, RZ, 0x1, P1 ;  /* 0x00000001ff667807 */ /* 0x000fc60000800000 */
[----:B------:R-:W-:Y:S01]  /*11a80*/  FADD.FTZ R97, R96, R111 ;  /* 0x0000006f60617221 */ /* 0x000fe20000010000 */
[----:B------:R-:W-:Y:S01]  /*11a90*/  SEL R100, RZ, 0x1, P5 ;  /* 0x00000001ff647807 */ /* 0x000fe20002800000 */
[----:B------:R-:W-:Y:S01]  /*11aa0*/  IMAD.WIDE.U32 R104, R173, 0x8, R104 ;  /* 0x00000008ad687825 */ /* 0x000fe200078e0068 */
[----:B------:R-:W-:-:S03]  /*11ab0*/  LOP3.LUT P6, RZ, R43, 0x4, RZ, 0xc0, !PT ;  /* 0x000000042bff7812 */ /* 0x000fc600078cc0ff */
[----:B------:R-:W-:Y:S01]  /*11ac0*/  FADD.FTZ R97, R97, R150 ;  /* 0x0000009661617221 */ /* 0x000fe20000010000 */
[----:B------:R-:W-:Y:S01]  /*11ad0*/  SEL R209, RZ, 0x1, P3 ;  /* 0x00000001ffd17807 */ /* 0x000fe20001800000 */
[----:B------:R-:W-:Y:S01]  /*11ae0*/  UMOV UR11, 0xffffffff ;  /* 0xffffffff000b7882 */ /* 0x000fe20000000000 */
[----:B------:R-:W-:Y:S01]  /*11af0*/  SEL R107, RZ, 0x1, P6 ;  /* 0x00000001ff6b7807 */ /* 0x000fe20003000000 */
[----:B------:R-:W-:Y:S01]  /*11b00*/  FADD.FTZ R96, R97, R148 ;  /* 0x0000009461607221 */ /* 0x000fe20000010000 */
[----:B------:R-:W-:-:S03]  /*11b10*/  ISETP.NE.AND P1, PT, R0, RZ, PT ;  /* 0x000000ff0000720c */ /* 0x000fc60003f25270 */
        /* <DEDUP_REMOVED lines=27> */
[----:B------:R-:W-:Y:S01]  /*11cd0*/  FADD.FTZ R101, R96, R189 ;  /* 0x000000bd60657221 */ /* 0x000fe20000010000 */
[----:B------:R-:W-:-:S03]  /*11ce0*/  HADD2.F32 R96, -RZ, R99.H1_H1 ;  /* 0x30000063ff607230 */ /* 0x000fc60000004100 */
[----:B------:R-:W-:Y:S02]  /*11cf0*/  FADD.FTZ R101, R101, R190 ;  /* 0x000000be65657221 */ /* 0x000fe40000010000 */
[----:B------:R-:W-:Y:S01]  /*11d00*/  FMUL.FTZ R159, R96, R159 ;  /* 0x0000009f609f7220 */ /* 0x000fe20000410000 */
[----:B------:R-:W-:Y:S01]  /*11d10*/  SEL R96, RZ, 0x1, P2 ;  /* 0x00000001ff607807 */ /* 0x000fe20001000000 */
[----:B------:R-:W-:Y:S01]  /*11d20*/  FADD.FTZ R98, R101, R192 ;  /* 0x000000c065627221 */ /* 0x000fe20000010000 */
[----:B------:R-:W-:Y:S01]  /*11d30*/  FSETP.GTU.FTZ.AND P2, PT, R97, R156, PT ;  /* 0x0000009c6100720b */ /* 0x000fe20003f5c000 */
[----:B------:R-:W-:Y:S01]  /*11d40*/  FMUL.FTZ R159, R159, R158 ;  /* 0x0000009e9f9f7220 */ /* 0x000fe20000410000 */
[----:B------:R-:W-:-:S04]  /*11d50*/  IMAD.WIDE.U32 R100, R100, 0x100, RZ ;  /* 0x0000010064647825 */ /* 0x000fc800078e00ff */
[----:B------:R-:W-:Y:S01]  /*11d60*/  FADD.FTZ R98, R98, R195 ;  /* 0x000000c362627221 */ /* 0x000fe20000010000 */
[----:B------:R-:W-:-:S03]  /*11d70*/  FSEL R159, R159, RZ, !P2 ;  /* 0x000000ff9f9f7208 */ /* 0x000fc60005000000 */
[----:B------:R-:W-:Y:S01]  /*11d80*/  FADD.FTZ R97, R98, R193 ;  /* 0x000000c162617221 */ /* 0x000fe20000010000 */
[----:B------:R-:W-:-:S03]  /*11d90*/  SEL R98, RZ, 0x1000000, P2 ;  /* 0x01000000ff627807 */ /* 0x000fc60001000000 */
[----:B------:R-:W-:Y:S01]  /*11da0*/  FADD.FTZ R99, R97, R196 ;  /* 0x000000c461637221 */ /* 0x000fe20000010000 */
[----:B------:R-:W-:Y:S01]  /*11db0*/  LOP3.LUT R106, R106, R98, R103, 0xfe, !PT ;  /* 0x000000626a6a7212 */ /* 0x000fe200078efe67 */
[----:B------:R-:W-:-:S04]  /*11dc0*/  IMAD.WIDE.U32 R96, R96, 0x1000000, RZ ;  /* 0x0100000060607825 */ /* 0x000fc800078e00ff */
[----:B------:R-:W-:Y:S01]  /*11dd0*/  FADD.FTZ R98, R99, R194 ;  /* 0x000000c263627221 */ /* 0x000fe20000010000 */
[----:B------:R-:W-:-:S04]  /*11de0*/  IMAD.WIDE.U32 R102, R102, 0x10000, RZ ;  /* 0x0001000066667825 */ /* 0x000fc800078e00ff */
[----:B------:R-:W-:Y:S01]  /*11df0*/  FADD.FTZ R99, R98, R197 ;  /* 0x000000c562637221 */ /* 0x000fe20000010000 */
[----:B------:R-:W-:Y:S02]  /*11e00*/  F2FP.F16.F32.PACK_AB R98, R205, R202 ;  /* 0x000000cacd62723e */ /* 0x000fe400000000ff */
[----:B------:R-:W-:Y:S01]  /*11e10*/  LOP3.LUT R100, R100, R96, R102, 0xfe, !PT ;  /* 0x0000006064647212 */ /* 0x000fe200078efe66 */
[----:B------:R-:W-:Y:S01]  /*11e20*/  FADD.FTZ R96, R99, R198 ;  /* 0x000000c663607221 */ /* 0x000fe20000010000 */
[----:B------:R-:W-:Y:S02]  /*11e30*/  FMUL.FTZ R102, R142, R159 ;  /* 0x0000009f8e667220 */ /* 0x000fe40000410000 */
[----:B------:R-:W-:Y:S02]  /*11e40*/  LOP3.LUT R100, R100, R107, RZ, 0xfc, !PT ;  /* 0x0000006b64647212 */ /* 0x000fe400078efcff */
[----:B------:R-:W-:Y:S01]  /*11e50*/  LOP3.LUT R107, R97, R106, R209, 0xfe, !PT ;  /* 0x0000006a616b7212 */ /* 0x000fe200078efed1 */
[----:B------:R-:W-:Y:S01]  /*11e60*/  FADD.FTZ R97, R96, R199 ;  /* 0x000000c760617221 */ /* 0x000fe20000010000 */
[----:B------:R-:W-:Y:S01]  /*11e70*/  @P0 FADD.FTZ R102, R211, R102 ;  /* 0x00000066d3660221 */ /* 0x000fe20000010000 */
[----:B------:R-:W-:-:S02]  /*11e80*/  F2FP.F16.F32.PACK_AB R96, R203, R200 ;  /* 0x000000c8cb60723e */ /* 0x000fc400000000ff */
[----:B------:R-:W-:Y:S01]  /*11e90*/  FADD.FTZ R106, R97, R200 ;  /* 0x000000c8616a7221 */ /* 0x000fe20000010000 */
[----:B------:R-:W-:Y:S02]  /*11ea0*/  F2FP.F16.F32.PACK_AB R97, R204, R201 ;  /* 0x000000c9cc61723e */ /* 0x000fe400000000ff */
[----:B------:R-:W-:Y:S01]  /*11eb0*/  F2FP.F16.F32.PACK_AB R99, R102, R207 ;  /* 0x000000cf6663723e */ /* 0x000fe200000000ff */
[----:B------:R-:W-:Y:S01]  /*11ec0*/  FADD.FTZ R106, R106, R203 ;  /* 0x000000cb6a6a7221 */ /* 0x000fe20000010000 */
[----:B------:R-:W-:-:S03]  /*11ed0*/  LOP3.LUT R101, R101, R107, R103, 0xfe, !PT ;  /* 0x0000006b65657212 */ /* 0x000fc600078efe67 */
[----:B------:R0:W-:Y:S01]  /*11ee0*/  STG.E.128 desc[UR4][R108.64], R96 ;  /* 0x000000606c007986 */ /* 0x0001e2000c101d04 */
[----:B------:R-:W-:-:S03]  /*11ef0*/  FADD.FTZ R103, R106, R201 ;  /* 0x000000c96a677221 */ /* 0x000fc60000010000 */
[----:B------:R0:W-:Y:S01]  /*11f00*/  STG.E.64 desc[UR4][R104.64], R100 ;  /* 0x0000006468007986 */ /* 0x0001e2000c101b04 */
        /* <DEDUP_REMOVED lines=123> */
.L_x_8370:
[C---:B------:R-:W-:Y:S01]  /*126c0*/  FMUL.FTZ R96, R103.reuse, R103 ;  /* 0x0000006767607220 */ /* 0x040fe20000410000 */
[----:B------:R-:W-:Y:S01]  /*126d0*/  ISETP.NE.AND P0, PT, RZ, UR7, PT ;  /* 0x00000007ff007c0c */ /* 0x000fe2000bf05270 */
[----:B01----:R-:W-:Y:S01]  /*126e0*/  FADD.FTZ R100, R100, R105 ;  /* 0x0000006964647221 */ /* 0x003fe20000010000 */
[--C-:B------:R-:W-:Y:S02]  /*126f0*/  HADD2.F32 R101, -RZ, R71.reuse.H0_H0 ;  /* 0x20000047ff657230 */ /* 0x100fe40000004100 */
[----:B------:R-:W-:Y:S01]  /*12700*/  FSEL R96, R96, RZ, P0 ;  /* 0x000000ff60607208 */ /* 0x000fe20000000000 */
[----:B------:R-:W-:Y:S01]  /*12710*/  FFMA.FTZ R97, R100, R97, UR10 ;  /* 0x0000000a64617e23 */ /* 0x000fe20008010061 */
[----:B------:R-:W-:Y:S01]  /*12720*/  FSEL R99, R103, RZ, !P0 ;  /* 0x000000ff67637208 */ /* 0x000fe20004000000 */
[----:B------:R-:W-:Y:S02]  /*12730*/  HADD2.F32 R105, -RZ, R71.H1_H1 ;  /* 0x30000047ff697230 */ /* 0x000fe40000004100 */
[----:B------:R-:W-:Y:S01]  /*12740*/  FADD.FTZ R97, R97, R96 ;  /* 0x0000006061617221 */ /* 0x000fe20000010000 */
[----:B------:R-:W-:-:S02]  /*12750*/  HADD2.F32 R159, -RZ, R66.H1_H1 ;  /* 0x30000042ff9f7230 */ /* 0x000fc40000004100 */
        /* <DEDUP_REMOVED lines=49> */
[----:B------:R-:W-:-:S02]  /*12a70*/  HADD2.F32 R99, -RZ, R69.H1_H1 ;  /* 0x30000045ff637230 */ /* 0x000fc40000004100 */
[C---:B0-----:R-:W-:Y:S01]  /*12a80*/  FMUL.FTZ R226, R153.reuse, R226 ;  /* 0x000000e299e27220 */ /* 0x041fe20000410000 */
[----:B------:R-:W-:Y:S02]  /*12a90*/  HADD2.F32 R97, -RZ, R69.H0_H0 ;  /* 0x20000045ff617230 */ /* 0x000fe40000004100 */
[C---:B------:R-:W-:Y:S01]  /*12aa0*/  FMUL.FTZ R109, R153.reuse, R224 ;  /* 0x000000e0996d7220 */ /* 0x040fe20000410000 */
[C---:B------:R-:W-:Y:S01]  /*12ab0*/  FMUL.FTZ R107, R153.reuse, R232 ;  /* 0x000000e8996b7220 */ /* 0x040fe20000410000 */
[----:B------:R-:W-:Y:S01]  /*12ac0*/  FFMA.FTZ R226, R226, R99, R21 ;  /* 0x00000063e2e27223 */ /* 0x000fe20000010015 */
[----:B------:R-:W-:Y:S01]  /*12ad0*/  FMUL.FTZ R234, R153, R234 ;  /* 0x000000ea99ea7220 */ /* 0x000fe20000410000 */
[----:B------:R-:W-:Y:S01]  /*12ae0*/  FFMA.FTZ R109, R109, R97, R20 ;  /* 0x000000616d6d7223 */ /* 0x000fe20000010014 */
[----:B------:R-:W-:Y:S02]  /*12af0*/  HADD2.F32 R99, -RZ, R68.H0_H0 ;  /* 0x20000044ff637230 */ /* 0x000fe40000004100 */
[----:B------:R-:W-:Y:S01]  /*12b00*/  FMUL.FTZ R97, R153, R110 ;  /* 0x0000006e99617220 */ /* 0x000fe20000410000 */
[----:B------:R-:W-:-:S02]  /*12b10*/  HADD2.F32 R111, -RZ, R70.H1_H1 ;  /* 0x30000046ff6f7230 */ /* 0x000fc40000004100 */
[----:B------:R-:W-:Y:S01]  /*12b20*/  FFMA.FTZ R107, R107, R101, R24 ;  /* 0x000000656b6b7223 */ /* 0x000fe20000010018 */
[C---:B------:R-:W-:Y:S01]  /*12b30*/  FMUL.FTZ R230, R153.reuse, R230 ;  /* 0x000000e699e67220 */ /* 0x040fe20000410000 */
[----:B------:R-:W-:Y:S01]  /*12b40*/  FFMA.FTZ R102, R234, R105, R25 ;  /* 0x00000069ea667223 */ /* 0x000fe20000010019 */
[----:B------:R-:W-:Y:S02]  /*12b50*/  HADD2.F32 R101, -RZ, R70.H0_H0 ;  /* 0x20000046ff657230 */ /* 0x000fe40000004100 */
[C---:B------:R-:W-:Y:S01]  /*12b60*/  FMUL.FTZ R110, R153.reuse, R108 ;  /* 0x0000006c996e7220 */ /* 0x040fe20000410000 */
[----:B------:R-:W-:Y:S01]  /*12b70*/  FMUL.FTZ R105, R153, R228 ;  /* 0x000000e499697220 */ /* 0x000fe20000410000 */
[----:B------:R-:W-:Y:S01]  /*12b80*/  FFMA.FTZ R108, R97, R99, R18 ;  /* 0x00000063616c7223 */ /* 0x000fe20000010012 */
[--C-:B------:R-:W-:Y:S02]  /*12b90*/  HADD2.F32 R99, -RZ, R65.reuse.H1_H1 ;  /* 0x30000041ff637230 */ /* 0x100fe40000004100 */
[----:B------:R-:W-:Y:S01]  /*12ba0*/  FMUL.FTZ R163, R153, R164 ;  /* 0x000000a499a37220 */ /* 0x000fe20000410000 */
[----:B------:R-:W-:Y:S01]  /*12bb0*/  FFMA.FTZ R224, R230, R111, R23 ;  /* 0x0000006fe6e07223 */ /* 0x000fe20000010017 */
[----:B------:R-:W-:-:S02]  /*12bc0*/  HADD2.F32 R97, -RZ, R65.H0_H0 ;  /* 0x20000041ff617230 */ /* 0x000fc40000004100 */
[C---:B------:R-:W-:Y:S01]  /*12bd0*/  FMUL.FTZ R164, R153.reuse, R158 ;  /* 0x0000009e99a47220 */ /* 0x040fe20000410000 */
[----:B------:R-:W-:Y:S02]  /*12be0*/  HADD2.F32 R111, -RZ, R68.H1_H1 ;  /* 0x30000044ff6f7230 */ /* 0x000fe40000004100 */
[----:B------:R-:W-:Y:S01]  /*12bf0*/  FMUL.FTZ R212, R153, R212 ;  /* 0x000000d499d47220 */ /* 0x000fe20000410000 */
[----:B------:R-:W-:Y:S01]  /*12c00*/  FFMA.FTZ R105, R105, R101, R22 ;  /* 0x0000006569697223 */ /* 0x000fe20000010016 */
[--C-:B------:R-:W-:Y:S02]  /*12c10*/  HADD2.F32 R155, -RZ, R67.reuse.H0_H0 ;  /* 0x20000043ff9b7230 */ /* 0x100fe40000004100 */
[C---:B------:R-:W-:Y:S01]  /*12c20*/  FMUL.FTZ R101, R153.reuse, R236 ;  /* 0x000000ec99657220 */ /* 0x040fe20000410000 */
[----:B------:R-:W-:Y:S02]  /*12c30*/  HADD2.F32 R157, -RZ, R67.H1_H1 ;  /* 0x30000043ff9d7230 */ /* 0x000fe40000004100 */
[----:B------:R-:W-:Y:S01]  /*12c40*/  FMUL.FTZ R238, R153, R238 ;  /* 0x000000ee99ee7220 */ /* 0x000fe20000410000 */
[----:B------:R-:W-:Y:S01]  /*12c50*/  FFMA.FTZ R164, R164, R99, R29 ;  /* 0x00000063a4a47223 */ /* 0x000fe2000001001d */
[----:B------:R-:W-:Y:S01]  /*12c60*/  FFMA.FTZ R158, R212, R159, R31 ;  /* 0x0000009fd49e7223 */ /* 0x000fe2000001001f */
[----:B------:R-:W-:Y:S01]  /*12c70*/  FFMA.FTZ R163, R163, R97, R28 ;  /* 0x00000061a3a37223 */ /* 0x000fe2000001001c */
[----:B------:R-:W-:-:S02]  /*12c80*/  HADD2.F32 R99, -RZ, R63.H0_H0 ;  /* 0x2000003fff637230 */ /* 0x000fc40000004100 */
[----:B------:R-:W-:Y:S01]  /*12c90*/  FFMA.FTZ R111, R110, R111, R19 ;  /* 0x0000006f6e6f7223 */ /* 0x000fe20000010013 */
[----:B------:R-:W-:Y:S02]  /*12ca0*/  HADD2.F32 R97, -RZ, R64.H0_H0 ;  /* 0x20000040ff617230 */ /* 0x000fe40000004100 */
[----:B------:R-:W-:Y:S01]  /*12cb0*/  FMUL.FTZ R159, R153, R210 ;  /* 0x000000d2999f7220 */ /* 0x000fe20000410000 */
[----:B------:R-:W-:Y:S01]  /*12cc0*/  FFMA.FTZ R110, R101, R155, R32 ;  /* 0x0000009b656e7223 */ /* 0x000fe20000010020 */
[C---:B------:R-:W-:Y:S01]  /*12cd0*/  FMUL.FTZ R165, R153.reuse, R162 ;  /* 0x000000a299a57220 */ /* 0x040fe20000410000 */
[----:B------:R-:W-:Y:S01]  /*12ce0*/  FFMA.FTZ R155, R238, R157, R33 ;  /* 0x0000009dee9b7223 */ /* 0x000fe20000010021 */
[----:B------:R-:W-:Y:S02]  /*12cf0*/  HADD2.F32 R101, -RZ, R66.H0_H0 ;  /* 0x20000042ff657230 */ /* 0x000fe40000004100 */
[----:B------:R-:W-:Y:S01]  /*12d00*/  FMUL.FTZ R157, R153, R208 ;  /* 0x000000d0999d7220 */ /* 0x000fe20000410000 */
[----:B------:R-:W-:Y:S01]  /*12d10*/  FFMA.FTZ R159, R159, R99, R40 ;  /* 0x000000639f9f7223 */ /* 0x000fe20000010028 */
[----:B------:R-:W-:Y:S01]  /*12d20*/  FFMA.FTZ R165, R165, R97, R26 ;  /* 0x00000061a5a57223 */ /* 0x000fe2000001001a */
[----:B------:R-:W-:-:S02]  /*12d30*/  HADD2.F32 R99, -RZ, R61.H1_H1 ;  /* 0x3000003dff637230 */ /* 0x000fc40000004100 */
[C---:B------:R-:W-:Y:S01]  /*12d40*/  FMUL.FTZ R167, R153.reuse, R176 ;  /* 0x000000b099a77220 */ /* 0x040fe20000410000 */
[----:B------:R-:W-:Y:S02]  /*12d50*/  HADD2.F32 R97, -RZ, R61.H0_H0 ;  /* 0x2000003dff617230 */ /* 0x000fe40000004100 */
[----:B------:R-:W-:Y:S01]  /*12d60*/  FMUL.FTZ R176, R153, R178 ;  /* 0x000000b299b07220 */ /* 0x000fe20000410000 */
[----:B------:R-:W-:Y:S01]  /*12d70*/  FFMA.FTZ R157, R157, R101, R30 ;  /* 0x000000659d9d7223 */ /* 0x000fe2000001001e */
[C---:B------:R-:W-:Y:S01]  /*12d80*/  FMUL.FTZ R169, R153.reuse, R150 ;  /* 0x0000009699a97220 */ /* 0x040fe20000410000 */
[----:B------:R-:W-:Y:S02]  /*12d90*/  HADD2.F32 R101, -RZ, R63.H1_H1 ;  /* 0x3000003fff657230 */ /* 0x000fe40000004100 */
[----:B------:R-:W-:Y:S01]  /*12da0*/  FMUL.FTZ R162, R153, R218 ;  /* 0x000000da99a27220 */ /* 0x000fe20000410000 */
[----:B------:R-:W-:Y:S01]  /*12db0*/  FFMA.FTZ R176, R176, R99, R37 ;  /* 0x00000063b0b07223 */ /* 0x000fe20000010025 */
[----:B------:R-:W-:-:S02]  /*12dc0*/  HADD2.F32 R175, -RZ, R60.H1_H1 ;  /* 0x3000003cffaf7230 */ /* 0x000fc40000004100 */
[----:B------:R-:W-:Y:S01]  /*12dd0*/  FFMA.FTZ R169, R169, R97, R36 ;  /* 0x00000061a9a97223 */ /* 0x000fe20000010024 */
[----:B------:R-:W-:Y:S02]  /*12de0*/  HADD2.F32 R99, -RZ, R60.H0_H0 ;  /* 0x2000003cff637230 */ /* 0x000fe40000004100 */
[C---:B------:R-:W-:Y:S01]  /*12df0*/  FMUL.FTZ R100, R153.reuse, R100 ;  /* 0x0000006499647220 */ /* 0x040fe20000410000 */
[----:B------:R-:W-:Y:S01]  /*12e00*/  FMUL.FTZ R97, R153, R170 ;  /* 0x000000aa99617220 */ /* 0x000fe20000410000 */
[----:B------:R-:W-:Y:S01]  /*12e10*/  FFMA.FTZ R162, R162, R101, R41 ;  /* 0x00000065a2a27223 */ /* 0x000fe20000010029 */
[----:B------:R-:W-:Y:S02]  /*12e20*/  HADD2.F32 R101, -RZ, R62.H0_H0 ;  /* 0x2000003eff657230 */ /* 0x000fe40000004100 */
        /* <DEDUP_REMOVED lines=14> */
[C---:B------:R-:W-:Y:S01]  /*12f10*/  FMUL.FTZ R97, R153.reuse, R182 ;  /* 0x000000b699617220 */ /* 0x040fe20000410000 */
[----:B------:R-:W-:Y:S02]  /*12f20*/  HADD2.F32 R101, -RZ, R58.H1_H1 ;  /* 0x3000003aff657230 */ /* 0x000fe40000004100 */
[----:B------:R-:W-:Y:S01]  /*12f30*/  FMUL.FTZ R185, R153, R98 ;  /* 0x0000006299b97220 */ /* 0x000fe20000410000 */
[----:B------:R-:W-:Y:S02]  /*12f40*/  HADD2.F32 R100, -RZ, R56.H1_H1 ;  /* 0x30000038ff647230 */ /* 0x000fe40000004100 */
[----:B------:R-:W-:Y:S01]  /*12f50*/  FFMA.FTZ R182, R97, R99, R42 ;  /* 0x0000006361b67223 */ /* 0x000fe2000001002a */
[----:B------:R-:W-:Y:S02]  /*12f60*/  HADD2.F32 R99, -RZ, R54.H0_H0 ;  /* 0x20000036ff637230 */ /* 0x000fe40000004100 */
[----:B------:R-:W-:Y:S01]  /*12f70*/  FFMA.FTZ R181, R181, R101, R112 ;  /* 0x00000065b5b57223 */ /* 0x000fe20000010070 */
[----:B------:R-:W-:-:S02]  /*12f80*/  HADD2.F32 R98, -RZ, R53.H1_H1 ;  /* 0x30000035ff627230 */ /* 0x000fc40000004100 */
[----:B------:R-:W-:Y:S01]  /*12f90*/  FFMA.FTZ R185, R185, R100, R44 ;  /* 0x00000064b9b97223 */ /* 0x000fe2000001002c */
[C---:B------:R-:W-:Y:S01]  /*12fa0*/  FMUL.FTZ R194, R153.reuse, R194 ;  /* 0x000000c299c27220 */ /* 0x040fe20000410000 */
[----:B------:R-:W-:Y:S02]  /*12fb0*/  HADD2.F32 R208, -RZ, R64.H1_H1 ;  /* 0x30000040ffd07230 */ /* 0x000fe40000004100 */
[C---:B------:R-:W-:Y:S01]  /*12fc0*/  FMUL.FTZ R101, R153.reuse, R220 ;  /* 0x000000dc99657220 */ /* 0x040fe20000410000 */
[----:B------:R-:W-:Y:S02]  /*12fd0*/  HADD2.F32 R188, -RZ, R55.H1_H1 ;  /* 0x30000037ffbc7230 */ /* 0x000fe40000004100 */
        /* <DEDUP_REMOVED lines=8> */
[----:B------:R-:W-:Y:S01]  /*13060*/  FFMA.FTZ R189, R189, R100, R120 ;  /* 0x00000064bdbd7223 */ /* 0x000fe20000010078 */
[----:B------:R-:W0:Y:S01]  /*13070*/  @!P1 LDC.64 R98, c[0x0][0x250] ;  /* 0x00009400ff629b82 */ /* 0x000e220000000a00 */
[----:B------:R-:W-:-:S02]  /*13080*/  HADD2.F32 R106, -RZ, R62.H1_H1 ;  /* 0x3000003eff6a7230 */ /* 0x000fc40000004100 */
[C---:B------:R-:W-:Y:S01]  /*13090*/  FMUL.FTZ R168, R153.reuse, R168 ;  /* 0x000000a899a87220 */ /* 0x040fe20000410000 */
[--C-:B------:R-:W-:Y:S02]  /*130a0*/  HADD2.F32 R196, -RZ, R52.reuse.H1_H1 ;  /* 0x30000034ffc47230 */ /* 0x100fe40000004100 */
[C---:B------:R-:W-:Y:S01]  /*130b0*/  FMUL.FTZ R97, R153.reuse, R96 ;  /* 0x0000006099617220 */ /* 0x040fe20000410000 */
[----:B------:R-:W-:Y:S02]  /*130c0*/  HADD2.F32 R193, -RZ, R52.H0_H0 ;  /* 0x20000034ffc17230 */ /* 0x000fe40000004100 */
[----:B------:R-:W-:Y:S01]  /*130d0*/  FFMA.FTZ R168, R168, R106, R39 ;  /* 0x0000006aa8a87223 */ /* 0x000fe20000010027 */
[----:B------:R-:W-:Y:S01]  /*130e0*/  HADD2.F32 R106, -RZ, R51.H0_H0 ;  /* 0x20000033ff6a7230 */ /* 0x000fe20000004100 */
[----:B------:R-:W1:Y:S01]  /*130f0*/  @!P1 LDC.64 R100, c[0x0][0x258] ;  /* 0x00009600ff649b82 */ /* 0x000e620000000a00 */
[C---:B------:R-:W-:Y:S01]  /*13100*/  FMUL.FTZ R192, R153.reuse, R192 ;  /* 0x000000c099c07220 */ /* 0x040fe20000410000 */
[----:B------:R-:W-:Y:S01]  /*13110*/  FMUL.FTZ R198, R153, R198 ;  /* 0x000000c699c67220 */ /* 0x000fe20000410000 */
[----:B------:R-:W-:Y:S01]  /*13120*/  FFMA.FTZ R196, R97, R196, R116 ;  /* 0x000000c461c47223 */ /* 0x000fe20000010074 */
[----:B------:R-:W-:-:S02]  /*13130*/  HADD2.F32 R97, -RZ, R50.H0_H0 ;  /* 0x20000032ff617230 */ /* 0x000fc40000004100 */
[----:B------:R-:W-:Y:S01]  /*13140*/  FFMA.FTZ R193, R192, R193, R115 ;  /* 0x000000c1c0c17223 */ /* 0x000fe20000010073 */
[----:B------:R-:W-:Y:S02]  /*13150*/  HADD2.F32 R96, -RZ, R49.H0_H0 ;  /* 0x20000031ff607230 */ /* 0x000fe40000004100 */
[C---:B------:R-:W-:Y:S01]  /*13160*/  FMUL.FTZ R202, R153.reuse, R202 ;  /* 0x000000ca99ca7220 */ /* 0x040fe20000410000 */
[C---:B------:R-:W-:Y:S01]  /*13170*/  FMUL.FTZ R148, R153.reuse, R148 ;  /* 0x0000009499947220 */ /* 0x040fe20000410000 */
[----:B------:R-:W-:Y:S01]  /*13180*/  FFMA.FTZ R192, R198, R106, R133 ;  /* 0x0000006ac6c07223 */ /* 0x000fe20000010085 */
[----:B------:R-:W-:Y:S02]  /*13190*/  HADD2.F32 R106, -RZ, R50.H1_H1 ;  /* 0x30000032ff6a7230 */ /* 0x000fe40000004100 */
[C---:B------:R-:W-:Y:S01]  /*131a0*/  FMUL.FTZ R197, R153.reuse, R190 ;  /* 0x000000be99c57220 */ /* 0x040fe20000410000 */
[C---:B------:R-:W-:Y:S01]  /*131b0*/  FMUL.FTZ R195, R153.reuse, R154 ;  /* 0x0000009a99c37220 */ /* 0x040fe20000410000 */
[----:B------:R-:W-:Y:S01]  /*131c0*/  FFMA.FTZ R202, R202, R97, R129 ;  /* 0x00000061caca7223 */ /* 0x000fe20000010081 */
[----:B------:R-:W-:Y:S01]  /*131d0*/  FFMA.FTZ R190, R148, R96, R127 ;  /* 0x0000006094be7223 */ /* 0x000fe2000001007f */
[----:B------:R-:W-:Y:S01]  /*131e0*/  FMUL.FTZ R200, R153, R200 ;  /* 0x000000c899c87220 */ /* 0x000fe20000410000 */
[----:B------:R-:W2:Y:S01]  /*131f0*/  LDC.64 R96, c[0x0][0x2b8] ;  /* 0x0000ae00ff607b82 */ /* 0x000ea20000000a00 */
[----:B------:R-:W-:Y:S01]  /*13200*/  FFMA.FTZ R199, R195, R106, R130 ;  /* 0x0000006ac3c77223 */ /* 0x000fe20000010082 */
[----:B------:R-:W-:Y:S01]  /*13210*/  HADD2.F32 R106, -RZ, R48.H0_H0 ;  /* 0x20000030ff6a7230 */ /* 0x000fe20000004100 */
[----:B------:R-:W-:Y:S01]  /*13220*/  LEA R154, P0, R149, UR12, 0x4 ;  /* 0x0000000c959a7c11 */ /* 0x000fe2000f8020ff */
[----:B------:R-:W-:Y:S01]  /*13230*/  FMUL.FTZ R195, R153, R104 ;  /* 0x0000006899c37220 */ /* 0x000fe20000410000 */
[----:B0-----:R-:W-:Y:S01]  /*13240*/  @!P1 IMAD.WIDE R98, R146, 0x4, R98 ;  /* 0x0000000492629825 */ /* 0x001fe200078e0262 */
[----:B------:R-:W-:-:S03]  /*13250*/  F2FP.F16.F32.PACK_AB R104, R111, R108 ;  /* 0x0000006c6f68723e */ /* 0x000fc600000000ff */
[----:B------:R-:W-:Y:S01]  /*13260*/  FFMA.FTZ R200, R200, R106, R125 ;  /* 0x0000006ac8c87223 */ /* 0x000fe2000001007d */
[----:B------:R-:W-:Y:S01]  /*13270*/  F2FP.F16.F32.PACK_AB R106, R224, R105 ;  /* 0x00000069e06a723e */ /* 0x000fe200000000ff */
[----:B-1----:R-:W-:Y:S01]  /*13280*/  @!P1 IMAD.WIDE R100, R146, 0x4, R100 ;  /* 0x0000000492649825 */ /* 0x002fe200078e0264 */
[----:B------:R-:W-:Y:S01]  /*13290*/  F2FP.F16.F32.PACK_AB R111, R155, R110 ;  /* 0x0000006e9b6f723e */ /* 0x000fe200000000ff */
[----:B------:R-:W-:Y:S01]  /*132a0*/  @!P1 STG.E desc[UR4][R98.64], R103 ;  /* 0x0000006762009986 */ /* 0x000fe2000c101904 */
[----:B------:R-:W-:Y:S01]  /*132b0*/  F2FP.F16.F32.PACK_AB R107, R102, R107 ;  /* 0x0000006b666b723e */ /* 0x000fe200000000ff */
[----:B------:R-:W-:Y:S01]  /*132c0*/  HADD2.F32 R191, -RZ, R53.H0_H0 ;  /* 0x20000035ffbf7230 */ /* 0x000fe20000004100 */
[----:B------:R-:W-:Y:S01]  /*132d0*/  F2FP.F16.F32.PACK_AB R105, R226, R109 ;  /* 0x0000006de269723e */ /* 0x000fe200000000ff */
[----:B------:R-:W-:Y:S01]  /*132e0*/  @!P1 STG.E desc[UR4][R100.64], R153 ;  /* 0x0000009964009986 */ /* 0x000fe2000c101904 */
[----:B------:R-:W-:Y:S01]  /*132f0*/  LEA.HI.X R155, R149, UR13, RZ, 0x4, P0 ;  /* 0x0000000d959b7c11 */ /* 0x000fe200080f24ff */
[----:B------:R-:W-:-:S02]  /*13300*/  HADD2.F32 R150, -RZ, R51.H1_H1 ;  /* 0x30000033ff967230 */ /* 0x000fc40000004100 */
[C---:B------:R-:W-:Y:S01]  /*13310*/  FMUL.FTZ R156, R153.reuse, R156 ;  /* 0x0000009c999c7220 */ /* 0x040fe20000410000 */
[----:B------:R-:W-:Y:S02]  /*13320*/  HADD2.F32 R177, -RZ, R59.H0_H0 ;  /* 0x2000003bffb17230 */ /* 0x000fe40000004100 */
[C---:B------:R-:W-:Y:S01]  /*13330*/  FMUL.FTZ R216, R153.reuse, R216 ;  /* 0x000000d899d87220 */ /* 0x040fe20000410000 */
[----:B------:R0:W-:Y:S01]  /*13340*/  STG.E.128 desc[UR4][R154.64], R104 ;  /* 0x000000689a007986 */ /* 0x0001e2000c101d04 */
[----:B------:R-:W-:Y:S02]  /*13350*/  HADD2.F32 R179, -RZ, R57.H0_H0 ;  /* 0x20000039ffb37230 */ /* 0x000fe40000004100 */
[----:B------:R-:W-:Y:S01]  /*13360*/  FMUL.FTZ R152, R153, R152 ;  /* 0x0000009899987220 */ /* 0x000fe20000410000 */
[----:B------:R-:W-:Y:S02]  /*13370*/  HADD2.F32 R187, -RZ, R55.H0_H0 ;  /* 0x20000037ffbb7230 */ /* 0x000fe40000004100 */
[----:B------:R-:W-:Y:S01]  /*13380*/  FFMA.FTZ R191, R156, R191, R117 ;  /* 0x000000bf9cbf7223 */ /* 0x000fe20000010075 */
[----:B------:R-:W-:Y:S01]  /*13390*/  FFMA.FTZ R201, R197, R150, R134 ;  /* 0x00000096c5c97223 */ /* 0x000fe20000010086 */
[----:B------:R-:W-:Y:S01]  /*133a0*/  F2FP.F16.F32.PACK_AB R110, R158, R157 ;  /* 0x0000009d9e6e723e */ /* 0x000fe200000000ff */
[----:B------:R-:W-:Y:S01]  /*133b0*/  FMUL.FTZ R214, R153, R214 ;  /* 0x000000d699d67220 */ /* 0x000fe20000410000 */
[----:B------:R-:W-:Y:S01]  /*133c0*/  HADD2.F32 R150, -RZ, R49.H1_H1 ;  /* 0x30000031ff967230 */ /* 0x000fe20000004100 */
[----:B------:R-:W-:Y:S01]  /*133d0*/  F2FP.F16.F32.PACK_AB R109, R164, R163 ;  /* 0x000000a3a46d723e */ /* 0x000fe200000000ff */
[----:B------:R-:W-:Y:S01]  /*133e0*/  HADD2.F32 R148, -RZ, R48.H1_H1 ;  /* 0x30000030ff947230 */ /* 0x000fe20000004100 */
[----:B------:R-:W-:Y:S01]  /*133f0*/  F2FP.F16.F32.PACK_AB R108, R208, R165 ;  /* 0x000000a5d06c723e */ /* 0x000fe200000000ff */
[----:B--2---:R-:W-:-:S04]  /*13400*/  IMAD.WIDE.U32 R156, R151, 0x10, R96 ;  /* 0x00000010979c7825 */ /* 0x004fc800078e0060 */
[----:B------:R-:W-:Y:S01]  /*13410*/  FMUL.FTZ R197, R153, R204 ;  /* 0x000000cc99c57220 */ /* 0x000fe20000410000 */
[----:B------:R-:W-:Y:S01]  /*13420*/  FFMA.FTZ R177, R216, R177, R113 ;  /* 0x000000b1d8b17223 */ /* 0x000fe20000010071 */
[----:B------:R-:W-:Y:S01]  /*13430*/  FFMA.FTZ R179, R152, R179, R45 ;  /* 0x000000b398b37223 */ /* 0x000fe2000001002d */
[----:B------:R-:W-:Y:S01]  /*13440*/  FFMA.FTZ R187, R214, R187, R121 ;  /* 0x000000bbd6bb7223 */ /* 0x000fe20000010079 */
[----:B------:R-:W-:Y:S01]  /*13450*/  FFMA.FTZ R197, R197, R150, R128 ;  /* 0x00000096c5c57223 */ /* 0x000fe20000010080 */
[----:B0-----:R-:W0:Y:S01]  /*13460*/  LDC.64 R154, c[0x0][0x210] ;  /* 0x00008400ff9a7b82 */ /* 0x001e220000000a00 */
[----:B------:R-:W-:Y:S01]  /*13470*/  FFMA.FTZ R195, R195, R148, R126 ;  /* 0x00000094c3c37223 */ /* 0x000fe2000001007e */
[----:B------:R1:W-:Y:S01]  /*13480*/  STG.E.128 desc[UR4][R156.64], R108 ;  /* 0x0000006c9c007986 */ /* 0x0003e2000c101d04 */
[--C-:B------:R-:W-:Y:S01]  /*13490*/  IMAD.WIDE.U32 R148, R161, 0x10, R96.reuse ;  /* 0x00000010a1947825 */ /* 0x100fe200078e0060 */
[----:B------:R-:W-:Y:S02]  /*134a0*/  F2FP.F16.F32.PACK_AB R99, R162, R159 ;  /* 0x0000009fa263723e */ /* 0x000fe400000000ff */
[----:B------:R-:W-:Y:S01]  /*134b0*/  F2FP.F16.F32.PACK_AB R98, R168, R167 ;  /* 0x000000a7a862723e */ /* 0x000fe200000000ff */
[----:B------:R-:W-:Y:S01]  /*134c0*/  IMAD.WIDE.U32 R150, R171, 0x10, R96 ;  /* 0x00000010ab967825 */ /* 0x000fe200078e0060 */
[----:B------:R-:W-:-:S02]  /*134d0*/  F2FP.F16.F32.PACK_AB R103, R178, R177 ;  /* 0x000000b1b267723e */ /* 0x000fc400000000ff */
[----:B------:R-:W-:Y:S01]  /*134e0*/  F2FP.F16.F32.PACK_AB R102, R181, R166 ;  /* 0x000000a6b566723e */ /* 0x000fe200000000ff */
[----:B------:R-:W-:Y:S01]  /*134f0*/  IMAD.WIDE.U32 R152, R183, 0x10, R96 ;  /* 0x00000010b7987825 */ /* 0x000fe200078e0060 */
[----:B------:R-:W-:Y:S02]  /*13500*/  F2FP.F16.F32.PACK_AB R97, R176, R169 ;  /* 0x000000a9b061723e */ /* 0x000fe400000000ff */
[----:B------:R-:W-:Y:S02]  /*13510*/  F2FP.F16.F32.PACK_AB R96, R175, R170 ;  /* 0x000000aaaf60723e */ /* 0x000fe400000000ff */
[----:B------:R-:W-:Y:S02]  /*13520*/  F2FP.F16.F32.PACK_AB R101, R186, R179 ;  /* 0x000000b3ba65723e */ /* 0x000fe400000000ff */
[----:B------:R-:W-:Y:S01]  /*13530*/  F2FP.F16.F32.PACK_AB R100, R185, R182 ;  /* 0x000000b6b964723e */ /* 0x000fe200000000ff */
[----:B------:R2:W-:Y:S01]  /*13540*/  STG.E.128 desc[UR4][R148.64], R96 ;  /* 0x0000006094007986 */ /* 0x0005e2000c101d04 */
[----:B-1----:R-:W-:-:S02]  /*13550*/  LEA R156, P0, R173, UR12, 0x4 ;  /* 0x0000000cad9c7c11 */ /* 0x002fc4000f8020ff */
[----:B------:R-:W-:Y:S01]  /*13560*/  F2FP.F16.F32.PACK_AB R107, R188, R187 ;  /* 0x000000bbbc6b723e */ /* 0x000fe200000000ff */
[----:B------:R2:W-:Y:S01]  /*13570*/  STG.E.128 desc[UR4][R150.64], R100 ;  /* 0x0000006496007986 */ /* 0x0005e2000c101d04 */
[----:B------:R-:W-:Y:S02]  /*13580*/  F2FP.F16.F32.PACK_AB R106, R189, R180 ;  /* 0x000000b4bd6a723e */ /* 0x000fe400000000ff */
[----:B------:R-:W-:Y:S02]  /*13590*/  F2FP.F16.F32.PACK_AB R105, R194, R191 ;  /* 0x000000bfc269723e */ /* 0x000fe400000000ff */
[----:B------:R-:W-:Y:S02]  /*135a0*/  F2FP.F16.F32.PACK_AB R104, R196, R193 ;  /* 0x000000c1c468723e */ /* 0x000fe400000000ff */
[----:B------:R-:W-:Y:S02]  /*135b0*/  F2FP.F16.F32.PACK_AB R111, R201, R192 ;  /* 0x000000c0c96f723e */ /* 0x000fe400000000ff */
[----:B------:R-:W-:Y:S01]  /*135c0*/  F2FP.F16.F32.PACK_AB R110, R199, R202 ;  /* 0x000000cac76e723e */ /* 0x000fe200000000ff */
[----:B------:R2:W-:Y:S01]  /*135d0*/  STG.E.128 desc[UR4][R152.64], R104 ;  /* 0x0000006898007986 */ /* 0x0005e2000c101d04 */
[----:B------:R-:W-:-:S02]  /*135e0*/  F2FP.F16.F32.PACK_AB R109, R197, R190 ;  /* 0x000000bec56d723e */ /* 0x000fc400000000ff */
[----:B------:R-:W-:Y:S02]  /*135f0*/  LEA.HI.X R157, R173, UR13, RZ, 0x4, P0 ;  /* 0x0000000dad9d7c11 */ /* 0x000fe400080f24ff */
[----:B------:R-:W-:Y:S02]  /*13600*/  F2FP.F16.F32.PACK_AB R108, R195, R200 ;  /* 0x000000c8c36c723e */ /* 0x000fe400000000ff */
[----:B0-----:R-:W-:-:S03]  /*13610*/  LEA R146, R154, R146, 0x2 ;  /* 0x000000929a927211 */ /* 0x001fc600078e10ff */
[----:B------:R2:W-:Y:S01]  /*13620*/  STG.E.128 desc[UR4][R156.64], R108 ;  /* 0x0000006c9c007986 */ /* 0x0005e2000c101d04 */
[----:B------:R-:W-:-:S13]  /*13630*/  ISETP.GE.AND P0, PT, R146, R155, PT ;  /* 0x0000009b9200720c */ /* 0x000fda0003f06270 */
[----:B------:R-:W-:Y:S05]  /*13640*/  @!P0 BRA `(.L_x_8358) ;  /* 0xfffffed400948947 */ /* 0x000fea000383ffff */
[----:B------:R-:W-:Y:S05]  /*13650*/  EXIT ;  /* 0x000000000000794d */ /* 0x000fea0003800000 */
.L_x_8357:
        /* <DEDUP_REMOVED lines=8> */
.L_x_8360:
[----:B------:R-:W-:Y:S05]  /*136e0*/  BSYNC B0 ;  /* 0x0000000000007941 */ /* 0x000fea0003800000 */
.L_x_8359:
[----:B------:R-:W-:Y:S01]  /*136f0*/  MOV R96, R105 ;  /* 0x0000006900607202 */ /* 0x000fe20000000f00 */
[----:B------:R-:W-:Y:S01]  /*13700*/  HFMA2.MMA R106, -RZ, RZ, 0, 1.1920928955078125e-07 ;  /* 0x00000002ff6a7435 */ /* 0x000fe200000001ff */
[----:B------:R-:W-:Y:S02]  /*13710*/  MOV R109, 0x1f ;  /* 0x0000001f006d7802 */ /* 0x000fe40000000f00 */
[----:B------:R-:W-:Y:S01]  /*13720*/  MOV R104, 0xffffffff ;  /* 0xffffffff00687802 */ /* 0x000fe20000000f00 */
[----:B------:R-:W-:-:S04]  /*13730*/  FADD.FTZ R98, R103, R96 ;  /* 0x0000006067627221 */ /* 0x000fc80000010000 */
[----:B------:R-:W-:-:S07]  /*13740*/  IMAD.MOV.U32 R107, RZ, RZ, R98 ;  /* 0x000000ffff6b7224 */ /* 0x000fce00078e0062 */
[----:B------:R-:W-:Y:S05]  /*13750*/  WARPSYNC.COLLECTIVE R104, `(.L_x_8361) ;  /* 0x0000000068087348 */ /* 0x000fea0003c00000 */
[----:B------:R0:W1:Y:S02]  /*13760*/  SHFL.BFLY P0, R105, R107, R106, R109 ;  /* 0x0c00006a6b697389 */ /* 0x000064000000006d */
[----:B01----:R-:W-:Y:S01]  /*13770*/  ENDCOLLECTIVE ;  /* 0x000000000000791b */ /* 0x003fe20003800000 */
.L_x_8361:
[----:B------:R-:W-:Y:S01]  /*13780*/  HFMA2.MMA R106, -RZ, RZ, 0, 2.384185791015625e-07 ;  /* 0x00000004ff6a7435 */ /* 0x000fe200000001ff */
[----:B------:R-:W-:-:S04]  /*13790*/  IMAD.MOV.U32 R97, RZ, RZ, R105 ;  /* 0x000000ffff617224 */ /* 0x000fc800078e0069 */
[----:B------:R-:W-:-:S05]  /*137a0*/  FADD.FTZ R99, R98, R97 ;  /* 0x0000006162637221 */ /* 0x000fca0000010000 */
[----:B------:R-:W-:-:S07]  /*137b0*/  MOV R107, R99 ;  /* 0x00000063006b7202 */ /* 0x000fce0000000f00 */
[----:B------:R-:W-:Y:S05]  /*137c0*/  WARPSYNC.COLLECTIVE R104, `(.L_x_8362) ;  /* 0x0000000068087348 */ /* 0x000fea0003c00000 */
[----:B------:R0:W1:Y:S02]  /*137d0*/  SHFL.BFLY P0, R105, R107, R106, R109 ;  /* 0x0c00006a6b697389 */ /* 0x000064000000006d */
[----:B01----:R-:W-:Y:S01]  /*137e0*/  ENDCOLLECTIVE ;  /* 0x000000000000791b */ /* 0x003fe20003800000 */
.L_x_8362:
[----:B------:R-:W-:Y:S01]  /*137f0*/  HFMA2.MMA R106, -RZ, RZ, 0, 4.76837158203125e-07 ;  /* 0x00000008ff6a7435 */ /* 0x000fe200000001ff */
[----:B------:R-:W-:-:S05]  /*13800*/  MOV R96, R105 ;  /* 0x0000006900607202 */ /* 0x000fca0000000f00 */
[----:B------:R-:W-:-:S04]  /*13810*/  FADD.FTZ R100, R99, R96 ;  /* 0x0000006063647221 */ /* 0x000fc80000010000 */
[----:B------:R-:W-:-:S07]  /*13820*/  IMAD.MOV.U32 R107, RZ, RZ, R100 ;  /* 0x000000ffff6b7224 */ /* 0x000fce00078e0064 */
[----:B------:R-:W-:Y:S05]  /*13830*/  WARPSYNC.COLLECTIVE R104, `(.L_x_8363) ;  /* 0x0000000068087348 */ /* 0x000fea0003c00000 */
[----:B------:R0:W1:Y:S02]  /*13840*/  SHFL.BFLY P0, R105, R107, R106, R109 ;  /* 0x0c00006a6b697389 */ /* 0x000064000000006d */
[----:B01----:R-:W-:Y:S01]  /*13850*/  ENDCOLLECTIVE ;  /* 0x000000000000791b */ /* 0x003fe20003800000 */
.L_x_8363:
[----:B------:R-:W-:Y:S01]  /*13860*/  IMAD.MOV.U32 R106, RZ, RZ, 0x10 ;  /* 0x00000010ff6a7424 */ /* 0x000fe200078e00ff */
[----:B------:R-:W-:-:S05]  /*13870*/  MOV R97, R105 ;  /* 0x0000006900617202 */ /* 0x000fca0000000f00 */
[----:B------:R-:W-:Y:S02]  /*13880*/  FADD.FTZ R101, R100, R97 ;  /* 0x0000006164657221 */ /* 0x000fe40000010000 */
[----:B------:R-:W0:Y:S03]  /*13890*/  LDC R97, c[0x0][0x290] ;  /* 0x0000a400ff617b82 */ /* 0x000e260000000800 */
[----:B------:R-:W-:-:S07]  /*138a0*/  MOV R107, R101 ;  /* 0x00000065006b7202 */ /* 0x000fce0000000f00 */
[----:B0-----:R-:W-:Y:S05]  /*138b0*/  WARPSYNC.COLLECTIVE R104, `(.L_x_8364) ;  /* 0x0000000068087348 */ /* 0x001fea0003c00000 */
[----:B------:R1:W2:Y:S02]  /*138c0*/  SHFL.BFLY P0, R105, R107, R106, R109 ;  /* 0x0c00006a6b697389 */ /* 0x0002a4000000006d */
[----:B012---:R-:W-:Y:S01]  /*138d0*/  ENDCOLLECTIVE ;  /* 0x000000000000791b */ /* 0x007fe20003800000 */
.L_x_8364:
        /* <DEDUP_REMOVED lines=104> */
.L_x_8365:
[----:B------:R-:W-:Y:S01]  /*13f60*/  HFMA2.MMA R106, -RZ, RZ, 0, 1.1920928955078125e-07 ;  /* 0x00000002ff6a7435 */ /* 0x000fe200000001ff */
[----:B------:R-:W-:-:S04]  /*13f70*/  IMAD.MOV.U32 R99, RZ, RZ, R105 ;  /* 0x000000ffff637224 */ /* 0x000fc800078e0069 */
[----:B------:R-:W-:-:S05]  /*13f80*/  FADD.FTZ R99, R96, R99 ;  /* 0x0000006360637221 */ /* 0x000fca0000010000 */
[----:B------:R-:W-:-:S07]  /*13f90*/  MOV R107, R99 ;  /* 0x00000063006b7202 */ /* 0x000fce0000000f00 */
[----:B------:R-:W-:Y:S05]  /*13fa0*/  WARPSYNC.COLLECTIVE R104, `(.L_x_8366) ;  /* 0x0000000068087348 */ /* 0x000fea0003c00000 */
[----:B------:R0:W1:Y:S02]  /*13fb0*/  SHFL.BFLY P0, R105, R107, R106, R109 ;  /* 0x0c00006a6b697389 */ /* 0x000064000000006d */
[----:B01----:R-:W-:Y:S01]  /*13fc0*/  ENDCOLLECTIVE ;  /* 0x000000000000791b */ /* 0x003fe20003800000 */
.L_x_8366:
[----:B------:R-:W-:Y:S01]  /*13fd0*/  HFMA2.MMA R106, -RZ, RZ, 0, 2.384185791015625e-07 ;  /* 0x00000004ff6a7435 */ /* 0x000fe200000001ff */
[----:B------:R-:W-:-:S05]  /*13fe0*/  MOV R98, R105 ;  /* 0x0000006900627202 */ /* 0x000fca0000000f00 */
[----:B------:R-:W-:-:S04]  /*13ff0*/  FADD.FTZ R98, R99, R98 ;  /* 0x0000006263627221 */ /* 0x000fc80000010000 */
[----:B------:R-:W-:-:S07]  /*14000*/  IMAD.MOV.U32 R107, RZ, RZ, R98 ;  /* 0x000000ffff6b7224 */ /* 0x000fce00078e0062 */
[----:B------:R-:W-:Y:S05]  /*14010*/  WARPSYNC.COLLECTIVE R104, `(.L_x_8367) ;  /* 0x0000000068087348 */ /* 0x000fea0003c00000 */
[----:B------:R0:W1:Y:S02]  /*14020*/  SHFL.BFLY P0, R105, R107, R106, R109 ;  /* 0x0c00006a6b697389 */ /* 0x000064000000006d */
[----:B01----:R-:W-:Y:S01]  /*14030*/  ENDCOLLECTIVE ;  /* 0x000000000000791b */ /* 0x003fe20003800000 */
.L_x_8367:
[----:B------:R-:W-:Y:S01]  /*14040*/  IMAD.MOV.U32 R106, RZ, RZ, 0x8 ;  /* 0x00000008ff6a7424 */ /* 0x000fe200078e00ff */
[----:B------:R-:W-:-:S05]  /*14050*/  MOV R101, R105 ;  /* 0x0000006900657202 */ /* 0x000fca0000000f00 */
[----:B------:R-:W-:-:S05]  /*14060*/  FADD.FTZ R101, R98, R101 ;  /* 0x0000006562657221 */ /* 0x000fca0000010000 */
[----:B------:R-:W-:-:S07]  /*14070*/  MOV R107, R101 ;  /* 0x00000065006b7202 */ /* 0x000fce0000000f00 */
[----:B------:R-:W-:Y:S05]  /*14080*/  WARPSYNC.COLLECTIVE R104, `(.L_x_8368) ;  /* 0x0000000068087348 */ /* 0x000fea0003c00000 */
[----:B------:R0:W1:Y:S02]  /*14090*/  SHFL.BFLY P0, R105, R107, R106, R109 ;  /* 0x0c00006a6b697389 */ /* 0x000064000000006d */
[----:B01----:R-:W-:Y:S01]  /*140a0*/  ENDCOLLECTIVE ;  /* 0x000000000000791b */ /* 0x003fe20003800000 */
.L_x_8368:
[----:B------:R-:W-:Y:S01]  /*140b0*/  HFMA2.MMA R106, -RZ, RZ, 0, 9.5367431640625e-07 ;  /* 0x00000010ff6a7435 */ /* 0x000fe200000001ff */
[----:B------:R-:W-:-:S05]  /*140c0*/  MOV R100, R105 ;  /* 0x0000006900647202 */ /* 0x000fca0000000f00 */
[----:B------:R-:W-:-:S05]  /*140d0*/  FADD.FTZ R100, R101, R100 ;  /* 0x0000006465647221 */ /* 0x000fca0000010000 */
[----:B------:R-:W-:-:S07]  /*140e0*/  MOV R107, R100 ;  /* 0x00000064006b7202 */ /* 0x000fce0000000f00 */
[----:B------:R-:W-:Y:S05]  /*140f0*/  WARPSYNC.COLLECTIVE R104, `(.L_x_8369) ;  /* 0x0000000068087348 */ /* 0x000fea0003c00000 */
[----:B------:R0:W1:Y:S02]  /*14100*/  SHFL.BFLY P0, R105, R107, R106, R109 ;  /* 0x0c00006a6b697389 */ /* 0x000064000000006d */
[----:B01----:R-:W-:Y:S01]  /*14110*/  ENDCOLLECTIVE ;  /* 0x000000000000791b */ /* 0x003fe20003800000 */
.L_x_8369:
[----:B------:R-:W-:Y:S05]  /*14120*/  BRA `(.L_x_8370) ;  /* 0xffffffe400647947 */ /* 0x000fea000383ffff */
.L_x_8371:
        /* <DEDUP_REMOVED lines=13> */
.L_x_44364:


//--------------------- .text._ZN10layer_norm13ln_fwd_kernelINS_13Kernel_traitsI6__halfS2_S2_S2_fjLj1536ELj1ELj4ELj1ELj16ENS_18Kernel_traits_baseILj1536ES2_S2_S2_S2_fjLj128EEEEELb1ELb1ELb1ELb0EEEvNS_9FwdParamsE --------------------------
	.section	.text._ZN10layer_norm13ln_fwd_kernelINS_13Kernel_traitsI6__halfS2_S2_S2_fjLj1536ELj1ELj4ELj1ELj16ENS_18Kernel_traits_baseILj1536ES2_S2_S2_S2_fjLj128EEEEELb1ELb1ELb1ELb0EEEvNS_9FwdParamsE,"ax",@progbits
	.align	128
        .global         _ZN10layer_norm13ln_fwd_kernelINS_13Kernel_traitsI6__halfS2_S2_S2_fjLj1536ELj1ELj4ELj1ELj16ENS_18Kernel_traits_baseILj1536ES2_S2_S2_S2_fjLj128EEEEELb1ELb1ELb1ELb0EEEvNS_9FwdParamsE
        .type           _ZN10layer_norm13ln_fwd_kernelINS_13Kernel_traitsI6__halfS2_S2_S2_fjLj1536ELj1ELj4ELj1ELj16ENS_18Kernel_traits_baseILj1536ES2_S2_S2_S2_fjLj128EEEEELb1ELb1ELb1ELb0EEEvNS_9FwdParamsE,@function
        .size           _ZN10layer_norm13ln_fwd_kernelINS_13Kernel_traitsI6__halfS2_S2_S2_fjLj1536ELj1ELj4ELj1ELj16ENS_18Kernel_traits_baseILj1536ES2_S2_S2_S2_fjLj128EEEEELb1ELb1ELb1ELb0EEEvNS_9FwdParamsE,(.L_x_44365 - _ZN10layer_norm13ln_fwd_kernelINS_13Kernel_traitsI6__halfS2_S2_S2_fjLj1536ELj1ELj4ELj1ELj16ENS_18Kernel_traits_baseILj1536ES2_S2_S2_S2_fjLj128EEEEELb1ELb1ELb1ELb0EEEvNS_9FwdParamsE)
        .other          _ZN10layer_norm13ln_fwd_kernelINS_13Kernel_traitsI6__halfS2_S2_S2_fjLj1536ELj1ELj4ELj1ELj16ENS_18Kernel_traits_baseILj1536ES2_S2_S2_S2_fjLj128EEEEELb1ELb1ELb1ELb0EEEvNS_9FwdParamsE,@"STO_CUDA_ENTRY STV_DEFAULT"
_ZN10layer_norm13ln_fwd_kernelINS_13Kernel_traitsI6__halfS2_S2_S2_fjLj1536ELj1ELj4ELj1ELj16ENS_18Kernel_traits_baseILj1536ES2_S2_S2_S2_fjLj128EEEEELb1ELb1ELb1ELb0EEEvNS_9FwdParamsE:
.text._ZN10layer_norm13ln_fwd_kernelINS_13Kernel_traitsI6__halfS2_S2_S2_fjLj1536ELj1ELj4ELj1ELj16ENS_18Kernel_traits_baseILj1536ES2_S2_S2_S2_fjLj128EEEEELb1ELb1ELb1ELb0EEEvNS_9FwdParamsE:
[----:B------:R-:W-:Y:S08]  /*0000*/  LDC R1, c[0x0][0x28] ;  /* 0x00000a00ff017b82 */ /* 0x000ff00000000800 */
[----:B------:R-:W0:Y:S01]  /*0010*/  LDC R224, c[0x0][0x2e8] ;  /* 0x0000ba00ffe07b82 */ /* 0x000e220000000800 */
[----:B------:R-:W-:Y:S01]  /*0020*/  ULDC.U8 UR4, c[0x0][0x2f4] ;  /* 0x0000bd0000047ab9 */ /* 0x000fe20000000000 */
[----:B------:R-:W-:Y:S01]  /*0030*/  ULDC.64 UR6, c[0x0][0x208] ;  /* 0x0000820000067ab9 */ /* 0x000fe20000000a00 */
[----:B------:R-:W-:Y:S01]  /*0040*/  ISETP.NE.AND P0, PT, RZ, UR4, PT ;  /* 0x00000004ff007c0c */ /* 0x000fe2000bf05270 */
[----:B------:R-:W-:-:S02]  /*0050*/  ULDC.64 UR4, c[0x0][0x2e0] ;  /* 0x0000b80000047ab9 */ /* 0x000fc40000000a00 */
[----:B------:R-:W-:Y:S01]  /*0060*/  MOV R2, UR4 ;  /* 0x0000000400027c02 */ /* 0x000fe20008000f00 */
        /* <DEDUP_REMOVED lines=13> */
[----:B----4-:R-:W-:-:S03]  /*0140*/  SHF.R.S32.HI R0, RZ, 0x1f, R11 ;  /* 0x0000001fff007819 */ /* 0x010fc6000001140b */
[----:B------:R-:W-:Y:S01]  /*0150*/  IMAD.MOV.U32 R27, RZ, RZ, R45 ;  /* 0x000000ffff1b7224 */ /* 0x000fe200078e002d */
[----:B------:R-:W-:Y:S02]  /*0160*/  LEA.HI R0, R0, R11, RZ, 0x3 ;  /* 0x0000000b00007211 */ /* 0x000fe400078f18ff */
[----:B------:R-:W-:Y:S01]  /*0170*/  LOP3.LUT R42, R42, 0xffffffdf, RZ, 0xc0, !PT ;  /* 0xffffffdf2a2a7812 */ /* 0x000fe200078ec0ff */
[----:B------:R-:W-:Y:S01]  /*0180*/  BSSY B0, `(.L_x_8372) ;  /* 0x0000058000007945 */ /* 0x000fe20003800000 */
[----:B------:R-:W-:Y:S02]  /*0190*/  SHF.R.U32.HI R43, RZ, 0x5, R49 ;  /* 0x00000005ff2b7819 */ /* 0x000fe40000011631 */
        /* <DEDUP_REMOVED lines=29> */
[----:B------:R-:W-:-:S05]  /*0370*/  IMAD.WIDE.U32 R4, R5, -0x326172a9, RZ ;  /* 0xcd9e8d5705047825 */ /* 0x000fca00078e00ff */
[----:B------:R-:W-:Y:S02]  /*0380*/  LOP3.LUT R7, R5, UR20, R8, 0x96, !PT ;  /* 0x0000001405077c12 */ /* 0x000fe4000f8e9608 */
[----:B------:R-:W-:-:S04]  /*0390*/  LOP3.LUT R5, R27, 0x1f, RZ, 0x3c, !PT ;  /* 0x0000001f1b057812 */ /* 0x000fc800078e3cff */
[----:B------:R-:W-:Y:S01]  /*03a0*/  LEA.HI.SX32 R44, R0, R5, 0x1d ;  /* 0x00000005002c7211 */ /* 0x000fe200078feaff */
[----:B------:R-:W-:Y:S01]  /*03b0*/  UIADD3 UR21, UR5, -0x126145ec, URZ ;  /* 0xed9eba1405157890 */ /* 0x000fe2000fffe03f */
[----:B------:R-:W-:Y:S02]  /*03c0*/  IMAD.WIDE.U32 R2, R2, -0x2daee0ad, RZ ;  /* 0xd2511f5302027825 */ /* 0x000fe400078e00ff */
[C---:B------:R-:W-:Y:S02]  /*03d0*/  ISETP.GE.U32.AND P6, PT, R44.reuse, 0x40, PT ;  /* 0x000000402c00780c */ /* 0x040fe40003fc6070 */
[----:B------:R-:W-:Y:S02]  /*03e0*/  ISETP.GE.U32.AND P4, PT, R44, 0x60, PT ;  /* 0x000000602c00780c */ /* 0x000fe40003f86070 */
[----:B------:R-:W-:Y:S01]  /*03f0*/  LOP3.LUT R8, R3, UR21, R6, 0x96, !PT ;  /* 0x0000001503087c12 */ /* 0x000fe2000f8e9606 */
[----:B------:R-:W-:Y:S01]  /*0400*/  UIADD3 UR23, UR5, -0x56f99767, URZ ;  /* 0xa906689905177890 */ /* 0x000fe2000fffe03f */
[----:B------:R-:W-:Y:S01]  /*0410*/  IMAD.WIDE.U32 R6, R7, -0x2daee0ad, RZ ;  /* 0xd2511f5307067825 */ /* 0x000fe200078e00ff */
[----:B------:R-:W-:-:S03]  /*0420*/  UIADD3 UR22, UR4, 0x1715609d, URZ ;  /* 0x1715609d04167890 */ /* 0x000fc6000fffe03f */
[----:B------:R-:W-:-:S03]  /*0430*/  IMAD.WIDE.U32 R8, R8, -0x326172a9, RZ ;  /* 0xcd9e8d5708087825 */ /* 0x000fc600078e00ff */
[----:B------:R-:W-:Y:S02]  /*0440*/  @P6 LOP3.LUT R42, R42, 0x20, RZ, 0xfc, !PT ;  /* 0x000000202a2a6812 */ /* 0x000fe400078efcff */
[----:B------:R-:W-:Y:S02]  /*0450*/  LOP3.LUT R162, R7, UR23, R2, 0x96, !PT ;  /* 0x0000001707a27c12 */ /* 0x000fe4000f8e9602 */
        /* <DEDUP_REMOVED lines=8> */
[C---:B------:R-:W-:Y:S02]  /*04e0*/  LOP3.LUT P5, RZ, R44.reuse, 0xffffffe0, RZ, 0xc0, !PT ;  /* 0xffffffe02cff7812 */ /* 0x040fe400078ac0ff */
        /* <DEDUP_REMOVED lines=33> */
.L_x_8373:
[----:B------:R-:W-:Y:S05]  /*0700*/  BSYNC B0 ;  /* 0x0000000000007941 */ /* 0x000fea0003800000 */
.L_x_8372:
        /* <DEDUP_REMOVED lines=18> */
.L_x_8375:
[----:B------:R-:W-:Y:S05]  /*0830*/  BSYNC B0 ;  /* 0x0000000000007941 */ /* 0x000fea0003800000 */
.L_x_8374:
        /* <DEDUP_REMOVED lines=18> */
.L_x_8377:
[----:B------:R-:W-:Y:S05]  /*0960*/  BSYNC B0 ;  /* 0x0000000000007941 */ /* 0x000fea0003800000 */
.L_x_8376:
        /* <DEDUP_REMOVED lines=18> */
.L_x_8379:
[----:B------:R-:W-:Y:S05]  /*0a90*/  BSYNC B0 ;  /* 0x0000000000007941 */ /* 0x000fea0003800000 */
.L_x_8378:
        /* <DEDUP_REMOVED lines=18> */
.L_x_8381:
[----:B------:R-:W-:Y:S05]  /*0bc0*/  BSYNC B0 ;  /* 0x0000000000007941 */ /* 0x000fea0003800000 */
.L_x_8380:
[----:B------:R-:W-:Y:S01]  /*0bd0*/  ISETP.GE.U32.AND P0, PT, R44, 0xc0, PT ;  /* 0x000000c02c00780c */ /* 0x000fe20003f06070 */
[----:B------:R-:W-:Y:S01]  /*0be0*/  IMAD.HI.U32 R3, R161, -0x326172a9, RZ ;  /* 0xcd9e8d57a1037827 */ /* 0x000fe200078e00ff */
[----:B------:R-:W-:Y:S01]  /*0bf0*/  LOP3.LUT R42, R42, 0xfffffffd, RZ, 0xc0, !PT ;  /* 0xfffffffd2a2a7812 */ /* 0x000fe200078ec0ff */
[----:B------:R-:W-:Y:S01]  /*0c00*/  UIADD3 UR31, UR5, -0x695add53, URZ ;  /* 0x96a522ad051f7890 */ /* 0x000fe2000fffe03f */
[----:B------:R-:W-:Y:S01]  /*0c10*/  BSSY B0, `(.L_x_8382) ;  /* 0x0000015000007945 */ /* 0x000fe20003800000 */
[----:B------:R-:W-:Y:S01]  /*0c20*/  LEA R43, R26, R43, 0x2 ;  /* 0x0000002b1a2b7211 */ /* 0x000fe200078e10ff */
[----:B------:R-:W-:Y:S01]  /*0c30*/  IMAD.HI.U32 R23, R162, -0x2daee0ad, RZ ;  /* 0xd2511f53a2177827 */ /* 0x000fe200078e00ff */
[----:B------:R-:W-:-:S06]  /*0c40*/  LOP3.LUT R226, R3, UR28, R22, 0x96, !PT ;  /* 0x0000001c03e27c12 */ /* 0x000fcc000f8e9616 */
        /* <DEDUP_REMOVED lines=17> */
.L_x_8383:
[----:B------:R-:W-:Y:S05]  /*0d60*/  BSYNC B0 ;  /* 0x0000000000007941 */ /* 0x000fea0003800000 */
.L_x_8382:
[----:B------:R-:W-:Y:S01]  /*0d70*/  ULDC UR8, c[0x0][0x214] ;  /* 0x0000850000087ab9 */ /* 0x000fe20000000800 */
[----:B------:R-:W-:Y:S02]  /*0d80*/  LOP3.LUT R228, R23, UR29, R20, 0x96, !PT ;  /* 0x0000001d17e47c12 */ /* 0x000fe4000f8e9614 */
[----:B------:R-:W-:-:S13]  /*0d90*/  ISETP.GE.AND P0, PT, R43, UR8, PT ;  /* 0x000000082b007c0c */ /* 0x000fda000bf06270 */
[----:B------:R-:W-:Y:S05]  /*0da0*/  @P0 EXIT ;  /* 0x000000000000094d */ /* 0x000fea0003800000 */
[--C-:B-----5:R-:W-:Y:S01]  /*0db0*/  HADD2.F32 R37, -RZ, R18.reuse.H0_H0 ;  /* 0x20000012ff257230 */ /* 0x120fe20000004100 */
[----:B------:R-:W-:Y:S01]  /*0dc0*/  BSSY B0, `(.L_x_8384) ;  /* 0x0001592000007945 */ /* 0x000fe20003800000 */
[----:B------:R-:W-:Y:S01]  /*0dd0*/  HADD2.F32 R36, -RZ, R18.H1_H1 ;  /* 0x30000012ff247230 */ /* 0x000fe20000004100 */
[----:B------:R-:W-:Y:S01]  /*0de0*/  ULDC.U8 UR8, c[0x0][0x2a0] ;  /* 0x0000a80000087ab9 */ /* 0x000fe20000000000 */
[--C-:B------:R-:W-:Y:S01]  /*0df0*/  HADD2.F32 R35, -RZ, R19.reuse.H0_H0 ;  /* 0x20000013ff237230 */ /* 0x100fe20000004100 */
[----:B------:R-:W-:Y:S01]  /*0e00*/  LOP3.LUT R224, R224, 0x3, RZ, 0xc0, !PT ;  /* 0x00000003e0e07812 */ /* 0x000fe200078ec0ff */
        /* <DEDUP_REMOVED lines=76> */
[----:B------:R-:W-:-:S02]  /*12d0*/  IMAD R222, R162, -0x2daee0ad, RZ ;  /* 0xd2511f53a2de7824 */ /* 0x000fc400078e02ff */
[----:B------:R-:W-:Y:S02]  /*12e0*/  IMAD R221, R161, -0x326172a9, RZ ;  /* 0xcd9e8d57a1dd7824 */ /* 0x000fe400078e02ff */
[----:B------:R-:W-:-:S04]  /*12f0*/  IMAD.HI.U32 R56, R228, -0x326172a9, RZ ;  /* 0xcd9e8d57e4387827 */ /* 0x000fc800078e00ff */
[----:B------:R-:W-:Y:S01]  /*1300*/  IMAD.HI.U32 R57, R226, -0x2daee0ad, RZ ;  /* 0xd2511f53e2397827 */ /* 0x000fe200078e00ff */
[----:B------:R-:W-:-:S03]  /*1310*/  LOP3.LUT R221, R56, UR30, R221, 0x96, !PT ;  /* 0x0000001e38dd7c12 */ /* 0x000fc6000f8e96dd */
        /* <DEDUP_REMOVED lines=39> */
[--C-:B------:R-:W-:Y:S02]  /*1590*/  HADD2.F32 R134, -RZ, R78.reuse.H0_H0 ;  /* 0x2000004eff867230 */ /* 0x100fe40000004100 */
[----:B------:R-:W-:Y:S02]  /*15a0*/  HADD2.F32 R137, -RZ, R78.H1_H1 ;  /* 0x3000004eff897230 */ /* 0x000fe40000004100 */
[--C-:B------:R-:W-:Y:S02]  /*15b0*/  HADD2.F32 R77, -RZ, R79.reuse.H0_H0 ;  /* 0x2000004fff4d7230 */ /* 0x100fe40000004100 */
[----:B------:R-:W-:-:S02]  /*15c0*/  HADD2.F32 R138, -RZ, R79.H1_H1 ;  /* 0x3000004fff8a7230 */ /* 0x000fc40000004100 */
[----:B------:R-:W-:Y:S02]  /*15d0*/  HADD2.F32 R69, -RZ, R70.H0_H0 ;  /* 0x20000046ff457230 */ /* 0x000fe40000004100 */
[----:B------:R-:W-:Y:S02]  /*15e0*/  HADD2.F32 R52, -RZ, R52.H1_H1 ;  /* 0x30000034ff347230 */ /* 0x000fe40000004100 */
[----:B------:R-:W-:Y:S02]  /*15f0*/  HADD2.F32 R53, -RZ, R53.H1_H1 ;  /* 0x30000035ff357230 */ /* 0x000fe40000004100 */
[----:B------:R-:W-:Y:S02]  /*1600*/  HADD2.F32 R99, -RZ, R99.H1_H1 ;  /* 0x30000063ff637230 */ /* 0x000fe40000004100 */
[----:B------:R-:W-:Y:S02]  /*1610*/  HADD2.F32 R92, -RZ, R92.H1_H1 ;  /* 0x3000005cff5c7230 */ /* 0x000fe40000004100 */
        /* <DEDUP_REMOVED lines=24> */
[----:B------:R-:W-:-:S02]  /*17a0*/  IMAD R226, R226, -0x2daee0ad, RZ ;  /* 0xd2511f53e2e27824 */ /* 0x000fc400078e02ff */
[----:B------:R-:W-:-:S07]  /*17b0*/  IMAD.MOV.U32 R223, RZ, RZ, RZ ;  /* 0x000000ffffdf7224 */ /* 0x000fce00078e00ff */
.L_x_8900:
        /* <DEDUP_REMOVED lines=8> */
[----:B------:R-:W-:Y:S04]  /*1840*/  BSSY B1, `(.L_x_8385) ;  /* 0x000033e000017945 */ /* 0x000fe80003800000 */
[----:B------:R-:W-:-:S04]  /*1850*/  SHF.R.S32.HI R232, RZ, 0x1f, R227 ;  /* 0x0000001fffe87819 */ /* 0x000fc800000114e3 */
[----:B------:R-:W-:Y:S01]  /*1860*/  LEA.HI R232, R232, R227, RZ, 0x3 ;  /* 0x000000e3e8e87211 */ /* 0x000fe200078f18ff */
[----:B------:R-:W-:Y:S01]  /*1870*/  IMAD.MOV.U32 R227, RZ, RZ, RZ ;  /* 0x000000ffffe37224 */ /* 0x000fe200078e00ff */
[----:B--2---:R-:W-:-:S13]  /*1880*/  ISETP.GE.AND P0, PT, R231, 0x1, PT ;  /* 0x00000001e700780c */ /* 0x004fda0003f06270 */
[----:B------:R-:W-:-:S05]  /*1890*/  @P0 IADD3 R229, R231, -0x1, RZ ;  /* 0xffffffffe7e50810 */ /* 0x000fca0007ffe0ff */
[----:B------:R-:W-:-:S05]  /*18a0*/  @P0 IMAD R229, R229, R230, RZ ;  /* 0x000000e6e5e50224 */ /* 0x000fca00078e02ff */
[----:B------:R-:W-:-:S04]  /*18b0*/  @P0 SHF.R.S32.HI R234, RZ, 0x1f, R229 ;  /* 0x0000001fffea0819 */ /* 0x000fc800000114e5 */
[----:B------:R-:W-:Y:S02]  /*18c0*/  @P0 LEA.HI R234, R234, R229, RZ, 0x3 ;  /* 0x000000e5eaea0211 */ /* 0x000fe400078f18ff */
[----:B------:R-:W-:Y:S02]  /*18d0*/  LEA.HI.SX32 R229, R232, R45, 0x1d ;  /* 0x0000002de8e57211 */ /* 0x000fe400078feaff */
        /* <DEDUP_REMOVED lines=20> */
.L_x_8388:
        /* <DEDUP_REMOVED lines=12> */
.L_x_8391:
[----:B------:R-:W-:-:S07]  /*1ae0*/  IMAD.MOV.U32 R198, RZ, RZ, R228 ;  /* 0x000000ffffc67224 */ /* 0x000fce00078e00e4 */
.L_x_8392:
[----:B------:R-:W-:Y:S05]  /*1af0*/  BSYNC B3 ;  /* 0x0000000000037941 */ /* 0x000fea0003800000 */
.L_x_8390:
        /* <DEDUP_REMOVED lines=16> */
.L_x_8396:
[----:B------:R-:W-:Y:S05]  /*1c00*/  BSYNC B4 ;  /* 0x0000000000047941 */ /* 0x000fea0003800000 */
.L_x_8395:
        /* <DEDUP_REMOVED lines=44> */
.L_x_8394:
[----:B------:R-:W-:Y:S05]  /*1ed0*/  BSYNC B3 ;  /* 0x0000000000037941 */ /* 0x000fea0003800000 */
.L_x_8393:
        /* <DEDUP_REMOVED lines=10> */
[----:B------:R-:W-:-:S04]  /*1f80*/  FMUL.FTZ R201, R41, R66 ;  /* 0x0000004229c97220 */ /* 0x000fc80000410000 */
[----:B------:R-:W-:-:S07]  /*1f90*/  @P1 FADD.FTZ R201, R194, R201 ;  /* 0x000000c9c2c91221 */ /* 0x000fce0000010000 */
.L_x_8389:
[----:B------:R-:W-:Y:S05]  /*1fa0*/  BSYNC B2 ;  /* 0x0000000000027941 */ /* 0x000fea0003800000 */
.L_x_8387:
        /* <DEDUP_REMOVED lines=8> */
.L_x_8398:
        /* <DEDUP_REMOVED lines=12> */
.L_x_8401:
[----:B------:R-:W-:-:S07]  /*20f0*/  MOV R198, R228 ;  /* 0x000000e400c67202 */ /* 0x000fce0000000f00 */
.L_x_8402:
[----:B------:R-:W-:Y:S05]  /*2100*/  BSYNC B3 ;  /* 0x0000000000037941 */ /* 0x000fea0003800000 */
.L_x_8400:
        /* <DEDUP_REMOVED lines=16> */
.L_x_8406:
[----:B------:R-:W-:Y:S05]  /*2210*/  BSYNC B4 ;  /* 0x0000000000047941 */ /* 0x000fea0003800000 */
.L_x_8405:
        /* <DEDUP_REMOVED lines=44> */
.L_x_8404:
[----:B------:R-:W-:Y:S05]  /*24e0*/  BSYNC B3 ;  /* 0x0000000000037941 */ /* 0x000fea0003800000 */
.L_x_8403:
[----:B------:R-:W-:Y:S01]  /*24f0*/  I2FP.F32.U32 R64, R198 ;  /* 0x000000c600407245 */ /* 0x000fe20000201000 */
[----:B-----5:R-:W-:Y:S02]  /*2500*/  HADD2.F32 R66, -RZ, R56.H1_H1 ;  /* 0x30000038ff427230 */ /* 0x020fe40000004100 */
[----:B------:R-:W-:Y:S02]  /*2510*/  IMAD.MOV.U32 R67, RZ, RZ, 0x2f800000 ;  /* 0x2f800000ff437424 */ /* 0x000fe400078e00ff */
[----:B------:R-:W-:Y:S02]  /*2520*/  @P1 HADD2.F32 R195, -RZ, R60.H1_H1 ;  /* 0x3000003cffc31230 */ /* 0x000fe40000004100 */
[----:B------:R-:W-:Y:S01]  /*2530*/  FMUL.FTZ R66, R66, UR13 ;  /* 0x0000000d42427c20 */ /* 0x000fe20008410000 */
[----:B------:R-:W-:-:S03]  /*2540*/  FFMA.FTZ R64, R64, R67, 1.1641532182693481445e-10 ;  /* 0x2f00000040407423 */ /* 0x000fc60000010043 */
[----:B------:R-:W-:Y:S02]  /*2550*/  FMUL.FTZ R66, R66, UR12 ;  /* 0x0000000c42427c20 */ /* 0x000fe40008410000 */
[----:B------:R-:W-:-:S04]  /*2560*/  FSETP.GTU.FTZ.AND P3, PT, R64, UR10, PT ;  /* 0x0000000a40007c0b */ /* 0x000fc8000bf7c000 */
[----:B------:R-:W-:Y:S02]  /*2570*/  FSEL R67, R66, RZ, !P3 ;  /* 0x000000ff42437208 */ /* 0x000fe40005800000 */
[----:B------:R-:W-:-:S03]  /*2580*/  SEL R219, RZ, 0x1, P3 ;  /* 0x00000001ffdb7807 */ /* 0x000fc60001800000 */
[----:B------:R-:W-:-:S04]  /*2590*/  FMUL.FTZ R200, R40, R67 ;  /* 0x0000004328c87220 */ /* 0x000fc80000410000 */
[----:B------:R-:W-:-:S07]  /*25a0*/  @P1 FADD.FTZ R200, R195, R200 ;  /* 0x000000c8c3c81221 */ /* 0x000fce0000010000 */
.L_x_8399:
[----:B------:R-:W-:Y:S05]  /*25b0*/  BSYNC B2 ;  /* 0x0000000000027941 */ /* 0x000fea0003800000 */
.L_x_8397:
        /* <DEDUP_REMOVED lines=8> */
.L_x_8408:
        /* <DEDUP_REMOVED lines=12> */
.L_x_8411:
[----:B------:R-:W-:-:S07]  /*2700*/  IMAD.MOV.U32 R198, RZ, RZ, R228 ;  /* 0x000000ffffc67224 */ /* 0x000fce00078e00e4 */
.L_x_8412:
[----:B------:R-:W-:Y:S05]  /*2710*/  BSYNC B3 ;  /* 0x0000000000037941 */ /* 0x000fea0003800000 */
.L_x_8410:
        /* <DEDUP_REMOVED lines=16> */
.L_x_8416:
[----:B------:R-:W-:Y:S05]  /*2820*/  BSYNC B4 ;  /* 0x0000000000047941 */ /* 0x000fea0003800000 */
.L_x_8415:
        /* <DEDUP_REMOVED lines=44> */
.L_x_8414:
[----:B------:R-:W-:Y:S05]  /*2af0*/  BSYNC B3 ;  /* 0x0000000000037941 */ /* 0x000fea0003800000 */
.L_x_8413:
        /* <DEDUP_REMOVED lines=12> */
.L_x_8409:
[----:B------:R-:W-:Y:S05]  /*2bc0*/  BSYNC B2 ;  /* 0x0000000000027941 */ /* 0x000fea0003800000 */
.L_x_8407:
        /* <DEDUP_REMOVED lines=8> */
.L_x_8418:
        /* <DEDUP_REMOVED lines=12> */
.L_x_8421:
[----:B------:R-:W-:-:S07]  /*2d10*/  MOV R198, R228 ;  /* 0x000000e400c67202 */ /* 0x000fce0000000f00 */
.L_x_8422:
[----:B------:R-:W-:Y:S05]  /*2d20*/  BSYNC B3 ;  /* 0x0000000000037941 */ /* 0x000fea0003800000 */
.L_x_8420:
        /* <DEDUP_REMOVED lines=16> */
.L_x_8426:
[----:B------:R-:W-:Y:S05]  /*2e30*/  BSYNC B4 ;  /* 0x0000000000047941 */ /* 0x000fea0003800000 */
.L_x_8425:
        /* <DEDUP_REMOVED lines=44> */
.L_x_8424:
[----:B------:R-:W-:Y:S05]  /*3100*/  BSYNC B3 ;  /* 0x0000000000037941 */ /* 0x000fea0003800000 */
.L_x_8423:
[----:B------:R-:W-:Y:S01]  /*3110*/  HFMA2.MMA R67, -RZ, RZ, 0.1171875, 0 ;  /* 0x2f800000ff437435 */ /* 0x000fe200000001ff */
[----:B------:R-:W-:Y:S01]  /*3120*/  I2FP.F32.U32 R64, R198 ;  /* 0x000000c600407245 */ /* 0x000fe20000201000 */
[----:B-----5:R-:W-:Y:S02]  /*3130*/  HADD2.F32 R66, -RZ, R57.H1_H1 ;  /* 0x30000039ff427230 */ /* 0x020fe40000004100 */
[----:B------:R-:W-:-:S03]  /*3140*/  @P1 HADD2.F32 R195, -RZ, R61.H1_H1 ;  /* 0x3000003dffc31230 */ /* 0x000fc60000004100 */
[----:B------:R-:W-:-:S03]  /*3150*/  FMUL.FTZ R66, R66, UR13 ;  /* 0x0000000d42427c20 */ /* 0x000fc60008410000 */
[----:B------:R-:W-:Y:S01]  /*3160*/  FFMA.FTZ R64, R64, R67, 1.1641532182693481445e-10 ;  /* 0x2f00000040407423 */ /* 0x000fe20000010043 */
[----:B------:R-:W-:-:S04]  /*3170*/  FMUL.FTZ R66, R66, UR12 ;  /* 0x0000000c42427c20 */ /* 0x000fc80008410000 */
[----:B------:R-:W-:-:S04]  /*3180*/  FSETP.GTU.FTZ.AND P3, PT, R64, UR10, PT ;  /* 0x0000000a40007c0b */ /* 0x000fc8000bf7c000 */
[----:B------:R-:W-:Y:S02]  /*3190*/  FSEL R67, R66, RZ, !P3 ;  /* 0x000000ff42437208 */ /* 0x000fe40005800000 */
[----:B------:R-:W-:-:S03]  /*31a0*/  SEL R217, RZ, 0x1, P3 ;  /* 0x00000001ffd97807 */ /* 0x000fc60001800000 */
[----:B------:R-:W-:-:S04]  /*31b0*/  FMUL.FTZ R198, R38, R67 ;  /* 0x0000004326c67220 */ /* 0x000fc80000410000 */
[----:B------:R-:W-:-:S07]  /*31c0*/  @P1 FADD.FTZ R198, R195, R198 ;  /* 0x000000c6c3c61221 */ /* 0x000fce0000010000 */
.L_x_8419:
[----:B------:R-:W-:Y:S05]  /*31d0*/  BSYNC B2 ;  /* 0x0000000000027941 */ /* 0x000fea0003800000 */
.L_x_8417:
        /* <DEDUP_REMOVED lines=8> */
.L_x_8428:
        /* <DEDUP_REMOVED lines=12> */
.L_x_8431:
[----:B------:R-:W-:-:S07]  /*3320*/  IMAD.MOV.U32 R216, RZ, RZ, R228 ;  /* 0x000000ffffd87224 */ /* 0x000fce00078e00e4 */
.L_x_8432:
[----:B------:R-:W-:Y:S05]  /*3330*/  BSYNC B3 ;  /* 0x0000000000037941 */ /* 0x000fea0003800000 */
.L_x_8430:
        /* <DEDUP_REMOVED lines=16> */
.L_x_8436:
[----:B------:R-:W-:Y:S05]  /*3440*/  BSYNC B4 ;  /* 0x0000000000047941 */ /* 0x000fea0003800000 */
.L_x_8435:
        /* <DEDUP_REMOVED lines=44> */
.L_x_8434:
[----:B------:R-:W-:Y:S05]  /*3710*/  BSYNC B3 ;  /* 0x0000000000037941 */ /* 0x000fea0003800000 */
.L_x_8433:
        /* <DEDUP_REMOVED lines=10> */
[----:B------:R-:W-:-:S04]  /*37c0*/  FMUL.FTZ R197, R37, R66 ;  /* 0x0000004225c57220 */ /* 0x000fc80000410000 */
[----:B------:R-:W-:-:S07]  /*37d0*/  @P1 FADD.FTZ R197, R194, R197 ;  /* 0x000000c5c2c51221 */ /* 0x000fce0000010000 */
.L_x_8429:
[----:B------:R-:W-:Y:S05]  /*37e0*/  BSYNC B2 ;  /* 0x0000000000027941 */ /* 0x000fea0003800000 */
.L_x_8427:
        /* <DEDUP_REMOVED lines=8> */
.L_x_8438:
        /* <DEDUP_REMOVED lines=12> */
.L_x_8441:
[----:B------:R-:W-:-:S07]  /*3930*/  MOV R196, R228 ;  /* 0x000000e400c47202 */ /* 0x000fce0000000f00 */
.L_x_8442:
[----:B------:R-:W-:Y:S05]  /*3940*/  BSYNC B3 ;  /* 0x0000000000037941 */ /* 0x000fea0003800000 */
.L_x_8440:
        /* <DEDUP_REMOVED lines=16> */
.L_x_8446:
[----:B------:R-:W-:Y:S05]  /*3a50*/  BSYNC B4 ;  /* 0x0000000000047941 */ /* 0x000fea0003800000 */
.L_x_8445:
        /* <DEDUP_REMOVED lines=44> */
.L_x_8444:
[----:B------:R-:W-:Y:S05]  /*3d20*/  BSYNC B3 ;  /* 0x0000000000037941 */ /* 0x000fea0003800000 */
.L_x_8443:
        /* <DEDUP_REMOVED lines=12> */
.L_x_8439:
[----:B------:R-:W-:Y:S05]  /*3df0*/  BSYNC B2 ;  /* 0x0000000000027941 */ /* 0x000fea0003800000 */
.L_x_8437:
        /* <DEDUP_REMOVED lines=8> */
.L_x_8448:
        /* <DEDUP_REMOVED lines=12> */
.L_x_8451:
[----:B------:R-:W-:-:S07]  /*3f40*/  MOV R214, R228 ;  /* 0x000000e400d67202 */ /* 0x000fce0000000f00 */
.L_x_8452:
[----:B------:R-:W-:Y:S05]  /*3f50*/  BSYNC B3 ;  /* 0x0000000000037941 */ /* 0x000fea0003800000 */
.L_x_8450:
        /* <DEDUP_REMOVED lines=16> */
.L_x_8456:
[----:B------:R-:W-:Y:S05]  /*4060*/  BSYNC B4 ;  /* 0x0000000000047941 */ /* 0x000fea0003800000 */
.L_x_8455:
        /* <DEDUP_REMOVED lines=44> */
.L_x_8454:
[----:B------:R-:W-:Y:S05]  /*4330*/  BSYNC B3 ;  /* 0x0000000000037941 */ /* 0x000fea0003800000 */
.L_x_8453:
        /* <DEDUP_REMOVED lines=12> */
.L_x_8449:
[----:B------:R-:W-:Y:S05]  /*4400*/  BSYNC B2 ;  /* 0x0000000000027941 */ /* 0x000fea0003800000 */
.L_x_8447:
        /* <DEDUP_REMOVED lines=8> */
.L_x_8458:
        /* <DEDUP_REMOVED lines=12> */
.L_x_8461:
[----:B------:R-:W-:-:S07]  /*4550*/  IMAD.MOV.U32 R194, RZ, RZ, R228 ;  /* 0x000000ffffc27224 */ /* 0x000fce00078e00e4 */
.L_x_8462:
[----:B------:R-:W-:Y:S05]  /*4560*/  BSYNC B3 ;  /* 0x0000000000037941 */ /* 0x000fea0003800000 */
.L_x_8460:
        /* <DEDUP_REMOVED lines=16> */
.L_x_8466:
[----:B------:R-:W-:Y:S05]  /*4670*/  BSYNC B4 ;  /* 0x0000000000047941 */ /* 0x000fea0003800000 */
.L_x_8465:
        /* <DEDUP_REMOVED lines=44> */
.L_x_8464:
[----:B------:R-:W-:Y:S05]  /*4940*/  BSYNC B3 ;  /* 0x0000000000037941 */ /* 0x000fea0003800000 */
.L_x_8463:
        /* <DEDUP_REMOVED lines=10> */
[----:B------:R-:W-:-:S04]  /*49f0*/  FMUL.FTZ R194, R34, R65 ;  /* 0x0000004122c27220 */ /* 0x000fc80000410000 */
[----:B------:R-:W-:-:S07]  /*4a00*/  @P1 FADD.FTZ R194, R67, R194 ;  /* 0x000000c243c21221 */ /* 0x000fce0000010000 */
.L_x_8459:
[----:B------:R-:W-:Y:S05]  /*4a10*/  BSYNC B2 ;  /* 0x0000000000027941 */ /* 0x000fea0003800000 */
.L_x_8457:
        /* <DEDUP_REMOVED lines=29> */
.L_x_8468:
[----:B------:R-:W-:Y:S05]  /*4bf0*/  BSYNC B2 ;  /* 0x0000000000027941 */ /* 0x000fea0003800000 */
.L_x_8467:
[----:B------:R-:W-:Y:S02]  /*4c00*/  IADD3 R229, R229, 0x20, RZ ;  /* 0x00000020e5e57810 */ /* 0x000fe40007ffe0ff */
[----:B------:R-:W-:-:S07]  /*4c10*/  IADD3 R227, R227, 0x20, RZ ;  /* 0x00000020e3e37810 */ /* 0x000fce0007ffe0ff */
.L_x_8386:
[----:B------:R-:W-:Y:S05]  /*4c20*/  BSYNC B1 ;  /* 0x0000000000017941 */ /* 0x000fea0003800000 */
.L_x_8385:
        /* <DEDUP_REMOVED lines=20> */
.L_x_8472:
        /* <DEDUP_REMOVED lines=12> */
.L_x_8475:
[----:B------:R-:W-:-:S07]  /*4e30*/  MOV R190, R228 ;  /* 0x000000e400be7202 */ /* 0x000fce0000000f00 */
.L_x_8476:
[----:B------:R-:W-:Y:S05]  /*4e40*/  BSYNC B3 ;  /* 0x0000000000037941 */ /* 0x000fea0003800000 */
.L_x_8474:
        /* <DEDUP_REMOVED lines=16> */
.L_x_8480:
[----:B------:R-:W-:Y:S05]  /*4f50*/  BSYNC B4 ;  /* 0x0000000000047941 */ /* 0x000fea0003800000 */
.L_x_8479:
        /* <DEDUP_REMOVED lines=44> */
.L_x_8478:
[----:B------:R-:W-:Y:S05]  /*5220*/  BSYNC B3 ;  /* 0x0000000000037941 */ /* 0x000fea0003800000 */
.L_x_8477:
[----:B------:R-:W-:Y:S01]  /*5230*/  I2FP.F32.U32 R65, R190 ;  /* 0x000000be00417245 */ /* 0x000fe20000201000 */
[----:B-----5:R-:W-:Y:S02]  /*5240*/  HADD2.F32 R67, -RZ, R56.H0_H0 ;  /* 0x20000038ff437230 */ /* 0x020fe40000004100 */
[----:B------:R-:W-:Y:S02]  /*5250*/  IMAD.MOV.U32 R66, RZ, RZ, 0x2f800000 ;  /* 0x2f800000ff427424 */ /* 0x000fe400078e00ff */
[----:B------:R-:W-:Y:S02]  /*5260*/  @P1 HADD2.F32 R186, -RZ, R60.H0_H0 ;  /* 0x2000003cffba1230 */ /* 0x000fe40000004100 */
        /* <DEDUP_REMOVED lines=8> */
.L_x_8473:
[----:B------:R-:W-:Y:S05]  /*52f0*/  BSYNC B2 ;  /* 0x0000000000027941 */ /* 0x000fea0003800000 */
.L_x_8471:
        /* <DEDUP_REMOVED lines=8> */
.L_x_8482:
        /* <DEDUP_REMOVED lines=12> */
.L_x_8485:
[----:B------:R-:W-:-:S07]  /*5440*/  MOV R190, R228 ;  /* 0x000000e400be7202 */ /* 0x000fce0000000f00 */
.L_x_8486:
[----:B------:R-:W-:Y:S05]  /*5450*/  BSYNC B3 ;  /* 0x0000000000037941 */ /* 0x000fea0003800000 */
.L_x_8484:
        /* <DEDUP_REMOVED lines=16> */
.L_x_8490:
[----:B------:R-:W-:Y:S05]  /*5560*/  BSYNC B4 ;  /* 0x0000000000047941 */ /* 0x000fea0003800000 */
.L_x_8489:
        /* <DEDUP_REMOVED lines=44> */
.L_x_8488:
[----:B------:R-:W-:Y:S05]  /*5830*/  BSYNC B3 ;  /* 0x0000000000037941 */ /* 0x000fea0003800000 */
.L_x_8487:
        /* <DEDUP_REMOVED lines=12> */
.L_x_8483:
[----:B------:R-:W-:Y:S05]  /*5900*/  BSYNC B2 ;  /* 0x0000000000027941 */ /* 0x000fea0003800000 */
.L_x_8481:
        /* <DEDUP_REMOVED lines=8> */
.L_x_8492:
        /* <DEDUP_REMOVED lines=12> */
.L_x_8495:
[----:B------:R-:W-:-:S07]  /*5a50*/  IMAD.MOV.U32 R190, RZ, RZ, R228 ;  /* 0x000000ffffbe7224 */ /* 0x000fce00078e00e4 */
.L_x_8496:
[----:B------:R-:W-:Y:S05]  /*5a60*/  BSYNC B3 ;  /* 0x0000000000037941 */ /* 0x000fea0003800000 */
.L_x_8494:
        /* <DEDUP_REMOVED lines=16> */
.L_x_8500:
[----:B------:R-:W-:Y:S05]  /*5b70*/  BSYNC B4 ;  /* 0x0000000000047941 */ /* 0x000fea0003800000 */
.L_x_8499:
        /* <DEDUP_REMOVED lines=44> */
.L_x_8498:
[----:B------:R-:W-:Y:S05]  /*5e40*/  BSYNC B3 ;  /* 0x0000000000037941 */ /* 0x000fea0003800000 */
.L_x_8497:
[----:B------:R-:W-:Y:S01]  /*5e50*/  I2FP.F32.U32 R65, R190 ;  /* 0x000000be00417245 */ /* 0x000fe20000201000 */
[----:B-----5:R-:W-:Y:S01]  /*5e60*/  HADD2.F32 R67, -RZ, R57.H0_H0 ;  /* 0x20000039ff437230 */ /* 0x020fe20000004100 */
[----:B------:R-:W-:Y:S01]  /*5e70*/  MOV R66, 0x2f800000 ;  /* 0x2f80000000427802 */ /* 0x000fe20000000f00 */
[----:B------:R-:W-:-:S03]  /*5e80*/  @P1 HADD2.F32 R186, -RZ, R61.H0_H0 ;  /* 0x2000003dffba1230 */ /* 0x000fc60000004100 */
        /* <DEDUP_REMOVED lines=8> */
.L_x_8493:
[----:B------:R-:W-:Y:S05]  /*5f10*/  BSYNC B2 ;  /* 0x0000000000027941 */ /* 0x000fea0003800000 */
.L_x_8491:
        /* <DEDUP_REMOVED lines=8> */
.L_x_8502:
        /* <DEDUP_REMOVED lines=12> */
.L_x_8505:
[----:B------:R-:W-:-:S07]  /*6060*/  MOV R190, R228 ;  /* 0x000000e400be7202 */ /* 0x000fce0000000f00 */
.L_x_8506:
[----:B------:R-:W-:Y:S05]  /*6070*/  BSYNC B3 ;  /* 0x0000000000037941 */ /* 0x000fea0003800000 */
.L_x_8504:
        /* <DEDUP_REMOVED lines=16> */
.L_x_8510:
[----:B------:R-:W-:Y:S05]  /*6180*/  BSYNC B4 ;  /* 0x0000000000047941 */ /* 0x000fea0003800000 */
.L_x_8509:
        /* <DEDUP_REMOVED lines=44> */
.L_x_8508:
[----:B------:R-:W-:Y:S05]  /*6450*/  BSYNC B3 ;  /* 0x0000000000037941 */ /* 0x000fea0003800000 */
.L_x_8507:
        /* <DEDUP_REMOVED lines=12> */
.L_x_8503:
[----:B------:R-:W-:Y:S05]  /*6520*/  BSYNC B2 ;  /* 0x0000000000027941 */ /* 0x000fea0003800000 */
.L_x_8501:
        /* <DEDUP_REMOVED lines=8> */
.L_x_8512:
        /* <DEDUP_REMOVED lines=12> */
.L_x_8515:
[----:B------:R-:W-:-:S07]  /*6670*/  MOV R216, R228 ;  /* 0x000000e400d87202 */ /* 0x000fce0000000f00 */
.L_x_8516:
[----:B------:R-:W-:Y:S05]  /*6680*/  BSYNC B3 ;  /* 0x0000000000037941 */ /* 0x000fea0003800000 */
.L_x_8514:
        /* <DEDUP_REMOVED lines=16> */
.L_x_8520:
[----:B------:R-:W-:Y:S05]  /*6790*/  BSYNC B4 ;  /* 0x0000000000047941 */ /* 0x000fea0003800000 */
.L_x_8519:
        /* <DEDUP_REMOVED lines=44> */
.L_x_8518:
[----:B------:R-:W-:Y:S05]  /*6a60*/  BSYNC B3 ;  /* 0x0000000000037941 */ /* 0x000fea0003800000 */
.L_x_8517:
[----:B------:R-:W-:Y:S01]  /*6a70*/  HFMA2.MMA R66, -RZ, RZ, 0.1171875, 0 ;  /* 0x2f800000ff427435 */ /* 0x000fe200000001ff */
[----:B------:R-:W-:Y:S01]  /*6a80*/  I2FP.F32.U32 R65, R216 ;  /* 0x000000d800417245 */ /* 0x000fe20000201000 */
[----:B-----5:R-:W-:Y:S02]  /*6a90*/  HADD2.F32 R67, -RZ, R58.H0_H0 ;  /* 0x2000003aff437230 */ /* 0x020fe40000004100 */
[----:B------:R-:W-:-:S03]  /*6aa0*/  @P1 HADD2.F32 R186, -RZ, R62.H0_H0 ;  /* 0x2000003effba1230 */ /* 0x000fc60000004100 */
        /* <DEDUP_REMOVED lines=8> */
.L_x_8513:
[----:B------:R-:W-:Y:S05]  /*6b30*/  BSYNC B2 ;  /* 0x0000000000027941 */ /* 0x000fea0003800000 */
.L_x_8511:
        /* <DEDUP_REMOVED lines=8> */
.L_x_8522:
        /* <DEDUP_REMOVED lines=12> */
.L_x_8525:
[----:B------:R-:W-:-:S07]  /*6c80*/  IMAD.MOV.U32 R188, RZ, RZ, R228 ;  /* 0x000000ffffbc7224 */ /* 0x000fce00078e00e4 */
.L_x_8526:
[----:B------:R-:W-:Y:S05]  /*6c90*/  BSYNC B3 ;  /* 0x0000000000037941 */ /* 0x000fea0003800000 */
.L_x_8524:
        /* <DEDUP_REMOVED lines=16> */
.L_x_8530:
[----:B------:R-:W-:Y:S05]  /*6da0*/  BSYNC B4 ;  /* 0x0000000000047941 */ /* 0x000fea0003800000 */
.L_x_8529:
        /* <DEDUP_REMOVED lines=44> */
.L_x_8528:
[----:B------:R-:W-:Y:S05]  /*7070*/  BSYNC B3 ;  /* 0x0000000000037941 */ /* 0x000fea0003800000 */
.L_x_8527:
[----:B------:R-:W-:Y:S01]  /*7080*/  I2FP.F32.U32 R64, R188 ;  /* 0x000000bc00407245 */ /* 0x000fe20000201000 */
[----:B-----5:R-:W-:Y:S01]  /*7090*/  HADD2.F32 R66, -RZ, R58.H1_H1 ;  /* 0x3000003aff427230 */ /* 0x020fe20000004100 */
[----:B------:R-:W-:Y:S01]  /*70a0*/  MOV R67, 0x2f800000 ;  /* 0x2f80000000437802 */ /* 0x000fe20000000f00 */
[----:B------:R-:W-:-:S03]  /*70b0*/  @P1 HADD2.F32 R187, -RZ, R62.H1_H1 ;  /* 0x3000003effbb1230 */ /* 0x000fc60000004100 */
        /* <DEDUP_REMOVED lines=8> */
.L_x_8523:
[----:B------:R-:W-:Y:S05]  /*7140*/  BSYNC B2 ;  /* 0x0000000000027941 */ /* 0x000fea0003800000 */
.L_x_8521:
        /* <DEDUP_REMOVED lines=8> */
.L_x_8532:
        /* <DEDUP_REMOVED lines=12> */
.L_x_8535:
[----:B------:R-:W-:-:S07]  /*7290*/  MOV R214, R228 ;  /* 0x000000e400d67202 */ /* 0x000fce0000000f00 */
.L_x_8536:
[----:B------:R-:W-:Y:S05]  /*72a0*/  BSYNC B3 ;  /* 0x0000000000037941 */ /* 0x000fea0003800000 */
.L_x_8534:
        /* <DEDUP_REMOVED lines=16> */
.L_x_8540:
[----:B------:R-:W-:Y:S05]  /*73b0*/  BSYNC B4 ;  /* 0x0000000000047941 */ /* 0x000fea0003800000 */
.L_x_8539:
        /* <DEDUP_REMOVED lines=44> */
.L_x_8538:
[----:B------:R-:W-:Y:S05]  /*7680*/  BSYNC B3 ;  /* 0x0000000000037941 */ /* 0x000fea0003800000 */
.L_x_8537:
        /* <DEDUP_REMOVED lines=12> */
.L_x_8533:
[----:B------:R-:W-:Y:S05]  /*7750*/  BSYNC B2 ;  /* 0x0000000000027941 */ /* 0x000fea0003800000 */
.L_x_8531:
        /* <DEDUP_REMOVED lines=8> */
.L_x_8542:
        /* <DEDUP_REMOVED lines=12> */
.L_x_8545:
[----:B------:R-:W-:-:S07]  /*78a0*/  MOV R186, R228 ;  /* 0x000000e400ba7202 */ /* 0x000fce0000000f00 */
.L_x_8546:
[----:B------:R-:W-:Y:S05]  /*78b0*/  BSYNC B3 ;  /* 0x0000000000037941 */ /* 0x000fea0003800000 */
.L_x_8544:
        /* <DEDUP_REMOVED lines=16> */
.L_x_8550:
[----:B------:R-:W-:Y:S05]  /*79c0*/  BSYNC B4 ;  /* 0x0000000000047941 */ /* 0x000fea0003800000 */
.L_x_8549:
        /* <DEDUP_REMOVED lines=44> */
.L_x_8548:
[----:B------:R-:W-:Y:S05]  /*7c90*/  BSYNC B3 ;  /* 0x0000000000037941 */ /* 0x000fea0003800000 */
.L_x_8547:
        /* <DEDUP_REMOVED lines=12> */
.L_x_8543:
[----:B------:R-:W-:Y:S05]  /*7d60*/  BSYNC B2 ;  /* 0x0000000000027941 */ /* 0x000fea0003800000 */
.L_x_8541:
        /* <DEDUP_REMOVED lines=29> */
.L_x_8552:
[----:B------:R-:W-:Y:S05]  /*7f40*/  BSYNC B2 ;  /* 0x0000000000027941 */ /* 0x000fea0003800000 */
.L_x_8551:
[----:B------:R-:W-:Y:S01]  /*7f50*/  VIADD R229, R229, 0x20 ;  /* 0x00000020e5e57836 */ /* 0x000fe20000000000 */
[----:B------:R-:W-:-:S07]  /*7f60*/  IADD3 R227, R227, 0x20, RZ ;  /* 0x00000020e3e37810 */ /* 0x000fce0007ffe0ff */
.L_x_8470:
[----:B------:R-:W-:Y:S05]  /*7f70*/  BSYNC B1 ;  /* 0x0000000000017941 */ /* 0x000fea0003800000 */
.L_x_8469:
        /* <DEDUP_REMOVED lines=20> */
.L_x_8556:
        /* <DEDUP_REMOVED lines=12> */
.L_x_8559:
[----:B------:R-:W-:-:S07]  /*8180*/  IMAD.MOV.U32 R182, RZ, RZ, R228 ;  /* 0x000000ffffb67224 */ /* 0x000fce00078e00e4 */
.L_x_8560:
[----:B------:R-:W-:Y:S05]  /*8190*/  BSYNC B3 ;  /* 0x0000000000037941 */ /* 0x000fea0003800000 */
.L_x_8558:
        /* <DEDUP_REMOVED lines=16> */
.L_x_8564:
[----:B------:R-:W-:Y:S05]  /*82a0*/  BSYNC B4 ;  /* 0x0000000000047941 */ /* 0x000fea0003800000 */
.L_x_8563:
        /* <DEDUP_REMOVED lines=44> */
.L_x_8562:
[----:B------:R-:W-:Y:S05]  /*8570*/  BSYNC B3 ;  /* 0x0000000000037941 */ /* 0x000fea0003800000 */
.L_x_8561:
        /* <DEDUP_REMOVED lines=12> */
.L_x_8557:
[----:B------:R-:W-:Y:S05]  /*8640*/  BSYNC B2 ;  /* 0x0000000000027941 */ /* 0x000fea0003800000 */
.L_x_8555:
        /* <DEDUP_REMOVED lines=8> */
.L_x_8566:
        /* <DEDUP_REMOVED lines=12> */
.L_x_8569:
[----:B------:R-:W-:-:S07]  /*8790*/  MOV R182, R228 ;  /* 0x000000e400b67202 */ /* 0x000fce0000000f00 */
.L_x_8570:
[----:B------:R-:W-:Y:S05]  /*87a0*/  BSYNC B3 ;  /* 0x0000000000037941 */ /* 0x000fea0003800000 */
.L_x_8568:
        /* <DEDUP_REMOVED lines=16> */
.L_x_8574:
[----:B------:R-:W-:Y:S05]  /*88b0*/  BSYNC B4 ;  /* 0x0000000000047941 */ /* 0x000fea0003800000 */
.L_x_8573:
        /* <DEDUP_REMOVED lines=44> */
.L_x_8572:
[----:B------:R-:W-:Y:S05]  /*8b80*/  BSYNC B3 ;  /* 0x0000000000037941 */ /* 0x000fea0003800000 */
.L_x_8571:
        /* <DEDUP_REMOVED lines=12> */
.L_x_8567:
[----:B------:R-:W-:Y:S05]  /*8c50*/  BSYNC B2 ;  /* 0x0000000000027941 */ /* 0x000fea0003800000 */
.L_x_8565:
        /* <DEDUP_REMOVED lines=8> */
.L_x_8576:
        /* <DEDUP_REMOVED lines=12> */
.L_x_8579:
[----:B------:R-:W-:-:S07]  /*8da0*/  MOV R182, R228 ;  /* 0x000000e400b67202 */ /* 0x000fce0000000f00 */
.L_x_8580:
[----:B------:R-:W-:Y:S05]  /*8db0*/  BSYNC B3 ;  /* 0x0000000000037941 */ /* 0x000fea0003800000 */
.L_x_8578:
        /* <DEDUP_REMOVED lines=16> */
.L_x_8584:
[----:B------:R-:W-:Y:S05]  /*8ec0*/  BSYNC B4 ;  /* 0x0000000000047941 */ /* 0x000fea0003800000 */
.L_x_8583:
        /* <DEDUP_REMOVED lines=44> */
.L_x_8582:
[----:B------:R-:W-:Y:S05]  /*9190*/  BSYNC B3 ;  /* 0x0000000000037941 */ /* 0x000fea0003800000 */
.L_x_8581:
        /* <DEDUP_REMOVED lines=12> */
.L_x_8577:
[----:B------:R-:W-:Y:S05]  /*9260*/  BSYNC B2 ;  /* 0x0000000000027941 */ /* 0x000fea0003800000 */
.L_x_8575:
        /* <DEDUP_REMOVED lines=8> */
.L_x_8586:
        /* <DEDUP_REMOVED lines=12> */
.L_x_8589:
[----:B------:R-:W-:-:S07]  /*93b0*/  IMAD.MOV.U32 R182, RZ, RZ, R228 ;  /* 0x000000ffffb67224 */ /* 0x000fce00078e00e4 */
.L_x_8590:
[----:B------:R-:W-:Y:S05]  /*93c0*/  BSYNC B3 ;  /* 0x0000000000037941 */ /* 0x000fea0003800000 */
.L_x_8588:
        /* <DEDUP_REMOVED lines=16> */
.L_x_8594:
[----:B------:R-:W-:Y:S05]  /*94d0*/  BSYNC B4 ;  /* 0x0000000000047941 */ /* 0x000fea0003800000 */
.L_x_8593:
        /* <DEDUP_REMOVED lines=44> */
.L_x_8592:
[----:B------:R-:W-:Y:S05]  /*97a0*/  BSYNC B3 ;  /* 0x0000000000037941 */ /* 0x000fea0003800000 */
.L_x_8591:
        /* <DEDUP_REMOVED lines=12> */
.L_x_8587:
[----:B------:R-:W-:Y:S05]  /*9870*/  BSYNC B2 ;  /* 0x0000000000027941 */ /* 0x000fea0003800000 */
.L_x_8585:
        /* <DEDUP_REMOVED lines=8> */
.L_x_8596:
        /* <DEDUP_REMOVED lines=12> */
.L_x_8599:
[----:B------:R-:W-:-:S07]  /*99c0*/  MOV R216, R228 ;  /* 0x000000e400d87202 */ /* 0x000fce0000000f00 */
.L_x_8600:
[----:B------:R-:W-:Y:S05]  /*99d0*/  BSYNC B3 ;  /* 0x0000000000037941 */ /* 0x000fea0003800000 */
.L_x_8598:
        /* <DEDUP_REMOVED lines=16> */
.L_x_8604:
[----:B------:R-:W-:Y:S05]  /*9ae0*/  BSYNC B4 ;  /* 0x0000000000047941 */ /* 0x000fea0003800000 */
.L_x_8603:
        /* <DEDUP_REMOVED lines=44> */
.L_x_8602:
[----:B------:R-:W-:Y:S05]  /*9db0*/  BSYNC B3 ;  /* 0x0000000000037941 */ /* 0x000fea0003800000 */
.L_x_8601:
        /* <DEDUP_REMOVED lines=12> */
.L_x_8597:
[----:B------:R-:W-:Y:S05]  /*9e80*/  BSYNC B2 ;  /* 0x0000000000027941 */ /* 0x000fea0003800000 */
.L_x_8595:
        /* <DEDUP_REMOVED lines=8> */
.L_x_8606:
        /* <DEDUP_REMOVED lines=12> */
.L_x_8609:
[----:B------:R-:W-:-:S07]  /*9fd0*/  MOV R180, R228 ;  /* 0x000000e400b47202 */ /* 0x000fce0000000f00 */
.L_x_8610:
[----:B------:R-:W-:Y:S05]  /*9fe0*/  BSYNC B3 ;  /* 0x0000000000037941 */ /* 0x000fea0003800000 */
.L_x_8608:
        /* <DEDUP_REMOVED lines=16> */
.L_x_8614:
[----:B------:R-:W-:Y:S05]  /*a0f0*/  BSYNC B4 ;  /* 0x0000000000047941 */ /* 0x000fea0003800000 */
.L_x_8613:
        /* <DEDUP_REMOVED lines=44> */
.L_x_8612:
[----:B------:R-:W-:Y:S05]  /*a3c0*/  BSYNC B3 ;  /* 0x0000000000037941 */ /* 0x000fea0003800000 */
.L_x_8611:
        /* <DEDUP_REMOVED lines=12> */
.L_x_8607:
[----:B------:R-:W-:Y:S05]  /*a490*/  BSYNC B2 ;  /* 0x0000000000027941 */ /* 0x000fea0003800000 */
.L_x_8605:
        /* <DEDUP_REMOVED lines=8> */
.L_x_8616:
        /* <DEDUP_REMOVED lines=12> */
.L_x_8619:
[----:B------:R-:W-:-:S07]  /*a5e0*/  IMAD.MOV.U32 R214, RZ, RZ, R228 ;  /* 0x000000ffffd67224 */ /* 0x000fce00078e00e4 */
.L_x_8620:
[----:B------:R-:W-:Y:S05]  /*a5f0*/  BSYNC B3 ;  /* 0x0000000000037941 */ /* 0x000fea0003800000 */
.L_x_8618:
        /* <DEDUP_REMOVED lines=16> */
.L_x_8624:
[----:B------:R-:W-:Y:S05]  /*a700*/  BSYNC B4 ;  /* 0x0000000000047941 */ /* 0x000fea0003800000 */
.L_x_8623:
        /* <DEDUP_REMOVED lines=44> */
.L_x_8622:
[----:B------:R-:W-:Y:S05]  /*a9d0*/  BSYNC B3 ;  /* 0x0000000000037941 */ /* 0x000fea0003800000 */
.L_x_8621:
        /* <DEDUP_REMOVED lines=12> */
.L_x_8617:
[----:B------:R-:W-:Y:S05]  /*aaa0*/  BSYNC B2 ;  /* 0x0000000000027941 */ /* 0x000fea0003800000 */
.L_x_8615:
        /* <DEDUP_REMOVED lines=8> */
.L_x_8626:
        /* <DEDUP_REMOVED lines=12> */
.L_x_8629:
[----:B------:R-:W-:-:S07]  /*abf0*/  MOV R178, R228 ;  /* 0x000000e400b27202 */ /* 0x000fce0000000f00 */
.L_x_8630:
[----:B------:R-:W-:Y:S05]  /*ac00*/  BSYNC B3 ;  /* 0x0000000000037941 */ /* 0x000fea0003800000 */
.L_x_8628:
        /* <DEDUP_REMOVED lines=16> */
.L_x_8634:
[----:B------:R-:W-:Y:S05]  /*ad10*/  BSYNC B4 ;  /* 0x0000000000047941 */ /* 0x000fea0003800000 */
.L_x_8633:
        /* <DEDUP_REMOVED lines=44> */
.L_x_8632:
[----:B------:R-:W-:Y:S05]  /*afe0*/  BSYNC B3 ;  /* 0x0000000000037941 */ /* 0x000fea0003800000 */
.L_x_8631:
        /* <DEDUP_REMOVED lines=12> */
.L_x_8627:
[----:B------:R-:W-:Y:S05]  /*b0b0*/  BSYNC B2 ;  /* 0x0000000000027941 */ /* 0x000fea0003800000 */
.L_x_8625:
        /* <DEDUP_REMOVED lines=29> */
.L_x_8636:
[----:B------:R-:W-:Y:S05]  /*b290*/  BSYNC B2 ;  /* 0x0000000000027941 */ /* 0x000fea0003800000 */
.L_x_8635:
[----:B------:R-:W-:Y:S01]  /*b2a0*/  IADD3 R229, R229, 0x20, RZ ;  /* 0x00000020e5e57810 */ /* 0x000fe20007ffe0ff */
[----:B------:R-:W-:-:S07]  /*b2b0*/  VIADD R227, R227, 0x20 ;  /* 0x00000020e3e37836 */ /* 0x000fce0000000000 */
.L_x_8554:
[----:B------:R-:W-:Y:S05]  /*b2c0*/  BSYNC B1 ;  /* 0x0000000000017941 */ /* 0x000fea0003800000 */
.L_x_8553:
        /* <DEDUP_REMOVED lines=20> */
.L_x_8640:
        /* <DEDUP_REMOVED lines=12> */
.L_x_8643:
[----:B------:R-:W-:-:S07]  /*b4d0*/  MOV R174, R228 ;  /* 0x000000e400ae7202 */ /* 0x000fce0000000f00 */
.L_x_8644:
[----:B------:R-:W-:Y:S05]  /*b4e0*/  BSYNC B3 ;  /* 0x0000000000037941 */ /* 0x000fea0003800000 */
.L_x_8642:
        /* <DEDUP_REMOVED lines=16> */
.L_x_8648:
[----:B------:R-:W-:Y:S05]  /*b5f0*/  BSYNC B4 ;  /* 0x0000000000047941 */ /* 0x000fea0003800000 */
.L_x_8647:
        /* <DEDUP_REMOVED lines=44> */
.L_x_8646:
[----:B------:R-:W-:Y:S05]  /*b8c0*/  BSYNC B3 ;  /* 0x0000000000037941 */ /* 0x000fea0003800000 */
.L_x_8645:
        /* <DEDUP_REMOVED lines=12> */
.L_x_8641:
[----:B------:R-:W-:Y:S05]  /*b990*/  BSYNC B2 ;  /* 0x0000000000027941 */ /* 0x000fea0003800000 */
.L_x_8639:
        /* <DEDUP_REMOVED lines=8> */
.L_x_8650:
        /* <DEDUP_REMOVED lines=12> */
.L_x_8653:
[----:B------:R-:W-:-:S07]  /*bae0*/  IMAD.MOV.U32 R174, RZ, RZ, R228 ;  /* 0x000000ffffae7224 */ /* 0x000fce00078e00e4 */
.L_x_8654:
[----:B------:R-:W-:Y:S05]  /*baf0*/  BSYNC B3 ;  /* 0x0000000000037941 */ /* 0x000fea0003800000 */
.L_x_8652:
        /* <DEDUP_REMOVED lines=16> */
.L_x_8658:
[----:B------:R-:W-:Y:S05]  /*bc00*/  BSYNC B4 ;  /* 0x0000000000047941 */ /* 0x000fea0003800000 */
.L_x_8657:
        /* <DEDUP_REMOVED lines=44> */
.L_x_8656:
[----:B------:R-:W-:Y:S05]  /*bed0*/  BSYNC B3 ;  /* 0x0000000000037941 */ /* 0x000fea0003800000 */
.L_x_8655:
        /* <DEDUP_REMOVED lines=12> */
.L_x_8651:
[----:B------:R-:W-:Y:S05]  /*bfa0*/  BSYNC B2 ;  /* 0x0000000000027941 */ /* 0x000fea0003800000 */
.L_x_8649:
        /* <DEDUP_REMOVED lines=8> */
.L_x_8660:
        /* <DEDUP_REMOVED lines=12> */
.L_x_8663:
[----:B------:R-:W-:-:S07]  /*c0f0*/  MOV R174, R228 ;  /* 0x000000e400ae7202 */ /* 0x000fce0000000f00 */
.L_x_8664:
[----:B------:R-:W-:Y:S05]  /*c100*/  BSYNC B3 ;  /* 0x0000000000037941 */ /* 0x000fea0003800000 */
.L_x_8662:
        /* <DEDUP_REMOVED lines=16> */
.L_x_8668:
[----:B------:R-:W-:Y:S05]  /*c210*/  BSYNC B4 ;  /* 0x0000000000047941 */ /* 0x000fea0003800000 */
.L_x_8667:
        /* <DEDUP_REMOVED lines=44> */
.L_x_8666:
[----:B------:R-:W-:Y:S05]  /*c4e0*/  BSYNC B3 ;  /* 0x0000000000037941 */ /* 0x000fea0003800000 */
.L_x_8665:
        /* <DEDUP_REMOVED lines=12> */
.L_x_8661:
[----:B------:R-:W-:Y:S05]  /*c5b0*/  BSYNC B2 ;  /* 0x0000000000027941 */ /* 0x000fea0003800000 */
.L_x_8659:
        /* <DEDUP_REMOVED lines=8> */
.L_x_8670:
        /* <DEDUP_REMOVED lines=12> */
.L_x_8673:
[----:B------:R-:W-:-:S07]  /*c700*/  MOV R174, R228 ;  /* 0x000000e400ae7202 */ /* 0x000fce0000000f00 */
.L_x_8674:
[----:B------:R-:W-:Y:S05]  /*c710*/  BSYNC B3 ;  /* 0x0000000000037941 */ /* 0x000fea0003800000 */
.L_x_8672:
        /* <DEDUP_REMOVED lines=16> */
.L_x_8678:
[----:B------:R-:W-:Y:S05]  /*c820*/  BSYNC B4 ;  /* 0x0000000000047941 */ /* 0x000fea0003800000 */
.L_x_8677:
        /* <DEDUP_REMOVED lines=44> */
.L_x_8676:
[----:B------:R-:W-:Y:S05]  /*caf0*/  BSYNC B3 ;  /* 0x0000000000037941 */ /* 0x000fea0003800000 */
.L_x_8675:
        /* <DEDUP_REMOVED lines=12> */
.L_x_8671:
[----:B------:R-:W-:Y:S05]  /*cbc0*/  BSYNC B2 ;  /* 0x0000000000027941 */ /* 0x000fea0003800000 */
.L_x_8669:
        /* <DEDUP_REMOVED lines=8> */
.L_x_8680:
        /* <DEDUP_REMOVED lines=12> */
.L_x_8683:
[----:B------:R-:W-:-:S07]  /*cd10*/  IMAD.MOV.U32 R216, RZ, RZ, R228 ;  /* 0x000000ffffd87224 */ /* 0x000fce00078e00e4 */
.L_x_8684:
[----:B------:R-:W-:Y:S05]  /*cd20*/  BSYNC B3 ;  /* 0x0000000000037941 */ /* 0x000fea0003800000 */
.L_x_8682:
        /* <DEDUP_REMOVED lines=16> */
.L_x_8688:
[----:B------:R-:W-:Y:S05]  /*ce30*/  BSYNC B4 ;  /* 0x0000000000047941 */ /* 0x000fea0003800000 */
.L_x_8687:
        /* <DEDUP_REMOVED lines=44> */
.L_x_8686:
[----:B------:R-:W-:Y:S05]  /*d100*/  BSYNC B3 ;  /* 0x0000000000037941 */ /* 0x000fea0003800000 */
.L_x_8685:
        /* <DEDUP_REMOVED lines=12> */
.L_x_8681:
[----:B------:R-:W-:Y:S05]  /*d1d0*/  BSYNC B2 ;  /* 0x0000000000027941 */ /* 0x000fea0003800000 */
.L_x_8679:
        /* <DEDUP_REMOVED lines=8> */
.L_x_8690:
        /* <DEDUP_REMOVED lines=12> */
.L_x_8693:
[----:B------:R-:W-:-:S07]  /*d320*/  MOV R172, R228 ;  /* 0x000000e400ac7202 */ /* 0x000fce0000000f00 */
.L_x_8694:
[----:B------:R-:W-:Y:S05]  /*d330*/  BSYNC B3 ;  /* 0x0000000000037941 */ /* 0x000fea0003800000 */
.L_x_8692:
        /* <DEDUP_REMOVED lines=16> */
.L_x_8698:
[----:B------:R-:W-:Y:S05]  /*d440*/  BSYNC B4 ;  /* 0x0000000000047941 */ /* 0x000fea0003800000 */
.L_x_8697:
        /* <DEDUP_REMOVED lines=44> */
.L_x_8696:
[----:B------:R-:W-:Y:S05]  /*d710*/  BSYNC B3 ;  /* 0x0000000000037941 */ /* 0x000fea0003800000 */
.L_x_8695:
        /* <DEDUP_REMOVED lines=12> */
.L_x_8691:
[----:B------:R-:W-:Y:S05]  /*d7e0*/  BSYNC B2 ;  /* 0x0000000000027941 */ /* 0x000fea0003800000 */
.L_x_8689:
        /* <DEDUP_REMOVED lines=8> */
.L_x_8700:
        /* <DEDUP_REMOVED lines=12> */
.L_x_8703:
[----:B------:R-:W-:-:S07]  /*d930*/  MOV R214, R228 ;  /* 0x000000e400d67202 */ /* 0x000fce0000000f00 */
.L_x_8704:
[----:B------:R-:W-:Y:S05]  /*d940*/  BSYNC B3 ;  /* 0x0000000000037941 */ /* 0x000fea0003800000 */
.L_x_8702:
        /* <DEDUP_REMOVED lines=16> */
.L_x_8708:
[----:B------:R-:W-:Y:S05]  /*da50*/  BSYNC B4 ;  /* 0x0000000000047941 */ /* 0x000fea0003800000 */
.L_x_8707:
        /* <DEDUP_REMOVED lines=44> */
.L_x_8706:
[----:B------:R-:W-:Y:S05]  /*dd20*/  BSYNC B3 ;  /* 0x0000000000037941 */ /* 0x000fea0003800000 */
.L_x_8705:
        /* <DEDUP_REMOVED lines=12> */
.L_x_8701:
[----:B------:R-:W-:Y:S05]  /*ddf0*/  BSYNC B2 ;  /* 0x0000000000027941 */ /* 0x000fea0003800000 */
.L_x_8699:
        /* <DEDUP_REMOVED lines=8> */
.L_x_8710:
        /* <DEDUP_REMOVED lines=12> */
.L_x_8713:
[----:B------:R-:W-:-:S07]  /*df40*/  IMAD.MOV.U32 R170, RZ, RZ, R228 ;  /* 0x000000ffffaa7224 */ /* 0x000fce00078e00e4 */
.L_x_8714:
[----:B------:R-:W-:Y:S05]  /*df50*/  BSYNC B3 ;  /* 0x0000000000037941 */ /* 0x000fea0003800000 */
.L_x_8712:
        /* <DEDUP_REMOVED lines=16> */
.L_x_8718:
[----:B------:R-:W-:Y:S05]  /*e060*/  BSYNC B4 ;  /* 0x0000000000047941 */ /* 0x000fea0003800000 */
.L_x_8717:
        /* <DEDUP_REMOVED lines=44> */
.L_x_8716:
[----:B------:R-:W-:Y:S05]  /*e330*/  BSYNC B3 ;  /* 0x0000000000037941 */ /* 0x000fea0003800000 */
.L_x_8715:
        /* <DEDUP_REMOVED lines=12> */
.L_x_8711:
[----:B------:R-:W-:Y:S05]  /*e400*/  BSYNC B2 ;  /* 0x0000000000027941 */ /* 0x000fea0003800000 */
.L_x_8709:
        /* <DEDUP_REMOVED lines=29> */
.L_x_8720:
[----:B------:R-:W-:Y:S05]  /*e5e0*/  BSYNC B2 ;  /* 0x0000000000027941 */ /* 0x000fea0003800000 */
.L_x_8719:
[----:B------:R-:W-:Y:S02]  /*e5f0*/  IADD3 R229, R229, 0x20, RZ ;  /* 0x00000020e5e57810 */ /* 0x000fe40007ffe0ff */
[----:B------:R-:W-:-:S07]  /*e600*/  IADD3 R227, R227, 0x20, RZ ;  /* 0x00000020e3e37810 */ /* 0x000fce0007ffe0ff */
.L_x_8638:
[----:B------:R-:W-:Y:S05]  /*e610*/  BSYNC B1 ;  /* 0x0000000000017941 */ /* 0x000fea0003800000 */
.L_x_8637:
        /* <DEDUP_REMOVED lines=20> */
.L_x_8724:
        /* <DEDUP_REMOVED lines=12> */
.L_x_8727:
[----:B------:R-:W-:-:S07]  /*e820*/  MOV R168, R228 ;  /* 0x000000e400a87202 */ /* 0x000fce0000000f00 */
.L_x_8728:
[----:B------:R-:W-:Y:S05]  /*e830*/  BSYNC B3 ;  /* 0x0000000000037941 */ /* 0x000fea0003800000 */
.L_x_8726:
        /* <DEDUP_REMOVED lines=16> */
.L_x_8732:
[----:B------:R-:W-:Y:S05]  /*e940*/  BSYNC B4 ;  /* 0x0000000000047941 */ /* 0x000fea0003800000 */
.L_x_8731:
        /* <DEDUP_REMOVED lines=44> */
.L_x_8730:
[----:B------:R-:W-:Y:S05]  /*ec10*/  BSYNC B3 ;  /* 0x0000000000037941 */ /* 0x000fea0003800000 */
.L_x_8729:
        /* <DEDUP_REMOVED lines=12> */
.L_x_8725:
[----:B------:R-:W-:Y:S05]  /*ece0*/  BSYNC B2 ;  /* 0x0000000000027941 */ /* 0x000fea0003800000 */
.L_x_8723:
        /* <DEDUP_REMOVED lines=8> */
.L_x_8734:
        /* <DEDUP_REMOVED lines=12> */
.L_x_8737:
[----:B------:R-:W-:-:S07]  /*ee30*/  MOV R168, R228 ;  /* 0x000000e400a87202 */ /* 0x000fce0000000f00 */
.L_x_8738:
[----:B------:R-:W-:Y:S05]  /*ee40*/  BSYNC B3 ;  /* 0x0000000000037941 */ /* 0x000fea0003800000 */
.L_x_8736:
        /* <DEDUP_REMOVED lines=16> */
.L_x_8742:
[----:B------:R-:W-:Y:S05]  /*ef50*/  BSYNC B4 ;  /* 0x0000000000047941 */ /* 0x000fea0003800000 */
.L_x_8741:
        /* <DEDUP_REMOVED lines=44> */
.L_x_8740:
[----:B------:R-:W-:Y:S05]  /*f220*/  BSYNC B3 ;  /* 0x0000000000037941 */ /* 0x000fea0003800000 */
.L_x_8739:
        /* <DEDUP_REMOVED lines=12> */
.L_x_8735:
[----:B------:R-:W-:Y:S05]  /*f2f0*/  BSYNC B2 ;  /* 0x0000000000027941 */ /* 0x000fea0003800000 */
.L_x_8733:
        /* <DEDUP_REMOVED lines=8> */
.L_x_8744:
        /* <DEDUP_REMOVED lines=12> */
.L_x_8747:
[----:B------:R-:W-:-:S07]  /*f440*/  IMAD.MOV.U32 R203, RZ, RZ, R228 ;  /* 0x000000ffffcb7224 */ /* 0x000fce00078e00e4 */
.L_x_8748:
[----:B------:R-:W-:Y:S05]  /*f450*/  BSYNC B3 ;  /* 0x0000000000037941 */ /* 0x000fea0003800000 */
.L_x_8746:
        /* <DEDUP_REMOVED lines=16> */
.L_x_8752:
[----:B------:R-:W-:Y:S05]  /*f560*/  BSYNC B4 ;  /* 0x0000000000047941 */ /* 0x000fea0003800000 */
.L_x_8751:
        /* <DEDUP_REMOVED lines=44> */
.L_x_8750:
[----:B------:R-:W-:Y:S05]  /*f830*/  BSYNC B3 ;  /* 0x0000000000037941 */ /* 0x000fea0003800000 */
.L_x_8749:
        /* <DEDUP_REMOVED lines=12> */
.L_x_8745:
[----:B------:R-:W-:Y:S05]  /*f900*/  BSYNC B2 ;  /* 0x0000000000027941 */ /* 0x000fea0003800000 */
.L_x_8743:
        /* <DEDUP_REMOVED lines=8> */
.L_x_8754:
        /* <DEDUP_REMOVED lines=12> */
.L_x_8757:
[----:B------:R-:W-:-:S07]  /*fa50*/  MOV R166, R228 ;  /* 0x000000e400a67202 */ /* 0x000fce0000000f00 */
.L_x_8758:
[----:B------:R-:W-:Y:S05]  /*fa60*/  BSYNC B3 ;  /* 0x0000000000037941 */ /* 0x000fea0003800000 */
.L_x_8756:
        /* <DEDUP_REMOVED lines=16> */
.L_x_8762:
[----:B------:R-:W-:Y:S05]  /*fb70*/  BSYNC B4 ;  /* 0x0000000000047941 */ /* 0x000fea0003800000 */
.L_x_8761:
        /* <DEDUP_REMOVED lines=44> */
.L_x_8760:
[----:B------:R-:W-:Y:S05]  /*fe40*/  BSYNC B3 ;  /* 0x0000000000037941 */ /* 0x000fea0003800000 */
.L_x_8759:
        /* <DEDUP_REMOVED lines=12> */
.L_x_8755:
[----:B------:R-:W-:Y:S05]  /*ff10*/  BSYNC B2 ;  /* 0x0000000000027941 */ /* 0x000fea0003800000 */
.L_x_8753:
        /* <DEDUP_REMOVED lines=8> */
.L_x_8764:
        /* <DEDUP_REMOVED lines=12> */
.L_x_8767:
[----:B------:R-:W-:-:S07]  /*10060*/  MOV R203, R228 ;  /* 0x000000e400cb7202 */ /* 0x000fce0000000f00 */
.L_x_8768:
[----:B------:R-:W-:Y:S05]  /*10070*/  BSYNC B3 ;  /* 0x0000000000037941 */ /* 0x000fea0003800000 */
.L_x_8766:
        /* <DEDUP_REMOVED lines=16> */
.L_x_8772:
[----:B------:R-:W-:Y:S05]  /*10180*/  BSYNC B4 ;  /* 0x0000000000047941 */ /* 0x000fea0003800000 */
.L_x_8771:
        /* <DEDUP_REMOVED lines=44> */
.L_x_8770:
[----:B------:R-:W-:Y:S05]  /*10450*/  BSYNC B3 ;  /* 0x0000000000037941 */ /* 0x000fea0003800000 */
.L_x_8769:
        /* <DEDUP_REMOVED lines=12> */
.L_x_8765:
[----:B------:R-:W-:Y:S05]  /*10520*/  BSYNC B2 ;  /* 0x0000000000027941 */ /* 0x000fea0003800000 */
.L_x_8763:
        /* <DEDUP_REMOVED lines=8> */
.L_x_8774:
        /* <DEDUP_REMOVED lines=12> */
.L_x_8777:
[----:B------:R-:W-:-:S07]  /*10670*/  IMAD.MOV.U32 R164, RZ, RZ, R228 ;  /* 0x000000ffffa47224 */ /* 0x000fce00078e00e4 */
.L_x_8778:
[----:B------:R-:W-:Y:S05]  /*10680*/  BSYNC B3 ;  /* 0x0000000000037941 */ /* 0x000fea0003800000 */
.L_x_8776:
        /* <DEDUP_REMOVED lines=16> */
.L_x_8782:
[----:B------:R-:W-:Y:S05]  /*10790*/  BSYNC B4 ;  /* 0x0000000000047941 */ /* 0x000fea0003800000 */
.L_x_8781:
        /* <DEDUP_REMOVED lines=44> */
.L_x_8780:
[----:B------:R-:W-:Y:S05]  /*10a60*/  BSYNC B3 ;  /* 0x0000000000037941 */ /* 0x000fea0003800000 */
.L_x_8779:
        /* <DEDUP_REMOVED lines=12> */
.L_x_8775:
[----:B------:R-:W-:Y:S05]  /*10b30*/  BSYNC B2 ;  /* 0x0000000000027941 */ /* 0x000fea0003800000 */
.L_x_8773:
        /* <DEDUP_REMOVED lines=8> */
.L_x_8784:
        /* <DEDUP_REMOVED lines=12> */
.L_x_8787:
[----:B------:R-:W-:-:S07]  /*10c80*/  MOV R203, R228 ;  /* 0x000000e400cb7202 */ /* 0x000fce0000000f00 */
.L_x_8788:
[----:B------:R-:W-:Y:S05]  /*10c90*/  BSYNC B3 ;  /* 0x0000000000037941 */ /* 0x000fea0003800000 */
.L_x_8786:
        /* <DEDUP_REMOVED lines=16> */
.L_x_8792:
[----:B------:R-:W-:Y:S05]  /*10da0*/  BSYNC B4 ;  /* 0x0000000000047941 */ /* 0x000fea0003800000 */
.L_x_8791:
        /* <DEDUP_REMOVED lines=44> */
.L_x_8790:
[----:B------:R-:W-:Y:S05]  /*11070*/  BSYNC B3 ;  /* 0x0000000000037941 */ /* 0x000fea0003800000 */
.L_x_8789:
        /* <DEDUP_REMOVED lines=12> */
.L_x_8785:
[----:B------:R-:W-:Y:S05]  /*11140*/  BSYNC B2 ;  /* 0x0000000000027941 */ /* 0x000fea0003800000 */
.L_x_8783:
        /* <DEDUP_REMOVED lines=8> */
.L_x_8794:
        /* <DEDUP_REMOVED lines=12> */
.L_x_8797:
[----:B------:R-:W-:-:S07]  /*11290*/  MOV R204, R228 ;  /* 0x000000e400cc7202 */ /* 0x000fce0000000f00 */
.L_x_8798:
[----:B------:R-:W-:Y:S05]  /*112a0*/  BSYNC B3 ;  /* 0x0000000000037941 */ /* 0x000fea0003800000 */
.L_x_8796:
        /* <DEDUP_REMOVED lines=16> */
.L_x_8802:
[----:B------:R-:W-:Y:S05]  /*113b0*/  BSYNC B4 ;  /* 0x0000000000047941 */ /* 0x000fea0003800000 */
.L_x_8801:
        /* <DEDUP_REMOVED lines=44> */
.L_x_8800:
[----:B------:R-:W-:Y:S05]  /*11680*/  BSYNC B3 ;  /* 0x0000000000037941 */ /* 0x000fea0003800000 */
.L_x_8799:
        /* <DEDUP_REMOVED lines=12> */
.L_x_8795:
[----:B------:R-:W-:Y:S05]  /*11750*/  BSYNC B2 ;  /* 0x0000000000027941 */ /* 0x000fea0003800000 */
.L_x_8793:
        /* <DEDUP_REMOVED lines=29> */
.L_x_8804:
[----:B------:R-:W-:Y:S05]  /*11930*/  BSYNC B2 ;  /* 0x0000000000027941 */ /* 0x000fea0003800000 */
.L_x_8803:
[----:B------:R-:W-:Y:S01]  /*11940*/  VIADD R229, R229, 0x20 ;  /* 0x00000020e5e57836 */ /* 0x000fe20000000000 */
[----:B------:R-:W-:-:S07]  /*11950*/  IADD3 R227, R227, 0x20, RZ ;  /* 0x00000020e3e37810 */ /* 0x000fce0007ffe0ff */
.L_x_8722:
[----:B------:R-:W-:Y:S05]  /*11960*/  BSYNC B1 ;  /* 0x0000000000017941 */ /* 0x000fea0003800000 */
.L_x_8721:
        /* <DEDUP_REMOVED lines=20> */
.L_x_8808:
        /* <DEDUP_REMOVED lines=12> */
.L_x_8811:
[----:B------:R-:W-:-:S07]  /*11b70*/  IMAD.MOV.U32 R205, RZ, RZ, R228 ;  /* 0x000000ffffcd7224 */ /* 0x000fce00078e00e4 */
.L_x_8812:
[----:B------:R-:W-:Y:S05]  /*11b80*/  BSYNC B3 ;  /* 0x0000000000037941 */ /* 0x000fea0003800000 */
.L_x_8810:
        /* <DEDUP_REMOVED lines=16> */
.L_x_8816:
[----:B------:R-:W-:Y:S05]  /*11c90*/  BSYNC B4 ;  /* 0x0000000000047941 */ /* 0x000fea0003800000 */
.L_x_8815:
        /* <DEDUP_REMOVED lines=44> */
.L_x_8814:
[----:B------:R-:W-:Y:S05]  /*11f60*/  BSYNC B3 ;  /* 0x0000000000037941 */ /* 0x000fea0003800000 */
.L_x_8813:
        /* <DEDUP_REMOVED lines=12> */
.L_x_8809:
[----:B------:R-:W-:Y:S05]  /*12030*/  BSYNC B2 ;  /* 0x0000000000027941 */ /* 0x000fea0003800000 */
.L_x_8807:
        /* <DEDUP_REMOVED lines=8> */
.L_x_8818:
        /* <DEDUP_REMOVED lines=12> */
.L_x_8821:
[----:B------:R-:W-:-:S07]  /*12180*/  MOV R210, R228 ;  /* 0x000000e400d27202 */ /* 0x000fce0000000f00 */
.L_x_8822:
[----:B------:R-:W-:Y:S05]  /*12190*/  BSYNC B3 ;  /* 0x0000000000037941 */ /* 0x000fea0003800000 */
.L_x_8820:
        /* <DEDUP_REMOVED lines=16> */
.L_x_8826:
[----:B------:R-:W-:Y:S05]  /*122a0*/  BSYNC B4 ;  /* 0x0000000000047941 */ /* 0x000fea0003800000 */
.L_x_8825:
        /* <DEDUP_REMOVED lines=44> */
.L_x_8824:
[----:B------:R-:W-:Y:S05]  /*12570*/  BSYNC B3 ;  /* 0x0000000000037941 */ /* 0x000fea0003800000 */
.L_x_8823:
        /* <DEDUP_REMOVED lines=12> */
.L_x_8819:
[----:B------:R-:W-:Y:S05]  /*12640*/  BSYNC B2 ;  /* 0x0000000000027941 */ /* 0x000fea0003800000 */
.L_x_8817:
        /* <DEDUP_REMOVED lines=8> */
.L_x_8828:
        /* <DEDUP_REMOVED lines=12> */
.L_x_8831:
[----:B------:R-:W-:-:S07]  /*12790*/  MOV R207, R228 ;  /* 0x000000e400cf7202 */ /* 0x000fce0000000f00 */
.L_x_8832:
[----:B------:R-:W-:Y:S05]  /*127a0*/  BSYNC B3 ;  /* 0x0000000000037941 */ /* 0x000fea0003800000 */
.L_x_8830:
        /* <DEDUP_REMOVED lines=16> */
.L_x_8836:
[----:B------:R-:W-:Y:S05]  /*128b0*/  BSYNC B4 ;  /* 0x0000000000047941 */ /* 0x000fea0003800000 */
.L_x_8835:
        /* <DEDUP_REMOVED lines=44> */
.L_x_8834:
[----:B------:R-:W-:Y:S05]  /*12b80*/  BSYNC B3 ;  /* 0x0000000000037941 */ /* 0x000fea0003800000 */
.L_x_8833:
        /* <DEDUP_REMOVED lines=12> */
.L_x_8829:
[----:B------:R-:W-:Y:S05]  /*12c50*/  BSYNC B2 ;  /* 0x0000000000027941 */ /* 0x000fea0003800000 */
.L_x_8827:
        /* <DEDUP_REMOVED lines=8> */
.L_x_8838:
        /* <DEDUP_REMOVED lines=12> */
.L_x_8841:
[----:B------:R-:W-:-:S07]  /*12da0*/  IMAD.MOV.U32 R212, RZ, RZ, R228 ;  /* 0x000000ffffd47224 */ /* 0x000fce00078e00e4 */
.L_x_8842:
[----:B------:R-:W-:Y:S05]  /*12db0*/  BSYNC B3 ;  /* 0x0000000000037941 */ /* 0x000fea0003800000 */
.L_x_8840:
        /* <DEDUP_REMOVED lines=16> */
.L_x_8846:
[----:B------:R-:W-:Y:S05]  /*12ec0*/  BSYNC B4 ;  /* 0x0000000000047941 */ /* 0x000fea0003800000 */
.L_x_8845:
        /* <DEDUP_REMOVED lines=44> */
.L_x_8844:
[----:B------:R-:W-:Y:S05]  /*13190*/  BSYNC B3 ;  /* 0x0000000000037941 */ /* 0x000fea0003800000 */
.L_x_8843:
        /* <DEDUP_REMOVED lines=12> */
.L_x_8839:
[----:B------:R-:W-:Y:S05]  /*13260*/  BSYNC B2 ;  /* 0x0000000000027941 */ /* 0x000fea0003800000 */
.L_x_8837:
        /* <DEDUP_REMOVED lines=8> */
.L_x_8848:
        /* <DEDUP_REMOVED lines=12> */
.L_x_8851:
[----:B------:R-:W-:-:S07]  /*133b0*/  MOV R209, R228 ;  /* 0x000000e400d17202 */ /* 0x000fce0000000f00 */
.L_x_8852:
[----:B------:R-:W-:Y:S05]  /*133c0*/  BSYNC B3 ;  /* 0x0000000000037941 */ /* 0x000fea0003800000 */
.L_x_8850:
        /* <DEDUP_REMOVED lines=16> */
.L_x_8856:
[----:B------:R-:W-:Y:S05]  /*134d0*/  BSYNC B4 ;  /* 0x0000000000047941 */ /* 0x000fea0003800000 */
.L_x_8855:
        /* <DEDUP_REMOVED lines=44> */
.L_x_8854:
[----:B------:R-:W-:Y:S05]  /*137a0*/  BSYNC B3 ;  /* 0x0000000000037941 */ /* 0x000fea0003800000 */
.L_x_8853:
        /* <DEDUP_REMOVED lines=12> */
.L_x_8849:
[----:B------:R-:W-:Y:S05]  /*13870*/  BSYNC B2 ;  /* 0x0000000000027941 */ /* 0x000fea0003800000 */
.L_x_8847:
        /* <DEDUP_REMOVED lines=8> */
.L_x_8858:
        /* <DEDUP_REMOVED lines=12> */
.L_x_8861:
[----:B------:R-:W-:-:S07]  /*139c0*/  MOV R212, R228 ;  /* 0x000000e400d47202 */ /* 0x000fce0000000f00 */
.L_x_8862:
[----:B------:R-:W-:Y:S05]  /*139d0*/  BSYNC B3 ;  /* 0x0000000000037941 */ /* 0x000fea0003800000 */
.L_x_8860:
        /* <DEDUP_REMOVED lines=16> */
.L_x_8866:
[----:B------:R-:W-:Y:S05]  /*13ae0*/  BSYNC B4 ;  /* 0x0000000000047941 */ /* 0x000fea0003800000 */
.L_x_8865:
        /* <DEDUP_REMOVED lines=44> */
.L_x_8864:
[----:B------:R-:W-:Y:S05]  /*13db0*/  BSYNC B3 ;  /* 0x0000000000037941 */ /* 0x000fea0003800000 */
.L_x_8863:
        /* <DEDUP_REMOVED lines=12> */
.L_x_8859:
[----:B------:R-:W-:Y:S05]  /*13e80*/  BSYNC B2 ;  /* 0x0000000000027941 */ /* 0x000fea0003800000 */
.L_x_8857:
        /* <DEDUP_REMOVED lines=8> */
.L_x_8868:
        /* <DEDUP_REMOVED lines=12> */
.L_x_8871:
[----:B------:R-:W-:-:S07]  /*13fd0*/  IMAD.MOV.U32 R211, RZ, RZ, R228 ;  /* 0x000000ffffd37224 */ /* 0x000fce00078e00e4 */
.L_x_8872:
[----:B------:R-:W-:Y:S05]  /*13fe0*/  BSYNC B3 ;  /* 0x0000000000037941 */ /* 0x000fea0003800000 */
.L_x_8870:
        /* <DEDUP_REMOVED lines=16> */
.L_x_8876:
[----:B------:R-:W-:Y:S05]  /*140f0*/  BSYNC B4 ;  /* 0x0000000000047941 */ /* 0x000fea0003800000 */
.L_x_8875:
        /* <DEDUP_REMOVED lines=44> */
.L_x_8874:
[----:B------:R-:W-:Y:S05]  /*143c0*/  BSYNC B3 ;  /* 0x0000000000037941 */ /* 0x000fea0003800000 */
.L_x_8873:
        /* <DEDUP_REMOVED lines=12> */
.L_x_8869:
[----:B------:R-:W-:Y:S05]  /*14490*/  BSYNC B2 ;  /* 0x0000000000027941 */ /* 0x000fea0003800000 */
.L_x_8867:
        /* <DEDUP_REMOVED lines=8> */
.L_x_8878:
        /* <DEDUP_REMOVED lines=12> */
.L_x_8881:
[----:B------:R-:W-:-:S07]  /*145e0*/  MOV R231, R228 ;  /* 0x000000e400e77202 */ /* 0x000fce0000000f00 */
.L_x_8882:
[----:B------:R-:W-:Y:S05]  /*145f0*/  BSYNC B3 ;  /* 0x0000000000037941 */ /* 0x000fea0003800000 */
.L_x_8880:
        /* <DEDUP_REMOVED lines=16> */
.L_x_8886:
[----:B------:R-:W-:Y:S05]  /*14700*/  BSYNC B4 ;  /* 0x0000000000047941 */ /* 0x000fea0003800000 */
.L_x_8885:
        /* <DEDUP_REMOVED lines=44> */
.L_x_8884:
[----:B------:R-:W-:Y:S05]  /*149d0*/  BSYNC B3 ;  /* 0x0000000000037941 */ /* 0x000fea0003800000 */
.L_x_8883:
        /* <DEDUP_REMOVED lines=12> */
.L_x_8879:
[----:B------:R-:W-:Y:S05]  /*14aa0*/  BSYNC B2 ;  /* 0x0000000000027941 */ /* 0x000fea0003800000 */
.L_x_8877:
        /* <DEDUP_REMOVED lines=28> */
.L_x_8806:
[----:B------:R-:W-:Y:S05]  /*14c70*/  BSYNC B1 ;  /* 0x0000000000017941 */ /* 0x000fea0003800000 */
.L_x_8805:
        /* <DEDUP_REMOVED lines=178> */
.L_x_8912:
[----:B------:R-:W-:Y:S01]  /*157a0*/  LOP3.LUT P1, RZ, R49, 0x1f, RZ, 0xc0, !PT ;  /* 0x0000001f31ff7812 */ /* 0x000fe2000782c0ff */
[----:B------:R-:W-:Y:S01]  /*157b0*/  FMUL.FTZ R64, R229, R229 ;  /* 0x000000e5e5407220 */ /* 0x000fe20000410000 */
[----:B------:R-:W-:Y:S01]  /*157c0*/  PLOP3.LUT P0, PT, PT, PT, UP0, 0x40, 0x0 ;  /* 0x000000000000781c */ /* 0x000fe20003f0e808 */
[----:B01----:R-:W-:Y:S01]  /*157d0*/  FADD.FTZ R234, R234, R231 ;  /* 0x000000e7eaea7221 */ /* 0x003fe20000010000 */
[----:B------:R-:W-:Y:S02]  /*157e0*/  BSSY B1, `(.L_x_8888) ;  /* 0x00000eb000017945 */ /* 0x000fe40003800000 */
[----:B------:R-:W-:Y:S01]  /*157f0*/  FSEL R236, R64, RZ, !P0 ;  /* 0x000000ff40ec7208 */ /* 0x000fe20004000000 */
[----:B------:R-:W-:-:S04]  /*15800*/  FFMA.FTZ R227, R234, R227, UR11 ;  /* 0x0000000beae37e23 */ /* 0x000fc800080100e3 */
[----:B------:R-:W-:Y:S02]  /*15810*/  FADD.FTZ R227, R227, R236 ;  /* 0x000000ece3e37221 */ /* 0x000fe40000010000 */
[----:B------:R-:W0:Y:S04]  /*15820*/  @!P1 LDC.64 R64, c[0x0][0x250] ;  /* 0x00009400ff409b82 */ /* 0x000e280000000a00 */
[----:B------:R-:W1:Y:S01]  /*15830*/  MUFU.RSQ R227, R227 ;  /* 0x000000e300e37308 */ /* 0x000e620000001400 */
[----:B0-----:R-:W-:-:S04]  /*15840*/  @!P1 LEA R66, P0, R43, R64, 0x2 ;  /* 0x000000402b429211 */ /* 0x001fc800078010ff */
[C---:B------:R-:W-:Y:S02]  /*15850*/  @!P1 LEA.HI.X R67, R43.reuse, R65, R232, 0x2, P0 ;  /* 0x000000412b439211 */ /* 0x040fe400000f14e8 */
[----:B------:R-:W0:Y:S03]  /*15860*/  @!P1 LDC.64 R64, c[0x0][0x258] ;  /* 0x00009600ff409b82 */ /* 0x000e260000000a00 */
[----:B------:R2:W-:Y:S01]  /*15870*/  @!P1 STG.E desc[UR6][R66.64], R229 ;  /* 0x000000e542009986 */ /* 0x0005e2000c101906 */
[----:B0-----:R-:W-:-:S04]  /*15880*/  @!P1 LEA R64, P0, R43, R64, 0x2 ;  /* 0x000000402b409211 */ /* 0x001fc800078010ff */
[----:B------:R-:W-:Y:S02]  /*15890*/  @!P1 LEA.HI.X R65, R43, R65, R232, 0x2, P0 ;  /* 0x000000412b419211 */ /* 0x000fe400000f14e8 */
[----:B-----5:R-:W-:-:S03]  /*158a0*/  ISETP.GE.AND P0, PT, R225, 0x1, PT ;  /* 0x00000001e100780c */ /* 0x020fc60003f06270 */
[----:B-1----:R2:W-:Y:S10]  /*158b0*/  @!P1 STG.E desc[UR6][R64.64], R227 ;  /* 0x000000e340009986 */ /* 0x0025f4000c101906 */
[----:B------:R-:W-:Y:S05]  /*158c0*/  @!P0 BRA `(.L_x_8889) ;  /* 0x0000000c00708947 */ /* 0x000fea0003800000 */
[----:B------:R-:W-:Y:S01]  /*158d0*/  IADD3 R225, R225, -0x1, RZ ;  /* 0xffffffffe1e17810 */ /* 0x000fe20007ffe0ff */
[----:B------:R-:W-:Y:S01]  /*158e0*/  BSSY B2, `(.L_x_8890) ;  /* 0x0000029000027945 */ /* 0x000fe20003800000 */
[----:B------:R-:W-:Y:S02]  /*158f0*/  PLOP3.LUT P0, PT, PT, PT, UP0, 0x40, 0x0 ;  /* 0x000000000000781c */ /* 0x000fe40003f0e808 */
[----:B------:R-:W-:Y:S01]  /*15900*/  LOP3.LUT R45, R49, 0x1f, RZ, 0xc0, !PT ;  /* 0x0000001f312d7812 */ /* 0x000fe200078ec0ff */
[----:B------:R-:W-:-:S05]  /*15910*/  IMAD R225, R225, R230, RZ ;  /* 0x000000e6e1e17224 */ /* 0x000fca00078e02ff */
[----:B--2---:R-:W-:-:S04]  /*15920*/  SHF.R.S32.HI R64, RZ, 0x1f, R225 ;  /* 0x0000001fff407819 */ /* 0x004fc800000114e1 */
[----:B------:R-:W-:Y:S02]  /*15930*/  LEA.HI R64, R64, R225, RZ, 0x3 ;  /* 0x000000e140407211 */ /* 0x000fe400078f18ff */
[----:B------:R-:W-:Y:S02]  /*15940*/  FSEL R225, R229, RZ, P0 ;  /* 0x000000ffe5e17208 */ /* 0x000fe40000000000 */
        /* <DEDUP_REMOVED lines=34> */
.L_x_8891:
[----:B------:R-:W-:Y:S05]  /*15b70*/  BSYNC B2 ;  /* 0x0000000000027941 */ /* 0x000fea0003800000 */
.L_x_8890:
[----:B------:R-:W-:Y:S01]  /*15b80*/  LOP3.LUT P0, RZ, R42, 0x20, RZ, 0xc0, !PT ;  /* 0x000000202aff7812 */ /* 0x000fe2000780c0ff */
        /* <DEDUP_REMOVED lines=34> */
.L_x_8893:
[----:B------:R-:W-:Y:S05]  /*15db0*/  BSYNC B2 ;  /* 0x0000000000027941 */ /* 0x000fea0003800000 */
.L_x_8892:
        /* <DEDUP_REMOVED lines=35> */
.L_x_8895:
[----:B------:R-:W-:Y:S05]  /*15ff0*/  BSYNC B2 ;  /* 0x0000000000027941 */ /* 0x000fea0003800000 */
.L_x_8894:
        /* <DEDUP_REMOVED lines=35> */
.L_x_8897:
[----:B------:R-:W-:Y:S05]  /*16230*/  BSYNC B2 ;  /* 0x0000000000027941 */ /* 0x000fea0003800000 */
.L_x_8896:
        /* <DEDUP_REMOVED lines=35> */
.L_x_8899:
[----:B------:R-:W-:Y:S05]  /*16470*/  BSYNC B2 ;  /* 0x0000000000027941 */ /* 0x000fea0003800000 */
.L_x_8898:
        /* <DEDUP_REMOVED lines=33> */
.L_x_8889:
[----:B------:R-:W-:Y:S05]  /*16690*/  BSYNC B1 ;  /* 0x0000000000017941 */ /* 0x000fea0003800000 */
.L_x_8888:
[----:B01234-:R-:W0:Y:S02]  /*166a0*/  LDC.64 R64, c[0x0][0x210] ;  /* 0x00008400ff407b82 */ /* 0x01fe240000000a00 */
[----:B0-----:R-:W-:-:S04]  /*166b0*/  LEA R43, R64, R43, 0x2 ;  /* 0x0000002b402b7211 */ /* 0x001fc800078e10ff */
[----:B------:R-:W-:-:S13]  /*166c0*/  ISETP.GE.AND P0, PT, R43, R65, PT ;  /* 0x000000412b00720c */ /* 0x000fda0003f06270 */
[----:B------:R-:W-:Y:S05]  /*166d0*/  @!P0 BRA `(.L_x_8900) ;  /* 0xfffffeb000388947 */ /* 0x000fea000383ffff */
[----:B------:R-:W-:Y:S05]  /*166e0*/  BSYNC B0 ;  /* 0x0000000000007941 */ /* 0x000fea0003800000 */
.L_x_8384:
[----:B------:R-:W-:Y:S05]  /*166f0*/  EXIT ;  /* 0x000000000000794d */ /* 0x000fea0003800000 */
.L_x_8887:
        /* <DEDUP_REMOVED lines=8> */
.L_x_8902:
[----:B------:R-:W-:Y:S05]  /*16780*/  BSYNC B1 ;  /* 0x0000000000017941 */ /* 0x000fea0003800000 */
.L_x_8901:
        /* <DEDUP_REMOVED lines=10> */
.L_x_8903:
[----:B------:R-:W-:Y:S01]  /*16830*/  HFMA2.MMA R235, -RZ, RZ, 0, 2.384185791015625e-07 ;  /* 0x00000004ffeb7435 */ /* 0x000fe200000001ff */
[----:B------:R-:W-:-:S04]  /*16840*/  IMAD.MOV.U32 R66, RZ, RZ, R231 ;  /* 0x000000ffff427224 */ /* 0x000fc800078e00e7 */
[----:B------:R-:W-:-:S05]  /*16850*/  FADD.FTZ R66, R65, R66 ;  /* 0x0000004241427221 */ /* 0x000fca0000010000 */
[----:B------:R-:W-:-:S07]  /*16860*/  MOV R236, R66 ;  /* 0x0000004200ec7202 */ /* 0x000fce0000000f00 */
[----:B------:R-:W-:Y:S05]  /*16870*/  WARPSYNC.COLLECTIVE R233, `(.L_x_8904) ;  /* 0x00000000e9087348 */ /* 0x000fea0003c00000 */
[----:B------:R0:W1:Y:S02]  /*16880*/  SHFL.BFLY P6, R231, R236, R235, R238 ;  /* 0x0c0000ebece77389 */ /* 0x00006400000c00ee */
[----:B01----:R-:W-:Y:S01]  /*16890*/  ENDCOLLECTIVE ;  /* 0x000000000000791b */ /* 0x003fe20003800000 */
.L_x_8904:
[----:B------:R-:W-:Y:S01]  /*168a0*/  HFMA2.MMA R235, -RZ, RZ, 0, 4.76837158203125e-07 ;  /* 0x00000008ffeb7435 */ /* 0x000fe200000001ff */
[----:B------:R-:W-:-:S04]  /*168b0*/  IMAD.MOV.U32 R67, RZ, RZ, R231 ;  /* 0x000000ffff437224 */ /* 0x000fc800078e00e7 */
[----:B------:R-:W-:-:S05]  /*168c0*/  FADD.FTZ R67, R66, R67 ;  /* 0x0000004342437221 */ /* 0x000fca0000010000 */
[----:B------:R-:W-:-:S07]  /*168d0*/  MOV R236, R67 ;  /* 0x0000004300ec7202 */ /* 0x000fce0000000f00 */
[----:B------:R-:W-:Y:S05]  /*168e0*/  WARPSYNC.COLLECTIVE R233, `(.L_x_8905) ;  /* 0x00000000e9087348 */ /* 0x000fea0003c00000 */
[----:B------:R0:W1:Y:S02]  /*168f0*/  SHFL.BFLY P6, R231, R236, R235, R238 ;  /* 0x0c0000ebece77389 */ /* 0x00006400000c00ee */
[----:B01----:R-:W-:Y:S01]  /*16900*/  ENDCOLLECTIVE ;  /* 0x000000000000791b */ /* 0x003fe20003800000 */
.L_x_8905:
[----:B------:R-:W-:Y:S01]  /*16910*/  HFMA2.MMA R235, -RZ, RZ, 0, 9.5367431640625e-07 ;  /* 0x00000010ffeb7435 */ /* 0x000fe200000001ff */
[----:B------:R-:W-:-:S04]  /*16920*/  IMAD.MOV.U32 R234, RZ, RZ, R231 ;  /* 0x000000ffffea7224 */ /* 0x000fc800078e00e7 */
[----:B------:R-:W-:-:S05]  /*16930*/  FADD.FTZ R234, R67, R234 ;  /* 0x000000ea43ea7221 */ /* 0x000fca0000010000 */
[----:B------:R-:W-:-:S07]  /*16940*/  MOV R236, R234 ;  /* 0x000000ea00ec7202 */ /* 0x000fce0000000f00 */
[----:B------:R-:W-:Y:S05]  /*16950*/  WARPSYNC.COLLECTIVE R233, `(.L_x_8906) ;  /* 0x00000000e9087348 */ /* 0x000fea0003c00000 */
[----:B------:R0:W1:Y:S02]  /*16960*/  SHFL.BFLY P6, R231, R236, R235, R238 ;  /* 0x0c0000ebece77389 */ /* 0x00006400000c00ee */
[----:B01----:R-:W-:Y:S01]  /*16970*/  ENDCOLLECTIVE ;  /* 0x000000000000791b */ /* 0x003fe20003800000 */
.L_x_8906:
        /* <DEDUP_REMOVED lines=105> */
.L_x_8907:
[----:B------:R-:W-:Y:S01]  /*17010*/  HFMA2.MMA R235, -RZ, RZ, 0, 1.1920928955078125e-07 ;  /* 0x00000002ffeb7435 */ /* 0x000fe200000001ff */
[----:B------:R-:W-:-:S04]  /*17020*/  IMAD.MOV.U32 R65, RZ, RZ, R231 ;  /* 0x000000ffff417224 */ /* 0x000fc800078e00e7 */
[----:B------:R-:W-:-:S05]  /*17030*/  FADD.FTZ R65, R64, R65 ;  /* 0x0000004140417221 */ /* 0x000fca0000010000 */
[----:B------:R-:W-:-:S07]  /*17040*/  MOV R236, R65 ;  /* 0x0000004100ec7202 */ /* 0x000fce0000000f00 */
[----:B------:R-:W-:Y:S05]  /*17050*/  WARPSYNC.COLLECTIVE R233, `(.L_x_8908) ;  /* 0x00000000e9087348 */ /* 0x000fea0003c00000 */
[----:B------:R0:W1:Y:S02]  /*17060*/  SHFL.BFLY P6, R231, R236, R235, R238 ;  /* 0x0c0000ebece77389 */ /* 0x00006400000c00ee */
[----:B01----:R-:W-:Y:S01]  /*17070*/  ENDCOLLECTIVE ;  /* 0x000000000000791b */ /* 0x003fe20003800000 */
.L_x_8908:
[----:B------:R-:W-:Y:S01]  /*17080*/  HFMA2.MMA R235, -RZ, RZ, 0, 2.384185791015625e-07 ;  /* 0x00000004ffeb7435 */ /* 0x000fe200000001ff */
[----:B------:R-:W-:-:S04]  /*17090*/  IMAD.MOV.U32 R66, RZ, RZ, R231 ;  /* 0x000000ffff427224 */ /* 0x000fc800078e00e7 */
[----:B------:R-:W-:-:S05]  /*170a0*/  FADD.FTZ R66, R65, R66 ;  /* 0x0000004241427221 */ /* 0x000fca0000010000 */
[----:B------:R-:W-:-:S07]  /*170b0*/  MOV R236, R66 ;  /* 0x0000004200ec7202 */ /* 0x000fce0000000f00 */
[----:B------:R-:W-:Y:S05]  /*170c0*/  WARPSYNC.COLLECTIVE R233, `(.L_x_8909) ;  /* 0x00000000e9087348 */ /* 0x000fea0003c00000 */
[----:B------:R0:W1:Y:S02]  /*170d0*/  SHFL.BFLY P6, R231, R236, R235, R238 ;  /* 0x0c0000ebece77389 */ /* 0x00006400000c00ee */
[----:B01----:R-:W-:Y:S01]  /*170e0*/  ENDCOLLECTIVE ;  /* 0x000000000000791b */ /* 0x003fe20003800000 */
.L_x_8909:
[----:B------:R-:W-:Y:S01]  /*170f0*/  HFMA2.MMA R235, -RZ, RZ, 0, 4.76837158203125e-07 ;  /* 0x00000008ffeb7435 */ /* 0x000fe200000001ff */
[----:B------:R-:W-:-:S04]  /*17100*/  IMAD.MOV.U32 R67, RZ, RZ, R231 ;  /* 0x000000ffff437224 */ /* 0x000fc800078e00e7 */
[----:B------:R-:W-:-:S05]  /*17110*/  FADD.FTZ R67, R66, R67 ;  /* 0x0000004342437221 */ /* 0x000fca0000010000 */
[----:B------:R-:W-:-:S07]  /*17120*/  MOV R236, R67 ;  /* 0x0000004300ec7202 */ /* 0x000fce0000000f00 */
[----:B------:R-:W-:Y:S05]  /*17130*/  WARPSYNC.COLLECTIVE R233, `(.L_x_8910) ;  /* 0x00000000e9087348 */ /* 0x000fea0003c00000 */
[----:B------:R0:W1:Y:S02]  /*17140*/  SHFL.BFLY P6, R231, R236, R235, R238 ;  /* 0x0c0000ebece77389 */ /* 0x00006400000c00ee */
[----:B01----:R-:W-:Y:S01]  /*17150*/  ENDCOLLECTIVE ;  /* 0x000000000000791b */ /* 0x003fe20003800000 */
.L_x_8910:
[----:B------:R-:W-:Y:S01]  /*17160*/  HFMA2.MMA R235, -RZ, RZ, 0, 9.5367431640625e-07 ;  /* 0x00000010ffeb7435 */ /* 0x000fe200000001ff */
[----:B------:R-:W-:-:S04]  /*17170*/  IMAD.MOV.U32 R234, RZ, RZ, R231 ;  /* 0x000000ffffea7224 */ /* 0x000fc800078e00e7 */
[----:B------:R-:W-:-:S05]  /*17180*/  FADD.FTZ R234, R67, R234 ;  /* 0x000000ea43ea7221 */ /* 0x000fca0000010000 */
[----:B------:R-:W-:-:S07]  /*17190*/  MOV R236, R234 ;  /* 0x000000ea00ec7202 */ /* 0x000fce0000000f00 */
[----:B------:R-:W-:Y:S05]  /*171a0*/  WARPSYNC.COLLECTIVE R233, `(.L_x_8911) ;  /* 0x00000000e9087348 */ /* 0x000fea0003c00000 */
[----:B------:R0:W1:Y:S02]  /*171b0*/  SHFL.BFLY P6, R231, R236, R235, R238 ;  /* 0x0c0000ebece77389 */ /* 0x00006400000c00ee */
[----:B01----:R-:W-:Y:S01]  /*171c0*/  ENDCOLLECTIVE ;  /* 0x000000000000791b */ /* 0x003fe20003800000 */
.L_x_8911:
[----:B------:R-:W-:Y:S05]  /*171d0*/  BRA `(.L_x_8912) ;  /* 0xffffffe400707947 */ /* 0x000fea000383ffff */
.L_x_8913:
        /* <DEDUP_REMOVED lines=10> */
.L_x_44365:


//--------------------- .text._ZN10layer_norm13ln_fwd_kernelINS_13Kernel_traitsI6__halfS2_S2_S2_fjLj1536ELj1ELj4ELj1ELj16ENS_18Kernel_traits_baseILj1536ES2_S2_S2_S2_fjLj128EEEEELb1ELb1ELb1ELb1EEEvNS_9FwdParamsE --------------------------
	.section	.text._ZN10layer_norm13ln_fwd_kernelINS_13Kernel_traitsI6__halfS2_S2_S2_fjLj1536ELj1ELj4ELj1ELj16ENS_18Kernel_traits_baseILj1536ES2_S2_S2_S2_fjLj128EEEEELb1ELb1ELb1ELb1EEEvNS_9FwdParamsE,"ax",@progbits
	.align	128
        .global         _ZN10layer_norm13ln_fwd_kernelINS_13Kernel_traitsI6__halfS2_S2_S2_fjLj1536ELj1ELj4ELj1ELj16ENS_18Kernel_traits_baseILj1536ES2_S2_S2_S2_fjLj128EEEEELb1ELb1ELb1ELb1EEEvNS_9FwdParamsE
        .type           _ZN10layer_norm13ln_fwd_kernelINS_13Kernel_traitsI6__halfS2_S2_S2_fjLj1536ELj1ELj4ELj1ELj16ENS_18Kernel_traits_baseILj1536ES2_S2_S2_S2_fjLj128EEEEELb1ELb1ELb1ELb1EEEvNS_9FwdParamsE,@function
        .size           _ZN10layer_norm13ln_fwd_kernelINS_13Kernel_traitsI6__halfS2_S2_S2_fjLj1536ELj1ELj4ELj1ELj16ENS_18Kernel_traits_baseILj1536ES2_S2_S2_S2_fjLj128EEEEELb1ELb1ELb1ELb1EEEvNS_9FwdParamsE,(.L_x_44366 - _ZN10layer_norm13ln_fwd_kernelINS_13Kernel_traitsI6__halfS2_S2_S2_fjLj1536ELj1ELj4ELj1ELj16ENS_18Kernel_traits_baseILj1536ES2_S2_S2_S2_fjLj128EEEEELb1ELb1ELb1ELb1EEEvNS_9FwdParamsE)
        .other          _ZN10layer_norm13ln_fwd_kernelINS_13Kernel_traitsI6__halfS2_S2_S2_fjLj1536ELj1ELj4ELj1ELj16ENS_18Kernel_traits_baseILj1536ES2_S2_S2_S2_fjLj128EEEEELb1ELb1ELb1ELb1EEEvNS_9FwdParamsE,@"STO_CUDA_ENTRY STV_DEFAULT"
_ZN10layer_norm13ln_fwd_kernelINS_13Kernel_traitsI6__halfS2_S2_S2_fjLj1536ELj1ELj4ELj1ELj16ENS_18Kernel_traits_baseILj1536ES2_S2_S2_S2_fjLj128EEEEELb1ELb1ELb1ELb1EEEvNS_9FwdParamsE:
.text._ZN10layer_norm13ln_fwd_kernelINS_13Kernel_traitsI6__halfS2_S2_S2_fjLj1536ELj1ELj4ELj1ELj16ENS_18Kernel_traits_baseILj1536ES2_S2_S2_S2_fjLj128EEEEELb1ELb1ELb1ELb1EEEvNS_9FwdParamsE:
        /* <DEDUP_REMOVED lines=31> */
[----:B------:R-:W-:Y:S02]  /*01f0*/  ISETP.GE.AND P2, PT, R148, UR6, PT ;  /* 0x0000000694007c0c */ /* 0x000fe4000bf46270 */
[----:B------:R-:W-:Y:S01]  /*0200*/  LEA R6, P3, R0, UR8, 0x4 ;  /* 0x0000000800067c11 */ /* 0x000fe2000f8620ff */
[----:B------:R-:W-:Y:S02]  /*0210*/  ULDC UR6, c[0x0][0x0] ;  /* 0x0000000000067ab9 */ /* 0x000fe40000000800 */
[----:B------:R-:W-:Y:S02]  /*0220*/  IMAD R146, R7, UR6, R146 ;  /* 0x0000000607927c24 */ /* 0x000fe4000f8e0292 */
[----:B------:R-:W-:-:S06]  /*0230*/  IMAD.X R7, RZ, RZ, UR9, P3 ;  /* 0x00000009ff077e24 */ /* 0x000fcc00098e06ff */
        /* <DEDUP_REMOVED lines=24> */
[----:B------:R-:W-:Y:S01]  /*03c0*/  VIADD R141, R145, 0x96a522ad ;  /* 0x96a522ad918d7836 */ /* 0x000fe20000000000 */
[----:B------:R-:W-:Y:S01]  /*03d0*/  IADD3 R140, R144, -0x700cb87f, RZ ;  /* 0x8ff34781908c7810 */ /* 0x000fe20007ffe0ff */
[----:B------:R-:W-:Y:S01]  /*03e0*/  HFMA2.MMA R151, -RZ, RZ, 0, 0 ;  /* 0x00000000ff977435 */ /* 0x000fe200000001ff */
[----:B------:R-:W-:Y:S01]  /*03f0*/  @P1 IADD3.X R203, RZ, R3, RZ, P2, !PT ;  /* 0x00000003ffcb1210 */ /* 0x000fe200017fe4ff */
[----:B------:R-:W-:Y:S01]  /*0400*/  ULDC UR8, c[0x0][0x294] ;  /* 0x0000a50000087ab9 */ /* 0x000fe20000000800 */
[----:B------:R-:W-:Y:S01]  /*0410*/  ULDC.U8 UR9, c[0x0][0x2a0] ;  /* 0x0000a80000097ab9 */ /* 0x000fe20000000000 */
[----:B------:R-:W-:Y:S01]  /*0420*/  ULDC UR12, c[0x0][0x2d8] ;  /* 0x0000b600000c7ab9 */ /* 0x000fe20000000800 */
[--C-:B------:R-:W-:Y:S01]  /*0430*/  SHF.R.U64 R147, R202, 0x2, R203.reuse ;  /* 0x00000002ca937819 */ /* 0x100fe200000012cb */
[----:B------:R-:W-:Y:S01]  /*0440*/  IMAD.WIDE.U32 R8, R146, -0x326172a9, RZ ;  /* 0xcd9e8d5792087825 */ /* 0x000fe200078e00ff */
[----:B------:R-:W-:Y:S01]  /*0450*/  SHF.R.U32.HI R149, RZ, 0x2, R203 ;  /* 0x00000002ff957819 */ /* 0x000fe200000116cb */
[----:B------:R-:W-:Y:S01]  /*0460*/  ULDC.64 UR10, c[0x0][0x298] ;  /* 0x0000a600000a7ab9 */ /* 0x000fe20000000a00 */
[----:B------:R-:W-:Y:S01]  /*0470*/  ULDC.64 UR6, c[0x0][0x230] ;  /* 0x00008c0000067ab9 */ /* 0x000fe20000000a00 */
[----:B---3--:R-:W-:Y:S01]  /*0480*/  IMAD.WIDE.U32 R6, R147, -0x2daee0ad, RZ ;  /* 0xd2511f5393067825 */ /* 0x008fe200078e00ff */
[----:B------:R-:W-:-:S04]  /*0490*/  LOP3.LUT R10, R9, R149, R144, 0x96, !PT ;  /* 0x00000095090a7212 */ /* 0x000fc800078e9690 */
[----:B------:R-:W-:Y:S01]  /*04a0*/  LOP3.LUT R12, R7, R145, RZ, 0x3c, !PT ;  /* 0x00000091070c7212 */ /* 0x000fe200078e3cff */
[----:B------:R-:W-:Y:S01]  /*04b0*/  IMAD.WIDE.U32 R10, R10, -0x2daee0ad, RZ ;  /* 0xd2511f530a0a7825 */ /* 0x000fe200078e00ff */
[----:B------:R-:W-:-:S03]  /*04c0*/  IADD3 R2, R145, -0x4498517b, RZ ;  /* 0xbb67ae8591027810 */ /* 0x000fc60007ffe0ff */
[----:B------:R-:W-:-:S04]  /*04d0*/  IMAD.WIDE.U32 R12, R12, -0x326172a9, RZ ;  /* 0xcd9e8d570c0c7825 */ /* 0x000fc800078e00ff */
[----:B------:R-:W-:Y:S01]  /*04e0*/  VIADD R3, R144, 0x9e3779b9 ;  /* 0x9e3779b990037836 */ /* 0x000fe20000000000 */
[----:B------:R-:W-:Y:S01]  /*04f0*/  LOP3.LUT R14, R11, R6, R2, 0x96, !PT ;  /* 0x000000060b0e7212 */ /* 0x000fe200078e9602 */
[----:B--2---:R-:W-:-:S03]  /*0500*/  IMAD.WIDE.U32 R4, R0, 0x10, R4 ;  /* 0x0000001000047825 */ /* 0x004fc600078e0004 */
[----:B------:R-:W-:Y:S01]  /*0510*/  LOP3.LUT R8, R13, R3, R8, 0x96, !PT ;  /* 0x000000030d087212 */ /* 0x000fe200078e9608 */
[----:B------:R-:W-:Y:S01]  /*0520*/  IMAD.WIDE.U32 R14, R14, -0x326172a9, RZ ;  /* 0xcd9e8d570e0e7825 */ /* 0x000fe200078e00ff */
[----:B------:R-:W5:Y:S03]  /*0530*/  LDG.E.128 R68, desc[UR4][R4.64] ;  /* 0x0000000404447981 */ /* 0x000f66000c1e1d00 */
[----:B------:R-:W-:Y:S01]  /*0540*/  IMAD.WIDE.U32 R8, R8, -0x2daee0ad, RZ ;  /* 0xd2511f5308087825 */ /* 0x000fe200078e00ff */
[----:B------:R-:W5:Y:S04]  /*0550*/  LDG.E.128 R64, desc[UR4][R4.64+0x200] ;  /* 0x0002000404407981 */ /* 0x000f68000c1e1d00 */
[----:B------:R-:W5:Y:S04]  /*0560*/  LDG.E.128 R60, desc[UR4][R4.64+0x400] ;  /* 0x00040004043c7981 */ /* 0x000f68000c1e1d00 */
[----:B------:R-:W5:Y:S04]  /*0570*/  LDG.E.128 R56, desc[UR4][R4.64+0x600] ;  /* 0x0006000404387981 */ /* 0x000f68000c1e1d00 */
[----:B------:R-:W5:Y:S04]  /*0580*/  LDG.E.128 R52, desc[UR4][R4.64+0x800] ;  /* 0x0008000404347981 */ /* 0x000f68000c1e1d00 */
[----:B------:R0:W5:Y:S01]  /*0590*/  LDG.E.128 R48, desc[UR4][R4.64+0xa00] ;  /* 0x000a000404307981 */ /* 0x000162000c1e1d00 */
[----:B------:R-:W-:Y:S01]  /*05a0*/  VIADD R6, R145, 0x32370b8f ;  /* 0x32370b8f91067836 */ /* 0x000fe20000000000 */
[----:B0-----:R-:W-:-:S02]  /*05b0*/  IADD3 R4, R144, 0x3c6ef372, RZ ;  /* 0x3c6ef37290047810 */ /* 0x001fc40007ffe0ff */
[----:B------:R-:W-:Y:S02]  /*05c0*/  IADD3 R5, R145, 0x76cf5d0a, RZ ;  /* 0x76cf5d0a91057810 */ /* 0x000fe40007ffe0ff */
[----:B------:R-:W-:Y:S02]  /*05d0*/  LOP3.LUT R11, R15, R12, R4, 0x96, !PT ;  /* 0x0000000c0f0b7212 */ /* 0x000fe400078e9604 */
[----:B------:R-:W-:-:S03]  /*05e0*/  LOP3.LUT R12, R9, R10, R5, 0x96, !PT ;  /* 0x0000000a090c7212 */ /* 0x000fc600078e9605 */
[----:B------:R-:W-:Y:S01]  /*05f0*/  IMAD.WIDE.U32 R10, R11, -0x2daee0ad, RZ ;  /* 0xd2511f530b0a7825 */ /* 0x000fe200078e00ff */
[----:B------:R-:W-:-:S03]  /*0600*/  IADD3 R7, R144, -0x255992d5, RZ ;  /* 0xdaa66d2b90077810 */ /* 0x000fc60007ffe0ff */
        /* <DEDUP_REMOVED lines=10> */
[----:B------:R-:W-:Y:S02]  /*06b0*/  IADD3 R10, R145, -0x56f99767, RZ ;  /* 0xa9066899910a7810 */ /* 0x000fe40007ffe0ff */
[----:B------:R-:W-:Y:S01]  /*06c0*/  IADD3 R11, R144, 0x1715609d, RZ ;  /* 0x1715609d900b7810 */ /* 0x000fe20007ffe0ff */
        /* <DEDUP_REMOVED lines=15> */
[----:B------:R-:W-:Y:S01]  /*07c0*/  IMAD.HI.U32 R21, R105, -0x326172a9, RZ ;  /* 0xcd9e8d5769157827 */ /* 0x000fe200078e00ff */
[----:B------:R-:W-:Y:S02]  /*07d0*/  IADD3 R16, R144, -0xe443238, RZ ;  /* 0xf1bbcdc890107810 */ /* 0x000fe40007ffe0ff */
[----:B------:R-:W-:Y:S01]  /*07e0*/  IADD3 R17, R145, -0x24c28bd8, RZ ;  /* 0xdb3d742891117810 */ /* 0x000fe20007ffe0ff */
[----:B------:R-:W-:Y:S01]  /*07f0*/  IMAD.HI.U32 R19, R104, -0x2daee0ad, RZ ;  /* 0xd2511f5368137827 */ /* 0x000fe200078e00ff */
[----:B------:R-:W-:-:S03]  /*0800*/  LOP3.LUT R178, R21, R20, R16, 0x96, !PT ;  /* 0x0000001415b27212 */ /* 0x000fc600078e9610 */
[--C-:B------:R-:W-:Y:S01]  /*0810*/  HADD2.F32 R20, -RZ, R25.reuse.H0_H0 ;  /* 0x20000019ff147230 */ /* 0x100fe20000004100 */
[----:B------:R-:W-:Y:S01]  /*0820*/  LOP3.LUT R166, R19, R18, R17, 0x96, !PT ;  /* 0x0000001213a67212 */ /* 0x000fe200078e9611 */
        /* <DEDUP_REMOVED lines=29> */
[----:B------:R-:W-:-:S04]  /*0a00*/  IMAD.HI.U32 R159, R178, -0x2daee0ad, RZ ;  /* 0xd2511f53b29f7827 */ /* 0x000fc800078e00ff */
[----:B------:R-:W-:Y:S01]  /*0a10*/  IMAD.HI.U32 R158, R166, -0x326172a9, RZ ;  /* 0xcd9e8d57a69e7827 */ /* 0x000fe200078e00ff */
[----:B------:R-:W-:Y:S02]  /*0a20*/  LOP3.LUT R159, R159, R92, R141, 0x96, !PT ;  /* 0x0000005c9f9f7212 */ /* 0x000fe400078e968d */
[----:B------:R-:W-:Y:S01]  /*0a30*/  LOP3.LUT R202, R202, 0x3, RZ, 0xc0, !PT ;  /* 0x00000003caca7812 */ /* 0x000fe200078ec0ff */
[--C-:B------:R-:W-:Y:S01]  /*0a40*/  HADD2.F32 R122, -RZ, R94.reuse.H0_H0 ;  /* 0x2000005eff7a7230 */ /* 0x100fe20000004100 */
[----:B------:R-:W-:Y:S01]  /*0a50*/  LOP3.LUT R158, R158, R93, R140, 0x96, !PT ;  /* 0x0000005d9e9e7212 */ /* 0x000fe200078e968c */
        /* <DEDUP_REMOVED lines=21> */
.L_x_9409:
[----:B0-----:R-:W0:Y:S01]  /*0bb0*/  LDC.64 R106, c[0x0][0x280] ;  /* 0x0000a000ff6a7b82 */ /* 0x001e220000000a00 */
[----:B------:R-:W-:-:S07]  /*0bc0*/  ISETP.NE.U32.AND P0, PT, RZ, UR6, PT ;  /* 0x00000006ff007c0c */ /* 0x000fce000bf05070 */
[----:B------:R-:W1:Y:S08]  /*0bd0*/  LDC R117, c[0x0][0x218] ;  /* 0x00008600ff757b82 */ /* 0x000e700000000800 */
[----:B------:R-:W2:Y:S01]  /*0be0*/  LDC.64 R104, c[0x0][0x288] ;  /* 0x0000a200ff687b82 */ /* 0x000ea20000000a00 */
[----:B0-----:R-:W-:-:S06]  /*0bf0*/  IMAD.WIDE R106, R148, 0x4, R106 ;  /* 0x00000004946a7825 */ /* 0x001fcc00078e026a */
[----:B------:R0:W3:Y:S01]  /*0c00*/  LDG.E R106, desc[UR4][R106.64] ;  /* 0x000000046a6a7981 */ /* 0x0000e2000c1e1900 */
[----:B------:R-:W-:Y:S01]  /*0c10*/  ISETP.NE.AND.EX P0, PT, RZ, UR7, PT, P0 ;  /* 0x00000007ff007c0c */ /* 0x000fe2000bf05300 */
[----:B-1----:R-:W-:Y:S01]  /*0c20*/  IMAD R108, R148, R117, RZ ;  /* 0x00000075946c7224 */ /* 0x002fe200078e02ff */
[----:B------:R-:W-:-:S04]  /*0c30*/  MOV R201, RZ ;  /* 0x000000ff00c97202 */ /* 0x000fc80000000f00 */
        /* <DEDUP_REMOVED lines=10> */
[----:B------:R-:W-:-:S04]  /*0ce0*/  @P1 VIADD R110, R106, 0xffffffff ;  /* 0xffffffff6a6e1836 */ /* 0x000fc80000000000 */
        /* <DEDUP_REMOVED lines=10> */
[----:B------:R-:W-:Y:S01]  /*0d90*/  MOV R113, RZ ;  /* 0x000000ff00717202 */ /* 0x000fe20000000f00 */
[----:B------:R-:W-:Y:S01]  /*0da0*/  IMAD.MOV.U32 R100, RZ, RZ, R202 ;  /* 0x000000ffff647224 */ /* 0x000fe200078e00ca */
[----:B------:R-:W-:Y:S06]  /*0db0*/  @!P0 BRA `(.L_x_8916) ;  /* 0x0000000400688947 */ /* 0x000fec0003800000 */
[----:B------:R-:W-:Y:S01]  /*0dc0*/  MOV R100, R202 ;  /* 0x000000ca00647202 */ /* 0x000fe20000000f00 */
[----:B-----5:R-:W-:Y:S01]  /*0dd0*/  HADD2.F32 R113, -RZ, R92.H0_H0 ;  /* 0x2000005cff717230 */ /* 0x020fe20000004100 */
[----:B------:R-:W-:Y:S06]  /*0de0*/  BRA `(.L_x_8916) ;  /* 0x00000004005c7947 */ /* 0x000fec0003800000 */
.L_x_8915:
        /* <DEDUP_REMOVED lines=12> */
.L_x_8918:
[----:B------:R-:W-:-:S07]  /*0eb0*/  IMAD.MOV.U32 R108, RZ, RZ, R166 ;  /* 0x000000ffff6c7224 */ /* 0x000fce00078e00a6 */
.L_x_8919:
[----:B------:R-:W-:Y:S05]  /*0ec0*/  BSYNC B1 ;  /* 0x0000000000017941 */ /* 0x000fea0003800000 */
.L_x_8917:
        /* <DEDUP_REMOVED lines=16> */
.L_x_8923:
[----:B------:R-:W-:Y:S05]  /*0fd0*/  BSYNC B2 ;  /* 0x0000000000027941 */ /* 0x000fea0003800000 */
.L_x_8922:
        /* <DEDUP_REMOVED lines=42> */
.L_x_8921:
[----:B------:R-:W-:Y:S05]  /*1280*/  BSYNC B1 ;  /* 0x0000000000017941 */ /* 0x000fea0003800000 */
.L_x_8920:
[----:B------:R-:W-:Y:S01]  /*1290*/  I2FP.F32.U32 R101, R108 ;  /* 0x0000006c00657245 */ /* 0x000fe20000201000 */
[----:B-----5:R-:W-:Y:S02]  /*12a0*/  HADD2.F32 R102, -RZ, R96.H0_H0 ;  /* 0x20000060ff667230 */ /* 0x020fe40000004100 */
[----:B------:R-:W-:Y:S02]  /*12b0*/  IMAD.MOV.U32 R104, RZ, RZ, 0x2f800000 ;  /* 0x2f800000ff687424 */ /* 0x000fe400078e00ff */
[----:B------:R-:W-:Y:S02]  /*12c0*/  HADD2.F32 R113, -RZ, R88.H0_H0 ;  /* 0x20000058ff717230 */ /* 0x000fe40000004100 */
[----:B------:R-:W-:Y:S01]  /*12d0*/  FMUL.FTZ R102, R102, UR11 ;  /* 0x0000000b66667c20 */ /* 0x000fe20008410000 */
[----:B------:R-:W-:Y:S01]  /*12e0*/  FFMA.FTZ R101, R101, R104, 1.1641532182693481445e-10 ;  /* 0x2f00000065657423 */ /* 0x000fe20000010068 */
[----:B------:R-:W-:Y:S02]  /*12f0*/  @P0 HADD2.F32 R104, -RZ, R92.H0_H0 ;  /* 0x2000005cff680230 */ /* 0x000fe40000004100 */
[----:B------:R-:W-:-:S02]  /*1300*/  FMUL.FTZ R102, R102, UR10 ;  /* 0x0000000a66667c20 */ /* 0x000fc40008410000 */
[----:B------:R-:W-:-:S04]  /*1310*/  FSETP.GTU.FTZ.AND P3, PT, R101, UR8, PT ;  /* 0x0000000865007c0b */ /* 0x000fc8000bf7c000 */
[----:B------:R-:W-:Y:S02]  /*1320*/  FSEL R102, R102, RZ, !P3 ;  /* 0x000000ff66667208 */ /* 0x000fe40005800000 */
[----:B------:R-:W-:-:S03]  /*1330*/  SEL R150, RZ, 0x1, P3 ;  /* 0x00000001ff967807 */ /* 0x000fc60001800000 */
[----:B------:R-:W-:-:S04]  /*1340*/  FMUL.FTZ R113, R102, R113 ;  /* 0x0000007166717220 */ /* 0x000fc80000410000 */
[----:B------:R-:W-:-:S07]  /*1350*/  @P0 FADD.FTZ R113, R113, R104 ;  /* 0x0000006871710221 */ /* 0x000fce0000010000 */
.L_x_8916:
[----:B------:R-:W-:Y:S05]  /*1360*/  BSYNC B0 ;  /* 0x0000000000007941 */ /* 0x000fea0003800000 */
.L_x_8914:
        /* <DEDUP_REMOVED lines=8> */
.L_x_8925:
        /* <DEDUP_REMOVED lines=12> */
.L_x_8928:
[----:B------:R-:W-:-:S07]  /*14b0*/  MOV R110, R166 ;  /* 0x000000a6006e7202 */ /* 0x000fce0000000f00 */
.L_x_8929:
[----:B------:R-:W-:Y:S05]  /*14c0*/  BSYNC B1 ;  /* 0x0000000000017941 */ /* 0x000fea0003800000 */
.L_x_8927:
        /* <DEDUP_REMOVED lines=16> */
.L_x_8933:
[----:B------:R-:W-:Y:S05]  /*15d0*/  BSYNC B2 ;  /* 0x0000000000027941 */ /* 0x000fea0003800000 */
.L_x_8932:
        /* <DEDUP_REMOVED lines=42> */
.L_x_8931:
[----:B------:R-:W-:Y:S05]  /*1880*/  BSYNC B1 ;  /* 0x0000000000017941 */ /* 0x000fea0003800000 */
.L_x_8930:
[----:B------:R-:W-:Y:S01]  /*1890*/  I2FP.F32.U32 R100, R110 ;  /* 0x0000006e00647245 */ /* 0x000fe20000201000 */
[----:B-----5:R-:W-:Y:S01]  /*18a0*/  HADD2.F32 R102, -RZ, R96.H1_H1 ;  /* 0x30000060ff667230 */ /* 0x020fe20000004100 */
[----:B------:R-:W-:Y:S01]  /*18b0*/  MOV R103, 0x2f800000 ;  /* 0x2f80000000677802 */ /* 0x000fe20000000f00 */
[----:B------:R-:W-:-:S03]  /*18c0*/  @P0 HADD2.F32 R105, -RZ, R92.H1_H1 ;  /* 0x3000005cff690230 */ /* 0x000fc60000004100 */
[----:B------:R-:W-:Y:S01]  /*18d0*/  FMUL.FTZ R102, R102, UR11 ;  /* 0x0000000b66667c20 */ /* 0x000fe20008410000 */
[----:B------:R-:W-:Y:S01]  /*18e0*/  FFMA.FTZ R100, R100, R103, 1.1641532182693481445e-10 ;  /* 0x2f00000064647423 */ /* 0x000fe20000010067 */
[----:B------:R-:W-:Y:S02]  /*18f0*/  HADD2.F32 R103, -RZ, R88.H1_H1 ;  /* 0x30000058ff677230 */ /* 0x000fe40000004100 */
[----:B------:R-:W-:Y:S02]  /*1900*/  FMUL.FTZ R102, R102, UR10 ;  /* 0x0000000a66667c20 */ /* 0x000fe40008410000 */
[----:B------:R-:W-:-:S04]  /*1910*/  FSETP.GTU.FTZ.AND P3, PT, R100, UR8, PT ;  /* 0x0000000864007c0b */ /* 0x000fc8000bf7c000 */
[----:B------:R-:W-:Y:S02]  /*1920*/  FSEL R102, R102, RZ, !P3 ;  /* 0x000000ff66667208 */ /* 0x000fe40005800000 */
[----:B------:R-:W-:-:S03]  /*1930*/  SEL R152, RZ, 0x1, P3 ;  /* 0x00000001ff987807 */ /* 0x000fc60001800000 */
[----:B------:R-:W-:-:S04]  /*1940*/  FMUL.FTZ R112, R102, R103 ;  /* 0x0000006766707220 */ /* 0x000fc80000410000 */
[----:B------:R-:W-:-:S07]  /*1950*/  @P0 FADD.FTZ R112, R112, R105 ;  /* 0x0000006970700221 */ /* 0x000fce0000010000 */
.L_x_8926:
[----:B------:R-:W-:Y:S05]  /*1960*/  BSYNC B0 ;  /* 0x0000000000007941 */ /* 0x000fea0003800000 */
.L_x_8924:
        /* <DEDUP_REMOVED lines=8> */
.L_x_8935:
        /* <DEDUP_REMOVED lines=12> */
.L_x_8938:
[----:B------:R-:W-:-:S07]  /*1ab0*/  MOV R110, R166 ;  /* 0x000000a6006e7202 */ /* 0x000fce0000000f00 */
.L_x_8939:
[----:B------:R-:W-:Y:S05]  /*1ac0*/  BSYNC B1 ;  /* 0x0000000000017941 */ /* 0x000fea0003800000 */
.L_x_8937:
        /* <DEDUP_REMOVED lines=16> */
.L_x_8943:
[----:B------:R-:W-:Y:S05]  /*1bd0*/  BSYNC B2 ;  /* 0x0000000000027941 */ /* 0x000fea0003800000 */
.L_x_8942:
        /* <DEDUP_REMOVED lines=42> */
.L_x_8941:
[----:B------:R-:W-:Y:S05]  /*1e80*/  BSYNC B1 ;  /* 0x0000000000017941 */ /* 0x000fea0003800000 */
.L_x_8940:
[----:B------:R-:W-:Y:S01]  /*1e90*/  HFMA2.MMA R104, -RZ, RZ, 0.1171875, 0 ;  /* 0x2f800000ff687435 */ /* 0x000fe200000001ff */
[----:B------:R-:W-:Y:S01]  /*1ea0*/  I2FP.F32.U32 R101, R110 ;  /* 0x0000006e00657245 */ /* 0x000fe20000201000 */
[----:B-----5:R-:W-:Y:S02]  /*1eb0*/  HADD2.F32 R102, -RZ, R97.H0_H0 ;  /* 0x20000061ff667230 */ /* 0x020fe40000004100 */
[----:B------:R-:W-:-:S03]  /*1ec0*/  HADD2.F32 R109, -RZ, R89.H0_H0 ;  /* 0x20000059ff6d7230 */ /* 0x000fc60000004100 */
        /* <DEDUP_REMOVED lines=9> */
.L_x_8936:
[----:B------:R-:W-:Y:S05]  /*1f60*/  BSYNC B0 ;  /* 0x0000000000007941 */ /* 0x000fea0003800000 */
.L_x_8934:
        /* <DEDUP_REMOVED lines=8> */
.L_x_8945:
        /* <DEDUP_REMOVED lines=12> */
.L_x_8948:
[----:B------:R-:W-:-:S07]  /*20b0*/  IMAD.MOV.U32 R108, RZ, RZ, R166 ;  /* 0x000000ffff6c7224 */ /* 0x000fce00078e00a6 */
.L_x_8949:
[----:B------:R-:W-:Y:S05]  /*20c0*/  BSYNC B1 ;  /* 0x0000000000017941 */ /* 0x000fea0003800000 */
.L_x_8947:
        /* <DEDUP_REMOVED lines=16> */
.L_x_8953:
[----:B------:R-:W-:Y:S05]  /*21d0*/  BSYNC B2 ;  /* 0x0000000000027941 */ /* 0x000fea0003800000 */
.L_x_8952:
        /* <DEDUP_REMOVED lines=42> */
.L_x_8951:
[----:B------:R-:W-:Y:S05]  /*2480*/  BSYNC B1 ;  /* 0x0000000000017941 */ /* 0x000fea0003800000 */
.L_x_8950:
[----:B------:R-:W-:Y:S01]  /*2490*/  I2FP.F32.U32 R100, R108 ;  /* 0x0000006c00647245 */ /* 0x000fe20000201000 */
[----:B-----5:R-:W-:Y:S02]  /*24a0*/  HADD2.F32 R102, -RZ, R97.H1_H1 ;  /* 0x30000061ff667230 */ /* 0x020fe40000004100 */
[----:B------:R-:W-:Y:S02]  /*24b0*/  IMAD.MOV.U32 R103, RZ, RZ, 0x2f800000 ;  /* 0x2f800000ff677424 */ /* 0x000fe400078e00ff */
[----:B------:R-:W-:Y:S02]  /*24c0*/  @P0 HADD2.F32 R105, -RZ, R93.H1_H1 ;  /* 0x3000005dff690230 */ /* 0x000fe40000004100 */
[----:B------:R-:W-:Y:S01]  /*24d0*/  FMUL.FTZ R102, R102, UR11 ;  /* 0x0000000b66667c20 */ /* 0x000fe20008410000 */
[----:B------:R-:W-:Y:S01]  /*24e0*/  FFMA.FTZ R100, R100, R103, 1.1641532182693481445e-10 ;  /* 0x2f00000064647423 */ /* 0x000fe20000010067 */
[----:B------:R-:W-:Y:S02]  /*24f0*/  HADD2.F32 R103, -RZ, R89.H1_H1 ;  /* 0x30000059ff677230 */ /* 0x000fe40000004100 */
[----:B------:R-:W-:-:S02]  /*2500*/  FMUL.FTZ R102, R102, UR10 ;  /* 0x0000000a66667c20 */ /* 0x000fc40008410000 */
[----:B------:R-:W-:-:S04]  /*2510*/  FSETP.GTU.FTZ.AND P3, PT, R100, UR8, PT ;  /* 0x0000000864007c0b */ /* 0x000fc8000bf7c000 */
[----:B------:R-:W-:Y:S02]  /*2520*/  FSEL R102, R102, RZ, !P3 ;  /* 0x000000ff66667208 */ /* 0x000fe40005800000 */
[----:B------:R-:W-:-:S03]  /*2530*/  SEL R154, RZ, 0x1, P3 ;  /* 0x00000001ff9a7807 */ /* 0x000fc60001800000 */
[----:B------:R-:W-:-:S04]  /*2540*/  FMUL.FTZ R108, R102, R103 ;  /* 0x00000067666c7220 */ /* 0x000fc80000410000 */
[----:B------:R-:W-:-:S07]  /*2550*/  @P0 FADD.FTZ R108, R108, R105 ;  /* 0x000000696c6c0221 */ /* 0x000fce0000010000 */
.L_x_8946:
[----:B------:R-:W-:Y:S05]  /*2560*/  BSYNC B0 ;  /* 0x0000000000007941 */ /* 0x000fea0003800000 */
.L_x_8944:
        /* <DEDUP_REMOVED lines=8> */
.L_x_8955:
        /* <DEDUP_REMOVED lines=12> */
.L_x_8958:
[----:B------:R-:W-:-:S07]  /*26b0*/  MOV R116, R166 ;  /* 0x000000a600747202 */ /* 0x000fce0000000f00 */
.L_x_8959:
[----:B------:R-:W-:Y:S05]  /*26c0*/  BSYNC B1 ;  /* 0x0000000000017941 */ /* 0x000fea0003800000 */
.L_x_8957:
        /* <DEDUP_REMOVED lines=16> */
.L_x_8963:
[----:B------:R-:W-:Y:S05]  /*27d0*/  BSYNC B2 ;  /* 0x0000000000027941 */ /* 0x000fea0003800000 */
.L_x_8962:
        /* <DEDUP_REMOVED lines=42> */
.L_x_8961:
[----:B------:R-:W-:Y:S05]  /*2a80*/  BSYNC B1 ;  /* 0x0000000000017941 */ /* 0x000fea0003800000 */
.L_x_8960:
[----:B------:R-:W-:Y:S01]  /*2a90*/  I2FP.F32.U32 R101, R116 ;  /* 0x0000007400657245 */ /* 0x000fe20000201000 */
[----:B-----5:R-:W-:Y:S01]  /*2aa0*/  HADD2.F32 R102, -RZ, R98.H0_H0 ;  /* 0x20000062ff667230 */ /* 0x020fe20000004100 */
[----:B------:R-:W-:Y:S01]  /*2ab0*/  MOV R104, 0x2f800000 ;  /* 0x2f80000000687802 */ /* 0x000fe20000000f00 */
[----:B------:R-:W-:-:S03]  /*2ac0*/  HADD2.F32 R107, -RZ, R90.H0_H0 ;  /* 0x2000005aff6b7230 */ /* 0x000fc60000004100 */
        /* <DEDUP_REMOVED lines=9> */
.L_x_8956:
[----:B------:R-:W-:Y:S05]  /*2b60*/  BSYNC B0 ;  /* 0x0000000000007941 */ /* 0x000fea0003800000 */
.L_x_8954:
        /* <DEDUP_REMOVED lines=8> */
.L_x_8965:
        /* <DEDUP_REMOVED lines=12> */
.L_x_8968:
[----:B------:R-:W-:-:S07]  /*2cb0*/  MOV R106, R166 ;  /* 0x000000a6006a7202 */ /* 0x000fce0000000f00 */
.L_x_8969:
[----:B------:R-:W-:Y:S05]  /*2cc0*/  BSYNC B1 ;  /* 0x0000000000017941 */ /* 0x000fea0003800000 */
.L_x_8967:
        /* <DEDUP_REMOVED lines=16> */
.L_x_8973:
[----:B------:R-:W-:Y:S05]  /*2dd0*/  BSYNC B2 ;  /* 0x0000000000027941 */ /* 0x000fea0003800000 */
.L_x_8972:
        /* <DEDUP_REMOVED lines=42> */
.L_x_8971:
[----:B------:R-:W-:Y:S05]  /*3080*/  BSYNC B1 ;  /* 0x0000000000017941 */ /* 0x000fea0003800000 */
.L_x_8970:
[----:B------:R-:W-:Y:S01]  /*3090*/  HFMA2.MMA R103, -RZ, RZ, 0.1171875, 0 ;  /* 0x2f800000ff677435 */ /* 0x000fe200000001ff */
[----:B------:R-:W-:Y:S01]  /*30a0*/  I2FP.F32.U32 R100, R106 ;  /* 0x0000006a00647245 */ /* 0x000fe20000201000 */
[----:B-----5:R-:W-:Y:S02]  /*30b0*/  HADD2.F32 R102, -RZ, R98.H1_H1 ;  /* 0x30000062ff667230 */ /* 0x020fe40000004100 */
[----:B------:R-:W-:-:S03]  /*30c0*/  @P0 HADD2.F32 R105, -RZ, R94.H1_H1 ;  /* 0x3000005eff690230 */ /* 0x000fc60000004100 */
[----:B------:R-:W-:-:S03]  /*30d0*/  FMUL.FTZ R102, R102, UR11 ;  /* 0x0000000b66667c20 */ /* 0x000fc60008410000 */
[----:B------:R-:W-:Y:S01]  /*30e0*/  FFMA.FTZ R100, R100, R103, 1.1641532182693481445e-10 ;  /* 0x2f00000064647423 */ /* 0x000fe20000010067 */
[----:B------:R-:W-:Y:S01]  /*30f0*/  FMUL.FTZ R102, R102, UR10 ;  /* 0x0000000a66667c20 */ /* 0x000fe20008410000 */
[----:B------:R-:W-:-:S03]  /*3100*/  HADD2.F32 R103, -RZ, R90.H1_H1 ;  /* 0x3000005aff677230 */ /* 0x000fc60000004100 */
[----:B------:R-:W-:-:S04]  /*3110*/  FSETP.GTU.FTZ.AND P3, PT, R100, UR8, PT ;  /* 0x0000000864007c0b */ /* 0x000fc8000bf7c000 */
[----:B------:R-:W-:Y:S02]  /*3120*/  FSEL R102, R102, RZ, !P3 ;  /* 0x000000ff66667208 */ /* 0x000fe40005800000 */
[----:B------:R-:W-:-:S03]  /*3130*/  SEL R156, RZ, 0x1, P3 ;  /* 0x00000001ff9c7807 */ /* 0x000fc60001800000 */
[----:B------:R-:W-:-:S04]  /*3140*/  FMUL.FTZ R106, R102, R103 ;  /* 0x00000067666a7220 */ /* 0x000fc80000410000 */
[----:B------:R-:W-:-:S07]  /*3150*/  @P0 FADD.FTZ R106, R106, R105 ;  /* 0x000000696a6a0221 */ /* 0x000fce0000010000 */
.L_x_8966:
[----:B------:R-:W-:Y:S05]  /*3160*/  BSYNC B0 ;  /* 0x0000000000007941 */ /* 0x000fea0003800000 */
.L_x_8964:
        /* <DEDUP_REMOVED lines=8> */
.L_x_8975:
        /* <DEDUP_REMOVED lines=12> */
.L_x_8978:
[----:B------:R-:W-:-:S07]  /*32b0*/  IMAD.MOV.U32 R116, RZ, RZ, R166 ;  /* 0x000000ffff747224 */ /* 0x000fce00078e00a6 */
.L_x_8979:
[----:B------:R-:W-:Y:S05]  /*32c0*/  BSYNC B1 ;  /* 0x0000000000017941 */ /* 0x000fea0003800000 */
.L_x_8977:
        /* <DEDUP_REMOVED lines=16> */
.L_x_8983:
[----:B------:R-:W-:Y:S05]  /*33d0*/  BSYNC B2 ;  /* 0x0000000000027941 */ /* 0x000fea0003800000 */
.L_x_8982:
        /* <DEDUP_REMOVED lines=42> */
.L_x_8981:
[----:B------:R-:W-:Y:S05]  /*3680*/  BSYNC B1 ;  /* 0x0000000000017941 */ /* 0x000fea0003800000 */
.L_x_8980:
        /* <DEDUP_REMOVED lines=13> */
.L_x_8976:
[----:B------:R-:W-:Y:S05]  /*3760*/  BSYNC B0 ;  /* 0x0000000000007941 */ /* 0x000fea0003800000 */
.L_x_8974:
        /* <DEDUP_REMOVED lines=8> */
.L_x_8985:
        /* <DEDUP_REMOVED lines=12> */
.L_x_8988:
[----:B------:R-:W-:-:S07]  /*38b0*/  MOV R104, R166 ;  /* 0x000000a600687202 */ /* 0x000fce0000000f00 */
.L_x_8989:
[----:B------:R-:W-:Y:S05]  /*38c0*/  BSYNC B1 ;  /* 0x0000000000017941 */ /* 0x000fea0003800000 */
.L_x_8987:
        /* <DEDUP_REMOVED lines=16> */
.L_x_8993:
[----:B------:R-:W-:Y:S05]  /*39d0*/  BSYNC B2 ;  /* 0x0000000000027941 */ /* 0x000fea0003800000 */
.L_x_8992:
        /* <DEDUP_REMOVED lines=42> */
.L_x_8991:
[----:B------:R-:W-:Y:S05]  /*3c80*/  BSYNC B1 ;  /* 0x0000000000017941 */ /* 0x000fea0003800000 */
.L_x_8990:
[----:B------:R-:W-:Y:S01]  /*3c90*/  I2FP.F32.U32 R100, R104 ;  /* 0x0000006800647245 */ /* 0x000fe20000201000 */
[----:B-----5:R-:W-:Y:S01]  /*3ca0*/  HADD2.F32 R101, -RZ, R99.H1_H1 ;  /* 0x30000063ff657230 */ /* 0x020fe20000004100 */
[----:B------:R-:W-:Y:S01]  /*3cb0*/  MOV R103, 0x2f800000 ;  /* 0x2f80000000677802 */ /* 0x000fe20000000f00 */
[----:B------:R-:W-:-:S03]  /*3cc0*/  HADD2.F32 R104, -RZ, R91.H1_H1 ;  /* 0x3000005bff687230 */ /* 0x000fc60000004100 */
        /* <DEDUP_REMOVED lines=9> */
.L_x_8986:
[----:B------:R-:W-:Y:S05]  /*3d60*/  BSYNC B0 ;  /* 0x0000000000007941 */ /* 0x000fea0003800000 */
.L_x_8984:
        /* <DEDUP_REMOVED lines=35> */
.L_x_8995:
[----:B------:R-:W-:Y:S05]  /*3fa0*/  BSYNC B0 ;  /* 0x0000000000007941 */ /* 0x000fea0003800000 */
.L_x_8994:
[----:B-----5:R2:W5:Y:S04]  /*3fb0*/  @P1 LDG.E.128 R96, desc[UR4][R160.64] ;  /* 0x00000004a0601981 */ /* 0x020568000c1e1d00 */
[----:B------:R2:W5:Y:S01]  /*3fc0*/  @P0 LDG.E.128 R92, desc[UR4][R118.64] ;  /* 0x00000004765c0981 */ /* 0x000562000c1e1d00 */
[----:B------:R-:W-:Y:S04]  /*3fd0*/  BSSY B0, `(.L_x_8996) ;  /* 0x000005f000007945 */ /* 0x000fe80003800000 */
[----:B------:R-:W-:Y:S05]  /*3fe0*/  @P2 BRA `(.L_x_8997) ;  /* 0x0000000000182947 */ /* 0x000fea0003800000 */
[----:B------:R-:W-:Y:S01]  /*3ff0*/  IMAD.MOV.U32 R167, RZ, RZ, RZ ;  /* 0x000000ffffa77224 */ /* 0x000fe200078e00ff */
[----:B01----:R-:W-:Y:S01]  /*4000*/  MOV R100, R116 ;  /* 0x0000007400647202 */ /* 0x003fe20000000f00 */
[----:B------:R-:W-:Y:S06]  /*4010*/  @!P0 BRA `(.L_x_8998) ;  /* 0x0000000400688947 */ /* 0x000fec0003800000 */
[----:B------:R-:W-:Y:S01]  /*4020*/  MOV R100, R116 ;  /* 0x0000007400647202 */ /* 0x000fe20000000f00 */
[----:B-----5:R-:W-:Y:S01]  /*4030*/  HADD2.F32 R167, -RZ, R92.H0_H0 ;  /* 0x2000005cffa77230 */ /* 0x020fe20000004100 */
[----:B------:R-:W-:Y:S06]  /*4040*/  BRA `(.L_x_8998) ;  /* 0x00000004005c7947 */ /* 0x000fec0003800000 */
.L_x_8997:
[C---:B------:R-:W-:Y:S01]  /*4050*/  ISETP.NE.AND P3, PT, R116.reuse, 0x1, PT ;  /* 0x000000017400780c */ /* 0x040fe20003f65270 */
[----:B------:R-:W-:Y:S01]  /*4060*/  BSSY B1, `(.L_x_8999) ;  /* 0x000000c000017945 */ /* 0x000fe20003800000 */
[----:B01----:R-:W-:-:S11]  /*4070*/  VIADD R100, R116, 0x1 ;  /* 0x0000000174647836 */ /* 0x003fd60000000000 */
        /* <DEDUP_REMOVED lines=9> */
.L_x_9000:
[----:B------:R-:W-:-:S07]  /*4110*/  MOV R150, R166 ;  /* 0x000000a600967202 */ /* 0x000fce0000000f00 */
.L_x_9001:
[----:B------:R-:W-:Y:S05]  /*4120*/  BSYNC B1 ;  /* 0x0000000000017941 */ /* 0x000fea0003800000 */
.L_x_8999:
        /* <DEDUP_REMOVED lines=16> */
.L_x_9005:
[----:B------:R-:W-:Y:S05]  /*4230*/  BSYNC B2 ;  /* 0x0000000000027941 */ /* 0x000fea0003800000 */
.L_x_9004:
        /* <DEDUP_REMOVED lines=42> */
.L_x_9003:
[----:B------:R-:W-:Y:S05]  /*44e0*/  BSYNC B1 ;  /* 0x0000000000017941 */ /* 0x000fea0003800000 */
.L_x_9002:
[----:B------:R-:W-:Y:S01]  /*44f0*/  HFMA2.MMA R102, -RZ, RZ, 0.1171875, 0 ;  /* 0x2f800000ff667435 */ /* 0x000fe200000001ff */
[----:B------:R-:W-:Y:S01]  /*4500*/  I2FP.F32.U32 R101, R150 ;  /* 0x0000009600657245 */ /* 0x000fe20000201000 */
[----:B-----5:R-:W-:Y:S02]  /*4510*/  HADD2.F32 R103, -RZ, R96.H0_H0 ;  /* 0x20000060ff677230 */ /* 0x020fe40000004100 */
[----:B------:R-:W-:-:S03]  /*4520*/  @P0 HADD2.F32 R116, -RZ, R92.H0_H0 ;  /* 0x2000005cff740230 */ /* 0x000fc60000004100 */
[----:B------:R-:W-:-:S03]  /*4530*/  FMUL.FTZ R103, R103, UR11 ;  /* 0x0000000b67677c20 */ /* 0x000fc60008410000 */
[----:B------:R-:W-:Y:S01]  /*4540*/  FFMA.FTZ R101, R101, R102, 1.1641532182693481445e-10 ;  /* 0x2f00000065657423 */ /* 0x000fe20000010066 */
[----:B------:R-:W-:Y:S01]  /*4550*/  FMUL.FTZ R103, R103, UR10 ;  /* 0x0000000a67677c20 */ /* 0x000fe20008410000 */
[----:B------:R-:W-:-:S03]  /*4560*/  HADD2.F32 R102, -RZ, R84.H0_H0 ;  /* 0x20000054ff667230 */ /* 0x000fc60000004100 */
[----:B------:R-:W-:-:S04]  /*4570*/  FSETP.GTU.FTZ.AND P3, PT, R101, UR8, PT ;  /* 0x0000000865007c0b */ /* 0x000fc8000bf7c000 */
[----:B------:R-:W-:Y:S02]  /*4580*/  FSEL R167, R103, RZ, !P3 ;  /* 0x000000ff67a77208 */ /* 0x000fe40005800000 */
[----:B------:R-:W-:-:S03]  /*4590*/  SEL R150, RZ, 0x1, P3 ;  /* 0x00000001ff967807 */ /* 0x000fc60001800000 */
[----:B------:R-:W-:-:S04]  /*45a0*/  FMUL.FTZ R167, R167, R102 ;  /* 0x00000066a7a77220 */ /* 0x000fc80000410000 */
[----:B------:R-:W-:-:S07]  /*45b0*/  @P0 FADD.FTZ R167, R116, R167 ;  /* 0x000000a774a70221 */ /* 0x000fce0000010000 */
.L_x_8998:
[----:B------:R-:W-:Y:S05]  /*45c0*/  BSYNC B0 ;  /* 0x0000000000007941 */ /* 0x000fea0003800000 */
.L_x_8996:
        /* <DEDUP_REMOVED lines=8> */
.L_x_9007:
        /* <DEDUP_REMOVED lines=12> */
.L_x_9010:
[----:B------:R-:W-:-:S07]  /*4710*/  IMAD.MOV.U32 R116, RZ, RZ, R166 ;  /* 0x000000ffff747224 */ /* 0x000fce00078e00a6 */
.L_x_9011:
[----:B------:R-:W-:Y:S05]  /*4720*/  BSYNC B1 ;  /* 0x0000000000017941 */ /* 0x000fea0003800000 */
.L_x_9009:
        /* <DEDUP_REMOVED lines=16> */
.L_x_9015:
[----:B------:R-:W-:Y:S05]  /*4830*/  BSYNC B2 ;  /* 0x0000000000027941 */ /* 0x000fea0003800000 */
.L_x_9014:
        /* <DEDUP_REMOVED lines=43> */
.L_x_9013:
[----:B------:R-:W-:Y:S05]  /*4af0*/  BSYNC B1 ;  /* 0x0000000000017941 */ /* 0x000fea0003800000 */
.L_x_9012:
[----:B------:R-:W-:Y:S01]  /*4b00*/  HFMA2.MMA R103, -RZ, RZ, 0.1171875, 0 ;  /* 0x2f800000ff677435 */ /* 0x000fe200000001ff */
[----:B------:R-:W-:Y:S01]  /*4b10*/  I2FP.F32.U32 R100, R116 ;  /* 0x0000007400647245 */ /* 0x000fe20000201000 */
[----:B-----5:R-:W-:Y:S02]  /*4b20*/  HADD2.F32 R102, -RZ, R96.H1_H1 ;  /* 0x30000060ff667230 */ /* 0x020fe40000004100 */
[----:B--2---:R-:W-:-:S03]  /*4b30*/  @P0 HADD2.F32 R119, -RZ, R92.H1_H1 ;  /* 0x3000005cff770230 */ /* 0x004fc60000004100 */
        /* <DEDUP_REMOVED lines=9> */
.L_x_9008:
[----:B------:R-:W-:Y:S05]  /*4bd0*/  BSYNC B0 ;  /* 0x0000000000007941 */ /* 0x000fea0003800000 */
.L_x_9006:
        /* <DEDUP_REMOVED lines=8> */
.L_x_9017:
        /* <DEDUP_REMOVED lines=12> */
.L_x_9020:
[----:B------:R-:W-:-:S07]  /*4d20*/  IMAD.MOV.U32 R116, RZ, RZ, R166 ;  /* 0x000000ffff747224 */ /* 0x000fce00078e00a6 */
.L_x_9021:
[----:B------:R-:W-:Y:S05]  /*4d30*/  BSYNC B1 ;  /* 0x0000000000017941 */ /* 0x000fea0003800000 */
.L_x_9019:
        /* <DEDUP_REMOVED lines=16> */
.L_x_9025:
[----:B------:R-:W-:Y:S05]  /*4e40*/  BSYNC B2 ;  /* 0x0000000000027941 */ /* 0x000fea0003800000 */
.L_x_9024:
        /* <DEDUP_REMOVED lines=43> */
.L_x_9023:
[----:B------:R-:W-:Y:S05]  /*5100*/  BSYNC B1 ;  /* 0x0000000000017941 */ /* 0x000fea0003800000 */
.L_x_9022:
        /* <DEDUP_REMOVED lines=13> */
.L_x_9018:
[----:B------:R-:W-:Y:S05]  /*51e0*/  BSYNC B0 ;  /* 0x0000000000007941 */ /* 0x000fea0003800000 */
.L_x_9016:
        /* <DEDUP_REMOVED lines=8> */
.L_x_9027:
        /* <DEDUP_REMOVED lines=12> */
.L_x_9030:
[----:B------:R-:W-:-:S07]  /*5330*/  IMAD.MOV.U32 R116, RZ, RZ, R166 ;  /* 0x000000ffff747224 */ /* 0x000fce00078e00a6 */
.L_x_9031:
[----:B------:R-:W-:Y:S05]  /*5340*/  BSYNC B1 ;  /* 0x0000000000017941 */ /* 0x000fea0003800000 */
.L_x_9029:
        /* <DEDUP_REMOVED lines=16> */
.L_x_9035:
[----:B------:R-:W-:Y:S05]  /*5450*/  BSYNC B2 ;  /* 0x0000000000027941 */ /* 0x000fea0003800000 */
.L_x_9034:
        /* <DEDUP_REMOVED lines=43> */
.L_x_9033:
[----:B------:R-:W-:Y:S05]  /*5710*/  BSYNC B1 ;  /* 0x0000000000017941 */ /* 0x000fea0003800000 */
.L_x_9032:
        /* <DEDUP_REMOVED lines=13> */
.L_x_9028:
[----:B------:R-:W-:Y:S05]  /*57f0*/  BSYNC B0 ;  /* 0x0000000000007941 */ /* 0x000fea0003800000 */
.L_x_9026:
        /* <DEDUP_REMOVED lines=8> */
.L_x_9037:
        /* <DEDUP_REMOVED lines=12> */
.L_x_9040:
[----:B------:R-:W-:-:S07]  /*5940*/  IMAD.MOV.U32 R116, RZ, RZ, R166 ;  /* 0x000000ffff747224 */ /* 0x000fce00078e00a6 */
.L_x_9041:
[----:B------:R-:W-:Y:S05]  /*5950*/  BSYNC B1 ;  /* 0x0000000000017941 */ /* 0x000fea0003800000 */
.L_x_9039:
        /* <DEDUP_REMOVED lines=16> */
.L_x_9045:
[----:B------:R-:W-:Y:S05]  /*5a60*/  BSYNC B2 ;  /* 0x0000000000027941 */ /* 0x000fea0003800000 */
.L_x_9044:
        /* <DEDUP_REMOVED lines=43> */
.L_x_9043:
[----:B------:R-:W-:Y:S05]  /*5d20*/  BSYNC B1 ;  /* 0x0000000000017941 */ /* 0x000fea0003800000 */
.L_x_9042:
        /* <DEDUP_REMOVED lines=13> */
.L_x_9038:
[----:B------:R-:W-:Y:S05]  /*5e00*/  BSYNC B0 ;  /* 0x0000000000007941 */ /* 0x000fea0003800000 */
.L_x_9036:
        /* <DEDUP_REMOVED lines=8> */
.L_x_9047:
        /* <DEDUP_REMOVED lines=12> */
.L_x_9050:
[----:B------:R-:W-:-:S07]  /*5f50*/  IMAD.MOV.U32 R116, RZ, RZ, R166 ;  /* 0x000000ffff747224 */ /* 0x000fce00078e00a6 */
.L_x_9051:
[----:B------:R-:W-:Y:S05]  /*5f60*/  BSYNC B1 ;  /* 0x0000000000017941 */ /* 0x000fea0003800000 */
.L_x_9049:
        /* <DEDUP_REMOVED lines=16> */
.L_x_9055:
[----:B------:R-:W-:Y:S05]  /*6070*/  BSYNC B2 ;  /* 0x0000000000027941 */ /* 0x000fea0003800000 */
.L_x_9054:
        /* <DEDUP_REMOVED lines=43> */
.L_x_9053:
[----:B------:R-:W-:Y:S05]  /*6330*/  BSYNC B1 ;  /* 0x0000000000017941 */ /* 0x000fea0003800000 */
.L_x_9052:
        /* <DEDUP_REMOVED lines=13> */
.L_x_9048:
[----:B------:R-:W-:Y:S05]  /*6410*/  BSYNC B0 ;  /* 0x0000000000007941 */ /* 0x000fea0003800000 */
.L_x_9046:
        /* <DEDUP_REMOVED lines=8> */
.L_x_9057:
        /* <DEDUP_REMOVED lines=12> */
.L_x_9060:
[----:B------:R-:W-:-:S07]  /*6560*/  IMAD.MOV.U32 R116, RZ, RZ, R166 ;  /* 0x000000ffff747224 */ /* 0x000fce00078e00a6 */
.L_x_9061:
[----:B------:R-:W-:Y:S05]  /*6570*/  BSYNC B1 ;  /* 0x0000000000017941 */ /* 0x000fea0003800000 */
.L_x_9059:
        /* <DEDUP_REMOVED lines=16> */
.L_x_9065:
[----:B------:R-:W-:Y:S05]  /*6680*/  BSYNC B2 ;  /* 0x0000000000027941 */ /* 0x000fea0003800000 */
.L_x_9064:
        /* <DEDUP_REMOVED lines=43> */
.L_x_9063:
[----:B------:R-:W-:Y:S05]  /*6940*/  BSYNC B1 ;  /* 0x0000000000017941 */ /* 0x000fea0003800000 */
.L_x_9062:
        /* <DEDUP_REMOVED lines=13> */
.L_x_9058:
[----:B------:R-:W-:Y:S05]  /*6a20*/  BSYNC B0 ;  /* 0x0000000000007941 */ /* 0x000fea0003800000 */
.L_x_9056:
        /* <DEDUP_REMOVED lines=8> */
.L_x_9067:
        /* <DEDUP_REMOVED lines=12> */
.L_x_9070:
[----:B------:R-:W-:-:S07]  /*6b70*/  IMAD.MOV.U32 R116, RZ, RZ, R166 ;  /* 0x000000ffff747224 */ /* 0x000fce00078e00a6 */
.L_x_9071:
[----:B------:R-:W-:Y:S05]  /*6b80*/  BSYNC B1 ;  /* 0x0000000000017941 */ /* 0x000fea0003800000 */
.L_x_9069:
        /* <DEDUP_REMOVED lines=16> */
.L_x_9075:
[----:B------:R-:W-:Y:S05]  /*6c90*/  BSYNC B2 ;  /* 0x0000000000027941 */ /* 0x000fea0003800000 */
.L_x_9074:
        /* <DEDUP_REMOVED lines=43> */
.L_x_9073:
[----:B------:R-:W-:Y:S05]  /*6f50*/  BSYNC B1 ;  /* 0x0000000000017941 */ /* 0x000fea0003800000 */
.L_x_9072:
        /* <DEDUP_REMOVED lines=13> */
.L_x_9068:
[----:B------:R-:W-:Y:S05]  /*7030*/  BSYNC B0 ;  /* 0x0000000000007941 */ /* 0x000fea0003800000 */
.L_x_9066:
        /* <DEDUP_REMOVED lines=34> */
.L_x_9077:
[----:B------:R-:W-:Y:S05]  /*7260*/  BSYNC B0 ;  /* 0x0000000000007941 */ /* 0x000fea0003800000 */
.L_x_9076:
        /* <DEDUP_REMOVED lines=8> */
[----:B-----5:R-:W-:Y:S01]  /*72f0*/  HADD2.F32 R175, -RZ, R92.H0_H0 ;  /* 0x2000005cffaf7230 */ /* 0x020fe20000004100 */
[----:B------:R-:W-:Y:S06]  /*7300*/  BRA `(.L_x_9080) ;  /* 0x0000000400607947 */ /* 0x000fec0003800000 */
.L_x_9079:
        /* <DEDUP_REMOVED lines=12> */
.L_x_9082:
[----:B------:R-:W-:-:S07]  /*73d0*/  IMAD.MOV.U32 R150, RZ, RZ, R166 ;  /* 0x000000ffff967224 */ /* 0x000fce00078e00a6 */
.L_x_9083:
[----:B------:R-:W-:Y:S05]  /*73e0*/  BSYNC B1 ;  /* 0x0000000000017941 */ /* 0x000fea0003800000 */
.L_x_9081:
        /* <DEDUP_REMOVED lines=16> */
.L_x_9087:
[----:B------:R-:W-:Y:S05]  /*74f0*/  BSYNC B2 ;  /* 0x0000000000027941 */ /* 0x000fea0003800000 */
.L_x_9086:
[----:B------:R-:W-:Y:S01]  /*7500*/  IMAD.HI.U32 R100, R146, -0x326172a9, RZ ;  /* 0xcd9e8d5792647827 */ /* 0x000fe200078e00ff */
[----:B------:R-:W-:-:S03]  /*7510*/  LOP3.LUT R101, R101, R151, R145, 0x96, !PT ;  /* 0x0000009765657212 */ /* 0x000fc600078e9691 */
[----:B------:R-:W-:Y:S01]  /*7520*/  IMAD R158, R146, -0x326172a9, RZ ;  /* 0xcd9e8d57929e7824 */ /* 0x000fe200078e02ff */
[----:B------:R-:W-:Y:S01]  /*7530*/  LOP3.LUT R100, R100, R149, R144, 0x96, !PT ;  /* 0x0000009564647212 */ /* 0x000fe200078e9690 */
[----:B------:R-:W-:-:S04]  /*7540*/  IMAD.WIDE.U32 R102, R101, -0x326172a9, RZ ;  /* 0xcd9e8d5765667825 */ /* 0x000fc800078e00ff */
[----:B------:R-:W-:Y:S01]  /*7550*/  IMAD R101, R147, -0x2daee0ad, RZ ;  /* 0xd2511f5393657824 */ /* 0x000fe200078e02ff */
[----:B------:R-:W-:Y:S01]  /*7560*/  LOP3.LUT R158, R103, R158, R3, 0x96, !PT ;  /* 0x0000009e679e7212 */ /* 0x000fe200078e9603 */
[----:B-1----:R-:W-:-:S04]  /*7570*/  IMAD.WIDE.U32 R118, R100, -0x2daee0ad, RZ ;  /* 0xd2511f5364767825 */ /* 0x002fc800078e00ff */
        /* <DEDUP_REMOVED lines=35> */
.L_x_9085:
[----:B------:R-:W-:Y:S05]  /*77b0*/  BSYNC B1 ;  /* 0x0000000000017941 */ /* 0x000fea0003800000 */
.L_x_9084:
[----:B------:R-:W-:Y:S01]  /*77c0*/  HFMA2.MMA R102, -RZ, RZ, 0.1171875, 0 ;  /* 0x2f800000ff667435 */ /* 0x000fe200000001ff */
[----:B------:R-:W-:Y:S01]  /*77d0*/  I2FP.F32.U32 R101, R150 ;  /* 0x0000009600657245 */ /* 0x000fe20000201000 */
[----:B-----5:R-:W-:Y:S02]  /*77e0*/  HADD2.F32 R103, -RZ, R96.H0_H0 ;  /* 0x20000060ff677230 */ /* 0x020fe40000004100 */
[----:B-1----:R-:W-:-:S03]  /*77f0*/  @P0 HADD2.F32 R118, -RZ, R92.H0_H0 ;  /* 0x2000005cff760230 */ /* 0x002fc60000004100 */
        /* <DEDUP_REMOVED lines=9> */
.L_x_9080:
[----:B------:R-:W-:Y:S05]  /*7890*/  BSYNC B0 ;  /* 0x0000000000007941 */ /* 0x000fea0003800000 */
.L_x_9078:
        /* <DEDUP_REMOVED lines=8> */
.L_x_9089:
        /* <DEDUP_REMOVED lines=12> */
.L_x_9092:
[----:B------:R-:W-:-:S07]  /*79e0*/  IMAD.MOV.U32 R152, RZ, RZ, R166 ;  /* 0x000000ffff987224 */ /* 0x000fce00078e00a6 */
.L_x_9093:
[----:B------:R-:W-:Y:S05]  /*79f0*/  BSYNC B1 ;  /* 0x0000000000017941 */ /* 0x000fea0003800000 */
.L_x_9091:
        /* <DEDUP_REMOVED lines=16> */
.L_x_9097:
[----:B------:R-:W-:Y:S05]  /*7b00*/  BSYNC B2 ;  /* 0x0000000000027941 */ /* 0x000fea0003800000 */
.L_x_9096:
        /* <DEDUP_REMOVED lines=43> */
.L_x_9095:
[----:B------:R-:W-:Y:S05]  /*7dc0*/  BSYNC B1 ;  /* 0x0000000000017941 */ /* 0x000fea0003800000 */
.L_x_9094:
[----:B------:R-:W-:Y:S01]  /*7dd0*/  HFMA2.MMA R103, -RZ, RZ, 0.1171875, 0 ;  /* 0x2f800000ff677435 */ /* 0x000fe200000001ff */
[----:B------:R-:W-:Y:S01]  /*7de0*/  I2FP.F32.U32 R100, R152 ;  /* 0x0000009800647245 */ /* 0x000fe20000201000 */
[----:B-----5:R-:W-:Y:S02]  /*7df0*/  HADD2.F32 R102, -RZ, R96.H1_H1 ;  /* 0x30000060ff667230 */ /* 0x020fe40000004100 */
[----:B-1----:R-:W-:-:S03]  /*7e00*/  @P0 HADD2.F32 R119, -RZ, R92.H1_H1 ;  /* 0x3000005cff770230 */ /* 0x002fc60000004100 */
        /* <DEDUP_REMOVED lines=9> */
.L_x_9090:
[----:B------:R-:W-:Y:S05]  /*7ea0*/  BSYNC B0 ;  /* 0x0000000000007941 */ /* 0x000fea0003800000 */
.L_x_9088:
        /* <DEDUP_REMOVED lines=8> */
.L_x_9099:
        /* <DEDUP_REMOVED lines=12> */
.L_x_9102:
[----:B------:R-:W-:-:S07]  /*7ff0*/  IMAD.MOV.U32 R153, RZ, RZ, R166 ;  /* 0x000000ffff997224 */ /* 0x000fce00078e00a6 */
.L_x_9103:
[----:B------:R-:W-:Y:S05]  /*8000*/  BSYNC B1 ;  /* 0x0000000000017941 */ /* 0x000fea0003800000 */
.L_x_9101:
        /* <DEDUP_REMOVED lines=16> */
.L_x_9107:
[----:B------:R-:W-:Y:S05]  /*8110*/  BSYNC B2 ;  /* 0x0000000000027941 */ /* 0x000fea0003800000 */
.L_x_9106:
        /* <DEDUP_REMOVED lines=43> */
.L_x_9105:
[----:B------:R-:W-:Y:S05]  /*83d0*/  BSYNC B1 ;  /* 0x0000000000017941 */ /* 0x000fea0003800000 */
.L_x_9104:
        /* <DEDUP_REMOVED lines=13> */
.L_x_9100:
[----:B------:R-:W-:Y:S05]  /*84b0*/  BSYNC B0 ;  /* 0x0000000000007941 */ /* 0x000fea0003800000 */
.L_x_9098:
        /* <DEDUP_REMOVED lines=8> */
.L_x_9109:
        /* <DEDUP_REMOVED lines=12> */
.L_x_9112:
[----:B------:R-:W-:-:S07]  /*8600*/  IMAD.MOV.U32 R154, RZ, RZ, R166 ;  /* 0x000000ffff9a7224 */ /* 0x000fce00078e00a6 */
.L_x_9113:
[----:B------:R-:W-:Y:S05]  /*8610*/  BSYNC B1 ;  /* 0x0000000000017941 */ /* 0x000fea0003800000 */
.L_x_9111:
        /* <DEDUP_REMOVED lines=16> */
.L_x_9117:
[----:B------:R-:W-:Y:S05]  /*8720*/  BSYNC B2 ;  /* 0x0000000000027941 */ /* 0x000fea0003800000 */
.L_x_9116:
        /* <DEDUP_REMOVED lines=43> */
.L_x_9115:
[----:B------:R-:W-:Y:S05]  /*89e0*/  BSYNC B1 ;  /* 0x0000000000017941 */ /* 0x000fea0003800000 */
.L_x_9114:
        /* <DEDUP_REMOVED lines=13> */
.L_x_9110:
[----:B------:R-:W-:Y:S05]  /*8ac0*/  BSYNC B0 ;  /* 0x0000000000007941 */ /* 0x000fea0003800000 */
.L_x_9108:
        /* <DEDUP_REMOVED lines=8> */
.L_x_9119:
        /* <DEDUP_REMOVED lines=12> */
.L_x_9122:
[----:B------:R-:W-:-:S07]  /*8c10*/  IMAD.MOV.U32 R155, RZ, RZ, R166 ;  /* 0x000000ffff9b7224 */ /* 0x000fce00078e00a6 */
.L_x_9123:
[----:B------:R-:W-:Y:S05]  /*8c20*/  BSYNC B1 ;  /* 0x0000000000017941 */ /* 0x000fea0003800000 */
.L_x_9121:
        /* <DEDUP_REMOVED lines=16> */
.L_x_9127:
[----:B------:R-:W-:Y:S05]  /*8d30*/  BSYNC B2 ;  /* 0x0000000000027941 */ /* 0x000fea0003800000 */
.L_x_9126:
        /* <DEDUP_REMOVED lines=43> */
.L_x_9125:
[----:B------:R-:W-:Y:S05]  /*8ff0*/  BSYNC B1 ;  /* 0x0000000000017941 */ /* 0x000fea0003800000 */
.L_x_9124:
        /* <DEDUP_REMOVED lines=13> */
.L_x_9120:
[----:B------:R-:W-:Y:S05]  /*90d0*/  BSYNC B0 ;  /* 0x0000000000007941 */ /* 0x000fea0003800000 */
.L_x_9118:
        /* <DEDUP_REMOVED lines=8> */
.L_x_9129:
        /* <DEDUP_REMOVED lines=12> */
.L_x_9132:
[----:B------:R-:W-:-:S07]  /*9220*/  IMAD.MOV.U32 R156, RZ, RZ, R166 ;  /* 0x000000ffff9c7224 */ /* 0x000fce00078e00a6 */
.L_x_9133:
[----:B------:R-:W-:Y:S05]  /*9230*/  BSYNC B1 ;  /* 0x0000000000017941 */ /* 0x000fea0003800000 */
.L_x_9131:
        /* <DEDUP_REMOVED lines=16> */
.L_x_9137:
[----:B------:R-:W-:Y:S05]  /*9340*/  BSYNC B2 ;  /* 0x0000000000027941 */ /* 0x000fea0003800000 */
.L_x_9136:
        /* <DEDUP_REMOVED lines=43> */
.L_x_9135:
[----:B------:R-:W-:Y:S05]  /*9600*/  BSYNC B1 ;  /* 0x0000000000017941 */ /* 0x000fea0003800000 */
.L_x_9134:
        /* <DEDUP_REMOVED lines=13> */
.L_x_9130:
[----:B------:R-:W-:Y:S05]  /*96e0*/  BSYNC B0 ;  /* 0x0000000000007941 */ /* 0x000fea0003800000 */
.L_x_9128:
[----:B------:R-:W-:Y:S04]  /*96f0*/  BSSY B0, `(.L_x_9138) ;  /* 0x0000060000007945 */ /* 0x000fe80003800000 */
[----:B------:R-:W-:Y:S05]  /*9700*/  @P2 BRA `(.L_x_9139) ;  /* 0x0000000000182947 */ /* 0x000fea0003800000 */
[----:B-1----:R-:W-:Y:S01]  /*9710*/  MOV R169, RZ ;  /* 0x000000ff00a97202 */ /* 0x002fe20000000f00 */
[----:B------:R-:W-:Y:S01]  /*9720*/  IMAD.MOV.U32 R100, RZ, RZ, R101 ;  /* 0x000000ffff647224 */ /* 0x000fe200078e0065 */
[----:B------:R-:W-:Y:S06]  /*9730*/  @!P0 BRA `(.L_x_9140) ;  /* 0x00000004006c8947 */ /* 0x000fec0003800000 */
[----:B------:R-:W-:Y:S01]  /*9740*/  MOV R100, R101 ;  /* 0x0000006500647202 */ /* 0x000fe20000000f00 */
[----:B-----5:R-:W-:Y:S01]  /*9750*/  HADD2.F32 R169, -RZ, R95.H0_H0 ;  /* 0x2000005fffa97230 */ /* 0x020fe20000004100 */
[----:B------:R-:W-:Y:S06]  /*9760*/  BRA `(.L_x_9140) ;  /* 0x0000000400607947 */ /* 0x000fec0003800000 */
.L_x_9139:
        /* <DEDUP_REMOVED lines=12> */
.L_x_9142:
[----:B------:R-:W-:-:S07]  /*9830*/  IMAD.MOV.U32 R157, RZ, RZ, R166 ;  /* 0x000000ffff9d7224 */ /* 0x000fce00078e00a6 */
.L_x_9143:
[----:B------:R-:W-:Y:S05]  /*9840*/  BSYNC B1 ;  /* 0x0000000000017941 */ /* 0x000fea0003800000 */
.L_x_9141:
        /* <DEDUP_REMOVED lines=16> */
.L_x_9147:
[----:B------:R-:W-:Y:S05]  /*9950*/  BSYNC B2 ;  /* 0x0000000000027941 */ /* 0x000fea0003800000 */
.L_x_9146:
        /* <DEDUP_REMOVED lines=43> */
.L_x_9145:
[----:B------:R-:W-:Y:S05]  /*9c10*/  BSYNC B1 ;  /* 0x0000000000017941 */ /* 0x000fea0003800000 */
.L_x_9144:
        /* <DEDUP_REMOVED lines=13> */
.L_x_9140:
[----:B------:R-:W-:Y:S05]  /*9cf0*/  BSYNC B0 ;  /* 0x0000000000007941 */ /* 0x000fea0003800000 */
.L_x_9138:
        /* <DEDUP_REMOVED lines=8> */
.L_x_9149:
        /* <DEDUP_REMOVED lines=12> */
.L_x_9152:
[----:B------:R-:W-:-:S07]  /*9e40*/  IMAD.MOV.U32 R168, RZ, RZ, R166 ;  /* 0x000000ffffa87224 */ /* 0x000fce00078e00a6 */
.L_x_9153:
[----:B------:R-:W-:Y:S05]  /*9e50*/  BSYNC B1 ;  /* 0x0000000000017941 */ /* 0x000fea0003800000 */
.L_x_9151:
        /* <DEDUP_REMOVED lines=16> */
.L_x_9157:
[----:B------:R-:W-:Y:S05]  /*9f60*/  BSYNC B2 ;  /* 0x0000000000027941 */ /* 0x000fea0003800000 */
.L_x_9156:
        /* <DEDUP_REMOVED lines=43> */
.L_x_9155:
[----:B------:R-:W-:Y:S05]  /*a220*/  BSYNC B1 ;  /* 0x0000000000017941 */ /* 0x000fea0003800000 */
.L_x_9154:
        /* <DEDUP_REMOVED lines=13> */
.L_x_9150:
[----:B------:R-:W-:Y:S05]  /*a300*/  BSYNC B0 ;  /* 0x0000000000007941 */ /* 0x000fea0003800000 */
.L_x_9148:
        /* <DEDUP_REMOVED lines=34> */
.L_x_9159:
[----:B------:R-:W-:Y:S05]  /*a530*/  BSYNC B0 ;  /* 0x0000000000007941 */ /* 0x000fea0003800000 */
.L_x_9158:
        /* <DEDUP_REMOVED lines=10> */
.L_x_9161:
        /* <DEDUP_REMOVED lines=12> */
.L_x_9164:
[----:B------:R-:W-:-:S07]  /*a6a0*/  IMAD.MOV.U32 R150, RZ, RZ, R166 ;  /* 0x000000ffff967224 */ /* 0x000fce00078e00a6 */
.L_x_9165:
[----:B------:R-:W-:Y:S05]  /*a6b0*/  BSYNC B1 ;  /* 0x0000000000017941 */ /* 0x000fea0003800000 */
.L_x_9163:
        /* <DEDUP_REMOVED lines=16> */
.L_x_9169:
[----:B------:R-:W-:Y:S05]  /*a7c0*/  BSYNC B2 ;  /* 0x0000000000027941 */ /* 0x000fea0003800000 */
.L_x_9168:
        /* <DEDUP_REMOVED lines=43> */
.L_x_9167:
[----:B------:R-:W-:Y:S05]  /*aa80*/  BSYNC B1 ;  /* 0x0000000000017941 */ /* 0x000fea0003800000 */
.L_x_9166:
[----:B------:R-:W-:Y:S01]  /*aa90*/  HFMA2.MMA R102, -RZ, RZ, 0.1171875, 0 ;  /* 0x2f800000ff667435 */ /* 0x000fe200000001ff */
[----:B------:R-:W-:Y:S01]  /*aaa0*/  I2FP.F32.U32 R101, R150 ;  /* 0x0000009600657245 */ /* 0x000fe20000201000 */
[----:B-----5:R-:W-:-:S05]  /*aab0*/  HADD2.F32 R103, -RZ, R96.H0_H0 ;  /* 0x20000060ff677230 */ /* 0x020fca0000004100 */
[----:B------:R-:W-:-:S03]  /*aac0*/  FMUL.FTZ R103, R103, UR11 ;  /* 0x0000000b67677c20 */ /* 0x000fc60008410000 */
[----:B------:R-:W-:Y:S01]  /*aad0*/  FFMA.FTZ R101, R101, R102, 1.1641532182693481445e-10 ;  /* 0x2f00000065657423 */ /* 0x000fe20000010066 */
[----:B------:R-:W-:-:S04]  /*aae0*/  FMUL.FTZ R103, R103, UR10 ;  /* 0x0000000a67677c20 */ /* 0x000fc80008410000 */
[----:B------:R-:W-:Y:S01]  /*aaf0*/  FSETP.GTU.FTZ.AND P3, PT, R101, UR8, PT ;  /* 0x0000000865007c0b */ /* 0x000fe2000bf7c000 */
[----:B------:R-:W-:-:S03]  /*ab00*/  HADD2.F32 R101, -RZ, R76.H0_H0 ;  /* 0x2000004cff657230 */ /* 0x000fc60000004100 */
[----:B------:R-:W-:Y:S01]  /*ab10*/  FSEL R186, R103, RZ, !P3 ;  /* 0x000000ff67ba7208 */ /* 0x000fe20005800000 */
[----:B------:R-:W-:Y:S01]  /*ab20*/  @P0 HADD2.F32 R103, -RZ, R92.H0_H0 ;  /* 0x2000005cff670230 */ /* 0x000fe20000004100 */
[----:B------:R-:W-:-:S03]  /*ab30*/  SEL R150, RZ, 0x1, P3 ;  /* 0x00000001ff967807 */ /* 0x000fc60001800000 */
[----:B------:R-:W-:-:S04]  /*ab40*/  FMUL.FTZ R186, R186, R101 ;  /* 0x00000065baba7220 */ /* 0x000fc80000410000 */
[----:B------:R-:W-:-:S07]  /*ab50*/  @P0 FADD.FTZ R186, R103, R186 ;  /* 0x000000ba67ba0221 */ /* 0x000fce0000010000 */
.L_x_9162:
[----:B------:R-:W-:Y:S05]  /*ab60*/  BSYNC B0 ;  /* 0x0000000000007941 */ /* 0x000fea0003800000 */
.L_x_9160:
        /* <DEDUP_REMOVED lines=8> */
.L_x_9171:
        /* <DEDUP_REMOVED lines=12> */
.L_x_9174:
[----:B------:R-:W-:-:S07]  /*acb0*/  IMAD.MOV.U32 R152, RZ, RZ, R166 ;  /* 0x000000ffff987224 */ /* 0x000fce00078e00a6 */
.L_x_9175:
[----:B------:R-:W-:Y:S05]  /*acc0*/  BSYNC B1 ;  /* 0x0000000000017941 */ /* 0x000fea0003800000 */
.L_x_9173:
        /* <DEDUP_REMOVED lines=16> */
.L_x_9179:
[----:B------:R-:W-:Y:S05]  /*add0*/  BSYNC B2 ;  /* 0x0000000000027941 */ /* 0x000fea0003800000 */
.L_x_9178:
        /* <DEDUP_REMOVED lines=43> */
.L_x_9177:
[----:B------:R-:W-:Y:S05]  /*b090*/  BSYNC B1 ;  /* 0x0000000000017941 */ /* 0x000fea0003800000 */
.L_x_9176:
[----:B------:R-:W-:Y:S01]  /*b0a0*/  HFMA2.MMA R103, -RZ, RZ, 0.1171875, 0 ;  /* 0x2f800000ff677435 */ /* 0x000fe200000001ff */
[----:B------:R-:W-:Y:S01]  /*b0b0*/  I2FP.F32.U32 R100, R152 ;  /* 0x0000009800647245 */ /* 0x000fe20000201000 */
[----:B-----5:R-:W-:-:S05]  /*b0c0*/  HADD2.F32 R102, -RZ, R96.H1_H1 ;  /* 0x30000060ff667230 */ /* 0x020fca0000004100 */
[----:B------:R-:W-:-:S03]  /*b0d0*/  FMUL.FTZ R102, R102, UR11 ;  /* 0x0000000b66667c20 */ /* 0x000fc60008410000 */
[----:B------:R-:W-:Y:S01]  /*b0e0*/  FFMA.FTZ R100, R100, R103, 1.1641532182693481445e-10 ;  /* 0x2f00000064647423 */ /* 0x000fe20000010067 */
[----:B------:R-:W-:-:S04]  /*b0f0*/  FMUL.FTZ R102, R102, UR10 ;  /* 0x0000000a66667c20 */ /* 0x000fc80008410000 */
[----:B------:R-:W-:Y:S01]  /*b100*/  FSETP.GTU.FTZ.AND P3, PT, R100, UR8, PT ;  /* 0x0000000864007c0b */ /* 0x000fe2000bf7c000 */
[----:B------:R-:W-:-:S03]  /*b110*/  HADD2.F32 R100, -RZ, R76.H1_H1 ;  /* 0x3000004cff647230 */ /* 0x000fc60000004100 */
[----:B------:R-:W-:Y:S01]  /*b120*/  FSEL R183, R102, RZ, !P3 ;  /* 0x000000ff66b77208 */ /* 0x000fe20005800000 */
[----:B------:R-:W-:Y:S01]  /*b130*/  @P0 HADD2.F32 R102, -RZ, R92.H1_H1 ;  /* 0x3000005cff660230 */ /* 0x000fe20000004100 */
[----:B------:R-:W-:-:S03]  /*b140*/  SEL R152, RZ, 0x1, P3 ;  /* 0x00000001ff987807 */ /* 0x000fc60001800000 */
[----:B------:R-:W-:-:S04]  /*b150*/  FMUL.FTZ R183, R183, R100 ;  /* 0x00000064b7b77220 */ /* 0x000fc80000410000 */
[----:B------:R-:W-:-:S07]  /*b160*/  @P0 FADD.FTZ R183, R102, R183 ;  /* 0x000000b766b70221 */ /* 0x000fce0000010000 */
.L_x_9172:
[----:B------:R-:W-:Y:S05]  /*b170*/  BSYNC B0 ;  /* 0x0000000000007941 */ /* 0x000fea0003800000 */
.L_x_9170:
        /* <DEDUP_REMOVED lines=8> */
.L_x_9181:
        /* <DEDUP_REMOVED lines=12> */
.L_x_9184:
[----:B------:R-:W-:-:S07]  /*b2c0*/  IMAD.MOV.U32 R153, RZ, RZ, R166 ;  /* 0x000000ffff997224 */ /* 0x000fce00078e00a6 */
.L_x_9185:
[----:B------:R-:W-:Y:S05]  /*b2d0*/  BSYNC B1 ;  /* 0x0000000000017941 */ /* 0x000fea0003800000 */
.L_x_9183:
        /* <DEDUP_REMOVED lines=16> */
.L_x_9189:
[----:B------:R-:W-:Y:S05]  /*b3e0*/  BSYNC B2 ;  /* 0x0000000000027941 */ /* 0x000fea0003800000 */
.L_x_9188:
        /* <DEDUP_REMOVED lines=43> */
.L_x_9187:
[----:B------:R-:W-:Y:S05]  /*b6a0*/  BSYNC B1 ;  /* 0x0000000000017941 */ /* 0x000fea0003800000 */
.L_x_9186:
        /* <DEDUP_REMOVED lines=13> */
.L_x_9182:
[----:B------:R-:W-:Y:S05]  /*b780*/  BSYNC B0 ;  /* 0x0000000000007941 */ /* 0x000fea0003800000 */
.L_x_9180:
[----:B------:R-:W-:Y:S04]  /*b790*/  BSSY B0, `(.L_x_9190) ;  /* 0x0000060000007945 */ /* 0x000fe80003800000 */
[----:B------:R-:W-:Y:S05]  /*b7a0*/  @P2 BRA `(.L_x_9191) ;  /* 0x0000000000182947 */ /* 0x000fea0003800000 */
[----:B-1----:R-:W-:Y:S01]  /*b7b0*/  MOV R181, RZ ;  /* 0x000000ff00b57202 */ /* 0x002fe20000000f00 */
[----:B------:R-:W-:Y:S01]  /*b7c0*/  IMAD.MOV.U32 R101, RZ, RZ, R100 ;  /* 0x000000ffff657224 */ /* 0x000fe200078e0064 */
[----:B------:R-:W-:Y:S06]  /*b7d0*/  @!P0 BRA `(.L_x_9192) ;  /* 0x00000004006c8947 */ /* 0x000fec0003800000 */
[----:B------:R-:W-:Y:S01]  /*b7e0*/  MOV R101, R100 ;  /* 0x0000006400657202 */ /* 0x000fe20000000f00 */
[----:B-----5:R-:W-:Y:S01]  /*b7f0*/  HADD2.F32 R181, -RZ, R93.H1_H1 ;  /* 0x3000005dffb57230 */ /* 0x020fe20000004100 */
[----:B------:R-:W-:Y:S06]  /*b800*/  BRA `(.L_x_9192) ;  /* 0x0000000400607947 */ /* 0x000fec0003800000 */
.L_x_9191:
        /* <DEDUP_REMOVED lines=12> */
.L_x_9194:
[----:B------:R-:W-:-:S07]  /*b8d0*/  IMAD.MOV.U32 R154, RZ, RZ, R166 ;  /* 0x000000ffff9a7224 */ /* 0x000fce00078e00a6 */
.L_x_9195:
[----:B------:R-:W-:Y:S05]  /*b8e0*/  BSYNC B1 ;  /* 0x0000000000017941 */ /* 0x000fea0003800000 */
.L_x_9193:
        /* <DEDUP_REMOVED lines=16> */
.L_x_9199:
[----:B------:R-:W-:Y:S05]  /*b9f0*/  BSYNC B2 ;  /* 0x0000000000027941 */ /* 0x000fea0003800000 */
.L_x_9198:
        /* <DEDUP_REMOVED lines=43> */
.L_x_9197:
[----:B------:R-:W-:Y:S05]  /*bcb0*/  BSYNC B1 ;  /* 0x0000000000017941 */ /* 0x000fea0003800000 */
.L_x_9196:
[----:B------:R-:W-:Y:S01]  /*bcc0*/  I2FP.F32.U32 R100, R154 ;  /* 0x0000009a00647245 */ /* 0x000fe20000201000 */
[----:B-----5:R-:W-:Y:S01]  /*bcd0*/  HADD2.F32 R102, -RZ, R97.H1_H1 ;  /* 0x30000061ff667230 */ /* 0x020fe20000004100 */
[----:B------:R-:W-:-:S04]  /*bce0*/  MOV R103, 0x2f800000 ;  /* 0x2f80000000677802 */ /* 0x000fc80000000f00 */
[----:B------:R-:W-:Y:S01]  /*bcf0*/  FMUL.FTZ R102, R102, UR11 ;  /* 0x0000000b66667c20 */ /* 0x000fe20008410000 */
[----:B------:R-:W-:-:S03]  /*bd00*/  FFMA.FTZ R100, R100, R103, 1.1641532182693481445e-10 ;  /* 0x2f00000064647423 */ /* 0x000fc60000010067 */
[----:B------:R-:W-:Y:S02]  /*bd10*/  FMUL.FTZ R102, R102, UR10 ;  /* 0x0000000a66667c20 */ /* 0x000fe40008410000 */
[----:B------:R-:W-:Y:S01]  /*bd20*/  FSETP.GTU.FTZ.AND P3, PT, R100, UR8, PT ;  /* 0x0000000864007c0b */ /* 0x000fe2000bf7c000 */
[----:B------:R-:W-:-:S03]  /*bd30*/  HADD2.F32 R100, -RZ, R77.H1_H1 ;  /* 0x3000004dff647230 */ /* 0x000fc60000004100 */
[----:B-1----:R-:W-:Y:S01]  /*bd40*/  FSEL R181, R102, RZ, !P3 ;  /* 0x000000ff66b57208 */ /* 0x002fe20005800000 */
[----:B------:R-:W-:Y:S01]  /*bd50*/  @P0 HADD2.F32 R102, -RZ, R93.H1_H1 ;  /* 0x3000005dff660230 */ /* 0x000fe20000004100 */
[----:B------:R-:W-:-:S03]  /*bd60*/  SEL R154, RZ, 0x1, P3 ;  /* 0x00000001ff9a7807 */ /* 0x000fc60001800000 */
[----:B------:R-:W-:-:S04]  /*bd70*/  FMUL.FTZ R181, R181, R100 ;  /* 0x00000064b5b57220 */ /* 0x000fc80000410000 */
[----:B------:R-:W-:-:S07]  /*bd80*/  @P0 FADD.FTZ R181, R102, R181 ;  /* 0x000000b566b50221 */ /* 0x000fce0000010000 */
.L_x_9192:
[----:B------:R-:W-:Y:S05]  /*bd90*/  BSYNC B0 ;  /* 0x0000000000007941 */ /* 0x000fea0003800000 */
.L_x_9190:
[----:B------:R-:W-:Y:S04]  /*bda0*/  BSSY B0, `(.L_x_9200) ;  /* 0x0000060000007945 */ /* 0x000fe80003800000 */
[----:B------:R-:W-:Y:S05]  /*bdb0*/  @P2 BRA `(.L_x_9201) ;  /* 0x0000000000182947 */ /* 0x000fea0003800000 */
[----:B------:R-:W-:Y:S01]  /*bdc0*/  HFMA2.MMA R182, -RZ, RZ, 0, 0 ;  /* 0x00000000ffb67435 */ /* 0x000fe200000001ff */
[----:B------:R-:W-:Y:S01]  /*bdd0*/  IMAD.MOV.U32 R100, RZ, RZ, R101 ;  /* 0x000000ffff647224 */ /* 0x000fe200078e0065 */
[----:B------:R-:W-:Y:S09]  /*bde0*/  @!P0 BRA `(.L_x_9202) ;  /* 0x00000004006c8947 */ /* 0x000ff20003800000 */
[----:B------:R-:W-:Y:S01]  /*bdf0*/  MOV R100, R101 ;  /* 0x0000006500647202 */ /* 0x000fe20000000f00 */
[----:B-----5:R-:W-:Y:S01]  /*be00*/  HADD2.F32 R182, -RZ, R94.H0_H0 ;  /* 0x2000005effb67230 */ /* 0x020fe20000004100 */
[----:B------:R-:W-:Y:S06]  /*be10*/  BRA `(.L_x_9202) ;  /* 0x0000000400607947 */ /* 0x000fec0003800000 */
.L_x_9201:
        /* <DEDUP_REMOVED lines=12> */
.L_x_9204:
[----:B------:R-:W-:-:S07]  /*bee0*/  MOV R155, R166 ;  /* 0x000000a6009b7202 */ /* 0x000fce0000000f00 */
.L_x_9205:
[----:B------:R-:W-:Y:S05]  /*bef0*/  BSYNC B1 ;  /* 0x0000000000017941 */ /* 0x000fea0003800000 */
.L_x_9203:
        /* <DEDUP_REMOVED lines=16> */
.L_x_9209:
[----:B------:R-:W-:Y:S05]  /*c000*/  BSYNC B2 ;  /* 0x0000000000027941 */ /* 0x000fea0003800000 */
.L_x_9208:
        /* <DEDUP_REMOVED lines=42> */
[----:B------:R-:W-:-:S11]  /*c2b0*/  HFMA2.MMA R100, -RZ, RZ, 0, 0 ;  /* 0x00000000ff647435 */ /* 0x000fd600000001ff */
.L_x_9207:
[----:B------:R-:W-:Y:S05]  /*c2c0*/  BSYNC B1 ;  /* 0x0000000000017941 */ /* 0x000fea0003800000 */
.L_x_9206:
[----:B------:R-:W-:Y:S01]  /*c2d0*/  I2FP.F32.U32 R101, R155 ;  /* 0x0000009b00657245 */ /* 0x000fe20000201000 */
[----:B-----5:R-:W-:Y:S02]  /*c2e0*/  HADD2.F32 R103, -RZ, R98.H0_H0 ;  /* 0x20000062ff677230 */ /* 0x020fe40000004100 */
[----:B------:R-:W-:-:S03]  /*c2f0*/  IMAD.MOV.U32 R102, RZ, RZ, 0x2f800000 ;  /* 0x2f800000ff667424 */ /* 0x000fc600078e00ff */
[----:B------:R-:W-:Y:S01]  /*c300*/  FMUL.FTZ R103, R103, UR11 ;  /* 0x0000000b67677c20 */ /* 0x000fe20008410000 */
[----:B------:R-:W-:-:S03]  /*c310*/  FFMA.FTZ R101, R101, R102, 1.1641532182693481445e-10 ;  /* 0x2f00000065657423 */ /* 0x000fc60000010066 */
[----:B------:R-:W-:Y:S02]  /*c320*/  FMUL.FTZ R103, R103, UR10 ;  /* 0x0000000a67677c20 */ /* 0x000fe40008410000 */
[----:B------:R-:W-:Y:S01]  /*c330*/  FSETP.GTU.FTZ.AND P3, PT, R101, UR8, PT ;  /* 0x0000000865007c0b */ /* 0x000fe2000bf7c000 */
[----:B------:R-:W-:-:S03]  /*c340*/  HADD2.F32 R101, -RZ, R78.H0_H0 ;  /* 0x2000004eff657230 */ /* 0x000fc60000004100 */
[----:B------:R-:W-:Y:S01]  /*c350*/  FSEL R182, R103, RZ, !P3 ;  /* 0x000000ff67b67208 */ /* 0x000fe20005800000 */
[----:B------:R-:W-:Y:S01]  /*c360*/  @P0 HADD2.F32 R103, -RZ, R94.H0_H0 ;  /* 0x2000005eff670230 */ /* 0x000fe20000004100 */
[----:B------:R-:W-:-:S03]  /*c370*/  SEL R155, RZ, 0x1, P3 ;  /* 0x00000001ff9b7807 */ /* 0x000fc60001800000 */
[----:B------:R-:W-:-:S04]  /*c380*/  FMUL.FTZ R182, R182, R101 ;  /* 0x00000065b6b67220 */ /* 0x000fc80000410000 */
[----:B------:R-:W-:-:S07]  /*c390*/  @P0 FADD.FTZ R182, R103, R182 ;  /* 0x000000b667b60221 */ /* 0x000fce0000010000 */
.L_x_9202:
[----:B------:R-:W-:Y:S05]  /*c3a0*/  BSYNC B0 ;  /* 0x0000000000007941 */ /* 0x000fea0003800000 */
.L_x_9200:
[----:B------:R-:W-:Y:S04]  /*c3b0*/  BSSY B0, `(.L_x_9210) ;  /* 0x0000060000007945 */ /* 0x000fe80003800000 */
[----:B------:R-:W-:Y:S05]  /*c3c0*/  @P2 BRA `(.L_x_9211) ;  /* 0x0000000000182947 */ /* 0x000fea0003800000 */
[----:B------:R-:W-:Y:S02]  /*c3d0*/  MOV R179, RZ ;  /* 0x000000ff00b37202 */ /* 0x000fe40000000f00 */
[----:B------:R-:W-:Y:S01]  /*c3e0*/  MOV R101, R100 ;  /* 0x0000006400657202 */ /* 0x000fe20000000f00 */
[----:B------:R-:W-:Y:S06]  /*c3f0*/  @!P0 BRA `(.L_x_9212) ;  /* 0x00000004006c8947 */ /* 0x000fec0003800000 */
[----:B------:R-:W-:Y:S01]  /*c400*/  MOV R101, R100 ;  /* 0x0000006400657202 */ /* 0x000fe20000000f00 */
[----:B-----5:R-:W-:Y:S01]  /*c410*/  HADD2.F32 R179, -RZ, R94.H1_H1 ;  /* 0x3000005effb37230 */ /* 0x020fe20000004100 */
[----:B------:R-:W-:Y:S06]  /*c420*/  BRA `(.L_x_9212) ;  /* 0x0000000400607947 */ /* 0x000fec0003800000 */
.L_x_9211:
        /* <DEDUP_REMOVED lines=12> */
.L_x_9214:
[----:B------:R-:W-:-:S07]  /*c4f0*/  IMAD.MOV.U32 R156, RZ, RZ, R166 ;  /* 0x000000ffff9c7224 */ /* 0x000fce00078e00a6 */
.L_x_9215:
[----:B------:R-:W-:Y:S05]  /*c500*/  BSYNC B1 ;  /* 0x0000000000017941 */ /* 0x000fea0003800000 */
.L_x_9213:
        /* <DEDUP_REMOVED lines=16> */
.L_x_9219:
[----:B------:R-:W-:Y:S05]  /*c610*/  BSYNC B2 ;  /* 0x0000000000027941 */ /* 0x000fea0003800000 */
.L_x_9218:
        /* <DEDUP_REMOVED lines=43> */
.L_x_9217:
[----:B------:R-:W-:Y:S05]  /*c8d0*/  BSYNC B1 ;  /* 0x0000000000017941 */ /* 0x000fea0003800000 */
.L_x_9216:
        /* <DEDUP_REMOVED lines=8> */
[----:B------:R-:W-:Y:S01]  /*c960*/  FSEL R179, R102, RZ, !P3 ;  /* 0x000000ff66b37208 */ /* 0x000fe20005800000 */
[----:B------:R-:W-:Y:S01]  /*c970*/  @P0 HADD2.F32 R102, -RZ, R94.H1_H1 ;  /* 0x3000005eff660230 */ /* 0x000fe20000004100 */
[----:B------:R-:W-:-:S03]  /*c980*/  SEL R156, RZ, 0x1, P3 ;  /* 0x00000001ff9c7807 */ /* 0x000fc60001800000 */
[----:B------:R-:W-:-:S04]  /*c990*/  FMUL.FTZ R179, R179, R100 ;  /* 0x00000064b3b37220 */ /* 0x000fc80000410000 */
[----:B------:R-:W-:-:S07]  /*c9a0*/  @P0 FADD.FTZ R179, R102, R179 ;  /* 0x000000b366b30221 */ /* 0x000fce0000010000 */
.L_x_9212:
[----:B------:R-:W-:Y:S05]  /*c9b0*/  BSYNC B0 ;  /* 0x0000000000007941 */ /* 0x000fea0003800000 */
.L_x_9210:
        /* <DEDUP_REMOVED lines=8> */
.L_x_9221:
        /* <DEDUP_REMOVED lines=12> */
.L_x_9224:
[----:B------:R-:W-:-:S07]  /*cb00*/  MOV R157, R166 ;  /* 0x000000a6009d7202 */ /* 0x000fce0000000f00 */
.L_x_9225:
[----:B------:R-:W-:Y:S05]  /*cb10*/  BSYNC B1 ;  /* 0x0000000000017941 */ /* 0x000fea0003800000 */
.L_x_9223:
        /* <DEDUP_REMOVED lines=16> */
.L_x_9229:
[----:B------:R-:W-:Y:S05]  /*cc20*/  BSYNC B2 ;  /* 0x0000000000027941 */ /* 0x000fea0003800000 */
.L_x_9228:
        /* <DEDUP_REMOVED lines=44> */
.L_x_9227:
[----:B------:R-:W-:Y:S05]  /*cef0*/  BSYNC B1 ;  /* 0x0000000000017941 */ /* 0x000fea0003800000 */
.L_x_9226:
        /* <DEDUP_REMOVED lines=13> */
.L_x_9222:
[----:B------:R-:W-:Y:S05]  /*cfd0*/  BSYNC B0 ;  /* 0x0000000000007941 */ /* 0x000fea0003800000 */
.L_x_9220:
        /* <DEDUP_REMOVED lines=8> */
.L_x_9231:
[C---:B------:R-:W-:Y:S01]  /*d060*/  ISETP.NE.AND P3, PT, R100.reuse, 0x1, PT ;  /* 0x000000016400780c */ /* 0x040fe20003f65270 */
[----:B------:R-:W-:Y:S01]  /*d070*/  BSSY B1, `(.L_x_9233) ;  /* 0x000000c000017945 */ /* 0x000fe20003800000 */
[----:B------:R-:W-:-:S11]  /*d080*/  IADD3 R187, R100, 0x1, RZ ;  /* 0x0000000164bb7810 */ /* 0x000fd60007ffe0ff */
        /* <DEDUP_REMOVED lines=9> */
.L_x_9234:
[----:B------:R-:W-:-:S07]  /*d120*/  MOV R176, R166 ;  /* 0x000000a600b07202 */ /* 0x000fce0000000f00 */
.L_x_9235:
[----:B------:R-:W-:Y:S05]  /*d130*/  BSYNC B1 ;  /* 0x0000000000017941 */ /* 0x000fea0003800000 */
.L_x_9233:
        /* <DEDUP_REMOVED lines=16> */
.L_x_9239:
[----:B------:R-:W-:Y:S05]  /*d240*/  BSYNC B2 ;  /* 0x0000000000027941 */ /* 0x000fea0003800000 */
.L_x_9238:
        /* <DEDUP_REMOVED lines=42> */
[----:B------:R-:W-:Y:S02]  /*d4f0*/  LOP3.LUT R159, R101, R102, R141, 0x96, !PT ;  /* 0x00000066659f7212 */ /* 0x000fe400078e968d */
[----:B------:R-:W-:-:S07]  /*d500*/  MOV R178, R100 ;  /* 0x0000006400b27202 */ /* 0x000fce0000000f00 */
.L_x_9237:
[----:B------:R-:W-:Y:S05]  /*d510*/  BSYNC B1 ;  /* 0x0000000000017941 */ /* 0x000fea0003800000 */
.L_x_9236:
[----:B------:R-:W-:Y:S01]  /*d520*/  I2FP.F32.U32 R100, R176 ;  /* 0x000000b000647245 */ /* 0x000fe20000201000 */
[----:B-----5:R-:W-:Y:S02]  /*d530*/  HADD2.F32 R102, -RZ, R99.H1_H1 ;  /* 0x30000063ff667230 */ /* 0x020fe40000004100 */
[----:B------:R-:W-:-:S03]  /*d540*/  IMAD.MOV.U32 R101, RZ, RZ, 0x2f800000 ;  /* 0x2f800000ff657424 */ /* 0x000fc600078e00ff */
        /* <DEDUP_REMOVED lines=10> */
.L_x_9232:
[----:B------:R-:W-:Y:S05]  /*d5f0*/  BSYNC B0 ;  /* 0x0000000000007941 */ /* 0x000fea0003800000 */
.L_x_9230:
        /* <DEDUP_REMOVED lines=34> */
.L_x_9241:
[----:B------:R-:W-:Y:S05]  /*d820*/  BSYNC B0 ;  /* 0x0000000000007941 */ /* 0x000fea0003800000 */
.L_x_9240:
        /* <DEDUP_REMOVED lines=10> */
.L_x_9243:
        /* <DEDUP_REMOVED lines=12> */
.L_x_9246:
[----:B------:R-:W-:-:S07]  /*d990*/  MOV R150, R166 ;  /* 0x000000a600967202 */ /* 0x000fce0000000f00 */
.L_x_9247:
[----:B------:R-:W-:Y:S05]  /*d9a0*/  BSYNC B1 ;  /* 0x0000000000017941 */ /* 0x000fea0003800000 */
.L_x_9245:
        /* <DEDUP_REMOVED lines=16> */
.L_x_9251:
[----:B------:R-:W-:Y:S05]  /*dab0*/  BSYNC B2 ;  /* 0x0000000000027941 */ /* 0x000fea0003800000 */
.L_x_9250:
        /* <DEDUP_REMOVED lines=44> */
.L_x_9249:
[----:B------:R-:W-:Y:S05]  /*dd80*/  BSYNC B1 ;  /* 0x0000000000017941 */ /* 0x000fea0003800000 */
.L_x_9248:
[----:B------:R-:W-:Y:S01]  /*dd90*/  I2FP.F32.U32 R101, R150 ;  /* 0x0000009600657245 */ /* 0x000fe20000201000 */
[----:B-----5:R-:W-:Y:S01]  /*dda0*/  HADD2.F32 R103, -RZ, R96.H0_H0 ;  /* 0x20000060ff677230 */ /* 0x020fe20000004100 */
[----:B------:R-:W-:-:S04]  /*ddb0*/  MOV R102, 0x2f800000 ;  /* 0x2f80000000667802 */ /* 0x000fc80000000f00 */
        /* <DEDUP_REMOVED lines=10> */
.L_x_9244:
[----:B------:R-:W-:Y:S05]  /*de60*/  BSYNC B0 ;  /* 0x0000000000007941 */ /* 0x000fea0003800000 */
.L_x_9242:
[----:B------:R-:W-:Y:S04]  /*de70*/  BSSY B0, `(.L_x_9252) ;  /* 0x0000061000007945 */ /* 0x000fe80003800000 */
[----:B------:R-:W-:Y:S05]  /*de80*/  @P2 BRA `(.L_x_9253) ;  /* 0x0000000000182947 */ /* 0x000fea0003800000 */
[----:B------:R-:W-:Y:S01]  /*de90*/  HFMA2.MMA R191, -RZ, RZ, 0, 0 ;  /* 0x00000000ffbf7435 */ /* 0x000fe200000001ff */
[----:B------:R-:W-:Y:S01]  /*dea0*/  IMAD.MOV.U32 R101, RZ, RZ, R100 ;  /* 0x000000ffff657224 */ /* 0x000fe200078e0064 */
[----:B------:R-:W-:Y:S09]  /*deb0*/  @!P0 BRA `(.L_x_9254) ;  /* 0x0000000400708947 */ /* 0x000ff20003800000 */
[----:B------:R-:W-:Y:S01]  /*dec0*/  MOV R101, R100 ;  /* 0x0000006400657202 */ /* 0x000fe20000000f00 */
[----:B-----5:R-:W-:Y:S01]  /*ded0*/  HADD2.F32 R191, -RZ, R92.H1_H1 ;  /* 0x3000005cffbf7230 */ /* 0x020fe20000004100 */
[----:B------:R-:W-:Y:S06]  /*dee0*/  BRA `(.L_x_9254) ;  /* 0x0000000400647947 */ /* 0x000fec0003800000 */
.L_x_9253:
        /* <DEDUP_REMOVED lines=12> */
.L_x_9256:
[----:B------:R-:W-:-:S07]  /*dfb0*/  MOV R152, R166 ;  /* 0x000000a600987202 */ /* 0x000fce0000000f00 */
.L_x_9257:
[----:B------:R-:W-:Y:S05]  /*dfc0*/  BSYNC B1 ;  /* 0x0000000000017941 */ /* 0x000fea0003800000 */
.L_x_9255:
        /* <DEDUP_REMOVED lines=16> */
.L_x_9261:
[----:B------:R-:W-:Y:S05]  /*e0d0*/  BSYNC B2 ;  /* 0x0000000000027941 */ /* 0x000fea0003800000 */
.L_x_9260:
        /* <DEDUP_REMOVED lines=44> */
.L_x_9259:
[----:B------:R-:W-:Y:S05]  /*e3a0*/  BSYNC B1 ;  /* 0x0000000000017941 */ /* 0x000fea0003800000 */
.L_x_9258:
        /* <DEDUP_REMOVED lines=13> */
.L_x_9254:
[----:B------:R-:W-:Y:S05]  /*e480*/  BSYNC B0 ;  /* 0x0000000000007941 */ /* 0x000fea0003800000 */
.L_x_9252:
        /* <DEDUP_REMOVED lines=8> */
.L_x_9263:
        /* <DEDUP_REMOVED lines=12> */
.L_x_9266:
[----:B------:R-:W-:-:S07]  /*e5d0*/  MOV R153, R166 ;  /* 0x000000a600997202 */ /* 0x000fce0000000f00 */
.L_x_9267:
[----:B------:R-:W-:Y:S05]  /*e5e0*/  BSYNC B1 ;  /* 0x0000000000017941 */ /* 0x000fea0003800000 */
.L_x_9265:
        /* <DEDUP_REMOVED lines=16> */
.L_x_9271:
[----:B------:R-:W-:Y:S05]  /*e6f0*/  BSYNC B2 ;  /* 0x0000000000027941 */ /* 0x000fea0003800000 */
.L_x_9270:
        /* <DEDUP_REMOVED lines=44> */
.L_x_9269:
[----:B------:R-:W-:Y:S05]  /*e9c0*/  BSYNC B1 ;  /* 0x0000000000017941 */ /* 0x000fea0003800000 */
.L_x_9268:
        /* <DEDUP_REMOVED lines=13> */
.L_x_9264:
[----:B------:R-:W-:Y:S05]  /*eaa0*/  BSYNC B0 ;  /* 0x0000000000007941 */ /* 0x000fea0003800000 */
.L_x_9262:
[----:B------:R-:W-:Y:S04]  /*eab0*/  BSSY B0, `(.L_x_9272) ;  /* 0x0000061000007945 */ /* 0x000fe80003800000 */
[----:B------:R-:W-:Y:S05]  /*eac0*/  @P2 BRA `(.L_x_9273) ;  /* 0x0000000000182947 */ /* 0x000fea0003800000 */
[----:B-1----:R-:W-:Y:S02]  /*ead0*/  MOV R189, RZ ;  /* 0x000000ff00bd7202 */ /* 0x002fe40000000f00 */
[----:B------:R-:W-:Y:S01]  /*eae0*/  MOV R101, R100 ;  /* 0x0000006400657202 */ /* 0x000fe20000000f00 */
[----:B------:R-:W-:Y:S06]  /*eaf0*/  @!P0 BRA `(.L_x_9274) ;  /* 0x0000000400708947 */ /* 0x000fec0003800000 */
[----:B------:R-:W-:Y:S01]  /*eb00*/  MOV R101, R100 ;  /* 0x0000006400657202 */ /* 0x000fe20000000f00 */
[----:B-----5:R-:W-:Y:S01]  /*eb10*/  HADD2.F32 R189, -RZ, R93.H1_H1 ;  /* 0x3000005dffbd7230 */ /* 0x020fe20000004100 */
[----:B------:R-:W-:Y:S06]  /*eb20*/  BRA `(.L_x_9274) ;  /* 0x0000000400647947 */ /* 0x000fec0003800000 */
.L_x_9273:
        /* <DEDUP_REMOVED lines=12> */
.L_x_9276:
[----:B------:R-:W-:-:S07]  /*ebf0*/  IMAD.MOV.U32 R154, RZ, RZ, R166 ;  /* 0x000000ffff9a7224 */ /* 0x000fce00078e00a6 */
.L_x_9277:
[----:B------:R-:W-:Y:S05]  /*ec00*/  BSYNC B1 ;  /* 0x0000000000017941 */ /* 0x000fea0003800000 */
.L_x_9275:
        /* <DEDUP_REMOVED lines=16> */
.L_x_9281:
[----:B------:R-:W-:Y:S05]  /*ed10*/  BSYNC B2 ;  /* 0x0000000000027941 */ /* 0x000fea0003800000 */
.L_x_9280:
        /* <DEDUP_REMOVED lines=44> */
.L_x_9279:
[----:B------:R-:W-:Y:S05]  /*efe0*/  BSYNC B1 ;  /* 0x0000000000017941 */ /* 0x000fea0003800000 */
.L_x_9278:
        /* <DEDUP_REMOVED lines=13> */
.L_x_9274:
[----:B------:R-:W-:Y:S05]  /*f0c0*/  BSYNC B0 ;  /* 0x0000000000007941 */ /* 0x000fea0003800000 */
.L_x_9272:
        /* <DEDUP_REMOVED lines=8> */
.L_x_9283:
        /* <DEDUP_REMOVED lines=12> */
.L_x_9286:
[----:B------:R-:W-:-:S07]  /*f210*/  MOV R155, R166 ;  /* 0x000000a6009b7202 */ /* 0x000fce0000000f00 */
.L_x_9287:
[----:B------:R-:W-:Y:S05]  /*f220*/  BSYNC B1 ;  /* 0x0000000000017941 */ /* 0x000fea0003800000 */
.L_x_9285:
        /* <DEDUP_REMOVED lines=16> */
.L_x_9291:
[----:B------:R-:W-:Y:S05]  /*f330*/  BSYNC B2 ;  /* 0x0000000000027941 */ /* 0x000fea0003800000 */
.L_x_9290:
        /* <DEDUP_REMOVED lines=44> */
.L_x_9289:
[----:B------:R-:W-:Y:S05]  /*f600*/  BSYNC B1 ;  /* 0x0000000000017941 */ /* 0x000fea0003800000 */
.L_x_9288:
        /* <DEDUP_REMOVED lines=13> */
.L_x_9284:
[----:B------:R-:W-:Y:S05]  /*f6e0*/  BSYNC B0 ;  /* 0x0000000000007941 */ /* 0x000fea0003800000 */
.L_x_9282:
        /* <DEDUP_REMOVED lines=8> */
.L_x_9293:
        /* <DEDUP_REMOVED lines=12> */
.L_x_9296:
[----:B------:R-:W-:-:S07]  /*f830*/  MOV R156, R166 ;  /* 0x000000a6009c7202 */ /* 0x000fce0000000f00 */
.L_x_9297:
[----:B------:R-:W-:Y:S05]  /*f840*/  BSYNC B1 ;  /* 0x0000000000017941 */ /* 0x000fea0003800000 */
.L_x_9295:
        /* <DEDUP_REMOVED lines=16> */
.L_x_9301:
[----:B------:R-:W-:Y:S05]  /*f950*/  BSYNC B2 ;  /* 0x0000000000027941 */ /* 0x000fea0003800000 */
.L_x_9300:
        /* <DEDUP_REMOVED lines=44> */
.L_x_9299:
[----:B------:R-:W-:Y:S05]  /*fc20*/  BSYNC B1 ;  /* 0x0000000000017941 */ /* 0x000fea0003800000 */
.L_x_9298:
        /* <DEDUP_REMOVED lines=13> */
.L_x_9294:
[----:B------:R-:W-:Y:S05]  /*fd00*/  BSYNC B0 ;  /* 0x0000000000007941 */ /* 0x000fea0003800000 */
.L_x_9292:
        /* <DEDUP_REMOVED lines=8> */
.L_x_9303:
        /* <DEDUP_REMOVED lines=12> */
.L_x_9306:
[----:B------:R-:W-:-:S07]  /*fe50*/  MOV R157, R166 ;  /* 0x000000a6009d7202 */ /* 0x000fce0000000f00 */
.L_x_9307:
[----:B------:R-:W-:Y:S05]  /*fe60*/  BSYNC B1 ;  /* 0x0000000000017941 */ /* 0x000fea0003800000 */
.L_x_9305:
        /* <DEDUP_REMOVED lines=16> */
.L_x_9311:
[----:B------:R-:W-:Y:S05]  /*ff70*/  BSYNC B2 ;  /* 0x0000000000027941 */ /* 0x000fea0003800000 */
.L_x_9310:
        /* <DEDUP_REMOVED lines=44> */
.L_x_9309:
[----:B------:R-:W-:Y:S05]  /*10240*/  BSYNC B1 ;  /* 0x0000000000017941 */ /* 0x000fea0003800000 */
.L_x_9308:
        /* <DEDUP_REMOVED lines=13> */
.L_x_9304:
[----:B------:R-:W-:Y:S05]  /*10320*/  BSYNC B0 ;  /* 0x0000000000007941 */ /* 0x000fea0003800000 */
.L_x_9302:
        /* <DEDUP_REMOVED lines=8> */
.L_x_9313:
        /* <DEDUP_REMOVED lines=12> */
.L_x_9316:
[----:B------:R-:W-:-:S07]  /*10470*/  IMAD.MOV.U32 R176, RZ, RZ, R166 ;  /* 0x000000ffffb07224 */ /* 0x000fce00078e00a6 */
.L_x_9317:
[----:B------:R-:W-:Y:S05]  /*10480*/  BSYNC B1 ;  /* 0x0000000000017941 */ /* 0x000fea0003800000 */
.L_x_9315:
        /* <DEDUP_REMOVED lines=16> */
.L_x_9321:
[----:B------:R-:W-:Y:S05]  /*10590*/  BSYNC B2 ;  /* 0x0000000000027941 */ /* 0x000fea0003800000 */
.L_x_9320:
        /* <DEDUP_REMOVED lines=44> */
.L_x_9319:
[----:B------:R-:W-:Y:S05]  /*10860*/  BSYNC B1 ;  /* 0x0000000000017941 */ /* 0x000fea0003800000 */
.L_x_9318:
        /* <DEDUP_REMOVED lines=13> */
.L_x_9314:
[----:B------:R-:W-:Y:S05]  /*10940*/  BSYNC B0 ;  /* 0x0000000000007941 */ /* 0x000fea0003800000 */
.L_x_9312:
        /* <DEDUP_REMOVED lines=34> */
.L_x_9323:
[----:B------:R-:W-:Y:S05]  /*10b70*/  BSYNC B0 ;  /* 0x0000000000007941 */ /* 0x000fea0003800000 */
.L_x_9322:
[----:B-----5:R1:W5:Y:S04]  /*10b80*/  @P1 LDG.E.128 R96, desc[UR4][R196.64] ;  /* 0x00000004c4601981 */ /* 0x020368000c1e1d00 */
[----:B------:R1:W5:Y:S01]  /*10b90*/  @P0 LDG.E.128 R92, desc[UR4][R118.64] ;  /* 0x00000004765c0981 */ /* 0x000362000c1e1d00 */
[----:B------:R-:W-:Y:S04]  /*10ba0*/  BSSY B0, `(.L_x_9324) ;  /* 0x0000061000007945 */ /* 0x000fe80003800000 */
[----:B------:R-:W-:Y:S05]  /*10bb0*/  @P2 BRA `(.L_x_9325) ;  /* 0x0000000000182947 */ /* 0x000fea0003800000 */
[----:B------:R-:W-:Y:S01]  /*10bc0*/  HFMA2.MMA R195, -RZ, RZ, 0, 0 ;  /* 0x00000000ffc37435 */ /* 0x000fe200000001ff */
[----:B0-----:R-:W-:Y:S01]  /*10bd0*/  IMAD.MOV.U32 R100, RZ, RZ, R200 ;  /* 0x000000ffff647224 */ /* 0x001fe200078e00c8 */
[----:B------:R-:W-:Y:S09]  /*10be0*/  @!P0 BRA `(.L_x_9326) ;  /* 0x0000000400708947 */ /* 0x000ff20003800000 */
[----:B------:R-:W-:Y:S01]  /*10bf0*/  MOV R100, R200 ;  /* 0x000000c800647202 */ /* 0x000fe20000000f00 */
[----:B-----5:R-:W-:Y:S01]  /*10c00*/  HADD2.F32 R195, -RZ, R92.H0_H0 ;  /* 0x2000005cffc37230 */ /* 0x020fe20000004100 */
[----:B------:R-:W-:Y:S06]  /*10c10*/  BRA `(.L_x_9326) ;  /* 0x0000000400647947 */ /* 0x000fec0003800000 */
.L_x_9325:
        /* <DEDUP_REMOVED lines=12> */
.L_x_9328:
[----:B------:R-:W-:-:S07]  /*10ce0*/  MOV R150, R166 ;  /* 0x000000a600967202 */ /* 0x000fce0000000f00 */
.L_x_9329:
[----:B------:R-:W-:Y:S05]  /*10cf0*/  BSYNC B1 ;  /* 0x0000000000017941 */ /* 0x000fea0003800000 */
.L_x_9327:
        /* <DEDUP_REMOVED lines=16> */
.L_x_9333:
[----:B------:R-:W-:Y:S05]  /*10e00*/  BSYNC B2 ;  /* 0x0000000000027941 */ /* 0x000fea0003800000 */
.L_x_9332:
        /* <DEDUP_REMOVED lines=44> */
.L_x_9331:
[----:B------:R-:W-:Y:S05]  /*110d0*/  BSYNC B1 ;  /* 0x0000000000017941 */ /* 0x000fea0003800000 */
.L_x_9330:
        /* <DEDUP_REMOVED lines=13> */
.L_x_9326:
[----:B------:R-:W-:Y:S05]  /*111b0*/  BSYNC B0 ;  /* 0x0000000000007941 */ /* 0x000fea0003800000 */
.L_x_9324:
        /* <DEDUP_REMOVED lines=8> */
.L_x_9335:
        /* <DEDUP_REMOVED lines=12> */
.L_x_9338:
[----:B------:R-:W-:-:S07]  /*11300*/  MOV R152, R166 ;  /* 0x000000a600987202 */ /* 0x000fce0000000f00 */
.L_x_9339:
[----:B------:R-:W-:Y:S05]  /*11310*/  BSYNC B1 ;  /* 0x0000000000017941 */ /* 0x000fea0003800000 */
.L_x_9337:
        /* <DEDUP_REMOVED lines=16> */
.L_x_9343:
[----:B------:R-:W-:Y:S05]  /*11420*/  BSYNC B2 ;  /* 0x0000000000027941 */ /* 0x000fea0003800000 */
.L_x_9342:
        /* <DEDUP_REMOVED lines=42> */
[----:B------:R-:W-:Y:S01]  /*116d0*/  HFMA2.MMA R101, -RZ, RZ, 0, 0 ;  /* 0x00000000ff657435 */ /* 0x000fe200000001ff */
[----:B------:R-:W-:-:S10]  /*116e0*/  MOV R178, R100 ;  /* 0x0000006400b27202 */ /* 0x000fd40000000f00 */
.L_x_9341:
[----:B------:R-:W-:Y:S05]  /*116f0*/  BSYNC B1 ;  /* 0x0000000000017941 */ /* 0x000fea0003800000 */
.L_x_9340:
[----:B------:R-:W-:Y:S01]  /*11700*/  I2FP.F32.U32 R100, R152 ;  /* 0x0000009800647245 */ /* 0x000fe20000201000 */
[----:B-----5:R-:W-:Y:S02]  /*11710*/  HADD2.F32 R102, -RZ, R96.H1_H1 ;  /* 0x30000060ff667230 */ /* 0x020fe40000004100 */
[----:B------:R-:W-:Y:S02]  /*11720*/  IMAD.MOV.U32 R103, RZ, RZ, 0x2f800000 ;  /* 0x2f800000ff677424 */ /* 0x000fe400078e00ff */
[----:B-1----:R-:W-:Y:S02]  /*11730*/  @P0 HADD2.F32 R119, -RZ, R92.H1_H1 ;  /* 0x3000005cff770230 */ /* 0x002fe40000004100 */
        /* <DEDUP_REMOVED lines=9> */
.L_x_9336:
[----:B------:R-:W-:Y:S05]  /*117d0*/  BSYNC B0 ;  /* 0x0000000000007941 */ /* 0x000fea0003800000 */
.L_x_9334:
[----:B------:R-:W-:Y:S04]  /*117e0*/  BSSY B0, `(.L_x_9344) ;  /* 0x0000061000007945 */ /* 0x000fe80003800000 */
[----:B------:R-:W-:Y:S05]  /*117f0*/  @P2 BRA `(.L_x_9345) ;  /* 0x0000000000182947 */ /* 0x000fea0003800000 */
[----:B------:R-:W-:Y:S02]  /*11800*/  MOV R197, RZ ;  /* 0x000000ff00c57202 */ /* 0x000fe40000000f00 */
[----:B------:R-:W-:Y:S01]  /*11810*/  MOV R100, R101 ;  /* 0x0000006500647202 */ /* 0x000fe20000000f00 */
[----:B------:R-:W-:Y:S06]  /*11820*/  @!P0 BRA `(.L_x_9346) ;  /* 0x0000000400708947 */ /* 0x000fec0003800000 */
[----:B------:R-:W-:Y:S01]  /*11830*/  MOV R100, R101 ;  /* 0x0000006500647202 */ /* 0x000fe20000000f00 */
[----:B-----5:R-:W-:Y:S01]  /*11840*/  HADD2.F32 R197, -RZ, R93.H0_H0 ;  /* 0x2000005dffc57230 */ /* 0x020fe20000004100 */
[----:B------:R-:W-:Y:S06]  /*11850*/  BRA `(.L_x_9346) ;  /* 0x0000000400647947 */ /* 0x000fec0003800000 */
.L_x_9345:
        /* <DEDUP_REMOVED lines=12> */
.L_x_9348:
[----:B------:R-:W-:-:S07]  /*11920*/  IMAD.MOV.U32 R153, RZ, RZ, R166 ;  /* 0x000000ffff997224 */ /* 0x000fce00078e00a6 */
.L_x_9349:
[----:B------:R-:W-:Y:S05]  /*11930*/  BSYNC B1 ;  /* 0x0000000000017941 */ /* 0x000fea0003800000 */
.L_x_9347:
        /* <DEDUP_REMOVED lines=16> */
.L_x_9353:
[----:B------:R-:W-:Y:S05]  /*11a40*/  BSYNC B2 ;  /* 0x0000000000027941 */ /* 0x000fea0003800000 */
.L_x_9352:
        /* <DEDUP_REMOVED lines=44> */
.L_x_9351:
[----:B------:R-:W-:Y:S05]  /*11d10*/  BSYNC B1 ;  /* 0x0000000000017941 */ /* 0x000fea0003800000 */
.L_x_9350:
[----:B------:R-:W-:Y:S01]  /*11d20*/  I2FP.F32.U32 R101, R153 ;  /* 0x0000009900657245 */ /* 0x000fe20000201000 */
[----:B-----5:R-:W-:Y:S01]  /*11d30*/  HADD2.F32 R103, -RZ, R97.H0_H0 ;  /* 0x20000061ff677230 */ /* 0x020fe20000004100 */
[----:B------:R-:W-:Y:S01]  /*11d40*/  MOV R102, 0x2f800000 ;  /* 0x2f80000000667802 */ /* 0x000fe20000000f00 */
[----:B------:R-:W-:-:S03]  /*11d50*/  @P0 HADD2.F32 R118, -RZ, R93.H0_H0 ;  /* 0x2000005dff760230 */ /* 0x000fc60000004100 */
[----:B------:R-:W-:Y:S01]  /*11d60*/  FMUL.FTZ R103, R103, UR11 ;  /* 0x0000000b67677c20 */ /* 0x000fe20008410000 */
[----:B------:R-:W-:Y:S01]  /*11d70*/  FFMA.FTZ R101, R101, R102, 1.1641532182693481445e-10 ;  /* 0x2f00000065657423 */ /* 0x000fe20000010066 */
[----:B------:R-:W-:Y:S02]  /*11d80*/  HADD2.F32 R102, -RZ, R45.H0_H0 ;  /* 0x2000002dff667230 */ /* 0x000fe40000004100 */
[----:B------:R-:W-:Y:S02]  /*11d90*/  FMUL.FTZ R103, R103, UR10 ;  /* 0x0000000a67677c20 */ /* 0x000fe40008410000 */
[----:B------:R-:W-:-:S04]  /*11da0*/  FSETP.GTU.FTZ.AND P3, PT, R101, UR8, PT ;  /* 0x0000000865007c0b */ /* 0x000fc8000bf7c000 */
[----:B------:R-:W-:Y:S02]  /*11db0*/  FSEL R197, R103, RZ, !P3 ;  /* 0x000000ff67c57208 */ /* 0x000fe40005800000 */
[----:B------:R-:W-:-:S03]  /*11dc0*/  SEL R153, RZ, 0x1, P3 ;  /* 0x00000001ff997807 */ /* 0x000fc60001800000 */
[----:B------:R-:W-:-:S04]  /*11dd0*/  FMUL.FTZ R197, R197, R102 ;  /* 0x00000066c5c57220 */ /* 0x000fc80000410000 */
[----:B------:R-:W-:-:S07]  /*11de0*/  @P0 FADD.FTZ R197, R118, R197 ;  /* 0x000000c576c50221 */ /* 0x000fce0000010000 */
.L_x_9346:
[----:B------:R-:W-:Y:S05]  /*11df0*/  BSYNC B0 ;  /* 0x0000000000007941 */ /* 0x000fea0003800000 */
.L_x_9344:
        /* <DEDUP_REMOVED lines=8> */
.L_x_9355:
        /* <DEDUP_REMOVED lines=12> */
.L_x_9358:
[----:B------:R-:W-:-:S07]  /*11f40*/  MOV R154, R166 ;  /* 0x000000a6009a7202 */ /* 0x000fce0000000f00 */
.L_x_9359:
[----:B------:R-:W-:Y:S05]  /*11f50*/  BSYNC B1 ;  /* 0x0000000000017941 */ /* 0x000fea0003800000 */
.L_x_9357:
        /* <DEDUP_REMOVED lines=16> */
.L_x_9363:
[----:B------:R-:W-:Y:S05]  /*12060*/  BSYNC B2 ;  /* 0x0000000000027941 */ /* 0x000fea0003800000 */
.L_x_9362:
        /* <DEDUP_REMOVED lines=44> */
.L_x_9361:
[----:B------:R-:W-:Y:S05]  /*12330*/  BSYNC B1 ;  /* 0x0000000000017941 */ /* 0x000fea0003800000 */
.L_x_9360:
        /* <DEDUP_REMOVED lines=13> */
.L_x_9356:
[----:B------:R-:W-:Y:S05]  /*12410*/  BSYNC B0 ;  /* 0x0000000000007941 */ /* 0x000fea0003800000 */
.L_x_9354:
        /* <DEDUP_REMOVED lines=8> */
.L_x_9365:
        /* <DEDUP_REMOVED lines=12> */
.L_x_9368:
[----:B------:R-:W-:-:S07]  /*12560*/  MOV R155, R166 ;  /* 0x000000a6009b7202 */ /* 0x000fce0000000f00 */
.L_x_9369:
[----:B------:R-:W-:Y:S05]  /*12570*/  BSYNC B1 ;  /* 0x0000000000017941 */ /* 0x000fea0003800000 */
.L_x_9367:
        /* <DEDUP_REMOVED lines=16> */
.L_x_9373:
[----:B------:R-:W-:Y:S05]  /*12680*/  BSYNC B2 ;  /* 0x0000000000027941 */ /* 0x000fea0003800000 */
.L_x_9372:
        /* <DEDUP_REMOVED lines=44> */
.L_x_9371:
[----:B------:R-:W-:Y:S05]  /*12950*/  BSYNC B1 ;  /* 0x0000000000017941 */ /* 0x000fea0003800000 */
.L_x_9370:
        /* <DEDUP_REMOVED lines=13> */
.L_x_9366:
[----:B------:R-:W-:Y:S05]  /*12a30*/  BSYNC B0 ;  /* 0x0000000000007941 */ /* 0x000fea0003800000 */
.L_x_9364:
        /* <DEDUP_REMOVED lines=8> */
.L_x_9375:
        /* <DEDUP_REMOVED lines=12> */
.L_x_9378:
[----:B------:R-:W-:-:S07]  /*12b80*/  MOV R156, R166 ;  /* 0x000000a6009c7202 */ /* 0x000fce0000000f00 */
.L_x_9379:
[----:B------:R-:W-:Y:S05]  /*12b90*/  BSYNC B1 ;  /* 0x0000000000017941 */ /* 0x000fea0003800000 */
.L_x_9377:
        /* <DEDUP_REMOVED lines=16> */
.L_x_9383:
[----:B------:R-:W-:Y:S05]  /*12ca0*/  BSYNC B2 ;  /* 0x0000000000027941 */ /* 0x000fea0003800000 */
.L_x_9382:
        /* <DEDUP_REMOVED lines=44> */
.L_x_9381:
[----:B------:R-:W-:Y:S05]  /*12f70*/  BSYNC B1 ;  /* 0x0000000000017941 */ /* 0x000fea0003800000 */
.L_x_9380:
        /* <DEDUP_REMOVED lines=13> */
.L_x_9376:
[----:B------:R-:W-:Y:S05]  /*13050*/  BSYNC B0 ;  /* 0x0000000000007941 */ /* 0x000fea0003800000 */
.L_x_9374:
        /* <DEDUP_REMOVED lines=8> */
.L_x_9385:
        /* <DEDUP_REMOVED lines=12> */
.L_x_9388:
[----:B------:R-:W-:-:S07]  /*131a0*/  IMAD.MOV.U32 R157, RZ, RZ, R166 ;  /* 0x000000ffff9d7224 */ /* 0x000fce00078e00a6 */
.L_x_9389:
[----:B------:R-:W-:Y:S05]  /*131b0*/  BSYNC B1 ;  /* 0x0000000000017941 */ /* 0x000fea0003800000 */
.L_x_9387:
        /* <DEDUP_REMOVED lines=16> */
.L_x_9393:
[----:B------:R-:W-:Y:S05]  /*132c0*/  BSYNC B2 ;  /* 0x0000000000027941 */ /* 0x000fea0003800000 */
.L_x_9392:
        /* <DEDUP_REMOVED lines=44> */
.L_x_9391:
[----:B------:R-:W-:Y:S05]  /*13590*/  BSYNC B1 ;  /* 0x0000000000017941 */ /* 0x000fea0003800000 */
.L_x_9390:
        /* <DEDUP_REMOVED lines=13> */
.L_x_9386:
[----:B------:R-:W-:Y:S05]  /*13670*/  BSYNC B0 ;  /* 0x0000000000007941 */ /* 0x000fea0003800000 */
.L_x_9384:
        /* <DEDUP_REMOVED lines=8> */
.L_x_9395:
        /* <DEDUP_REMOVED lines=12> */
.L_x_9398:
[----:B------:R-:W-:-:S07]  /*137c0*/  MOV R176, R166 ;  /* 0x000000a600b07202 */ /* 0x000fce0000000f00 */
.L_x_9399:
[----:B------:R-:W-:Y:S05]  /*137d0*/  BSYNC B1 ;  /* 0x0000000000017941 */ /* 0x000fea0003800000 */
.L_x_9397:
        /* <DEDUP_REMOVED lines=16> */
.L_x_9403:
[----:B------:R-:W-:Y:S05]  /*138e0*/  BSYNC B2 ;  /* 0x0000000000027941 */ /* 0x000fea0003800000 */
.L_x_9402:
[C---:B------:R-:W-:Y:S01]  /*138f0*/  IMAD.HI.U32 R100, R146.reuse, -0x326172a9, RZ ;  /* 0xcd9e8d5792647827 */ /* 0x040fe200078e00ff */
[----:B------:R-:W-:Y:S01]  /*13900*/  LOP3.LUT R101, R101, R151, R145, 0x96, !PT ;  /* 0x0000009765657212 */ /* 0x000fe200078e9691 */
[----:B------:R-:W-:Y:S02]  /*13910*/  HFMA2.MMA R202, -RZ, RZ, 0, 0 ;  /* 0x00000000ffca7435 */ /* 0x000fe400000001ff */
        /* <DEDUP_REMOVED lines=41> */
.L_x_9401:
[----:B------:R-:W-:Y:S05]  /*13bb0*/  BSYNC B1 ;  /* 0x0000000000017941 */ /* 0x000fea0003800000 */
.L_x_9400:
        /* <DEDUP_REMOVED lines=13> */
.L_x_9396:
[----:B------:R-:W-:Y:S05]  /*13c90*/  BSYNC B0 ;  /* 0x0000000000007941 */ /* 0x000fea0003800000 */
.L_x_9394:
[----:B------:R-:W-:Y:S01]  /*13ca0*/  FADD.FTZ R101, RZ, R113 ;  /* 0x00000071ff657221 */ /* 0x000fe20000010000 */
[----:B------:R-:W-:Y:S01]  /*13cb0*/  IMAD.WIDE.U32 R110, R205, 0x10, R110 ;  /* 0x00000010cd6e7825 */ /* 0x000fe200078e006e */
[----:B------:R-:W-:Y:S01]  /*13cc0*/  F2FP.F16.F32.PACK_AB R103, R204, R193 ;  /* 0x000000c1cc67723e */ /* 0x000fe200000000ff */
[----:B------:R-:W-:Y:S02]  /*13cd0*/  BSSY B0, `(.L_x_9404) ;  /* 0x0000049000007945 */ /* 0x000fe40003800000 */
[----:B------:R-:W-:Y:S01]  /*13ce0*/  FADD.FTZ R100, R101, R112 ;  /* 0x0000007065647221 */ /* 0x000fe20000010000 */
[----:B------:R-:W-:Y:S02]  /*13cf0*/  F2FP.F16.F32.PACK_AB R102, R200, R199 ;  /* 0x000000c7c866723e */ /* 0x000fe400000000ff */
        /* <DEDUP_REMOVED lines=41> */
[----:B------:R-:W-:-:S03]  /*13f90*/  F2FP.F16.F32.PACK_AB R101, R198, R197 ;  /* 0x000000c5c665723e */ /* 0x000fc600000000ff */
[----:B------:R-:W-:Y:S01]  /*13fa0*/  FADD.FTZ R119, R100, R197 ;  /* 0x000000c564777221 */ /* 0x000fe20000010000 */
[----:B------:R-:W-:-:S03]  /*13fb0*/  F2FP.F16.F32.PACK_AB R100, R196, R195 ;  /* 0x000000c3c464723e */ /* 0x000fc600000000ff */
        /* <DEDUP_REMOVED lines=26> */
.L_x_9405:
[----:B------:R-:W-:Y:S05]  /*14160*/  BSYNC B0 ;  /* 0x0000000000007941 */ /* 0x000fea0003800000 */
.L_x_9404:
        /* <DEDUP_REMOVED lines=120> */
.L_x_9421:
        /* <DEDUP_REMOVED lines=19> */
[----:B------:R-:W-:Y:S02]  /*14a20*/  VIADD R100, R115, 0xffffffff ;  /* 0xffffffff73647836 */ /* 0x000fe40000000000 */
[----:B0-----:R-:W-:Y:S02]  /*14a30*/  HADD2.F32 R118, -RZ, R71.H0_H0 ;  /* 0x20000047ff767230 */ /* 0x001fe40000004100 */
        /* <DEDUP_REMOVED lines=97> */
[----:B------:R-:W-:-:S02]  /*15050*/  HADD2.F32 R119, -RZ, R70.H0_H0 ;  /* 0x20000046ff777230 */ /* 0x000fc40000004100 */
[----:B------:R-:W-:Y:S01]  /*15060*/  FFMA.FTZ R113, R113, R118, R24 ;  /* 0x0000007671717223 */ /* 0x000fe20000010018 */
[----:B------:R-:W-:Y:S02]  /*15070*/  HADD2.F32 R118, -RZ, R71.H1_H1 ;  /* 0x30000047ff767230 */ /* 0x000fe40000004100 */
[--C-:B------:R-:W-:Y:S02]  /*15080*/  HADD2.F32 R175, -RZ, R69.reuse.H1_H1 ;  /* 0x30000045ffaf7230 */ /* 0x100fe40000004100 */
[----:B------:R-:W-:Y:S01]  /*15090*/  FFMA.FTZ R119, R187, R119, R22 ;  /* 0x00000077bb777223 */ /* 0x000fe20000010016 */
[----:B------:R-:W-:Y:S02]  /*150a0*/  HADD2.F32 R168, -RZ, R69.H0_H0 ;  /* 0x20000045ffa87230 */ /* 0x000fe40000004100 */
[----:B------:R-:W-:Y:S01]  /*150b0*/  FFMA.FTZ R118, R194, R118, R25 ;  /* 0x00000076c2767223 */ /* 0x000fe20000010019 */
[----:B------:R-:W-:Y:S02]  /*150c0*/  HADD2.F32 R193, -RZ, R70.H1_H1 ;  /* 0x30000046ffc17230 */ /* 0x000fe40000004100 */
[----:B------:R-:W-:Y:S01]  /*150d0*/  FFMA.FTZ R175, R116, R175, R21 ;  /* 0x000000af74af7223 */ /* 0x000fe20000010015 */
[----:B------:R-:W-:Y:S01]  /*150e0*/  HADD2.F32 R187, -RZ, R68.H1_H1 ;  /* 0x30000044ffbb7230 */ /* 0x000fe20000004100 */
[----:B------:R-:W-:Y:S01]  /*150f0*/  SHF.R.S32.HI R116, RZ, 0x1f, R117 ;  /* 0x0000001fff747819 */ /* 0x000fe20000011475 */
[----:B------:R-:W-:-:S02]  /*15100*/  HADD2.F32 R194, -RZ, R67.H1_H1 ;  /* 0x30000043ffc27230 */ /* 0x000fc40000004100 */
[----:B------:R-:W-:Y:S01]  /*15110*/  FFMA.FTZ R168, R111, R168, R20 ;  /* 0x000000a86fa87223 */ /* 0x000fe20000010014 */
[----:B------:R-:W-:Y:S01]  /*15120*/  FFMA.FTZ R162, R162, R193, R23 ;  /* 0x000000c1a2a27223 */ /* 0x000fe20000010017 */
[----:B------:R-:W-:Y:S02]  /*15130*/  HADD2.F32 R111, -RZ, R68.H0_H0 ;  /* 0x20000044ff6f7230 */ /* 0x000fe40000004100 */
[----:B------:R-:W-:Y:S01]  /*15140*/  FFMA.FTZ R188, R188, R187, R19 ;  /* 0x000000bbbcbc7223 */ /* 0x000fe20000010013 */
[----:B------:R-:W-:Y:S01]  /*15150*/  HADD2.F32 R193, -RZ, R67.H0_H0 ;  /* 0x20000043ffc17230 */ /* 0x000fe20000004100 */
[----:B------:R-:W-:Y:S01]  /*15160*/  LEA.HI R187, R116, R117, RZ, 0x3 ;  /* 0x0000007574bb7211 */ /* 0x000fe200078f18ff */
[----:B------:R-:W-:Y:S01]  /*15170*/  FFMA.FTZ R116, R216, R194, R33 ;  /* 0x000000c2d8747223 */ /* 0x000fe20000010021 */
[--C-:B------:R-:W-:Y:S02]  /*15180*/  HADD2.F32 R194, -RZ, R65.reuse.H0_H0 ;  /* 0x20000041ffc27230 */ /* 0x100fe40000004100 */
[----:B------:R-:W-:Y:S01]  /*15190*/  FFMA.FTZ R181, R181, R111, R18 ;  /* 0x0000006fb5b57223 */ /* 0x000fe20000010012 */
[----:B------:R-:W-:Y:S01]  /*151a0*/  FFMA.FTZ R111, R195, R193, R32 ;  /* 0x000000c1c36f7223 */ /* 0x000fe20000010020 */
[----:B------:R-:W-:Y:S01]  /*151b0*/  HADD2.F32 R195, -RZ, R65.H1_H1 ;  /* 0x30000041ffc37230 */ /* 0x000fe20000004100 */
[----:B------:R-:W-:Y:S01]  /*151c0*/  LEA.HI.SX32 R187, R187, R0, 0x1d ;  /* 0x00000000bbbb7211 */ /* 0x000fe200078feaff */
[----:B------:R-:W-:Y:S01]  /*151d0*/  FFMA.FTZ R167, R167, R194, R28 ;  /* 0x000000c2a7a77223 */ /* 0x000fe2000001001c */
[----:B------:R-:W-:-:S02]  /*151e0*/  HADD2.F32 R194, -RZ, R62.H1_H1 ;  /* 0x3000003effc27230 */ /* 0x000fc40000004100 */
[----:B------:R-:W-:Y:S02]  /*151f0*/  HADD2.F32 R198, -RZ, R56.H1_H1 ;  /* 0x30000038ffc67230 */ /* 0x000fe40000004100 */
[----:B------:R-:W-:Y:S01]  /*15200*/  FFMA.FTZ R174, R174, R195, R29 ;  /* 0x000000c3aeae7223 */ /* 0x000fe2000001001d */
[----:B------:R-:W-:Y:S02]  /*15210*/  HADD2.F32 R200, -RZ, R55.H1_H1 ;  /* 0x30000037ffc87230 */ /* 0x000fe40000004100 */
[----:B------:R-:W-:Y:S01]  /*15220*/  FFMA.FTZ R192, R192, R194, R39 ;  /* 0x000000c2c0c07223 */ /* 0x000fe20000010027 */
[----:B------:R-:W-:Y:S02]  /*15230*/  HADD2.F32 R195, -RZ, R63.H0_H0 ;  /* 0x2000003fffc37230 */ /* 0x000fe40000004100 */
[----:B------:R-:W-:Y:S01]  /*15240*/  FFMA.FTZ R198, R160, R198, R43 ;  /* 0x000000c6a0c67223 */ /* 0x000fe2000001002b */
[----:B------:R-:W-:Y:S02]  /*15250*/  HADD2.F32 R194, -RZ, R60.H1_H1 ;  /* 0x3000003cffc27230 */ /* 0x000fe40000004100 */
[----:B------:R-:W-:Y:S01]  /*15260*/  FFMA.FTZ R200, R161, R200, R134 ;  /* 0x000000c8a1c87223 */ /* 0x000fe20000010086 */
[----:B------:R-:W-:Y:S01]  /*15270*/  HADD2.F32 R193, -RZ, R64.H0_H0 ;  /* 0x20000040ffc17230 */ /* 0x000fe20000004100 */
[----:B------:R-:W0:Y:S01]  /*15280*/  LDC.64 R160, c[0x0][0x2b8] ;  /* 0x0000ae00ffa07b82 */ /* 0x000e220000000a00 */
[----:B------:R-:W-:-:S02]  /*15290*/  HADD2.F32 R117, -RZ, R66.H0_H0 ;  /* 0x20000042ff757230 */ /* 0x000fc40000004100 */
[----:B------:R-:W-:Y:S01]  /*152a0*/  FFMA.FTZ R183, R183, R195, R40 ;  /* 0x000000c3b7b77223 */ /* 0x000fe20000010028 */
[----:B------:R-:W-:Y:S02]  /*152b0*/  HADD2.F32 R195, -RZ, R61.H1_H1 ;  /* 0x3000003dffc37230 */ /* 0x000fe40000004100 */
[----:B------:R-:W-:Y:S01]  /*152c0*/  FFMA.FTZ R194, R164, R194, R35 ;  /* 0x000000c2a4c27223 */ /* 0x000fe20000010023 */
[----:B------:R-:W-:Y:S02]  /*152d0*/  HADD2.F32 R196, -RZ, R66.H1_H1 ;  /* 0x30000042ffc47230 */ /* 0x000fe40000004100 */
[----:B------:R-:W-:Y:S01]  /*152e0*/  FFMA.FTZ R173, R173, R193, R26 ;  /* 0x000000c1adad7223 */ /* 0x000fe2000001001a */
[----:B------:R-:W-:Y:S02]  /*152f0*/  HADD2.F32 R164, -RZ, R58.H0_H0 ;  /* 0x2000003affa47230 */ /* 0x000fe40000004100 */
[----:B------:R-:W-:Y:S01]  /*15300*/  FFMA.FTZ R117, R189, R117, R30 ;  /* 0x00000075bd757223 */ /* 0x000fe2000001001e */
[----:B------:R-:W-:-:S02]  /*15310*/  HADD2.F32 R197, -RZ, R55.H0_H0 ;  /* 0x20000037ffc57230 */ /* 0x000fc40000004100 */
[----:B------:R-:W-:Y:S01]  /*15320*/  FFMA.FTZ R180, R180, R195, R37 ;  /* 0x000000c3b4b47223 */ /* 0x000fe20000010025 */
[----:B------:R-:W-:Y:S02]  /*15330*/  HADD2.F32 R199, -RZ, R54.H0_H0 ;  /* 0x20000036ffc77230 */ /* 0x000fe40000004100 */
[----:B------:R-:W-:Y:S01]  /*15340*/  FFMA.FTZ R172, R172, R196, R31 ;  /* 0x000000c4acac7223 */ /* 0x000fe2000001001f */
[----:B------:R-:W-:Y:S02]  /*15350*/  HADD2.F32 R193, -RZ, R62.H0_H0 ;  /* 0x2000003effc17230 */ /* 0x000fe40000004100 */
[----:B------:R-:W-:Y:S01]  /*15360*/  FFMA.FTZ R179, R179, R164, R122 ;  /* 0x000000a4b3b37223 */ /* 0x000fe2000001007a */
[----:B------:R-:W-:Y:S02]  /*15370*/  HADD2.F32 R189, -RZ, R64.H1_H1 ;  /* 0x30000040ffbd7230 */ /* 0x000fe40000004100 */
[----:B------:R-:W-:Y:S01]  /*15380*/  FFMA.FTZ R197, R163, R197, R132 ;  /* 0x000000c5a3c57223 */ /* 0x000fe20000010084 */
[----:B------:R-:W-:-:S02]  /*15390*/  HADD2.F32 R195, -RZ, R59.H1_H1 ;  /* 0x3000003bffc37230 */ /* 0x000fc40000004100 */
[----:B------:R-:W-:Y:S01]  /*153a0*/  FFMA.FTZ R199, R115, R199, R130 ;  /* 0x000000c773c77223 */ /* 0x000fe20000010082 */
[----:B------:R-:W-:Y:S02]  /*153b0*/  HADD2.F32 R196, -RZ, R63.H1_H1 ;  /* 0x3000003fffc47230 */ /* 0x000fe40000004100 */
[----:B------:R-:W-:Y:S01]  /*153c0*/  FFMA.FTZ R185, R185, R193, R38 ;  /* 0x000000c1b9b97223 */ /* 0x000fe20000010026 */
[--C-:B------:R-:W-:Y:S02]  /*153d0*/  HADD2.F32 R164, -RZ, R53.reuse.H1_H1 ;  /* 0x30000035ffa47230 */ /* 0x100fe40000004100 */
        /* <DEDUP_REMOVED lines=9> */
[----:B------:R-:W-:Y:S02]  /*15470*/  HADD2.F32 R195, -RZ, R56.H0_H0 ;  /* 0x20000038ffc37230 */ /* 0x000fe40000004100 */
[----:B------:R-:W-:Y:S01]  /*15480*/  FFMA.FTZ R201, R101, R115, R126 ;  /* 0x0000007365c97223 */ /* 0x000fe2000001007e */
[----:B------:R-:W-:-:S02]  /*15490*/  HADD2.F32 R196, -RZ, R59.H0_H0 ;  /* 0x2000003bffc47230 */ /* 0x000fc40000004100 */
[----:B------:R-:W-:Y:S01]  /*154a0*/  FFMA.FTZ R177, R177, R193, R36 ;  /* 0x000000c1b1b17223 */ /* 0x000fe20000010024 */
[----:B------:R-:W-:Y:S02]  /*154b0*/  HADD2.F32 R102, -RZ, R50.H0_H0 ;  /* 0x20000032ff667230 */ /* 0x000fe40000004100 */
[----:B------:R-:W-:Y:S01]  /*154c0*/  FFMA.FTZ R189, R169, R189, R34 ;  /* 0x000000bda9bd7223 */ /* 0x000fe20000010022 */
[----:B------:R-:W-:Y:S02]  /*154d0*/  HADD2.F32 R101, -RZ, R52.H1_H1 ;  /* 0x30000034ff657230 */ /* 0x000fe40000004100 */
[----:B------:R-:W-:Y:S01]  /*154e0*/  FFMA.FTZ R195, R165, R195, R42 ;  /* 0x000000c3a5c37223 */ /* 0x000fe2000001002a */
[--C-:B------:R-:W-:Y:S02]  /*154f0*/  HADD2.F32 R115, -RZ, R51.reuse.H0_H0 ;  /* 0x20000033ff737230 */ /* 0x100fe40000004100 */
[----:B------:R-:W-:Y:S01]  /*15500*/  FFMA.FTZ R191, R191, R196, R124 ;  /* 0x000000c4bfbf7223 */ /* 0x000fe2000001007c */
[----:B------:R-:W-:-:S02]  /*15510*/  HADD2.F32 R163, -RZ, R51.H1_H1 ;  /* 0x30000033ffa37230 */ /* 0x000fc40000004100 */
        /* <DEDUP_REMOVED lines=9> */
[----:B------:R-:W-:Y:S01]  /*155b0*/  HADD2.F32 R196, -RZ, R57.H1_H1 ;  /* 0x30000039ffc47230 */ /* 0x000fe20000004100 */
[----:B------:R-:W-:Y:S01]  /*155c0*/  F2FP.F16.F32.PACK_AB R103, R118, R113 ;  /* 0x000000717667723e */ /* 0x000fe200000000ff */
[----:B------:R-:W-:Y:S01]  /*155d0*/  FFMA.FTZ R193, R171, R193, R120 ;  /* 0x000000c1abc17223 */ /* 0x000fe20000010078 */
[----:B------:R-:W-:Y:S01]  /*155e0*/  F2FP.F16.F32.PACK_AB R102, R162, R119 ;  /* 0x00000077a266723e */ /* 0x000fe200000000ff */
[--C-:B------:R-:W-:Y:S01]  /*155f0*/  HADD2.F32 R113, -RZ, R49.reuse.H0_H0 ;  /* 0x20000031ff717230 */ /* 0x100fe20000004100 */
[----:B------:R-:W-:Y:S01]  /*15600*/  F2FP.F16.F32.PACK_AB R101, R175, R168 ;  /* 0x000000a8af65723e */ /* 0x000fe200000000ff */
[----:B------:R-:W-:Y:S01]  /*15610*/  HADD2.F32 R115, -RZ, R49.H1_H1 ;  /* 0x30000031ff737230 */ /* 0x000fe20000004100 */
[----:B------:R-:W-:Y:S01]  /*15620*/  F2FP.F16.F32.PACK_AB R100, R188, R181 ;  /* 0x000000b5bc64723e */ /* 0x000fe200000000ff */
[--C-:B------:R-:W-:Y:S02]  /*15630*/  HADD2.F32 R109, -RZ, R48.reuse.H0_H0 ;  /* 0x20000030ff6d7230 */ /* 0x100fe40000004100 */
[----:B------:R-:W-:Y:S01]  /*15640*/  FFMA.FTZ R182, R182, R169, R123 ;  /* 0x000000a9b6b67223 */ /* 0x000fe2000001007b */
[----:B------:R-:W-:Y:S01]  /*15650*/  HADD2.F32 R112, -RZ, R48.H1_H1 ;  /* 0x30000030ff707230 */ /* 0x000fe20000004100 */
[C---:B------:R-:W-:Y:S01]  /*15660*/  IADD3 R171, R187.reuse, 0x20, RZ ;  /* 0x00000020bbab7810 */ /* 0x040fe20007ffe0ff */
[----:B0-----:R-:W-:-:S04]  /*15670*/  IMAD.WIDE.U32 R104, R187, 0x10, R160 ;  /* 0x00000010bb687825 */ /* 0x001fc800078e00a0 */
[----:B------:R-:W-:Y:S01]  /*15680*/  FFMA.FTZ R114, R114, R165, R131 ;  /* 0x000000a572727223 */ /* 0x000fe20000010083 */
[C---:B------:R-:W-:Y:S01]  /*15690*/  IADD3 R169, R187.reuse, 0x40, RZ ;  /* 0x00000040bba97810 */ /* 0x040fe20007ffe0ff */
[----:B------:R-:W-:Y:S01]  /*156a0*/  FFMA.FTZ R196, R170, R196, R121 ;  /* 0x000000c4aac47223 */ /* 0x000fe20000010079 */
[C---:B------:R-:W-:Y:S01]  /*156b0*/  IADD3 R165, R187.reuse, 0x60, RZ ;  /* 0x00000060bba57810 */ /* 0x040fe20007ffe0ff */
[----:B------:R-:W-:Y:S02]  /*156c0*/  VIADD R163, R187, 0x80 ;  /* 0x00000080bba37836 */ /* 0x000fe40000000000 */
[----:B------:R-:W-:Y:S01]  /*156d0*/  FFMA.FTZ R181, R107, R113, R136 ;  /* 0x000000716bb57223 */ /* 0x000fe20000010088 */
[----:B------:R-:W-:Y:S01]  /*156e0*/  FFMA.FTZ R208, R110, R115, R137 ;  /* 0x000000736ed07223 */ /* 0x000fe20000010089 */
[----:B------:R-:W-:Y:S01]  /*156f0*/  FFMA.FTZ R175, R106, R109, R133 ;  /* 0x0000006d6aaf7223 */ /* 0x000fe20000010085 */
[----:B------:R-:W-:Y:S01]  /*15700*/  FFMA.FTZ R188, R108, R112, R135 ;  /* 0x000000706cbc7223 */ /* 0x000fe20000010087 */
[----:B------:R0:W-:Y:S01]  /*15710*/  STG.E.128 desc[UR4][R104.64], R100 ;  /* 0x0000006468007986 */ /* 0x0001e2000c101d04 */
[----:B------:R-:W-:Y:S01]  /*15720*/  IADD3 R187, R187, 0xa0, RZ ;  /* 0x000000a0bbbb7810 */ /* 0x000fe20007ffe0ff */
[----:B------:R-:W-:Y:S01]  /*15730*/  IMAD.WIDE.U32 R170, R171, 0x10, R160 ;  /* 0x00000010abaa7825 */ /* 0x000fe200078e00a0 */
[----:B------:R-:W-:-:S02]  /*15740*/  F2FP.F16.F32.PACK_AB R107, R186, R183 ;  /* 0x000000b7ba6b723e */ /* 0x000fc400000000ff */
[----:B------:R-:W-:Y:S01]  /*15750*/  F2FP.F16.F32.PACK_AB R106, R192, R185 ;  /* 0x000000b9c06a723e */ /* 0x000fe200000000ff */
[--C-:B------:R-:W-:Y:S01]  /*15760*/  IMAD.WIDE.U32 R168, R169, 0x10, R160.reuse ;  /* 0x00000010a9a87825 */ /* 0x100fe200078e00a0 */
[----:B------:R-:W-:Y:S02]  /*15770*/  F2FP.F16.F32.PACK_AB R110, R182, R179 ;  /* 0x000000b3b66e723e */ /* 0x000fe400000000ff */
[----:B------:R-:W-:Y:S01]  /*15780*/  F2FP.F16.F32.PACK_AB R109, R196, R193 ;  /* 0x000000c1c46d723e */ /* 0x000fe200000000ff */
[--C-:B------:R-:W-:Y:S01]  /*15790*/  IMAD.WIDE.U32 R164, R165, 0x10, R160.reuse ;  /* 0x00000010a5a47825 */ /* 0x100fe200078e00a0 */
[----:B------:R-:W-:Y:S02]  /*157a0*/  F2FP.F16.F32.PACK_AB R108, R198, R195 ;  /* 0x000000c3c66c723e */ /* 0x000fe400000000ff */
[----:B------:R-:W-:Y:S01]  /*157b0*/  F2FP.F16.F32.PACK_AB R115, R200, R197 ;  /* 0x000000c5c873723e */ /* 0x000fe200000000ff */
[----:B------:R-:W-:Y:S01]  /*157c0*/  IMAD.WIDE.U32 R162, R163, 0x10, R160 ;  /* 0x00000010a3a27825 */ /* 0x000fe200078e00a0 */
[----:B------:R-:W-:-:S02]  /*157d0*/  F2FP.F16.F32.PACK_AB R114, R114, R199 ;  /* 0x000000c77272723e */ /* 0x000fc400000000ff */
[----:B------:R-:W-:Y:S01]  /*157e0*/  F2FP.F16.F32.PACK_AB R113, R206, R203 ;  /* 0x000000cbce71723e */ /* 0x000fe200000000ff */
[----:B------:R-:W-:Y:S01]  /*157f0*/  IMAD.WIDE.U32 R160, R187, 0x10, R160 ;  /* 0x00000010bba07825 */ /* 0x000fe200078e00a0 */
[----:B0-----:R-:W-:Y:S02]  /*15800*/  F2FP.F16.F32.PACK_AB R103, R116, R111 ;  /* 0x0000006f7467723e */ /* 0x001fe400000000ff */
        /* <DEDUP_REMOVED lines=16> */
.L_x_9408:
[----:B------:R-:W-:Y:S05]  /*15910*/  BSYNC B0 ;  /* 0x0000000000007941 */ /* 0x000fea0003800000 */
.L_x_9407:
[----:B-1----:R-:W1:Y:S02]  /*15920*/  LDC.64 R100, c[0x0][0x210] ;  /* 0x00008400ff647b82 */ /* 0x002e640000000a00 */
[----:B-1----:R-:W-:-:S04]  /*15930*/  LEA R148, R100, R148, 0x2 ;  /* 0x0000009464947211 */ /* 0x002fc800078e10ff */
[----:B------:R-:W-:-:S13]  /*15940*/  ISETP.GE.AND P0, PT, R148, R101, PT ;  /* 0x000000659400720c */ /* 0x000fda0003f06270 */
[----:B------:R-:W-:Y:S05]  /*15950*/  @!P0 BRA `(.L_x_9409) ;  /* 0xfffffeb000948947 */ /* 0x000fea000383ffff */
[----:B------:R-:W-:Y:S05]  /*15960*/  EXIT ;  /* 0x000000000000794d */ /* 0x000fea0003800000 */
.L_x_9406:
[----:B------:R-:W-:Y:S01]  /*15970*/  HFMA2.MMA R208, -RZ, RZ, 0, 1.847743988037109375e-06 ;  /* 0x0000001fffd07435 */ /* 0x000fe200000001ff */
[----:B------:R-:W-:Y:S01]  /*15980*/  BSSY B0, `(.L_x_9410) ;  /* 0x0000007000007945 */ /* 0x000fe20003800000 */
[----:B------:R-:W-:Y:S01]  /*15990*/  MOV R206, R203 ;  /* 0x000000cb00ce7202 */ /* 0x000fe20000000f00 */
[----:B------:R-:W-:Y:S01]  /*159a0*/  IMAD.MOV.U32 R205, RZ, RZ, 0x1 ;  /* 0x00000001ffcd7424 */ /* 0x000fe200078e00ff */
[----:B------:R-:W-:-:S07]  /*159b0*/  MOV R201, 0xffffffff ;  /* 0xffffffff00c97802 */ /* 0x000fce0000000f00 */
[----:B01---5:R-:W-:Y:S05]  /*159c0*/  WARPSYNC.COLLECTIVE R201, `(.L_x_9411) ;  /* 0x00000000c9087348 */ /* 0x023fea0003c00000 */
[----:B------:R2:W3:Y:S02]  /*159d0*/  SHFL.BFLY P1, R119, R206, R205, R208 ;  /* 0x0c0000cdce777389 */ /* 0x0004e400000200d0 */
[----:B0123-5:R-:W-:Y:S01]  /*159e0*/  ENDCOLLECTIVE ;  /* 0x000000000000791b */ /* 0x02ffe20003800000 */
.L_x_9411:
[----:B------:R-:W-:Y:S05]  /*159f0*/  BSYNC B0 ;  /* 0x0000000000007941 */ /* 0x000fea0003800000 */
.L_x_9410:
[----:B------:R-:W-:Y:S01]  /*15a00*/  MOV R100, R119 ;  /* 0x0000007700647202 */ /* 0x000fe20000000f00 */
[----:B------:R-:W-:Y:S01]  /*15a10*/  HFMA2.MMA R205, -RZ, RZ, 0, 1.1920928955078125e-07 ;  /* 0x00000002ffcd7435 */ /* 0x000fe200000001ff */
[----:B------:R-:W-:Y:S01]  /*15a20*/  MOV R208, 0x1f ;  /* 0x0000001f00d07802 */ /* 0x000fe20000000f00 */
[----:B------:R-:W0:Y:S01]  /*15a30*/  LDC R110, c[0x0][0x290] ;  /* 0x0000a400ff6e7b82 */ /* 0x000e220000000800 */
[----:B------:R-:W-:Y:S01]  /*15a40*/  MOV R201, 0xffffffff ;  /* 0xffffffff00c97802 */ /* 0x000fe20000000f00 */
[----:B------:R-:W-:-:S04]  /*15a50*/  FADD.FTZ R101, R203, R100 ;  /* 0x00000064cb657221 */ /* 0x000fc80000010000 */
[----:B------:R-:W-:-:S07]  /*15a60*/  IMAD.MOV.U32 R206, RZ, RZ, R101 ;  /* 0x000000ffffce7224 */ /* 0x000fce00078e0065 */
[----:B0-----:R-:W-:Y:S05]  /*15a70*/  WARPSYNC.COLLECTIVE R201, `(.L_x_9412) ;  /* 0x00000000c9087348 */ /* 0x001fea0003c00000 */
[----:B------:R1:W2:Y:S02]  /*15a80*/  SHFL.BFLY P1, R119, R206, R205, R208 ;  /* 0x0c0000cdce777389 */ /* 0x0002a400000200d0 */
[----:B012---:R-:W-:Y:S01]  /*15a90*/  ENDCOLLECTIVE ;  /* 0x000000000000791b */ /* 0x007fe20003800000 */
.L_x_9412:
[----:B------:R-:W-:Y:S01]  /*15aa0*/  HFMA2.MMA R205, -RZ, RZ, 0, 2.384185791015625e-07 ;  /* 0x00000004ffcd7435 */ /* 0x000fe200000001ff */
[----:B------:R-:W-:-:S04]  /*15ab0*/  IMAD.MOV.U32 R100, RZ, RZ, R119 ;  /* 0x000000ffff647224 */ /* 0x000fc800078e0077 */
[----:B------:R-:W-:-:S05]  /*15ac0*/  FADD.FTZ R102, R101, R100 ;  /* 0x0000006465667221 */ /* 0x000fca0000010000 */
[----:B------:R-:W-:-:S07]  /*15ad0*/  MOV R206, R102 ;  /* 0x0000006600ce7202 */ /* 0x000fce0000000f00 */
[----:B------:R-:W-:Y:S05]  /*15ae0*/  WARPSYNC.COLLECTIVE R201, `(.L_x_9413) ;  /* 0x00000000c9087348 */ /* 0x000fea0003c00000 */
[----:B------:R0:W1:Y:S02]  /*15af0*/  SHFL.BFLY P1, R119, R206, R205, R208 ;  /* 0x0c0000cdce777389 */ /* 0x00006400000200d0 */
[----:B01----:R-:W-:Y:S01]  /*15b00*/  ENDCOLLECTIVE ;  /* 0x000000000000791b */ /* 0x003fe20003800000 */
.L_x_9413:
[----:B------:R-:W-:Y:S01]  /*15b10*/  HFMA2.MMA R205, -RZ, RZ, 0, 4.76837158203125e-07 ;  /* 0x00000008ffcd7435 */ /* 0x000fe200000001ff */
[----:B------:R-:W-:-:S05]  /*15b20*/  MOV R103, R119 ;  /* 0x0000007700677202 */ /* 0x000fca0000000f00 */
[----:B------:R-:W-:-:S04]  /*15b30*/  FADD.FTZ R103, R102, R103 ;  /* 0x0000006766677221 */ /* 0x000fc80000010000 */
[----:B------:R-:W-:-:S07]  /*15b40*/  IMAD.MOV.U32 R206, RZ, RZ, R103 ;  /* 0x000000ffffce7224 */ /* 0x000fce00078e0067 */
[----:B------:R-:W-:Y:S05]  /*15b50*/  WARPSYNC.COLLECTIVE R201, `(.L_x_9414) ;  /* 0x00000000c9087348 */ /* 0x000fea0003c00000 */
[----:B------:R0:W1:Y:S02]  /*15b60*/  SHFL.BFLY P1, R119, R206, R205, R208 ;  /* 0x0c0000cdce777389 */ /* 0x00006400000200d0 */
[----:B01----:R-:W-:Y:S01]  /*15b70*/  ENDCOLLECTIVE ;  /* 0x000000000000791b */ /* 0x003fe20003800000 */
.L_x_9414:
[----:B------:R-:W-:Y:S01]  /*15b80*/  IMAD.MOV.U32 R205, RZ, RZ, 0x10 ;  /* 0x00000010ffcd7424 */ /* 0x000fe200078e00ff */
[----:B------:R-:W-:-:S05]  /*15b90*/  MOV R100, R119 ;  /* 0x0000007700647202 */ /* 0x000fca0000000f00 */
[----:B------:R-:W-:-:S05]  /*15ba0*/  FADD.FTZ R118, R103, R100 ;  /* 0x0000006467767221 */ /* 0x000fca0000010000 */
[----:B------:R-:W-:-:S07]  /*15bb0*/  MOV R206, R118 ;  /* 0x0000007600ce7202 */ /* 0x000fce0000000f00 */
[----:B------:R-:W-:Y:S05]  /*15bc0*/  WARPSYNC.COLLECTIVE R201, `(.L_x_9415) ;  /* 0x00000000c9087348 */ /* 0x000fea0003c00000 */
[----:B------:R0:W1:Y:S02]  /*15bd0*/  SHFL.BFLY P1, R119, R206, R205, R208 ;  /* 0x0c0000cdce777389 */ /* 0x00006400000200d0 */
[----:B01----:R-:W-:Y:S01]  /*15be0*/  ENDCOLLECTIVE ;  /* 0x000000000000791b */ /* 0x003fe20003800000 */
.L_x_9415:
        /* <DEDUP_REMOVED lines=104> */
.L_x_9416:
[----:B------:R-:W-:Y:S01]  /*16270*/  HFMA2.MMA R205, -RZ, RZ, 0, 1.1920928955078125e-07 ;  /* 0x00000002ffcd7435 */ /* 0x000fe200000001ff */
[----:B------:R-:W-:-:S04]  /*16280*/  IMAD.MOV.U32 R101, RZ, RZ, R119 ;  /* 0x000000ffff657224 */ /* 0x000fc800078e0077 */
[----:B------:R-:W-:-:S05]  /*16290*/  FADD.FTZ R101, R100, R101 ;  /* 0x0000006564657221 */ /* 0x000fca0000010000 */
[----:B------:R-:W-:-:S07]  /*162a0*/  MOV R206, R101 ;  /* 0x0000006500ce7202 */ /* 0x000fce0000000f00 */
[----:B------:R-:W-:Y:S05]  /*162b0*/  WARPSYNC.COLLECTIVE R201, `(.L_x_9417) ;  /* 0x00000000c9087348 */ /* 0x000fea0003c00000 */
[----:B------:R0:W1:Y:S02]  /*162c0*/  SHFL.BFLY P1, R119, R206, R205, R208 ;  /* 0x0c0000cdce777389 */ /* 0x00006400000200d0 */
[----:B01----:R-:W-:Y:S01]  /*162d0*/  ENDCOLLECTIVE ;  /* 0x000000000000791b */ /* 0x003fe20003800000 */
.L_x_9417:
[----:B------:R-:W-:Y:S01]  /*162e0*/  HFMA2.MMA R205, -RZ, RZ, 0, 2.384185791015625e-07 ;  /* 0x00000004ffcd7435 */ /* 0x000fe200000001ff */
[----:B------:R-:W-:-:S05]  /*162f0*/  MOV R102, R119 ;  /* 0x0000007700667202 */ /* 0x000fca0000000f00 */
[----:B------:R-:W-:-:S04]  /*16300*/  FADD.FTZ R102, R101, R102 ;  /* 0x0000006665667221 */ /* 0x000fc80000010000 */
[----:B------:R-:W-:-:S07]  /*16310*/  IMAD.MOV.U32 R206, RZ, RZ, R102 ;  /* 0x000000ffffce7224 */ /* 0x000fce00078e0066 */
[----:B------:R-:W-:Y:S05]  /*16320*/  WARPSYNC.COLLECTIVE R201, `(.L_x_9418) ;  /* 0x00000000c9087348 */ /* 0x000fea0003c00000 */
[----:B------:R0:W1:Y:S02]  /*16330*/  SHFL.BFLY P1, R119, R206, R205, R208 ;  /* 0x0c0000cdce777389 */ /* 0x00006400000200d0 */
[----:B01----:R-:W-:Y:S01]  /*16340*/  ENDCOLLECTIVE ;  /* 0x000000000000791b */ /* 0x003fe20003800000 */
.L_x_9418:
[----:B------:R-:W-:Y:S01]  /*16350*/  IMAD.MOV.U32 R205, RZ, RZ, 0x8 ;  /* 0x00000008ffcd7424 */ /* 0x000fe200078e00ff */
[----:B------:R-:W-:-:S05]  /*16360*/  MOV R103, R119 ;  /* 0x0000007700677202 */ /* 0x000fca0000000f00 */
[----:B------:R-:W-:-:S05]  /*16370*/  FADD.FTZ R103, R102, R103 ;  /* 0x0000006766677221 */ /* 0x000fca0000010000 */
[----:B------:R-:W-:-:S07]  /*16380*/  MOV R206, R103 ;  /* 0x0000006700ce7202 */ /* 0x000fce0000000f00 */
[----:B------:R-:W-:Y:S05]  /*16390*/  WARPSYNC.COLLECTIVE R201, `(.L_x_9419) ;  /* 0x00000000c9087348 */ /* 0x000fea0003c00000 */
[----:B------:R0:W1:Y:S02]  /*163a0*/  SHFL.BFLY P1, R119, R206, R205, R208 ;  /* 0x0c0000cdce777389 */ /* 0x00006400000200d0 */
[----:B01----:R-:W-:Y:S01]  /*163b0*/  ENDCOLLECTIVE ;  /* 0x000000000000791b */ /* 0x003fe20003800000 */
.L_x_9419:
[----:B------:R-:W-:Y:S01]  /*163c0*/  HFMA2.MMA R205, -RZ, RZ, 0, 9.5367431640625e-07 ;  /* 0x00000010ffcd7435 */ /* 0x000fe200000001ff */
[----:B------:R-:W-:-:S05]  /*163d0*/  MOV R118, R119 ;  /* 0x0000007700767202 */ /* 0x000fca0000000f00 */
[----:B------:R-:W-:-:S05]  /*163e0*/  FADD.FTZ R118, R103, R118 ;  /* 0x0000007667767221 */ /* 0x000fca0000010000 */
[----:B------:R-:W-:-:S07]  /*163f0*/  MOV R206, R118 ;  /* 0x0000007600ce7202 */ /* 0x000fce0000000f00 */
[----:B------:R-:W-:Y:S05]  /*16400*/  WARPSYNC.COLLECTIVE R201, `(.L_x_9420) ;  /* 0x00000000c9087348 */ /* 0x000fea0003c00000 */
[----:B------:R0:W1:Y:S02]  /*16410*/  SHFL.BFLY P1, R119, R206, R205, R208 ;  /* 0x0c0000cdce777389 */ /* 0x00006400000200d0 */
[----:B01----:R-:W-:Y:S01]  /*16420*/  ENDCOLLECTIVE ;  /* 0x000000000000791b */ /* 0x003fe20003800000 */
.L_x_9420:
[----:B------:R-:W-:Y:S05]  /*16430*/  BRA `(.L_x_9421) ;  /* 0xffffffe4002c7947 */ /* 0x000fea000383ffff */
.L_x_9422:
        /* <DEDUP_REMOVED lines=12> */
.L_x_44366:


//--------------------- .text._ZN10layer_norm13ln_fwd_kernelINS_13Kernel_traitsIf13__nv_bfloat16S2_S2_fjLj1536ELj1ELj4ELj1ELj16ENS_18Kernel_traits_baseILj1536EfS2_S2_S2_fjLj128EEEEELb0ELb0ELb0ELb0EEEvNS_9FwdParamsE --------------------------
	.section	.text._ZN10layer_norm13ln_fwd_kernelINS_13Kernel_traitsIf13__nv_bfloat16S2_S2_fjLj1536ELj1ELj4ELj1ELj16ENS_18Kernel_traits_baseILj1536EfS2_S2_S2_fjLj128EEEEELb0ELb0ELb0ELb0EEEvNS_9FwdParamsE,"ax",@progbits
	.align	128
        .global         _ZN10layer_norm13ln_fwd_kernelINS_13Kernel_traitsIf13__nv_bfloat16S2_S2_fjLj1536ELj1ELj4ELj1ELj16ENS_18Kernel_traits_baseILj1536EfS2_S2_S2_fjLj128EEEEELb0ELb0ELb0ELb0EEEvNS_9FwdParamsE
        .type           _ZN10layer_norm13ln_fwd_kernelINS_13Kernel_traitsIf13__nv_bfloat16S2_S2_fjLj1536ELj1ELj4ELj1ELj16ENS_18Kernel_traits_baseILj1536EfS2_S2_S2_fjLj128EEEEELb0ELb0ELb0ELb0EEEvNS_9FwdParamsE,@function
        .size           _ZN10layer_norm13ln_fwd_kernelINS_13Kernel_traitsIf13__nv_bfloat16S2_S2_fjLj1536ELj1ELj4ELj1ELj16ENS_18Kernel_traits_baseILj1536EfS2_S2_S2_fjLj128EEEEELb0ELb0ELb0ELb0EEEvNS_9FwdParamsE,(.L_x_44367 - _ZN10layer_norm13ln_fwd_kernelINS_13Kernel_traitsIf13__nv_bfloat16S2_S2_fjLj1536ELj1ELj4ELj1ELj16ENS_18Kernel_traits_baseILj1536EfS2_S2_S2_fjLj128EEEEELb0ELb0ELb0ELb0EEEvNS_9FwdParamsE)
        .other          _ZN10layer_norm13ln_fwd_kernelINS_13Kernel_traitsIf13__nv_bfloat16S2_S2_fjLj1536ELj1ELj4ELj1ELj16ENS_18Kernel_traits_baseILj1536EfS2_S2_S2_fjLj128EEEEELb0ELb0ELb0ELb0EEEvNS_9FwdParamsE,@"STO_CUDA_ENTRY STV_DEFAULT"
_ZN10layer_norm13ln_fwd_kernelINS_13Kernel_traitsIf13__nv_bfloat16S2_S2_fjLj1536ELj1ELj4ELj1ELj16ENS_18Kernel_traits_baseILj1536EfS2_S2_S2_fjLj128EEEEELb0ELb0ELb0ELb0EEEvNS_9FwdParamsE:
.text._ZN10layer_norm13ln_fwd_kernelINS_13Kernel_traitsIf13__nv_bfloat16S2_S2_fjLj1536ELj1ELj4ELj1ELj16ENS_18Kernel_traits_baseILj1536EfS2_S2_S2_fjLj128EEEEELb0ELb0ELb0ELb0EEEvNS_9FwdParamsE:
        /* <DEDUP_REMOVED lines=23> */
[----:B------:R-:W-:Y:S01]  /*0170*/  ULDC.64 UR6, c[0x0][0x2c8] ;  /* 0x0000b20000067ab9 */ /* 0x000fe20000000a00 */
[----:B------:R-:W-:Y:S02]  /*0180*/  CS2R R18, SRZ ;  /* 0x0000000000127805 */ /* 0x000fe4000001ff00 */
[----:B------:R-:W-:Y:S02]  /*0190*/  ISETP.NE.U32.AND P0, PT, RZ, UR6, PT ;  /* 0x00000006ff007c0c */ /* 0x000fe4000bf05070 */
[----:B------:R-:W-:Y:S02]  /*01a0*/  CS2R R16, SRZ ;  /* 0x0000000000107805 */ /* 0x000fe4000001ff00 */
[----:B------:R-:W-:Y:S02]  /*01b0*/  CS2R R22, SRZ ;  /* 0x0000000000167805 */ /* 0x000fe4000001ff00 */
[----:B------:R-:W-:-:S02]  /*01c0*/  CS2R R20, SRZ ;  /* 0x0000000000147805 */ /* 0x000fc4000001ff00 */
[----:B------:R-:W-:-:S13]  /*01d0*/  ISETP.NE.AND.EX P0, PT, RZ, UR7, PT, P0 ;  /* 0x00000007ff007c0c */ /* 0x000fda000bf05300 */
[----:B------:R-:W-:-:S04]  /*01e0*/  @P0 LEA R6, P1, R9, UR6, 0x5 ;  /* 0x0000000609060c11 */ /* 0x000fc8000f8228ff */
[C---:B------:R-:W-:Y:S01]  /*01f0*/  @P0 LEA.HI.X R7, R9.reuse, UR7, RZ, 0x5, P1 ;  /* 0x0000000709070c11 */ /* 0x040fe200088f2cff */
[----:B0-----:R-:W-:-:S04]  /*0200*/  IMAD.WIDE.U32 R4, R9, 0x20, R4 ;  /* 0x0000002009047825 */ /* 0x001fc800078e0004 */
[----:B------:R0:W5:Y:S04]  /*0210*/  @P0 LDG.E.128 R16, desc[UR4][R6.64] ;  /* 0x0000000406100981 */ /* 0x000168000c1e1d00 */
[----:B------:R0:W5:Y:S04]  /*0220*/  LDG.E.128 R24, desc[UR4][R4.64] ;  /* 0x0000000404187981 */ /* 0x000168000c1e1d00 */
[----:B------:R0:W5:Y:S04]  /*0230*/  @P0 LDG.E.128 R20, desc[UR4][R6.64+0x10] ;  /* 0x0000100406140981 */ /* 0x000168000c1e1d00 */
[----:B------:R0:W5:Y:S01]  /*0240*/  LDG.E.128 R28, desc[UR4][R4.64+0x10] ;  /* 0x00001004041c7981 */ /* 0x000162000c1e1d00 */
[----:B------:R-:W-:-:S07]  /*0250*/  LOP3.LUT R9, R9, 0x20, RZ, 0xfc, !PT ;  /* 0x0000002009097812 */ /* 0x000fce00078efcff */
.L_x_9424:
[----:B------:R-:W-:Y:S05]  /*0260*/  BSYNC B0 ;  /* 0x0000000000007941 */ /* 0x000fea0003800000 */
.L_x_9423:
[----:B------:R-:W-:Y:S04]  /*0270*/  BSSY B0, `(.L_x_9425) ;  /* 0x0000012000007945 */ /* 0x000fe80003800000 */
[----:B------:R-:W-:Y:S05]  /*0280*/  @!P6 BRA `(.L_x_9426) ;  /* 0x000000000040e947 */ /* 0x000fea0003800000 */
[----:B0-----:R-:W0:Y:S01]  /*0290*/  LDC.64 R6, c[0x0][0x260] ;  /* 0x00009800ff067b82 */ /* 0x001e220000000a00 */
        /* <DEDUP_REMOVED lines=14> */
[----:B------:R-:W-:-:S07]  /*0380*/  IADD3 R9, R9, 0x20, RZ ;  /* 0x0000002009097810 */ /* 0x000fce0007ffe0ff */
.L_x_9426:
[----:B------:R-:W-:Y:S05]  /*0390*/  BSYNC B0 ;  /* 0x0000000000007941 */ /* 0x000fea0003800000 */
.L_x_9425:
[----:B------:R-:W-:Y:S04]  /*03a0*/  BSSY B0, `(.L_x_9427) ;  /* 0x0000012000007945 */ /* 0x000fe80003800000 */
[----:B------:R-:W-:Y:S05]  /*03b0*/  @!P5 BRA `(.L_x_9428) ;  /* 0x000000000040d947 */ /* 0x000fea0003800000 */
[----:B01----:R-:W0:Y:S01]  /*03c0*/  LDC.64 R6, c[0x0][0x260] ;  /* 0x00009800ff067b82 */ /* 0x003e220000000a00 */
        /* <DEDUP_REMOVED lines=15> */
.L_x_9428:
[----:B------:R-:W-:Y:S05]  /*04c0*/  BSYNC B0 ;  /* 0x0000000000007941 */ /* 0x000fea0003800000 */
.L_x_9427:
[----:B------:R-:W-:Y:S04]  /*04d0*/  BSSY B0, `(.L_x_9429) ;  /* 0x0000012000007945 */ /* 0x000fe80003800000 */
[----:B------:R-:W-:Y:S05]  /*04e0*/  @!P4 BRA `(.L_x_9430) ;  /* 0x000000000040c947 */ /* 0x000fea0003800000 */
[----:B012---:R-:W0:Y:S01]  /*04f0*/  LDC.64 R6, c[0x0][0x260] ;  /* 0x00009800ff067b82 */ /* 0x007e220000000a00 */
        /* <DEDUP_REMOVED lines=15> */
.L_x_9430:
[----:B------:R-:W-:Y:S05]  /*05f0*/  BSYNC B0 ;  /* 0x0000000000007941 */ /* 0x000fea0003800000 */
.L_x_9429:
[----:B------:R-:W-:Y:S04]  /*0600*/  BSSY B0, `(.L_x_9431) ;  /* 0x0000012000007945 */ /* 0x000fe80003800000 */
[----:B------:R-:W-:Y:S05]  /*0610*/  @!P3 BRA `(.L_x_9432) ;  /* 0x000000000040b947 */ /* 0x000fea0003800000 */
[----:B0123--:R-:W0:Y:S01]  /*0620*/  LDC.64 R6, c[0x0][0x260] ;  /* 0x00009800ff067b82 */ /* 0x00fe220000000a00 */
        /* <DEDUP_REMOVED lines=15> */
.L_x_9432:
[----:B------:R-:W-:Y:S05]  /*0720*/  BSYNC B0 ;  /* 0x0000000000007941 */ /* 0x000fea0003800000 */
.L_x_9431:
[----:B------:R-:W-:Y:S01]  /*0730*/  ISETP.GE.U32.AND P0, PT, R3, 0xc0, PT ;  /* 0x000000c00300780c */ /* 0x000fe20003f06070 */
[----:B------:R-:W-:Y:S03]  /*0740*/  BSSY B0, `(.L_x_9433) ;  /* 0x0000012000007945 */ /* 0x000fe60003800000 */
[----:B------:R-:W-:-:S09]  /*0750*/  P2R R0, PR, RZ, 0x1 ;  /* 0x00000001ff007803 */ /* 0x000fd20000000000 */
[----:B------:R-:W-:Y:S05]  /*0760*/  @!P0 BRA `(.L_x_9434) ;  /* 0x00000000003c8947 */ /* 0x000fea0003800000 */
[----:B01234-:R-:W0:Y:S01]  /*0770*/  LDC.64 R4, c[0x0][0x260] ;  /* 0x00009800ff047b82 */ /* 0x01fe220000000a00 */
        /* <DEDUP_REMOVED lines=13> */
[----:B------:R0:W5:Y:S02]  /*0850*/  LDG.E.128 R108, desc[UR4][R4.64+0x10] ;  /* 0x00001004046c7981 */ /* 0x000164000c1e1d00 */
.L_x_9434:
[----:B------:R-:W-:Y:S05]  /*0860*/  BSYNC B0 ;  /* 0x0000000000007941 */ /* 0x000fea0003800000 */
.L_x_9433:
        /* <DEDUP_REMOVED lines=9> */
[----:B------:R-:W-:Y:S01]  /*0900*/  ULDC.U8 UR6, c[0x0][0x2a0] ;  /* 0x0000a80000067ab9 */ /* 0x000fe20000000000 */
[----:B------:R-:W-:Y:S01]  /*0910*/  ULDC UR7, c[0x0][0x218] ;  /* 0x0000860000077ab9 */ /* 0x000fe20000000800 */
[----:B------:R-:W-:Y:S01]  /*0920*/  UISETP.NE.AND UP0, UPT, UR6, URZ, UPT ;  /* 0x0000003f0600728c */ /* 0x000fe2000bf05270 */
[----:B------:R-:W-:Y:S01]  /*0930*/  ISETP.NE.AND.EX P0, PT, R13, RZ, PT, P0 ;  /* 0x000000ff0d00720c */ /* 0x000fe20003f05300 */
[----:B------:R-:W-:Y:S01]  /*0940*/  ULDC.64 UR8, c[0x0][0x230] ;  /* 0x00008c0000087ab9 */ /* 0x000fe20000000a00 */
[----:B------:R-:W-:-:S11]  /*0950*/  ULDC UR6, c[0x0][0x2d8] ;  /* 0x0000b60000067ab9 */ /* 0x000fd60000000800 */
.L_x_9604:
        /* <DEDUP_REMOVED lines=30> */
.L_x_9437:
[----:B-----5:R-:W-:-:S05]  /*0b40*/  SHF.L.U32 R125, R112, 0x10, RZ ;  /* 0x00000010707d7819 */ /* 0x020fca00000006ff */
[----:B------:R-:W-:-:S07]  /*0b50*/  FADD.FTZ R14, R125, R14 ;  /* 0x0000000e7d0e7221 */ /* 0x000fce0000010000 */
.L_x_9438:
[----:B------:R-:W-:-:S04]  /*0b60*/  F2FP.BF16.F32.PACK_AB R120, RZ, R14 ;  /* 0x0000000eff78723e */ /* 0x000fc800000010ff */
[----:B------:R-:W-:-:S07]  /*0b70*/  PRMT R116, R120, 0x7610, R116 ;  /* 0x0000761078747816 */ /* 0x000fce0000000074 */
.L_x_9439:
[----:B------:R-:W-:-:S05]  /*0b80*/  SHF.L.U32 R120, R13, 0x10, RZ ;  /* 0x000000100d787819 */ /* 0x000fca00000006ff */
[----:B------:R-:W-:Y:S01]  /*0b90*/  FMUL.FTZ R13, R120, R161 ;  /* 0x000000a1780d7220 */ /* 0x000fe20000410000 */
[----:B------:R-:W-:Y:S06]  /*0ba0*/  @P3 BRA `(.L_x_9440) ;  /* 0x0000000000083947 */ /* 0x000fec0003800000 */
[----:B------:R-:W-:Y:S05]  /*0bb0*/  @P1 BRA `(.L_x_9441) ;  /* 0x0000000000101947 */ /* 0x000fea0003800000 */
[----:B------:R-:W-:Y:S05]  /*0bc0*/  BRA `(.L_x_9442) ;  /* 0x0000000000147947 */ /* 0x000fea0003800000 */
.L_x_9440:
[----:B-----5:R-:W-:-:S04]  /*0bd0*/  PRMT R120, R112, 0x7632, R120 ;  /* 0x0000763270787816 */ /* 0x020fc80000000078 */
[----:B------:R-:W-:-:S05]  /*0be0*/  SHF.L.U32 R120, R120, 0x10, RZ ;  /* 0x0000001078787819 */ /* 0x000fca00000006ff */
[----:B------:R-:W-:-:S07]  /*0bf0*/  FADD.FTZ R13, R120, R13 ;  /* 0x0000000d780d7221 */ /* 0x000fce0000010000 */
.L_x_9441:
[----:B------:R-:W-:-:S04]  /*0c00*/  F2FP.BF16.F32.PACK_AB R120, RZ, R13 ;  /* 0x0000000dff78723e */ /* 0x000fc800000010ff */
[----:B------:R-:W-:-:S07]  /*0c10*/  PRMT R116, R116, 0x5410, R120 ;  /* 0x0000541074747816 */ /* 0x000fce0000000078 */
.L_x_9442:
[C---:B------:R-:W-:Y:S02]  /*0c20*/  SHF.L.U32 R124, R121.reuse, 0x10, RZ ;  /* 0x00000010797c7819 */ /* 0x040fe400000006ff */
[----:B------:R-:W-:-:S03]  /*0c30*/  PRMT R121, R121, 0x7632, R121 ;  /* 0x0000763279797816 */ /* 0x000fc60000000079 */
[----:B------:R-:W-:Y:S01]  /*0c40*/  FMUL.FTZ R124, R124, R161 ;  /* 0x000000a17c7c7220 */ /* 0x000fe20000410000 */
[----:B------:R-:W-:Y:S06]  /*0c50*/  @P3 BRA `(.L_x_9443) ;  /* 0x0000000000083947 */ /* 0x000fec0003800000 */
[----:B------:R-:W-:Y:S05]  /*0c60*/  @P1 BRA `(.L_x_9444) ;  /* 0x00000000000c1947 */ /* 0x000fea0003800000 */
[----:B------:R-:W-:Y:S05]  /*0c70*/  BRA `(.L_x_9445) ;  /* 0x0000000000107947 */ /* 0x000fea0003800000 */
.L_x_9443:
[----:B-----5:R-:W-:-:S05]  /*0c80*/  SHF.L.U32 R125, R113, 0x10, RZ ;  /* 0x00000010717d7819 */ /* 0x020fca00000006ff */
[----:B------:R-:W-:-:S07]  /*0c90*/  FADD.FTZ R124, R125, R124 ;  /* 0x0000007c7d7c7221 */ /* 0x000fce0000010000 */
.L_x_9444:
[----:B------:R-:W-:-:S04]  /*0ca0*/  F2FP.BF16.F32.PACK_AB R120, RZ, R124 ;  /* 0x0000007cff78723e */ /* 0x000fc800000010ff */
[----:B------:R-:W-:-:S07]  /*0cb0*/  PRMT R117, R120, 0x7610, R117 ;  /* 0x0000761078757816 */ /* 0x000fce0000000075 */
.L_x_9445:
[----:B------:R-:W-:-:S05]  /*0cc0*/  SHF.L.U32 R120, R121, 0x10, RZ ;  /* 0x0000001079787819 */ /* 0x000fca00000006ff */
[----:B------:R-:W-:Y:S01]  /*0cd0*/  FMUL.FTZ R125, R120, R161 ;  /* 0x000000a1787d7220 */ /* 0x000fe20000410000 */
[----:B------:R-:W-:Y:S06]  /*0ce0*/  @P3 BRA `(.L_x_9446) ;  /* 0x0000000000083947 */ /* 0x000fec0003800000 */
[----:B------:R-:W-:Y:S05]  /*0cf0*/  @P1 BRA `(.L_x_9447) ;  /* 0x0000000000101947 */ /* 0x000fea0003800000 */
[----:B------:R-:W-:Y:S05]  /*0d00*/  BRA `(.L_x_9448) ;  /* 0x0000000000147947 */ /* 0x000fea0003800000 */
.L_x_9446:
[----:B-----5:R-:W-:-:S04]  /*0d10*/  PRMT R120, R113, 0x7632, R120 ;  /* 0x0000763271787816 */ /* 0x020fc80000000078 */
[----:B------:R-:W-:-:S05]  /*0d20*/  SHF.L.U32 R120, R120, 0x10, RZ ;  /* 0x0000001078787819 */ /* 0x000fca00000006ff */
[----:B------:R-:W-:-:S07]  /*0d30*/  FADD.FTZ R125, R120, R125 ;  /* 0x0000007d787d7221 */ /* 0x000fce0000010000 */
.L_x_9447:
[----:B------:R-:W-:-:S04]  /*0d40*/  F2FP.BF16.F32.PACK_AB R120, RZ, R125 ;  /* 0x0000007dff78723e */ /* 0x000fc800000010ff */
[----:B------:R-:W-:-:S07]  /*0d50*/  PRMT R117, R117, 0x5410, R120 ;  /* 0x0000541075757816 */ /* 0x000fce0000000078 */
.L_x_9448:
[C---:B------:R-:W-:Y:S02]  /*0d60*/  SHF.L.U32 R136, R122.reuse, 0x10, RZ ;  /* 0x000000107a887819 */ /* 0x040fe400000006ff */
[----:B------:R-:W-:-:S03]  /*0d70*/  PRMT R122, R122, 0x7632, R122 ;  /* 0x000076327a7a7816 */ /* 0x000fc6000000007a */
[----:B------:R-:W-:Y:S01]  /*0d80*/  FMUL.FTZ R136, R136, R161 ;  /* 0x000000a188887220 */ /* 0x000fe20000410000 */
[----:B------:R-:W-:Y:S06]  /*0d90*/  @P3 BRA `(.L_x_9449) ;  /* 0x0000000000083947 */ /* 0x000fec0003800000 */
[----:B------:R-:W-:Y:S05]  /*0da0*/  @P1 BRA `(.L_x_9450) ;  /* 0x00000000000c1947 */ /* 0x000fea0003800000 */
[----:B------:R-:W-:Y:S05]  /*0db0*/  BRA `(.L_x_9451) ;  /* 0x0000000000107947 */ /* 0x000fea0003800000 */
.L_x_9449:
[----:B-----5:R-:W-:-:S05]  /*0dc0*/  SHF.L.U32 R121, R114, 0x10, RZ ;  /* 0x0000001072797819 */ /* 0x020fca00000006ff */
[----:B------:R-:W-:-:S07]  /*0dd0*/  FADD.FTZ R136, R121, R136 ;  /* 0x0000008879887221 */ /* 0x000fce0000010000 */
.L_x_9450:
[----:B------:R-:W-:-:S04]  /*0de0*/  F2FP.BF16.F32.PACK_AB R120, RZ, R136 ;  /* 0x00000088ff78723e */ /* 0x000fc800000010ff */
[----:B------:R-:W-:-:S07]  /*0df0*/  PRMT R118, R120, 0x7610, R118 ;  /* 0x0000761078767816 */ /* 0x000fce0000000076 */
.L_x_9451:
[----:B------:R-:W-:-:S05]  /*0e00*/  SHF.L.U32 R122, R122, 0x10, RZ ;  /* 0x000000107a7a7819 */ /* 0x000fca00000006ff */
[----:B------:R-:W-:Y:S01]  /*0e10*/  FMUL.FTZ R137, R122, R161 ;  /* 0x000000a17a897220 */ /* 0x000fe20000410000 */
[----:B------:R-:W-:Y:S06]  /*0e20*/  @P3 BRA `(.L_x_9452) ;  /* 0x0000000000083947 */ /* 0x000fec0003800000 */
[----:B------:R-:W-:Y:S05]  /*0e30*/  @P1 BRA `(.L_x_9453) ;  /* 0x0000000000101947 */ /* 0x000fea0003800000 */
[----:B------:R-:W-:Y:S05]  /*0e40*/  BRA `(.L_x_9454) ;  /* 0x0000000000147947 */ /* 0x000fea0003800000 */
.L_x_9452:
[----:B-----5:R-:W-:-:S04]  /*0e50*/  PRMT R120, R114, 0x7632, R120 ;  /* 0x0000763272787816 */ /* 0x020fc80000000078 */
[----:B------:R-:W-:-:S05]  /*0e60*/  SHF.L.U32 R120, R120, 0x10, RZ ;  /* 0x0000001078787819 */ /* 0x000fca00000006ff */
[----:B------:R-:W-:-:S07]  /*0e70*/  FADD.FTZ R137, R120, R137 ;  /* 0x0000008978897221 */ /* 0x000fce0000010000 */
.L_x_9453:
[----:B------:R-:W-:-:S04]  /*0e80*/  F2FP.BF16.F32.PACK_AB R120, RZ, R137 ;  /* 0x00000089ff78723e */ /* 0x000fc800000010ff */
[----:B------:R-:W-:-:S07]  /*0e90*/  PRMT R118, R118, 0x5410, R120 ;  /* 0x0000541076767816 */ /* 0x000fce0000000078 */
.L_x_9454:
[C---:B------:R-:W-:Y:S02]  /*0ea0*/  SHF.L.U32 R148, R123.reuse, 0x10, RZ ;  /* 0x000000107b947819 */ /* 0x040fe400000006ff */
[----:B------:R-:W-:-:S03]  /*0eb0*/  PRMT R123, R123, 0x7632, R123 ;  /* 0x000076327b7b7816 */ /* 0x000fc6000000007b */
[----:B------:R-:W-:Y:S01]  /*0ec0*/  FMUL.FTZ R148, R148, R161 ;  /* 0x000000a194947220 */ /* 0x000fe20000410000 */
[----:B------:R-:W-:Y:S06]  /*0ed0*/  @P3 BRA `(.L_x_9455) ;  /* 0x0000000000083947 */ /* 0x000fec0003800000 */
[----:B------:R-:W-:Y:S05]  /*0ee0*/  @P1 BRA `(.L_x_9456) ;  /* 0x00000000000c1947 */ /* 0x000fea0003800000 */
[----:B------:R-:W-:Y:S05]  /*0ef0*/  BRA `(.L_x_9457) ;  /* 0x0000000000107947 */ /* 0x000fea0003800000 */
.L_x_9455:
[----:B-----5:R-:W-:-:S05]  /*0f00*/  SHF.L.U32 R121, R115, 0x10, RZ ;  /* 0x0000001073797819 */ /* 0x020fca00000006ff */
[----:B------:R-:W-:-:S07]  /*0f10*/  FADD.FTZ R148, R121, R148 ;  /* 0x0000009479947221 */ /* 0x000fce0000010000 */
.L_x_9456:
[----:B------:R-:W-:-:S04]  /*0f20*/  F2FP.BF16.F32.PACK_AB R120, RZ, R148 ;  /* 0x00000094ff78723e */ /* 0x000fc800000010ff */
[----:B------:R-:W-:-:S07]  /*0f30*/  PRMT R119, R120, 0x7610, R119 ;  /* 0x0000761078777816 */ /* 0x000fce0000000077 */
.L_x_9457:
[----:B------:R-:W-:-:S05]  /*0f40*/  SHF.L.U32 R120, R123, 0x10, RZ ;  /* 0x000000107b787819 */ /* 0x000fca00000006ff */
[----:B------:R-:W-:Y:S01]  /*0f50*/  FMUL.FTZ R149, R120, R161 ;  /* 0x000000a178957220 */ /* 0x000fe20000410000 */
[----:B------:R-:W-:Y:S06]  /*0f60*/  @P3 BRA `(.L_x_9458) ;  /* 0x0000000000083947 */ /* 0x000fec0003800000 */
[----:B------:R-:W-:Y:S05]  /*0f70*/  @P1 BRA `(.L_x_9459) ;  /* 0x0000000000101947 */ /* 0x000fea0003800000 */
[----:B------:R-:W-:Y:S05]  /*0f80*/  BRA `(.L_x_9460) ;  /* 0x0000000000147947 */ /* 0x000fea0003800000 */
.L_x_9458:
[----:B-----5:R-:W-:-:S04]  /*0f90*/  PRMT R120, R115, 0x7632, R120 ;  /* 0x0000763273787816 */ /* 0x020fc80000000078 */
[----:B------:R-:W-:-:S05]  /*0fa0*/  SHF.L.U32 R120, R120, 0x10, RZ ;  /* 0x0000001078787819 */ /* 0x000fca00000006ff */
[----:B------:R-:W-:-:S07]  /*0fb0*/  FADD.FTZ R149, R120, R149 ;  /* 0x0000009578957221 */ /* 0x000fce0000010000 */
.L_x_9459:
[----:B------:R-:W-:-:S04]  /*0fc0*/  F2FP.BF16.F32.PACK_AB R120, RZ, R149 ;  /* 0x00000095ff78723e */ /* 0x000fc800000010ff */
[----:B------:R-:W-:-:S07]  /*0fd0*/  PRMT R119, R119, 0x5410, R120 ;  /* 0x0000541077777816 */ /* 0x000fce0000000078 */
.L_x_9460:
[----:B------:R-:W0:Y:S01]  /*0fe0*/  @P1 LDC.64 R120, c[0x0][0x238] ;  /* 0x00008e00ff781b82 */ /* 0x000e220000000a00 */
[C---:B------:R-:W-:Y:S02]  /*0ff0*/  IADD3 R162, R0.reuse, 0x20, RZ ;  /* 0x0000002000a27810 */ /* 0x040fe40007ffe0ff */
[----:B0-----:R-:W-:-:S04]  /*1000*/  @P1 LEA R120, P3, R0, R120, 0x4 ;  /* 0x0000007800781211 */ /* 0x001fc800078620ff */
[----:B------:R-:W-:-:S05]  /*1010*/  @P1 LEA.HI.X R121, R0, R121, RZ, 0x4, P3 ;  /* 0x0000007900791211 */ /* 0x000fca00018f24ff */
[----:B------:R0:W-:Y:S04]  /*1020*/  @P1 STG.E.128 desc[UR4][R120.64], R116 ;  /* 0x0000007478001986 */ /* 0x0001e8000c101d04 */
.L_x_9436:
[----:B------:R-:W-:Y:S05]  /*1030*/  BSYNC B0 ;  /* 0x0000000000007941 */ /* 0x000fea0003800000 */
.L_x_9435:
        /* <DEDUP_REMOVED lines=19> */
.L_x_9463:
[----:B-----5:R-:W-:-:S05]  /*1170*/  SHF.L.U32 R127, R112, 0x10, RZ ;  /* 0x00000010707f7819 */ /* 0x020fca00000006ff */
[----:B------:R-:W-:-:S07]  /*1180*/  FADD.FTZ R12, R127, R12 ;  /* 0x0000000c7f0c7221 */ /* 0x000fce0000010000 */
.L_x_9464:
[----:B------:R-:W-:-:S04]  /*1190*/  F2FP.BF16.F32.PACK_AB R120, RZ, R12 ;  /* 0x0000000cff78723e */ /* 0x000fc800000010ff */
[----:B------:R-:W-:-:S07]  /*11a0*/  PRMT R116, R120, 0x7610, R116 ;  /* 0x0000761078747816 */ /* 0x000fce0000000074 */
.L_x_9465:
[----:B------:R-:W-:-:S05]  /*11b0*/  SHF.L.U32 R120, R11, 0x10, RZ ;  /* 0x000000100b787819 */ /* 0x000fca00000006ff */
[----:B------:R-:W-:Y:S01]  /*11c0*/  FMUL.FTZ R11, R120, R161 ;  /* 0x000000a1780b7220 */ /* 0x000fe20000410000 */
[----:B------:R-:W-:Y:S06]  /*11d0*/  @P3 BRA `(.L_x_9466) ;  /* 0x0000000000083947 */ /* 0x000fec0003800000 */
[----:B------:R-:W-:Y:S05]  /*11e0*/  @P1 BRA `(.L_x_9467) ;  /* 0x0000000000101947 */ /* 0x000fea0003800000 */
[----:B------:R-:W-:Y:S05]  /*11f0*/  BRA `(.L_x_9468) ;  /* 0x0000000000147947 */ /* 0x000fea0003800000 */
.L_x_9466:
[----:B-----5:R-:W-:-:S04]  /*1200*/  PRMT R120, R112, 0x7632, R120 ;  /* 0x0000763270787816 */ /* 0x020fc80000000078 */
[----:B------:R-:W-:-:S05]  /*1210*/  SHF.L.U32 R120, R120, 0x10, RZ ;  /* 0x0000001078787819 */ /* 0x000fca00000006ff */
[----:B------:R-:W-:-:S07]  /*1220*/  FADD.FTZ R11, R120, R11 ;  /* 0x0000000b780b7221 */ /* 0x000fce0000010000 */
.L_x_9467:
[----:B------:R-:W-:-:S04]  /*1230*/  F2FP.BF16.F32.PACK_AB R120, RZ, R11 ;  /* 0x0000000bff78723e */ /* 0x000fc800000010ff */
[----:B------:R-:W-:-:S07]  /*1240*/  PRMT R116, R116, 0x5410, R120 ;  /* 0x0000541074747816 */ /* 0x000fce0000000078 */
.L_x_9468:
[C---:B------:R-:W-:Y:S02]  /*1250*/  SHF.L.U32 R126, R121.reuse, 0x10, RZ ;  /* 0x00000010797e7819 */ /* 0x040fe400000006ff */
[----:B------:R-:W-:-:S03]  /*1260*/  PRMT R121, R121, 0x7632, R121 ;  /* 0x0000763279797816 */ /* 0x000fc60000000079 */
[----:B------:R-:W-:Y:S01]  /*1270*/  FMUL.FTZ R126, R126, R161 ;  /* 0x000000a17e7e7220 */ /* 0x000fe20000410000 */
[----:B------:R-:W-:Y:S06]  /*1280*/  @P3 BRA `(.L_x_9469) ;  /* 0x0000000000083947 */ /* 0x000fec0003800000 */
[----:B------:R-:W-:Y:S05]  /*1290*/  @P1 BRA `(.L_x_9470) ;  /* 0x00000000000c1947 */ /* 0x000fea0003800000 */
[----:B------:R-:W-:Y:S05]  /*12a0*/  BRA `(.L_x_9471) ;  /* 0x0000000000107947 */ /* 0x000fea0003800000 */
.L_x_9469:
[----:B-----5:R-:W-:-:S05]  /*12b0*/  SHF.L.U32 R127, R113, 0x10, RZ ;  /* 0x00000010717f7819 */ /* 0x020fca00000006ff */
[----:B------:R-:W-:-:S07]  /*12c0*/  FADD.FTZ R126, R127, R126 ;  /* 0x0000007e7f7e7221 */ /* 0x000fce0000010000 */
.L_x_9470:
[----:B------:R-:W-:-:S04]  /*12d0*/  F2FP.BF16.F32.PACK_AB R120, RZ, R126 ;  /* 0x0000007eff78723e */ /* 0x000fc800000010ff */
[----:B------:R-:W-:-:S07]  /*12e0*/  PRMT R117, R120, 0x7610, R117 ;  /* 0x0000761078757816 */ /* 0x000fce0000000075 */
.L_x_9471:
[----:B------:R-:W-:-:S05]  /*12f0*/  SHF.L.U32 R120, R121, 0x10, RZ ;  /* 0x0000001079787819 */ /* 0x000fca00000006ff */
[----:B------:R-:W-:Y:S01]  /*1300*/  FMUL.FTZ R127, R120, R161 ;  /* 0x000000a1787f7220 */ /* 0x000fe20000410000 */
[----:B------:R-:W-:Y:S06]  /*1310*/  @P3 BRA `(.L_x_9472) ;  /* 0x0000000000083947 */ /* 0x000fec0003800000 */
[----:B------:R-:W-:Y:S05]  /*1320*/  @P1 BRA `(.L_x_9473) ;  /* 0x0000000000101947 */ /* 0x000fea0003800000 */
[----:B------:R-:W-:Y:S05]  /*1330*/  BRA `(.L_x_9474) ;  /* 0x0000000000147947 */ /* 0x000fea0003800000 */
.L_x_9472:
[----:B-----5:R-:W-:-:S04]  /*1340*/  PRMT R120, R113, 0x7632, R120 ;  /* 0x0000763271787816 */ /* 0x020fc80000000078 */
[----:B------:R-:W-:-:S05]  /*1350*/  SHF.L.U32 R120, R120, 0x10, RZ ;  /* 0x0000001078787819 */ /* 0x000fca00000006ff */
[----:B------:R-:W-:-:S07]  /*1360*/  FADD.FTZ R127, R120, R127 ;  /* 0x0000007f787f7221 */ /* 0x000fce0000010000 */
.L_x_9473:
[----:B------:R-:W-:-:S04]  /*1370*/  F2FP.BF16.F32.PACK_AB R120, RZ, R127 ;  /* 0x0000007fff78723e */ /* 0x000fc800000010ff */
[----:B------:R-:W-:-:S07]  /*1380*/  PRMT R117, R117, 0x5410, R120 ;  /* 0x0000541075757816 */ /* 0x000fce0000000078 */
.L_x_9474:
[C---:B------:R-:W-:Y:S02]  /*1390*/  SHF.L.U32 R138, R122.reuse, 0x10, RZ ;  /* 0x000000107a8a7819 */ /* 0x040fe400000006ff */
[----:B------:R-:W-:-:S03]  /*13a0*/  PRMT R122, R122, 0x7632, R122 ;  /* 0x000076327a7a7816 */ /* 0x000fc6000000007a */
[----:B------:R-:W-:Y:S01]  /*13b0*/  FMUL.FTZ R138, R138, R161 ;  /* 0x000000a18a8a7220 */ /* 0x000fe20000410000 */
[----:B------:R-:W-:Y:S06]  /*13c0*/  @P3 BRA `(.L_x_9475) ;  /* 0x0000000000083947 */ /* 0x000fec0003800000 */
[----:B------:R-:W-:Y:S05]  /*13d0*/  @P1 BRA `(.L_x_9476) ;  /* 0x00000000000c1947 */ /* 0x000fea0003800000 */
[----:B------:R-:W-:Y:S05]  /*13e0*/  BRA `(.L_x_9477) ;  /* 0x0000000000107947 */ /* 0x000fea0003800000 */
.L_x_9475:
[----:B-----5:R-:W-:-:S05]  /*13f0*/  SHF.L.U32 R121, R114, 0x10, RZ ;  /* 0x0000001072797819 */ /* 0x020fca00000006ff */
[----:B------:R-:W-:-:S07]  /*1400*/  FADD.FTZ R138, R121, R138 ;  /* 0x0000008a798a7221 */ /* 0x000fce0000010000 */
.L_x_9476:
[----:B------:R-:W-:-:S04]  /*1410*/  F2FP.BF16.F32.PACK_AB R120, RZ, R138 ;  /* 0x0000008aff78723e */ /* 0x000fc800000010ff */
[----:B------:R-:W-:-:S07]  /*1420*/  PRMT R118, R120, 0x7610, R118 ;  /* 0x0000761078767816 */ /* 0x000fce0000000076 */
.L_x_9477:
[----:B------:R-:W-:-:S05]  /*1430*/  SHF.L.U32 R122, R122, 0x10, RZ ;  /* 0x000000107a7a7819 */ /* 0x000fca00000006ff */
[----:B------:R-:W-:Y:S01]  /*1440*/  FMUL.FTZ R139, R122, R161 ;  /* 0x000000a17a8b7220 */ /* 0x000fe20000410000 */
[----:B------:R-:W-:Y:S06]  /*1450*/  @P3 BRA `(.L_x_9478) ;  /* 0x0000000000083947 */ /* 0x000fec0003800000 */
[----:B------:R-:W-:Y:S05]  /*1460*/  @P1 BRA `(.L_x_9479) ;  /* 0x0000000000101947 */ /* 0x000fea0003800000 */
[----:B------:R-:W-:Y:S05]  /*1470*/  BRA `(.L_x_9480) ;  /* 0x0000000000147947 */ /* 0x000fea0003800000 */
.L_x_9478:
[----:B-----5:R-:W-:-:S04]  /*1480*/  PRMT R120, R114, 0x7632, R120 ;  /* 0x0000763272787816 */ /* 0x020fc80000000078 */
[----:B------:R-:W-:-:S05]  /*1490*/  SHF.L.U32 R120, R120, 0x10, RZ ;  /* 0x0000001078787819 */ /* 0x000fca00000006ff */
[----:B------:R-:W-:-:S07]  /*14a0*/  FADD.FTZ R139, R120, R139 ;  /* 0x0000008b788b7221 */ /* 0x000fce0000010000 */
.L_x_9479:
[----:B------:R-:W-:-:S04]  /*14b0*/  F2FP.BF16.F32.PACK_AB R120, RZ, R139 ;  /* 0x0000008bff78723e */ /* 0x000fc800000010ff */
[----:B------:R-:W-:-:S07]  /*14c0*/  PRMT R118, R118, 0x5410, R120 ;  /* 0x0000541076767816 */ /* 0x000fce0000000078 */
.L_x_9480:
[C---:B------:R-:W-:Y:S02]  /*14d0*/  SHF.L.U32 R150, R123.reuse, 0x10, RZ ;  /* 0x000000107b967819 */ /* 0x040fe400000006ff */
[----:B------:R-:W-:-:S03]  /*14e0*/  PRMT R123, R123, 0x7632, R123 ;  /* 0x000076327b7b7816 */ /* 0x000fc6000000007b */
[----:B------:R-:W-:Y:S01]  /*14f0*/  FMUL.FTZ R150, R150, R161 ;  /* 0x000000a196967220 */ /* 0x000fe20000410000 */
[----:B------:R-:W-:Y:S06]  /*1500*/  @P3 BRA `(.L_x_9481) ;  /* 0x0000000000083947 */ /* 0x000fec0003800000 */
[----:B------:R-:W-:Y:S05]  /*1510*/  @P1 BRA `(.L_x_9482) ;  /* 0x00000000000c1947 */ /* 0x000fea0003800000 */
[----:B------:R-:W-:Y:S05]  /*1520*/  BRA `(.L_x_9483) ;  /* 0x0000000000107947 */ /* 0x000fea0003800000 */
.L_x_9481:
[----:B-----5:R-:W-:-:S05]  /*1530*/  SHF.L.U32 R121, R115, 0x10, RZ ;  /* 0x0000001073797819 */ /* 0x020fca00000006ff */
[----:B------:R-:W-:-:S07]  /*1540*/  FADD.FTZ R150, R121, R150 ;  /* 0x0000009679967221 */ /* 0x000fce0000010000 */
.L_x_9482:
[----:B------:R-:W-:-:S04]  /*1550*/  F2FP.BF16.F32.PACK_AB R120, RZ, R150 ;  /* 0x00000096ff78723e */ /* 0x000fc800000010ff */
[----:B------:R-:W-:-:S07]  /*1560*/  PRMT R119, R120, 0x7610, R119 ;  /* 0x0000761078777816 */ /* 0x000fce0000000077 */
.L_x_9483:
[----:B------:R-:W-:-:S05]  /*1570*/  SHF.L.U32 R120, R123, 0x10, RZ ;  /* 0x000000107b787819 */ /* 0x000fca00000006ff */
[----:B------:R-:W-:Y:S01]  /*1580*/  FMUL.FTZ R151, R120, R161 ;  /* 0x000000a178977220 */ /* 0x000fe20000410000 */
[----:B------:R-:W-:Y:S06]  /*1590*/  @P3 BRA `(.L_x_9484) ;  /* 0x0000000000083947 */ /* 0x000fec0003800000 */
[----:B------:R-:W-:Y:S05]  /*15a0*/  @P1 BRA `(.L_x_9485) ;  /* 0x0000000000101947 */ /* 0x000fea0003800000 */
[----:B------:R-:W-:Y:S05]  /*15b0*/  BRA `(.L_x_9486) ;  /* 0x0000000000147947 */ /* 0x000fea0003800000 */
.L_x_9484:
[----:B-----5:R-:W-:-:S04]  /*15c0*/  PRMT R120, R115, 0x7632, R120 ;  /* 0x0000763273787816 */ /* 0x020fc80000000078 */
[----:B------:R-:W-:-:S05]  /*15d0*/  SHF.L.U32 R120, R120, 0x10, RZ ;  /* 0x0000001078787819 */ /* 0x000fca00000006ff */
[----:B------:R-:W-:-:S07]  /*15e0*/  FADD.FTZ R151, R120, R151 ;  /* 0x0000009778977221 */ /* 0x000fce0000010000 */
.L_x_9485:
[----:B------:R-:W-:-:S04]  /*15f0*/  F2FP.BF16.F32.PACK_AB R120, RZ, R151 ;  /* 0x00000097ff78723e */ /* 0x000fc800000010ff */
[----:B------:R-:W-:-:S07]  /*1600*/  PRMT R119, R119, 0x5410, R120 ;  /* 0x0000541077777816 */ /* 0x000fce0000000078 */
.L_x_9486:
[----:B------:R-:W0:Y:S02]  /*1610*/  @P1 LDC.64 R120, c[0x0][0x238] ;  /* 0x00008e00ff781b82 */ /* 0x000e240000000a00 */
[----:B0-----:R-:W-:-:S04]  /*1620*/  @P1 LEA R120, P3, R162, R120, 0x4 ;  /* 0x00000078a2781211 */ /* 0x001fc800078620ff */
[C---:B------:R-:W-:Y:S02]  /*1630*/  @P1 LEA.HI.X R121, R162.reuse, R121, RZ, 0x4, P3 ;  /* 0x00000079a2791211 */ /* 0x040fe400018f24ff */
[----:B------:R-:W-:-:S03]  /*1640*/  IADD3 R162, R162, 0x20, RZ ;  /* 0x00000020a2a27810 */ /* 0x000fc60007ffe0ff */
[----:B------:R2:W-:Y:S04]  /*1650*/  @P1 STG.E.128 desc[UR4][R120.64], R116 ;  /* 0x0000007478001986 */ /* 0x0005e8000c101d04 */
.L_x_9462:
[----:B------:R-:W-:Y:S05]  /*1660*/  BSYNC B0 ;  /* 0x0000000000007941 */ /* 0x000fea0003800000 */
.L_x_9461:
[----:B------:R-:W-:Y:S01]  /*1670*/  ISETP.GE.U32.AND P3, PT, R3, 0x60, PT ;  /* 0x000000600300780c */ /* 0x000fe20003f66070 */
[----:B------:R-:W-:-:S12]  /*1680*/  BSSY B0, `(.L_x_9487) ;  /* 0x0000061000007945 */ /* 0x000fd80003800000 */
[----:B------:R-:W-:Y:S05]  /*1690*/  @!P3 BRA `(.L_x_9488) ;  /* 0x00000004007cb947 */ /* 0x000fea0003800000 */
[----:B0-2---:R-:W0:Y:S01]  /*16a0*/  LDC.64 R120, c[0x0][0x220] ;  /* 0x00008800ff787b82 */ /* 0x005e220000000a00 */
        /* <DEDUP_REMOVED lines=15> */
.L_x_9489:
[----:B-----5:R-:W-:-:S05]  /*17a0*/  SHF.L.U32 R129, R112, 0x10, RZ ;  /* 0x0000001070817819 */ /* 0x020fca00000006ff */
[----:B------:R-:W-:-:S07]  /*17b0*/  FADD.FTZ R10, R129, R10 ;  /* 0x0000000a810a7221 */ /* 0x000fce0000010000 */
.L_x_9490:
[----:B------:R-:W-:-:S04]  /*17c0*/  F2FP.BF16.F32.PACK_AB R120, RZ, R10 ;  /* 0x0000000aff78723e */ /* 0x000fc800000010ff */
[----:B------:R-:W-:-:S07]  /*17d0*/  PRMT R116, R120, 0x7610, R116 ;  /* 0x0000761078747816 */ /* 0x000fce0000000074 */
.L_x_9491:
[----:B------:R-:W-:-:S05]  /*17e0*/  SHF.L.U32 R120, R9, 0x10, RZ ;  /* 0x0000001009787819 */ /* 0x000fca00000006ff */
[----:B------:R-:W-:Y:S01]  /*17f0*/  FMUL.FTZ R9, R120, R161 ;  /* 0x000000a178097220 */ /* 0x000fe20000410000 */
[----:B------:R-:W-:Y:S06]  /*1800*/  @P3 BRA `(.L_x_9492) ;  /* 0x0000000000083947 */ /* 0x000fec0003800000 */
[----:B------:R-:W-:Y:S05]  /*1810*/  @P1 BRA `(.L_x_9493) ;  /* 0x0000000000101947 */ /* 0x000fea0003800000 */
[----:B------:R-:W-:Y:S05]  /*1820*/  BRA `(.L_x_9494) ;  /* 0x0000000000147947 */ /* 0x000fea0003800000 */
.L_x_9492:
[----:B-----5:R-:W-:-:S04]  /*1830*/  PRMT R120, R112, 0x7632, R120 ;  /* 0x0000763270787816 */ /* 0x020fc80000000078 */
[----:B------:R-:W-:-:S05]  /*1840*/  SHF.L.U32 R120, R120, 0x10, RZ ;  /* 0x0000001078787819 */ /* 0x000fca00000006ff */
[----:B------:R-:W-:-:S07]  /*1850*/  FADD.FTZ R9, R120, R9 ;  /* 0x0000000978097221 */ /* 0x000fce0000010000 */
.L_x_9493:
[----:B------:R-:W-:-:S04]  /*1860*/  F2FP.BF16.F32.PACK_AB R120, RZ, R9 ;  /* 0x00000009ff78723e */ /* 0x000fc800000010ff */
[----:B------:R-:W-:-:S07]  /*1870*/  PRMT R116, R116, 0x5410, R120 ;  /* 0x0000541074747816 */ /* 0x000fce0000000078 */
.L_x_9494:
[C---:B------:R-:W-:Y:S02]  /*1880*/  SHF.L.U32 R128, R121.reuse, 0x10, RZ ;  /* 0x0000001079807819 */ /* 0x040fe400000006ff */
[----:B------:R-:W-:-:S03]  /*1890*/  PRMT R121, R121, 0x7632, R121 ;  /* 0x0000763279797816 */ /* 0x000fc60000000079 */
[----:B------:R-:W-:Y:S01]  /*18a0*/  FMUL.FTZ R128, R128, R161 ;  /* 0x000000a180807220 */ /* 0x000fe20000410000 */
[----:B------:R-:W-:Y:S06]  /*18b0*/  @P3 BRA `(.L_x_9495) ;  /* 0x0000000000083947 */ /* 0x000fec0003800000 */
[----:B------:R-:W-:Y:S05]  /*18c0*/  @P1 BRA `(.L_x_9496) ;  /* 0x00000000000c1947 */ /* 0x000fea0003800000 */
[----:B------:R-:W-:Y:S05]  /*18d0*/  BRA `(.L_x_9497) ;  /* 0x0000000000107947 */ /* 0x000fea0003800000 */
.L_x_9495:
[----:B-----5:R-:W-:-:S05]  /*18e0*/  SHF.L.U32 R129, R113, 0x10, RZ ;  /* 0x0000001071817819 */ /* 0x020fca00000006ff */
[----:B------:R-:W-:-:S07]  /*18f0*/  FADD.FTZ R128, R129, R128 ;  /* 0x0000008081807221 */ /* 0x000fce0000010000 */
.L_x_9496:
[----:B------:R-:W-:-:S04]  /*1900*/  F2FP.BF16.F32.PACK_AB R120, RZ, R128 ;  /* 0x00000080ff78723e */ /* 0x000fc800000010ff */
[----:B------:R-:W-:-:S07]  /*1910*/  PRMT R117, R120, 0x7610, R117 ;  /* 0x0000761078757816 */ /* 0x000fce0000000075 */
.L_x_9497:
[----:B------:R-:W-:-:S05]  /*1920*/  SHF.L.U32 R120, R121, 0x10, RZ ;  /* 0x0000001079787819 */ /* 0x000fca00000006ff */
[----:B------:R-:W-:Y:S01]  /*1930*/  FMUL.FTZ R129, R120, R161 ;  /* 0x000000a178817220 */ /* 0x000fe20000410000 */
[----:B------:R-:W-:Y:S06]  /*1940*/  @P3 BRA `(.L_x_9498) ;  /* 0x0000000000083947 */ /* 0x000fec0003800000 */
[----:B------:R-:W-:Y:S05]  /*1950*/  @P1 BRA `(.L_x_9499) ;  /* 0x0000000000101947 */ /* 0x000fea0003800000 */
[----:B------:R-:W-:Y:S05]  /*1960*/  BRA `(.L_x_9500) ;  /* 0x0000000000147947 */ /* 0x000fea0003800000 */
.L_x_9498:
[----:B-----5:R-:W-:-:S04]  /*1970*/  PRMT R120, R113, 0x7632, R120 ;  /* 0x0000763271787816 */ /* 0x020fc80000000078 */
[----:B------:R-:W-:-:S05]  /*1980*/  SHF.L.U32 R120, R120, 0x10, RZ ;  /* 0x0000001078787819 */ /* 0x000fca00000006ff */
[----:B------:R-:W-:-:S07]  /*1990*/  FADD.FTZ R129, R120, R129 ;  /* 0x0000008178817221 */ /* 0x000fce0000010000 */
.L_x_9499:
[----:B------:R-:W-:-:S04]  /*19a0*/  F2FP.BF16.F32.PACK_AB R120, RZ, R129 ;  /* 0x00000081ff78723e */ /* 0x000fc800000010ff */
[----:B------:R-:W-:-:S07]  /*19b0*/  PRMT R117, R117, 0x5410, R120 ;  /* 0x0000541075757816 */ /* 0x000fce0000000078 */
.L_x_9500:
[C---:B------:R-:W-:Y:S02]  /*19c0*/  SHF.L.U32 R140, R122.reuse, 0x10, RZ ;  /* 0x000000107a8c7819 */ /* 0x040fe400000006ff */
[----:B------:R-:W-:-:S03]  /*19d0*/  PRMT R122, R122, 0x7632, R122 ;  /* 0x000076327a7a7816 */ /* 0x000fc6000000007a */
[----:B------:R-:W-:Y:S01]  /*19e0*/  FMUL.FTZ R140, R140, R161 ;  /* 0x000000a18c8c7220 */ /* 0x000fe20000410000 */
[----:B------:R-:W-:Y:S06]  /*19f0*/  @P3 BRA `(.L_x_9501) ;  /* 0x0000000000083947 */ /* 0x000fec0003800000 */
[----:B------:R-:W-:Y:S05]  /*1a00*/  @P1 BRA `(.L_x_9502) ;  /* 0x00000000000c1947 */ /* 0x000fea0003800000 */
[----:B------:R-:W-:Y:S05]  /*1a10*/  BRA `(.L_x_9503) ;  /* 0x0000000000107947 */ /* 0x000fea0003800000 */
.L_x_9501:
[----:B-----5:R-:W-:-:S05]  /*1a20*/  SHF.L.U32 R121, R114, 0x10, RZ ;  /* 0x0000001072797819 */ /* 0x020fca00000006ff */
[----:B------:R-:W-:-:S07]  /*1a30*/  FADD.FTZ R140, R121, R140 ;  /* 0x0000008c798c7221 */ /* 0x000fce0000010000 */
.L_x_9502:
[----:B------:R-:W-:-:S04]  /*1a40*/  F2FP.BF16.F32.PACK_AB R120, RZ, R140 ;  /* 0x0000008cff78723e */ /* 0x000fc800000010ff */
[----:B------:R-:W-:-:S07]  /*1a50*/  PRMT R118, R120, 0x7610, R118 ;  /* 0x0000761078767816 */ /* 0x000fce0000000076 */
.L_x_9503:
[----:B------:R-:W-:-:S05]  /*1a60*/  SHF.L.U32 R122, R122, 0x10, RZ ;  /* 0x000000107a7a7819 */ /* 0x000fca00000006ff */
[----:B------:R-:W-:Y:S01]  /*1a70*/  FMUL.FTZ R141, R122, R161 ;  /* 0x000000a17a8d7220 */ /* 0x000fe20000410000 */
[----:B------:R-:W-:Y:S06]  /*1a80*/  @P3 BRA `(.L_x_9504) ;  /* 0x0000000000083947 */ /* 0x000fec0003800000 */
[----:B------:R-:W-:Y:S05]  /*1a90*/  @P1 BRA `(.L_x_9505) ;  /* 0x0000000000101947 */ /* 0x000fea0003800000 */
[----:B------:R-:W-:Y:S05]  /*1aa0*/  BRA `(.L_x_9506) ;  /* 0x0000000000147947 */ /* 0x000fea0003800000 */
.L_x_9504:
[----:B-----5:R-:W-:-:S04]  /*1ab0*/  PRMT R120, R114, 0x7632, R120 ;  /* 0x0000763272787816 */ /* 0x020fc80000000078 */
[----:B------:R-:W-:-:S05]  /*1ac0*/  SHF.L.U32 R120, R120, 0x10, RZ ;  /* 0x0000001078787819 */ /* 0x000fca00000006ff */
[----:B------:R-:W-:-:S07]  /*1ad0*/  FADD.FTZ R141, R120, R141 ;  /* 0x0000008d788d7221 */ /* 0x000fce0000010000 */
.L_x_9505:
[----:B------:R-:W-:-:S04]  /*1ae0*/  F2FP.BF16.F32.PACK_AB R120, RZ, R141 ;  /* 0x0000008dff78723e */ /* 0x000fc800000010ff */
[----:B------:R-:W-:-:S07]  /*1af0*/  PRMT R118, R118, 0x5410, R120 ;  /* 0x0000541076767816 */ /* 0x000fce0000000078 */
.L_x_9506:
[C---:B------:R-:W-:Y:S02]  /*1b00*/  SHF.L.U32 R152, R123.reuse, 0x10, RZ ;  /* 0x000000107b987819 */ /* 0x040fe400000006ff */
[----:B------:R-:W-:-:S03]  /*1b10*/  PRMT R123, R123, 0x7632, R123 ;  /* 0x000076327b7b7816 */ /* 0x000fc6000000007b */
[----:B------:R-:W-:Y:S01]  /*1b20*/  FMUL.FTZ R152, R152, R161 ;  /* 0x000000a198987220 */ /* 0x000fe20000410000 */
[----:B------:R-:W-:Y:S06]  /*1b30*/  @P3 BRA `(.L_x_9507) ;  /* 0x0000000000083947 */ /* 0x000fec0003800000 */
[----:B------:R-:W-:Y:S05]  /*1b40*/  @P1 BRA `(.L_x_9508) ;  /* 0x00000000000c1947 */ /* 0x000fea0003800000 */
[----:B------:R-:W-:Y:S05]  /*1b50*/  BRA `(.L_x_9509) ;  /* 0x0000000000107947 */ /* 0x000fea0003800000 */
.L_x_9507:
[----:B-----5:R-:W-:-:S05]  /*1b60*/  SHF.L.U32 R121, R115, 0x10, RZ ;  /* 0x0000001073797819 */ /* 0x020fca00000006ff */
[----:B------:R-:W-:-:S07]  /*1b70*/  FADD.FTZ R152, R121, R152 ;  /* 0x0000009879987221 */ /* 0x000fce0000010000 */
.L_x_9508:
[----:B------:R-:W-:-:S04]  /*1b80*/  F2FP.BF16.F32.PACK_AB R120, RZ, R152 ;  /* 0x00000098ff78723e */ /* 0x000fc800000010ff */
[----:B------:R-:W-:-:S07]  /*1b90*/  PRMT R119, R120, 0x7610, R119 ;  /* 0x0000761078777816 */ /* 0x000fce0000000077 */
.L_x_9509:
[----:B------:R-:W-:-:S05]  /*1ba0*/  SHF.L.U32 R120, R123, 0x10, RZ ;  /* 0x000000107b787819 */ /* 0x000fca00000006ff */
[----:B------:R-:W-:Y:S01]  /*1bb0*/  FMUL.FTZ R153, R120, R161 ;  /* 0x000000a178997220 */ /* 0x000fe20000410000 */
[----:B------:R-:W-:Y:S06]  /*1bc0*/  @P3 BRA `(.L_x_9510) ;  /* 0x0000000000083947 */ /* 0x000fec0003800000 */
[----:B------:R-:W-:Y:S05]  /*1bd0*/  @P1 BRA `(.L_x_9511) ;  /* 0x0000000000101947 */ /* 0x000fea0003800000 */
[----:B------:R-:W-:Y:S05]  /*1be0*/  BRA `(.L_x_9512) ;  /* 0x0000000000147947 */ /* 0x000fea0003800000 */
.L_x_9510:
[----:B-----5:R-:W-:-:S04]  /*1bf0*/  PRMT R120, R115, 0x7632, R120 ;  /* 0x0000763273787816 */ /* 0x020fc80000000078 */
[----:B------:R-:W-:-:S05]  /*1c00*/  SHF.L.U32 R120, R120, 0x10, RZ ;  /* 0x0000001078787819 */ /* 0x000fca00000006ff */
[----:B------:R-:W-:-:S07]  /*1c10*/  FADD.FTZ R153, R120, R153 ;  /* 0x0000009978997221 */ /* 0x000fce0000010000 */
.L_x_9511:
[----:B------:R-:W-:-:S04]  /*1c20*/  F2FP.BF16.F32.PACK_AB R120, RZ, R153 ;  /* 0x00000099ff78723e */ /* 0x000fc800000010ff */
[----:B------:R-:W-:-:S07]  /*1c30*/  PRMT R119, R119, 0x5410, R120 ;  /* 0x0000541077777816 */ /* 0x000fce0000000078 */
.L_x_9512:
[----:B------:R-:W0:Y:S02]  /*1c40*/  @P1 LDC.64 R120, c[0x0][0x238] ;  /* 0x00008e00ff781b82 */ /* 0x000e240000000a00 */
[----:B0-----:R-:W-:-:S04]  /*1c50*/  @P1 LEA R120, P3, R162, R120, 0x4 ;  /* 0x00000078a2781211 */ /* 0x001fc800078620ff */
[C---:B------:R-:W-:Y:S02]  /*1c60*/  @P1 LEA.HI.X R121, R162.reuse, R121, RZ, 0x4, P3 ;  /* 0x00000079a2791211 */ /* 0x040fe400018f24ff */
[----:B------:R-:W-:-:S03]  /*1c70*/  IADD3 R162, R162, 0x20, RZ ;  /* 0x00000020a2a27810 */ /* 0x000fc60007ffe0ff */
[----:B------:R0:W-:Y:S04]  /*1c80*/  @P1 STG.E.128 desc[UR4][R120.64], R116 ;  /* 0x0000007478001986 */ /* 0x0001e8000c101d04 */
.L_x_9488:
[----:B------:R-:W-:Y:S05]  /*1c90*/  BSYNC B0 ;  /* 0x0000000000007941 */ /* 0x000fea0003800000 */
.L_x_9487:
        /* <DEDUP_REMOVED lines=14> */
[----:B-1-34-:R-:W-:-:S03]  /*1d80*/  PRMT R7, R120, 0x7632, R7 ;  /* 0x0000763278077816 */ /* 0x01afc60000000007 */
[----:B------:R-:W-:-:S06]  /*1d90*/  FMUL.FTZ R8, R8, R161 ;  /* 0x000000a108087220 */ /* 0x000fcc0000410000 */
[----:B0-----:R-:W-:Y:S05]  /*1da0*/  @P3 BRA `(.L_x_9515) ;  /* 0x0000000000083947 */ /* 0x001fea0003800000 */
[----:B------:R-:W-:Y:S05]  /*1db0*/  @P1 BRA `(.L_x_9516) ;  /* 0x00000000000c1947 */ /* 0x000fea0003800000 */
[----:B------:R-:W-:Y:S05]  /*1dc0*/  BRA `(.L_x_9517) ;  /* 0x0000000000107947 */ /* 0x000fea0003800000 */
.L_x_9515:
[----:B-----5:R-:W-:-:S05]  /*1dd0*/  SHF.L.U32 R131, R112, 0x10, RZ ;  /* 0x0000001070837819 */ /* 0x020fca00000006ff */
[----:B------:R-:W-:-:S07]  /*1de0*/  FADD.FTZ R8, R131, R8 ;  /* 0x0000000883087221 */ /* 0x000fce0000010000 */
.L_x_9516:
[----:B------:R-:W-:-:S04]  /*1df0*/  F2FP.BF16.F32.PACK_AB R120, RZ, R8 ;  /* 0x00000008ff78723e */ /* 0x000fc800000010ff */
[----:B------:R-:W-:-:S07]  /*1e00*/  PRMT R116, R120, 0x7610, R116 ;  /* 0x0000761078747816 */ /* 0x000fce0000000074 */
.L_x_9517:
[----:B------:R-:W-:-:S05]  /*1e10*/  SHF.L.U32 R120, R7, 0x10, RZ ;  /* 0x0000001007787819 */ /* 0x000fca00000006ff */
[----:B------:R-:W-:Y:S01]  /*1e20*/  FMUL.FTZ R7, R120, R161 ;  /* 0x000000a178077220 */ /* 0x000fe20000410000 */
[----:B------:R-:W-:Y:S06]  /*1e30*/  @P3 BRA `(.L_x_9518) ;  /* 0x0000000000083947 */ /* 0x000fec0003800000 */
[----:B------:R-:W-:Y:S05]  /*1e40*/  @P1 BRA `(.L_x_9519) ;  /* 0x0000000000101947 */ /* 0x000fea0003800000 */
[----:B------:R-:W-:Y:S05]  /*1e50*/  BRA `(.L_x_9520) ;  /* 0x0000000000147947 */ /* 0x000fea0003800000 */
.L_x_9518:
[----:B-----5:R-:W-:-:S04]  /*1e60*/  PRMT R120, R112, 0x7632, R120 ;  /* 0x0000763270787816 */ /* 0x020fc80000000078 */
[----:B------:R-:W-:-:S05]  /*1e70*/  SHF.L.U32 R120, R120, 0x10, RZ ;  /* 0x0000001078787819 */ /* 0x000fca00000006ff */
[----:B------:R-:W-:-:S07]  /*1e80*/  FADD.FTZ R7, R120, R7 ;  /* 0x0000000778077221 */ /* 0x000fce0000010000 */
.L_x_9519:
[----:B------:R-:W-:-:S04]  /*1e90*/  F2FP.BF16.F32.PACK_AB R120, RZ, R7 ;  /* 0x00000007ff78723e */ /* 0x000fc800000010ff */
[----:B------:R-:W-:-:S07]  /*1ea0*/  PRMT R116, R116, 0x5410, R120 ;  /* 0x0000541074747816 */ /* 0x000fce0000000078 */
.L_x_9520:
[C---:B------:R-:W-:Y:S02]  /*1eb0*/  SHF.L.U32 R130, R121.reuse, 0x10, RZ ;  /* 0x0000001079827819 */ /* 0x040fe400000006ff */
[----:B------:R-:W-:-:S03]  /*1ec0*/  PRMT R121, R121, 0x7632, R121 ;  /* 0x0000763279797816 */ /* 0x000fc60000000079 */
[----:B------:R-:W-:Y:S01]  /*1ed0*/  FMUL.FTZ R130, R130, R161 ;  /* 0x000000a182827220 */ /* 0x000fe20000410000 */
[----:B------:R-:W-:Y:S06]  /*1ee0*/  @P3 BRA `(.L_x_9521) ;  /* 0x0000000000083947 */ /* 0x000fec0003800000 */
[----:B------:R-:W-:Y:S05]  /*1ef0*/  @P1 BRA `(.L_x_9522) ;  /* 0x00000000000c1947 */ /* 0x000fea0003800000 */
[----:B------:R-:W-:Y:S05]  /*1f00*/  BRA `(.L_x_9523) ;  /* 0x0000000000107947 */ /* 0x000fea0003800000 */
.L_x_9521:
[----:B-----5:R-:W-:-:S05]  /*1f10*/  SHF.L.U32 R131, R113, 0x10, RZ ;  /* 0x0000001071837819 */ /* 0x020fca00000006ff */
[----:B------:R-:W-:-:S07]  /*1f20*/  FADD.FTZ R130, R131, R130 ;  /* 0x0000008283827221 */ /* 0x000fce0000010000 */
.L_x_9522:
[----:B------:R-:W-:-:S04]  /*1f30*/  F2FP.BF16.F32.PACK_AB R120, RZ, R130 ;  /* 0x00000082ff78723e */ /* 0x000fc800000010ff */
[----:B------:R-:W-:-:S07]  /*1f40*/  PRMT R117, R120, 0x7610, R117 ;  /* 0x0000761078757816 */ /* 0x000fce0000000075 */
.L_x_9523:
[----:B------:R-:W-:-:S05]  /*1f50*/  SHF.L.U32 R120, R121, 0x10, RZ ;  /* 0x0000001079787819 */ /* 0x000fca00000006ff */
[----:B------:R-:W-:Y:S01]  /*1f60*/  FMUL.FTZ R131, R120, R161 ;  /* 0x000000a178837220 */ /* 0x000fe20000410000 */
[----:B------:R-:W-:Y:S06]  /*1f70*/  @P3 BRA `(.L_x_9524) ;  /* 0x0000000000083947 */ /* 0x000fec0003800000 */
[----:B------:R-:W-:Y:S05]  /*1f80*/  @P1 BRA `(.L_x_9525) ;  /* 0x0000000000101947 */ /* 0x000fea0003800000 */
[----:B------:R-:W-:Y:S05]  /*1f90*/  BRA `(.L_x_9526) ;  /* 0x0000000000147947 */ /* 0x000fea0003800000 */
.L_x_9524:
[----:B-----5:R-:W-:-:S04]  /*1fa0*/  PRMT R120, R113, 0x7632, R120 ;  /* 0x0000763271787816 */ /* 0x020fc80000000078 */
[----:B------:R-:W-:-:S05]  /*1fb0*/  SHF.L.U32 R120, R120, 0x10, RZ ;  /* 0x0000001078787819 */ /* 0x000fca00000006ff */
[----:B------:R-:W-:-:S07]  /*1fc0*/  FADD.FTZ R131, R120, R131 ;  /* 0x0000008378837221 */ /* 0x000fce0000010000 */
.L_x_9525:
[----:B------:R-:W-:-:S04]  /*1fd0*/  F2FP.BF16.F32.PACK_AB R120, RZ, R131 ;  /* 0x00000083ff78723e */ /* 0x000fc800000010ff */
[----:B------:R-:W-:-:S07]  /*1fe0*/  PRMT R117, R117, 0x5410, R120 ;  /* 0x0000541075757816 */ /* 0x000fce0000000078 */
.L_x_9526:
[C---:B------:R-:W-:Y:S02]  /*1ff0*/  SHF.L.U32 R142, R122.reuse, 0x10, RZ ;  /* 0x000000107a8e7819 */ /* 0x040fe400000006ff */
[----:B------:R-:W-:-:S03]  /*2000*/  PRMT R122, R122, 0x7632, R122 ;  /* 0x000076327a7a7816 */ /* 0x000fc6000000007a */
[----:B------:R-:W-:Y:S01]  /*2010*/  FMUL.FTZ R142, R142, R161 ;  /* 0x000000a18e8e7220 */ /* 0x000fe20000410000 */
[----:B------:R-:W-:Y:S06]  /*2020*/  @P3 BRA `(.L_x_9527) ;  /* 0x0000000000083947 */ /* 0x000fec0003800000 */
[----:B------:R-:W-:Y:S05]  /*2030*/  @P1 BRA `(.L_x_9528) ;  /* 0x00000000000c1947 */ /* 0x000fea0003800000 */
[----:B------:R-:W-:Y:S05]  /*2040*/  BRA `(.L_x_9529) ;  /* 0x0000000000107947 */ /* 0x000fea0003800000 */
.L_x_9527:
[----:B-----5:R-:W-:-:S05]  /*2050*/  SHF.L.U32 R121, R114, 0x10, RZ ;  /* 0x0000001072797819 */ /* 0x020fca00000006ff */
[----:B------:R-:W-:-:S07]  /*2060*/  FADD.FTZ R142, R121, R142 ;  /* 0x0000008e798e7221 */ /* 0x000fce0000010000 */
.L_x_9528:
[----:B------:R-:W-:-:S04]  /*2070*/  F2FP.BF16.F32.PACK_AB R120, RZ, R142 ;  /* 0x0000008eff78723e */ /* 0x000fc800000010ff */
[----:B------:R-:W-:-:S07]  /*2080*/  PRMT R118, R120, 0x7610, R118 ;  /* 0x0000761078767816 */ /* 0x000fce0000000076 */
.L_x_9529:
[----:B------:R-:W-:-:S05]  /*2090*/  SHF.L.U32 R122, R122, 0x10, RZ ;  /* 0x000000107a7a7819 */ /* 0x000fca00000006ff */
[----:B------:R-:W-:Y:S01]  /*20a0*/  FMUL.FTZ R143, R122, R161 ;  /* 0x000000a17a8f7220 */ /* 0x000fe20000410000 */
[----:B------:R-:W-:Y:S06]  /*20b0*/  @P3 BRA `(.L_x_9530) ;  /* 0x0000000000083947 */ /* 0x000fec0003800000 */
[----:B------:R-:W-:Y:S05]  /*20c0*/  @P1 BRA `(.L_x_9531) ;  /* 0x0000000000101947 */ /* 0x000fea0003800000 */
[----:B------:R-:W-:Y:S05]  /*20d0*/  BRA `(.L_x_9532) ;  /* 0x0000000000147947 */ /* 0x000fea0003800000 */
.L_x_9530:
[----:B-----5:R-:W-:-:S04]  /*20e0*/  PRMT R120, R114, 0x7632, R120 ;  /* 0x0000763272787816 */ /* 0x020fc80000000078 */
[----:B------:R-:W-:-:S05]  /*20f0*/  SHF.L.U32 R120, R120, 0x10, RZ ;  /* 0x0000001078787819 */ /* 0x000fca00000006ff */
[----:B------:R-:W-:-:S07]  /*2100*/  FADD.FTZ R143, R120, R143 ;  /* 0x0000008f788f7221 */ /* 0x000fce0000010000 */
.L_x_9531:
[----:B------:R-:W-:-:S04]  /*2110*/  F2FP.BF16.F32.PACK_AB R120, RZ, R143 ;  /* 0x0000008fff78723e */ /* 0x000fc800000010ff */
[----:B------:R-:W-:-:S07]  /*2120*/  PRMT R118, R118, 0x5410, R120 ;  /* 0x0000541076767816 */ /* 0x000fce0000000078 */
.L_x_9532:
[C---:B------:R-:W-:Y:S02]  /*2130*/  SHF.L.U32 R154, R123.reuse, 0x10, RZ ;  /* 0x000000107b9a7819 */ /* 0x040fe400000006ff */
[----:B------:R-:W-:-:S03]  /*2140*/  PRMT R123, R123, 0x7632, R123 ;  /* 0x000076327b7b7816 */ /* 0x000fc6000000007b */
[----:B------:R-:W-:Y:S01]  /*2150*/  FMUL.FTZ R154, R154, R161 ;  /* 0x000000a19a9a7220 */ /* 0x000fe20000410000 */
[----:B------:R-:W-:Y:S06]  /*2160*/  @P3 BRA `(.L_x_9533) ;  /* 0x0000000000083947 */ /* 0x000fec0003800000 */
[----:B------:R-:W-:Y:S05]  /*2170*/  @P1 BRA `(.L_x_9534) ;  /* 0x00000000000c1947 */ /* 0x000fea0003800000 */
[----:B------:R-:W-:Y:S05]  /*2180*/  BRA `(.L_x_9535) ;  /* 0x0000000000107947 */ /* 0x000fea0003800000 */
.L_x_9533:
[----:B-----5:R-:W-:-:S05]  /*2190*/  SHF.L.U32 R121, R115, 0x10, RZ ;  /* 0x0000001073797819 */ /* 0x020fca00000006ff */
[----:B------:R-:W-:-:S07]  /*21a0*/  FADD.FTZ R154, R121, R154 ;  /* 0x0000009a799a7221 */ /* 0x000fce0000010000 */
.L_x_9534:
[----:B------:R-:W-:-:S04]  /*21b0*/  F2FP.BF16.F32.PACK_AB R120, RZ, R154 ;  /* 0x0000009aff78723e */ /* 0x000fc800000010ff */
[----:B------:R-:W-:-:S07]  /*21c0*/  PRMT R119, R120, 0x7610, R119 ;  /* 0x0000761078777816 */ /* 0x000fce0000000077 */
.L_x_9535:
[----:B------:R-:W-:-:S05]  /*21d0*/  SHF.L.U32 R120, R123, 0x10, RZ ;  /* 0x000000107b787819 */ /* 0x000fca00000006ff */
[----:B------:R-:W-:Y:S01]  /*21e0*/  FMUL.FTZ R155, R120, R161 ;  /* 0x000000a1789b7220 */ /* 0x000fe20000410000 */
[----:B------:R-:W-:Y:S06]  /*21f0*/  @P3 BRA `(.L_x_9536) ;  /* 0x0000000000083947 */ /* 0x000fec0003800000 */
[----:B------:R-:W-:Y:S05]  /*2200*/  @P1 BRA `(.L_x_9537) ;  /* 0x0000000000101947 */ /* 0x000fea0003800000 */
[----:B------:R-:W-:Y:S05]  /*2210*/  BRA `(.L_x_9538) ;  /* 0x0000000000147947 */ /* 0x000fea0003800000 */
.L_x_9536:
[----:B-----5:R-:W-:-:S04]  /*2220*/  PRMT R120, R115, 0x7632, R120 ;  /* 0x0000763273787816 */ /* 0x020fc80000000078 */
[----:B------:R-:W-:-:S05]  /*2230*/  SHF.L.U32 R120, R120, 0x10, RZ ;  /* 0x0000001078787819 */ /* 0x000fca00000006ff */
[----:B------:R-:W-:-:S07]  /*2240*/  FADD.FTZ R155, R120, R155 ;  /* 0x0000009b789b7221 */ /* 0x000fce0000010000 */
.L_x_9537:
[----:B------:R-:W-:-:S04]  /*2250*/  F2FP.BF16.F32.PACK_AB R120, RZ, R155 ;  /* 0x0000009bff78723e */ /* 0x000fc800000010ff */
[----:B------:R-:W-:-:S07]  /*2260*/  PRMT R119, R119, 0x5410, R120 ;  /* 0x0000541077777816 */ /* 0x000fce0000000078 */
.L_x_9538:
[----:B------:R-:W0:Y:S02]  /*2270*/  @P1 LDC.64 R120, c[0x0][0x238] ;  /* 0x00008e00ff781b82 */ /* 0x000e240000000a00 */
[----:B0-----:R-:W-:-:S04]  /*2280*/  @P1 LEA R120, P3, R162, R120, 0x4 ;  /* 0x00000078a2781211 */ /* 0x001fc800078620ff */
[C---:B------:R-:W-:Y:S02]  /*2290*/  @P1 LEA.HI.X R121, R162.reuse, R121, RZ, 0x4, P3 ;  /* 0x00000079a2791211 */ /* 0x040fe400018f24ff */
[----:B------:R-:W-:-:S03]  /*22a0*/  IADD3 R162, R162, 0x20, RZ ;  /* 0x00000020a2a27810 */ /* 0x000fc60007ffe0ff */
[----:B------:R0:W-:Y:S04]  /*22b0*/  @P1 STG.E.128 desc[UR4][R120.64], R116 ;  /* 0x0000007478001986 */ /* 0x0001e8000c101d04 */
.L_x_9514:
[----:B------:R-:W-:Y:S05]  /*22c0*/  BSYNC B0 ;  /* 0x0000000000007941 */ /* 0x000fea0003800000 */
.L_x_9513:
        /* <DEDUP_REMOVED lines=10> */
[----:B------:R-:W1:Y:S01]  /*2370*/  LDG.E.128 R120, desc[UR4][R120.64] ;  /* 0x0000000478787981 */ /* 0x000e62000c1e1d00 */
[----:B------:R-:W-:-:S04]  /*2380*/  ISETP.NE.U32.AND P3, PT, RZ, UR8, PT ;  /* 0x00000008ff007c0c */ /* 0x000fc8000bf65070 */
[----:B------:R-:W-:Y:S02]  /*2390*/  ISETP.NE.AND.EX P3, PT, RZ, UR9, PT, P3 ;  /* 0x00000009ff007c0c */ /* 0x000fe4000bf65330 */
[C---:B-1-34-:R-:W-:Y:S02]  /*23a0*/  SHF.L.U32 R6, R120.reuse, 0x10, RZ ;  /* 0x0000001078067819 */ /* 0x05afe400000006ff */
[----:B------:R-:W-:-:S03]  /*23b0*/  PRMT R5, R120, 0x7632, R5 ;  /* 0x0000763278057816 */ /* 0x000fc60000000005 */
[----:B------:R-:W-:-:S06]  /*23c0*/  FMUL.FTZ R6, R6, R161 ;  /* 0x000000a106067220 */ /* 0x000fcc0000410000 */
[----:B0-----:R-:W-:Y:S05]  /*23d0*/  @P3 BRA `(.L_x_9541) ;  /* 0x0000000000083947 */ /* 0x001fea0003800000 */
[----:B------:R-:W-:Y:S05]  /*23e0*/  @P1 BRA `(.L_x_9542) ;  /* 0x00000000000c1947 */ /* 0x000fea0003800000 */
[----:B------:R-:W-:Y:S05]  /*23f0*/  BRA `(.L_x_9543) ;  /* 0x0000000000107947 */ /* 0x000fea0003800000 */
.L_x_9541:
[----:B-----5:R-:W-:-:S05]  /*2400*/  SHF.L.U32 R133, R112, 0x10, RZ ;  /* 0x0000001070857819 */ /* 0x020fca00000006ff */
[----:B------:R-:W-:-:S07]  /*2410*/  FADD.FTZ R6, R133, R6 ;  /* 0x0000000685067221 */ /* 0x000fce0000010000 */
.L_x_9542:
[----:B------:R-:W-:-:S04]  /*2420*/  F2FP.BF16.F32.PACK_AB R120, RZ, R6 ;  /* 0x00000006ff78723e */ /* 0x000fc800000010ff */
[----:B------:R-:W-:-:S07]  /*2430*/  PRMT R116, R120, 0x7610, R116 ;  /* 0x0000761078747816 */ /* 0x000fce0000000074 */
.L_x_9543:
[----:B------:R-:W-:-:S05]  /*2440*/  SHF.L.U32 R120, R5, 0x10, RZ ;  /* 0x0000001005787819 */ /* 0x000fca00000006ff */
[----:B------:R-:W-:Y:S01]  /*2450*/  FMUL.FTZ R5, R120, R161 ;  /* 0x000000a178057220 */ /* 0x000fe20000410000 */
[----:B------:R-:W-:Y:S06]  /*2460*/  @P3 BRA `(.L_x_9544) ;  /* 0x0000000000083947 */ /* 0x000fec0003800000 */
[----:B------:R-:W-:Y:S05]  /*2470*/  @P1 BRA `(.L_x_9545) ;  /* 0x0000000000101947 */ /* 0x000fea0003800000 */
[----:B------:R-:W-:Y:S05]  /*2480*/  BRA `(.L_x_9546) ;  /* 0x0000000000147947 */ /* 0x000fea0003800000 */
.L_x_9544:
[----:B-----5:R-:W-:-:S04]  /*2490*/  PRMT R120, R112, 0x7632, R120 ;  /* 0x0000763270787816 */ /* 0x020fc80000000078 */
[----:B------:R-:W-:-:S05]  /*24a0*/  SHF.L.U32 R120, R120, 0x10, RZ ;  /* 0x0000001078787819 */ /* 0x000fca00000006ff */
[----:B------:R-:W-:-:S07]  /*24b0*/  FADD.FTZ R5, R120, R5 ;  /* 0x0000000578057221 */ /* 0x000fce0000010000 */
.L_x_9545:
[----:B------:R-:W-:-:S04]  /*24c0*/  F2FP.BF16.F32.PACK_AB R120, RZ, R5 ;  /* 0x00000005ff78723e */ /* 0x000fc800000010ff */
[----:B------:R-:W-:-:S07]  /*24d0*/  PRMT R116, R116, 0x5410, R120 ;  /* 0x0000541074747816 */ /* 0x000fce0000000078 */
.L_x_9546:
[C---:B------:R-:W-:Y:S02]  /*24e0*/  SHF.L.U32 R132, R121.reuse, 0x10, RZ ;  /* 0x0000001079847819 */ /* 0x040fe400000006ff */
[----:B------:R-:W-:-:S03]  /*24f0*/  PRMT R121, R121, 0x7632, R121 ;  /* 0x0000763279797816 */ /* 0x000fc60000000079 */
[----:B------:R-:W-:Y:S01]  /*2500*/  FMUL.FTZ R132, R132, R161 ;  /* 0x000000a184847220 */ /* 0x000fe20000410000 */
[----:B------:R-:W-:Y:S06]  /*2510*/  @P3 BRA `(.L_x_9547) ;  /* 0x0000000000083947 */ /* 0x000fec0003800000 */
[----:B------:R-:W-:Y:S05]  /*2520*/  @P1 BRA `(.L_x_9548) ;  /* 0x00000000000c1947 */ /* 0x000fea0003800000 */
[----:B------:R-:W-:Y:S05]  /*2530*/  BRA `(.L_x_9549) ;  /* 0x0000000000107947 */ /* 0x000fea0003800000 */
.L_x_9547:
[----:B-----5:R-:W-:-:S05]  /*2540*/  SHF.L.U32 R133, R113, 0x10, RZ ;  /* 0x0000001071857819 */ /* 0x020fca00000006ff */
[----:B------:R-:W-:-:S07]  /*2550*/  FADD.FTZ R132, R133, R132 ;  /* 0x0000008485847221 */ /* 0x000fce0000010000 */
.L_x_9548:
[----:B------:R-:W-:-:S04]  /*2560*/  F2FP.BF16.F32.PACK_AB R120, RZ, R132 ;  /* 0x00000084ff78723e */ /* 0x000fc800000010ff */
[----:B------:R-:W-:-:S07]  /*2570*/  PRMT R117, R120, 0x7610, R117 ;  /* 0x0000761078757816 */ /* 0x000fce0000000075 */
.L_x_9549:
[----:B------:R-:W-:-:S05]  /*2580*/  SHF.L.U32 R120, R121, 0x10, RZ ;  /* 0x0000001079787819 */ /* 0x000fca00000006ff */
[----:B------:R-:W-:Y:S01]  /*2590*/  FMUL.FTZ R133, R120, R161 ;  /* 0x000000a178857220 */ /* 0x000fe20000410000 */
[----:B------:R-:W-:Y:S06]  /*25a0*/  @P3 BRA `(.L_x_9550) ;  /* 0x0000000000083947 */ /* 0x000fec0003800000 */
[----:B------:R-:W-:Y:S05]  /*25b0*/  @P1 BRA `(.L_x_9551) ;  /* 0x0000000000101947 */ /* 0x000fea0003800000 */
[----:B------:R-:W-:Y:S05]  /*25c0*/  BRA `(.L_x_9552) ;  /* 0x0000000000147947 */ /* 0x000fea0003800000 */
.L_x_9550:
[----:B-----5:R-:W-:-:S04]  /*25d0*/  PRMT R120, R113, 0x7632, R120 ;  /* 0x0000763271787816 */ /* 0x020fc80000000078 */
[----:B------:R-:W-:-:S05]  /*25e0*/  SHF.L.U32 R120, R120, 0x10, RZ ;  /* 0x0000001078787819 */ /* 0x000fca00000006ff */
[----:B------:R-:W-:-:S07]  /*25f0*/  FADD.FTZ R133, R120, R133 ;  /* 0x0000008578857221 */ /* 0x000fce0000010000 */
.L_x_9551:
[----:B------:R-:W-:-:S04]  /*2600*/  F2FP.BF16.F32.PACK_AB R120, RZ, R133 ;  /* 0x00000085ff78723e */ /* 0x000fc800000010ff */
[----:B------:R-:W-:-:S07]  /*2610*/  PRMT R117, R117, 0x5410, R120 ;  /* 0x0000541075757816 */ /* 0x000fce0000000078 */
.L_x_9552:
[C---:B------:R-:W-:Y:S02]  /*2620*/  SHF.L.U32 R144, R122.reuse, 0x10, RZ ;  /* 0x000000107a907819 */ /* 0x040fe400000006ff */
[----:B------:R-:W-:-:S03]  /*2630*/  PRMT R122, R122, 0x7632, R122 ;  /* 0x000076327a7a7816 */ /* 0x000fc6000000007a */
[----:B------:R-:W-:Y:S01]  /*2640*/  FMUL.FTZ R144, R144, R161 ;  /* 0x000000a190907220 */ /* 0x000fe20000410000 */
[----:B------:R-:W-:Y:S06]  /*2650*/  @P3 BRA `(.L_x_9553) ;  /* 0x0000000000083947 */ /* 0x000fec0003800000 */
[----:B------:R-:W-:Y:S05]  /*2660*/  @P1 BRA `(.L_x_9554) ;  /* 0x00000000000c1947 */ /* 0x000fea0003800000 */
[----:B------:R-:W-:Y:S05]  /*2670*/  BRA `(.L_x_9555) ;  /* 0x0000000000107947 */ /* 0x000fea0003800000 */
.L_x_9553:
[----:B-----5:R-:W-:-:S05]  /*2680*/  SHF.L.U32 R121, R114, 0x10, RZ ;  /* 0x0000001072797819 */ /* 0x020fca00000006ff */
[----:B------:R-:W-:-:S07]  /*2690*/  FADD.FTZ R144, R121, R144 ;  /* 0x0000009079907221 */ /* 0x000fce0000010000 */
.L_x_9554:
[----:B------:R-:W-:-:S04]  /*26a0*/  F2FP.BF16.F32.PACK_AB R120, RZ, R144 ;  /* 0x00000090ff78723e */ /* 0x000fc800000010ff */
[----:B------:R-:W-:-:S07]  /*26b0*/  PRMT R118, R120, 0x7610, R118 ;  /* 0x0000761078767816 */ /* 0x000fce0000000076 */
.L_x_9555:
[----:B------:R-:W-:-:S05]  /*26c0*/  SHF.L.U32 R122, R122, 0x10, RZ ;  /* 0x000000107a7a7819 */ /* 0x000fca00000006ff */
[----:B------:R-:W-:Y:S01]  /*26d0*/  FMUL.FTZ R145, R122, R161 ;  /* 0x000000a17a917220 */ /* 0x000fe20000410000 */
[----:B------:R-:W-:Y:S06]  /*26e0*/  @P3 BRA `(.L_x_9556) ;  /* 0x0000000000083947 */ /* 0x000fec0003800000 */
[----:B------:R-:W-:Y:S05]  /*26f0*/  @P1 BRA `(.L_x_9557) ;  /* 0x0000000000101947 */ /* 0x000fea0003800000 */
[----:B------:R-:W-:Y:S05]  /*2700*/  BRA `(.L_x_9558) ;  /* 0x0000000000147947 */ /* 0x000fea0003800000 */
.L_x_9556:
[----:B-----5:R-:W-:-:S04]  /*2710*/  PRMT R120, R114, 0x7632, R120 ;  /* 0x0000763272787816 */ /* 0x020fc80000000078 */
[----:B------:R-:W-:-:S05]  /*2720*/  SHF.L.U32 R120, R120, 0x10, RZ ;  /* 0x0000001078787819 */ /* 0x000fca00000006ff */
[----:B------:R-:W-:-:S07]  /*2730*/  FADD.FTZ R145, R120, R145 ;  /* 0x0000009178917221 */ /* 0x000fce0000010000 */
.L_x_9557:
[----:B------:R-:W-:-:S04]  /*2740*/  F2FP.BF16.F32.PACK_AB R120, RZ, R145 ;  /* 0x00000091ff78723e */ /* 0x000fc800000010ff */
[----:B------:R-:W-:-:S07]  /*2750*/  PRMT R118, R118, 0x5410, R120 ;  /* 0x0000541076767816 */ /* 0x000fce0000000078 */
.L_x_9558:
[C---:B------:R-:W-:Y:S02]  /*2760*/  SHF.L.U32 R156, R123.reuse, 0x10, RZ ;  /* 0x000000107b9c7819 */ /* 0x040fe400000006ff */
[----:B------:R-:W-:-:S03]  /*2770*/  PRMT R123, R123, 0x7632, R123 ;  /* 0x000076327b7b7816 */ /* 0x000fc6000000007b */
[----:B------:R-:W-:Y:S01]  /*2780*/  FMUL.FTZ R156, R156, R161 ;  /* 0x000000a19c9c7220 */ /* 0x000fe20000410000 */
[----:B------:R-:W-:Y:S06]  /*2790*/  @P3 BRA `(.L_x_9559) ;  /* 0x0000000000083947 */ /* 0x000fec0003800000 */
[----:B------:R-:W-:Y:S05]  /*27a0*/  @P1 BRA `(.L_x_9560) ;  /* 0x00000000000c1947 */ /* 0x000fea0003800000 */
[----:B------:R-:W-:Y:S05]  /*27b0*/  BRA `(.L_x_9561) ;  /* 0x0000000000107947 */ /* 0x000fea0003800000 */
.L_x_9559:
[----:B-----5:R-:W-:-:S05]  /*27c0*/  SHF.L.U32 R121, R115, 0x10, RZ ;  /* 0x0000001073797819 */ /* 0x020fca00000006ff */
[----:B------:R-:W-:-:S07]  /*27d0*/  FADD.FTZ R156, R121, R156 ;  /* 0x0000009c799c7221 */ /* 0x000fce0000010000 */
.L_x_9560:
[----:B------:R-:W-:-:S04]  /*27e0*/  F2FP.BF16.F32.PACK_AB R120, RZ, R156 ;  /* 0x0000009cff78723e */ /* 0x000fc800000010ff */
[----:B------:R-:W-:-:S07]  /*27f0*/  PRMT R119, R120, 0x7610, R119 ;  /* 0x0000761078777816 */ /* 0x000fce0000000077 */
.L_x_9561:
[----:B------:R-:W-:-:S05]  /*2800*/  SHF.L.U32 R120, R123, 0x10, RZ ;  /* 0x000000107b787819 */ /* 0x000fca00000006ff */
[----:B------:R-:W-:Y:S01]  /*2810*/  FMUL.FTZ R157, R120, R161 ;  /* 0x000000a1789d7220 */ /* 0x000fe20000410000 */
[----:B------:R-:W-:Y:S06]  /*2820*/  @P3 BRA `(.L_x_9562) ;  /* 0x0000000000083947 */ /* 0x000fec0003800000 */
[----:B------:R-:W-:Y:S05]  /*2830*/  @P1 BRA `(.L_x_9563) ;  /* 0x0000000000101947 */ /* 0x000fea0003800000 */
[----:B------:R-:W-:Y:S05]  /*2840*/  BRA `(.L_x_9564) ;  /* 0x0000000000147947 */ /* 0x000fea0003800000 */
.L_x_9562:
[----:B-----5:R-:W-:-:S04]  /*2850*/  PRMT R120, R115, 0x7632, R120 ;  /* 0x0000763273787816 */ /* 0x020fc80000000078 */
[----:B------:R-:W-:-:S05]  /*2860*/  SHF.L.U32 R120, R120, 0x10, RZ ;  /* 0x0000001078787819 */ /* 0x000fca00000006ff */
[----:B------:R-:W-:-:S07]  /*2870*/  FADD.FTZ R157, R120, R157 ;  /* 0x0000009d789d7221 */ /* 0x000fce0000010000 */
.L_x_9563:
[----:B------:R-:W-:-:S04]  /*2880*/  F2FP.BF16.F32.PACK_AB R120, RZ, R157 ;  /* 0x0000009dff78723e */ /* 0x000fc800000010ff */
[----:B------:R-:W-:-:S07]  /*2890*/  PRMT R119, R119, 0x5410, R120 ;  /* 0x0000541077777816 */ /* 0x000fce0000000078 */
.L_x_9564:
[----:B------:R-:W0:Y:S02]  /*28a0*/  @P1 LDC.64 R120, c[0x0][0x238] ;  /* 0x00008e00ff781b82 */ /* 0x000e240000000a00 */
[----:B0-----:R-:W-:-:S04]  /*28b0*/  @P1 LEA R120, P3, R162, R120, 0x4 ;  /* 0x00000078a2781211 */ /* 0x001fc800078620ff */
[C---:B------:R-:W-:Y:S02]  /*28c0*/  @P1 LEA.HI.X R121, R162.reuse, R121, RZ, 0x4, P3 ;  /* 0x00000079a2791211 */ /* 0x040fe400018f24ff */
[----:B------:R-:W-:-:S03]  /*28d0*/  IADD3 R162, R162, 0x20, RZ ;  /* 0x00000020a2a27810 */ /* 0x000fc60007ffe0ff */
[----:B------:R0:W-:Y:S04]  /*28e0*/  @P1 STG.E.128 desc[UR4][R120.64], R116 ;  /* 0x0000007478001986 */ /* 0x0001e8000c101d04 */
.L_x_9540:
[----:B------:R-:W-:Y:S05]  /*28f0*/  BSYNC B0 ;  /* 0x0000000000007941 */ /* 0x000fea0003800000 */
.L_x_9539:
        /* <DEDUP_REMOVED lines=19> */
.L_x_9567:
[----:B-----5:R-:W-:-:S05]  /*2a30*/  SHF.L.U32 R135, R112, 0x10, RZ ;  /* 0x0000001070877819 */ /* 0x020fca00000006ff */
[----:B------:R-:W-:-:S07]  /*2a40*/  FADD.FTZ R4, R135, R4 ;  /* 0x0000000487047221 */ /* 0x000fce0000010000 */
.L_x_9568:
[----:B------:R-:W-:-:S04]  /*2a50*/  F2FP.BF16.F32.PACK_AB R120, RZ, R4 ;  /* 0x00000004ff78723e */ /* 0x000fc800000010ff */
[----:B------:R-:W-:-:S07]  /*2a60*/  PRMT R116, R120, 0x7610, R116 ;  /* 0x0000761078747816 */ /* 0x000fce0000000074 */
.L_x_9569:
[----:B------:R-:W-:-:S05]  /*2a70*/  SHF.L.U32 R120, R15, 0x10, RZ ;  /* 0x000000100f787819 */ /* 0x000fca00000006ff */
[----:B------:R-:W-:Y:S01]  /*2a80*/  FMUL.FTZ R15, R120, R161 ;  /* 0x000000a1780f7220 */ /* 0x000fe20000410000 */
[----:B------:R-:W-:Y:S06]  /*2a90*/  @P3 BRA `(.L_x_9570) ;  /* 0x0000000000083947 */ /* 0x000fec0003800000 */
[----:B------:R-:W-:Y:S05]  /*2aa0*/  @P1 BRA `(.L_x_9571) ;  /* 0x0000000000101947 */ /* 0x000fea0003800000 */
[----:B------:R-:W-:Y:S05]  /*2ab0*/  BRA `(.L_x_9572) ;  /* 0x0000000000147947 */ /* 0x000fea0003800000 */
.L_x_9570:
[----:B-----5:R-:W-:-:S04]  /*2ac0*/  PRMT R120, R112, 0x7632, R120 ;  /* 0x0000763270787816 */ /* 0x020fc80000000078 */
[----:B------:R-:W-:-:S05]  /*2ad0*/  SHF.L.U32 R120, R120, 0x10, RZ ;  /* 0x0000001078787819 */ /* 0x000fca00000006ff */
[----:B------:R-:W-:-:S07]  /*2ae0*/  FADD.FTZ R15, R120, R15 ;  /* 0x0000000f780f7221 */ /* 0x000fce0000010000 */
.L_x_9571:
[----:B------:R-:W-:-:S04]  /*2af0*/  F2FP.BF16.F32.PACK_AB R120, RZ, R15 ;  /* 0x0000000fff78723e */ /* 0x000fc800000010ff */
[----:B------:R-:W-:-:S07]  /*2b00*/  PRMT R116, R116, 0x5410, R120 ;  /* 0x0000541074747816 */ /* 0x000fce0000000078 */
.L_x_9572:
[C---:B------:R-:W-:Y:S02]  /*2b10*/  SHF.L.U32 R134, R121.reuse, 0x10, RZ ;  /* 0x0000001079867819 */ /* 0x040fe400000006ff */
[----:B------:R-:W-:-:S03]  /*2b20*/  PRMT R121, R121, 0x7632, R121 ;  /* 0x0000763279797816 */ /* 0x000fc60000000079 */
[----:B------:R-:W-:Y:S01]  /*2b30*/  FMUL.FTZ R134, R134, R161 ;  /* 0x000000a186867220 */ /* 0x000fe20000410000 */
[----:B------:R-:W-:Y:S06]  /*2b40*/  @P3 BRA `(.L_x_9573) ;  /* 0x0000000000083947 */ /* 0x000fec0003800000 */
[----:B------:R-:W-:Y:S05]  /*2b50*/  @P1 BRA `(.L_x_9574) ;  /* 0x00000000000c1947 */ /* 0x000fea0003800000 */
[----:B------:R-:W-:Y:S05]  /*2b60*/  BRA `(.L_x_9575) ;  /* 0x0000000000107947 */ /* 0x000fea0003800000 */
.L_x_9573:
[----:B-----5:R-:W-:-:S05]  /*2b70*/  SHF.L.U32 R135, R113, 0x10, RZ ;  /* 0x0000001071877819 */ /* 0x020fca00000006ff */
[----:B------:R-:W-:-:S07]  /*2b80*/  FADD.FTZ R134, R135, R134 ;  /* 0x0000008687867221 */ /* 0x000fce0000010000 */
.L_x_9574:
[----:B------:R-:W-:-:S04]  /*2b90*/  F2FP.BF16.F32.PACK_AB R120, RZ, R134 ;  /* 0x00000086ff78723e */ /* 0x000fc800000010ff */
[----:B------:R-:W-:-:S07]  /*2ba0*/  PRMT R117, R120, 0x7610, R117 ;  /* 0x0000761078757816 */ /* 0x000fce0000000075 */
.L_x_9575:
[----:B------:R-:W-:-:S05]  /*2bb0*/  SHF.L.U32 R120, R121, 0x10, RZ ;  /* 0x0000001079787819 */ /* 0x000fca00000006ff */
[----:B------:R-:W-:Y:S01]  /*2bc0*/  FMUL.FTZ R135, R120, R161 ;  /* 0x000000a178877220 */ /* 0x000fe20000410000 */
[----:B------:R-:W-:Y:S06]  /*2bd0*/  @P3 BRA `(.L_x_9576) ;  /* 0x0000000000083947 */ /* 0x000fec0003800000 */
[----:B------:R-:W-:Y:S05]  /*2be0*/  @P1 BRA `(.L_x_9577) ;  /* 0x0000000000101947 */ /* 0x000fea0003800000 */
[----:B------:R-:W-:Y:S05]  /*2bf0*/  BRA `(.L_x_9578) ;  /* 0x0000000000147947 */ /* 0x000fea0003800000 */
.L_x_9576:
[----:B-----5:R-:W-:-:S04]  /*2c00*/  PRMT R120, R113, 0x7632, R120 ;  /* 0x0000763271787816 */ /* 0x020fc80000000078 */
[----:B------:R-:W-:-:S05]  /*2c10*/  SHF.L.U32 R120, R120, 0x10, RZ ;  /* 0x0000001078787819 */ /* 0x000fca00000006ff */
[----:B------:R-:W-:-:S07]  /*2c20*/  FADD.FTZ R135, R120, R135 ;  /* 0x0000008778877221 */ /* 0x000fce0000010000 */
.L_x_9577:
[----:B------:R-:W-:-:S04]  /*2c30*/  F2FP.BF16.F32.PACK_AB R120, RZ, R135 ;  /* 0x00000087ff78723e */ /* 0x000fc800000010ff */
[----:B------:R-:W-:-:S07]  /*2c40*/  PRMT R117, R117, 0x5410, R120 ;  /* 0x0000541075757816 */ /* 0x000fce0000000078 */
.L_x_9578:
[C---:B------:R-:W-:Y:S02]  /*2c50*/  SHF.L.U32 R146, R122.reuse, 0x10, RZ ;  /* 0x000000107a927819 */ /* 0x040fe400000006ff */
[----:B------:R-:W-:-:S03]  /*2c60*/  PRMT R122, R122, 0x7632, R122 ;  /* 0x000076327a7a7816 */ /* 0x000fc6000000007a */
[----:B------:R-:W-:Y:S01]  /*2c70*/  FMUL.FTZ R146, R146, R161 ;  /* 0x000000a192927220 */ /* 0x000fe20000410000 */
[----:B------:R-:W-:Y:S06]  /*2c80*/  @P3 BRA `(.L_x_9579) ;  /* 0x0000000000083947 */ /* 0x000fec0003800000 */
[----:B------:R-:W-:Y:S05]  /*2c90*/  @P1 BRA `(.L_x_9580) ;  /* 0x00000000000c1947 */ /* 0x000fea0003800000 */
[----:B------:R-:W-:Y:S05]  /*2ca0*/  BRA `(.L_x_9581) ;  /* 0x0000000000107947 */ /* 0x000fea0003800000 */
.L_x_9579:
[----:B-----5:R-:W-:-:S05]  /*2cb0*/  SHF.L.U32 R121, R114, 0x10, RZ ;  /* 0x0000001072797819 */ /* 0x020fca00000006ff */
[----:B------:R-:W-:-:S07]  /*2cc0*/  FADD.FTZ R146, R121, R146 ;  /* 0x0000009279927221 */ /* 0x000fce0000010000 */
.L_x_9580:
[----:B------:R-:W-:-:S04]  /*2cd0*/  F2FP.BF16.F32.PACK_AB R120, RZ, R146 ;  /* 0x00000092ff78723e */ /* 0x000fc800000010ff */
[----:B------:R-:W-:-:S07]  /*2ce0*/  PRMT R118, R120, 0x7610, R118 ;  /* 0x0000761078767816 */ /* 0x000fce0000000076 */
.L_x_9581:
[----:B------:R-:W-:-:S05]  /*2cf0*/  SHF.L.U32 R122, R122, 0x10, RZ ;  /* 0x000000107a7a7819 */ /* 0x000fca00000006ff */
[----:B------:R-:W-:Y:S01]  /*2d00*/  FMUL.FTZ R147, R122, R161 ;  /* 0x000000a17a937220 */ /* 0x000fe20000410000 */
[----:B------:R-:W-:Y:S06]  /*2d10*/  @P3 BRA `(.L_x_9582) ;  /* 0x0000000000083947 */ /* 0x000fec0003800000 */
[----:B------:R-:W-:Y:S05]  /*2d20*/  @P1 BRA `(.L_x_9583) ;  /* 0x0000000000101947 */ /* 0x000fea0003800000 */
[----:B------:R-:W-:Y:S05]  /*2d30*/  BRA `(.L_x_9584) ;  /* 0x0000000000147947 */ /* 0x000fea0003800000 */
.L_x_9582:
[----:B-----5:R-:W-:-:S04]  /*2d40*/  PRMT R120, R114, 0x7632, R120 ;  /* 0x0000763272787816 */ /* 0x020fc80000000078 */
[----:B------:R-:W-:-:S05]  /*2d50*/  SHF.L.U32 R120, R120, 0x10, RZ ;  /* 0x0000001078787819 */ /* 0x000fca00000006ff */
[----:B------:R-:W-:-:S07]  /*2d60*/  FADD.FTZ R147, R120, R147 ;  /* 0x0000009378937221 */ /* 0x000fce0000010000 */
.L_x_9583:
[----:B------:R-:W-:-:S04]  /*2d70*/  F2FP.BF16.F32.PACK_AB R120, RZ, R147 ;  /* 0x00000093ff78723e */ /* 0x000fc800000010ff */
[----:B------:R-:W-:-:S07]  /*2d80*/  PRMT R118, R118, 0x5410, R120 ;  /* 0x0000541076767816 */ /* 0x000fce0000000078 */
.L_x_9584:
[C---:B------:R-:W-:Y:S02]  /*2d90*/  SHF.L.U32 R158, R123.reuse, 0x10, RZ ;  /* 0x000000107b9e7819 */ /* 0x040fe400000006ff */
[----:B------:R-:W-:-:S03]  /*2da0*/  PRMT R123, R123, 0x7632, R123 ;  /* 0x000076327b7b7816 */ /* 0x000fc6000000007b */
[----:B------:R-:W-:Y:S01]  /*2db0*/  FMUL.FTZ R158, R158, R161 ;  /* 0x000000a19e9e7220 */ /* 0x000fe20000410000 */
[----:B------:R-:W-:Y:S06]  /*2dc0*/  @P3 BRA `(.L_x_9585) ;  /* 0x0000000000083947 */ /* 0x000fec0003800000 */
[----:B------:R-:W-:Y:S05]  /*2dd0*/  @P1 BRA `(.L_x_9586) ;  /* 0x00000000000c1947 */ /* 0x000fea0003800000 */
[----:B------:R-:W-:Y:S05]  /*2de0*/  BRA `(.L_x_9587) ;  /* 0x0000000000107947 */ /* 0x000fea0003800000 */
.L_x_9585:
[----:B-----5:R-:W-:-:S05]  /*2df0*/  SHF.L.U32 R121, R115, 0x10, RZ ;  /* 0x0000001073797819 */ /* 0x020fca00000006ff */
[----:B------:R-:W-:-:S07]  /*2e00*/  FADD.FTZ R158, R121, R158 ;  /* 0x0000009e799e7221 */ /* 0x000fce0000010000 */
.L_x_9586:
[----:B------:R-:W-:-:S04]  /*2e10*/  F2FP.BF16.F32.PACK_AB R120, RZ, R158 ;  /* 0x0000009eff78723e */ /* 0x000fc800000010ff */
[----:B------:R-:W-:-:S07]  /*2e20*/  PRMT R119, R120, 0x7610, R119 ;  /* 0x0000761078777816 */ /* 0x000fce0000000077 */
.L_x_9587:
[----:B------:R-:W-:-:S05]  /*2e30*/  SHF.L.U32 R120, R123, 0x10, RZ ;  /* 0x000000107b787819 */ /* 0x000fca00000006ff */
[----:B------:R-:W-:Y:S01]  /*2e40*/  FMUL.FTZ R159, R120, R161 ;  /* 0x000000a1789f7220 */ /* 0x000fe20000410000 */
[----:B------:R-:W-:Y:S06]  /*2e50*/  @P3 BRA `(.L_x_9588) ;  /* 0x0000000000083947 */ /* 0x000fec0003800000 */
[----:B------:R-:W-:Y:S05]  /*2e60*/  @P1 BRA `(.L_x_9589) ;  /* 0x0000000000101947 */ /* 0x000fea0003800000 */
[----:B------:R-:W-:Y:S05]  /*2e70*/  BRA `(.L_x_9590) ;  /* 0x0000000000147947 */ /* 0x000fea0003800000 */
.L_x_9588:
[----:B-----5:R-:W-:-:S04]  /*2e80*/  PRMT R120, R115, 0x7632, R120 ;  /* 0x0000763273787816 */ /* 0x020fc80000000078 */
[----:B------:R-:W-:-:S05]  /*2e90*/  SHF.L.U32 R120, R120, 0x10, RZ ;  /* 0x0000001078787819 */ /* 0x000fca00000006ff */
[----:B------:R-:W-:-:S07]  /*2ea0*/  FADD.FTZ R159, R120, R159 ;  /* 0x0000009f789f7221 */ /* 0x000fce0000010000 */
.L_x_9589:
[----:B------:R-:W-:-:S04]  /*2eb0*/  F2FP.BF16.F32.PACK_AB R120, RZ, R159 ;  /* 0x0000009fff78723e */ /* 0x000fc800000010ff */
[----:B------:R-:W-:-:S07]  /*2ec0*/  PRMT R119, R119, 0x5410, R120 ;  /* 0x0000541077777816 */ /* 0x000fce0000000078 */
.L_x_9590:
[----:B------:R-:W0:Y:S02]  /*2ed0*/  @P1 LDC.64 R120, c[0x0][0x238] ;  /* 0x00008e00ff781b82 */ /* 0x000e240000000a00 */
[----:B0-----:R-:W-:-:S04]  /*2ee0*/  @P1 LEA R120, P3, R162, R120, 0x4 ;  /* 0x00000078a2781211 */ /* 0x001fc800078620ff */
[----:B------:R-:W-:-:S05]  /*2ef0*/  @P1 LEA.HI.X R121, R162, R121, RZ, 0x4, P3 ;  /* 0x00000079a2791211 */ /* 0x000fca00018f24ff */
[----:B------:R0:W-:Y:S04]  /*2f00*/  @P1 STG.E.128 desc[UR4][R120.64], R116 ;  /* 0x0000007478001986 */ /* 0x0001e8000c101d04 */
.L_x_9566:
[----:B------:R-:W-:Y:S05]  /*2f10*/  BSYNC B0 ;  /* 0x0000000000007941 */ /* 0x000fea0003800000 */
.L_x_9565:
[----:B0-2---:R-:W-:Y:S01]  /*2f20*/  FADD.FTZ R120, RZ, R14 ;  /* 0x0000000eff787221 */ /* 0x005fe20000010000 */
[C---:B------:R-:W-:Y:S01]  /*2f30*/  ISETP.GT.U32.AND P3, PT, R3.reuse, 0x3f, PT ;  /* 0x0000003f0300780c */ /* 0x040fe20003f64070 */
[----:B------:R-:W-:Y:S01]  /*2f40*/  UMOV UR10, 0xffffffff ;  /* 0xffffffff000a7882 */ /* 0x000fe20000000000 */
[----:B------:R-:W-:Y:S01]  /*2f50*/  ISETP.GT.U32.AND P4, PT, R3, 0xbf, PT ;  /* 0x000000bf0300780c */ /* 0x000fe20003f84070 */
[----:B------:R-:W-:Y:S01]  /*2f60*/  FADD.FTZ R121, R13, R120 ;  /* 0x000000780d797221 */ /* 0x000fe20000010000 */
[----:B------:R-:W-:Y:S02]  /*2f70*/  P2R R122, PR, RZ, 0x8 ;  /* 0x00000008ff7a7803 */ /* 0x000fe40000000000 */
[----:B------:R-:W-:Y:S01]  /*2f80*/  ISETP.NE.AND P5, PT, R160, RZ, PT ;  /* 0x000000ffa000720c */ /* 0x000fe20003fa5270 */
        /* <DEDUP_REMOVED lines=16> */
[----:B------:R-:W-:Y:S01]  /*3090*/  FADD.FTZ R120, R10, R121 ;  /* 0x000000790a787221 */ /* 0x000fe20000010000 */
[----:B------:R-:W-:-:S03]  /*30a0*/  P2R R122, PR, RZ, 0x8 ;  /* 0x00000008ff7a7803 */ /* 0x000fc60000000000 */
        /* <DEDUP_REMOVED lines=36> */
[----:B------:R-:W2:Y:S01]  /*32f0*/  LDC R160, c[0x0][0x290] ;  /* 0x0000a400ffa07b82 */ /* 0x000ea20000000800 */
        /* <DEDUP_REMOVED lines=10> */
[----:B--2---:R-:W-:-:S04]  /*33a0*/  FMUL.FTZ R163, R163, R160 ;  /* 0x000000a0a3a37220 */ /* 0x004fc80000410000 */
[--C-:B------:R-:W-:Y:S01]  /*33b0*/  FADD.FTZ R120, R14, -R163.reuse ;  /* 0x800000a30e787221 */ /* 0x100fe20000010000 */
[----:B------:R-:W-:-:S03]  /*33c0*/  FADD.FTZ R122, R13, -R163 ;  /* 0x800000a30d7a7221 */ /* 0x000fc60000010000 */
[----:B------:R-:W-:Y:S01]  /*33d0*/  FFMA.FTZ R121, R120, R120, RZ ;  /* 0x0000007878797223 */ /* 0x000fe200000100ff */
[----:B------:R-:W-:-:S03]  /*33e0*/  FADD.FTZ R120, R136, -R163 ;  /* 0x800000a388787221 */ /* 0x000fc60000010000 */
[----:B------:R-:W-:Y:S01]  /*33f0*/  FFMA.FTZ R121, R122, R122, R121 ;  /* 0x0000007a7a797223 */ /* 0x000fe20000010079 */
[----:B------:R-:W-:-:S04]  /*3400*/  FADD.FTZ R122, R124, -R163 ;  /* 0x800000a37c7a7221 */ /* 0x000fc80000010000 */
[----:B------:R-:W-:Y:S01]  /*3410*/  FFMA.FTZ R121, R122, R122, R121 ;  /* 0x0000007a7a797223 */ /* 0x000fe20000010079 */
[----:B------:R-:W-:-:S04]  /*3420*/  FADD.FTZ R122, R125, -R163 ;  /* 0x800000a37d7a7221 */ /* 0x000fc80000010000 */
[----:B------:R-:W-:Y:S01]  /*3430*/  FFMA.FTZ R121, R122, R122, R121 ;  /* 0x0000007a7a797223 */ /* 0x000fe20000010079 */
[----:B------:R-:W-:-:S03]  /*3440*/  FADD.FTZ R122, R11, -R163 ;  /* 0x800000a30b7a7221 */ /* 0x000fc60000010000 */
        /* <DEDUP_REMOVED lines=97> */
[----:B------:R0:W2:Y:S02]  /*3a60*/  SHFL.BFLY PT, R164, R161, 0x10, 0x1f ;  /* 0x0e001f00a1a47f89 */ /* 0x0000a400000e0000 */
.L_x_9616:
[----:B------:R-:W1:Y:S01]  /*3a70*/  @!P5 LDC.64 R120, c[0x0][0x250] ;  /* 0x00009400ff78db82 */ /* 0x000e620000000a00 */
[----:B------:R-:W-:Y:S01]  /*3a80*/  PLOP3.LUT P3, PT, PT, PT, UP0, 0x40, 0x0 ;  /* 0x000000000000781c */ /* 0x000fe20003f6e808 */
[----:B0-2---:R-:W-:Y:S01]  /*3a90*/  FADD.FTZ R161, R161, R164 ;  /* 0x000000a4a1a17221 */ /* 0x005fe20000010000 */
[----:B------:R-:W-:Y:S03]  /*3aa0*/  BSSY B0, `(.L_x_9592) ;  /* 0x000002e000007945 */ /* 0x000fe60003800000 */
[----:B------:R-:W-:Y:S01]  /*3ab0*/  FFMA.FTZ R160, R161, R160, UR6 ;  /* 0x00000006a1a07e23 */ /* 0x000fe200080100a0 */
[----:B-1----:R-:W-:-:S04]  /*3ac0*/  @!P5 IMAD.WIDE R122, R2, 0x4, R120 ;  /* 0x00000004027ad825 */ /* 0x002fc800078e0278 */
        /* <DEDUP_REMOVED lines=19> */
[----:B-----5:R-:W-:Y:S01]  /*3c00*/  FFMA.FTZ R120, R24, R121, R16 ;  /* 0x0000007918787223 */ /* 0x020fe20000010010 */
[----:B------:R-:W-:Y:S01]  /*3c10*/  FFMA.FTZ R121, R25, R122, R17 ;  /* 0x0000007a19797223 */ /* 0x000fe20000010011 */
[----:B------:R-:W-:Y:S01]  /*3c20*/  FADD.FTZ R122, R124, -R160 ;  /* 0x800000a07c7a7221 */ /* 0x000fe20000010000 */
[----:B------:R-:W-:Y:S01]  /*3c30*/  FFMA.FTZ R162, R27, R162, R19 ;  /* 0x000000a21ba27223 */ /* 0x000fe20000010013 */
[----:B------:R-:W-:-:S02]  /*3c40*/  FFMA.FTZ R164, R31, R164, R23 ;  /* 0x000000a41fa47223 */ /* 0x000fc40000010017 */
[----:B------:R-:W-:Y:S01]  /*3c50*/  F2FP.BF16.F32.PACK_AB R120, R121, R120 ;  /* 0x000000787978723e */ /* 0x000fe200000010ff */
[----:B------:R-:W-:Y:S01]  /*3c60*/  FMUL.FTZ R121, R161, R122 ;  /* 0x0000007aa1797220 */ /* 0x000fe20000410000 */
[----:B------:R-:W-:-:S03]  /*3c70*/  FADD.FTZ R122, R136, -R160 ;  /* 0x800000a0887a7221 */ /* 0x000fc60000010000 */
[----:B------:R-:W-:Y:S01]  /*3c80*/  FFMA.FTZ R121, R26, R121, R18 ;  /* 0x000000791a797223 */ /* 0x000fe20000010012 */
[----:B------:R-:W-:-:S04]  /*3c90*/  FMUL.FTZ R123, R161, R122 ;  /* 0x0000007aa17b7220 */ /* 0x000fc80000410000 */
[----:B------:R-:W-:Y:S01]  /*3ca0*/  F2FP.BF16.F32.PACK_AB R121, R162, R121 ;  /* 0x00000079a279723e */ /* 0x000fe200000010ff */
[----:B------:R-:W-:Y:S01]  /*3cb0*/  FADD.FTZ R162, R137, -R160 ;  /* 0x800000a089a27221 */ /* 0x000fe20000010000 */
[----:B------:R-:W-:-:S03]  /*3cc0*/  FFMA.FTZ R122, R28, R123, R20 ;  /* 0x0000007b1c7a7223 */ /* 0x000fc60000010014 */
[----:B------:R-:W-:-:S04]  /*3cd0*/  FMUL.FTZ R162, R161, R162 ;  /* 0x000000a2a1a27220 */ /* 0x000fc80000410000 */
[----:B------:R-:W-:Y:S01]  /*3ce0*/  FFMA.FTZ R123, R29, R162, R21 ;  /* 0x000000a21d7b7223 */ /* 0x000fe20000010015 */
[----:B------:R-:W-:-:S04]  /*3cf0*/  FADD.FTZ R162, R148, -R160 ;  /* 0x800000a094a27221 */ /* 0x000fc80000010000 */
[----:B------:R-:W-:Y:S01]  /*3d00*/  F2FP.BF16.F32.PACK_AB R122, R123, R122 ;  /* 0x0000007a7b7a723e */ /* 0x000fe200000010ff */
[----:B------:R-:W-:Y:S02]  /*3d10*/  FMUL.FTZ R123, R161, R162 ;  /* 0x000000a2a17b7220 */ /* 0x000fe40000410000 */
[----:B------:R-:W0:Y:S02]  /*3d20*/  LDC.64 R162, c[0x0][0x2b8] ;  /* 0x0000ae00ffa27b82 */ /* 0x000e240000000a00 */
[----:B------:R-:W-:-:S05]  /*3d30*/  FFMA.FTZ R123, R30, R123, R22 ;  /* 0x0000007b1e7b7223 */ /* 0x000fca0000010016 */
[----:B------:R-:W-:Y:S01]  /*3d40*/  F2FP.BF16.F32.PACK_AB R123, R164, R123 ;  /* 0x0000007ba47b723e */ /* 0x000fe200000010ff */
[C---:B0-----:R-:W-:Y:S01]  /*3d50*/  IMAD.WIDE.U32 R162, R0.reuse, 0x10, R162 ;  /* 0x0000001000a27825 */ /* 0x041fe200078e00a2 */
[----:B------:R-:W-:-:S04]  /*3d60*/  IADD3 R0, R0, 0x20, RZ ;  /* 0x0000002000007810 */ /* 0x000fc80007ffe0ff */
[----:B------:R1:W-:Y:S03]  /*3d70*/  STG.E.128 desc[UR4][R162.64], R120 ;  /* 0x00000078a2007986 */ /* 0x0003e6000c101d04 */
.L_x_9593:
[----:B------:R-:W-:Y:S05]  /*3d80*/  BSYNC B0 ;  /* 0x0000000000007941 */ /* 0x000fea0003800000 */
.L_x_9592:
[----:B------:R-:W-:Y:S01]  /*3d90*/  ISETP.GE.U32.AND P3, PT, R3, 0x40, PT ;  /* 0x000000400300780c */ /* 0x000fe20003f66070 */
[----:B------:R-:W-:-:S12]  /*3da0*/  BSSY B0, `(.L_x_9594) ;  /* 0x0000022000007945 */ /* 0x000fd80003800000 */
[----:B------:R-:W-:Y:S05]  /*3db0*/  @!P3 BRA `(.L_x_9595) ;  /* 0x000000000080b947 */ /* 0x000fea0003800000 */
[--C-:B01----:R-:W-:Y:S01]  /*3dc0*/  FADD.FTZ R120, R12, -R160.reuse ;  /* 0x800000a00c787221 */ /* 0x103fe20000010000 */
        /* <DEDUP_REMOVED lines=31> */
.L_x_9595:
[----:B------:R-:W-:Y:S05]  /*3fc0*/  BSYNC B0 ;  /* 0x0000000000007941 */ /* 0x000fea0003800000 */
.L_x_9594:
[----:B------:R-:W-:Y:S01]  /*3fd0*/  ISETP.GE.U32.AND P3, PT, R3, 0x60, PT ;  /* 0x000000600300780c */ /* 0x000fe20003f66070 */
[----:B------:R-:W-:-:S12]  /*3fe0*/  BSSY B0, `(.L_x_9596) ;  /* 0x0000022000007945 */ /* 0x000fd80003800000 */
[----:B------:R-:W-:Y:S05]  /*3ff0*/  @!P3 BRA `(.L_x_9597) ;  /* 0x000000000080b947 */ /* 0x000fea0003800000 */
[--C-:B012---:R-:W-:Y:S01]  /*4000*/  FADD.FTZ R120, R10, -R160.reuse ;  /* 0x800000a00a787221 */ /* 0x107fe20000010000 */
        /* <DEDUP_REMOVED lines=31> */
.L_x_9597:
[----:B------:R-:W-:Y:S05]  /*4200*/  BSYNC B0 ;  /* 0x0000000000007941 */ /* 0x000fea0003800000 */
.L_x_9596:
        /* <DEDUP_REMOVED lines=35> */
.L_x_9599:
[----:B------:R-:W-:Y:S05]  /*4440*/  BSYNC B0 ;  /* 0x0000000000007941 */ /* 0x000fea0003800000 */
.L_x_9598:
        /* <DEDUP_REMOVED lines=35> */
.L_x_9601:
[----:B------:R-:W-:Y:S05]  /*4680*/  BSYNC B0 ;  /* 0x0000000000007941 */ /* 0x000fea0003800000 */
.L_x_9600:
        /* <DEDUP_REMOVED lines=8> */
[--C-:B------:R-:W-:Y:S01]  /*4710*/  FADD.FTZ R162, R146, -R160.reuse ;  /* 0x800000a092a27221 */ /* 0x100fe20000010000 */
[----:B------:R-:W-:Y:S01]  /*4720*/  FMUL.FTZ R165, R161, R120 ;  /* 0x00000078a1a57220 */ /* 0x000fe20000410000 */
[--C-:B------:R-:W-:Y:S01]  /*4730*/  FADD.FTZ R120, R135, -R160.reuse ;  /* 0x800000a087787221 */ /* 0x100fe20000010000 */
[C---:B------:R-:W-:Y:S01]  /*4740*/  FMUL.FTZ R122, R161.reuse, R122 ;  /* 0x0000007aa17a7220 */ /* 0x040fe20000410000 */
[C---:B------:R-:W-:Y:S01]  /*4750*/  FMUL.FTZ R121, R161.reuse, R162 ;  /* 0x000000a2a1797220 */ /* 0x040fe20000410000 */
[----:B------:R-:W-:Y:S01]  /*4760*/  FMUL.FTZ R162, R161, R164 ;  /* 0x000000a4a1a27220 */ /* 0x000fe20000410000 */
[--C-:B------:R-:W-:Y:S01]  /*4770*/  FADD.FTZ R164, R158, -R160.reuse ;  /* 0x800000a09ea47221 */ /* 0x100fe20000010000 */
[----:B------:R-:W-:Y:S01]  /*4780*/  FADD.FTZ R160, R159, -R160 ;  /* 0x800000a09fa07221 */ /* 0x000fe20000010000 */
[C---:B------:R-:W-:Y:S01]  /*4790*/  FMUL.FTZ R120, R161.reuse, R120 ;  /* 0x00000078a1787220 */ /* 0x040fe20000410000 */
[----:B-----5:R-:W-:Y:S01]  /*47a0*/  FFMA.FTZ R121, R108, R121, R100 ;  /* 0x000000796c797223 */ /* 0x020fe20000010064 */
[C---:B------:R-:W-:Y:S01]  /*47b0*/  FMUL.FTZ R123, R161.reuse, R164 ;  /* 0x000000a4a17b7220 */ /* 0x040fe20000410000 */
[----:B------:R-:W-:Y:S01]  /*47c0*/  FMUL.FTZ R160, R161, R160 ;  /* 0x000000a0a1a07220 */ /* 0x000fe20000410000 */
[----:B------:R-:W-:Y:S01]  /*47d0*/  FFMA.FTZ R162, R109, R162, R101 ;  /* 0x000000a26da27223 */ /* 0x000fe20000010065 */
[----:B------:R-:W-:Y:S01]  /*47e0*/  FFMA.FTZ R163, R106, R163, R98 ;  /* 0x000000a36aa37223 */ /* 0x000fe20000010062 */
[----:B------:R-:W-:Y:S01]  /*47f0*/  FFMA.FTZ R123, R110, R123, R102 ;  /* 0x0000007b6e7b7223 */ /* 0x000fe20000010066 */
[----:B------:R-:W-:Y:S01]  /*4800*/  FFMA.FTZ R160, R111, R160, R103 ;  /* 0x000000a06fa07223 */ /* 0x000fe20000010067 */
[----:B------:R-:W-:-:S04]  /*4810*/  FFMA.FTZ R165, R104, R165, R96 ;  /* 0x000000a568a57223 */ /* 0x000fc80000010060 */
[----:B------:R-:W-:Y:S01]  /*4820*/  F2FP.BF16.F32.PACK_AB R123, R160, R123 ;  /* 0x0000007ba07b723e */ /* 0x000fe200000010ff */
[----:B------:R-:W-:Y:S01]  /*4830*/  FFMA.FTZ R160, R107, R120, R99 ;  /* 0x000000786ba07223 */ /* 0x000fe20000010063 */
[----:B------:R-:W-:Y:S01]  /*4840*/  FFMA.FTZ R120, R105, R122, R97 ;  /* 0x0000007a69787223 */ /* 0x000fe20000010061 */
[----:B------:R-:W-:-:S03]  /*4850*/  F2FP.BF16.F32.PACK_AB R122, R162, R121 ;  /* 0x00000079a27a723e */ /* 0x000fc600000010ff */
[----:B------:R-:W-:Y:S02]  /*4860*/  F2FP.BF16.F32.PACK_AB R121, R160, R163 ;  /* 0x000000a3a079723e */ /* 0x000fe400000010ff */
[----:B------:R-:W0:Y:S01]  /*4870*/  LDC.64 R160, c[0x0][0x2b8] ;  /* 0x0000ae00ffa07b82 */ /* 0x000e220000000a00 */
[----:B------:R-:W-:Y:S01]  /*4880*/  F2FP.BF16.F32.PACK_AB R120, R120, R165 ;  /* 0x000000a57878723e */ /* 0x000fe200000010ff */
[----:B0-----:R-:W-:-:S05]  /*4890*/  IMAD.WIDE.U32 R160, R0, 0x10, R160 ;  /* 0x0000001000a07825 */ /* 0x001fca00078e00a0 */
[----:B------:R0:W-:Y:S02]  /*48a0*/  STG.E.128 desc[UR4][R160.64], R120 ;  /* 0x00000078a0007986 */ /* 0x0001e4000c101d04 */
.L_x_9603:
[----:B------:R-:W-:Y:S05]  /*48b0*/  BSYNC B0 ;  /* 0x0000000000007941 */ /* 0x000fea0003800000 */
.L_x_9602:
[----:B012---:R-:W0:Y:S02]  /*48c0*/  LDC.64 R120, c[0x0][0x210] ;  /* 0x00008400ff787b82 */ /* 0x007e240000000a00 */
[----:B0-----:R-:W-:-:S04]  /*48d0*/  LEA R2, R120, R2, 0x2 ;  /* 0x0000000278027211 */ /* 0x001fc800078e10ff */
[----:B------:R-:W-:-:S13]  /*48e0*/  ISETP.GE.AND P3, PT, R2, R121, PT ;  /* 0x000000790200720c */ /* 0x000fda0003f66270 */
[----:B------:R-:W-:Y:S05]  /*48f0*/  @!P3 BRA `(.L_x_9604) ;  /* 0xffffffc00018b947 */ /* 0x000fea000383ffff */
[----:B------:R-:W-:Y:S05]  /*4900*/  EXIT ;  /* 0x000000000000794d */ /* 0x000fea0003800000 */
.L_x_9591:
[----:B------:R-:W-:Y:S01]  /*4910*/  HFMA2.MMA R162, -RZ, RZ, 0, 5.9604644775390625e-08 ;  /* 0x00000001ffa27435 */ /* 0x000fe200000001ff */
[----:B------:R-:W-:Y:S01]  /*4920*/  BSSY B0, `(.L_x_9605) ;  /* 0x0000006000007945 */ /* 0x000fe20003800000 */
[----:B------:R-:W-:Y:S02]  /*4930*/  MOV R123, 0x1f ;  /* 0x0000001f007b7802 */ /* 0x000fe40000000f00 */
[----:B------:R-:W-:-:S07]  /*4940*/  MOV R122, 0xffffffff ;  /* 0xffffffff007a7802 */ /* 0x000fce0000000f00 */
[----:B-1-345:R-:W-:Y:S05]  /*4950*/  WARPSYNC.COLLECTIVE R122, `(.L_x_9606) ;  /* 0x000000007a087348 */ /* 0x03afea0003c00000 */
[----:B------:R0:W2:Y:S02]  /*4960*/  SHFL.BFLY P6, R164, R121, R162, R123 ;  /* 0x0c0000a279a47389 */ /* 0x0000a400000c007b */
[----:B012345:R-:W-:Y:S01]  /*4970*/  ENDCOLLECTIVE ;  /* 0x000000000000791b */ /* 0x03ffe20003800000 */
.L_x_9606:
[----:B------:R-:W-:Y:S05]  /*4980*/  BSYNC B0 ;  /* 0x0000000000007941 */ /* 0x000fea0003800000 */
.L_x_9605:
        /* <DEDUP_REMOVED lines=9> */
.L_x_9607:
[----:B------:R-:W-:Y:S01]  /*4a20*/  HFMA2.MMA R162, -RZ, RZ, 0, 2.384185791015625e-07 ;  /* 0x00000004ffa27435 */ /* 0x000fe200000001ff */
[----:B------:R-:W-:-:S05]  /*4a30*/  FADD.FTZ R165, R161, R164 ;  /* 0x000000a4a1a57221 */ /* 0x000fca0000010000 */
[----:B------:R-:W-:-:S07]  /*4a40*/  MOV R121, R165 ;  /* 0x000000a500797202 */ /* 0x000fce0000000f00 */
[----:B------:R-:W-:Y:S05]  /*4a50*/  WARPSYNC.COLLECTIVE R122, `(.L_x_9608) ;  /* 0x000000007a087348 */ /* 0x000fea0003c00000 */
[----:B------:R0:W1:Y:S02]  /*4a60*/  SHFL.BFLY P6, R164, R121, R162, R123 ;  /* 0x0c0000a279a47389 */ /* 0x00006400000c007b */
[----:B01----:R-:W-:Y:S01]  /*4a70*/  ENDCOLLECTIVE ;  /* 0x000000000000791b */ /* 0x003fe20003800000 */
.L_x_9608:
[----:B------:R-:W-:Y:S01]  /*4a80*/  HFMA2.MMA R162, -RZ, RZ, 0, 4.76837158203125e-07 ;  /* 0x00000008ffa27435 */ /* 0x000fe200000001ff */
[----:B------:R-:W-:-:S05]  /*4a90*/  FADD.FTZ R165, R165, R164 ;  /* 0x000000a4a5a57221 */ /* 0x000fca0000010000 */
[----:B------:R-:W-:-:S07]  /*4aa0*/  MOV R121, R165 ;  /* 0x000000a500797202 */ /* 0x000fce0000000f00 */
[----:B------:R-:W-:Y:S05]  /*4ab0*/  WARPSYNC.COLLECTIVE R122, `(.L_x_9609) ;  /* 0x000000007a087348 */ /* 0x000fea0003c00000 */
[----:B------:R0:W1:Y:S02]  /*4ac0*/  SHFL.BFLY P6, R164, R121, R162, R123 ;  /* 0x0c0000a279a47389 */ /* 0x00006400000c007b */
[----:B01----:R-:W-:Y:S01]  /*4ad0*/  ENDCOLLECTIVE ;  /* 0x000000000000791b */ /* 0x003fe20003800000 */
.L_x_9609:
[----:B------:R-:W-:Y:S01]  /*4ae0*/  HFMA2.MMA R162, -RZ, RZ, 0, 9.5367431640625e-07 ;  /* 0x00000010ffa27435 */ /* 0x000fe200000001ff */
[----:B------:R-:W-:-:S05]  /*4af0*/  FADD.FTZ R120, R165, R164 ;  /* 0x000000a4a5787221 */ /* 0x000fca0000010000 */
[----:B------:R-:W-:-:S07]  /*4b00*/  MOV R121, R120 ;  /* 0x0000007800797202 */ /* 0x000fce0000000f00 */
[----:B------:R-:W-:Y:S05]  /*4b10*/  WARPSYNC.COLLECTIVE R122, `(.L_x_9610) ;  /* 0x000000007a087348 */ /* 0x000fea0003c00000 */
[----:B------:R0:W1:Y:S02]  /*4b20*/  SHFL.BFLY P6, R164, R121, R162, R123 ;  /* 0x0c0000a279a47389 */ /* 0x00006400000c007b */
[----:B01----:R-:W-:Y:S01]  /*4b30*/  ENDCOLLECTIVE ;  /* 0x000000000000791b */ /* 0x003fe20003800000 */
.L_x_9610:
[----:B------:R-:W-:Y:S01]  /*4b40*/  HFMA2.MMA R162, -RZ, RZ, 0, 5.9604644775390625e-08 ;  /* 0x00000001ffa27435 */ /* 0x000fe200000001ff */
[----:B------:R-:W-:Y:S01]  /*4b50*/  FADD.FTZ R163, R120, R164 ;  /* 0x000000a478a37221 */ /* 0x000fe20000010000 */
[----:B------:R-:W-:-:S03]  /*4b60*/  ISETP.GT.U32.AND P6, PT, R3, 0x3f, PT ;  /* 0x0000003f0300780c */ /* 0x000fc60003fc4070 */
        /* <DEDUP_REMOVED lines=100> */
[----:B------:R-:W-:-:S04]  /*51b0*/  MOV R122, 0xffffffff ;  /* 0xffffffff007a7802 */ /* 0x000fc80000000f00 */
[----:B------:R-:W-:-:S07]  /*51c0*/  MOV R121, R120 ;  /* 0x0000007800797202 */ /* 0x000fce0000000f00 */
[----:B------:R-:W-:Y:S05]  /*51d0*/  WARPSYNC.COLLECTIVE R122, `(.L_x_9611) ;  /* 0x000000007a087348 */ /* 0x000fea0003c00000 */
[----:B------:R0:W1:Y:S02]  /*51e0*/  SHFL.BFLY P6, R164, R121, R162, R123 ;  /* 0x0c0000a279a47389 */ /* 0x00006400000c007b */
[----:B01----:R-:W-:Y:S01]  /*51f0*/  ENDCOLLECTIVE ;  /* 0x000000000000791b */ /* 0x003fe20003800000 */
.L_x_9611:
[----:B------:R-:W-:Y:S01]  /*5200*/  HFMA2.MMA R162, -RZ, RZ, 0, 1.1920928955078125e-07 ;  /* 0x00000002ffa27435 */ /* 0x000fe200000001ff */
[----:B------:R-:W-:-:S10]  /*5210*/  FADD.FTZ R121, R120, R164 ;  /* 0x000000a478797221 */ /* 0x000fd40000010000 */
[----:B------:R-:W-:Y:S05]  /*5220*/  WARPSYNC.COLLECTIVE R122, `(.L_x_9612) ;  /* 0x000000007a087348 */ /* 0x000fea0003c00000 */
[----:B------:R0:W1:Y:S02]  /*5230*/  SHFL.BFLY P6, R164, R121, R162, R123 ;  /* 0x0c0000a279a47389 */ /* 0x00006400000c007b */
[----:B01----:R-:W-:Y:S01]  /*5240*/  ENDCOLLECTIVE ;  /* 0x000000000000791b */ /* 0x003fe20003800000 */
.L_x_9612:
[----:B------:R-:W-:Y:S01]  /*5250*/  HFMA2.MMA R162, -RZ, RZ, 0, 2.384185791015625e-07 ;  /* 0x00000004ffa27435 */ /* 0x000fe200000001ff */
[----:B------:R-:W-:-:S05]  /*5260*/  FADD.FTZ R165, R121, R164 ;  /* 0x000000a479a57221 */ /* 0x000fca0000010000 */
[----:B------:R-:W-:-:S07]  /*5270*/  MOV R121, R165 ;  /* 0x000000a500797202 */ /* 0x000fce0000000f00 */
[----:B------:R-:W-:Y:S05]  /*5280*/  WARPSYNC.COLLECTIVE R122, `(.L_x_9613) ;  /* 0x000000007a087348 */ /* 0x000fea0003c00000 */
[----:B------:R0:W1:Y:S02]  /*5290*/  SHFL.BFLY P6, R164, R121, R162, R123 ;  /* 0x0c0000a279a47389 */ /* 0x00006400000c007b */
[----:B01----:R-:W-:Y:S01]  /*52a0*/  ENDCOLLECTIVE ;  /* 0x000000000000791b */ /* 0x003fe20003800000 */
.L_x_9613:
[----:B------:R-:W-:Y:S01]  /*52b0*/  HFMA2.MMA R162, -RZ, RZ, 0, 4.76837158203125e-07 ;  /* 0x00000008ffa27435 */ /* 0x000fe200000001ff */
[----:B------:R-:W-:-:S05]  /*52c0*/  FADD.FTZ R161, R165, R164 ;  /* 0x000000a4a5a17221 */ /* 0x000fca0000010000 */
[----:B------:R-:W-:-:S07]  /*52d0*/  MOV R121, R161 ;  /* 0x000000a100797202 */ /* 0x000fce0000000f00 */
[----:B------:R-:W-:Y:S05]  /*52e0*/  WARPSYNC.COLLECTIVE R122, `(.L_x_9614) ;  /* 0x000000007a087348 */ /* 0x000fea0003c00000 */
[----:B------:R0:W1:Y:S02]  /*52f0*/  SHFL.BFLY P6, R164, R121, R162, R123 ;  /* 0x0c0000a279a47389 */ /* 0x00006400000c007b */
[----:B01----:R-:W-:Y:S01]  /*5300*/  ENDCOLLECTIVE ;  /* 0x000000000000791b */ /* 0x003fe20003800000 */
.L_x_9614:
[----:B------:R-:W-:Y:S01]  /*5310*/  HFMA2.MMA R162, -RZ, RZ, 0, 9.5367431640625e-07 ;  /* 0x00000010ffa27435 */ /* 0x000fe200000001ff */
[----:B------:R-:W-:-:S05]  /*5320*/  FADD.FTZ R161, R161, R164 ;  /* 0x000000a4a1a17221 */ /* 0x000fca0000010000 */
[----:B------:R-:W-:-:S07]  /*5330*/  MOV R121, R161 ;  /* 0x000000a100797202 */ /* 0x000fce0000000f00 */
[----:B------:R-:W-:Y:S05]  /*5340*/  WARPSYNC.COLLECTIVE R122, `(.L_x_9615) ;  /* 0x000000007a087348 */ /* 0x000fea0003c00000 */
[----:B------:R0:W1:Y:S02]  /*5350*/  SHFL.BFLY P6, R164, R121, R162, R123 ;  /* 0x0c0000a279a47389 */ /* 0x00006400000c007b */
[----:B01----:R-:W-:Y:S01]  /*5360*/  ENDCOLLECTIVE ;  /* 0x000000000000791b */ /* 0x003fe20003800000 */
.L_x_9615:
[----:B------:R-:W-:Y:S05]  /*5370*/  BRA `(.L_x_9616) ;  /* 0xffffffe400bc7947 */ /* 0x000fea000383ffff */
.L_x_9617:
        /* <DEDUP_REMOVED lines=16> */
.L_x_44367:


//--------------------- .text._ZN10layer_norm13ln_fwd_kernelINS_13Kernel_traitsIf13__nv_bfloat16S2_S2_fjLj1536ELj1ELj4ELj1ELj16ENS_18Kernel_traits_baseILj1536EfS2_S2_S2_fjLj128EEEEELb0ELb0ELb0ELb1EEEvNS_9FwdParamsE --------------------------
	.section	.text._ZN10layer_norm13ln_fwd_kernelINS_13Kernel_traitsIf13__nv_bfloat16S2_S2_fjLj1536ELj1ELj4ELj1ELj16ENS_18Kernel_traits_baseILj1536EfS2_S2_S2_fjLj128EEEEELb0ELb0ELb0ELb1EEEvNS_9FwdParamsE,"ax",@progbits
	.align	128
        .global         _ZN10layer_norm13ln_fwd_kernelINS_13Kernel_traitsIf13__nv_bfloat16S2_S2_fjLj1536ELj1ELj4ELj1ELj16ENS_18Kernel_traits_baseILj1536EfS2_S2_S2_fjLj128EEEEELb0ELb0ELb0ELb1EEEvNS_9FwdParamsE
        .type           _ZN10layer_norm13ln_fwd_kernelINS_13Kernel_traitsIf13__nv_bfloat16S2_S2_fjLj1536ELj1ELj4ELj1ELj16ENS_18Kernel_traits_baseILj1536EfS2_S2_S2_fjLj128EEEEELb0ELb0ELb0ELb1EEEvNS_9FwdParamsE,@function
        .size           _ZN10layer_norm13ln_fwd_kernelINS_13Kernel_traitsIf13__nv_bfloat16S2_S2_fjLj1536ELj1ELj4ELj1ELj16ENS_18Kernel_traits_baseILj1536EfS2_S2_S2_fjLj128EEEEELb0ELb0ELb0ELb1EEEvNS_9FwdParamsE,(.L_x_44368 - _ZN10layer_norm13ln_fwd_kernelINS_13Kernel_traitsIf13__nv_bfloat16S2_S2_fjLj1536ELj1ELj4ELj1ELj16ENS_18Kernel_traits_baseILj1536EfS2_S2_S2_fjLj128EEEEELb0ELb0ELb0ELb1EEEvNS_9FwdParamsE)
        .other          _ZN10layer_norm13ln_fwd_kernelINS_13Kernel_traitsIf13__nv_bfloat16S2_S2_fjLj1536ELj1ELj4ELj1ELj16ENS_18Kernel_traits_baseILj1536EfS2_S2_S2_fjLj128EEEEELb0ELb0ELb0ELb1EEEvNS_9FwdParamsE,@"STO_CUDA_ENTRY STV_DEFAULT"
_ZN10layer_norm13ln_fwd_kernelINS_13Kernel_traitsIf13__nv_bfloat16S2_S2_fjLj1536ELj1ELj4ELj1ELj16ENS_18Kernel_traits_baseILj1536EfS2_S2_S2_fjLj128EEEEELb0ELb0ELb0ELb1EEEvNS_9FwdParamsE:
.text._ZN10layer_norm13ln_fwd_kernelINS_13Kernel_traitsIf13__nv_bfloat16S2_S2_fjLj1536ELj1ELj4ELj1ELj16ENS_18Kernel_traits_baseILj1536EfS2_S2_S2_fjLj128EEEEELb0ELb0ELb0ELb1EEEvNS_9FwdParamsE:
[----:B------:R-:W-:Y:S01]  /*0000*/  LDC R1, c[0x0][0x28] ;  /* 0x00000a00ff017b82 */ /* 0x000fe20000000800 */
[----:B------:R-:W0:Y:S01]  /*0010*/  S2R R0, SR_TID.X ;  /* 0x0000000000007919 */ /* 0x000e220000002100 */
[----:B------:R-:W-:Y:S01]  /*0020*/  ULDC.64 UR4, c[0x0][0x2c8] ;  /* 0x0000b20000047ab9 */ /* 0x000fe20000000a00 */
[----:B------:R-:W-:Y:S02]  /*0030*/  CS2R R20, SRZ ;  /* 0x0000000000147805 */ /* 0x000fe4000001ff00 */
[----:B------:R-:W-:Y:S01]  /*0040*/  ISETP.NE.U32.AND P1, PT, RZ, UR4, PT ;  /* 0x00000004ff007c0c */ /* 0x000fe2000bf25070 */
[----:B------:R-:W1:Y:S01]  /*0050*/  S2R R3, SR_CTAID.X ;  /* 0x0000000000037919 */ /* 0x000e620000002500 */
[----:B------:R-:W-:Y:S02]  /*0060*/  CS2R R22, SRZ ;  /* 0x0000000000167805 */ /* 0x000fe4000001ff00 */
[----:B------:R-:W-:Y:S02]  /*0070*/  CS2R R24, SRZ ;  /* 0x0000000000187805 */ /* 0x000fe4000001ff00 */
[----:B------:R-:W-:-:S02]  /*0080*/  ISETP.NE.AND.EX P1, PT, RZ, UR5, PT, P1 ;  /* 0x00000005ff007c0c */ /* 0x000fc4000bf25310 */
[----:B------:R-:W-:Y:S02]  /*0090*/  CS2R R26, SRZ ;  /* 0x00000000001a7805 */ /* 0x000fe4000001ff00 */
[----:B------:R-:W-:Y:S02]  /*00a0*/  CS2R R28, SRZ ;  /* 0x00000000001c7805 */ /* 0x000fe4000001ff00 */
[----:B------:R-:W-:Y:S02]  /*00b0*/  CS2R R30, SRZ ;  /* 0x00000000001e7805 */ /* 0x000fe4000001ff00 */
[----:B------:R-:W-:Y:S02]  /*00c0*/  CS2R R32, SRZ ;  /* 0x0000000000207805 */ /* 0x000fe4000001ff00 */
[----:B------:R-:W-:Y:S02]  /*00d0*/  CS2R R34, SRZ ;  /* 0x0000000000227805 */ /* 0x000fe4000001ff00 */
[----:B------:R-:W-:-:S02]  /*00e0*/  CS2R R36, SRZ ;  /* 0x0000000000247805 */ /* 0x000fc4000001ff00 */
        /* <DEDUP_REMOVED lines=14> */
[----:B------:R-:W-:Y:S01]  /*01d0*/  CS2R R66, SRZ ;  /* 0x0000000000427805 */ /* 0x000fe2000001ff00 */
[----:B------:R-:W2:Y:S01]  /*01e0*/  LDC.64 R8, c[0x0][0x270] ;  /* 0x00009c00ff087b82 */ /* 0x000ea20000000a00 */
[----:B------:R-:W-:Y:S01]  /*01f0*/  ULDC.64 UR6, c[0x0][0x260] ;  /* 0x0000980000067ab9 */ /* 0x000fe20000000a00 */
[----:B------:R-:W-:Y:S01]  /*0200*/  ULDC.64 UR8, c[0x0][0x230] ;  /* 0x00008c0000087ab9 */ /* 0x000fe20000000a00 */
[----:B0-----:R-:W-:Y:S02]  /*0210*/  SHF.R.U32.HI R2, RZ, 0x5, R0 ;  /* 0x00000005ff027819 */ /* 0x001fe40000011600 */
[----:B------:R-:W-:-:S02]  /*0220*/  SHF.L.U32 R0, R0, 0x5, RZ ;  /* 0x0000000500007819 */ /* 0x000fc400000006ff */
[----:B-1----:R-:W-:Y:S02]  /*0230*/  LEA R6, R3, R2, 0x2 ;  /* 0x0000000203067211 */ /* 0x002fe400078e10ff */
[----:B------:R-:W-:-:S04]  /*0240*/  LOP3.LUT R0, R0, 0x3e0, RZ, 0xc0, !PT ;  /* 0x000003e000007812 */ /* 0x000fc800078ec0ff */
[C---:B------:R-:W-:Y:S02]  /*0250*/  IADD3 R2, P3, R0.reuse, UR4, RZ ;  /* 0x0000000400027c10 */ /* 0x040fe4000ff7e0ff */
[----:B------:R-:W-:Y:S01]  /*0260*/  IADD3 R4, P2, R0, UR6, RZ ;  /* 0x0000000600047c10 */ /* 0x000fe2000ff5e0ff */
[----:B------:R-:W-:Y:S01]  /*0270*/  ULDC UR6, c[0x0][0x214] ;  /* 0x0000850000067ab9 */ /* 0x000fe20000000800 */
[----:B------:R-:W-:Y:S01]  /*0280*/  IADD3.X R3, RZ, UR5, RZ, P3, !PT ;  /* 0x00000005ff037c10 */ /* 0x000fe20009ffe4ff */
[----:B------:R-:W-:Y:S01]  /*0290*/  ULDC.64 UR4, c[0x0][0x208] ;  /* 0x0000820000047ab9 */ /* 0x000fe20000000a00 */
[----:B------:R-:W-:Y:S02]  /*02a0*/  IADD3.X R5, RZ, UR7, RZ, P2, !PT ;  /* 0x00000007ff057c10 */ /* 0x000fe400097fe4ff */
[----:B------:R-:W-:Y:S01]  /*02b0*/  ISETP.GE.AND P2, PT, R6, UR6, PT ;  /* 0x0000000606007c0c */ /* 0x000fe2000bf46270 */
[----:B------:R0:W5:Y:S01]  /*02c0*/  @P1 LDG.E.128 R20, desc[UR4][R2.64] ;  /* 0x0000000402141981 */ /* 0x000162000c1e1d00 */
[----:B--2---:R-:W-:-:S03]  /*02d0*/  LOP3.LUT P0, RZ, R8, UR8, RZ, 0xfc, !PT ;  /* 0x0000000808ff7c12 */ /* 0x004fc6000f80fcff */
[----:B------:R0:W5:Y:S01]  /*02e0*/  @P1 LDG.E.128 R24, desc[UR4][R2.64+0x10] ;  /* 0x0000100402181981 */ /* 0x000162000c1e1d00 */
[----:B------:R-:W-:-:S03]  /*02f0*/  LOP3.LUT P0, RZ, R9, UR9, RZ, 0xfc, P0 ;  /* 0x0000000909ff7c12 */ /* 0x000fc6000800fcff */
[----:B------:R0:W5:Y:S04]  /*0300*/  @P1 LDG.E.128 R28, desc[UR4][R2.64+0x400] ;  /* 0x00040004021c1981 */ /* 0x000168000c1e1d00 */
        /* <DEDUP_REMOVED lines=8> */
[----:B------:R0:W5:Y:S01]  /*0390*/  @P1 LDG.E.128 R64, desc[UR4][R2.64+0x1410] ;  /* 0x0014100402401981 */ /* 0x000162000c1e1d00 */
[----:B------:R-:W-:Y:S05]  /*03a0*/  @P2 EXIT ;  /* 0x000000000000294d */ /* 0x000fea0003800000 */
[----:B------:R1:W5:Y:S04]  /*03b0*/  LDG.E.128 R68, desc[UR4][R4.64] ;  /* 0x0000000404447981 */ /* 0x000368000c1e1d00 */
        /* <DEDUP_REMOVED lines=10> */
[----:B------:R1:W5:Y:S01]  /*0460*/  LDG.E.128 R112, desc[UR4][R4.64+0x1410] ;  /* 0x0014100404707981 */ /* 0x000362000c1e1d00 */
[----:B------:R-:W-:Y:S01]  /*0470*/  ISETP.NE.U32.AND P1, PT, R8, RZ, PT ;  /* 0x000000ff0800720c */ /* 0x000fe20003f25070 */
[----:B------:R-:W-:Y:S01]  /*0480*/  ULDC.U8 UR6, c[0x0][0x2a0] ;  /* 0x0000a80000067ab9 */ /* 0x000fe20000000000 */
[----:B0-----:R-:W-:Y:S01]  /*0490*/  MOV R2, R6 ;  /* 0x0000000600027202 */ /* 0x001fe20000000f00 */
[----:B------:R-:W-:Y:S01]  /*04a0*/  ULDC UR7, c[0x0][0x2d8] ;  /* 0x0000b60000077ab9 */ /* 0x000fe20000000800 */
[----:B------:R-:W-:Y:S01]  /*04b0*/  ISETP.NE.AND.EX P1, PT, R9, RZ, PT, P1 ;  /* 0x000000ff0900720c */ /* 0x000fe20003f25310 */
[----:B------:R-:W-:Y:S01]  /*04c0*/  ULDC.64 UR8, c[0x0][0x230] ;  /* 0x00008c0000087ab9 */ /* 0x000fe20000000a00 */
[----:B------:R-:W-:Y:S01]  /*04d0*/  ISETP.NE.AND P4, PT, RZ, UR6, PT ;  /* 0x00000006ff007c0c */ /* 0x000fe2000bf85270 */
[----:B------:R-:W-:-:S12]  /*04e0*/  ULDC UR6, c[0x0][0x218] ;  /* 0x0000860000067ab9 */ /* 0x000fd80000000800 */
.L_x_9763:
[----:B--2---:R-:W0:Y:S01]  /*04f0*/  S2R R129, SR_TID.X ;  /* 0x0000000000817919 */ /* 0x004e220000002100 */
[----:B------:R-:W-:Y:S01]  /*0500*/  ISETP.NE.U32.AND P2, PT, RZ, UR8, PT ;  /* 0x00000008ff007c0c */ /* 0x000fe2000bf45070 */
[----:B-1----:R-:W1:Y:S01]  /*0510*/  @P1 LDC.64 R4, c[0x0][0x270] ;  /* 0x00009c00ff041b82 */ /* 0x002e620000000a00 */
[----:B------:R-:W-:Y:S02]  /*0520*/  IMAD R0, R2, UR6, RZ ;  /* 0x0000000602007c24 */ /* 0x000fe4000f8e02ff */
[----:B------:R-:W-:-:S03]  /*0530*/  ISETP.NE.AND.EX P2, PT, RZ, UR9, PT, P2 ;  /* 0x00000009ff007c0c */ /* 0x000fc6000bf45320 */
[----:B------:R-:W-:Y:S02]  /*0540*/  SHF.R.S32.HI R3, RZ, 0x1f, R0 ;  /* 0x0000001fff037819 */ /* 0x000fe40000011400 */
[----:B------:R-:W2:Y:S02]  /*0550*/  LDC.64 R158, c[0x0][0x220] ;  /* 0x00008800ff9e7b82 */ /* 0x000ea40000000a00 */
[----:B------:R-:W-:-:S06]  /*0560*/  LEA.HI R0, R3, R0, RZ, 0x3 ;  /* 0x0000000003007211 */ /* 0x000fcc00078f18ff */
[----:B------:R-:W3:Y:S01]  /*0570*/  @P2 LDC.64 R6, c[0x0][0x230] ;  /* 0x00008c00ff062b82 */ /* 0x000ee20000000a00 */
[----:B-1----:R-:W-:Y:S01]  /*0580*/  @P1 IMAD.WIDE R4, R2, 0x2, R4 ;  /* 0x0000000202041825 */ /* 0x002fe200078e0204 */
[----:B0-----:R-:W-:-:S05]  /*0590*/  LOP3.LUT R129, R129, 0x1f, RZ, 0xc0, !PT ;  /* 0x0000001f81817812 */ /* 0x001fca00078ec0ff */
[----:B------:R-:W4:Y:S01]  /*05a0*/  @P1 LDG.E.U16 R4, desc[UR4][R4.64] ;  /* 0x0000000404041981 */ /* 0x000f22000c1e1500 */
[----:B------:R-:W-:-:S05]  /*05b0*/  LEA.HI.SX32 R0, R0, R129, 0x1d ;  /* 0x0000008100007211 */ /* 0x000fca00078feaff */
[----:B--2---:R-:W-:-:S06]  /*05c0*/  IMAD.WIDE.U32 R8, R0, 0x10, R158 ;  /* 0x0000001000087825 */ /* 0x004fcc00078e009e */
[----:B------:R-:W2:Y:S01]  /*05d0*/  LDG.E.128 R8, desc[UR4][R8.64] ;  /* 0x0000000408087981 */ /* 0x000ea2000c1e1d00 */
[----:B---3--:R-:W-:-:S05]  /*05e0*/  @P2 IMAD.WIDE.U32 R6, R0, 0x10, R6 ;  /* 0x0000001000062825 */ /* 0x008fca00078e0006 */
[----:B-----5:R0:W5:Y:S01]  /*05f0*/  @P2 LDG.E.128 R16, desc[UR4][R6.64] ;  /* 0x0000000406102981 */ /* 0x020162000c1e1d00 */
[----:B------:R-:W-:-:S04]  /*0600*/  ISETP.NE.U32.AND P3, PT, RZ, UR8, PT ;  /* 0x00000008ff007c0c */ /* 0x000fc8000bf65070 */
[----:B------:R-:W-:Y:S01]  /*0610*/  ISETP.NE.AND.EX P3, PT, RZ, UR9, PT, P3 ;  /* 0x00000009ff007c0c */ /* 0x000fe2000bf65330 */
[----:B------:R-:W-:-:S06]  /*0620*/  HFMA2.MMA R128, -RZ, RZ, 1.875, 0 ;  /* 0x3f800000ff807435 */ /* 0x000fcc00000001ff */
[----:B----4-:R-:W-:Y:S02]  /*0630*/  @P1 SHF.L.U32 R128, R4, 0x10, RZ ;  /* 0x0000001004801819 */ /* 0x010fe400000006ff */
[C---:B--2---:R-:W-:Y:S02]  /*0640*/  SHF.L.U32 R15, R8.reuse, 0x10, RZ ;  /* 0x00000010080f7819 */ /* 0x044fe400000006ff */
[----:B------:R-:W-:-:S03]  /*0650*/  PRMT R3, R8, 0x7632, R3 ;  /* 0x0000763208037816 */ /* 0x000fc60000000003 */
[----:B------:R-:W-:Y:S01]  /*0660*/  FMUL.FTZ R15, R15, R128 ;  /* 0x000000800f0f7220 */ /* 0x000fe20000410000 */
[----:B0-----:R-:W-:Y:S06]  /*0670*/  @P3 BRA `(.L_x_9618) ;  /* 0x0000000000083947 */ /* 0x001fec0003800000 */
[----:B------:R-:W-:Y:S05]  /*0680*/  @P0 BRA `(.L_x_9619) ;  /* 0x00000000000c0947 */ /* 0x000fea0003800000 */
[----:B------:R-:W-:Y:S05]  /*0690*/  BRA `(.L_x_9620) ;  /* 0x0000000000107947 */ /* 0x000fea0003800000 */
.L_x_9618:
[----:B-----5:R-:W-:-:S05]  /*06a0*/  SHF.L.U32 R4, R16, 0x10, RZ ;  /* 0x0000001010047819 */ /* 0x020fca00000006ff */
[----:B------:R-:W-:-:S07]  /*06b0*/  FADD.FTZ R15, R15, R4 ;  /* 0x000000040f0f7221 */ /* 0x000fce0000010000 */
.L_x_9619:
[----:B------:R-:W-:-:S04]  /*06c0*/  F2FP.BF16.F32.PACK_AB R4, RZ, R15 ;  /* 0x0000000fff04723e */ /* 0x000fc800000010ff */
[----:B------:R-:W-:-:S07]  /*06d0*/  PRMT R116, R4, 0x7610, R116 ;  /* 0x0000761004747816 */ /* 0x000fce0000000074 */
.L_x_9620:
[----:B------:R-:W-:-:S05]  /*06e0*/  SHF.L.U32 R3, R3, 0x10, RZ ;  /* 0x0000001003037819 */ /* 0x000fca00000006ff */
[----:B------:R-:W-:Y:S01]  /*06f0*/  FMUL.FTZ R14, R3, R128 ;  /* 0x00000080030e7220 */ /* 0x000fe20000410000 */
[----:B------:R-:W-:Y:S06]  /*0700*/  @P3 BRA `(.L_x_9621) ;  /* 0x0000000000083947 */ /* 0x000fec0003800000 */
[----:B------:R-:W-:Y:S05]  /*0710*/  @P0 BRA `(.L_x_9622) ;  /* 0x0000000000100947 */ /* 0x000fea0003800000 */
[----:B------:R-:W-:Y:S05]  /*0720*/  BRA `(.L_x_9623) ;  /* 0x0000000000147947 */ /* 0x000fea0003800000 */
.L_x_9621:
[----:B-----5:R-:W-:-:S04]  /*0730*/  PRMT R3, R16, 0x7632, R3 ;  /* 0x0000763210037816 */ /* 0x020fc80000000003 */
[----:B------:R-:W-:-:S05]  /*0740*/  SHF.L.U32 R3, R3, 0x10, RZ ;  /* 0x0000001003037819 */ /* 0x000fca00000006ff */
[----:B------:R-:W-:-:S07]  /*0750*/  FADD.FTZ R14, R14, R3 ;  /* 0x000000030e0e7221 */ /* 0x000fce0000010000 */
.L_x_9622:
[----:B------:R-:W-:-:S04]  /*0760*/  F2FP.BF16.F32.PACK_AB R3, RZ, R14 ;  /* 0x0000000eff03723e */ /* 0x000fc800000010ff */
[----:B------:R-:W-:-:S07]  /*0770*/  PRMT R116, R116, 0x5410, R3 ;  /* 0x0000541074747816 */ /* 0x000fce0000000003 */
.L_x_9623:
[C---:B------:R-:W-:Y:S02]  /*0780*/  SHF.L.U32 R3, R9.reuse, 0x10, RZ ;  /* 0x0000001009037819 */ /* 0x040fe400000006ff */
[----:B------:R-:W-:-:S03]  /*0790*/  PRMT R9, R9, 0x7632, R9 ;  /* 0x0000763209097816 */ /* 0x000fc60000000009 */
[----:B------:R-:W-:Y:S01]  /*07a0*/  FMUL.FTZ R8, R3, R128 ;  /* 0x0000008003087220 */ /* 0x000fe20000410000 */
[----:B------:R-:W-:Y:S06]  /*07b0*/  @P3 BRA `(.L_x_9624) ;  /* 0x0000000000083947 */ /* 0x000fec0003800000 */
[----:B------:R-:W-:Y:S05]  /*07c0*/  @P0 BRA `(.L_x_9625) ;  /* 0x00000000000c0947 */ /* 0x000fea0003800000 */
[----:B------:R-:W-:Y:S05]  /*07d0*/  BRA `(.L_x_9626) ;  /* 0x0000000000107947 */ /* 0x000fea0003800000 */
.L_x_9624:
[----:B-----5:R-:W-:-:S05]  /*07e0*/  SHF.L.U32 R3, R17, 0x10, RZ ;  /* 0x0000001011037819 */ /* 0x020fca00000006ff */
[----:B------:R-:W-:-:S07]  /*07f0*/  FADD.FTZ R8, R8, R3 ;  /* 0x0000000308087221 */ /* 0x000fce0000010000 */
.L_x_9625:
[----:B------:R-:W-:-:S04]  /*0800*/  F2FP.BF16.F32.PACK_AB R3, RZ, R8 ;  /* 0x00000008ff03723e */ /* 0x000fc800000010ff */
[----:B------:R-:W-:-:S07]  /*0810*/  PRMT R117, R3, 0x7610, R117 ;  /* 0x0000761003757816 */ /* 0x000fce0000000075 */
.L_x_9626:
[----:B------:R-:W-:-:S05]  /*0820*/  SHF.L.U32 R9, R9, 0x10, RZ ;  /* 0x0000001009097819 */ /* 0x000fca00000006ff */
[----:B------:R-:W-:Y:S01]  /*0830*/  FMUL.FTZ R7, R9, R128 ;  /* 0x0000008009077220 */ /* 0x000fe20000410000 */
[----:B------:R-:W-:Y:S06]  /*0840*/  @P3 BRA `(.L_x_9627) ;  /* 0x0000000000083947 */ /* 0x000fec0003800000 */
[----:B------:R-:W-:Y:S05]  /*0850*/  @P0 BRA `(.L_x_9628) ;  /* 0x0000000000100947 */ /* 0x000fea0003800000 */
[----:B------:R-:W-:Y:S05]  /*0860*/  BRA `(.L_x_9629) ;  /* 0x0000000000147947 */ /* 0x000fea0003800000 */
.L_x_9627:
[----:B-----5:R-:W-:-:S04]  /*0870*/  PRMT R3, R17, 0x7632, R3 ;  /* 0x0000763211037816 */ /* 0x020fc80000000003 */
[----:B------:R-:W-:-:S05]  /*0880*/  SHF.L.U32 R4, R3, 0x10, RZ ;  /* 0x0000001003047819 */ /* 0x000fca00000006ff */
[----:B------:R-:W-:-:S07]  /*0890*/  FADD.FTZ R7, R7, R4 ;  /* 0x0000000407077221 */ /* 0x000fce0000010000 */
.L_x_9628:
[----:B------:R-:W-:-:S04]  /*08a0*/  F2FP.BF16.F32.PACK_AB R3, RZ, R7 ;  /* 0x00000007ff03723e */ /* 0x000fc800000010ff */
[----:B------:R-:W-:-:S07]  /*08b0*/  PRMT R117, R117, 0x5410, R3 ;  /* 0x0000541075757816 */ /* 0x000fce0000000003 */
.L_x_9629:
[C---:B------:R-:W-:Y:S02]  /*08c0*/  SHF.L.U32 R127, R10.reuse, 0x10, RZ ;  /* 0x000000100a7f7819 */ /* 0x040fe400000006ff */
[----:B------:R-:W-:-:S03]  /*08d0*/  PRMT R10, R10, 0x7632, R10 ;  /* 0x000076320a0a7816 */ /* 0x000fc6000000000a */
[----:B------:R-:W-:Y:S01]  /*08e0*/  FMUL.FTZ R127, R127, R128 ;  /* 0x000000807f7f7220 */ /* 0x000fe20000410000 */
[----:B------:R-:W-:Y:S06]  /*08f0*/  @P3 BRA `(.L_x_9630) ;  /* 0x0000000000083947 */ /* 0x000fec0003800000 */
[----:B------:R-:W-:Y:S05]  /*0900*/  @P0 BRA `(.L_x_9631) ;  /* 0x00000000000c0947 */ /* 0x000fea0003800000 */
[----:B------:R-:W-:Y:S05]  /*0910*/  BRA `(.L_x_9632) ;  /* 0x0000000000107947 */ /* 0x000fea0003800000 */
.L_x_9630:
[----:B-----5:R-:W-:-:S05]  /*0920*/  SHF.L.U32 R4, R18, 0x10, RZ ;  /* 0x0000001012047819 */ /* 0x020fca00000006ff */
[----:B------:R-:W-:-:S07]  /*0930*/  FADD.FTZ R127, R127, R4 ;  /* 0x000000047f7f7221 */ /* 0x000fce0000010000 */
.L_x_9631:
[----:B------:R-:W-:-:S04]  /*0940*/  F2FP.BF16.F32.PACK_AB R3, RZ, R127 ;  /* 0x0000007fff03723e */ /* 0x000fc800000010ff */
[----:B------:R-:W-:-:S07]  /*0950*/  PRMT R118, R3, 0x7610, R118 ;  /* 0x0000761003767816 */ /* 0x000fce0000000076 */
.L_x_9632:
[----:B------:R-:W-:-:S05]  /*0960*/  SHF.L.U32 R3, R10, 0x10, RZ ;  /* 0x000000100a037819 */ /* 0x000fca00000006ff */
[----:B------:R-:W-:Y:S01]  /*0970*/  FMUL.FTZ R126, R3, R128 ;  /* 0x00000080037e7220 */ /* 0x000fe20000410000 */
[----:B------:R-:W-:Y:S06]  /*0980*/  @P3 BRA `(.L_x_9633) ;  /* 0x0000000000083947 */ /* 0x000fec0003800000 */
[----:B------:R-:W-:Y:S05]  /*0990*/  @P0 BRA `(.L_x_9634) ;  /* 0x0000000000100947 */ /* 0x000fea0003800000 */
[----:B------:R-:W-:Y:S05]  /*09a0*/  BRA `(.L_x_9635) ;  /* 0x0000000000147947 */ /* 0x000fea0003800000 */
.L_x_9633:
[----:B-----5:R-:W-:-:S04]  /*09b0*/  PRMT R3, R18, 0x7632, R3 ;  /* 0x0000763212037816 */ /* 0x020fc80000000003 */
[----:B------:R-:W-:-:S05]  /*09c0*/  SHF.L.U32 R3, R3, 0x10, RZ ;  /* 0x0000001003037819 */ /* 0x000fca00000006ff */
[----:B------:R-:W-:-:S07]  /*09d0*/  FADD.FTZ R126, R126, R3 ;  /* 0x000000037e7e7221 */ /* 0x000fce0000010000 */
.L_x_9634:
[----:B------:R-:W-:-:S04]  /*09e0*/  F2FP.BF16.F32.PACK_AB R3, RZ, R126 ;  /* 0x0000007eff03723e */ /* 0x000fc800000010ff */
[----:B------:R-:W-:-:S07]  /*09f0*/  PRMT R118, R118, 0x5410, R3 ;  /* 0x0000541076767816 */ /* 0x000fce0000000003 */
.L_x_9635:
[C---:B------:R-:W-:Y:S02]  /*0a00*/  SHF.L.U32 R125, R11.reuse, 0x10, RZ ;  /* 0x000000100b7d7819 */ /* 0x040fe400000006ff */
[----:B------:R-:W-:-:S03]  /*0a10*/  PRMT R11, R11, 0x7632, R11 ;  /* 0x000076320b0b7816 */ /* 0x000fc6000000000b */
[----:B------:R-:W-:Y:S01]  /*0a20*/  FMUL.FTZ R125, R125, R128 ;  /* 0x000000807d7d7220 */ /* 0x000fe20000410000 */
[----:B------:R-:W-:Y:S06]  /*0a30*/  @P3 BRA `(.L_x_9636) ;  /* 0x0000000000083947 */ /* 0x000fec0003800000 */
[----:B------:R-:W-:Y:S05]  /*0a40*/  @P0 BRA `(.L_x_9637) ;  /* 0x00000000000c0947 */ /* 0x000fea0003800000 */
[----:B------:R-:W-:Y:S05]  /*0a50*/  BRA `(.L_x_9638) ;  /* 0x0000000000107947 */ /* 0x000fea0003800000 */
.L_x_9636:
[----:B-----5:R-:W-:-:S05]  /*0a60*/  SHF.L.U32 R4, R19, 0x10, RZ ;  /* 0x0000001013047819 */ /* 0x020fca00000006ff */
[----:B------:R-:W-:-:S07]  /*0a70*/  FADD.FTZ R125, R125, R4 ;  /* 0x000000047d7d7221 */ /* 0x000fce0000010000 */
.L_x_9637:
[----:B------:R-:W-:-:S04]  /*0a80*/  F2FP.BF16.F32.PACK_AB R3, RZ, R125 ;  /* 0x0000007dff03723e */ /* 0x000fc800000010ff */
[----:B------:R-:W-:-:S07]  /*0a90*/  PRMT R119, R3, 0x7610, R119 ;  /* 0x0000761003777816 */ /* 0x000fce0000000077 */
.L_x_9638:
[----:B------:R-:W-:-:S05]  /*0aa0*/  SHF.L.U32 R11, R11, 0x10, RZ ;  /* 0x000000100b0b7819 */ /* 0x000fca00000006ff */
[----:B------:R-:W-:Y:S01]  /*0ab0*/  FMUL.FTZ R124, R11, R128 ;  /* 0x000000800b7c7220 */ /* 0x000fe20000410000 */
[----:B------:R-:W-:Y:S06]  /*0ac0*/  @P3 BRA `(.L_x_9639) ;  /* 0x0000000000083947 */ /* 0x000fec0003800000 */
[----:B------:R-:W-:Y:S05]  /*0ad0*/  @P0 BRA `(.L_x_9640) ;  /* 0x0000000000100947 */ /* 0x000fea0003800000 */
[----:B------:R-:W-:Y:S05]  /*0ae0*/  BRA `(.L_x_9641) ;  /* 0x0000000000147947 */ /* 0x000fea0003800000 */
.L_x_9639:
[----:B-----5:R-:W-:-:S04]  /*0af0*/  PRMT R3, R19, 0x7632, R3 ;  /* 0x0000763213037816 */ /* 0x020fc80000000003 */
[----:B------:R-:W-:-:S05]  /*0b00*/  SHF.L.U32 R3, R3, 0x10, RZ ;  /* 0x0000001003037819 */ /* 0x000fca00000006ff */
[----:B------:R-:W-:-:S07]  /*0b10*/  FADD.FTZ R124, R124, R3 ;  /* 0x000000037c7c7221 */ /* 0x000fce0000010000 */
.L_x_9640:
[----:B------:R-:W-:-:S04]  /*0b20*/  F2FP.BF16.F32.PACK_AB R3, RZ, R124 ;  /* 0x0000007cff03723e */ /* 0x000fc800000010ff */
[----:B------:R-:W-:-:S07]  /*0b30*/  PRMT R119, R119, 0x5410, R3 ;  /* 0x0000541077777816 */ /* 0x000fce0000000003 */
.L_x_9641:
[----:B------:R-:W0:Y:S01]  /*0b40*/  @P0 LDC.64 R10, c[0x0][0x238] ;  /* 0x00008e00ff0a0b82 */ /* 0x000e220000000a00 */
[----:B------:R-:W-:-:S05]  /*0b50*/  IADD3 R131, R0, 0x20, RZ ;  /* 0x0000002000837810 */ /* 0x000fca0007ffe0ff */
[----:B------:R-:W-:Y:S02]  /*0b60*/  IMAD.WIDE.U32 R120, R131, 0x10, R158 ;  /* 0x0000001083787825 */ /* 0x000fe400078e009e */
[----:B------:R-:W1:Y:S02]  /*0b70*/  @P2 LDC.64 R12, c[0x0][0x230] ;  /* 0x00008c00ff0c2b82 */ /* 0x000e640000000a00 */
[----:B0-----:R-:W-:-:S05]  /*0b80*/  @P0 IMAD.WIDE.U32 R10, R0, 0x10, R10 ;  /* 0x00000010000a0825 */ /* 0x001fca00078e000a */
[----:B------:R0:W-:Y:S04]  /*0b90*/  @P0 STG.E.128 desc[UR4][R10.64], R116 ;  /* 0x000000740a000986 */ /* 0x0001e8000c101d04 */
[----:B------:R-:W2:Y:S01]  /*0ba0*/  LDG.E.128 R120, desc[UR4][R120.64] ;  /* 0x0000000478787981 */ /* 0x000ea2000c1e1d00 */
[----:B-1----:R-:W-:-:S05]  /*0bb0*/  @P2 IMAD.WIDE.U32 R12, R131, 0x10, R12 ;  /* 0x00000010830c2825 */ /* 0x002fca00078e000c */
[----:B-----5:R0:W5:Y:S01]  /*0bc0*/  @P2 LDG.E.128 R16, desc[UR4][R12.64] ;  /* 0x000000040c102981 */ /* 0x020162000c1e1d00 */
[C---:B--2---:R-:W-:Y:S02]  /*0bd0*/  SHF.L.U32 R3, R120.reuse, 0x10, RZ ;  /* 0x0000001078037819 */ /* 0x044fe400000006ff */
[----:B------:R-:W-:-:S03]  /*0be0*/  PRMT R5, R120, 0x7632, R5 ;  /* 0x0000763278057816 */ /* 0x000fc60000000005 */
[----:B------:R-:W-:Y:S01]  /*0bf0*/  FMUL.FTZ R4, R3, R128 ;  /* 0x0000008003047220 */ /* 0x000fe20000410000 */
[----:B0-----:R-:W-:Y:S06]  /*0c00*/  @P3 BRA `(.L_x_9642) ;  /* 0x0000000000083947 */ /* 0x001fec0003800000 */
[----:B------:R-:W-:Y:S05]  /*0c10*/  @P0 BRA `(.L_x_9643) ;  /* 0x00000000000c0947 */ /* 0x000fea0003800000 */
[----:B------:R-:W-:Y:S05]  /*0c20*/  BRA `(.L_x_9644) ;  /* 0x0000000000107947 */ /* 0x000fea0003800000 */
.L_x_9642:
[----:B-----5:R-:W-:-:S05]  /*0c30*/  SHF.L.U32 R3, R16, 0x10, RZ ;  /* 0x0000001010037819 */ /* 0x020fca00000006ff */
[----:B------:R-:W-:-:S07]  /*0c40*/  FADD.FTZ R4, R3, R4 ;  /* 0x0000000403047221 */ /* 0x000fce0000010000 */
.L_x_9643:
[----:B------:R-:W-:-:S04]  /*0c50*/  F2FP.BF16.F32.PACK_AB R3, RZ, R4 ;  /* 0x00000004ff03723e */ /* 0x000fc800000010ff */
[----:B------:R-:W-:-:S07]  /*0c60*/  PRMT R116, R3, 0x7610, R116 ;  /* 0x0000761003747816 */ /* 0x000fce0000000074 */
.L_x_9644:
[----:B------:R-:W-:-:S05]  /*0c70*/  SHF.L.U32 R5, R5, 0x10, RZ ;  /* 0x0000001005057819 */ /* 0x000fca00000006ff */
[----:B------:R-:W-:Y:S01]  /*0c80*/  FMUL.FTZ R3, R5, R128 ;  /* 0x0000008005037220 */ /* 0x000fe20000410000 */
[----:B------:R-:W-:Y:S06]  /*0c90*/  @P3 BRA `(.L_x_9645) ;  /* 0x0000000000083947 */ /* 0x000fec0003800000 */
[----:B------:R-:W-:Y:S05]  /*0ca0*/  @P0 BRA `(.L_x_9646) ;  /* 0x0000000000100947 */ /* 0x000fea0003800000 */
[----:B------:R-:W-:Y:S05]  /*0cb0*/  BRA `(.L_x_9647) ;  /* 0x0000000000147947 */ /* 0x000fea0003800000 */
.L_x_9645:
[----:B-----5:R-:W-:-:S04]  /*0cc0*/  PRMT R5, R16, 0x7632, R5 ;  /* 0x0000763210057816 */ /* 0x020fc80000000005 */
[----:B------:R-:W-:-:S05]  /*0cd0*/  SHF.L.U32 R6, R5, 0x10, RZ ;  /* 0x0000001005067819 */ /* 0x000fca00000006ff */
[----:B------:R-:W-:-:S07]  /*0ce0*/  FADD.FTZ R3, R3, R6 ;  /* 0x0000000603037221 */ /* 0x000fce0000010000 */
.L_x_9646:
[----:B------:R-:W-:-:S04]  /*0cf0*/  F2FP.BF16.F32.PACK_AB R5, RZ, R3 ;  /* 0x00000003ff05723e */ /* 0x000fc800000010ff */
[----:B------:R-:W-:-:S07]  /*0d00*/  PRMT R116, R116, 0x5410, R5 ;  /* 0x0000541074747816 */ /* 0x000fce0000000005 */
.L_x_9647:
[C---:B------:R-:W-:Y:S02]  /*0d10*/  SHF.L.U32 R5, R121.reuse, 0x10, RZ ;  /* 0x0000001079057819 */ /* 0x040fe400000006ff */
[----:B------:R-:W-:-:S03]  /*0d20*/  PRMT R121, R121, 0x7632, R121 ;  /* 0x0000763279797816 */ /* 0x000fc60000000079 */
[----:B------:R-:W-:Y:S01]  /*0d30*/  FMUL.FTZ R6, R5, R128 ;  /* 0x0000008005067220 */ /* 0x000fe20000410000 */
[----:B------:R-:W-:Y:S06]  /*0d40*/  @P3 BRA `(.L_x_9648) ;  /* 0x0000000000083947 */ /* 0x000fec0003800000 */
[----:B------:R-:W-:Y:S05]  /*0d50*/  @P0 BRA `(.L_x_9649) ;  /* 0x00000000000c0947 */ /* 0x000fea0003800000 */
[----:B------:R-:W-:Y:S05]  /*0d60*/  BRA `(.L_x_9650) ;  /* 0x0000000000107947 */ /* 0x000fea0003800000 */
.L_x_9648:
[----:B-----5:R-:W-:-:S05]  /*0d70*/  SHF.L.U32 R5, R17, 0x10, RZ ;  /* 0x0000001011057819 */ /* 0x020fca00000006ff */
[----:B------:R-:W-:-:S07]  /*0d80*/  FADD.FTZ R6, R5, R6 ;  /* 0x0000000605067221 */ /* 0x000fce0000010000 */
.L_x_9649:
[----:B------:R-:W-:-:S04]  /*0d90*/  F2FP.BF16.F32.PACK_AB R5, RZ, R6 ;  /* 0x00000006ff05723e */ /* 0x000fc800000010ff */
[----:B------:R-:W-:-:S07]  /*0da0*/  PRMT R117, R5, 0x7610, R117 ;  /* 0x0000761005757816 */ /* 0x000fce0000000075 */
.L_x_9650:
[----:B------:R-:W-:-:S05]  /*0db0*/  SHF.L.U32 R121, R121, 0x10, RZ ;  /* 0x0000001079797819 */ /* 0x000fca00000006ff */
[----:B------:R-:W-:Y:S01]  /*0dc0*/  FMUL.FTZ R5, R121, R128 ;  /* 0x0000008079057220 */ /* 0x000fe20000410000 */
[----:B------:R-:W-:Y:S06]  /*0dd0*/  @P3 BRA `(.L_x_9651) ;  /* 0x0000000000083947 */ /* 0x000fec0003800000 */
[----:B------:R-:W-:Y:S05]  /*0de0*/  @P0 BRA `(.L_x_9652) ;  /* 0x0000000000100947 */ /* 0x000fea0003800000 */
[----:B------:R-:W-:Y:S05]  /*0df0*/  BRA `(.L_x_9653) ;  /* 0x0000000000147947 */ /* 0x000fea0003800000 */
.L_x_9651:
[----:B-----5:R-:W-:-:S04]  /*0e00*/  PRMT R9, R17, 0x7632, R9 ;  /* 0x0000763211097816 */ /* 0x020fc80000000009 */
[----:B------:R-:W-:-:S05]  /*0e10*/  SHF.L.U32 R10, R9, 0x10, RZ ;  /* 0x00000010090a7819 */ /* 0x000fca00000006ff */
[----:B------:R-:W-:-:S07]  /*0e20*/  FADD.FTZ R5, R5, R10 ;  /* 0x0000000a05057221 */ /* 0x000fce0000010000 */
.L_x_9652:
[----:B------:R-:W-:-:S04]  /*0e30*/  F2FP.BF16.F32.PACK_AB R9, RZ, R5 ;  /* 0x00000005ff09723e */ /* 0x000fc800000010ff */
[----:B------:R-:W-:-:S07]  /*0e40*/  PRMT R117, R117, 0x5410, R9 ;  /* 0x0000541075757816 */ /* 0x000fce0000000009 */
.L_x_9653:
[C---:B------:R-:W-:Y:S02]  /*0e50*/  SHF.L.U32 R9, R122.reuse, 0x10, RZ ;  /* 0x000000107a097819 */ /* 0x040fe400000006ff */
[----:B------:R-:W-:-:S03]  /*0e60*/  PRMT R122, R122, 0x7632, R122 ;  /* 0x000076327a7a7816 */ /* 0x000fc6000000007a */
[----:B------:R-:W-:Y:S01]  /*0e70*/  FMUL.FTZ R10, R9, R128 ;  /* 0x00000080090a7220 */ /* 0x000fe20000410000 */
[----:B------:R-:W-:Y:S06]  /*0e80*/  @P3 BRA `(.L_x_9654) ;  /* 0x0000000000083947 */ /* 0x000fec0003800000 */
[----:B------:R-:W-:Y:S05]  /*0e90*/  @P0 BRA `(.L_x_9655) ;  /* 0x00000000000c0947 */ /* 0x000fea0003800000 */
[----:B------:R-:W-:Y:S05]  /*0ea0*/  BRA `(.L_x_9656) ;  /* 0x0000000000107947 */ /* 0x000fea0003800000 */
.L_x_9654:
[----:B-----5:R-:W-:-:S05]  /*0eb0*/  SHF.L.U32 R9, R18, 0x10, RZ ;  /* 0x0000001012097819 */ /* 0x020fca00000006ff */
[----:B------:R-:W-:-:S07]  /*0ec0*/  FADD.FTZ R10, R9, R10 ;  /* 0x0000000a090a7221 */ /* 0x000fce0000010000 */
.L_x_9655:
[----:B------:R-:W-:-:S04]  /*0ed0*/  F2FP.BF16.F32.PACK_AB R9, RZ, R10 ;  /* 0x0000000aff09723e */ /* 0x000fc800000010ff */
[----:B------:R-:W-:-:S07]  /*0ee0*/  PRMT R118, R9, 0x7610, R118 ;  /* 0x0000761009767816 */ /* 0x000fce0000000076 */
.L_x_9656:
[----:B------:R-:W-:-:S05]  /*0ef0*/  SHF.L.U32 R9, R122, 0x10, RZ ;  /* 0x000000107a097819 */ /* 0x000fca00000006ff */
[----:B------:R-:W-:Y:S01]  /*0f00*/  FMUL.FTZ R9, R9, R128 ;  /* 0x0000008009097220 */ /* 0x000fe20000410000 */
[----:B------:R-:W-:Y:S06]  /*0f10*/  @P3 BRA `(.L_x_9657) ;  /* 0x0000000000083947 */ /* 0x000fec0003800000 */
[----:B------:R-:W-:Y:S05]  /*0f20*/  @P0 BRA `(.L_x_9658) ;  /* 0x0000000000100947 */ /* 0x000fea0003800000 */
[----:B------:R-:W-:Y:S05]  /*0f30*/  BRA `(.L_x_9659) ;  /* 0x0000000000147947 */ /* 0x000fea0003800000 */
.L_x_9657:
[----:B-----5:R-:W-:-:S04]  /*0f40*/  PRMT R11, R18, 0x7632, R11 ;  /* 0x00007632120b7816 */ /* 0x020fc8000000000b */
[----:B------:R-:W-:-:S05]  /*0f50*/  SHF.L.U32 R12, R11, 0x10, RZ ;  /* 0x000000100b0c7819 */ /* 0x000fca00000006ff */
[----:B------:R-:W-:-:S07]  /*0f60*/  FADD.FTZ R9, R9, R12 ;  /* 0x0000000c09097221 */ /* 0x000fce0000010000 */
.L_x_9658:
[----:B------:R-:W-:-:S04]  /*0f70*/  F2FP.BF16.F32.PACK_AB R11, RZ, R9 ;  /* 0x00000009ff0b723e */ /* 0x000fc800000010ff */
[----:B------:R-:W-:-:S07]  /*0f80*/  PRMT R118, R118, 0x5410, R11 ;  /* 0x0000541076767816 */ /* 0x000fce000000000b */
.L_x_9659:
[C---:B------:R-:W-:Y:S02]  /*0f90*/  SHF.L.U32 R13, R123.reuse, 0x10, RZ ;  /* 0x000000107b0d7819 */ /* 0x040fe400000006ff */
[----:B------:R-:W-:-:S03]  /*0fa0*/  PRMT R123, R123, 0x7632, R123 ;  /* 0x000076327b7b7816 */ /* 0x000fc6000000007b */
[----:B------:R-:W-:Y:S01]  /*0fb0*/  FMUL.FTZ R13, R13, R128 ;  /* 0x000000800d0d7220 */ /* 0x000fe20000410000 */
[----:B------:R-:W-:Y:S06]  /*0fc0*/  @P3 BRA `(.L_x_9660) ;  /* 0x0000000000083947 */ /* 0x000fec0003800000 */
[----:B------:R-:W-:Y:S05]  /*0fd0*/  @P0 BRA `(.L_x_9661) ;  /* 0x00000000000c0947 */ /* 0x000fea0003800000 */
[----:B------:R-:W-:Y:S05]  /*0fe0*/  BRA `(.L_x_9662) ;  /* 0x0000000000107947 */ /* 0x000fea0003800000 */
.L_x_9660:
[----:B-----5:R-:W-:-:S05]  /*0ff0*/  SHF.L.U32 R12, R19, 0x10, RZ ;  /* 0x00000010130c7819 */ /* 0x020fca00000006ff */
[----:B------:R-:W-:-:S07]  /*1000*/  FADD.FTZ R13, R12, R13 ;  /* 0x0000000d0c0d7221 */ /* 0x000fce0000010000 */
.L_x_9661:
[----:B------:R-:W-:-:S04]  /*1010*/  F2FP.BF16.F32.PACK_AB R11, RZ, R13 ;  /* 0x0000000dff0b723e */ /* 0x000fc800000010ff */
[----:B------:R-:W-:-:S07]  /*1020*/  PRMT R119, R11, 0x7610, R119 ;  /* 0x000076100b777816 */ /* 0x000fce0000000077 */
.L_x_9662:
[----:B------:R-:W-:-:S05]  /*1030*/  SHF.L.U32 R123, R123, 0x10, RZ ;  /* 0x000000107b7b7819 */ /* 0x000fca00000006ff */
[----:B------:R-:W-:Y:S01]  /*1040*/  FMUL.FTZ R12, R123, R128 ;  /* 0x000000807b0c7220 */ /* 0x000fe20000410000 */
[----:B------:R-:W-:Y:S06]  /*1050*/  @P3 BRA `(.L_x_9663) ;  /* 0x0000000000083947 */ /* 0x000fec0003800000 */
[----:B------:R-:W-:Y:S05]  /*1060*/  @P0 BRA `(.L_x_9664) ;  /* 0x0000000000100947 */ /* 0x000fea0003800000 */
[----:B------:R-:W-:Y:S05]  /*1070*/  BRA `(.L_x_9665) ;  /* 0x0000000000147947 */ /* 0x000fea0003800000 */
.L_x_9663:
[----:B-----5:R-:W-:-:S04]  /*1080*/  PRMT R11, R19, 0x7632, R11 ;  /* 0x00007632130b7816 */ /* 0x020fc8000000000b */
[----:B------:R-:W-:-:S05]  /*1090*/  SHF.L.U32 R11, R11, 0x10, RZ ;  /* 0x000000100b0b7819 */ /* 0x000fca00000006ff */
[----:B------:R-:W-:-:S07]  /*10a0*/  FADD.FTZ R12, R12, R11 ;  /* 0x0000000b0c0c7221 */ /* 0x000fce0000010000 */
.L_x_9664:
[----:B------:R-:W-:-:S04]  /*10b0*/  F2FP.BF16.F32.PACK_AB R11, RZ, R12 ;  /* 0x0000000cff0b723e */ /* 0x000fc800000010ff */
[----:B------:R-:W-:-:S07]  /*10c0*/  PRMT R119, R119, 0x5410, R11 ;  /* 0x0000541077777816 */ /* 0x000fce000000000b */
.L_x_9665:
        /* <DEDUP_REMOVED lines=15> */
.L_x_9666:
[----:B-----5:R-:W-:-:S05]  /*11c0*/  SHF.L.U32 R120, R16, 0x10, RZ ;  /* 0x0000001010787819 */ /* 0x020fca00000006ff */
[----:B------:R-:W-:-:S07]  /*11d0*/  FADD.FTZ R131, R120, R131 ;  /* 0x0000008378837221 */ /* 0x000fce0000010000 */
.L_x_9667:
[----:B------:R-:W-:-:S04]  /*11e0*/  F2FP.BF16.F32.PACK_AB R120, RZ, R131 ;  /* 0x00000083ff78723e */ /* 0x000fc800000010ff */
[----:B------:R-:W-:-:S07]  /*11f0*/  PRMT R116, R120, 0x7610, R116 ;  /* 0x0000761078747816 */ /* 0x000fce0000000074 */
.L_x_9668:
[----:B------:R-:W-:-:S05]  /*1200*/  SHF.L.U32 R133, R130, 0x10, RZ ;  /* 0x0000001082857819 */ /* 0x000fca00000006ff */
[----:B------:R-:W-:Y:S01]  /*1210*/  FMUL.FTZ R130, R133, R128 ;  /* 0x0000008085827220 */ /* 0x000fe20000410000 */
[----:B------:R-:W-:Y:S06]  /*1220*/  @P3 BRA `(.L_x_9669) ;  /* 0x0000000000083947 */ /* 0x000fec0003800000 */
[----:B------:R-:W-:Y:S05]  /*1230*/  @P0 BRA `(.L_x_9670) ;  /* 0x0000000000100947 */ /* 0x000fea0003800000 */
[----:B------:R-:W-:Y:S05]  /*1240*/  BRA `(.L_x_9671) ;  /* 0x0000000000147947 */ /* 0x000fea0003800000 */
.L_x_9669:
[----:B-----5:R-:W-:-:S04]  /*1250*/  PRMT R120, R16, 0x7632, R120 ;  /* 0x0000763210787816 */ /* 0x020fc80000000078 */
[----:B------:R-:W-:-:S05]  /*1260*/  SHF.L.U32 R133, R120, 0x10, RZ ;  /* 0x0000001078857819 */ /* 0x000fca00000006ff */
[----:B------:R-:W-:-:S07]  /*1270*/  FADD.FTZ R130, R130, R133 ;  /* 0x0000008582827221 */ /* 0x000fce0000010000 */
.L_x_9670:
[----:B------:R-:W-:-:S04]  /*1280*/  F2FP.BF16.F32.PACK_AB R120, RZ, R130 ;  /* 0x00000082ff78723e */ /* 0x000fc800000010ff */
[----:B------:R-:W-:-:S07]  /*1290*/  PRMT R116, R116, 0x5410, R120 ;  /* 0x0000541074747816 */ /* 0x000fce0000000078 */
.L_x_9671:
[C---:B------:R-:W-:Y:S02]  /*12a0*/  SHF.L.U32 R133, R121.reuse, 0x10, RZ ;  /* 0x0000001079857819 */ /* 0x040fe400000006ff */
[----:B------:R-:W-:-:S03]  /*12b0*/  PRMT R121, R121, 0x7632, R121 ;  /* 0x0000763279797816 */ /* 0x000fc60000000079 */
[----:B------:R-:W-:Y:S01]  /*12c0*/  FMUL.FTZ R133, R133, R128 ;  /* 0x0000008085857220 */ /* 0x000fe20000410000 */
[----:B------:R-:W-:Y:S06]  /*12d0*/  @P3 BRA `(.L_x_9672) ;  /* 0x0000000000083947 */ /* 0x000fec0003800000 */
[----:B------:R-:W-:Y:S05]  /*12e0*/  @P0 BRA `(.L_x_9673) ;  /* 0x00000000000c0947 */ /* 0x000fea0003800000 */
[----:B------:R-:W-:Y:S05]  /*12f0*/  BRA `(.L_x_9674) ;  /* 0x0000000000107947 */ /* 0x000fea0003800000 */
.L_x_9672:
[----:B-----5:R-:W-:-:S05]  /*1300*/  SHF.L.U32 R120, R17, 0x10, RZ ;  /* 0x0000001011787819 */ /* 0x020fca00000006ff */
[----:B------:R-:W-:-:S07]  /*1310*/  FADD.FTZ R133, R120, R133 ;  /* 0x0000008578857221 */ /* 0x000fce0000010000 */
.L_x_9673:
[----:B------:R-:W-:-:S04]  /*1320*/  F2FP.BF16.F32.PACK_AB R120, RZ, R133 ;  /* 0x00000085ff78723e */ /* 0x000fc800000010ff */
[----:B------:R-:W-:-:S07]  /*1330*/  PRMT R117, R120, 0x7610, R117 ;  /* 0x0000761078757816 */ /* 0x000fce0000000075 */
.L_x_9674:
[----:B------:R-:W-:-:S05]  /*1340*/  SHF.L.U32 R121, R121, 0x10, RZ ;  /* 0x0000001079797819 */ /* 0x000fca00000006ff */
[----:B------:R-:W-:Y:S01]  /*1350*/  FMUL.FTZ R132, R121, R128 ;  /* 0x0000008079847220 */ /* 0x000fe20000410000 */
[----:B------:R-:W-:Y:S06]  /*1360*/  @P3 BRA `(.L_x_9675) ;  /* 0x0000000000083947 */ /* 0x000fec0003800000 */
[----:B------:R-:W-:Y:S05]  /*1370*/  @P0 BRA `(.L_x_9676) ;  /* 0x0000000000100947 */ /* 0x000fea0003800000 */
[----:B------:R-:W-:Y:S05]  /*1380*/  BRA `(.L_x_9677) ;  /* 0x0000000000147947 */ /* 0x000fea0003800000 */
.L_x_9675:
[----:B-----5:R-:W-:-:S04]  /*1390*/  PRMT R120, R17, 0x7632, R120 ;  /* 0x0000763211787816 */ /* 0x020fc80000000078 */
[----:B------:R-:W-:-:S05]  /*13a0*/  SHF.L.U32 R121, R120, 0x10, RZ ;  /* 0x0000001078797819 */ /* 0x000fca00000006ff */
[----:B------:R-:W-:-:S07]  /*13b0*/  FADD.FTZ R132, R132, R121 ;  /* 0x0000007984847221 */ /* 0x000fce0000010000 */
.L_x_9676:
[----:B------:R-:W-:-:S04]  /*13c0*/  F2FP.BF16.F32.PACK_AB R120, RZ, R132 ;  /* 0x00000084ff78723e */ /* 0x000fc800000010ff */
[----:B------:R-:W-:-:S07]  /*13d0*/  PRMT R117, R117, 0x5410, R120 ;  /* 0x0000541075757816 */ /* 0x000fce0000000078 */
.L_x_9677:
[C---:B------:R-:W-:Y:S02]  /*13e0*/  SHF.L.U32 R135, R122.reuse, 0x10, RZ ;  /* 0x000000107a877819 */ /* 0x040fe400000006ff */
[----:B------:R-:W-:-:S03]  /*13f0*/  PRMT R122, R122, 0x7632, R122 ;  /* 0x000076327a7a7816 */ /* 0x000fc6000000007a */
[----:B------:R-:W-:Y:S01]  /*1400*/  FMUL.FTZ R135, R135, R128 ;  /* 0x0000008087877220 */ /* 0x000fe20000410000 */
[----:B------:R-:W-:Y:S06]  /*1410*/  @P3 BRA `(.L_x_9678) ;  /* 0x0000000000083947 */ /* 0x000fec0003800000 */
[----:B------:R-:W-:Y:S05]  /*1420*/  @P0 BRA `(.L_x_9679) ;  /* 0x00000000000c0947 */ /* 0x000fea0003800000 */
[----:B------:R-:W-:Y:S05]  /*1430*/  BRA `(.L_x_9680) ;  /* 0x0000000000107947 */ /* 0x000fea0003800000 */
.L_x_9678:
[----:B-----5:R-:W-:-:S05]  /*1440*/  SHF.L.U32 R120, R18, 0x10, RZ ;  /* 0x0000001012787819 */ /* 0x020fca00000006ff */
[----:B------:R-:W-:-:S07]  /*1450*/  FADD.FTZ R135, R120, R135 ;  /* 0x0000008778877221 */ /* 0x000fce0000010000 */
.L_x_9679:
[----:B------:R-:W-:-:S04]  /*1460*/  F2FP.BF16.F32.PACK_AB R120, RZ, R135 ;  /* 0x00000087ff78723e */ /* 0x000fc800000010ff */
[----:B------:R-:W-:-:S07]  /*1470*/  PRMT R118, R120, 0x7610, R118 ;  /* 0x0000761078767816 */ /* 0x000fce0000000076 */
.L_x_9680:
[----:B------:R-:W-:-:S05]  /*1480*/  SHF.L.U32 R121, R122, 0x10, RZ ;  /* 0x000000107a797819 */ /* 0x000fca00000006ff */
[----:B------:R-:W-:Y:S01]  /*1490*/  FMUL.FTZ R134, R121, R128 ;  /* 0x0000008079867220 */ /* 0x000fe20000410000 */
[----:B------:R-:W-:Y:S06]  /*14a0*/  @P3 BRA `(.L_x_9681) ;  /* 0x0000000000083947 */ /* 0x000fec0003800000 */
[----:B------:R-:W-:Y:S05]  /*14b0*/  @P0 BRA `(.L_x_9682) ;  /* 0x0000000000100947 */ /* 0x000fea0003800000 */
[----:B------:R-:W-:Y:S05]  /*14c0*/  BRA `(.L_x_9683) ;  /* 0x0000000000147947 */ /* 0x000fea0003800000 */
.L_x_9681:
[----:B-----5:R-:W-:-:S04]  /*14d0*/  PRMT R120, R18, 0x7632, R120 ;  /* 0x0000763212787816 */ /* 0x020fc80000000078 */
[----:B------:R-:W-:-:S05]  /*14e0*/  SHF.L.U32 R121, R120, 0x10, RZ ;  /* 0x0000001078797819 */ /* 0x000fca00000006ff */
[----:B------:R-:W-:-:S07]  /*14f0*/  FADD.FTZ R134, R134, R121 ;  /* 0x0000007986867221 */ /* 0x000fce0000010000 */
.L_x_9682:
[----:B------:R-:W-:-:S04]  /*1500*/  F2FP.BF16.F32.PACK_AB R120, RZ, R134 ;  /* 0x00000086ff78723e */ /* 0x000fc800000010ff */
[----:B------:R-:W-:-:S07]  /*1510*/  PRMT R118, R118, 0x5410, R120 ;  /* 0x0000541076767816 */ /* 0x000fce0000000078 */
.L_x_9683:
[C---:B------:R-:W-:Y:S02]  /*1520*/  SHF.L.U32 R121, R123.reuse, 0x10, RZ ;  /* 0x000000107b797819 */ /* 0x040fe400000006ff */
[----:B------:R-:W-:-:S03]  /*1530*/  PRMT R123, R123, 0x7632, R123 ;  /* 0x000076327b7b7816 */ /* 0x000fc6000000007b */
[----:B------:R-:W-:Y:S01]  /*1540*/  FMUL.FTZ R138, R121, R128 ;  /* 0x00000080798a7220 */ /* 0x000fe20000410000 */
[----:B------:R-:W-:Y:S06]  /*1550*/  @P3 BRA `(.L_x_9684) ;  /* 0x0000000000083947 */ /* 0x000fec0003800000 */
[----:B------:R-:W-:Y:S05]  /*1560*/  @P0 BRA `(.L_x_9685) ;  /* 0x00000000000c0947 */ /* 0x000fea0003800000 */
[----:B------:R-:W-:Y:S05]  /*1570*/  BRA `(.L_x_9686) ;  /* 0x0000000000107947 */ /* 0x000fea0003800000 */
.L_x_9684:
[----:B-----5:R-:W-:-:S05]  /*1580*/  SHF.L.U32 R121, R19, 0x10, RZ ;  /* 0x0000001013797819 */ /* 0x020fca00000006ff */
[----:B------:R-:W-:-:S07]  /*1590*/  FADD.FTZ R138, R121, R138 ;  /* 0x0000008a798a7221 */ /* 0x000fce0000010000 */
.L_x_9685:
[----:B------:R-:W-:-:S04]  /*15a0*/  F2FP.BF16.F32.PACK_AB R120, RZ, R138 ;  /* 0x0000008aff78723e */ /* 0x000fc800000010ff */
[----:B------:R-:W-:-:S07]  /*15b0*/  PRMT R119, R120, 0x7610, R119 ;  /* 0x0000761078777816 */ /* 0x000fce0000000077 */
.L_x_9686:
[----:B------:R-:W-:-:S05]  /*15c0*/  SHF.L.U32 R123, R123, 0x10, RZ ;  /* 0x000000107b7b7819 */ /* 0x000fca00000006ff */
[----:B------:R-:W-:Y:S01]  /*15d0*/  FMUL.FTZ R137, R123, R128 ;  /* 0x000000807b897220 */ /* 0x000fe20000410000 */
[----:B------:R-:W-:Y:S06]  /*15e0*/  @P3 BRA `(.L_x_9687) ;  /* 0x0000000000083947 */ /* 0x000fec0003800000 */
[----:B------:R-:W-:Y:S05]  /*15f0*/  @P0 BRA `(.L_x_9688) ;  /* 0x0000000000100947 */ /* 0x000fea0003800000 */
[----:B------:R-:W-:Y:S05]  /*1600*/  BRA `(.L_x_9689) ;  /* 0x0000000000147947 */ /* 0x000fea0003800000 */
.L_x_9687:
[----:B-----5:R-:W-:-:S04]  /*1610*/  PRMT R120, R19, 0x7632, R120 ;  /* 0x0000763213787816 */ /* 0x020fc80000000078 */
[----:B------:R-:W-:-:S05]  /*1620*/  SHF.L.U32 R120, R120, 0x10, RZ ;  /* 0x0000001078787819 */ /* 0x000fca00000006ff */
[----:B------:R-:W-:-:S07]  /*1630*/  FADD.FTZ R137, R137, R120 ;  /* 0x0000007889897221 */ /* 0x000fce0000010000 */
.L_x_9688:
[----:B------:R-:W-:-:S04]  /*1640*/  F2FP.BF16.F32.PACK_AB R120, RZ, R137 ;  /* 0x00000089ff78723e */ /* 0x000fc800000010ff */
[----:B------:R-:W-:-:S07]  /*1650*/  PRMT R119, R119, 0x5410, R120 ;  /* 0x0000541077777816 */ /* 0x000fce0000000078 */
.L_x_9689:
[----:B------:R-:W0:Y:S01]  /*1660*/  @P0 LDC.64 R144, c[0x0][0x238] ;  /* 0x00008e00ff900b82 */ /* 0x000e220000000a00 */
[C---:B------:R-:W-:Y:S02]  /*1670*/  @P0 IADD3 R121, R0.reuse, 0x40, RZ ;  /* 0x0000004000790810 */ /* 0x040fe40007ffe0ff */
[----:B------:R-:W-:-:S05]  /*1680*/  IADD3 R136, R0, 0x60, RZ ;  /* 0x0000006000887810 */ /* 0x000fca0007ffe0ff */
[----:B------:R-:W1:Y:S01]  /*1690*/  @P2 LDC.64 R140, c[0x0][0x230] ;  /* 0x00008c00ff8c2b82 */ /* 0x000e620000000a00 */
[----:B0-----:R-:W-:-:S04]  /*16a0*/  @P0 IMAD.WIDE.U32 R144, R121, 0x10, R144 ;  /* 0x0000001079900825 */ /* 0x001fc800078e0090 */
[C---:B------:R-:W-:Y:S01]  /*16b0*/  IMAD.WIDE.U32 R120, R136.reuse, 0x10, R158 ;  /* 0x0000001088787825 */ /* 0x040fe200078e009e */
[----:B------:R0:W-:Y:S05]  /*16c0*/  @P0 STG.E.128 desc[UR4][R144.64], R116 ;  /* 0x0000007490000986 */ /* 0x0001ea000c101d04 */
        /* <DEDUP_REMOVED lines=9> */
.L_x_9690:
[----:B-----5:R-:W-:-:S05]  /*1760*/  SHF.L.U32 R139, R16, 0x10, RZ ;  /* 0x00000010108b7819 */ /* 0x020fca00000006ff */
[----:B------:R-:W-:-:S07]  /*1770*/  FADD.FTZ R140, R139, R140 ;  /* 0x0000008c8b8c7221 */ /* 0x000fce0000010000 */
.L_x_9691:
[----:B------:R-:W-:-:S04]  /*1780*/  F2FP.BF16.F32.PACK_AB R120, RZ, R140 ;  /* 0x0000008cff78723e */ /* 0x000fc800000010ff */
[----:B------:R-:W-:-:S07]  /*1790*/  PRMT R116, R120, 0x7610, R116 ;  /* 0x0000761078747816 */ /* 0x000fce0000000074 */
.L_x_9692:
[----:B------:R-:W-:-:S05]  /*17a0*/  SHF.L.U32 R141, R141, 0x10, RZ ;  /* 0x000000108d8d7819 */ /* 0x000fca00000006ff */
[----:B------:R-:W-:Y:S01]  /*17b0*/  FMUL.FTZ R139, R141, R128 ;  /* 0x000000808d8b7220 */ /* 0x000fe20000410000 */
[----:B------:R-:W-:Y:S06]  /*17c0*/  @P3 BRA `(.L_x_9693) ;  /* 0x0000000000083947 */ /* 0x000fec0003800000 */
[----:B------:R-:W-:Y:S05]  /*17d0*/  @P0 BRA `(.L_x_9694) ;  /* 0x0000000000100947 */ /* 0x000fea0003800000 */
[----:B------:R-:W-:Y:S05]  /*17e0*/  BRA `(.L_x_9695) ;  /* 0x0000000000147947 */ /* 0x000fea0003800000 */
.L_x_9693:
[----:B-----5:R-:W-:-:S04]  /*17f0*/  PRMT R120, R16, 0x7632, R120 ;  /* 0x0000763210787816 */ /* 0x020fc80000000078 */
[----:B------:R-:W-:-:S05]  /*1800*/  SHF.L.U32 R120, R120, 0x10, RZ ;  /* 0x0000001078787819 */ /* 0x000fca00000006ff */
[----:B------:R-:W-:-:S07]  /*1810*/  FADD.FTZ R139, R139, R120 ;  /* 0x000000788b8b7221 */ /* 0x000fce0000010000 */
.L_x_9694:
[----:B------:R-:W-:-:S04]  /*1820*/  F2FP.BF16.F32.PACK_AB R120, RZ, R139 ;  /* 0x0000008bff78723e */ /* 0x000fc800000010ff */
[----:B------:R-:W-:-:S07]  /*1830*/  PRMT R116, R116, 0x5410, R120 ;  /* 0x0000541074747816 */ /* 0x000fce0000000078 */
.L_x_9695:
[C---:B------:R-:W-:Y:S02]  /*1840*/  SHF.L.U32 R141, R121.reuse, 0x10, RZ ;  /* 0x00000010798d7819 */ /* 0x040fe400000006ff */
[----:B------:R-:W-:-:S03]  /*1850*/  PRMT R121, R121, 0x7632, R121 ;  /* 0x0000763279797816 */ /* 0x000fc60000000079 */
[----:B------:R-:W-:Y:S01]  /*1860*/  FMUL.FTZ R142, R141, R128 ;  /* 0x000000808d8e7220 */ /* 0x000fe20000410000 */
[----:B------:R-:W-:Y:S06]  /*1870*/  @P3 BRA `(.L_x_9696) ;  /* 0x0000000000083947 */ /* 0x000fec0003800000 */
[----:B------:R-:W-:Y:S05]  /*1880*/  @P0 BRA `(.L_x_9697) ;  /* 0x00000000000c0947 */ /* 0x000fea0003800000 */
[----:B------:R-:W-:Y:S05]  /*1890*/  BRA `(.L_x_9698) ;  /* 0x0000000000107947 */ /* 0x000fea0003800000 */
.L_x_9696:
[----:B-----5:R-:W-:-:S05]  /*18a0*/  SHF.L.U32 R141, R17, 0x10, RZ ;  /* 0x00000010118d7819 */ /* 0x020fca00000006ff */
[----:B------:R-:W-:-:S07]  /*18b0*/  FADD.FTZ R142, R141, R142 ;  /* 0x0000008e8d8e7221 */ /* 0x000fce0000010000 */
.L_x_9697:
[----:B------:R-:W-:-:S04]  /*18c0*/  F2FP.BF16.F32.PACK_AB R120, RZ, R142 ;  /* 0x0000008eff78723e */ /* 0x000fc800000010ff */
[----:B------:R-:W-:-:S07]  /*18d0*/  PRMT R117, R120, 0x7610, R117 ;  /* 0x0000761078757816 */ /* 0x000fce0000000075 */
.L_x_9698:
[----:B------:R-:W-:-:S05]  /*18e0*/  SHF.L.U32 R121, R121, 0x10, RZ ;  /* 0x0000001079797819 */ /* 0x000fca00000006ff */
[----:B------:R-:W-:Y:S01]  /*18f0*/  FMUL.FTZ R141, R121, R128 ;  /* 0x00000080798d7220 */ /* 0x000fe20000410000 */
[----:B------:R-:W-:Y:S06]  /*1900*/  @P3 BRA `(.L_x_9699) ;  /* 0x0000000000083947 */ /* 0x000fec0003800000 */
[----:B------:R-:W-:Y:S05]  /*1910*/  @P0 BRA `(.L_x_9700) ;  /* 0x0000000000100947 */ /* 0x000fea0003800000 */
[----:B------:R-:W-:Y:S05]  /*1920*/  BRA `(.L_x_9701) ;  /* 0x0000000000147947 */ /* 0x000fea0003800000 */
.L_x_9699:
[----:B-----5:R-:W-:-:S04]  /*1930*/  PRMT R120, R17, 0x7632, R120 ;  /* 0x0000763211787816 */ /* 0x020fc80000000078 */
[----:B------:R-:W-:-:S05]  /*1940*/  SHF.L.U32 R120, R120, 0x10, RZ ;  /* 0x0000001078787819 */ /* 0x000fca00000006ff */
[----:B------:R-:W-:-:S07]  /*1950*/  FADD.FTZ R141, R141, R120 ;  /* 0x000000788d8d7221 */ /* 0x000fce0000010000 */
.L_x_9700:
[----:B------:R-:W-:-:S04]  /*1960*/  F2FP.BF16.F32.PACK_AB R120, RZ, R141 ;  /* 0x0000008dff78723e */ /* 0x000fc800000010ff */
[----:B------:R-:W-:-:S07]  /*1970*/  PRMT R117, R117, 0x5410, R120 ;  /* 0x0000541075757816 */ /* 0x000fce0000000078 */
.L_x_9701:
[C---:B------:R-:W-:Y:S02]  /*1980*/  SHF.L.U32 R121, R122.reuse, 0x10, RZ ;  /* 0x000000107a797819 */ /* 0x040fe400000006ff */
[----:B------:R-:W-:-:S03]  /*1990*/  PRMT R122, R122, 0x7632, R122 ;  /* 0x000076327a7a7816 */ /* 0x000fc6000000007a */
[----:B------:R-:W-:Y:S01]  /*19a0*/  FMUL.FTZ R144, R121, R128 ;  /* 0x0000008079907220 */ /* 0x000fe20000410000 */
[----:B------:R-:W-:Y:S06]  /*19b0*/  @P3 BRA `(.L_x_9702) ;  /* 0x0000000000083947 */ /* 0x000fec0003800000 */
[----:B------:R-:W-:Y:S05]  /*19c0*/  @P0 BRA `(.L_x_9703) ;  /* 0x00000000000c0947 */ /* 0x000fea0003800000 */
[----:B------:R-:W-:Y:S05]  /*19d0*/  BRA `(.L_x_9704) ;  /* 0x0000000000107947 */ /* 0x000fea0003800000 */
.L_x_9702:
[----:B-----5:R-:W-:-:S05]  /*19e0*/  SHF.L.U32 R121, R18, 0x10, RZ ;  /* 0x0000001012797819 */ /* 0x020fca00000006ff */
[----:B------:R-:W-:-:S07]  /*19f0*/  FADD.FTZ R144, R121, R144 ;  /* 0x0000009079907221 */ /* 0x000fce0000010000 */
.L_x_9703:
[----:B------:R-:W-:-:S04]  /*1a00*/  F2FP.BF16.F32.PACK_AB R120, RZ, R144 ;  /* 0x00000090ff78723e */ /* 0x000fc800000010ff */
[----:B------:R-:W-:-:S07]  /*1a10*/  PRMT R118, R120, 0x7610, R118 ;  /* 0x0000761078767816 */ /* 0x000fce0000000076 */
.L_x_9704:
[----:B------:R-:W-:-:S05]  /*1a20*/  SHF.L.U32 R143, R122, 0x10, RZ ;  /* 0x000000107a8f7819 */ /* 0x000fca00000006ff */
[----:B------:R-:W-:Y:S01]  /*1a30*/  FMUL.FTZ R143, R143, R128 ;  /* 0x000000808f8f7220 */ /* 0x000fe20000410000 */
[----:B------:R-:W-:Y:S06]  /*1a40*/  @P3 BRA `(.L_x_9705) ;  /* 0x0000000000083947 */ /* 0x000fec0003800000 */
[----:B------:R-:W-:Y:S05]  /*1a50*/  @P0 BRA `(.L_x_9706) ;  /* 0x0000000000100947 */ /* 0x000fea0003800000 */
[----:B------:R-:W-:Y:S05]  /*1a60*/  BRA `(.L_x_9707) ;  /* 0x0000000000147947 */ /* 0x000fea0003800000 */
.L_x_9705:
[----:B-----5:R-:W-:-:S04]  /*1a70*/  PRMT R120, R18, 0x7632, R120 ;  /* 0x0000763212787816 */ /* 0x020fc80000000078 */
[----:B------:R-:W-:-:S05]  /*1a80*/  SHF.L.U32 R120, R120, 0x10, RZ ;  /* 0x0000001078787819 */ /* 0x000fca00000006ff */
[----:B------:R-:W-:-:S07]  /*1a90*/  FADD.FTZ R143, R143, R120 ;  /* 0x000000788f8f7221 */ /* 0x000fce0000010000 */
.L_x_9706:
[----:B------:R-:W-:-:S04]  /*1aa0*/  F2FP.BF16.F32.PACK_AB R120, RZ, R143 ;  /* 0x0000008fff78723e */ /* 0x000fc800000010ff */
[----:B------:R-:W-:-:S07]  /*1ab0*/  PRMT R118, R118, 0x5410, R120 ;  /* 0x0000541076767816 */ /* 0x000fce0000000078 */
.L_x_9707:
[C---:B------:R-:W-:Y:S02]  /*1ac0*/  SHF.L.U32 R147, R123.reuse, 0x10, RZ ;  /* 0x000000107b937819 */ /* 0x040fe400000006ff */
[----:B------:R-:W-:-:S03]  /*1ad0*/  PRMT R123, R123, 0x7632, R123 ;  /* 0x000076327b7b7816 */ /* 0x000fc6000000007b */
[----:B------:R-:W-:Y:S01]  /*1ae0*/  FMUL.FTZ R147, R147, R128 ;  /* 0x0000008093937220 */ /* 0x000fe20000410000 */
[----:B------:R-:W-:Y:S06]  /*1af0*/  @P3 BRA `(.L_x_9708) ;  /* 0x0000000000083947 */ /* 0x000fec0003800000 */
[----:B------:R-:W-:Y:S05]  /*1b00*/  @P0 BRA `(.L_x_9709) ;  /* 0x00000000000c0947 */ /* 0x000fea0003800000 */
[----:B------:R-:W-:Y:S05]  /*1b10*/  BRA `(.L_x_9710) ;  /* 0x0000000000107947 */ /* 0x000fea0003800000 */
.L_x_9708:
[----:B-----5:R-:W-:-:S05]  /*1b20*/  SHF.L.U32 R120, R19, 0x10, RZ ;  /* 0x0000001013787819 */ /* 0x020fca00000006ff */
[----:B------:R-:W-:-:S07]  /*1b30*/  FADD.FTZ R147, R120, R147 ;  /* 0x0000009378937221 */ /* 0x000fce0000010000 */
.L_x_9709:
[----:B------:R-:W-:-:S04]  /*1b40*/  F2FP.BF16.F32.PACK_AB R120, RZ, R147 ;  /* 0x00000093ff78723e */ /* 0x000fc800000010ff */
[----:B------:R-:W-:-:S07]  /*1b50*/  PRMT R119, R120, 0x7610, R119 ;  /* 0x0000761078777816 */ /* 0x000fce0000000077 */
.L_x_9710:
[----:B------:R-:W-:-:S05]  /*1b60*/  SHF.L.U32 R123, R123, 0x10, RZ ;  /* 0x000000107b7b7819 */ /* 0x000fca00000006ff */
[----:B------:R-:W-:Y:S01]  /*1b70*/  FMUL.FTZ R146, R123, R128 ;  /* 0x000000807b927220 */ /* 0x000fe20000410000 */
[----:B------:R-:W-:Y:S06]  /*1b80*/  @P3 BRA `(.L_x_9711) ;  /* 0x0000000000083947 */ /* 0x000fec0003800000 */
[----:B------:R-:W-:Y:S05]  /*1b90*/  @P0 BRA `(.L_x_9712) ;  /* 0x0000000000100947 */ /* 0x000fea0003800000 */
[----:B------:R-:W-:Y:S05]  /*1ba0*/  BRA `(.L_x_9713) ;  /* 0x0000000000147947 */ /* 0x000fea0003800000 */
.L_x_9711:
[----:B-----5:R-:W-:-:S04]  /*1bb0*/  PRMT R120, R19, 0x7632, R120 ;  /* 0x0000763213787816 */ /* 0x020fc80000000078 */
[----:B------:R-:W-:-:S05]  /*1bc0*/  SHF.L.U32 R121, R120, 0x10, RZ ;  /* 0x0000001078797819 */ /* 0x000fca00000006ff */
[----:B------:R-:W-:-:S07]  /*1bd0*/  FADD.FTZ R146, R146, R121 ;  /* 0x0000007992927221 */ /* 0x000fce0000010000 */
.L_x_9712:
[----:B------:R-:W-:-:S04]  /*1be0*/  F2FP.BF16.F32.PACK_AB R120, RZ, R146 ;  /* 0x00000092ff78723e */ /* 0x000fc800000010ff */
[----:B------:R-:W-:-:S07]  /*1bf0*/  PRMT R119, R119, 0x5410, R120 ;  /* 0x0000541077777816 */ /* 0x000fce0000000078 */
.L_x_9713:
        /* <DEDUP_REMOVED lines=16> */
.L_x_9714:
[----:B-----5:R-:W-:-:S05]  /*1d00*/  SHF.L.U32 R120, R16, 0x10, RZ ;  /* 0x0000001010787819 */ /* 0x020fca00000006ff */
[----:B------:R-:W-:-:S07]  /*1d10*/  FADD.FTZ R149, R120, R149 ;  /* 0x0000009578957221 */ /* 0x000fce0000010000 */
.L_x_9715:
[----:B------:R-:W-:-:S04]  /*1d20*/  F2FP.BF16.F32.PACK_AB R120, RZ, R149 ;  /* 0x00000095ff78723e */ /* 0x000fc800000010ff */
[----:B------:R-:W-:-:S07]  /*1d30*/  PRMT R116, R120, 0x7610, R116 ;  /* 0x0000761078747816 */ /* 0x000fce0000000074 */
.L_x_9716:
[----:B------:R-:W-:-:S05]  /*1d40*/  SHF.L.U32 R151, R148, 0x10, RZ ;  /* 0x0000001094977819 */ /* 0x000fca00000006ff */
[----:B------:R-:W-:Y:S01]  /*1d50*/  FMUL.FTZ R148, R151, R128 ;  /* 0x0000008097947220 */ /* 0x000fe20000410000 */
[----:B------:R-:W-:Y:S06]  /*1d60*/  @P3 BRA `(.L_x_9717) ;  /* 0x0000000000083947 */ /* 0x000fec0003800000 */
[----:B------:R-:W-:Y:S05]  /*1d70*/  @P0 BRA `(.L_x_9718) ;  /* 0x0000000000100947 */ /* 0x000fea0003800000 */
[----:B------:R-:W-:Y:S05]  /*1d80*/  BRA `(.L_x_9719) ;  /* 0x0000000000147947 */ /* 0x000fea0003800000 */
.L_x_9717:
[----:B-----5:R-:W-:-:S04]  /*1d90*/  PRMT R120, R16, 0x7632, R120 ;  /* 0x0000763210787816 */ /* 0x020fc80000000078 */
[----:B------:R-:W-:-:S05]  /*1da0*/  SHF.L.U32 R151, R120, 0x10, RZ ;  /* 0x0000001078977819 */ /* 0x000fca00000006ff */
[----:B------:R-:W-:-:S07]  /*1db0*/  FADD.FTZ R148, R148, R151 ;  /* 0x0000009794947221 */ /* 0x000fce0000010000 */
.L_x_9718:
[----:B------:R-:W-:-:S04]  /*1dc0*/  F2FP.BF16.F32.PACK_AB R120, RZ, R148 ;  /* 0x00000094ff78723e */ /* 0x000fc800000010ff */
[----:B------:R-:W-:-:S07]  /*1dd0*/  PRMT R116, R116, 0x5410, R120 ;  /* 0x0000541074747816 */ /* 0x000fce0000000078 */
.L_x_9719:
[C---:B------:R-:W-:Y:S02]  /*1de0*/  SHF.L.U32 R151, R121.reuse, 0x10, RZ ;  /* 0x0000001079977819 */ /* 0x040fe400000006ff */
[----:B------:R-:W-:-:S03]  /*1df0*/  PRMT R121, R121, 0x7632, R121 ;  /* 0x0000763279797816 */ /* 0x000fc60000000079 */
[----:B------:R-:W-:Y:S01]  /*1e00*/  FMUL.FTZ R151, R151, R128 ;  /* 0x0000008097977220 */ /* 0x000fe20000410000 */
[----:B------:R-:W-:Y:S06]  /*1e10*/  @P3 BRA `(.L_x_9720) ;  /* 0x0000000000083947 */ /* 0x000fec0003800000 */
[----:B------:R-:W-:Y:S05]  /*1e20*/  @P0 BRA `(.L_x_9721) ;  /* 0x00000000000c0947 */ /* 0x000fea0003800000 */
[----:B------:R-:W-:Y:S05]  /*1e30*/  BRA `(.L_x_9722) ;  /* 0x0000000000107947 */ /* 0x000fea0003800000 */
.L_x_9720:
[----:B-----5:R-:W-:-:S05]  /*1e40*/  SHF.L.U32 R120, R17, 0x10, RZ ;  /* 0x0000001011787819 */ /* 0x020fca00000006ff */
[----:B------:R-:W-:-:S07]  /*1e50*/  FADD.FTZ R151, R120, R151 ;  /* 0x0000009778977221 */ /* 0x000fce0000010000 */
.L_x_9721:
[----:B------:R-:W-:-:S04]  /*1e60*/  F2FP.BF16.F32.PACK_AB R120, RZ, R151 ;  /* 0x00000097ff78723e */ /* 0x000fc800000010ff */
[----:B------:R-:W-:-:S07]  /*1e70*/  PRMT R117, R120, 0x7610, R117 ;  /* 0x0000761078757816 */ /* 0x000fce0000000075 */
.L_x_9722:
[----:B------:R-:W-:-:S05]  /*1e80*/  SHF.L.U32 R121, R121, 0x10, RZ ;  /* 0x0000001079797819 */ /* 0x000fca00000006ff */
[----:B------:R-:W-:Y:S01]  /*1e90*/  FMUL.FTZ R150, R121, R128 ;  /* 0x0000008079967220 */ /* 0x000fe20000410000 */
[----:B------:R-:W-:Y:S06]  /*1ea0*/  @P3 BRA `(.L_x_9723) ;  /* 0x0000000000083947 */ /* 0x000fec0003800000 */
[----:B------:R-:W-:Y:S05]  /*1eb0*/  @P0 BRA `(.L_x_9724) ;  /* 0x0000000000100947 */ /* 0x000fea0003800000 */
[----:B------:R-:W-:Y:S05]  /*1ec0*/  BRA `(.L_x_9725) ;  /* 0x0000000000147947 */ /* 0x000fea0003800000 */
.L_x_9723:
[----:B-----5:R-:W-:-:S04]  /*1ed0*/  PRMT R120, R17, 0x7632, R120 ;  /* 0x0000763211787816 */ /* 0x020fc80000000078 */
[----:B------:R-:W-:-:S05]  /*1ee0*/  SHF.L.U32 R121, R120, 0x10, RZ ;  /* 0x0000001078797819 */ /* 0x000fca00000006ff */
[----:B------:R-:W-:-:S07]  /*1ef0*/  FADD.FTZ R150, R150, R121 ;  /* 0x0000007996967221 */ /* 0x000fce0000010000 */
.L_x_9724:
[----:B------:R-:W-:-:S04]  /*1f00*/  F2FP.BF16.F32.PACK_AB R120, RZ, R150 ;  /* 0x00000096ff78723e */ /* 0x000fc800000010ff */
[----:B------:R-:W-:-:S07]  /*1f10*/  PRMT R117, R117, 0x5410, R120 ;  /* 0x0000541075757816 */ /* 0x000fce0000000078 */
.L_x_9725:
[C---:B------:R-:W-:Y:S02]  /*1f20*/  SHF.L.U32 R153, R122.reuse, 0x10, RZ ;  /* 0x000000107a997819 */ /* 0x040fe400000006ff */
[----:B------:R-:W-:-:S03]  /*1f30*/  PRMT R122, R122, 0x7632, R122 ;  /* 0x000076327a7a7816 */ /* 0x000fc6000000007a */
[----:B------:R-:W-:Y:S01]  /*1f40*/  FMUL.FTZ R153, R153, R128 ;  /* 0x0000008099997220 */ /* 0x000fe20000410000 */
[----:B------:R-:W-:Y:S06]  /*1f50*/  @P3 BRA `(.L_x_9726) ;  /* 0x0000000000083947 */ /* 0x000fec0003800000 */
[----:B------:R-:W-:Y:S05]  /*1f60*/  @P0 BRA `(.L_x_9727) ;  /* 0x00000000000c0947 */ /* 0x000fea0003800000 */
[----:B------:R-:W-:Y:S05]  /*1f70*/  BRA `(.L_x_9728) ;  /* 0x0000000000107947 */ /* 0x000fea0003800000 */
.L_x_9726:
[----:B-----5:R-:W-:-:S05]  /*1f80*/  SHF.L.U32 R120, R18, 0x10, RZ ;  /* 0x0000001012787819 */ /* 0x020fca00000006ff */
[----:B------:R-:W-:-:S07]  /*1f90*/  FADD.FTZ R153, R120, R153 ;  /* 0x0000009978997221 */ /* 0x000fce0000010000 */
.L_x_9727:
[----:B------:R-:W-:-:S04]  /*1fa0*/  F2FP.BF16.F32.PACK_AB R120, RZ, R153 ;  /* 0x00000099ff78723e */ /* 0x000fc800000010ff */
[----:B------:R-:W-:-:S07]  /*1fb0*/  PRMT R118, R120, 0x7610, R118 ;  /* 0x0000761078767816 */ /* 0x000fce0000000076 */
.L_x_9728:
[----:B------:R-:W-:-:S05]  /*1fc0*/  SHF.L.U32 R121, R122, 0x10, RZ ;  /* 0x000000107a797819 */ /* 0x000fca00000006ff */
[----:B------:R-:W-:Y:S01]  /*1fd0*/  FMUL.FTZ R152, R121, R128 ;  /* 0x0000008079987220 */ /* 0x000fe20000410000 */
[----:B------:R-:W-:Y:S06]  /*1fe0*/  @P3 BRA `(.L_x_9729) ;  /* 0x0000000000083947 */ /* 0x000fec0003800000 */
[----:B------:R-:W-:Y:S05]  /*1ff0*/  @P0 BRA `(.L_x_9730) ;  /* 0x0000000000100947 */ /* 0x000fea0003800000 */
[----:B------:R-:W-:Y:S05]  /*2000*/  BRA `(.L_x_9731) ;  /* 0x0000000000147947 */ /* 0x000fea0003800000 */
.L_x_9729:
[----:B-----5:R-:W-:-:S04]  /*2010*/  PRMT R120, R18, 0x7632, R120 ;  /* 0x0000763212787816 */ /* 0x020fc80000000078 */
[----:B------:R-:W-:-:S05]  /*2020*/  SHF.L.U32 R121, R120, 0x10, RZ ;  /* 0x0000001078797819 */ /* 0x000fca00000006ff */
[----:B------:R-:W-:-:S07]  /*2030*/  FADD.FTZ R152, R152, R121 ;  /* 0x0000007998987221 */ /* 0x000fce0000010000 */
.L_x_9730:
[----:B------:R-:W-:-:S04]  /*2040*/  F2FP.BF16.F32.PACK_AB R120, RZ, R152 ;  /* 0x00000098ff78723e */ /* 0x000fc800000010ff */
[----:B------:R-:W-:-:S07]  /*2050*/  PRMT R118, R118, 0x5410, R120 ;  /* 0x0000541076767816 */ /* 0x000fce0000000078 */
.L_x_9731:
[C---:B------:R-:W-:Y:S02]  /*2060*/  SHF.L.U32 R121, R123.reuse, 0x10, RZ ;  /* 0x000000107b797819 */ /* 0x040fe400000006ff */
[----:B------:R-:W-:-:S03]  /*2070*/  PRMT R123, R123, 0x7632, R123 ;  /* 0x000076327b7b7816 */ /* 0x000fc6000000007b */
[----:B------:R-:W-:Y:S01]  /*2080*/  FMUL.FTZ R156, R121, R128 ;  /* 0x00000080799c7220 */ /* 0x000fe20000410000 */
[----:B------:R-:W-:Y:S06]  /*2090*/  @P3 BRA `(.L_x_9732) ;  /* 0x0000000000083947 */ /* 0x000fec0003800000 */
[----:B------:R-:W-:Y:S05]  /*20a0*/  @P0 BRA `(.L_x_9733) ;  /* 0x00000000000c0947 */ /* 0x000fea0003800000 */
[----:B------:R-:W-:Y:S05]  /*20b0*/  BRA `(.L_x_9734) ;  /* 0x0000000000107947 */ /* 0x000fea0003800000 */
.L_x_9732:
[----:B-----5:R-:W-:-:S05]  /*20c0*/  SHF.L.U32 R121, R19, 0x10, RZ ;  /* 0x0000001013797819 */ /* 0x020fca00000006ff */
[----:B------:R-:W-:-:S07]  /*20d0*/  FADD.FTZ R156, R121, R156 ;  /* 0x0000009c799c7221 */ /* 0x000fce0000010000 */
.L_x_9733:
[----:B------:R-:W-:-:S04]  /*20e0*/  F2FP.BF16.F32.PACK_AB R120, RZ, R156 ;  /* 0x0000009cff78723e */ /* 0x000fc800000010ff */
[----:B------:R-:W-:-:S07]  /*20f0*/  PRMT R119, R120, 0x7610, R119 ;  /* 0x0000761078777816 */ /* 0x000fce0000000077 */
.L_x_9734:
[----:B------:R-:W-:-:S05]  /*2100*/  SHF.L.U32 R123, R123, 0x10, RZ ;  /* 0x000000107b7b7819 */ /* 0x000fca00000006ff */
[----:B------:R-:W-:Y:S01]  /*2110*/  FMUL.FTZ R155, R123, R128 ;  /* 0x000000807b9b7220 */ /* 0x000fe20000410000 */
[----:B------:R-:W-:Y:S06]  /*2120*/  @P3 BRA `(.L_x_9735) ;  /* 0x0000000000083947 */ /* 0x000fec0003800000 */
[----:B------:R-:W-:Y:S05]  /*2130*/  @P0 BRA `(.L_x_9736) ;  /* 0x0000000000100947 */ /* 0x000fea0003800000 */
[----:B------:R-:W-:Y:S05]  /*2140*/  BRA `(.L_x_9737) ;  /* 0x0000000000147947 */ /* 0x000fea0003800000 */
.L_x_9735:
[----:B-----5:R-:W-:-:S04]  /*2150*/  PRMT R120, R19, 0x7632, R120 ;  /* 0x0000763213787816 */ /* 0x020fc80000000078 */
[----:B------:R-:W-:-:S05]  /*2160*/  SHF.L.U32 R120, R120, 0x10, RZ ;  /* 0x0000001078787819 */ /* 0x000fca00000006ff */
[----:B------:R-:W-:-:S07]  /*2170*/  FADD.FTZ R155, R155, R120 ;  /* 0x000000789b9b7221 */ /* 0x000fce0000010000 */
.L_x_9736:
[----:B------:R-:W-:-:S04]  /*2180*/  F2FP.BF16.F32.PACK_AB R120, RZ, R155 ;  /* 0x0000009bff78723e */ /* 0x000fc800000010ff */
[----:B------:R-:W-:-:S07]  /*2190*/  PRMT R119, R119, 0x5410, R120 ;  /* 0x0000541077777816 */ /* 0x000fce0000000078 */
.L_x_9737:
        /* <DEDUP_REMOVED lines=16> */
.L_x_9738:
[----:B-----5:R-:W-:-:S05]  /*22a0*/  SHF.L.U32 R157, R16, 0x10, RZ ;  /* 0x00000010109d7819 */ /* 0x020fca00000006ff */
[----:B------:R-:W-:-:S07]  /*22b0*/  FADD.FTZ R158, R157, R158 ;  /* 0x0000009e9d9e7221 */ /* 0x000fce0000010000 */
.L_x_9739:
[----:B------:R-:W-:-:S04]  /*22c0*/  F2FP.BF16.F32.PACK_AB R120, RZ, R158 ;  /* 0x0000009eff78723e */ /* 0x000fc800000010ff */
[----:B------:R-:W-:-:S07]  /*22d0*/  PRMT R116, R120, 0x7610, R116 ;  /* 0x0000761078747816 */ /* 0x000fce0000000074 */
.L_x_9740:
[----:B------:R-:W-:-:S05]  /*22e0*/  SHF.L.U32 R159, R159, 0x10, RZ ;  /* 0x000000109f9f7819 */ /* 0x000fca00000006ff */
[----:B------:R-:W-:Y:S01]  /*22f0*/  FMUL.FTZ R157, R159, R128 ;  /* 0x000000809f9d7220 */ /* 0x000fe20000410000 */
[----:B------:R-:W-:Y:S06]  /*2300*/  @P3 BRA `(.L_x_9741) ;  /* 0x0000000000083947 */ /* 0x000fec0003800000 */
[----:B------:R-:W-:Y:S05]  /*2310*/  @P0 BRA `(.L_x_9742) ;  /* 0x0000000000100947 */ /* 0x000fea0003800000 */
[----:B------:R-:W-:Y:S05]  /*2320*/  BRA `(.L_x_9743) ;  /* 0x0000000000147947 */ /* 0x000fea0003800000 */
.L_x_9741:
[----:B-----5:R-:W-:-:S04]  /*2330*/  PRMT R120, R16, 0x7632, R120 ;  /* 0x0000763210787816 */ /* 0x020fc80000000078 */
[----:B------:R-:W-:-:S05]  /*2340*/  SHF.L.U32 R120, R120, 0x10, RZ ;  /* 0x0000001078787819 */ /* 0x000fca00000006ff */
[----:B------:R-:W-:-:S07]  /*2350*/  FADD.FTZ R157, R157, R120 ;  /* 0x000000789d9d7221 */ /* 0x000fce0000010000 */
.L_x_9742:
[----:B------:R-:W-:-:S04]  /*2360*/  F2FP.BF16.F32.PACK_AB R120, RZ, R157 ;  /* 0x0000009dff78723e */ /* 0x000fc800000010ff */
[----:B------:R-:W-:-:S07]  /*2370*/  PRMT R116, R116, 0x5410, R120 ;  /* 0x0000541074747816 */ /* 0x000fce0000000078 */
.L_x_9743:
[C---:B------:R-:W-:Y:S02]  /*2380*/  SHF.L.U32 R159, R121.reuse, 0x10, RZ ;  /* 0x00000010799f7819 */ /* 0x040fe400000006ff */
[----:B------:R-:W-:-:S03]  /*2390*/  PRMT R121, R121, 0x7632, R121 ;  /* 0x0000763279797816 */ /* 0x000fc60000000079 */
[----:B------:R-:W-:Y:S01]  /*23a0*/  FMUL.FTZ R160, R159, R128 ;  /* 0x000000809fa07220 */ /* 0x000fe20000410000 */
[----:B------:R-:W-:Y:S06]  /*23b0*/  @P3 BRA `(.L_x_9744) ;  /* 0x0000000000083947 */ /* 0x000fec0003800000 */
[----:B------:R-:W-:Y:S05]  /*23c0*/  @P0 BRA `(.L_x_9745) ;  /* 0x00000000000c0947 */ /* 0x000fea0003800000 */
[----:B------:R-:W-:Y:S05]  /*23d0*/  BRA `(.L_x_9746) ;  /* 0x0000000000107947 */ /* 0x000fea0003800000 */
.L_x_9744:
[----:B-----5:R-:W-:-:S05]  /*23e0*/  SHF.L.U32 R159, R17, 0x10, RZ ;  /* 0x00000010119f7819 */ /* 0x020fca00000006ff */
[----:B------:R-:W-:-:S07]  /*23f0*/  FADD.FTZ R160, R159, R160 ;  /* 0x000000a09fa07221 */ /* 0x000fce0000010000 */
.L_x_9745:
[----:B------:R-:W-:-:S04]  /*2400*/  F2FP.BF16.F32.PACK_AB R120, RZ, R160 ;  /* 0x000000a0ff78723e */ /* 0x000fc800000010ff */
[----:B------:R-:W-:-:S07]  /*2410*/  PRMT R117, R120, 0x7610, R117 ;  /* 0x0000761078757816 */ /* 0x000fce0000000075 */
.L_x_9746:
[----:B------:R-:W-:-:S05]  /*2420*/  SHF.L.U32 R121, R121, 0x10, RZ ;  /* 0x0000001079797819 */ /* 0x000fca00000006ff */
[----:B------:R-:W-:Y:S01]  /*2430*/  FMUL.FTZ R159, R121, R128 ;  /* 0x00000080799f7220 */ /* 0x000fe20000410000 */
[----:B------:R-:W-:Y:S06]  /*2440*/  @P3 BRA `(.L_x_9747) ;  /* 0x0000000000083947 */ /* 0x000fec0003800000 */
[----:B------:R-:W-:Y:S05]  /*2450*/  @P0 BRA `(.L_x_9748) ;  /* 0x0000000000100947 */ /* 0x000fea0003800000 */
[----:B------:R-:W-:Y:S05]  /*2460*/  BRA `(.L_x_9749) ;  /* 0x0000000000147947 */ /* 0x000fea0003800000 */
.L_x_9747:
[----:B-----5:R-:W-:-:S04]  /*2470*/  PRMT R120, R17, 0x7632, R120 ;  /* 0x0000763211787816 */ /* 0x020fc80000000078 */
[----:B------:R-:W-:-:S05]  /*2480*/  SHF.L.U32 R120, R120, 0x10, RZ ;  /* 0x0000001078787819 */ /* 0x000fca00000006ff */
[----:B------:R-:W-:-:S07]  /*2490*/  FADD.FTZ R159, R159, R120 ;  /* 0x000000789f9f7221 */ /* 0x000fce0000010000 */
.L_x_9748:
[----:B------:R-:W-:-:S04]  /*24a0*/  F2FP.BF16.F32.PACK_AB R120, RZ, R159 ;  /* 0x0000009fff78723e */ /* 0x000fc800000010ff */
[----:B------:R-:W-:-:S07]  /*24b0*/  PRMT R117, R117, 0x5410, R120 ;  /* 0x0000541075757816 */ /* 0x000fce0000000078 */
.L_x_9749:
[C---:B------:R-:W-:Y:S02]  /*24c0*/  SHF.L.U32 R121, R122.reuse, 0x10, RZ ;  /* 0x000000107a797819 */ /* 0x040fe400000006ff */
[----:B------:R-:W-:-:S03]  /*24d0*/  PRMT R122, R122, 0x7632, R122 ;  /* 0x000076327a7a7816 */ /* 0x000fc6000000007a */
[----:B------:R-:W-:Y:S01]  /*24e0*/  FMUL.FTZ R162, R121, R128 ;  /* 0x0000008079a27220 */ /* 0x000fe20000410000 */
[----:B------:R-:W-:Y:S06]  /*24f0*/  @P3 BRA `(.L_x_9750) ;  /* 0x0000000000083947 */ /* 0x000fec0003800000 */
[----:B------:R-:W-:Y:S05]  /*2500*/  @P0 BRA `(.L_x_9751) ;  /* 0x00000000000c0947 */ /* 0x000fea0003800000 */
[----:B------:R-:W-:Y:S05]  /*2510*/  BRA `(.L_x_9752) ;  /* 0x0000000000107947 */ /* 0x000fea0003800000 */
.L_x_9750:
[----:B-----5:R-:W-:-:S05]  /*2520*/  SHF.L.U32 R121, R18, 0x10, RZ ;  /* 0x0000001012797819 */ /* 0x020fca00000006ff */
[----:B------:R-:W-:-:S07]  /*2530*/  FADD.FTZ R162, R121, R162 ;  /* 0x000000a279a27221 */ /* 0x000fce0000010000 */
.L_x_9751:
[----:B------:R-:W-:-:S04]  /*2540*/  F2FP.BF16.F32.PACK_AB R120, RZ, R162 ;  /* 0x000000a2ff78723e */ /* 0x000fc800000010ff */
[----:B------:R-:W-:-:S07]  /*2550*/  PRMT R118, R120, 0x7610, R118 ;  /* 0x0000761078767816 */ /* 0x000fce0000000076 */
.L_x_9752:
[----:B------:R-:W-:-:S05]  /*2560*/  SHF.L.U32 R161, R122, 0x10, RZ ;  /* 0x000000107aa17819 */ /* 0x000fca00000006ff */
[----:B------:R-:W-:Y:S01]  /*2570*/  FMUL.FTZ R161, R161, R128 ;  /* 0x00000080a1a17220 */ /* 0x000fe20000410000 */
[----:B------:R-:W-:Y:S06]  /*2580*/  @P3 BRA `(.L_x_9753) ;  /* 0x0000000000083947 */ /* 0x000fec0003800000 */
[----:B------:R-:W-:Y:S05]  /*2590*/  @P0 BRA `(.L_x_9754) ;  /* 0x0000000000100947 */ /* 0x000fea0003800000 */
[----:B------:R-:W-:Y:S05]  /*25a0*/  BRA `(.L_x_9755) ;  /* 0x0000000000147947 */ /* 0x000fea0003800000 */
.L_x_9753:
[----:B-----5:R-:W-:-:S04]  /*25b0*/  PRMT R120, R18, 0x7632, R120 ;  /* 0x0000763212787816 */ /* 0x020fc80000000078 */
[----:B------:R-:W-:-:S05]  /*25c0*/  SHF.L.U32 R120, R120, 0x10, RZ ;  /* 0x0000001078787819 */ /* 0x000fca00000006ff */
[----:B------:R-:W-:-:S07]  /*25d0*/  FADD.FTZ R161, R161, R120 ;  /* 0x00000078a1a17221 */ /* 0x000fce0000010000 */
.L_x_9754:
[----:B------:R-:W-:-:S04]  /*25e0*/  F2FP.BF16.F32.PACK_AB R120, RZ, R161 ;  /* 0x000000a1ff78723e */ /* 0x000fc800000010ff */
[----:B------:R-:W-:-:S07]  /*25f0*/  PRMT R118, R118, 0x5410, R120 ;  /* 0x0000541076767816 */ /* 0x000fce0000000078 */
.L_x_9755:
[C---:B------:R-:W-:Y:S02]  /*2600*/  SHF.L.U32 R163, R123.reuse, 0x10, RZ ;  /* 0x000000107ba37819 */ /* 0x040fe400000006ff */
[----:B------:R-:W-:-:S03]  /*2610*/  PRMT R123, R123, 0x7632, R123 ;  /* 0x000076327b7b7816 */ /* 0x000fc6000000007b */
[----:B------:R-:W-:Y:S01]  /*2620*/  FMUL.FTZ R163, R163, R128 ;  /* 0x00000080a3a37220 */ /* 0x000fe20000410000 */
[----:B------:R-:W-:Y:S06]  /*2630*/  @P3 BRA `(.L_x_9756) ;  /* 0x0000000000083947 */ /* 0x000fec0003800000 */
[----:B------:R-:W-:Y:S05]  /*2640*/  @P0 BRA `(.L_x_9757) ;  /* 0x00000000000c0947 */ /* 0x000fea0003800000 */
[----:B------:R-:W-:Y:S05]  /*2650*/  BRA `(.L_x_9758) ;  /* 0x0000000000107947 */ /* 0x000fea0003800000 */
.L_x_9756:
[----:B-----5:R-:W-:-:S05]  /*2660*/  SHF.L.U32 R120, R19, 0x10, RZ ;  /* 0x0000001013787819 */ /* 0x020fca00000006ff */
[----:B------:R-:W-:-:S07]  /*2670*/  FADD.FTZ R163, R120, R163 ;  /* 0x000000a378a37221 */ /* 0x000fce0000010000 */
.L_x_9757:
[----:B------:R-:W-:-:S04]  /*2680*/  F2FP.BF16.F32.PACK_AB R120, RZ, R163 ;  /* 0x000000a3ff78723e */ /* 0x000fc800000010ff */
[----:B------:R-:W-:-:S07]  /*2690*/  PRMT R119, R120, 0x7610, R119 ;  /* 0x0000761078777816 */ /* 0x000fce0000000077 */
.L_x_9758:
[----:B------:R-:W-:-:S05]  /*26a0*/  SHF.L.U32 R123, R123, 0x10, RZ ;  /* 0x000000107b7b7819 */ /* 0x000fca00000006ff */
[----:B------:R-:W-:Y:S01]  /*26b0*/  FMUL.FTZ R128, R123, R128 ;  /* 0x000000807b807220 */ /* 0x000fe20000410000 */
[----:B------:R-:W-:Y:S06]  /*26c0*/  @P3 BRA `(.L_x_9759) ;  /* 0x0000000000083947 */ /* 0x000fec0003800000 */
[----:B------:R-:W-:Y:S05]  /*26d0*/  @P0 BRA `(.L_x_9760) ;  /* 0x0000000000100947 */ /* 0x000fea0003800000 */
[----:B------:R-:W-:Y:S05]  /*26e0*/  BRA `(.L_x_9761) ;  /* 0x0000000000147947 */ /* 0x000fea0003800000 */
.L_x_9759:
[----:B-----5:R-:W-:-:S04]  /*26f0*/  PRMT R120, R19, 0x7632, R120 ;  /* 0x0000763213787816 */ /* 0x020fc80000000078 */
[----:B------:R-:W-:-:S05]  /*2700*/  SHF.L.U32 R121, R120, 0x10, RZ ;  /* 0x0000001078797819 */ /* 0x000fca00000006ff */
[----:B------:R-:W-:-:S07]  /*2710*/  FADD.FTZ R128, R128, R121 ;  /* 0x0000007980807221 */ /* 0x000fce0000010000 */
.L_x_9760:
[----:B------:R-:W-:-:S04]  /*2720*/  F2FP.BF16.F32.PACK_AB R120, RZ, R128 ;  /* 0x00000080ff78723e */ /* 0x000fc800000010ff */
[----:B------:R-:W-:-:S07]  /*2730*/  PRMT R119, R119, 0x5410, R120 ;  /* 0x0000541077777816 */ /* 0x000fce0000000078 */
.L_x_9761:
[----:B------:R-:W0:Y:S01]  /*2740*/  @P0 LDC.64 R120, c[0x0][0x238] ;  /* 0x00008e00ff780b82 */ /* 0x000e220000000a00 */
[----:B------:R-:W-:Y:S01]  /*2750*/  @P0 IADD3 R123, R0, 0xa0, RZ ;  /* 0x000000a0007b0810 */ /* 0x000fe20007ffe0ff */
[----:B------:R-:W-:Y:S01]  /*2760*/  UMOV UR10, 0xffffffff ;  /* 0xffffffff000a7882 */ /* 0x000fe20000000000 */
[----:B------:R-:W-:-:S03]  /*2770*/  ISETP.NE.AND P2, PT, R129, RZ, PT ;  /* 0x000000ff8100720c */ /* 0x000fc60003f45270 */
[----:B0-----:R-:W-:-:S04]  /*2780*/  @P0 IMAD.WIDE.U32 R120, R123, 0x10, R120 ;  /* 0x000000107b780825 */ /* 0x001fc800078e0078 */
[----:B------:R-:W-:-:S04]  /*2790*/  FADD.FTZ R123, RZ, R15 ;  /* 0x0000000fff7b7221 */ /* 0x000fc80000010000 */
[----:B------:R-:W-:Y:S01]  /*27a0*/  FADD.FTZ R123, R123, R14 ;  /* 0x0000000e7b7b7221 */ /* 0x000fe20000010000 */
[----:B------:R0:W-:Y:S03]  /*27b0*/  @P0 STG.E.128 desc[UR4][R120.64], R116 ;  /* 0x0000007478000986 */ /* 0x0001e6000c101d04 */
        /* <DEDUP_REMOVED lines=57> */
[----:B------:R-:W0:Y:S02]  /*2b50*/  LDC R121, c[0x0][0x290] ;  /* 0x0000a400ff797b82 */ /* 0x000e240000000800 */
        /* <DEDUP_REMOVED lines=106> */
.L_x_9775:
[----:B-1----:R-:W-:-:S04]  /*3200*/  FADD.FTZ R120, R165, R120 ;  /* 0x00000078a5787221 */ /* 0x002fc80000010000 */
[----:B------:R-:W-:Y:S01]  /*3210*/  FFMA.FTZ R129, R120, R121, UR7 ;  /* 0x0000000778817e23 */ /* 0x000fe20008010079 */
[----:B------:R-:W-:-:S05]  /*3220*/  FMUL.FTZ R120, R122, R122 ;  /* 0x0000007a7a787220 */ /* 0x000fca0000410000 */
[----:B------:R-:W-:-:S05]  /*3230*/  FSEL R120, R120, RZ, P4 ;  /* 0x000000ff78787208 */ /* 0x000fca0002000000 */
[----:B------:R-:W-:Y:S02]  /*3240*/  FADD.FTZ R129, R129, R120 ;  /* 0x0000007881817221 */ /* 0x000fe40000010000 */
[----:B------:R-:W0:Y:S04]  /*3250*/  @!P2 LDC.64 R120, c[0x0][0x250] ;  /* 0x00009400ff78ab82 */ /* 0x000e280000000a00 */
[----:B------:R-:W1:Y:S01]  /*3260*/  MUFU.RSQ R129, R129 ;  /* 0x0000008100817308 */ /* 0x000e620000001400 */
[----:B0-----:R-:W-:-:S03]  /*3270*/  @!P2 IMAD.WIDE R164, R2, 0x4, R120 ;  /* 0x0000000402a4a825 */ /* 0x001fc600078e0278 */
[----:B------:R-:W0:Y:S02]  /*3280*/  @!P2 LDC.64 R120, c[0x0][0x258] ;  /* 0x00009600ff78ab82 */ /* 0x000e240000000a00 */
[----:B------:R2:W-:Y:S02]  /*3290*/  @!P2 STG.E desc[UR4][R164.64], R122 ;  /* 0x0000007aa400a986 */ /* 0x0005e4000c101904 */
[----:B--2---:R-:W-:-:S05]  /*32a0*/  FSEL R164, R122, RZ, !P4 ;  /* 0x000000ff7aa47208 */ /* 0x004fca0006000000 */
[C---:B------:R-:W-:Y:S01]  /*32b0*/  FADD.FTZ R125, -R164.reuse, R125 ;  /* 0x0000007da47d7221 */ /* 0x040fe20000010100 */
[C---:B------:R-:W-:Y:S01]  /*32c0*/  FADD.FTZ R124, -R164.reuse, R124 ;  /* 0x0000007ca47c7221 */ /* 0x040fe20000010100 */
[C---:B------:R-:W-:Y:S01]  /*32d0*/  FADD.FTZ R126, -R164.reuse, R126 ;  /* 0x0000007ea47e7221 */ /* 0x040fe20000010100 */
[----:B------:R-:W-:Y:S01]  /*32e0*/  FADD.FTZ R127, -R164, R127 ;  /* 0x0000007fa47f7221 */ /* 0x000fe20000010100 */
[C---:B-1----:R-:W-:Y:S01]  /*32f0*/  FMUL.FTZ R125, R129.reuse, R125 ;  /* 0x0000007d817d7220 */ /* 0x042fe20000410000 */
[----:B------:R-:W-:Y:S01]  /*3300*/  FMUL.FTZ R124, R129, R124 ;  /* 0x0000007c817c7220 */ /* 0x000fe20000410000 */
[----:B0-----:R-:W-:-:S04]  /*3310*/  @!P2 IMAD.WIDE R120, R2, 0x4, R120 ;  /* 0x000000040278a825 */ /* 0x001fc800078e0278 */
[----:B------:R-:W-:Y:S01]  /*3320*/  FMUL.FTZ R126, R129, R126 ;  /* 0x0000007e817e7220 */ /* 0x000fe20000410000 */
[----:B------:R-:W-:Y:S01]  /*3330*/  FFMA.FTZ R123, R74, R125, R26 ;  /* 0x0000007d4a7b7223 */ /* 0x000fe2000001001a */
[----:B------:R-:W-:Y:S01]  /*3340*/  FFMA.FTZ R124, R75, R124, R27 ;  /* 0x0000007c4b7c7223 */ /* 0x000fe2000001001b */
[C---:B------:R-:W-:Y:S01]  /*3350*/  FADD.FTZ R8, -R164.reuse, R8 ;  /* 0x00000008a4087221 */ /* 0x040fe20000010100 */
[----:B------:R0:W-:Y:S01]  /*3360*/  @!P2 STG.E desc[UR4][R120.64], R129 ;  /* 0x000000817800a986 */ /* 0x0001e2000c101904 */
[----:B------:R-:W-:Y:S01]  /*3370*/  FADD.FTZ R14, -R164, R14 ;  /* 0x0000000ea40e7221 */ /* 0x000fe20000010100 */
[C---:B------:R-:W-:Y:S01]  /*3380*/  FMUL.FTZ R127, R129.reuse, R127 ;  /* 0x0000007f817f7220 */ /* 0x040fe20000410000 */
[----:B------:R-:W-:Y:S01]  /*3390*/  F2FP.BF16.F32.PACK_AB R123, R124, R123 ;  /* 0x0000007b7c7b723e */ /* 0x000fe200000010ff */
[----:B------:R-:W-:Y:S01]  /*33a0*/  FADD.FTZ R4, -R164, R4 ;  /* 0x00000004a4047221 */ /* 0x000fe20000010100 */
[----:B------:R-:W1:Y:S01]  /*33b0*/  LDC.64 R124, c[0x0][0x2b8] ;  /* 0x0000ae00ff7c7b82 */ /* 0x000e620000000a00 */
[----:B------:R-:W-:Y:S01]  /*33c0*/  FMUL.FTZ R14, R129, R14 ;  /* 0x0000000e810e7220 */ /* 0x000fe20000410000 */
[----:B------:R-:W-:Y:S01]  /*33d0*/  FFMA.FTZ R122, R72, R127, R24 ;  /* 0x0000007f487a7223 */ /* 0x000fe20000010018 */
[C---:B------:R-:W-:Y:S01]  /*33e0*/  FADD.FTZ R10, -R164.reuse, R10 ;  /* 0x0000000aa40a7221 */ /* 0x040fe20000010100 */
[C---:B------:R-:W-:Y:S01]  /*33f0*/  FADD.FTZ R13, -R164.reuse, R13 ;  /* 0x0000000da40d7221 */ /* 0x040fe20000010100 */
[----:B------:R-:W-:Y:S01]  /*3400*/  FFMA.FTZ R14, R69, R14, R21 ;  /* 0x0000000e450e7223 */ /* 0x000fe20000010015 */
[C---:B------:R-:W-:Y:S01]  /*3410*/  FADD.FTZ R12, -R164.reuse, R12 ;  /* 0x0000000ca40c7221 */ /* 0x040fe20000010100 */
[----:B0-----:R-:W-:Y:S01]  /*3420*/  FFMA.FTZ R121, R73, R126, R25 ;  /* 0x0000007e49797223 */ /* 0x001fe20000010019 */
[C---:B------:R-:W-:Y:S01]  /*3430*/  FADD.FTZ R120, -R164.reuse, R15 ;  /* 0x0000000fa4787221 */ /* 0x040fe20000010100 */
[C---:B------:R-:W-:Y:S01]  /*3440*/  FADD.FTZ R126, -R164.reuse, R7 ;  /* 0x00000007a47e7221 */ /* 0x040fe20000010100 */
[C---:B------:R-:W-:Y:S01]  /*3450*/  FMUL.FTZ R15, R129.reuse, R8 ;  /* 0x00000008810f7220 */ /* 0x040fe20000410000 */
[----:B------:R-:W-:Y:S01]  /*3460*/  FADD.FTZ R6, -R164, R6 ;  /* 0x00000006a4067221 */ /* 0x000fe20000010100 */
[C---:B------:R-:W-:Y:S01]  /*3470*/  FMUL.FTZ R7, R129.reuse, R120 ;  /* 0x0000007881077220 */ /* 0x040fe20000410000 */
[----:B------:R-:W-:Y:S01]  /*3480*/  FMUL.FTZ R126, R129, R126 ;  /* 0x0000007e817e7220 */ /* 0x000fe20000410000 */
[----:B------:R-:W-:Y:S01]  /*3490*/  FFMA.FTZ R15, R70, R15, R22 ;  /* 0x0000000f460f7223 */ /* 0x000fe20000010016 */
[----:B------:R-:W-:Y:S01]  /*34a0*/  F2FP.BF16.F32.PACK_AB R122, R121, R122 ;  /* 0x0000007a797a723e */ /* 0x000fe200000010ff */
[----:B------:R-:W-:Y:S01]  /*34b0*/  FFMA.FTZ R7, R68, R7, R20 ;  /* 0x0000000744077223 */ /* 0x000fe20000010014 */
[----:B------:R-:W-:Y:S01]  /*34c0*/  FFMA.FTZ R126, R71, R126, R23 ;  /* 0x0000007e477e7223 */ /* 0x000fe20000010017 */
[C---:B------:R-:W-:Y:S01]  /*34d0*/  FADD.FTZ R139, -R164.reuse, R139 ;  /* 0x0000008ba48b7221 */ /* 0x040fe20000010100 */
[C---:B------:R-:W-:Y:S01]  /*34e0*/  FADD.FTZ R142, -R164.reuse, R142 ;  /* 0x0000008ea48e7221 */ /* 0x040fe20000010100 */
[----:B------:R-:W-:Y:S01]  /*34f0*/  FADD.FTZ R158, -R164, R158 ;  /* 0x0000009ea49e7221 */ /* 0x000fe20000010100 */
[----:B------:R-:W-:Y:S01]  /*3500*/  F2FP.BF16.F32.PACK_AB R120, R14, R7 ;  /* 0x000000070e78723e */ /* 0x000fe200000010ff */
[----:B------:R-:W-:Y:S01]  /*3510*/  FADD.FTZ R159, -R164, R159 ;  /* 0x0000009fa49f7221 */ /* 0x000fe20000010100 */
[----:B------:R-:W-:Y:S01]  /*3520*/  F2FP.BF16.F32.PACK_AB R121, R126, R15 ;  /* 0x0000000f7e79723e */ /* 0x000fe200000010ff */
[----:B-1----:R-:W-:-:S04]  /*3530*/  IMAD.WIDE.U32 R14, R0, 0x10, R124 ;  /* 0x00000010000e7825 */ /* 0x002fc800078e007c */
[C---:B------:R-:W-:Y:S01]  /*3540*/  FADD.FTZ R126, -R164.reuse, R9 ;  /* 0x00000009a47e7221 */ /* 0x040fe20000010100 */
[C---:B------:R-:W-:Y:S01]  /*3550*/  FMUL.FTZ R9, R129.reuse, R10 ;  /* 0x0000000a81097220 */ /* 0x040fe20000410000 */
[C---:B------:R-:W-:Y:S01]  /*3560*/  FMUL.FTZ R13, R129.reuse, R13 ;  /* 0x0000000d810d7220 */ /* 0x040fe20000410000 */
[C---:B------:R-:W-:Y:S01]  /*3570*/  FMUL.FTZ R12, R129.reuse, R12 ;  /* 0x0000000c810c7220 */ /* 0x040fe20000410000 */
[----:B------:R0:W-:Y:S01]  /*3580*/  STG.E.128 desc[UR4][R14.64], R120 ;  /* 0x000000780e007986 */ /* 0x0001e2000c101d04 */
[C---:B------:R-:W-:Y:S01]  /*3590*/  FMUL.FTZ R126, R129.reuse, R126 ;  /* 0x0000007e817e7220 */ /* 0x040fe20000410000 */
[C---:B------:R-:W-:Y:S01]  /*35a0*/  FADD.FTZ R140, -R164.reuse, R140 ;  /* 0x0000008ca48c7221 */ /* 0x040fe20000010100 */
[----:B------:R-:W-:Y:S01]  /*35b0*/  FMUL.FTZ R7, R129, R6 ;  /* 0x0000000681077220 */ /* 0x000fe20000410000 */
[C---:B------:R-:W-:Y:S01]  /*35c0*/  FADD.FTZ R144, -R164.reuse, R144 ;  /* 0x00000090a4907221 */ /* 0x040fe20000010100 */
[C---:B------:R-:W-:Y:S01]  /*35d0*/  FADD.FTZ R143, -R164.reuse, R143 ;  /* 0x0000008fa48f7221 */ /* 0x040fe20000010100 */
[C---:B------:R-:W-:Y:S01]  /*35e0*/  FADD.FTZ R8, -R164.reuse, R3 ;  /* 0x00000003a4087221 */ /* 0x040fe20000010100 */
[C---:B------:R-:W-:Y:S01]  /*35f0*/  FADD.FTZ R138, -R164.reuse, R138 ;  /* 0x0000008aa48a7221 */ /* 0x040fe20000010100 */
[----:B------:R-:W-:Y:S01]  /*3600*/  FADD.FTZ R137, -R164, R137 ;  /* 0x00000089a4897221 */ /* 0x000fe20000010100 */
[----:B------:R-:W-:Y:S01]  /*3610*/  FFMA.FTZ R9, R80, R9, R32 ;  /* 0x0000000950097223 */ /* 0x000fe20000010020 */
[----:B------:R-:W-:Y:S01]  /*3620*/  FFMA.FTZ R12, R83, R12, R35 ;  /* 0x0000000c530c7223 */ /* 0x000fe20000010023 */
[----:B------:R-:W-:Y:S01]  /*3630*/  FFMA.FTZ R10, R81, R126, R33 ;  /* 0x0000007e510a7223 */ /* 0x000fe20000010021 */
[C---:B------:R-:W-:Y:S01]  /*3640*/  FADD.FTZ R156, -R164.reuse, R156 ;  /* 0x0000009ca49c7221 */ /* 0x040fe20000010100 */
[----:B------:R-:W-:Y:S01]  /*3650*/  FADD.FTZ R157, -R164, R157 ;  /* 0x0000009da49d7221 */ /* 0x000fe20000010100 */
[----:B------:R-:W-:Y:S01]  /*3660*/  IADD3 R3, R0, 0x20, RZ ;  /* 0x0000002000037810 */ /* 0x000fe20007ffe0ff */
[C---:B------:R-:W-:Y:S01]  /*3670*/  FMUL.FTZ R127, R129.reuse, R140 ;  /* 0x0000008c817f7220 */ /* 0x040fe20000410000 */
[----:B------:R-:W-:Y:S01]  /*3680*/  FFMA.FTZ R7, R78, R7, R30 ;  /* 0x000000074e077223 */ /* 0x000fe2000001001e */
[C---:B------:R-:W-:Y:S01]  /*3690*/  FMUL.FTZ R0, R129.reuse, R137 ;  /* 0x0000008981007220 */ /* 0x040fe20000410000 */
[C---:B0-----:R-:W-:Y:S01]  /*36a0*/  FADD.FTZ R14, -R164.reuse, R5 ;  /* 0x00000005a40e7221 */ /* 0x041fe20000010100 */
[----:B------:R-:W-:Y:S01]  /*36b0*/  FADD.FTZ R120, -R164, R133 ;  /* 0x00000085a4787221 */ /* 0x000fe20000010100 */
[C---:B------:R-:W-:Y:S01]  /*36c0*/  FMUL.FTZ R5, R129.reuse, R4 ;  /* 0x0000000481057220 */ /* 0x040fe20000410000 */
[C---:B------:R-:W-:Y:S01]  /*36d0*/  FMUL.FTZ R4, R129.reuse, R139 ;  /* 0x0000008b81047220 */ /* 0x040fe20000410000 */
[C---:B------:R-:W-:Y:S01]  /*36e0*/  FMUL.FTZ R14, R129.reuse, R14 ;  /* 0x0000000e810e7220 */ /* 0x040fe20000410000 */
[C---:B------:R-:W-:Y:S01]  /*36f0*/  FMUL.FTZ R133, R129.reuse, R142 ;  /* 0x0000008e81857220 */ /* 0x040fe20000410000 */
[C---:B------:R-:W-:Y:S01]  /*3700*/  FMUL.FTZ R139, R129.reuse, R158 ;  /* 0x0000009e818b7220 */ /* 0x040fe20000410000 */
[----:B------:R-:W-:Y:S01]  /*3710*/  FMUL.FTZ R142, R129, R159 ;  /* 0x0000009f818e7220 */ /* 0x000fe20000410000 */
[----:B------:R-:W-:-:S04]  /*3720*/  IMAD.WIDE.U32 R158, R11, 0x10, R124 ;  /* 0x000000100b9e7825 */ /* 0x000fc800078e007c */
[----:B------:R-:W-:Y:S01]  /*3730*/  FFMA.FTZ R11, R82, R13, R34 ;  /* 0x0000000d520b7223 */ /* 0x000fe20000010022 */
[----:B------:R-:W-:Y:S01]  /*3740*/  FFMA.FTZ R14, R79, R14, R31 ;  /* 0x0000000e4f0e7223 */ /* 0x000fe2000001001f */
[----:B------:R-:W-:Y:S01]  /*3750*/  FADD.FTZ R122, -R164, R135 ;  /* 0x00000087a47a7221 */ /* 0x000fe20000010100 */
[C---:B------:R-:W-:Y:S01]  /*3760*/  FMUL.FTZ R15, R129.reuse, R120 ;  /* 0x00000078810f7220 */ /* 0x040fe20000410000 */
[C---:B------:R-:W-:Y:S01]  /*3770*/  FMUL.FTZ R135, R129.reuse, R144 ;  /* 0x0000009081877220 */ /* 0x040fe20000410000 */
[C---:B------:R-:W-:Y:S01]  /*3780*/  FMUL.FTZ R120, R129.reuse, R143 ;  /* 0x0000008f81787220 */ /* 0x040fe20000410000 */
[C---:B------:R-:W-:Y:S01]  /*3790*/  FMUL.FTZ R123, R129.reuse, R138 ;  /* 0x0000008a817b7220 */ /* 0x040fe20000410000 */
[C---:B------:R-:W-:Y:S01]  /*37a0*/  FMUL.FTZ R137, R129.reuse, R156 ;  /* 0x0000009c81897220 */ /* 0x040fe20000410000 */
[----:B------:R-:W-:Y:S01]  /*37b0*/  FMUL.FTZ R138, R129, R157 ;  /* 0x0000009d818a7220 */ /* 0x000fe20000410000 */
[----:B------:R-:W-:Y:S01]  /*37c0*/  F2FP.BF16.F32.PACK_AB R11, R12, R11 ;  /* 0x0000000b0c0b723e */ /* 0x000fe200000010ff */
[----:B------:R-:W-:Y:S01]  /*37d0*/  FADD.FTZ R131, -R164, R131 ;  /* 0x00000083a4837221 */ /* 0x000fe20000010100 */
[----:B------:R-:W-:Y:S01]  /*37e0*/  F2FP.BF16.F32.PACK_AB R10, R10, R9 ;  /* 0x000000090a0a723e */ /* 0x000fe200000010ff */
[----:B------:R-:W-:Y:S01]  /*37f0*/  FADD.FTZ R130, -R164, R130 ;  /* 0x00000082a4827221 */ /* 0x000fe20000010100 */
[----:B------:R-:W-:Y:S01]  /*3800*/  IMAD.WIDE.U32 R156, R3, 0x10, R124 ;  /* 0x00000010039c7825 */ /* 0x000fe200078e007c */
[----:B------:R-:W-:-:S03]  /*3810*/  F2FP.BF16.F32.PACK_AB R9, R14, R7 ;  /* 0x000000070e09723e */ /* 0x000fc600000010ff */
[----:B------:R-:W-:Y:S01]  /*3820*/  FFMA.FTZ R12, R92, R127, R44 ;  /* 0x0000007f5c0c7223 */ /* 0x000fe2000001002c */
[----:B------:R-:W-:Y:S01]  /*3830*/  FFMA.FTZ R14, R96, R135, R48 ;  /* 0x00000087600e7223 */ /* 0x000fe20000010030 */
[----:B------:R-:W-:Y:S01]  /*3840*/  FFMA.FTZ R3, R97, R120, R49 ;  /* 0x0000007861037223 */ /* 0x000fe20000010031 */
[----:B------:R-:W0:Y:S01]  /*3850*/  LDC.64 R126, c[0x0][0x210] ;  /* 0x00008400ff7e7b82 */ /* 0x000e220000000a00 */
[C---:B------:R-:W-:Y:S01]  /*3860*/  FADD.FTZ R134, -R164.reuse, R134 ;  /* 0x00000086a4867221 */ /* 0x040fe20000010100 */
[C---:B------:R-:W-:Y:S01]  /*3870*/  FADD.FTZ R132, -R164.reuse, R132 ;  /* 0x00000084a4847221 */ /* 0x040fe20000010100 */
[C---:B------:R-:W-:Y:S01]  /*3880*/  FMUL.FTZ R8, R129.reuse, R8 ;  /* 0x0000000881087220 */ /* 0x040fe20000410000 */
[C---:B------:R-:W-:Y:S01]  /*3890*/  FADD.FTZ R141, -R164.reuse, R141 ;  /* 0x0000008da48d7221 */ /* 0x040fe20000010100 */
[C---:B------:R-:W-:Y:S01]  /*38a0*/  FADD.FTZ R147, -R164.reuse, R147 ;  /* 0x00000093a4937221 */ /* 0x040fe20000010100 */
[C---:B------:R-:W-:Y:S01]  /*38b0*/  FADD.FTZ R146, -R164.reuse, R146 ;  /* 0x00000092a4927221 */ /* 0x040fe20000010100 */
[C---:B------:R-:W-:Y:S01]  /*38c0*/  FMUL.FTZ R131, R129.reuse, R131 ;  /* 0x0000008381837220 */ /* 0x040fe20000410000 */
[C---:B------:R-:W-:Y:S01]  /*38d0*/  FMUL.FTZ R130, R129.reuse, R130 ;  /* 0x0000008281827220 */ /* 0x040fe20000410000 */
        /* <DEDUP_REMOVED lines=14> */
[----:B------:R-:W-:Y:S01]  /*39c0*/  F2FP.BF16.F32.PACK_AB R14, R3, R14 ;  /* 0x0000000e030e723e */ /* 0x000fe200000010ff */
[----:B------:R-:W-:Y:S01]  /*39d0*/  FMUL.FTZ R132, R129, R132 ;  /* 0x0000008481847220 */ /* 0x000fe20000410000 */
[----:B------:R-:W-:Y:S01]  /*39e0*/  FFMA.FTZ R5, R76, R5, R28 ;  /* 0x000000054c057223 */ /* 0x000fe2000001001c */
[----:B------:R-:W-:Y:S01]  /*39f0*/  FFMA.FTZ R8, R77, R8, R29 ;  /* 0x000000084d087223 */ /* 0x000fe2000001001d */
[----:B------:R-:W-:Y:S01]  /*3a00*/  FFMA.FTZ R123, R90, R123, R42 ;  /* 0x0000007b5a7b7223 */ /* 0x000fe2000001002a */
[----:B------:R-:W-:Y:S01]  /*3a10*/  FFMA.FTZ R0, R91, R0, R43 ;  /* 0x000000005b007223 */ /* 0x000fe2000001002b */
        /* <DEDUP_REMOVED lines=47> */
[--C-:B------:R-:W-:Y:S01]  /*3d10*/  IMAD.WIDE.U32 R160, R136, 0x10, R124.reuse ;  /* 0x0000001088a07825 */ /* 0x100fe200078e007c */
[----:B------:R-:W-:Y:S01]  /*3d20*/  F2FP.BF16.F32.PACK_AB R121, R132, R15 ;  /* 0x0000000f8479723e */ /* 0x000fe200000010ff */
[----:B------:R2:W-:Y:S01]  /*3d30*/  STG.E.128 desc[UR4][R156.64], R8 ;  /* 0x000000089c007986 */ /* 0x0005e2000c101d04 */
[----:B------:R-:W-:Y:S01]  /*3d40*/  F2FP.BF16.F32.PACK_AB R15, R146, R147 ;  /* 0x00000093920f723e */ /* 0x000fe200000010ff */
[--C-:B------:R-:W-:Y:S01]  /*3d50*/  IMAD.WIDE.U32 R164, R145, 0x10, R124.reuse ;  /* 0x0000001091a47825 */ /* 0x100fe200078e007c */
[----:B------:R-:W-:Y:S01]  /*3d60*/  F2FP.BF16.F32.PACK_AB R13, R6, R13 ;  /* 0x0000000d060d723e */ /* 0x000fe200000010ff */
[----:B------:R2:W-:Y:S01]  /*3d70*/  STG.E.128 desc[UR4][R158.64], R120 ;  /* 0x000000789e007986 */ /* 0x0005e2000c101d04 */
[----:B------:R-:W-:Y:S01]  /*3d80*/  F2FP.BF16.F32.PACK_AB R7, R140, R7 ;  /* 0x000000078c07723e */ /* 0x000fe200000010ff */
[----:B------:R-:W-:Y:S01]  /*3d90*/  IMAD.WIDE.U32 R124, R154, 0x10, R124 ;  /* 0x000000109a7c7825 */ /* 0x000fe200078e007c */
        /* <DEDUP_REMOVED lines=9> */
[----:B0-----:R-:W-:-:S03]  /*3e30*/  LEA R2, R126, R2, 0x2 ;  /* 0x000000027e027211 */ /* 0x001fc600078e10ff */
[----:B------:R2:W-:Y:S01]  /*3e40*/  STG.E.128 desc[UR4][R124.64], R128 ;  /* 0x000000807c007986 */ /* 0x0005e2000c101d04 */
[----:B------:R-:W-:-:S13]  /*3e50*/  ISETP.GE.AND P2, PT, R2, R127, PT ;  /* 0x0000007f0200720c */ /* 0x000fda0003f46270 */
[----:B------:R-:W-:Y:S05]  /*3e60*/  @!P2 BRA `(.L_x_9763) ;  /* 0xffffffc400a0a947 */ /* 0x000fea000383ffff */
[----:B------:R-:W-:Y:S05]  /*3e70*/  EXIT ;  /* 0x000000000000794d */ /* 0x000fea0003800000 */
.L_x_9762:
        /* <DEDUP_REMOVED lines=8> */
.L_x_9765:
[----:B------:R-:W-:Y:S05]  /*3f00*/  BSYNC B0 ;  /* 0x0000000000007941 */ /* 0x000fea0003800000 */
.L_x_9764:
[----:B------:R-:W-:Y:S01]  /*3f10*/  HFMA2.MMA R129, -RZ, RZ, 0, 1.1920928955078125e-07 ;  /* 0x00000002ff817435 */ /* 0x000fe200000001ff */
[----:B------:R-:W-:Y:S01]  /*3f20*/  FADD.FTZ R165, R122, R120 ;  /* 0x000000787aa57221 */ /* 0x000fe20000010000 */
[----:B------:R-:W-:Y:S02]  /*3f30*/  MOV R164, 0x1f ;  /* 0x0000001f00a47802 */ /* 0x000fe40000000f00 */
[----:B------:R-:W-:-:S07]  /*3f40*/  MOV R123, 0xffffffff ;  /* 0xffffffff007b7802 */ /* 0x000fce0000000f00 */
[----:B------:R-:W-:Y:S05]  /*3f50*/  WARPSYNC.COLLECTIVE R123, `(.L_x_9766) ;  /* 0x000000007b087348 */ /* 0x000fea0003c00000 */
[----:B------:R0:W1:Y:S02]  /*3f60*/  SHFL.BFLY P3, R120, R165, R129, R164 ;  /* 0x0c000081a5787389 */ /* 0x00006400000600a4 */
[----:B01----:R-:W-:Y:S01]  /*3f70*/  ENDCOLLECTIVE ;  /* 0x000000000000791b */ /* 0x003fe20003800000 */
.L_x_9766:
[----:B------:R-:W-:Y:S01]  /*3f80*/  HFMA2.MMA R129, -RZ, RZ, 0, 2.384185791015625e-07 ;  /* 0x00000004ff817435 */ /* 0x000fe200000001ff */
[----:B------:R-:W-:-:S10]  /*3f90*/  FADD.FTZ R165, R165, R120 ;  /* 0x00000078a5a57221 */ /* 0x000fd40000010000 */
[----:B------:R-:W-:Y:S05]  /*3fa0*/  WARPSYNC.COLLECTIVE R123, `(.L_x_9767) ;  /* 0x000000007b087348 */ /* 0x000fea0003c00000 */
[----:B------:R0:W1:Y:S02]  /*3fb0*/  SHFL.BFLY P3, R120, R165, R129, R164 ;  /* 0x0c000081a5787389 */ /* 0x00006400000600a4 */
[----:B01----:R-:W-:Y:S01]  /*3fc0*/  ENDCOLLECTIVE ;  /* 0x000000000000791b */ /* 0x003fe20003800000 */
.L_x_9767:
[----:B------:R-:W-:Y:S01]  /*3fd0*/  HFMA2.MMA R129, -RZ, RZ, 0, 4.76837158203125e-07 ;  /* 0x00000008ff817435 */ /* 0x000fe200000001ff */
[----:B------:R-:W-:-:S05]  /*3fe0*/  FADD.FTZ R121, R165, R120 ;  /* 0x00000078a5797221 */ /* 0x000fca0000010000 */
[----:B------:R-:W-:-:S07]  /*3ff0*/  MOV R165, R121 ;  /* 0x0000007900a57202 */ /* 0x000fce0000000f00 */
[----:B------:R-:W-:Y:S05]  /*4000*/  WARPSYNC.COLLECTIVE R123, `(.L_x_9768) ;  /* 0x000000007b087348 */ /* 0x000fea0003c00000 */
[----:B------:R0:W1:Y:S02]  /*4010*/  SHFL.BFLY P3, R120, R165, R129, R164 ;  /* 0x0c000081a5787389 */ /* 0x00006400000600a4 */
[----:B01----:R-:W-:Y:S01]  /*4020*/  ENDCOLLECTIVE ;  /* 0x000000000000791b */ /* 0x003fe20003800000 */
.L_x_9768:
[----:B------:R-:W-:Y:S01]  /*4030*/  HFMA2.MMA R129, -RZ, RZ, 0, 9.5367431640625e-07 ;  /* 0x00000010ff817435 */ /* 0x000fe200000001ff */
[----:B------:R-:W-:-:S05]  /*4040*/  FADD.FTZ R121, R121, R120 ;  /* 0x0000007879797221 */ /* 0x000fca0000010000 */
[----:B------:R-:W-:-:S07]  /*4050*/  MOV R165, R121 ;  /* 0x0000007900a57202 */ /* 0x000fce0000000f00 */
[----:B------:R-:W-:Y:S05]  /*4060*/  WARPSYNC.COLLECTIVE R123, `(.L_x_9769) ;  /* 0x000000007b087348 */ /* 0x000fea0003c00000 */
[----:B------:R0:W1:Y:S02]  /*4070*/  SHFL.BFLY P3, R120, R165, R129, R164 ;  /* 0x0c000081a5787389 */ /* 0x00006400000600a4 */
[----:B01----:R-:W-:Y:S01]  /*4080*/  ENDCOLLECTIVE ;  /* 0x000000000000791b */ /* 0x003fe20003800000 */
.L_x_9769:
[----:B------:R-:W-:Y:S01]  /*4090*/  MOV R129, 0x1 ;  /* 0x0000000100817802 */ /* 0x000fe20000000f00 */
[----:B------:R-:W-:Y:S02]  /*40a0*/  FADD.FTZ R120, R121, R120 ;  /* 0x0000007879787221 */ /* 0x000fe40000010000 */
        /* <DEDUP_REMOVED lines=98> */
[----:B------:R-:W-:-:S07]  /*46d0*/  FFMA.FTZ R165, R165, R165, R120 ;  /* 0x000000a5a5a57223 */ /* 0x000fce0000010078 */
[----:B------:R-:W-:Y:S05]  /*46e0*/  WARPSYNC.COLLECTIVE R123, `(.L_x_9770) ;  /* 0x000000007b087348 */ /* 0x000fea0003c00000 */
[----:B------:R0:W1:Y:S02]  /*46f0*/  SHFL.BFLY P3, R120, R165, R129, R164 ;  /* 0x0c000081a5787389 */ /* 0x00006400000600a4 */
[----:B01----:R-:W-:Y:S01]  /*4700*/  ENDCOLLECTIVE ;  /* 0x000000000000791b */ /* 0x003fe20003800000 */
.L_x_9770:
[----:B------:R-:W-:Y:S01]  /*4710*/  HFMA2.MMA R129, -RZ, RZ, 0, 1.1920928955078125e-07 ;  /* 0x00000002ff817435 */ /* 0x000fe200000001ff */
[----:B------:R-:W-:-:S10]  /*4720*/  FADD.FTZ R165, R165, R120 ;  /* 0x00000078a5a57221 */ /* 0x000fd40000010000 */
[----:B------:R-:W-:Y:S05]  /*4730*/  WARPSYNC.COLLECTIVE R123, `(.L_x_9771) ;  /* 0x000000007b087348 */ /* 0x000fea0003c00000 */
[----:B------:R0:W1:Y:S02]  /*4740*/  SHFL.BFLY P3, R120, R165, R129, R164 ;  /* 0x0c000081a5787389 */ /* 0x00006400000600a4 */
[----:B01----:R-:W-:Y:S01]  /*4750*/  ENDCOLLECTIVE ;  /* 0x000000000000791b */ /* 0x003fe20003800000 */
.L_x_9771:
[----:B------:R-:W-:Y:S01]  /*4760*/  MOV R129, 0x4 ;  /* 0x0000000400817802 */ /* 0x000fe20000000f00 */
[----:B------:R-:W-:-:S07]  /*4770*/  FADD.FTZ R165, R165, R120 ;  /* 0x00000078a5a57221 */ /* 0x000fce0000010000 */
[----:B------:R-:W-:Y:S05]  /*4780*/  WARPSYNC.COLLECTIVE R123, `(.L_x_9772) ;  /* 0x000000007b087348 */ /* 0x000fea0003c00000 */
[----:B------:R0:W1:Y:S02]  /*4790*/  SHFL.BFLY P3, R120, R165, R129, R164 ;  /* 0x0c000081a5787389 */ /* 0x00006400000600a4 */
[----:B01----:R-:W-:Y:S01]  /*47a0*/  ENDCOLLECTIVE ;  /* 0x000000000000791b */ /* 0x003fe20003800000 */
.L_x_9772:
[----:B------:R-:W-:Y:S01]  /*47b0*/  HFMA2.MMA R129, -RZ, RZ, 0, 4.76837158203125e-07 ;  /* 0x00000008ff817435 */ /* 0x000fe200000001ff */
[----:B------:R-:W-:-:S10]  /*47c0*/  FADD.FTZ R165, R165, R120 ;  /* 0x00000078a5a57221 */ /* 0x000fd40000010000 */
[----:B------:R-:W-:Y:S05]  /*47d0*/  WARPSYNC.COLLECTIVE R123, `(.L_x_9773) ;  /* 0x000000007b087348 */ /* 0x000fea0003c00000 */
[----:B------:R0:W1:Y:S02]  /*47e0*/  SHFL.BFLY P3, R120, R165, R129, R164 ;  /* 0x0c000081a5787389 */ /* 0x00006400000600a4 */
[----:B01----:R-:W-:Y:S01]  /*47f0*/  ENDCOLLECTIVE ;  /* 0x000000000000791b */ /* 0x003fe20003800000 */
.L_x_9773:
[----:B------:R-:W-:Y:S01]  /*4800*/  MOV R129, 0x10 ;  /* 0x0000001000817802 */ /* 0x000fe20000000f00 */
[----:B------:R-:W-:-:S07]  /*4810*/  FADD.FTZ R165, R165, R120 ;  /* 0x00000078a5a57221 */ /* 0x000fce0000010000 */
[----:B------:R-:W-:Y:S05]  /*4820*/  WARPSYNC.COLLECTIVE R123, `(.L_x_9774) ;  /* 0x000000007b087348 */ /* 0x000fea0003c00000 */
[----:B------:R0:W1:Y:S02]  /*4830*/  SHFL.BFLY P3, R120, R165, R129, R164 ;  /* 0x0c000081a5787389 */ /* 0x00006400000600a4 */
[----:B01----:R-:W-:Y:S01]  /*4840*/  ENDCOLLECTIVE ;  /* 0x000000000000791b */ /* 0x003fe20003800000 */
.L_x_9774:
[----:B------:R-:W-:Y:S05]  /*4850*/  BRA `(.L_x_9775) ;  /* 0xffffffe800687947 */ /* 0x000fea000383ffff */
.L_x_9776:
        /* <DEDUP_REMOVED lines=10> */
.L_x_44368:


//--------------------- .text._ZN10layer_norm13ln_fwd_kernelINS_13Kernel_traitsIf13__nv_bfloat16S2_S2_fjLj1536ELj1ELj4ELj1ELj16ENS_18Kernel_traits_baseILj1536EfS2_S2_S2_fjLj128EEEEELb0ELb0ELb1ELb0EEEvNS_9FwdParamsE --------------------------
	.section	.text._ZN10layer_norm13ln_fwd_kernelINS_13Kernel_traitsIf13__nv_bfloat16S2_S2_fjLj1536ELj1ELj4ELj1ELj16ENS_18Kernel_traits_baseILj1536EfS2_S2_S2_fjLj128EEEEELb0ELb0ELb1ELb0EEEvNS_9FwdParamsE,"ax",@progbits
	.align	128
        .global         _ZN10layer_norm13ln_fwd_kernelINS_13Kernel_traitsIf13__nv_bfloat16S2_S2_fjLj1536ELj1ELj4ELj1ELj16ENS_18Kernel_traits_baseILj1536EfS2_S2_S2_fjLj128EEEEELb0ELb0ELb1ELb0EEEvNS_9FwdParamsE
        .type           _ZN10layer_norm13ln_fwd_kernelINS_13Kernel_traitsIf13__nv_bfloat16S2_S2_fjLj1536ELj1ELj4ELj1ELj16ENS_18Kernel_traits_baseILj1536EfS2_S2_S2_fjLj128EEEEELb0ELb0ELb1ELb0EEEvNS_9FwdParamsE,@function
        .size           _ZN10layer_norm13ln_fwd_kernelINS_13Kernel_traitsIf13__nv_bfloat16S2_S2_fjLj1536ELj1ELj4ELj1ELj16ENS_18Kernel_traits_baseILj1536EfS2_S2_S2_fjLj128EEEEELb0ELb0ELb1ELb0EEEvNS_9FwdParamsE,(.L_x_44369 - _ZN10layer_norm13ln_fwd_kernelINS_13Kernel_traitsIf13__nv_bfloat16S2_S2_fjLj1536ELj1ELj4ELj1ELj16ENS_18Kernel_traits_baseILj1536EfS2_S2_S2_fjLj128EEEEELb0ELb0ELb1ELb0EEEvNS_9FwdParamsE)
        .other          _ZN10layer_norm13ln_fwd_kernelINS_13Kernel_traitsIf13__nv_bfloat16S2_S2_fjLj1536ELj1ELj4ELj1ELj16ENS_18Kernel_traits_baseILj1536EfS2_S2_S2_fjLj128EEEEELb0ELb0ELb1ELb0EEEvNS_9FwdParamsE,@"STO_CUDA_ENTRY STV_DEFAULT"
_ZN10layer_norm13ln_fwd_kernelINS_13Kernel_traitsIf13__nv_bfloat16S2_S2_fjLj1536ELj1ELj4ELj1ELj16ENS_18Kernel_traits_baseILj1536EfS2_S2_S2_fjLj128EEEEELb0ELb0ELb1ELb0EEEvNS_9FwdParamsE:
.text._ZN10layer_norm13ln_fwd_kernelINS_13Kernel_traitsIf13__nv_bfloat16S2_S2_fjLj1536ELj1ELj4ELj1ELj16ENS_18Kernel_traits_baseILj1536EfS2_S2_S2_fjLj128EEEEELb0ELb0ELb1ELb0EEEvNS_9FwdParamsE:
        /* <DEDUP_REMOVED lines=38> */
.L_x_9778:
[----:B------:R-:W-:Y:S05]  /*0260*/  BSYNC B0 ;  /* 0x0000000000007941 */ /* 0x000fea0003800000 */
.L_x_9777:
        /* <DEDUP_REMOVED lines=18> */
.L_x_9780:
[----:B------:R-:W-:Y:S05]  /*0390*/  BSYNC B0 ;  /* 0x0000000000007941 */ /* 0x000fea0003800000 */
.L_x_9779:
        /* <DEDUP_REMOVED lines=18> */
.L_x_9782:
[----:B------:R-:W-:Y:S05]  /*04c0*/  BSYNC B0 ;  /* 0x0000000000007941 */ /* 0x000fea0003800000 */
.L_x_9781:
        /* <DEDUP_REMOVED lines=18> */
.L_x_9784:
[----:B------:R-:W-:Y:S05]  /*05f0*/  BSYNC B0 ;  /* 0x0000000000007941 */ /* 0x000fea0003800000 */
.L_x_9783:
        /* <DEDUP_REMOVED lines=18> */
.L_x_9786:
[----:B------:R-:W-:Y:S05]  /*0720*/  BSYNC B0 ;  /* 0x0000000000007941 */ /* 0x000fea0003800000 */
.L_x_9785:
[----:B------:R-:W-:Y:S01]  /*0730*/  ISETP.GE.U32.AND P0, PT, R3, 0xc0, PT ;  /* 0x000000c00300780c */ /* 0x000fe20003f06070 */
[----:B------:R-:W-:Y:S01]  /*0740*/  BSSY B0, `(.L_x_9787) ;  /* 0x0000014000007945 */ /* 0x000fe20003800000 */
[----:B------:R-:W-:Y:S02]  /*0750*/  SHF.R.U32.HI R0, RZ, 0x5, R166 ;  /* 0x00000005ff007819 */ /* 0x000fe400000116a6 */
[----:B------:R-:W-:Y:S02]  /*0760*/  P2R R171, PR, RZ, 0x1 ;  /* 0x00000001ffab7803 */ /* 0x000fe40000000000 */
[----:B------:R-:W-:-:S07]  /*0770*/  LEA R108, R11, R0, 0x2 ;  /* 0x000000000b6c7211 */ /* 0x000fce00078e10ff */
        /* <DEDUP_REMOVED lines=16> */
.L_x_9788:
[----:B------:R-:W-:Y:S05]  /*0880*/  BSYNC B0 ;  /* 0x0000000000007941 */ /* 0x000fea0003800000 */
.L_x_9787:
[----:B------:R-:W-:Y:S02]  /*0890*/  ULDC UR6, c[0x0][0x214] ;  /* 0x0000850000067ab9 */ /* 0x000fe40000000800 */
[----:B------:R-:W-:-:S13]  /*08a0*/  ISETP.GE.AND P0, PT, R108, UR6, PT ;  /* 0x000000066c007c0c */ /* 0x000fda000bf06270 */
[----:B------:R-:W-:Y:S05]  /*08b0*/  @P0 EXIT ;  /* 0x000000000000094d */ /* 0x000fea0003800000 */
[----:B------:R-:W-:Y:S01]  /*08c0*/  ULDC.U8 UR6, c[0x0][0x2a0] ;  /* 0x0000a80000067ab9 */ /* 0x000fe20000000000 */
[----:B------:R-:W-:Y:S01]  /*08d0*/  ULDC UR8, c[0x0][0x29c] ;  /* 0x0000a70000087ab9 */ /* 0x000fe20000000800 */
[----:B------:R-:W-:Y:S01]  /*08e0*/  UISETP.NE.AND UP0, UPT, UR6, URZ, UPT ;  /* 0x0000003f0600728c */ /* 0x000fe2000bf05270 */
[----:B------:R-:W-:Y:S02]  /*08f0*/  ULDC UR9, c[0x0][0x2d8] ;  /* 0x0000b60000097ab9 */ /* 0x000fe40000000800 */
[----:B------:R-:W-:-:S08]  /*0900*/  ULDC.64 UR6, c[0x0][0x230] ;  /* 0x00008c0000067ab9 */ /* 0x000fd00000000a00 */
.L_x_9958:
[----:B------:R-:W0:Y:S08]  /*0910*/  LDC.64 R104, c[0x0][0x280] ;  /* 0x0000a000ff687b82 */ /* 0x000e300000000a00 */
[----:B------:R-:W1:Y:S08]  /*0920*/  LDC.64 R106, c[0x0][0x288] ;  /* 0x0000a200ff6a7b82 */ /* 0x000e700000000a00 */
[----:B------:R-:W2:Y:S01]  /*0930*/  LDC R163, c[0x0][0x218] ;  /* 0x00008600ffa37b82 */ /* 0x000ea20000000800 */
[----:B0-----:R-:W-:-:S05]  /*0940*/  IMAD.WIDE R104, R108, 0x4, R104 ;  /* 0x000000046c687825 */ /* 0x001fca00078e0268 */
[----:B------:R0:W3:Y:S01]  /*0950*/  LDG.E R0, desc[UR4][R104.64] ;  /* 0x0000000468007981 */ /* 0x0000e2000c1e1900 */
[----:B-1----:R-:W-:-:S05]  /*0960*/  IMAD.WIDE R106, R108, 0x4, R106 ;  /* 0x000000046c6a7825 */ /* 0x002fca00078e026a */
[----:B-----5:R1:W5:Y:S01]  /*0970*/  LDG.E R161, desc[UR4][R106.64] ;  /* 0x000000046aa17981 */ /* 0x020362000c1e1900 */
[----:B------:R-:W-:Y:S01]  /*0980*/  BSSY B0, `(.L_x_9789) ;  /* 0x0000085000007945 */ /* 0x000fe20003800000 */
[----:B--2---:R-:W-:-:S05]  /*0990*/  IMAD R162, R108, R163, RZ ;  /* 0x000000a36ca27224 */ /* 0x004fca00078e02ff */
[----:B------:R-:W-:-:S04]  /*09a0*/  SHF.R.S32.HI R165, RZ, 0x1f, R162 ;  /* 0x0000001fffa57819 */ /* 0x000fc800000114a2 */
[----:B0-----:R-:W-:Y:S01]  /*09b0*/  LEA.HI R105, R165, R162, RZ, 0x3 ;  /* 0x000000a2a5697211 */ /* 0x001fe200078f18ff */
[----:B------:R-:W-:Y:S01]  /*09c0*/  HFMA2.MMA R165, -RZ, RZ, 0, 0 ;  /* 0x00000000ffa57435 */ /* 0x000fe200000001ff */
[----:B------:R-:W-:Y:S02]  /*09d0*/  SHF.R.S32.HI R162, RZ, 0x1f, R108 ;  /* 0x0000001fffa27819 */ /* 0x000fe4000001146c */
[----:B---3--:R-:W-:-:S13]  /*09e0*/  ISETP.GE.AND P0, PT, R0, 0x1, PT ;  /* 0x000000010000780c */ /* 0x008fda0003f06270 */
[----:B------:R-:W-:-:S05]  /*09f0*/  @P0 IADD3 R164, R0, -0x1, RZ ;  /* 0xffffffff00a40810 */ /* 0x000fca0007ffe0ff */
[----:B------:R-:W-:-:S05]  /*0a00*/  @P0 IMAD R164, R164, R163, RZ ;  /* 0x000000a3a4a40224 */ /* 0x000fca00078e02ff */
[----:B------:R-:W-:-:S04]  /*0a10*/  @P0 SHF.R.S32.HI R173, RZ, 0x1f, R164 ;  /* 0x0000001fffad0819 */ /* 0x000fc800000114a4 */
[----:B------:R-:W-:Y:S02]  /*0a20*/  @P0 LEA.HI R173, R173, R164, RZ, 0x3 ;  /* 0x000000a4adad0211 */ /* 0x000fe400078f18ff */
[----:B------:R-:W-:Y:S02]  /*0a30*/  LEA.HI.SX32 R164, R105, R2, 0x1d ;  /* 0x0000000269a47211 */ /* 0x000fe400078feaff */
[----:B------:R-:W-:-:S04]  /*0a40*/  @P0 LOP3.LUT R2, R166, 0x1f, RZ, 0xc0, !PT ;  /* 0x0000001fa6020812 */ /* 0x000fc800078ec0ff */
[----:B------:R-:W-:Y:S01]  /*0a50*/  @P0 LEA.HI.SX32 R165, R173, R2, 0x1d ;  /* 0x00000002ada50211 */ /* 0x000fe200078feaff */
[----:B-1----:R-:W-:Y:S06]  /*0a60*/  @!P5 BRA `(.L_x_9790) ;  /* 0x0000000400d8d947 */ /* 0x002fec0003800000 */
[----:B------:R-:W-:Y:S01]  /*0a70*/  ISETP.NE.U32.AND P1, PT, RZ, UR6, PT ;  /* 0x00000006ff007c0c */ /* 0x000fe2000bf25070 */
[----:B------:R-:W0:Y:S03]  /*0a80*/  @P0 LDC.64 R104, c[0x0][0x220] ;  /* 0x00008800ff680b82 */ /* 0x000e260000000a00 */
[----:B------:R-:W-:-:S13]  /*0a90*/  ISETP.NE.AND.EX P1, PT, RZ, UR7, PT, P1 ;  /* 0x00000007ff007c0c */ /* 0x000fda000bf25310 */
[----:B------:R-:W1:Y:S01]  /*0aa0*/  @P1 LDC.64 R106, c[0x0][0x230] ;  /* 0x00008c00ff6a1b82 */ /* 0x000e620000000a00 */
[----:B0-----:R-:W-:-:S05]  /*0ab0*/  @P0 IMAD.WIDE.U32 R104, R165, 0x10, R104 ;  /* 0x00000010a5680825 */ /* 0x001fca00078e0068 */
[----:B------:R0:W5:Y:S01]  /*0ac0*/  @P0 LDG.E.128 R128, desc[UR4][R104.64] ;  /* 0x0000000468800981 */ /* 0x000162000c1e1d00 */
[----:B-1----:R-:W-:-:S05]  /*0ad0*/  @P1 IMAD.WIDE.U32 R106, R164, 0x10, R106 ;  /* 0x00000010a46a1825 */ /* 0x002fca00078e006a */
[----:B----4-:R0:W5:Y:S01]  /*0ae0*/  @P1 LDG.E.128 R4, desc[UR4][R106.64] ;  /* 0x000000046a041981 */ /* 0x010162000c1e1d00 */
[----:B------:R-:W-:Y:S01]  /*0af0*/  ISETP.GT.AND P2, PT, R0, RZ, PT ;  /* 0x000000ff0000720c */ /* 0x000fe20003f44270 */
[----:B------:R-:W-:-:S12]  /*0b00*/  BSSY B1, `(.L_x_9791) ;  /* 0x000000a000017945 */ /* 0x000fd80003800000 */
[----:B0-----:R-:W-:Y:S05]  /*0b10*/  @P2 BRA `(.L_x_9792) ;  /* 0x0000000000102947 */ /* 0x001fea0003800000 */
[----:B------:R-:W-:Y:S01]  /*0b20*/  MOV R145, RZ ;  /* 0x000000ff00917202 */ /* 0x000fe20000000f00 */
[----:B------:R-:W-:Y:S06]  /*0b30*/  @!P1 BRA `(.L_x_9793) ;  /* 0x0000000000189947 */ /* 0x000fec0003800000 */
[----:B-----5:R-:W-:Y:S01]  /*0b40*/  SHF.L.U32 R145, R4, 0x10, RZ ;  /* 0x0000001004917819 */ /* 0x020fe200000006ff */
[----:B------:R-:W-:Y:S06]  /*0b50*/  BRA `(.L_x_9793) ;  /* 0x0000000000107947 */ /* 0x000fec0003800000 */
.L_x_9792:
[----:B-----5:R-:W-:Y:S02]  /*0b60*/  SHF.L.U32 R145, R128, 0x10, RZ ;  /* 0x0000001080917819 */ /* 0x020fe400000006ff */
[----:B------:R-:W-:-:S03]  /*0b70*/  @P1 SHF.L.U32 R104, R4, 0x10, RZ ;  /* 0x0000001004681819 */ /* 0x000fc600000006ff */
[----:B------:R-:W-:-:S04]  /*0b80*/  FMUL.FTZ R145, R145, UR8 ;  /* 0x0000000891917c20 */ /* 0x000fc80008410000 */
[----:B------:R-:W-:-:S07]  /*0b90*/  @P1 FADD.FTZ R145, R104, R145 ;  /* 0x0000009168911221 */ /* 0x000fce0000010000 */
.L_x_9793:
[----:B------:R-:W-:Y:S05]  /*0ba0*/  BSYNC B1 ;  /* 0x0000000000017941 */ /* 0x000fea0003800000 */
.L_x_9791:
[----:B------:R-:W-:Y:S04]  /*0bb0*/  BSSY B1, `(.L_x_9794) ;  /* 0x000000d000017945 */ /* 0x000fe80003800000 */
[----:B------:R-:W-:Y:S05]  /*0bc0*/  @P2 BRA `(.L_x_9795) ;  /* 0x0000000000142947 */ /* 0x000fea0003800000 */
[----:B------:R-:W-:Y:S01]  /*0bd0*/  HFMA2.MMA R146, -RZ, RZ, 0, 0 ;  /* 0x00000000ff927435 */ /* 0x000fe200000001ff */
[----:B------:R-:W-:Y:S10]  /*0be0*/  @!P1 BRA `(.L_x_9796) ;  /* 0x0000000000249947 */ /* 0x000ff40003800000 */
[----:B-----5:R-:W-:-:S04]  /*0bf0*/  PRMT R146, R4, 0x7632, R146 ;  /* 0x0000763204927816 */ /* 0x020fc80000000092 */
[----:B------:R-:W-:Y:S01]  /*0c00*/  SHF.L.U32 R146, R146, 0x10, RZ ;  /* 0x0000001092927819 */ /* 0x000fe200000006ff */
[----:B------:R-:W-:Y:S06]  /*0c10*/  BRA `(.L_x_9796) ;  /* 0x0000000000187947 */ /* 0x000fec0003800000 */
.L_x_9795:
[----:B-----5:R-:W-:Y:S02]  /*0c20*/  PRMT R104, R128, 0x7632, R104 ;  /* 0x0000763280687816 */ /* 0x020fe40000000068 */
[----:B------:R-:W-:Y:S02]  /*0c30*/  @P1 PRMT R105, R4, 0x7632, R105 ;  /* 0x0000763204691816 */ /* 0x000fe40000000069 */
[----:B------:R-:W-:Y:S02]  /*0c40*/  SHF.L.U32 R104, R104, 0x10, RZ ;  /* 0x0000001068687819 */ /* 0x000fe400000006ff */
[----:B------:R-:W-:-:S03]  /*0c50*/  @P1 SHF.L.U32 R105, R105, 0x10, RZ ;  /* 0x0000001069691819 */ /* 0x000fc600000006ff */
[----:B------:R-:W-:-:S04]  /*0c60*/  FMUL.FTZ R146, R104, UR8 ;  /* 0x0000000868927c20 */ /* 0x000fc80008410000 */
[----:B------:R-:W-:-:S07]  /*0c70*/  @P1 FADD.FTZ R146, R105, R146 ;  /* 0x0000009269921221 */ /* 0x000fce0000010000 */
.L_x_9796:
[----:B------:R-:W-:Y:S05]  /*0c80*/  BSYNC B1 ;  /* 0x0000000000017941 */ /* 0x000fea0003800000 */
.L_x_9794:
[----:B------:R-:W-:Y:S04]  /*0c90*/  BSSY B1, `(.L_x_9797) ;  /* 0x000000a000017945 */ /* 0x000fe80003800000 */
[----:B------:R-:W-:Y:S05]  /*0ca0*/  @P2 BRA `(.L_x_9798) ;  /* 0x0000000000102947 */ /* 0x000fea0003800000 */
[----:B------:R-:W-:Y:S01]  /*0cb0*/  MOV R147, RZ ;  /* 0x000000ff00937202 */ /* 0x000fe20000000f00 */
[----:B------:R-:W-:Y:S06]  /*0cc0*/  @!P1 BRA `(.L_x_9799) ;  /* 0x0000000000189947 */ /* 0x000fec0003800000 */
[----:B-----5:R-:W-:Y:S01]  /*0cd0*/  SHF.L.U32 R147, R5, 0x10, RZ ;  /* 0x0000001005937819 */ /* 0x020fe200000006ff */
[----:B------:R-:W-:Y:S06]  /*0ce0*/  BRA `(.L_x_9799) ;  /* 0x0000000000107947 */ /* 0x000fec0003800000 */
.L_x_9798:
[----:B-----5:R-:W-:Y:S02]  /*0cf0*/  SHF.L.U32 R147, R129, 0x10, RZ ;  /* 0x0000001081937819 */ /* 0x020fe400000006ff */
[----:B------:R-:W-:-:S03]  /*0d00*/  @P1 SHF.L.U32 R104, R5, 0x10, RZ ;  /* 0x0000001005681819 */ /* 0x000fc600000006ff */
[----:B------:R-:W-:-:S04]  /*0d10*/  FMUL.FTZ R147, R147, UR8 ;  /* 0x0000000893937c20 */ /* 0x000fc80008410000 */
[----:B------:R-:W-:-:S07]  /*0d20*/  @P1 FADD.FTZ R147, R104, R147 ;  /* 0x0000009368931221 */ /* 0x000fce0000010000 */
.L_x_9799:
[----:B------:R-:W-:Y:S05]  /*0d30*/  BSYNC B1 ;  /* 0x0000000000017941 */ /* 0x000fea0003800000 */
.L_x_9797:
[----:B------:R-:W-:Y:S04]  /*0d40*/  BSSY B1, `(.L_x_9800) ;  /* 0x000000d000017945 */ /* 0x000fe80003800000 */
[----:B------:R-:W-:Y:S05]  /*0d50*/  @P2 BRA `(.L_x_9801) ;  /* 0x0000000000142947 */ /* 0x000fea0003800000 */
[----:B------:R-:W-:Y:S01]  /*0d60*/  HFMA2.MMA R148, -RZ, RZ, 0, 0 ;  /* 0x00000000ff947435 */ /* 0x000fe200000001ff */
[----:B------:R-:W-:Y:S10]  /*0d70*/  @!P1 BRA `(.L_x_9802) ;  /* 0x0000000000249947 */ /* 0x000ff40003800000 */
[----:B-----5:R-:W-:-:S04]  /*0d80*/  PRMT R148, R5, 0x7632, R148 ;  /* 0x0000763205947816 */ /* 0x020fc80000000094 */
[----:B------:R-:W-:Y:S01]  /*0d90*/  SHF.L.U32 R148, R148, 0x10, RZ ;  /* 0x0000001094947819 */ /* 0x000fe200000006ff */
[----:B------:R-:W-:Y:S06]  /*0da0*/  BRA `(.L_x_9802) ;  /* 0x0000000000187947 */ /* 0x000fec0003800000 */
.L_x_9801:
[----:B-----5:R-:W-:Y:S02]  /*0db0*/  PRMT R104, R129, 0x7632, R104 ;  /* 0x0000763281687816 */ /* 0x020fe40000000068 */
[----:B------:R-:W-:Y:S02]  /*0dc0*/  @P1 PRMT R105, R5, 0x7632, R105 ;  /* 0x0000763205691816 */ /* 0x000fe40000000069 */
[----:B------:R-:W-:Y:S02]  /*0dd0*/  SHF.L.U32 R104, R104, 0x10, RZ ;  /* 0x0000001068687819 */ /* 0x000fe400000006ff */
[----:B------:R-:W-:-:S03]  /*0de0*/  @P1 SHF.L.U32 R105, R105, 0x10, RZ ;  /* 0x0000001069691819 */ /* 0x000fc600000006ff */
[----:B------:R-:W-:-:S04]  /*0df0*/  FMUL.FTZ R148, R104, UR8 ;  /* 0x0000000868947c20 */ /* 0x000fc80008410000 */
[----:B------:R-:W-:-:S07]  /*0e00*/  @P1 FADD.FTZ R148, R105, R148 ;  /* 0x0000009469941221 */ /* 0x000fce0000010000 */
.L_x_9802:
[----:B------:R-:W-:Y:S05]  /*0e10*/  BSYNC B1 ;  /* 0x0000000000017941 */ /* 0x000fea0003800000 */
.L_x_9800:
[----:B------:R-:W-:Y:S04]  /*0e20*/  BSSY B1, `(.L_x_9803) ;  /* 0x000000a000017945 */ /* 0x000fe80003800000 */
[----:B------:R-:W-:Y:S05]  /*0e30*/  @P2 BRA `(.L_x_9804) ;  /* 0x0000000000102947 */ /* 0x000fea0003800000 */
[----:B------:R-:W-:Y:S01]  /*0e40*/  MOV R149, RZ ;  /* 0x000000ff00957202 */ /* 0x000fe20000000f00 */
[----:B------:R-:W-:Y:S06]  /*0e50*/  @!P1 BRA `(.L_x_9805) ;  /* 0x0000000000189947 */ /* 0x000fec0003800000 */
[----:B-----5:R-:W-:Y:S01]  /*0e60*/  SHF.L.U32 R149, R6, 0x10, RZ ;  /* 0x0000001006957819 */ /* 0x020fe200000006ff */
[----:B------:R-:W-:Y:S06]  /*0e70*/  BRA `(.L_x_9805) ;  /* 0x0000000000107947 */ /* 0x000fec0003800000 */
.L_x_9804:
[----:B-----5:R-:W-:Y:S02]  /*0e80*/  SHF.L.U32 R149, R130, 0x10, RZ ;  /* 0x0000001082957819 */ /* 0x020fe400000006ff */
[----:B------:R-:W-:-:S03]  /*0e90*/  @P1 SHF.L.U32 R104, R6, 0x10, RZ ;  /* 0x0000001006681819 */ /* 0x000fc600000006ff */
[----:B------:R-:W-:-:S04]  /*0ea0*/  FMUL.FTZ R149, R149, UR8 ;  /* 0x0000000895957c20 */ /* 0x000fc80008410000 */
[----:B------:R-:W-:-:S07]  /*0eb0*/  @P1 FADD.FTZ R149, R104, R149 ;  /* 0x0000009568951221 */ /* 0x000fce0000010000 */
.L_x_9805:
[----:B------:R-:W-:Y:S05]  /*0ec0*/  BSYNC B1 ;  /* 0x0000000000017941 */ /* 0x000fea0003800000 */
.L_x_9803:
[----:B------:R-:W-:Y:S04]  /*0ed0*/  BSSY B1, `(.L_x_9806) ;  /* 0x000000d000017945 */ /* 0x000fe80003800000 */
[----:B------:R-:W-:Y:S05]  /*0ee0*/  @P2 BRA `(.L_x_9807) ;  /* 0x0000000000142947 */ /* 0x000fea0003800000 */
[----:B------:R-:W-:Y:S01]  /*0ef0*/  HFMA2.MMA R150, -RZ, RZ, 0, 0 ;  /* 0x00000000ff967435 */ /* 0x000fe200000001ff */
[----:B------:R-:W-:Y:S10]  /*0f00*/  @!P1 BRA `(.L_x_9808) ;  /* 0x0000000000249947 */ /* 0x000ff40003800000 */
[----:B-----5:R-:W-:-:S04]  /*0f10*/  PRMT R150, R6, 0x7632, R150 ;  /* 0x0000763206967816 */ /* 0x020fc80000000096 */
[----:B------:R-:W-:Y:S01]  /*0f20*/  SHF.L.U32 R150, R150, 0x10, RZ ;  /* 0x0000001096967819 */ /* 0x000fe200000006ff */
[----:B------:R-:W-:Y:S06]  /*0f30*/  BRA `(.L_x_9808) ;  /* 0x0000000000187947 */ /* 0x000fec0003800000 */
.L_x_9807:
[----:B-----5:R-:W-:Y:S02]  /*0f40*/  PRMT R104, R130, 0x7632, R104 ;  /* 0x0000763282687816 */ /* 0x020fe40000000068 */
[----:B------:R-:W-:Y:S02]  /*0f50*/  @P1 PRMT R105, R6, 0x7632, R105 ;  /* 0x0000763206691816 */ /* 0x000fe40000000069 */
[----:B------:R-:W-:Y:S02]  /*0f60*/  SHF.L.U32 R104, R104, 0x10, RZ ;  /* 0x0000001068687819 */ /* 0x000fe400000006ff */
[----:B------:R-:W-:-:S03]  /*0f70*/  @P1 SHF.L.U32 R105, R105, 0x10, RZ ;  /* 0x0000001069691819 */ /* 0x000fc600000006ff */
[----:B------:R-:W-:-:S04]  /*0f80*/  FMUL.FTZ R150, R104, UR8 ;  /* 0x0000000868967c20 */ /* 0x000fc80008410000 */
[----:B------:R-:W-:-:S07]  /*0f90*/  @P1 FADD.FTZ R150, R105, R150 ;  /* 0x0000009669961221 */ /* 0x000fce0000010000 */
.L_x_9808:
[----:B------:R-:W-:Y:S05]  /*0fa0*/  BSYNC B1 ;  /* 0x0000000000017941 */ /* 0x000fea0003800000 */
.L_x_9806:
[----:B------:R-:W-:Y:S04]  /*0fb0*/  BSSY B1, `(.L_x_9809) ;  /* 0x000000a000017945 */ /* 0x000fe80003800000 */
[----:B------:R-:W-:Y:S05]  /*0fc0*/  @P2 BRA `(.L_x_9810) ;  /* 0x0000000000102947 */ /* 0x000fea0003800000 */
[----:B------:R-:W-:Y:S01]  /*0fd0*/  MOV R151, RZ ;  /* 0x000000ff00977202 */ /* 0x000fe20000000f00 */
[----:B------:R-:W-:Y:S06]  /*0fe0*/  @!P1 BRA `(.L_x_9811) ;  /* 0x0000000000189947 */ /* 0x000fec0003800000 */
[----:B-----5:R-:W-:Y:S01]  /*0ff0*/  SHF.L.U32 R151, R7, 0x10, RZ ;  /* 0x0000001007977819 */ /* 0x020fe200000006ff */
[----:B------:R-:W-:Y:S06]  /*1000*/  BRA `(.L_x_9811) ;  /* 0x0000000000107947 */ /* 0x000fec0003800000 */
.L_x_9810:
[----:B-----5:R-:W-:Y:S02]  /*1010*/  SHF.L.U32 R151, R131, 0x10, RZ ;  /* 0x0000001083977819 */ /* 0x020fe400000006ff */
[----:B------:R-:W-:-:S03]  /*1020*/  @P1 SHF.L.U32 R104, R7, 0x10, RZ ;  /* 0x0000001007681819 */ /* 0x000fc600000006ff */
[----:B------:R-:W-:-:S04]  /*1030*/  FMUL.FTZ R151, R151, UR8 ;  /* 0x0000000897977c20 */ /* 0x000fc80008410000 */
[----:B------:R-:W-:-:S07]  /*1040*/  @P1 FADD.FTZ R151, R104, R151 ;  /* 0x0000009768971221 */ /* 0x000fce0000010000 */
.L_x_9811:
[----:B------:R-:W-:Y:S05]  /*1050*/  BSYNC B1 ;  /* 0x0000000000017941 */ /* 0x000fea0003800000 */
.L_x_9809:
[----:B------:R-:W-:Y:S04]  /*1060*/  BSSY B1, `(.L_x_9812) ;  /* 0x000000d000017945 */ /* 0x000fe80003800000 */
[----:B------:R-:W-:Y:S05]  /*1070*/  @P2 BRA `(.L_x_9813) ;  /* 0x0000000000142947 */ /* 0x000fea0003800000 */
[----:B------:R-:W-:Y:S01]  /*1080*/  HFMA2.MMA R152, -RZ, RZ, 0, 0 ;  /* 0x00000000ff987435 */ /* 0x000fe200000001ff */
[----:B------:R-:W-:Y:S10]  /*1090*/  @!P1 BRA `(.L_x_9814) ;  /* 0x0000000000249947 */ /* 0x000ff40003800000 */
[----:B-----5:R-:W-:-:S04]  /*10a0*/  PRMT R152, R7, 0x7632, R152 ;  /* 0x0000763207987816 */ /* 0x020fc80000000098 */
[----:B------:R-:W-:Y:S01]  /*10b0*/  SHF.L.U32 R152, R152, 0x10, RZ ;  /* 0x0000001098987819 */ /* 0x000fe200000006ff */
[----:B------:R-:W-:Y:S06]  /*10c0*/  BRA `(.L_x_9814) ;  /* 0x0000000000187947 */ /* 0x000fec0003800000 */
.L_x_9813:
[----:B-----5:R-:W-:Y:S02]  /*10d0*/  PRMT R104, R131, 0x7632, R104 ;  /* 0x0000763283687816 */ /* 0x020fe40000000068 */
[----:B------:R-:W-:Y:S02]  /*10e0*/  @P1 PRMT R105, R7, 0x7632, R105 ;  /* 0x0000763207691816 */ /* 0x000fe40000000069 */
[----:B------:R-:W-:Y:S02]  /*10f0*/  SHF.L.U32 R104, R104, 0x10, RZ ;  /* 0x0000001068687819 */ /* 0x000fe400000006ff */
[----:B------:R-:W-:-:S03]  /*1100*/  @P1 SHF.L.U32 R105, R105, 0x10, RZ ;  /* 0x0000001069691819 */ /* 0x000fc600000006ff */
[----:B------:R-:W-:-:S04]  /*1110*/  FMUL.FTZ R152, R104, UR8 ;  /* 0x0000000868987c20 */ /* 0x000fc80008410000 */
[----:B------:R-:W-:-:S07]  /*1120*/  @P1 FADD.FTZ R152, R105, R152 ;  /* 0x0000009869981221 */ /* 0x000fce0000010000 */
.L_x_9814:
[----:B------:R-:W-:Y:S05]  /*1130*/  BSYNC B1 ;  /* 0x0000000000017941 */ /* 0x000fea0003800000 */
.L_x_9812:
        /* <DEDUP_REMOVED lines=9> */
.L_x_9790:
[----:B------:R-:W-:Y:S05]  /*11d0*/  BSYNC B0 ;  /* 0x0000000000007941 */ /* 0x000fea0003800000 */
.L_x_9789:
        /* <DEDUP_REMOVED lines=18> */
.L_x_9818:
[----:B-----5:R-:W-:Y:S02]  /*1300*/  SHF.L.U32 R109, R128, 0x10, RZ ;  /* 0x00000010806d7819 */ /* 0x020fe400000006ff */
[----:B------:R-:W-:-:S03]  /*1310*/  @P1 SHF.L.U32 R104, R4, 0x10, RZ ;  /* 0x0000001004681819 */ /* 0x000fc600000006ff */
[----:B------:R-:W-:-:S04]  /*1320*/  FMUL.FTZ R109, R109, UR8 ;  /* 0x000000086d6d7c20 */ /* 0x000fc80008410000 */
[----:B------:R-:W-:-:S07]  /*1330*/  @P1 FADD.FTZ R109, R104, R109 ;  /* 0x0000006d686d1221 */ /* 0x000fce0000010000 */
.L_x_9819:
[----:B------:R-:W-:Y:S05]  /*1340*/  BSYNC B1 ;  /* 0x0000000000017941 */ /* 0x000fea0003800000 */
.L_x_9817:
[----:B------:R-:W-:Y:S04]  /*1350*/  BSSY B1, `(.L_x_9820) ;  /* 0x000000d000017945 */ /* 0x000fe80003800000 */
[----:B------:R-:W-:Y:S05]  /*1360*/  @P2 BRA `(.L_x_9821) ;  /* 0x0000000000142947 */ /* 0x000fea0003800000 */
[----:B------:R-:W-:Y:S01]  /*1370*/  HFMA2.MMA R110, -RZ, RZ, 0, 0 ;  /* 0x00000000ff6e7435 */ /* 0x000fe200000001ff */
[----:B------:R-:W-:Y:S10]  /*1380*/  @!P1 BRA `(.L_x_9822) ;  /* 0x0000000000249947 */ /* 0x000ff40003800000 */
[----:B-----5:R-:W-:-:S04]  /*1390*/  PRMT R110, R4, 0x7632, R110 ;  /* 0x00007632046e7816 */ /* 0x020fc8000000006e */
[----:B------:R-:W-:Y:S01]  /*13a0*/  SHF.L.U32 R110, R110, 0x10, RZ ;  /* 0x000000106e6e7819 */ /* 0x000fe200000006ff */
[----:B------:R-:W-:Y:S06]  /*13b0*/  BRA `(.L_x_9822) ;  /* 0x0000000000187947 */ /* 0x000fec0003800000 */
.L_x_9821:
[----:B-----5:R-:W-:Y:S02]  /*13c0*/  PRMT R104, R128, 0x7632, R104 ;  /* 0x0000763280687816 */ /* 0x020fe40000000068 */
[----:B------:R-:W-:Y:S02]  /*13d0*/  @P1 PRMT R105, R4, 0x7632, R105 ;  /* 0x0000763204691816 */ /* 0x000fe40000000069 */
[----:B------:R-:W-:Y:S02]  /*13e0*/  SHF.L.U32 R104, R104, 0x10, RZ ;  /* 0x0000001068687819 */ /* 0x000fe400000006ff */
[----:B------:R-:W-:-:S03]  /*13f0*/  @P1 SHF.L.U32 R105, R105, 0x10, RZ ;  /* 0x0000001069691819 */ /* 0x000fc600000006ff */
[----:B------:R-:W-:-:S04]  /*1400*/  FMUL.FTZ R110, R104, UR8 ;  /* 0x00000008686e7c20 */ /* 0x000fc80008410000 */
[----:B------:R-:W-:-:S07]  /*1410*/  @P1 FADD.FTZ R110, R105, R110 ;  /* 0x0000006e696e1221 */ /* 0x000fce0000010000 */
.L_x_9822:
[----:B------:R-:W-:Y:S05]  /*1420*/  BSYNC B1 ;  /* 0x0000000000017941 */ /* 0x000fea0003800000 */
.L_x_9820:
[----:B------:R-:W-:Y:S04]  /*1430*/  BSSY B1, `(.L_x_9823) ;  /* 0x000000a000017945 */ /* 0x000fe80003800000 */
[----:B------:R-:W-:Y:S05]  /*1440*/  @P2 BRA `(.L_x_9824) ;  /* 0x0000000000102947 */ /* 0x000fea0003800000 */
[----:B------:R-:W-:Y:S01]  /*1450*/  MOV R111, RZ ;  /* 0x000000ff006f7202 */ /* 0x000fe20000000f00 */
[----:B------:R-:W-:Y:S06]  /*1460*/  @!P1 BRA `(.L_x_9825) ;  /* 0x0000000000189947 */ /* 0x000fec0003800000 */
[----:B-----5:R-:W-:Y:S01]  /*1470*/  SHF.L.U32 R111, R5, 0x10, RZ ;  /* 0x00000010056f7819 */ /* 0x020fe200000006ff */
[----:B------:R-:W-:Y:S06]  /*1480*/  BRA `(.L_x_9825) ;  /* 0x0000000000107947 */ /* 0x000fec0003800000 */
.L_x_9824:
[----:B-----5:R-:W-:Y:S02]  /*1490*/  SHF.L.U32 R111, R129, 0x10, RZ ;  /* 0x00000010816f7819 */ /* 0x020fe400000006ff */
[----:B------:R-:W-:-:S03]  /*14a0*/  @P1 SHF.L.U32 R104, R5, 0x10, RZ ;  /* 0x0000001005681819 */ /* 0x000fc600000006ff */
[----:B------:R-:W-:-:S04]  /*14b0*/  FMUL.FTZ R111, R111, UR8 ;  /* 0x000000086f6f7c20 */ /* 0x000fc80008410000 */
[----:B------:R-:W-:-:S07]  /*14c0*/  @P1 FADD.FTZ R111, R104, R111 ;  /* 0x0000006f686f1221 */ /* 0x000fce0000010000 */
.L_x_9825:
[----:B------:R-:W-:Y:S05]  /*14d0*/  BSYNC B1 ;  /* 0x0000000000017941 */ /* 0x000fea0003800000 */
.L_x_9823:
[----:B------:R-:W-:Y:S04]  /*14e0*/  BSSY B1, `(.L_x_9826) ;  /* 0x000000d000017945 */ /* 0x000fe80003800000 */
[----:B------:R-:W-:Y:S05]  /*14f0*/  @P2 BRA `(.L_x_9827) ;  /* 0x0000000000142947 */ /* 0x000fea0003800000 */
[----:B------:R-:W-:Y:S01]  /*1500*/  HFMA2.MMA R112, -RZ, RZ, 0, 0 ;  /* 0x00000000ff707435 */ /* 0x000fe200000001ff */
[----:B------:R-:W-:Y:S10]  /*1510*/  @!P1 BRA `(.L_x_9828) ;  /* 0x0000000000249947 */ /* 0x000ff40003800000 */
[----:B-----5:R-:W-:-:S04]  /*1520*/  PRMT R112, R5, 0x7632, R112 ;  /* 0x0000763205707816 */ /* 0x020fc80000000070 */
[----:B------:R-:W-:Y:S01]  /*1530*/  SHF.L.U32 R112, R112, 0x10, RZ ;  /* 0x0000001070707819 */ /* 0x000fe200000006ff */
[----:B------:R-:W-:Y:S06]  /*1540*/  BRA `(.L_x_9828) ;  /* 0x0000000000187947 */ /* 0x000fec0003800000 */
.L_x_9827:
[----:B-----5:R-:W-:Y:S02]  /*1550*/  PRMT R104, R129, 0x7632, R104 ;  /* 0x0000763281687816 */ /* 0x020fe40000000068 */
[----:B------:R-:W-:Y:S02]  /*1560*/  @P1 PRMT R105, R5, 0x7632, R105 ;  /* 0x0000763205691816 */ /* 0x000fe40000000069 */
[----:B------:R-:W-:Y:S02]  /*1570*/  SHF.L.U32 R104, R104, 0x10, RZ ;  /* 0x0000001068687819 */ /* 0x000fe400000006ff */
[----:B------:R-:W-:-:S03]  /*1580*/  @P1 SHF.L.U32 R105, R105, 0x10, RZ ;  /* 0x0000001069691819 */ /* 0x000fc600000006ff */
[----:B------:R-:W-:-:S04]  /*1590*/  FMUL.FTZ R112, R104, UR8 ;  /* 0x0000000868707c20 */ /* 0x000fc80008410000 */
[----:B------:R-:W-:-:S07]  /*15a0*/  @P1 FADD.FTZ R112, R105, R112 ;  /* 0x0000007069701221 */ /* 0x000fce0000010000 */
.L_x_9828:
[----:B------:R-:W-:Y:S05]  /*15b0*/  BSYNC B1 ;  /* 0x0000000000017941 */ /* 0x000fea0003800000 */
.L_x_9826:
[----:B------:R-:W-:Y:S04]  /*15c0*/  BSSY B1, `(.L_x_9829) ;  /* 0x000000a000017945 */ /* 0x000fe80003800000 */
[----:B------:R-:W-:Y:S05]  /*15d0*/  @P2 BRA `(.L_x_9830) ;  /* 0x0000000000102947 */ /* 0x000fea0003800000 */
[----:B------:R-:W-:Y:S01]  /*15e0*/  MOV R113, RZ ;  /* 0x000000ff00717202 */ /* 0x000fe20000000f00 */
[----:B------:R-:W-:Y:S06]  /*15f0*/  @!P1 BRA `(.L_x_9831) ;  /* 0x0000000000189947 */ /* 0x000fec0003800000 */
[----:B-----5:R-:W-:Y:S01]  /*1600*/  SHF.L.U32 R113, R6, 0x10, RZ ;  /* 0x0000001006717819 */ /* 0x020fe200000006ff */
[----:B------:R-:W-:Y:S06]  /*1610*/  BRA `(.L_x_9831) ;  /* 0x0000000000107947 */ /* 0x000fec0003800000 */
.L_x_9830:
[----:B-----5:R-:W-:Y:S02]  /*1620*/  SHF.L.U32 R113, R130, 0x10, RZ ;  /* 0x0000001082717819 */ /* 0x020fe400000006ff */
[----:B------:R-:W-:-:S03]  /*1630*/  @P1 SHF.L.U32 R104, R6, 0x10, RZ ;  /* 0x0000001006681819 */ /* 0x000fc600000006ff */
[----:B------:R-:W-:-:S04]  /*1640*/  FMUL.FTZ R113, R113, UR8 ;  /* 0x0000000871717c20 */ /* 0x000fc80008410000 */
[----:B------:R-:W-:-:S07]  /*1650*/  @P1 FADD.FTZ R113, R104, R113 ;  /* 0x0000007168711221 */ /* 0x000fce0000010000 */
.L_x_9831:
[----:B------:R-:W-:Y:S05]  /*1660*/  BSYNC B1 ;  /* 0x0000000000017941 */ /* 0x000fea0003800000 */
.L_x_9829:
[----:B------:R-:W-:Y:S04]  /*1670*/  BSSY B1, `(.L_x_9832) ;  /* 0x000000d000017945 */ /* 0x000fe80003800000 */
[----:B------:R-:W-:Y:S05]  /*1680*/  @P2 BRA `(.L_x_9833) ;  /* 0x0000000000142947 */ /* 0x000fea0003800000 */
[----:B------:R-:W-:Y:S01]  /*1690*/  HFMA2.MMA R114, -RZ, RZ, 0, 0 ;  /* 0x00000000ff727435 */ /* 0x000fe200000001ff */
[----:B------:R-:W-:Y:S10]  /*16a0*/  @!P1 BRA `(.L_x_9834) ;  /* 0x0000000000249947 */ /* 0x000ff40003800000 */
[----:B-----5:R-:W-:-:S04]  /*16b0*/  PRMT R114, R6, 0x7632, R114 ;  /* 0x0000763206727816 */ /* 0x020fc80000000072 */
[----:B------:R-:W-:Y:S01]  /*16c0*/  SHF.L.U32 R114, R114, 0x10, RZ ;  /* 0x0000001072727819 */ /* 0x000fe200000006ff */
[----:B------:R-:W-:Y:S06]  /*16d0*/  BRA `(.L_x_9834) ;  /* 0x0000000000187947 */ /* 0x000fec0003800000 */
.L_x_9833:
[----:B-----5:R-:W-:Y:S02]  /*16e0*/  PRMT R104, R130, 0x7632, R104 ;  /* 0x0000763282687816 */ /* 0x020fe40000000068 */
[----:B------:R-:W-:Y:S02]  /*16f0*/  @P1 PRMT R105, R6, 0x7632, R105 ;  /* 0x0000763206691816 */ /* 0x000fe40000000069 */
[----:B------:R-:W-:Y:S02]  /*1700*/  SHF.L.U32 R104, R104, 0x10, RZ ;  /* 0x0000001068687819 */ /* 0x000fe400000006ff */
[----:B------:R-:W-:-:S03]  /*1710*/  @P1 SHF.L.U32 R105, R105, 0x10, RZ ;  /* 0x0000001069691819 */ /* 0x000fc600000006ff */
[----:B------:R-:W-:-:S04]  /*1720*/  FMUL.FTZ R114, R104, UR8 ;  /* 0x0000000868727c20 */ /* 0x000fc80008410000 */
[----:B------:R-:W-:-:S07]  /*1730*/  @P1 FADD.FTZ R114, R105, R114 ;  /* 0x0000007269721221 */ /* 0x000fce0000010000 */
.L_x_9834:
[----:B------:R-:W-:Y:S05]  /*1740*/  BSYNC B1 ;  /* 0x0000000000017941 */ /* 0x000fea0003800000 */
.L_x_9832:
[----:B------:R-:W-:Y:S04]  /*1750*/  BSSY B1, `(.L_x_9835) ;  /* 0x000000a000017945 */ /* 0x000fe80003800000 */
[----:B------:R-:W-:Y:S05]  /*1760*/  @P2 BRA `(.L_x_9836) ;  /* 0x0000000000102947 */ /* 0x000fea0003800000 */
[----:B------:R-:W-:Y:S01]  /*1770*/  MOV R115, RZ ;  /* 0x000000ff00737202 */ /* 0x000fe20000000f00 */
[----:B------:R-:W-:Y:S06]  /*1780*/  @!P1 BRA `(.L_x_9837) ;  /* 0x0000000000189947 */ /* 0x000fec0003800000 */
[----:B-----5:R-:W-:Y:S01]  /*1790*/  SHF.L.U32 R115, R7, 0x10, RZ ;  /* 0x0000001007737819 */ /* 0x020fe200000006ff */
[----:B------:R-:W-:Y:S06]  /*17a0*/  BRA `(.L_x_9837) ;  /* 0x0000000000107947 */ /* 0x000fec0003800000 */
.L_x_9836:
[----:B-----5:R-:W-:Y:S02]  /*17b0*/  SHF.L.U32 R115, R131, 0x10, RZ ;  /* 0x0000001083737819 */ /* 0x020fe400000006ff */
[----:B------:R-:W-:-:S03]  /*17c0*/  @P1 SHF.L.U32 R104, R7, 0x10, RZ ;  /* 0x0000001007681819 */ /* 0x000fc600000006ff */
[----:B------:R-:W-:-:S04]  /*17d0*/  FMUL.FTZ R115, R115, UR8 ;  /* 0x0000000873737c20 */ /* 0x000fc80008410000 */
[----:B------:R-:W-:-:S07]  /*17e0*/  @P1 FADD.FTZ R115, R104, R115 ;  /* 0x0000007368731221 */ /* 0x000fce0000010000 */
.L_x_9837:
[----:B------:R-:W-:Y:S05]  /*17f0*/  BSYNC B1 ;  /* 0x0000000000017941 */ /* 0x000fea0003800000 */
.L_x_9835:
[----:B------:R-:W-:Y:S04]  /*1800*/  BSSY B1, `(.L_x_9838) ;  /* 0x000000d000017945 */ /* 0x000fe80003800000 */
[----:B------:R-:W-:Y:S05]  /*1810*/  @P2 BRA `(.L_x_9839) ;  /* 0x0000000000142947 */ /* 0x000fea0003800000 */
[----:B------:R-:W-:Y:S01]  /*1820*/  HFMA2.MMA R116, -RZ, RZ, 0, 0 ;  /* 0x00000000ff747435 */ /* 0x000fe200000001ff */
[----:B------:R-:W-:Y:S10]  /*1830*/  @!P1 BRA `(.L_x_9840) ;  /* 0x0000000000249947 */ /* 0x000ff40003800000 */
[----:B-----5:R-:W-:-:S04]  /*1840*/  PRMT R116, R7, 0x7632, R116 ;  /* 0x0000763207747816 */ /* 0x020fc80000000074 */
[----:B------:R-:W-:Y:S01]  /*1850*/  SHF.L.U32 R116, R116, 0x10, RZ ;  /* 0x0000001074747819 */ /* 0x000fe200000006ff */
[----:B------:R-:W-:Y:S06]  /*1860*/  BRA `(.L_x_9840) ;  /* 0x0000000000187947 */ /* 0x000fec0003800000 */
.L_x_9839:
[----:B-----5:R-:W-:Y:S02]  /*1870*/  PRMT R104, R131, 0x7632, R104 ;  /* 0x0000763283687816 */ /* 0x020fe40000000068 */
[----:B------:R-:W-:Y:S02]  /*1880*/  @P1 PRMT R105, R7, 0x7632, R105 ;  /* 0x0000763207691816 */ /* 0x000fe40000000069 */
[----:B------:R-:W-:Y:S02]  /*1890*/  SHF.L.U32 R104, R104, 0x10, RZ ;  /* 0x0000001068687819 */ /* 0x000fe400000006ff */
[----:B------:R-:W-:-:S03]  /*18a0*/  @P1 SHF.L.U32 R105, R105, 0x10, RZ ;  /* 0x0000001069691819 */ /* 0x000fc600000006ff */
[----:B------:R-:W-:-:S04]  /*18b0*/  FMUL.FTZ R116, R104, UR8 ;  /* 0x0000000868747c20 */ /* 0x000fc80008410000 */
[----:B------:R-:W-:-:S07]  /*18c0*/  @P1 FADD.FTZ R116, R105, R116 ;  /* 0x0000007469741221 */ /* 0x000fce0000010000 */
.L_x_9840:
[----:B------:R-:W-:Y:S05]  /*18d0*/  BSYNC B1 ;  /* 0x0000000000017941 */ /* 0x000fea0003800000 */
.L_x_9838:
        /* <DEDUP_REMOVED lines=9> */
.L_x_9816:
[----:B------:R-:W-:Y:S05]  /*1970*/  BSYNC B0 ;  /* 0x0000000000007941 */ /* 0x000fea0003800000 */
.L_x_9815:
        /* <DEDUP_REMOVED lines=18> */
.L_x_9844:
[----:B-----5:R-:W-:Y:S02]  /*1aa0*/  SHF.L.U32 R117, R128, 0x10, RZ ;  /* 0x0000001080757819 */ /* 0x020fe400000006ff */
[----:B------:R-:W-:-:S03]  /*1ab0*/  @P1 SHF.L.U32 R104, R4, 0x10, RZ ;  /* 0x0000001004681819 */ /* 0x000fc600000006ff */
[----:B------:R-:W-:-:S04]  /*1ac0*/  FMUL.FTZ R117, R117, UR8 ;  /* 0x0000000875757c20 */ /* 0x000fc80008410000 */
[----:B------:R-:W-:-:S07]  /*1ad0*/  @P1 FADD.FTZ R117, R104, R117 ;  /* 0x0000007568751221 */ /* 0x000fce0000010000 */
.L_x_9845:
[----:B------:R-:W-:Y:S05]  /*1ae0*/  BSYNC B1 ;  /* 0x0000000000017941 */ /* 0x000fea0003800000 */
.L_x_9843:
[----:B------:R-:W-:Y:S04]  /*1af0*/  BSSY B1, `(.L_x_9846) ;  /* 0x000000d000017945 */ /* 0x000fe80003800000 */
[----:B------:R-:W-:Y:S05]  /*1b00*/  @P2 BRA `(.L_x_9847) ;  /* 0x0000000000142947 */ /* 0x000fea0003800000 */
[----:B------:R-:W-:Y:S01]  /*1b10*/  HFMA2.MMA R118, -RZ, RZ, 0, 0 ;  /* 0x00000000ff767435 */ /* 0x000fe200000001ff */
[----:B------:R-:W-:Y:S10]  /*1b20*/  @!P1 BRA `(.L_x_9848) ;  /* 0x0000000000249947 */ /* 0x000ff40003800000 */
[----:B-----5:R-:W-:-:S04]  /*1b30*/  PRMT R118, R4, 0x7632, R118 ;  /* 0x0000763204767816 */ /* 0x020fc80000000076 */
[----:B------:R-:W-:Y:S01]  /*1b40*/  SHF.L.U32 R118, R118, 0x10, RZ ;  /* 0x0000001076767819 */ /* 0x000fe200000006ff */
[----:B------:R-:W-:Y:S06]  /*1b50*/  BRA `(.L_x_9848) ;  /* 0x0000000000187947 */ /* 0x000fec0003800000 */
.L_x_9847:
[----:B-----5:R-:W-:Y:S02]  /*1b60*/  PRMT R104, R128, 0x7632, R104 ;  /* 0x0000763280687816 */ /* 0x020fe40000000068 */
[----:B------:R-:W-:Y:S02]  /*1b70*/  @P1 PRMT R105, R4, 0x7632, R105 ;  /* 0x0000763204691816 */ /* 0x000fe40000000069 */
[----:B------:R-:W-:Y:S02]  /*1b80*/  SHF.L.U32 R104, R104, 0x10, RZ ;  /* 0x0000001068687819 */ /* 0x000fe400000006ff */
[----:B------:R-:W-:-:S03]  /*1b90*/  @P1 SHF.L.U32 R105, R105, 0x10, RZ ;  /* 0x0000001069691819 */ /* 0x000fc600000006ff */
[----:B------:R-:W-:-:S04]  /*1ba0*/  FMUL.FTZ R118, R104, UR8 ;  /* 0x0000000868767c20 */ /* 0x000fc80008410000 */
[----:B------:R-:W-:-:S07]  /*1bb0*/  @P1 FADD.FTZ R118, R105, R118 ;  /* 0x0000007669761221 */ /* 0x000fce0000010000 */
.L_x_9848:
[----:B------:R-:W-:Y:S05]  /*1bc0*/  BSYNC B1 ;  /* 0x0000000000017941 */ /* 0x000fea0003800000 */
.L_x_9846:
[----:B------:R-:W-:Y:S04]  /*1bd0*/  BSSY B1, `(.L_x_9849) ;  /* 0x000000a000017945 */ /* 0x000fe80003800000 */
[----:B------:R-:W-:Y:S05]  /*1be0*/  @P2 BRA `(.L_x_9850) ;  /* 0x0000000000102947 */ /* 0x000fea0003800000 */
[----:B------:R-:W-:Y:S01]  /*1bf0*/  MOV R119, RZ ;  /* 0x000000ff00777202 */ /* 0x000fe20000000f00 */
[----:B------:R-:W-:Y:S06]  /*1c00*/  @!P1 BRA `(.L_x_9851) ;  /* 0x0000000000189947 */ /* 0x000fec0003800000 */
[----:B-----5:R-:W-:Y:S01]  /*1c10*/  SHF.L.U32 R119, R5, 0x10, RZ ;  /* 0x0000001005777819 */ /* 0x020fe200000006ff */
[----:B------:R-:W-:Y:S06]  /*1c20*/  BRA `(.L_x_9851) ;  /* 0x0000000000107947 */ /* 0x000fec0003800000 */
.L_x_9850:
[----:B-----5:R-:W-:Y:S02]  /*1c30*/  SHF.L.U32 R119, R129, 0x10, RZ ;  /* 0x0000001081777819 */ /* 0x020fe400000006ff */
[----:B------:R-:W-:-:S03]  /*1c40*/  @P1 SHF.L.U32 R104, R5, 0x10, RZ ;  /* 0x0000001005681819 */ /* 0x000fc600000006ff */
[----:B------:R-:W-:-:S04]  /*1c50*/  FMUL.FTZ R119, R119, UR8 ;  /* 0x0000000877777c20 */ /* 0x000fc80008410000 */
[----:B------:R-:W-:-:S07]  /*1c60*/  @P1 FADD.FTZ R119, R104, R119 ;  /* 0x0000007768771221 */ /* 0x000fce0000010000 */
.L_x_9851:
[----:B------:R-:W-:Y:S05]  /*1c70*/  BSYNC B1 ;  /* 0x0000000000017941 */ /* 0x000fea0003800000 */
.L_x_9849:
[----:B------:R-:W-:Y:S04]  /*1c80*/  BSSY B1, `(.L_x_9852) ;  /* 0x000000d000017945 */ /* 0x000fe80003800000 */
[----:B------:R-:W-:Y:S05]  /*1c90*/  @P2 BRA `(.L_x_9853) ;  /* 0x0000000000142947 */ /* 0x000fea0003800000 */
[----:B------:R-:W-:Y:S01]  /*1ca0*/  HFMA2.MMA R120, -RZ, RZ, 0, 0 ;  /* 0x00000000ff787435 */ /* 0x000fe200000001ff */
[----:B------:R-:W-:Y:S10]  /*1cb0*/  @!P1 BRA `(.L_x_9854) ;  /* 0x0000000000249947 */ /* 0x000ff40003800000 */
[----:B-----5:R-:W-:-:S04]  /*1cc0*/  PRMT R120, R5, 0x7632, R120 ;  /* 0x0000763205787816 */ /* 0x020fc80000000078 */
[----:B------:R-:W-:Y:S01]  /*1cd0*/  SHF.L.U32 R120, R120, 0x10, RZ ;  /* 0x0000001078787819 */ /* 0x000fe200000006ff */
[----:B------:R-:W-:Y:S06]  /*1ce0*/  BRA `(.L_x_9854) ;  /* 0x0000000000187947 */ /* 0x000fec0003800000 */
.L_x_9853:
[----:B-----5:R-:W-:Y:S02]  /*1cf0*/  PRMT R104, R129, 0x7632, R104 ;  /* 0x0000763281687816 */ /* 0x020fe40000000068 */
[----:B------:R-:W-:Y:S02]  /*1d00*/  @P1 PRMT R105, R5, 0x7632, R105 ;  /* 0x0000763205691816 */ /* 0x000fe40000000069 */
[----:B------:R-:W-:Y:S02]  /*1d10*/  SHF.L.U32 R104, R104, 0x10, RZ ;  /* 0x0000001068687819 */ /* 0x000fe400000006ff */
[----:B------:R-:W-:-:S03]  /*1d20*/  @P1 SHF.L.U32 R105, R105, 0x10, RZ ;  /* 0x0000001069691819 */ /* 0x000fc600000006ff */
[----:B------:R-:W-:-:S04]  /*1d30*/  FMUL.FTZ R120, R104, UR8 ;  /* 0x0000000868787c20 */ /* 0x000fc80008410000 */
[----:B------:R-:W-:-:S07]  /*1d40*/  @P1 FADD.FTZ R120, R105, R120 ;  /* 0x0000007869781221 */ /* 0x000fce0000010000 */
.L_x_9854:
[----:B------:R-:W-:Y:S05]  /*1d50*/  BSYNC B1 ;  /* 0x0000000000017941 */ /* 0x000fea0003800000 */
.L_x_9852:
[----:B------:R-:W-:Y:S04]  /*1d60*/  BSSY B1, `(.L_x_9855) ;  /* 0x000000a000017945 */ /* 0x000fe80003800000 */
[----:B------:R-:W-:Y:S05]  /*1d70*/  @P2 BRA `(.L_x_9856) ;  /* 0x0000000000102947 */ /* 0x000fea0003800000 */
[----:B------:R-:W-:Y:S01]  /*1d80*/  MOV R121, RZ ;  /* 0x000000ff00797202 */ /* 0x000fe20000000f00 */
[----:B------:R-:W-:Y:S06]  /*1d90*/  @!P1 BRA `(.L_x_9857) ;  /* 0x0000000000189947 */ /* 0x000fec0003800000 */
[----:B-----5:R-:W-:Y:S01]  /*1da0*/  SHF.L.U32 R121, R6, 0x10, RZ ;  /* 0x0000001006797819 */ /* 0x020fe200000006ff */
[----:B------:R-:W-:Y:S06]  /*1db0*/  BRA `(.L_x_9857) ;  /* 0x0000000000107947 */ /* 0x000fec0003800000 */
.L_x_9856:
[----:B-----5:R-:W-:Y:S02]  /*1dc0*/  SHF.L.U32 R121, R130, 0x10, RZ ;  /* 0x0000001082797819 */ /* 0x020fe400000006ff */
[----:B------:R-:W-:-:S03]  /*1dd0*/  @P1 SHF.L.U32 R104, R6, 0x10, RZ ;  /* 0x0000001006681819 */ /* 0x000fc600000006ff */
[----:B------:R-:W-:-:S04]  /*1de0*/  FMUL.FTZ R121, R121, UR8 ;  /* 0x0000000879797c20 */ /* 0x000fc80008410000 */
[----:B------:R-:W-:-:S07]  /*1df0*/  @P1 FADD.FTZ R121, R104, R121 ;  /* 0x0000007968791221 */ /* 0x000fce0000010000 */
.L_x_9857:
[----:B------:R-:W-:Y:S05]  /*1e00*/  BSYNC B1 ;  /* 0x0000000000017941 */ /* 0x000fea0003800000 */
.L_x_9855:
[----:B------:R-:W-:Y:S04]  /*1e10*/  BSSY B1, `(.L_x_9858) ;  /* 0x000000d000017945 */ /* 0x000fe80003800000 */
[----:B------:R-:W-:Y:S05]  /*1e20*/  @P2 BRA `(.L_x_9859) ;  /* 0x0000000000142947 */ /* 0x000fea0003800000 */
[----:B------:R-:W-:Y:S01]  /*1e30*/  HFMA2.MMA R122, -RZ, RZ, 0, 0 ;  /* 0x00000000ff7a7435 */ /* 0x000fe200000001ff */
[----:B------:R-:W-:Y:S10]  /*1e40*/  @!P1 BRA `(.L_x_9860) ;  /* 0x0000000000249947 */ /* 0x000ff40003800000 */
[----:B-----5:R-:W-:-:S04]  /*1e50*/  PRMT R122, R6, 0x7632, R122 ;  /* 0x00007632067a7816 */ /* 0x020fc8000000007a */
[----:B------:R-:W-:Y:S01]  /*1e60*/  SHF.L.U32 R122, R122, 0x10, RZ ;  /* 0x000000107a7a7819 */ /* 0x000fe200000006ff */
[----:B------:R-:W-:Y:S06]  /*1e70*/  BRA `(.L_x_9860) ;  /* 0x0000000000187947 */ /* 0x000fec0003800000 */
.L_x_9859:
[----:B-----5:R-:W-:Y:S02]  /*1e80*/  PRMT R104, R130, 0x7632, R104 ;  /* 0x0000763282687816 */ /* 0x020fe40000000068 */
[----:B------:R-:W-:Y:S02]  /*1e90*/  @P1 PRMT R105, R6, 0x7632, R105 ;  /* 0x0000763206691816 */ /* 0x000fe40000000069 */
[----:B------:R-:W-:Y:S02]  /*1ea0*/  SHF.L.U32 R104, R104, 0x10, RZ ;  /* 0x0000001068687819 */ /* 0x000fe400000006ff */
[----:B------:R-:W-:-:S03]  /*1eb0*/  @P1 SHF.L.U32 R105, R105, 0x10, RZ ;  /* 0x0000001069691819 */ /* 0x000fc600000006ff */
[----:B------:R-:W-:-:S04]  /*1ec0*/  FMUL.FTZ R122, R104, UR8 ;  /* 0x00000008687a7c20 */ /* 0x000fc80008410000 */
[----:B------:R-:W-:-:S07]  /*1ed0*/  @P1 FADD.FTZ R122, R105, R122 ;  /* 0x0000007a697a1221 */ /* 0x000fce0000010000 */
.L_x_9860:
[----:B------:R-:W-:Y:S05]  /*1ee0*/  BSYNC B1 ;  /* 0x0000000000017941 */ /* 0x000fea0003800000 */
.L_x_9858:
[----:B------:R-:W-:Y:S04]  /*1ef0*/  BSSY B1, `(.L_x_9861) ;  /* 0x000000a000017945 */ /* 0x000fe80003800000 */
[----:B------:R-:W-:Y:S05]  /*1f00*/  @P2 BRA `(.L_x_9862) ;  /* 0x0000000000102947 */ /* 0x000fea0003800000 */
[----:B------:R-:W-:Y:S01]  /*1f10*/  MOV R123, RZ ;  /* 0x000000ff007b7202 */ /* 0x000fe20000000f00 */
[----:B------:R-:W-:Y:S06]  /*1f20*/  @!P1 BRA `(.L_x_9863) ;  /* 0x0000000000189947 */ /* 0x000fec0003800000 */
[----:B-----5:R-:W-:Y:S01]  /*1f30*/  SHF.L.U32 R123, R7, 0x10, RZ ;  /* 0x00000010077b7819 */ /* 0x020fe200000006ff */
[----:B------:R-:W-:Y:S06]  /*1f40*/  BRA `(.L_x_9863) ;  /* 0x0000000000107947 */ /* 0x000fec0003800000 */
.L_x_9862:
[----:B-----5:R-:W-:Y:S02]  /*1f50*/  SHF.L.U32 R123, R131, 0x10, RZ ;  /* 0x00000010837b7819 */ /* 0x020fe400000006ff */
[----:B------:R-:W-:-:S03]  /*1f60*/  @P1 SHF.L.U32 R104, R7, 0x10, RZ ;  /* 0x0000001007681819 */ /* 0x000fc600000006ff */
[----:B------:R-:W-:-:S04]  /*1f70*/  FMUL.FTZ R123, R123, UR8 ;  /* 0x000000087b7b7c20 */ /* 0x000fc80008410000 */
[----:B------:R-:W-:-:S07]  /*1f80*/  @P1 FADD.FTZ R123, R104, R123 ;  /* 0x0000007b687b1221 */ /* 0x000fce0000010000 */
.L_x_9863:
[----:B------:R-:W-:Y:S05]  /*1f90*/  BSYNC B1 ;  /* 0x0000000000017941 */ /* 0x000fea0003800000 */
.L_x_9861:
[----:B------:R-:W-:Y:S04]  /*1fa0*/  BSSY B1, `(.L_x_9864) ;  /* 0x000000d000017945 */ /* 0x000fe80003800000 */
[----:B------:R-:W-:Y:S05]  /*1fb0*/  @P2 BRA `(.L_x_9865) ;  /* 0x0000000000142947 */ /* 0x000fea0003800000 */
[----:B------:R-:W-:Y:S01]  /*1fc0*/  HFMA2.MMA R124, -RZ, RZ, 0, 0 ;  /* 0x00000000ff7c7435 */ /* 0x000fe200000001ff */
[----:B------:R-:W-:Y:S10]  /*1fd0*/  @!P1 BRA `(.L_x_9866) ;  /* 0x0000000000249947 */ /* 0x000ff40003800000 */
[----:B-----5:R-:W-:-:S04]  /*1fe0*/  PRMT R124, R7, 0x7632, R124 ;  /* 0x00007632077c7816 */ /* 0x020fc8000000007c */
[----:B------:R-:W-:Y:S01]  /*1ff0*/  SHF.L.U32 R124, R124, 0x10, RZ ;  /* 0x000000107c7c7819 */ /* 0x000fe200000006ff */
[----:B------:R-:W-:Y:S06]  /*2000*/  BRA `(.L_x_9866) ;  /* 0x0000000000187947 */ /* 0x000fec0003800000 */
.L_x_9865:
[----:B-----5:R-:W-:Y:S02]  /*2010*/  PRMT R104, R131, 0x7632, R104 ;  /* 0x0000763283687816 */ /* 0x020fe40000000068 */
[----:B------:R-:W-:Y:S02]  /*2020*/  @P1 PRMT R105, R7, 0x7632, R105 ;  /* 0x0000763207691816 */ /* 0x000fe40000000069 */
[----:B------:R-:W-:Y:S02]  /*2030*/  SHF.L.U32 R104, R104, 0x10, RZ ;  /* 0x0000001068687819 */ /* 0x000fe400000006ff */
[----:B------:R-:W-:-:S03]  /*2040*/  @P1 SHF.L.U32 R105, R105, 0x10, RZ ;  /* 0x0000001069691819 */ /* 0x000fc600000006ff */
[----:B------:R-:W-:-:S04]  /*2050*/  FMUL.FTZ R124, R104, UR8 ;  /* 0x00000008687c7c20 */ /* 0x000fc80008410000 */
[----:B------:R-:W-:-:S07]  /*2060*/  @P1 FADD.FTZ R124, R105, R124 ;  /* 0x0000007c697c1221 */ /* 0x000fce0000010000 */
.L_x_9866:
[----:B------:R-:W-:Y:S05]  /*2070*/  BSYNC B1 ;  /* 0x0000000000017941 */ /* 0x000fea0003800000 */
.L_x_9864:
        /* <DEDUP_REMOVED lines=9> */
.L_x_9842:
[----:B------:R-:W-:Y:S05]  /*2110*/  BSYNC B0 ;  /* 0x0000000000007941 */ /* 0x000fea0003800000 */
.L_x_9841:
        /* <DEDUP_REMOVED lines=18> */
.L_x_9870:
[----:B-----5:R-:W-:Y:S02]  /*2240*/  SHF.L.U32 R125, R128, 0x10, RZ ;  /* 0x00000010807d7819 */ /* 0x020fe400000006ff */
[----:B------:R-:W-:-:S03]  /*2250*/  @P1 SHF.L.U32 R104, R4, 0x10, RZ ;  /* 0x0000001004681819 */ /* 0x000fc600000006ff */
[----:B------:R-:W-:-:S04]  /*2260*/  FMUL.FTZ R125, R125, UR8 ;  /* 0x000000087d7d7c20 */ /* 0x000fc80008410000 */
[----:B------:R-:W-:-:S07]  /*2270*/  @P1 FADD.FTZ R125, R104, R125 ;  /* 0x0000007d687d1221 */ /* 0x000fce0000010000 */
.L_x_9871:
[----:B------:R-:W-:Y:S05]  /*2280*/  BSYNC B1 ;  /* 0x0000000000017941 */ /* 0x000fea0003800000 */
.L_x_9869:
[----:B------:R-:W-:Y:S04]  /*2290*/  BSSY B1, `(.L_x_9872) ;  /* 0x000000d000017945 */ /* 0x000fe80003800000 */
[----:B------:R-:W-:Y:S05]  /*22a0*/  @P2 BRA `(.L_x_9873) ;  /* 0x0000000000142947 */ /* 0x000fea0003800000 */
[----:B------:R-:W-:Y:S01]  /*22b0*/  HFMA2.MMA R126, -RZ, RZ, 0, 0 ;  /* 0x00000000ff7e7435 */ /* 0x000fe200000001ff */
[----:B------:R-:W-:Y:S10]  /*22c0*/  @!P1 BRA `(.L_x_9874) ;  /* 0x0000000000249947 */ /* 0x000ff40003800000 */
[----:B-----5:R-:W-:-:S04]  /*22d0*/  PRMT R126, R4, 0x7632, R126 ;  /* 0x00007632047e7816 */ /* 0x020fc8000000007e */
[----:B------:R-:W-:Y:S01]  /*22e0*/  SHF.L.U32 R126, R126, 0x10, RZ ;  /* 0x000000107e7e7819 */ /* 0x000fe200000006ff */
[----:B------:R-:W-:Y:S06]  /*22f0*/  BRA `(.L_x_9874) ;  /* 0x0000000000187947 */ /* 0x000fec0003800000 */
.L_x_9873:
[----:B-----5:R-:W-:Y:S02]  /*2300*/  PRMT R104, R128, 0x7632, R104 ;  /* 0x0000763280687816 */ /* 0x020fe40000000068 */
[----:B------:R-:W-:Y:S02]  /*2310*/  @P1 PRMT R105, R4, 0x7632, R105 ;  /* 0x0000763204691816 */ /* 0x000fe40000000069 */
[----:B------:R-:W-:Y:S02]  /*2320*/  SHF.L.U32 R104, R104, 0x10, RZ ;  /* 0x0000001068687819 */ /* 0x000fe400000006ff */
[----:B------:R-:W-:-:S03]  /*2330*/  @P1 SHF.L.U32 R105, R105, 0x10, RZ ;  /* 0x0000001069691819 */ /* 0x000fc600000006ff */
[----:B------:R-:W-:-:S04]  /*2340*/  FMUL.FTZ R126, R104, UR8 ;  /* 0x00000008687e7c20 */ /* 0x000fc80008410000 */
[----:B------:R-:W-:-:S07]  /*2350*/  @P1 FADD.FTZ R126, R105, R126 ;  /* 0x0000007e697e1221 */ /* 0x000fce0000010000 */
.L_x_9874:
[----:B------:R-:W-:Y:S05]  /*2360*/  BSYNC B1 ;  /* 0x0000000000017941 */ /* 0x000fea0003800000 */
.L_x_9872:
[----:B------:R-:W-:Y:S04]  /*2370*/  BSSY B1, `(.L_x_9875) ;  /* 0x000000a000017945 */ /* 0x000fe80003800000 */
[----:B------:R-:W-:Y:S05]  /*2380*/  @P2 BRA `(.L_x_9876) ;  /* 0x0000000000102947 */ /* 0x000fea0003800000 */
[----:B------:R-:W-:Y:S01]  /*2390*/  MOV R127, RZ ;  /* 0x000000ff007f7202 */ /* 0x000fe20000000f00 */
[----:B------:R-:W-:Y:S06]  /*23a0*/  @!P1 BRA `(.L_x_9877) ;  /* 0x0000000000189947 */ /* 0x000fec0003800000 */
[----:B-----5:R-:W-:Y:S01]  /*23b0*/  SHF.L.U32 R127, R5, 0x10, RZ ;  /* 0x00000010057f7819 */ /* 0x020fe200000006ff */
[----:B------:R-:W-:Y:S06]  /*23c0*/  BRA `(.L_x_9877) ;  /* 0x0000000000107947 */ /* 0x000fec0003800000 */
.L_x_9876:
[----:B-----5:R-:W-:Y:S02]  /*23d0*/  SHF.L.U32 R127, R129, 0x10, RZ ;  /* 0x00000010817f7819 */ /* 0x020fe400000006ff */
[----:B------:R-:W-:-:S03]  /*23e0*/  @P1 SHF.L.U32 R104, R5, 0x10, RZ ;  /* 0x0000001005681819 */ /* 0x000fc600000006ff */
[----:B------:R-:W-:-:S04]  /*23f0*/  FMUL.FTZ R127, R127, UR8 ;  /* 0x000000087f7f7c20 */ /* 0x000fc80008410000 */
[----:B------:R-:W-:-:S07]  /*2400*/  @P1 FADD.FTZ R127, R104, R127 ;  /* 0x0000007f687f1221 */ /* 0x000fce0000010000 */
.L_x_9877:
[----:B------:R-:W-:Y:S05]  /*2410*/  BSYNC B1 ;  /* 0x0000000000017941 */ /* 0x000fea0003800000 */
.L_x_9875:
[----:B------:R-:W-:Y:S04]  /*2420*/  BSSY B1, `(.L_x_9878) ;  /* 0x000000d000017945 */ /* 0x000fe80003800000 */
[----:B------:R-:W-:Y:S05]  /*2430*/  @P2 BRA `(.L_x_9879) ;  /* 0x0000000000142947 */ /* 0x000fea0003800000 */
[----:B------:R-:W-:Y:S01]  /*2440*/  HFMA2.MMA R132, -RZ, RZ, 0, 0 ;  /* 0x00000000ff847435 */ /* 0x000fe200000001ff */
[----:B------:R-:W-:Y:S10]  /*2450*/  @!P1 BRA `(.L_x_9880) ;  /* 0x0000000000249947 */ /* 0x000ff40003800000 */
[----:B-----5:R-:W-:-:S04]  /*2460*/  PRMT R132, R5, 0x7632, R132 ;  /* 0x0000763205847816 */ /* 0x020fc80000000084 */
[----:B------:R-:W-:Y:S01]  /*2470*/  SHF.L.U32 R132, R132, 0x10, RZ ;  /* 0x0000001084847819 */ /* 0x000fe200000006ff */
[----:B------:R-:W-:Y:S06]  /*2480*/  BRA `(.L_x_9880) ;  /* 0x0000000000187947 */ /* 0x000fec0003800000 */
.L_x_9879:
[----:B-----5:R-:W-:Y:S02]  /*2490*/  PRMT R104, R129, 0x7632, R104 ;  /* 0x0000763281687816 */ /* 0x020fe40000000068 */
[----:B------:R-:W-:Y:S02]  /*24a0*/  @P1 PRMT R105, R5, 0x7632, R105 ;  /* 0x0000763205691816 */ /* 0x000fe40000000069 */
[----:B------:R-:W-:Y:S02]  /*24b0*/  SHF.L.U32 R104, R104, 0x10, RZ ;  /* 0x0000001068687819 */ /* 0x000fe400000006ff */
[----:B------:R-:W-:-:S03]  /*24c0*/  @P1 SHF.L.U32 R105, R105, 0x10, RZ ;  /* 0x0000001069691819 */ /* 0x000fc600000006ff */
[----:B------:R-:W-:-:S04]  /*24d0*/  FMUL.FTZ R132, R104, UR8 ;  /* 0x0000000868847c20 */ /* 0x000fc80008410000 */
[----:B------:R-:W-:-:S07]  /*24e0*/  @P1 FADD.FTZ R132, R105, R132 ;  /* 0x0000008469841221 */ /* 0x000fce0000010000 */
.L_x_9880:
[----:B------:R-:W-:Y:S05]  /*24f0*/  BSYNC B1 ;  /* 0x0000000000017941 */ /* 0x000fea0003800000 */
.L_x_9878:
[----:B------:R-:W-:Y:S04]  /*2500*/  BSSY B1, `(.L_x_9881) ;  /* 0x000000a000017945 */ /* 0x000fe80003800000 */
[----:B------:R-:W-:Y:S05]  /*2510*/  @P2 BRA `(.L_x_9882) ;  /* 0x0000000000102947 */ /* 0x000fea0003800000 */
[----:B------:R-:W-:Y:S01]  /*2520*/  MOV R133, RZ ;  /* 0x000000ff00857202 */ /* 0x000fe20000000f00 */
[----:B------:R-:W-:Y:S06]  /*2530*/  @!P1 BRA `(.L_x_9883) ;  /* 0x0000000000189947 */ /* 0x000fec0003800000 */
[----:B-----5:R-:W-:Y:S01]  /*2540*/  SHF.L.U32 R133, R6, 0x10, RZ ;  /* 0x0000001006857819 */ /* 0x020fe200000006ff */
[----:B------:R-:W-:Y:S06]  /*2550*/  BRA `(.L_x_9883) ;  /* 0x0000000000107947 */ /* 0x000fec0003800000 */
.L_x_9882:
[----:B-----5:R-:W-:Y:S02]  /*2560*/  SHF.L.U32 R133, R130, 0x10, RZ ;  /* 0x0000001082857819 */ /* 0x020fe400000006ff */
[----:B------:R-:W-:-:S03]  /*2570*/  @P1 SHF.L.U32 R104, R6, 0x10, RZ ;  /* 0x0000001006681819 */ /* 0x000fc600000006ff */
[----:B------:R-:W-:-:S04]  /*2580*/  FMUL.FTZ R133, R133, UR8 ;  /* 0x0000000885857c20 */ /* 0x000fc80008410000 */
[----:B------:R-:W-:-:S07]  /*2590*/  @P1 FADD.FTZ R133, R104, R133 ;  /* 0x0000008568851221 */ /* 0x000fce0000010000 */
.L_x_9883:
[----:B------:R-:W-:Y:S05]  /*25a0*/  BSYNC B1 ;  /* 0x0000000000017941 */ /* 0x000fea0003800000 */
.L_x_9881:
[----:B------:R-:W-:Y:S04]  /*25b0*/  BSSY B1, `(.L_x_9884) ;  /* 0x000000d000017945 */ /* 0x000fe80003800000 */
[----:B------:R-:W-:Y:S05]  /*25c0*/  @P2 BRA `(.L_x_9885) ;  /* 0x0000000000142947 */ /* 0x000fea0003800000 */
[----:B------:R-:W-:Y:S01]  /*25d0*/  HFMA2.MMA R134, -RZ, RZ, 0, 0 ;  /* 0x00000000ff867435 */ /* 0x000fe200000001ff */
[----:B------:R-:W-:Y:S10]  /*25e0*/  @!P1 BRA `(.L_x_9886) ;  /* 0x0000000000249947 */ /* 0x000ff40003800000 */
[----:B-----5:R-:W-:-:S04]  /*25f0*/  PRMT R134, R6, 0x7632, R134 ;  /* 0x0000763206867816 */ /* 0x020fc80000000086 */
[----:B------:R-:W-:Y:S01]  /*2600*/  SHF.L.U32 R134, R134, 0x10, RZ ;  /* 0x0000001086867819 */ /* 0x000fe200000006ff */
[----:B------:R-:W-:Y:S06]  /*2610*/  BRA `(.L_x_9886) ;  /* 0x0000000000187947 */ /* 0x000fec0003800000 */
.L_x_9885:
[----:B-----5:R-:W-:Y:S02]  /*2620*/  PRMT R104, R130, 0x7632, R104 ;  /* 0x0000763282687816 */ /* 0x020fe40000000068 */
[----:B------:R-:W-:Y:S02]  /*2630*/  @P1 PRMT R105, R6, 0x7632, R105 ;  /* 0x0000763206691816 */ /* 0x000fe40000000069 */
[----:B------:R-:W-:Y:S02]  /*2640*/  SHF.L.U32 R104, R104, 0x10, RZ ;  /* 0x0000001068687819 */ /* 0x000fe400000006ff */
[----:B------:R-:W-:-:S03]  /*2650*/  @P1 SHF.L.U32 R105, R105, 0x10, RZ ;  /* 0x0000001069691819 */ /* 0x000fc600000006ff */
[----:B------:R-:W-:-:S04]  /*2660*/  FMUL.FTZ R134, R104, UR8 ;  /* 0x0000000868867c20 */ /* 0x000fc80008410000 */
[----:B------:R-:W-:-:S07]  /*2670*/  @P1 FADD.FTZ R134, R105, R134 ;  /* 0x0000008669861221 */ /* 0x000fce0000010000 */
.L_x_9886:
[----:B------:R-:W-:Y:S05]  /*2680*/  BSYNC B1 ;  /* 0x0000000000017941 */ /* 0x000fea0003800000 */
.L_x_9884:
[----:B------:R-:W-:Y:S04]  /*2690*/  BSSY B1, `(.L_x_9887) ;  /* 0x000000a000017945 */ /* 0x000fe80003800000 */
[----:B------:R-:W-:Y:S05]  /*26a0*/  @P2 BRA `(.L_x_9888) ;  /* 0x0000000000102947 */ /* 0x000fea0003800000 */
[----:B------:R-:W-:Y:S01]  /*26b0*/  MOV R135, RZ ;  /* 0x000000ff00877202 */ /* 0x000fe20000000f00 */
[----:B------:R-:W-:Y:S06]  /*26c0*/  @!P1 BRA `(.L_x_9889) ;  /* 0x0000000000189947 */ /* 0x000fec0003800000 */
[----:B-----5:R-:W-:Y:S01]  /*26d0*/  SHF.L.U32 R135, R7, 0x10, RZ ;  /* 0x0000001007877819 */ /* 0x020fe200000006ff */
[----:B------:R-:W-:Y:S06]  /*26e0*/  BRA `(.L_x_9889) ;  /* 0x0000000000107947 */ /* 0x000fec0003800000 */
.L_x_9888:
[----:B-----5:R-:W-:Y:S02]  /*26f0*/  SHF.L.U32 R135, R131, 0x10, RZ ;  /* 0x0000001083877819 */ /* 0x020fe400000006ff */
[----:B------:R-:W-:-:S03]  /*2700*/  @P1 SHF.L.U32 R104, R7, 0x10, RZ ;  /* 0x0000001007681819 */ /* 0x000fc600000006ff */
[----:B------:R-:W-:-:S04]  /*2710*/  FMUL.FTZ R135, R135, UR8 ;  /* 0x0000000887877c20 */ /* 0x000fc80008410000 */
[----:B------:R-:W-:-:S07]  /*2720*/  @P1 FADD.FTZ R135, R104, R135 ;  /* 0x0000008768871221 */ /* 0x000fce0000010000 */
.L_x_9889:
[----:B------:R-:W-:Y:S05]  /*2730*/  BSYNC B1 ;  /* 0x0000000000017941 */ /* 0x000fea0003800000 */
.L_x_9887:
[----:B------:R-:W-:Y:S04]  /*2740*/  BSSY B1, `(.L_x_9890) ;  /* 0x000000d000017945 */ /* 0x000fe80003800000 */
[----:B------:R-:W-:Y:S05]  /*2750*/  @P2 BRA `(.L_x_9891) ;  /* 0x0000000000142947 */ /* 0x000fea0003800000 */
[----:B------:R-:W-:Y:S01]  /*2760*/  HFMA2.MMA R136, -RZ, RZ, 0, 0 ;  /* 0x00000000ff887435 */ /* 0x000fe200000001ff */
[----:B------:R-:W-:Y:S10]  /*2770*/  @!P1 BRA `(.L_x_9892) ;  /* 0x0000000000249947 */ /* 0x000ff40003800000 */
[----:B-----5:R-:W-:-:S04]  /*2780*/  PRMT R136, R7, 0x7632, R136 ;  /* 0x0000763207887816 */ /* 0x020fc80000000088 */
[----:B------:R-:W-:Y:S01]  /*2790*/  SHF.L.U32 R136, R136, 0x10, RZ ;  /* 0x0000001088887819 */ /* 0x000fe200000006ff */
[----:B------:R-:W-:Y:S06]  /*27a0*/  BRA `(.L_x_9892) ;  /* 0x0000000000187947 */ /* 0x000fec0003800000 */
.L_x_9891:
[----:B-----5:R-:W-:Y:S02]  /*27b0*/  PRMT R104, R131, 0x7632, R104 ;  /* 0x0000763283687816 */ /* 0x020fe40000000068 */
[----:B------:R-:W-:Y:S02]  /*27c0*/  @P1 PRMT R105, R7, 0x7632, R105 ;  /* 0x0000763207691816 */ /* 0x000fe40000000069 */
[----:B------:R-:W-:Y:S02]  /*27d0*/  SHF.L.U32 R104, R104, 0x10, RZ ;  /* 0x0000001068687819 */ /* 0x000fe400000006ff */
[----:B------:R-:W-:-:S03]  /*27e0*/  @P1 SHF.L.U32 R105, R105, 0x10, RZ ;  /* 0x0000001069691819 */ /* 0x000fc600000006ff */
[----:B------:R-:W-:-:S04]  /*27f0*/  FMUL.FTZ R136, R104, UR8 ;  /* 0x0000000868887c20 */ /* 0x000fc80008410000 */
[----:B------:R-:W-:-:S07]  /*2800*/  @P1 FADD.FTZ R136, R105, R136 ;  /* 0x0000008869881221 */ /* 0x000fce0000010000 */
.L_x_9892:
[----:B------:R-:W-:Y:S05]  /*2810*/  BSYNC B1 ;  /* 0x0000000000017941 */ /* 0x000fea0003800000 */
.L_x_9890:
        /* <DEDUP_REMOVED lines=9> */
.L_x_9868:
[----:B------:R-:W-:Y:S05]  /*28b0*/  BSYNC B0 ;  /* 0x0000000000007941 */ /* 0x000fea0003800000 */
.L_x_9867:
        /* <DEDUP_REMOVED lines=18> */
.L_x_9896:
[----:B-----5:R-:W-:Y:S02]  /*29e0*/  SHF.L.U32 R137, R128, 0x10, RZ ;  /* 0x0000001080897819 */ /* 0x020fe400000006ff */
[----:B------:R-:W-:-:S03]  /*29f0*/  @P1 SHF.L.U32 R104, R4, 0x10, RZ ;  /* 0x0000001004681819 */ /* 0x000fc600000006ff */
[----:B------:R-:W-:-:S04]  /*2a00*/  FMUL.FTZ R137, R137, UR8 ;  /* 0x0000000889897c20 */ /* 0x000fc80008410000 */
[----:B------:R-:W-:-:S07]  /*2a10*/  @P1 FADD.FTZ R137, R104, R137 ;  /* 0x0000008968891221 */ /* 0x000fce0000010000 */
.L_x_9897:
[----:B------:R-:W-:Y:S05]  /*2a20*/  BSYNC B1 ;  /* 0x0000000000017941 */ /* 0x000fea0003800000 */
.L_x_9895:
[----:B------:R-:W-:Y:S04]  /*2a30*/  BSSY B1, `(.L_x_9898) ;  /* 0x000000d000017945 */ /* 0x000fe80003800000 */
[----:B------:R-:W-:Y:S05]  /*2a40*/  @P2 BRA `(.L_x_9899) ;  /* 0x0000000000142947 */ /* 0x000fea0003800000 */
[----:B------:R-:W-:Y:S01]  /*2a50*/  HFMA2.MMA R138, -RZ, RZ, 0, 0 ;  /* 0x00000000ff8a7435 */ /* 0x000fe200000001ff */
[----:B------:R-:W-:Y:S10]  /*2a60*/  @!P1 BRA `(.L_x_9900) ;  /* 0x0000000000249947 */ /* 0x000ff40003800000 */
[----:B-----5:R-:W-:-:S04]  /*2a70*/  PRMT R138, R4, 0x7632, R138 ;  /* 0x00007632048a7816 */ /* 0x020fc8000000008a */
[----:B------:R-:W-:Y:S01]  /*2a80*/  SHF.L.U32 R138, R138, 0x10, RZ ;  /* 0x000000108a8a7819 */ /* 0x000fe200000006ff */
[----:B------:R-:W-:Y:S06]  /*2a90*/  BRA `(.L_x_9900) ;  /* 0x0000000000187947 */ /* 0x000fec0003800000 */
.L_x_9899:
[----:B-----5:R-:W-:Y:S02]  /*2aa0*/  PRMT R104, R128, 0x7632, R104 ;  /* 0x0000763280687816 */ /* 0x020fe40000000068 */
[----:B------:R-:W-:Y:S02]  /*2ab0*/  @P1 PRMT R105, R4, 0x7632, R105 ;  /* 0x0000763204691816 */ /* 0x000fe40000000069 */
[----:B------:R-:W-:Y:S02]  /*2ac0*/  SHF.L.U32 R104, R104, 0x10, RZ ;  /* 0x0000001068687819 */ /* 0x000fe400000006ff */
[----:B------:R-:W-:-:S03]  /*2ad0*/  @P1 SHF.L.U32 R105, R105, 0x10, RZ ;  /* 0x0000001069691819 */ /* 0x000fc600000006ff */
[----:B------:R-:W-:-:S04]  /*2ae0*/  FMUL.FTZ R138, R104, UR8 ;  /* 0x00000008688a7c20 */ /* 0x000fc80008410000 */
[----:B------:R-:W-:-:S07]  /*2af0*/  @P1 FADD.FTZ R138, R105, R138 ;  /* 0x0000008a698a1221 */ /* 0x000fce0000010000 */
.L_x_9900:
[----:B------:R-:W-:Y:S05]  /*2b00*/  BSYNC B1 ;  /* 0x0000000000017941 */ /* 0x000fea0003800000 */
.L_x_9898:
[----:B------:R-:W-:Y:S04]  /*2b10*/  BSSY B1, `(.L_x_9901) ;  /* 0x000000a000017945 */ /* 0x000fe80003800000 */
[----:B------:R-:W-:Y:S05]  /*2b20*/  @P2 BRA `(.L_x_9902) ;  /* 0x0000000000102947 */ /* 0x000fea0003800000 */
[----:B------:R-:W-:Y:S01]  /*2b30*/  MOV R139, RZ ;  /* 0x000000ff008b7202 */ /* 0x000fe20000000f00 */
[----:B------:R-:W-:Y:S06]  /*2b40*/  @!P1 BRA `(.L_x_9903) ;  /* 0x0000000000189947 */ /* 0x000fec0003800000 */
[----:B-----5:R-:W-:Y:S01]  /*2b50*/  SHF.L.U32 R139, R5, 0x10, RZ ;  /* 0x00000010058b7819 */ /* 0x020fe200000006ff */
[----:B------:R-:W-:Y:S06]  /*2b60*/  BRA `(.L_x_9903) ;  /* 0x0000000000107947 */ /* 0x000fec0003800000 */
.L_x_9902:
[----:B-----5:R-:W-:Y:S02]  /*2b70*/  SHF.L.U32 R139, R129, 0x10, RZ ;  /* 0x00000010818b7819 */ /* 0x020fe400000006ff */
[----:B------:R-:W-:-:S03]  /*2b80*/  @P1 SHF.L.U32 R104, R5, 0x10, RZ ;  /* 0x0000001005681819 */ /* 0x000fc600000006ff */
[----:B------:R-:W-:-:S04]  /*2b90*/  FMUL.FTZ R139, R139, UR8 ;  /* 0x000000088b8b7c20 */ /* 0x000fc80008410000 */
[----:B------:R-:W-:-:S07]  /*2ba0*/  @P1 FADD.FTZ R139, R104, R139 ;  /* 0x0000008b688b1221 */ /* 0x000fce0000010000 */
.L_x_9903:
[----:B------:R-:W-:Y:S05]  /*2bb0*/  BSYNC B1 ;  /* 0x0000000000017941 */ /* 0x000fea0003800000 */
.L_x_9901:
[----:B------:R-:W-:Y:S04]  /*2bc0*/  BSSY B1, `(.L_x_9904) ;  /* 0x000000d000017945 */ /* 0x000fe80003800000 */
[----:B------:R-:W-:Y:S05]  /*2bd0*/  @P2 BRA `(.L_x_9905) ;  /* 0x0000000000142947 */ /* 0x000fea0003800000 */
[----:B------:R-:W-:Y:S01]  /*2be0*/  HFMA2.MMA R140, -RZ, RZ, 0, 0 ;  /* 0x00000000ff8c7435 */ /* 0x000fe200000001ff */
[----:B------:R-:W-:Y:S10]  /*2bf0*/  @!P1 BRA `(.L_x_9906) ;  /* 0x0000000000249947 */ /* 0x000ff40003800000 */
[----:B-----5:R-:W-:-:S04]  /*2c00*/  PRMT R140, R5, 0x7632, R140 ;  /* 0x00007632058c7816 */ /* 0x020fc8000000008c */
[----:B------:R-:W-:Y:S01]  /*2c10*/  SHF.L.U32 R140, R140, 0x10, RZ ;  /* 0x000000108c8c7819 */ /* 0x000fe200000006ff */
[----:B------:R-:W-:Y:S06]  /*2c20*/  BRA `(.L_x_9906) ;  /* 0x0000000000187947 */ /* 0x000fec0003800000 */
.L_x_9905:
[----:B-----5:R-:W-:Y:S02]  /*2c30*/  PRMT R104, R129, 0x7632, R104 ;  /* 0x0000763281687816 */ /* 0x020fe40000000068 */
[----:B------:R-:W-:Y:S02]  /*2c40*/  @P1 PRMT R105, R5, 0x7632, R105 ;  /* 0x0000763205691816 */ /* 0x000fe40000000069 */
[----:B------:R-:W-:Y:S02]  /*2c50*/  SHF.L.U32 R104, R104, 0x10, RZ ;  /* 0x0000001068687819 */ /* 0x000fe400000006ff */
[----:B------:R-:W-:-:S03]  /*2c60*/  @P1 SHF.L.U32 R105, R105, 0x10, RZ ;  /* 0x0000001069691819 */ /* 0x000fc600000006ff */
[----:B------:R-:W-:-:S04]  /*2c70*/  FMUL.FTZ R140, R104, UR8 ;  /* 0x00000008688c7c20 */ /* 0x000fc80008410000 */
[----:B------:R-:W-:-:S07]  /*2c80*/  @P1 FADD.FTZ R140, R105, R140 ;  /* 0x0000008c698c1221 */ /* 0x000fce0000010000 */
.L_x_9906:
[----:B------:R-:W-:Y:S05]  /*2c90*/  BSYNC B1 ;  /* 0x0000000000017941 */ /* 0x000fea0003800000 */
.L_x_9904:
[----:B------:R-:W-:Y:S04]  /*2ca0*/  BSSY B1, `(.L_x_9907) ;  /* 0x000000a000017945 */ /* 0x000fe80003800000 */
[----:B------:R-:W-:Y:S05]  /*2cb0*/  @P2 BRA `(.L_x_9908) ;  /* 0x0000000000102947 */ /* 0x000fea0003800000 */
[----:B------:R-:W-:Y:S01]  /*2cc0*/  MOV R141, RZ ;  /* 0x000000ff008d7202 */ /* 0x000fe20000000f00 */
[----:B------:R-:W-:Y:S06]  /*2cd0*/  @!P1 BRA `(.L_x_9909) ;  /* 0x0000000000189947 */ /* 0x000fec0003800000 */
[----:B-----5:R-:W-:Y:S01]  /*2ce0*/  SHF.L.U32 R141, R6, 0x10, RZ ;  /* 0x00000010068d7819 */ /* 0x020fe200000006ff */
[----:B------:R-:W-:Y:S06]  /*2cf0*/  BRA `(.L_x_9909) ;  /* 0x0000000000107947 */ /* 0x000fec0003800000 */
.L_x_9908:
[----:B-----5:R-:W-:Y:S02]  /*2d00*/  SHF.L.U32 R141, R130, 0x10, RZ ;  /* 0x00000010828d7819 */ /* 0x020fe400000006ff */
[----:B------:R-:W-:-:S03]  /*2d10*/  @P1 SHF.L.U32 R104, R6, 0x10, RZ ;  /* 0x0000001006681819 */ /* 0x000fc600000006ff */
[----:B------:R-:W-:-:S04]  /*2d20*/  FMUL.FTZ R141, R141, UR8 ;  /* 0x000000088d8d7c20 */ /* 0x000fc80008410000 */
[----:B------:R-:W-:-:S07]  /*2d30*/  @P1 FADD.FTZ R141, R104, R141 ;  /* 0x0000008d688d1221 */ /* 0x000fce0000010000 */
.L_x_9909:
[----:B------:R-:W-:Y:S05]  /*2d40*/  BSYNC B1 ;  /* 0x0000000000017941 */ /* 0x000fea0003800000 */
.L_x_9907:
[----:B------:R-:W-:Y:S04]  /*2d50*/  BSSY B1, `(.L_x_9910) ;  /* 0x000000d000017945 */ /* 0x000fe80003800000 */
[----:B------:R-:W-:Y:S05]  /*2d60*/  @P2 BRA `(.L_x_9911) ;  /* 0x0000000000142947 */ /* 0x000fea0003800000 */
[----:B------:R-:W-:Y:S01]  /*2d70*/  HFMA2.MMA R142, -RZ, RZ, 0, 0 ;  /* 0x00000000ff8e7435 */ /* 0x000fe200000001ff */
[----:B------:R-:W-:Y:S10]  /*2d80*/  @!P1 BRA `(.L_x_9912) ;  /* 0x0000000000249947 */ /* 0x000ff40003800000 */
[----:B-----5:R-:W-:-:S04]  /*2d90*/  PRMT R142, R6, 0x7632, R142 ;  /* 0x00007632068e7816 */ /* 0x020fc8000000008e */
[----:B------:R-:W-:Y:S01]  /*2da0*/  SHF.L.U32 R142, R142, 0x10, RZ ;  /* 0x000000108e8e7819 */ /* 0x000fe200000006ff */
[----:B------:R-:W-:Y:S06]  /*2db0*/  BRA `(.L_x_9912) ;  /* 0x0000000000187947 */ /* 0x000fec0003800000 */
.L_x_9911:
[----:B-----5:R-:W-:Y:S02]  /*2dc0*/  PRMT R104, R130, 0x7632, R104 ;  /* 0x0000763282687816 */ /* 0x020fe40000000068 */
[----:B------:R-:W-:Y:S02]  /*2dd0*/  @P1 PRMT R105, R6, 0x7632, R105 ;  /* 0x0000763206691816 */ /* 0x000fe40000000069 */
[----:B------:R-:W-:Y:S02]  /*2de0*/  SHF.L.U32 R104, R104, 0x10, RZ ;  /* 0x0000001068687819 */ /* 0x000fe400000006ff */
[----:B------:R-:W-:-:S03]  /*2df0*/  @P1 SHF.L.U32 R105, R105, 0x10, RZ ;  /* 0x0000001069691819 */ /* 0x000fc600000006ff */
[----:B------:R-:W-:-:S04]  /*2e00*/  FMUL.FTZ R142, R104, UR8 ;  /* 0x00000008688e7c20 */ /* 0x000fc80008410000 */
[----:B------:R-:W-:-:S07]  /*2e10*/  @P1 FADD.FTZ R142, R105, R142 ;  /* 0x0000008e698e1221 */ /* 0x000fce0000010000 */
.L_x_9912:
[----:B------:R-:W-:Y:S05]  /*2e20*/  BSYNC B1 ;  /* 0x0000000000017941 */ /* 0x000fea0003800000 */
.L_x_9910:
[----:B------:R-:W-:Y:S04]  /*2e30*/  BSSY B1, `(.L_x_9913) ;  /* 0x000000a000017945 */ /* 0x000fe80003800000 */
[----:B------:R-:W-:Y:S05]  /*2e40*/  @P2 BRA `(.L_x_9914) ;  /* 0x0000000000102947 */ /* 0x000fea0003800000 */
[----:B------:R-:W-:Y:S01]  /*2e50*/  MOV R143, RZ ;  /* 0x000000ff008f7202 */ /* 0x000fe20000000f00 */
[----:B------:R-:W-:Y:S06]  /*2e60*/  @!P1 BRA `(.L_x_9915) ;  /* 0x0000000000189947 */ /* 0x000fec0003800000 */
[----:B-----5:R-:W-:Y:S01]  /*2e70*/  SHF.L.U32 R143, R7, 0x10, RZ ;  /* 0x00000010078f7819 */ /* 0x020fe200000006ff */
[----:B------:R-:W-:Y:S06]  /*2e80*/  BRA `(.L_x_9915) ;  /* 0x0000000000107947 */ /* 0x000fec0003800000 */
.L_x_9914:
[----:B-----5:R-:W-:Y:S02]  /*2e90*/  SHF.L.U32 R143, R131, 0x10, RZ ;  /* 0x00000010838f7819 */ /* 0x020fe400000006ff */
[----:B------:R-:W-:-:S03]  /*2ea0*/  @P1 SHF.L.U32 R104, R7, 0x10, RZ ;  /* 0x0000001007681819 */ /* 0x000fc600000006ff */
[----:B------:R-:W-:-:S04]  /*2eb0*/  FMUL.FTZ R143, R143, UR8 ;  /* 0x000000088f8f7c20 */ /* 0x000fc80008410000 */
[----:B------:R-:W-:-:S07]  /*2ec0*/  @P1 FADD.FTZ R143, R104, R143 ;  /* 0x0000008f688f1221 */ /* 0x000fce0000010000 */
.L_x_9915:
[----:B------:R-:W-:Y:S05]  /*2ed0*/  BSYNC B1 ;  /* 0x0000000000017941 */ /* 0x000fea0003800000 */
.L_x_9913:
[----:B------:R-:W-:Y:S04]  /*2ee0*/  BSSY B1, `(.L_x_9916) ;  /* 0x000000d000017945 */ /* 0x000fe80003800000 */
[----:B------:R-:W-:Y:S05]  /*2ef0*/  @P2 BRA `(.L_x_9917) ;  /* 0x0000000000142947 */ /* 0x000fea0003800000 */
[----:B------:R-:W-:Y:S01]  /*2f00*/  HFMA2.MMA R144, -RZ, RZ, 0, 0 ;  /* 0x00000000ff907435 */ /* 0x000fe200000001ff */
[----:B------:R-:W-:Y:S10]  /*2f10*/  @!P1 BRA `(.L_x_9918) ;  /* 0x0000000000249947 */ /* 0x000ff40003800000 */
[----:B-----5:R-:W-:-:S04]  /*2f20*/  PRMT R144, R7, 0x7632, R144 ;  /* 0x0000763207907816 */ /* 0x020fc80000000090 */
[----:B------:R-:W-:Y:S01]  /*2f30*/  SHF.L.U32 R144, R144, 0x10, RZ ;  /* 0x0000001090907819 */ /* 0x000fe200000006ff */
[----:B------:R-:W-:Y:S06]  /*2f40*/  BRA `(.L_x_9918) ;  /* 0x0000000000187947 */ /* 0x000fec0003800000 */
.L_x_9917:
[----:B-----5:R-:W-:Y:S02]  /*2f50*/  PRMT R104, R131, 0x7632, R104 ;  /* 0x0000763283687816 */ /* 0x020fe40000000068 */
[----:B------:R-:W-:Y:S02]  /*2f60*/  @P1 PRMT R105, R7, 0x7632, R105 ;  /* 0x0000763207691816 */ /* 0x000fe40000000069 */
[----:B------:R-:W-:Y:S02]  /*2f70*/  SHF.L.U32 R104, R104, 0x10, RZ ;  /* 0x0000001068687819 */ /* 0x000fe400000006ff */
[----:B------:R-:W-:-:S03]  /*2f80*/  @P1 SHF.L.U32 R105, R105, 0x10, RZ ;  /* 0x0000001069691819 */ /* 0x000fc600000006ff */
[----:B------:R-:W-:-:S04]  /*2f90*/  FMUL.FTZ R144, R104, UR8 ;  /* 0x0000000868907c20 */ /* 0x000fc80008410000 */
[----:B------:R-:W-:-:S07]  /*2fa0*/  @P1 FADD.FTZ R144, R105, R144 ;  /* 0x0000009069901221 */ /* 0x000fce0000010000 */
.L_x_9918:
[----:B------:R-:W-:Y:S05]  /*2fb0*/  BSYNC B1 ;  /* 0x0000000000017941 */ /* 0x000fea0003800000 */
.L_x_9916:
        /* <DEDUP_REMOVED lines=9> */
.L_x_9894:
[----:B------:R-:W-:Y:S05]  /*3050*/  BSYNC B0 ;  /* 0x0000000000007941 */ /* 0x000fea0003800000 */
.L_x_9893:
[----:B------:R-:W-:Y:S01]  /*3060*/  ISETP.NE.AND P1, PT, R171, RZ, PT ;  /* 0x000000ffab00720c */ /* 0x000fe20003f25270 */
[----:B------:R-:W-:-:S12]  /*3070*/  BSSY B0, `(.L_x_9919) ;  /* 0x0000076000007945 */ /* 0x000fd80003800000 */
[----:B------:R-:W-:Y:S05]  /*3080*/  @!P1 BRA `(.L_x_9920) ;  /* 0x0000000400d09947 */ /* 0x000fea0003800000 */
[----:B0123--:R-:W0:Y:S02]  /*3090*/  @P0 LDC.64 R104, c[0x0][0x220] ;  /* 0x00008800ff680b82 */ /* 0x00fe240000000a00 */
[----:B0-----:R-:W-:-:S05]  /*30a0*/  @P0 IMAD.WIDE.U32 R104, R165, 0x10, R104 ;  /* 0x00000010a5680825 */ /* 0x001fca00078e0068 */
[----:B-----5:R0:W5:Y:S01]  /*30b0*/  @P0 LDG.E.128 R128, desc[UR4][R104.64] ;  /* 0x0000000468800981 */ /* 0x020162000c1e1d00 */
[----:B------:R-:W-:-:S04]  /*30c0*/  ISETP.NE.U32.AND P0, PT, RZ, UR6, PT ;  /* 0x00000006ff007c0c */ /* 0x000fc8000bf05070 */
[----:B------:R-:W-:-:S13]  /*30d0*/  ISETP.NE.AND.EX P0, PT, RZ, UR7, PT, P0 ;  /* 0x00000007ff007c0c */ /* 0x000fda000bf05300 */
[----:B------:R-:W1:Y:S02]  /*30e0*/  @P0 LDC.64 R106, c[0x0][0x230] ;  /* 0x00008c00ff6a0b82 */ /* 0x000e640000000a00 */
        /* <DEDUP_REMOVED lines=9> */
.L_x_9922:
[----:B-----5:R-:W-:Y:S02]  /*3180*/  SHF.L.U32 R153, R128, 0x10, RZ ;  /* 0x0000001080997819 */ /* 0x020fe400000006ff */
[----:B------:R-:W-:-:S03]  /*3190*/  @P0 SHF.L.U32 R0, R4, 0x10, RZ ;  /* 0x0000001004000819 */ /* 0x000fc600000006ff */
[----:B------:R-:W-:-:S04]  /*31a0*/  FMUL.FTZ R153, R153, UR8 ;  /* 0x0000000899997c20 */ /* 0x000fc80008410000 */
[----:B------:R-:W-:-:S07]  /*31b0*/  @P0 FADD.FTZ R153, R0, R153 ;  /* 0x0000009900990221 */ /* 0x000fce0000010000 */
.L_x_9923:
[----:B------:R-:W-:Y:S05]  /*31c0*/  BSYNC B1 ;  /* 0x0000000000017941 */ /* 0x000fea0003800000 */
.L_x_9921:
[----:B------:R-:W-:Y:S04]  /*31d0*/  BSSY B1, `(.L_x_9924) ;  /* 0x000000d000017945 */ /* 0x000fe80003800000 */
[----:B------:R-:W-:Y:S05]  /*31e0*/  @P1 BRA `(.L_x_9925) ;  /* 0x0000000000141947 */ /* 0x000fea0003800000 */
[----:B------:R-:W-:Y:S01]  /*31f0*/  HFMA2.MMA R154, -RZ, RZ, 0, 0 ;  /* 0x00000000ff9a7435 */ /* 0x000fe200000001ff */
[----:B------:R-:W-:Y:S10]  /*3200*/  @!P0 BRA `(.L_x_9926) ;  /* 0x0000000000248947 */ /* 0x000ff40003800000 */
[----:B-----5:R-:W-:-:S04]  /*3210*/  PRMT R154, R4, 0x7632, R154 ;  /* 0x00007632049a7816 */ /* 0x020fc8000000009a */
[----:B------:R-:W-:Y:S01]  /*3220*/  SHF.L.U32 R154, R154, 0x10, RZ ;  /* 0x000000109a9a7819 */ /* 0x000fe200000006ff */
[----:B------:R-:W-:Y:S06]  /*3230*/  BRA `(.L_x_9926) ;  /* 0x0000000000187947 */ /* 0x000fec0003800000 */
.L_x_9925:
[----:B-----5:R-:W-:Y:S02]  /*3240*/  PRMT R0, R128, 0x7632, R0 ;  /* 0x0000763280007816 */ /* 0x020fe40000000000 */
[----:B------:R-:W-:Y:S02]  /*3250*/  @P0 PRMT R104, R4, 0x7632, R104 ;  /* 0x0000763204680816 */ /* 0x000fe40000000068 */
[----:B------:R-:W-:Y:S02]  /*3260*/  SHF.L.U32 R0, R0, 0x10, RZ ;  /* 0x0000001000007819 */ /* 0x000fe400000006ff */
[----:B------:R-:W-:-:S03]  /*3270*/  @P0 SHF.L.U32 R105, R104, 0x10, RZ ;  /* 0x0000001068690819 */ /* 0x000fc600000006ff */
[----:B------:R-:W-:-:S04]  /*3280*/  FMUL.FTZ R154, R0, UR8 ;  /* 0x00000008009a7c20 */ /* 0x000fc80008410000 */
[----:B------:R-:W-:-:S07]  /*3290*/  @P0 FADD.FTZ R154, R105, R154 ;  /* 0x0000009a699a0221 */ /* 0x000fce0000010000 */
.L_x_9926:
[----:B------:R-:W-:Y:S05]  /*32a0*/  BSYNC B1 ;  /* 0x0000000000017941 */ /* 0x000fea0003800000 */
.L_x_9924:
[----:B------:R-:W-:Y:S04]  /*32b0*/  BSSY B1, `(.L_x_9927) ;  /* 0x000000a000017945 */ /* 0x000fe80003800000 */
[----:B------:R-:W-:Y:S05]  /*32c0*/  @P1 BRA `(.L_x_9928) ;  /* 0x0000000000101947 */ /* 0x000fea0003800000 */
[----:B------:R-:W-:Y:S01]  /*32d0*/  MOV R155, RZ ;  /* 0x000000ff009b7202 */ /* 0x000fe20000000f00 */
[----:B------:R-:W-:Y:S06]  /*32e0*/  @!P0 BRA `(.L_x_9929) ;  /* 0x0000000000188947 */ /* 0x000fec0003800000 */
[----:B-----5:R-:W-:Y:S01]  /*32f0*/  SHF.L.U32 R155, R5, 0x10, RZ ;  /* 0x00000010059b7819 */ /* 0x020fe200000006ff */
[----:B------:R-:W-:Y:S06]  /*3300*/  BRA `(.L_x_9929) ;  /* 0x0000000000107947 */ /* 0x000fec0003800000 */
.L_x_9928:
[----:B-----5:R-:W-:Y:S02]  /*3310*/  SHF.L.U32 R155, R129, 0x10, RZ ;  /* 0x00000010819b7819 */ /* 0x020fe400000006ff */
[----:B------:R-:W-:-:S03]  /*3320*/  @P0 SHF.L.U32 R0, R5, 0x10, RZ ;  /* 0x0000001005000819 */ /* 0x000fc600000006ff */
[----:B------:R-:W-:-:S04]  /*3330*/  FMUL.FTZ R155, R155, UR8 ;  /* 0x000000089b9b7c20 */ /* 0x000fc80008410000 */
[----:B------:R-:W-:-:S07]  /*3340*/  @P0 FADD.FTZ R155, R0, R155 ;  /* 0x0000009b009b0221 */ /* 0x000fce0000010000 */
.L_x_9929:
[----:B------:R-:W-:Y:S05]  /*3350*/  BSYNC B1 ;  /* 0x0000000000017941 */ /* 0x000fea0003800000 */
.L_x_9927:
[----:B------:R-:W-:Y:S04]  /*3360*/  BSSY B1, `(.L_x_9930) ;  /* 0x000000d000017945 */ /* 0x000fe80003800000 */
[----:B------:R-:W-:Y:S05]  /*3370*/  @P1 BRA `(.L_x_9931) ;  /* 0x0000000000141947 */ /* 0x000fea0003800000 */
[----:B------:R-:W-:Y:S01]  /*3380*/  HFMA2.MMA R156, -RZ, RZ, 0, 0 ;  /* 0x00000000ff9c7435 */ /* 0x000fe200000001ff */
[----:B------:R-:W-:Y:S10]  /*3390*/  @!P0 BRA `(.L_x_9932) ;  /* 0x0000000000248947 */ /* 0x000ff40003800000 */
[----:B-----5:R-:W-:-:S04]  /*33a0*/  PRMT R156, R5, 0x7632, R156 ;  /* 0x00007632059c7816 */ /* 0x020fc8000000009c */
[----:B------:R-:W-:Y:S01]  /*33b0*/  SHF.L.U32 R156, R156, 0x10, RZ ;  /* 0x000000109c9c7819 */ /* 0x000fe200000006ff */
[----:B------:R-:W-:Y:S06]  /*33c0*/  BRA `(.L_x_9932) ;  /* 0x0000000000187947 */ /* 0x000fec0003800000 */
.L_x_9931:
[----:B-----5:R-:W-:Y:S02]  /*33d0*/  PRMT R0, R129, 0x7632, R0 ;  /* 0x0000763281007816 */ /* 0x020fe40000000000 */
[----:B------:R-:W-:Y:S02]  /*33e0*/  @P0 PRMT R104, R5, 0x7632, R104 ;  /* 0x0000763205680816 */ /* 0x000fe40000000068 */
[----:B------:R-:W-:Y:S02]  /*33f0*/  SHF.L.U32 R0, R0, 0x10, RZ ;  /* 0x0000001000007819 */ /* 0x000fe400000006ff */
[----:B------:R-:W-:-:S03]  /*3400*/  @P0 SHF.L.U32 R105, R104, 0x10, RZ ;  /* 0x0000001068690819 */ /* 0x000fc600000006ff */
[----:B------:R-:W-:-:S04]  /*3410*/  FMUL.FTZ R156, R0, UR8 ;  /* 0x00000008009c7c20 */ /* 0x000fc80008410000 */
[----:B------:R-:W-:-:S07]  /*3420*/  @P0 FADD.FTZ R156, R105, R156 ;  /* 0x0000009c699c0221 */ /* 0x000fce0000010000 */
.L_x_9932:
[----:B------:R-:W-:Y:S05]  /*3430*/  BSYNC B1 ;  /* 0x0000000000017941 */ /* 0x000fea0003800000 */
.L_x_9930:
[----:B------:R-:W-:Y:S04]  /*3440*/  BSSY B1, `(.L_x_9933) ;  /* 0x000000a000017945 */ /* 0x000fe80003800000 */
[----:B------:R-:W-:Y:S05]  /*3450*/  @P1 BRA `(.L_x_9934) ;  /* 0x0000000000101947 */ /* 0x000fea0003800000 */
[----:B------:R-:W-:Y:S01]  /*3460*/  MOV R157, RZ ;  /* 0x000000ff009d7202 */ /* 0x000fe20000000f00 */
[----:B------:R-:W-:Y:S06]  /*3470*/  @!P0 BRA `(.L_x_9935) ;  /* 0x0000000000188947 */ /* 0x000fec0003800000 */
[----:B-----5:R-:W-:Y:S01]  /*3480*/  SHF.L.U32 R157, R6, 0x10, RZ ;  /* 0x00000010069d7819 */ /* 0x020fe200000006ff */
[----:B------:R-:W-:Y:S06]  /*3490*/  BRA `(.L_x_9935) ;  /* 0x0000000000107947 */ /* 0x000fec0003800000 */
.L_x_9934:
[----:B-----5:R-:W-:Y:S02]  /*34a0*/  SHF.L.U32 R157, R130, 0x10, RZ ;  /* 0x00000010829d7819 */ /* 0x020fe400000006ff */
[----:B------:R-:W-:-:S03]  /*34b0*/  @P0 SHF.L.U32 R0, R6, 0x10, RZ ;  /* 0x0000001006000819 */ /* 0x000fc600000006ff */
[----:B------:R-:W-:-:S04]  /*34c0*/  FMUL.FTZ R157, R157, UR8 ;  /* 0x000000089d9d7c20 */ /* 0x000fc80008410000 */
[----:B------:R-:W-:-:S07]  /*34d0*/  @P0 FADD.FTZ R157, R0, R157 ;  /* 0x0000009d009d0221 */ /* 0x000fce0000010000 */
.L_x_9935:
[----:B------:R-:W-:Y:S05]  /*34e0*/  BSYNC B1 ;  /* 0x0000000000017941 */ /* 0x000fea0003800000 */
.L_x_9933:
[----:B------:R-:W-:Y:S04]  /*34f0*/  BSSY B1, `(.L_x_9936) ;  /* 0x000000d000017945 */ /* 0x000fe80003800000 */
[----:B------:R-:W-:Y:S05]  /*3500*/  @P1 BRA `(.L_x_9937) ;  /* 0x0000000000141947 */ /* 0x000fea0003800000 */
[----:B------:R-:W-:Y:S01]  /*3510*/  HFMA2.MMA R158, -RZ, RZ, 0, 0 ;  /* 0x00000000ff9e7435 */ /* 0x000fe200000001ff */
[----:B------:R-:W-:Y:S10]  /*3520*/  @!P0 BRA `(.L_x_9938) ;  /* 0x0000000000248947 */ /* 0x000ff40003800000 */
[----:B-----5:R-:W-:-:S04]  /*3530*/  PRMT R158, R6, 0x7632, R158 ;  /* 0x00007632069e7816 */ /* 0x020fc8000000009e */
[----:B------:R-:W-:Y:S01]  /*3540*/  SHF.L.U32 R158, R158, 0x10, RZ ;  /* 0x000000109e9e7819 */ /* 0x000fe200000006ff */
[----:B------:R-:W-:Y:S06]  /*3550*/  BRA `(.L_x_9938) ;  /* 0x0000000000187947 */ /* 0x000fec0003800000 */
.L_x_9937:
[----:B-----5:R-:W-:Y:S02]  /*3560*/  PRMT R0, R130, 0x7632, R0 ;  /* 0x0000763282007816 */ /* 0x020fe40000000000 */
[----:B------:R-:W-:Y:S02]  /*3570*/  @P0 PRMT R104, R6, 0x7632, R104 ;  /* 0x0000763206680816 */ /* 0x000fe40000000068 */
[----:B------:R-:W-:Y:S02]  /*3580*/  SHF.L.U32 R0, R0, 0x10, RZ ;  /* 0x0000001000007819 */ /* 0x000fe400000006ff */
[----:B------:R-:W-:-:S03]  /*3590*/  @P0 SHF.L.U32 R105, R104, 0x10, RZ ;  /* 0x0000001068690819 */ /* 0x000fc600000006ff */
[----:B------:R-:W-:-:S04]  /*35a0*/  FMUL.FTZ R158, R0, UR8 ;  /* 0x00000008009e7c20 */ /* 0x000fc80008410000 */
[----:B------:R-:W-:-:S07]  /*35b0*/  @P0 FADD.FTZ R158, R105, R158 ;  /* 0x0000009e699e0221 */ /* 0x000fce0000010000 */
.L_x_9938:
[----:B------:R-:W-:Y:S05]  /*35c0*/  BSYNC B1 ;  /* 0x0000000000017941 */ /* 0x000fea0003800000 */
.L_x_9936:
[----:B------:R-:W-:Y:S04]  /*35d0*/  BSSY B1, `(.L_x_9939) ;  /* 0x000000a000017945 */ /* 0x000fe80003800000 */
[----:B------:R-:W-:Y:S05]  /*35e0*/  @P1 BRA `(.L_x_9940) ;  /* 0x0000000000101947 */ /* 0x000fea0003800000 */
[----:B------:R-:W-:Y:S01]  /*35f0*/  MOV R159, RZ ;  /* 0x000000ff009f7202 */ /* 0x000fe20000000f00 */
[----:B------:R-:W-:Y:S06]  /*3600*/  @!P0 BRA `(.L_x_9941) ;  /* 0x0000000000188947 */ /* 0x000fec0003800000 */
[----:B-----5:R-:W-:Y:S01]  /*3610*/  SHF.L.U32 R159, R7, 0x10, RZ ;  /* 0x00000010079f7819 */ /* 0x020fe200000006ff */
[----:B------:R-:W-:Y:S06]  /*3620*/  BRA `(.L_x_9941) ;  /* 0x0000000000107947 */ /* 0x000fec0003800000 */
.L_x_9940:
[----:B-----5:R-:W-:Y:S02]  /*3630*/  SHF.L.U32 R159, R131, 0x10, RZ ;  /* 0x00000010839f7819 */ /* 0x020fe400000006ff */
[----:B------:R-:W-:-:S03]  /*3640*/  @P0 SHF.L.U32 R0, R7, 0x10, RZ ;  /* 0x0000001007000819 */ /* 0x000fc600000006ff */
[----:B------:R-:W-:-:S04]  /*3650*/  FMUL.FTZ R159, R159, UR8 ;  /* 0x000000089f9f7c20 */ /* 0x000fc80008410000 */
[----:B------:R-:W-:-:S07]  /*3660*/  @P0 FADD.FTZ R159, R0, R159 ;  /* 0x0000009f009f0221 */ /* 0x000fce0000010000 */
.L_x_9941:
[----:B------:R-:W-:Y:S05]  /*3670*/  BSYNC B1 ;  /* 0x0000000000017941 */ /* 0x000fea0003800000 */
.L_x_9939:
[----:B------:R-:W-:Y:S04]  /*3680*/  BSSY B1, `(.L_x_9942) ;  /* 0x000000d000017945 */ /* 0x000fe80003800000 */
[----:B------:R-:W-:Y:S05]  /*3690*/  @P1 BRA `(.L_x_9943) ;  /* 0x0000000000141947 */ /* 0x000fea0003800000 */
[----:B------:R-:W-:Y:S01]  /*36a0*/  HFMA2.MMA R160, -RZ, RZ, 0, 0 ;  /* 0x00000000ffa07435 */ /* 0x000fe200000001ff */
[----:B------:R-:W-:Y:S10]  /*36b0*/  @!P0 BRA `(.L_x_9944) ;  /* 0x0000000000248947 */ /* 0x000ff40003800000 */
[----:B-----5:R-:W-:-:S04]  /*36c0*/  PRMT R160, R7, 0x7632, R160 ;  /* 0x0000763207a07816 */ /* 0x020fc800000000a0 */
[----:B------:R-:W-:Y:S01]  /*36d0*/  SHF.L.U32 R160, R160, 0x10, RZ ;  /* 0x00000010a0a07819 */ /* 0x000fe200000006ff */
[----:B------:R-:W-:Y:S06]  /*36e0*/  BRA `(.L_x_9944) ;  /* 0x0000000000187947 */ /* 0x000fec0003800000 */
.L_x_9943:
[----:B-----5:R-:W-:Y:S02]  /*36f0*/  PRMT R0, R131, 0x7632, R0 ;  /* 0x0000763283007816 */ /* 0x020fe40000000000 */
[----:B------:R-:W-:Y:S02]  /*3700*/  @P0 PRMT R104, R7, 0x7632, R104 ;  /* 0x0000763207680816 */ /* 0x000fe40000000068 */
[----:B------:R-:W-:Y:S02]  /*3710*/  SHF.L.U32 R0, R0, 0x10, RZ ;  /* 0x0000001000007819 */ /* 0x000fe400000006ff */
[----:B------:R-:W-:-:S03]  /*3720*/  @P0 SHF.L.U32 R105, R104, 0x10, RZ ;  /* 0x0000001068690819 */ /* 0x000fc600000006ff */
[----:B------:R-:W-:-:S04]  /*3730*/  FMUL.FTZ R160, R0, UR8 ;  /* 0x0000000800a07c20 */ /* 0x000fc80008410000 */
[----:B------:R-:W-:-:S07]  /*3740*/  @P0 FADD.FTZ R160, R105, R160 ;  /* 0x000000a069a00221 */ /* 0x000fce0000010000 */
.L_x_9944:
[----:B------:R-:W-:Y:S05]  /*3750*/  BSYNC B1 ;  /* 0x0000000000017941 */ /* 0x000fea0003800000 */
.L_x_9942:
[----:B------:R-:W0:Y:S01]  /*3760*/  LDC.64 R104, c[0x0][0x238] ;  /* 0x00008e00ff687b82 */ /* 0x000e220000000a00 */
[----:B------:R-:W-:Y:S02]  /*3770*/  F2FP.BF16.F32.PACK_AB R107, R160, R159 ;  /* 0x0000009fa06b723e */ /* 0x000fe400000010ff */
[----:B------:R-:W-:Y:S01]  /*3780*/  F2FP.BF16.F32.PACK_AB R106, R158, R157 ;  /* 0x0000009d9e6a723e */ /* 0x000fe200000010ff */
[----:B0-----:R-:W-:Y:S01]  /*3790*/  IMAD.WIDE.U32 R164, R164, 0x10, R104 ;  /* 0x00000010a4a47825 */ /* 0x001fe200078e0068 */
[----:B------:R-:W-:Y:S02]  /*37a0*/  F2FP.BF16.F32.PACK_AB R105, R156, R155 ;  /* 0x0000009b9c69723e */ /* 0x000fe400000010ff */
[----:B------:R-:W-:-:S05]  /*37b0*/  F2FP.BF16.F32.PACK_AB R104, R154, R153 ;  /* 0x000000999a68723e */ /* 0x000fca00000010ff */
[----:B------:R0:W-:Y:S02]  /*37c0*/  STG.E.128 desc[UR4][R164.64], R104 ;  /* 0x00000068a4007986 */ /* 0x0001e4000c101d04 */
.L_x_9920:
[----:B------:R-:W-:Y:S05]  /*37d0*/  BSYNC B0 ;  /* 0x0000000000007941 */ /* 0x000fea0003800000 */
.L_x_9919:
        /* <DEDUP_REMOVED lines=57> */
[----:B------:R-:W-:Y:S06]  /*3b70*/  BRA.DIV UR10, `(.L_x_9945) ;  /* 0x000000160aac7947 */ /* 0x000fec000b800000 */
        /* <DEDUP_REMOVED lines=8> */
[----:B-1----:R-:W-:-:S05]  /*3c00*/  FADD.FTZ R165, R164, R105 ;  /* 0x00000069a4a57221 */ /* 0x002fca0000010000 */
        /* <DEDUP_REMOVED lines=21> */
[----:B------:R-:W-:-:S05]  /*3d60*/  FFMA.FTZ R0, R165, R165, R0 ;  /* 0x000000a5a5007223 */ /* 0x000fca0000010000 */
        /* <DEDUP_REMOVED lines=87> */
.L_x_9970:
        /* <DEDUP_REMOVED lines=8> */
[----:B------:R-:W1:Y:S04]  /*4360*/  @!P1 LDC.64 R106, c[0x0][0x250] ;  /* 0x00009400ff6a9b82 */ /* 0x000e680000000a00 */
[----:B------:R-:W2:Y:S04]  /*4370*/  MUFU.RSQ R0, R0 ;  /* 0x0000000000007308 */ /* 0x000ea80000001400 */
[----:B------:R-:W3:Y:S01]  /*4380*/  @!P1 LDC.64 R164, c[0x0][0x258] ;  /* 0x00009600ffa49b82 */ /* 0x000ee20000000a00 */
[----:B-1----:R-:W-:-:S04]  /*4390*/  @!P1 LEA R106, P0, R108, R106, 0x2 ;  /* 0x0000006a6c6a9211 */ /* 0x002fc800078010ff */
[C---:B------:R-:W-:Y:S02]  /*43a0*/  @!P1 LEA.HI.X R107, R108.reuse, R107, R162, 0x2, P0 ;  /* 0x0000006b6c6b9211 */ /* 0x040fe400000f14a2 */
[----:B---3--:R-:W-:-:S03]  /*43b0*/  @!P1 LEA R164, P0, R108, R164, 0x2 ;  /* 0x000000a46ca49211 */ /* 0x008fc600078010ff */
[----:B------:R1:W-:Y:S01]  /*43c0*/  @!P1 STG.E desc[UR4][R106.64], R105 ;  /* 0x000000696a009986 */ /* 0x0003e2000c101904 */
[----:B------:R-:W-:Y:S02]  /*43d0*/  @!P1 LEA.HI.X R165, R108, R165, R162, 0x2, P0 ;  /* 0x000000a56ca59211 */ /* 0x000fe400000f14a2 */
[----:B-----5:R-:W-:-:S03]  /*43e0*/  ISETP.GE.AND P0, PT, R161, 0x1, PT ;  /* 0x00000001a100780c */ /* 0x020fc60003f06270 */
[----:B--2---:R1:W-:Y:S10]  /*43f0*/  @!P1 STG.E desc[UR4][R164.64], R0 ;  /* 0x00000000a4009986 */ /* 0x0043f4000c101904 */
[----:B------:R-:W-:Y:S05]  /*4400*/  @!P0 BRA `(.L_x_9947) ;  /* 0x0000000c00708947 */ /* 0x000fea0003800000 */
[----:B------:R-:W-:Y:S01]  /*4410*/  IADD3 R2, R161, -0x1, RZ ;  /* 0xffffffffa1027810 */ /* 0x000fe20007ffe0ff */
[----:B------:R-:W-:Y:S01]  /*4420*/  BSSY B1, `(.L_x_9948) ;  /* 0x0000029000017945 */ /* 0x000fe20003800000 */
[----:B------:R-:W-:-:S03]  /*4430*/  PLOP3.LUT P0, PT, PT, PT, UP0, 0x40, 0x0 ;  /* 0x000000000000781c */ /* 0x000fc60003f0e808 */
[----:B------:R-:W-:Y:S01]  /*4440*/  IMAD R163, R2, R163, RZ ;  /* 0x000000a302a37224 */ /* 0x000fe200078e02ff */
[----:B------:R-:W-:Y:S02]  /*4450*/  LOP3.LUT R2, R166, 0x1f, RZ, 0xc0, !PT ;  /* 0x0000001fa6027812 */ /* 0x000fe400078ec0ff */
[----:B------:R-:W-:Y:S02]  /*4460*/  FSEL R161, R105, RZ, P0 ;  /* 0x000000ff69a17208 */ /* 0x000fe40000000000 */
[----:B------:R-:W-:-:S04]  /*4470*/  SHF.R.S32.HI R104, RZ, 0x1f, R163 ;  /* 0x0000001fff687819 */ /* 0x000fc800000114a3 */
[----:B------:R-:W-:-:S04]  /*4480*/  LEA.HI R163, R104, R163, RZ, 0x3 ;  /* 0x000000a368a37211 */ /* 0x000fc800078f18ff */
[----:B-1----:R-:W-:Y:S01]  /*4490*/  LEA.HI.SX32 R165, R163, R2, 0x1d ;  /* 0x00000002a3a57211 */ /* 0x002fe200078feaff */
[----:B------:R-:W-:Y:S06]  /*44a0*/  @!P5 BRA `(.L_x_9949) ;  /* 0x000000000080d947 */ /* 0x000fec0003800000 */
[----:B------:R-:W1:Y:S01]  /*44b0*/  LDC.64 R162, c[0x0][0x2b8] ;  /* 0x0000ae00ffa27b82 */ /* 0x000e620000000a00 */
        /* <DEDUP_REMOVED lines=11> */
[C---:B0-----:R-:W-:Y:S01]  /*4570*/  FMUL.FTZ R172, R0.reuse, R179 ;  /* 0x000000b300ac7220 */ /* 0x041fe20000410000 */
        /* <DEDUP_REMOVED lines=19> */
.L_x_9949:
[----:B------:R-:W-:Y:S05]  /*46b0*/  BSYNC B1 ;  /* 0x0000000000017941 */ /* 0x000fea0003800000 */
.L_x_9948:
[----:B------:R-:W-:Y:S01]  /*46c0*/  ISETP.NE.AND P0, PT, R167, RZ, PT ;  /* 0x000000ffa700720c */ /* 0x000fe20003f05270 */
[----:B------:R-:W-:-:S12]  /*46d0*/  BSSY B1, `(.L_x_9950) ;  /* 0x0000022000017945 */ /* 0x000fd80003800000 */
[----:B------:R-:W-:Y:S05]  /*46e0*/  @!P0 BRA `(.L_x_9951) ;  /* 0x0000000000808947 */ /* 0x000fea0003800000 */
[----:B-1----:R-:W1:Y:S01]  /*46f0*/  LDC.64 R162, c[0x0][0x2b8] ;  /* 0x0000ae00ffa27b82 */ /* 0x002e620000000a00 */
        /* <DEDUP_REMOVED lines=31> */
.L_x_9951:
[----:B------:R-:W-:Y:S05]  /*48f0*/  BSYNC B1 ;  /* 0x0000000000017941 */ /* 0x000fea0003800000 */
.L_x_9950:
[----:B------:R-:W-:Y:S01]  /*4900*/  ISETP.NE.AND P0, PT, R168, RZ, PT ;  /* 0x000000ffa800720c */ /* 0x000fe20003f05270 */
[----:B------:R-:W-:-:S12]  /*4910*/  BSSY B1, `(.L_x_9952) ;  /* 0x0000022000017945 */ /* 0x000fd80003800000 */
[----:B------:R-:W-:Y:S05]  /*4920*/  @!P0 BRA `(.L_x_9953) ;  /* 0x0000000000808947 */ /* 0x000fea0003800000 */
[----:B-12---:R-:W1:Y:S01]  /*4930*/  LDC.64 R162, c[0x0][0x2b8] ;  /* 0x0000ae00ffa27b82 */ /* 0x006e620000000a00 */
        /* <DEDUP_REMOVED lines=31> */
.L_x_9953:
[----:B------:R-:W-:Y:S05]  /*4b30*/  BSYNC B1 ;  /* 0x0000000000017941 */ /* 0x000fea0003800000 */
.L_x_9952:
[----:B------:R-:W-:Y:S01]  /*4b40*/  ISETP.NE.AND P0, PT, R169, RZ, PT ;  /* 0x000000ffa900720c */ /* 0x000fe20003f05270 */
[----:B------:R-:W-:-:S12]  /*4b50*/  BSSY B1, `(.L_x_9954) ;  /* 0x0000022000017945 */ /* 0x000fd80003800000 */
[----:B------:R-:W-:Y:S05]  /*4b60*/  @!P0 BRA `(.L_x_9955) ;  /* 0x0000000000808947 */ /* 0x000fea0003800000 */
[----:B-123--:R-:W1:Y:S01]  /*4b70*/  LDC.64 R162, c[0x0][0x2b8] ;  /* 0x0000ae00ffa27b82 */ /* 0x00ee620000000a00 */
        /* <DEDUP_REMOVED lines=31> */
.L_x_9955:
[----:B------:R-:W-:Y:S05]  /*4d70*/  BSYNC B1 ;  /* 0x0000000000017941 */ /* 0x000fea0003800000 */
.L_x_9954:
        /* <DEDUP_REMOVED lines=35> */
.L_x_9957:
[----:B------:R-:W-:Y:S05]  /*4fb0*/  BSYNC B1 ;  /* 0x0000000000017941 */ /* 0x000fea0003800000 */
.L_x_9956:
[----:B------:R-:W-:-:S13]  /*4fc0*/  ISETP.NE.AND P0, PT, R171, RZ, PT ;  /* 0x000000ffab00720c */ /* 0x000fda0003f05270 */
        /* <DEDUP_REMOVED lines=32> */
.L_x_9947:
[----:B------:R-:W-:Y:S05]  /*51d0*/  BSYNC B0 ;  /* 0x0000000000007941 */ /* 0x000fea0003800000 */
.L_x_9946:
[----:B0123--:R-:W0:Y:S02]  /*51e0*/  LDC.64 R104, c[0x0][0x210] ;  /* 0x00008400ff687b82 */ /* 0x00fe240000000a00 */
[----:B0-----:R-:W-:-:S04]  /*51f0*/  LEA R108, R104, R108, 0x2 ;  /* 0x0000006c686c7211 */ /* 0x001fc800078e10ff */
[----:B------:R-:W-:-:S13]  /*5200*/  ISETP.GE.AND P0, PT, R108, R105, PT ;  /* 0x000000696c00720c */ /* 0x000fda0003f06270 */
[----:B------:R-:W-:Y:S05]  /*5210*/  @!P0 BRA `(.L_x_9958) ;  /* 0xffffffb400bc8947 */ /* 0x000fea000383ffff */
[----:B------:R-:W-:Y:S05]  /*5220*/  EXIT ;  /* 0x000000000000794d */ /* 0x000fea0003800000 */
.L_x_9945:
[----:B------:R-:W-:Y:S01]  /*5230*/  HFMA2.MMA R176, -RZ, RZ, 0, 5.9604644775390625e-08 ;  /* 0x00000001ffb07435 */ /* 0x000fe200000001ff */
[----:B------:R-:W-:Y:S01]  /*5240*/  BSSY B0, `(.L_x_9959) ;  /* 0x0000007000007945 */ /* 0x000fe20003800000 */
[----:B------:R-:W-:Y:S02]  /*5250*/  MOV R175, R0 ;  /* 0x0000000000af7202 */ /* 0x000fe40000000f00 */
[----:B------:R-:W-:Y:S02]  /*5260*/  MOV R177, 0x1f ;  /* 0x0000001f00b17802 */ /* 0x000fe40000000f00 */
[----:B------:R-:W-:-:S07]  /*5270*/  MOV R174, 0xffffffff ;  /* 0xffffffff00ae7802 */ /* 0x000fce0000000f00 */
[----:B----45:R-:W-:Y:S05]  /*5280*/  WARPSYNC.COLLECTIVE R174, `(.L_x_9960) ;  /* 0x00000000ae087348 */ /* 0x030fea0003c00000 */
[----:B------:R0:W1:Y:S02]  /*5290*/  SHFL.BFLY P6, R173, R175, R176, R177 ;  /* 0x0c0000b0afad7389 */ /* 0x00006400000c00b1 */
[----:B01--45:R-:W-:Y:S01]  /*52a0*/  ENDCOLLECTIVE ;  /* 0x000000000000791b */ /* 0x033fe20003800000 */
.L_x_9960:
[----:B------:R-:W-:Y:S05]  /*52b0*/  BSYNC B0 ;  /* 0x0000000000007941 */ /* 0x000fea0003800000 */
.L_x_9959:
        /* <DEDUP_REMOVED lines=9> */
.L_x_9961:
[----:B------:R-:W-:Y:S01]  /*5350*/  HFMA2.MMA R176, -RZ, RZ, 0, 2.384185791015625e-07 ;  /* 0x00000004ffb07435 */ /* 0x000fe200000001ff */
[----:B------:R-:W-:-:S05]  /*5360*/  MOV R105, R173 ;  /* 0x000000ad00697202 */ /* 0x000fca0000000f00 */
[----:B------:R-:W-:-:S05]  /*5370*/  FADD.FTZ R107, R106, R105 ;  /* 0x000000696a6b7221 */ /* 0x000fca0000010000 */
[----:B------:R-:W-:-:S07]  /*5380*/  MOV R175, R107 ;  /* 0x0000006b00af7202 */ /* 0x000fce0000000f00 */
[----:B------:R-:W-:Y:S05]  /*5390*/  WARPSYNC.COLLECTIVE R174, `(.L_x_9962) ;  /* 0x00000000ae087348 */ /* 0x000fea0003c00000 */
[----:B------:R0:W1:Y:S02]  /*53a0*/  SHFL.BFLY P6, R173, R175, R176, R177 ;  /* 0x0c0000b0afad7389 */ /* 0x00006400000c00b1 */
[----:B01----:R-:W-:Y:S01]  /*53b0*/  ENDCOLLECTIVE ;  /* 0x000000000000791b */ /* 0x003fe20003800000 */
.L_x_9962:
[----:B------:R-:W-:Y:S01]  /*53c0*/  HFMA2.MMA R176, -RZ, RZ, 0, 4.76837158203125e-07 ;  /* 0x00000008ffb07435 */ /* 0x000fe200000001ff */
[----:B------:R-:W-:-:S05]  /*53d0*/  MOV R104, R173 ;  /* 0x000000ad00687202 */ /* 0x000fca0000000f00 */
[----:B------:R-:W-:Y:S02]  /*53e0*/  FADD.FTZ R164, R107, R104 ;  /* 0x000000686ba47221 */ /* 0x000fe40000010000 */
[----:B------:R-:W0:Y:S03]  /*53f0*/  LDC R104, c[0x0][0x290] ;  /* 0x0000a400ff687b82 */ /* 0x000e260000000800 */
[----:B------:R-:W-:-:S07]  /*5400*/  MOV R175, R164 ;  /* 0x000000a400af7202 */ /* 0x000fce0000000f00 */
[----:B0-----:R-:W-:Y:S05]  /*5410*/  WARPSYNC.COLLECTIVE R174, `(.L_x_9963) ;  /* 0x00000000ae087348 */ /* 0x001fea0003c00000 */
[----:B------:R1:W2:Y:S02]  /*5420*/  SHFL.BFLY P6, R173, R175, R176, R177 ;  /* 0x0c0000b0afad7389 */ /* 0x0002a400000c00b1 */
[----:B012---:R-:W-:Y:S01]  /*5430*/  ENDCOLLECTIVE ;  /* 0x000000000000791b */ /* 0x007fe20003800000 */
.L_x_9963:
[----:B------:R-:W-:Y:S01]  /*5440*/  HFMA2.MMA R176, -RZ, RZ, 0, 9.5367431640625e-07 ;  /* 0x00000010ffb07435 */ /* 0x000fe200000001ff */
[----:B------:R-:W-:-:S05]  /*5450*/  MOV R105, R173 ;  /* 0x000000ad00697202 */ /* 0x000fca0000000f00 */
[----:B------:R-:W-:-:S05]  /*5460*/  FADD.FTZ R165, R164, R105 ;  /* 0x00000069a4a57221 */ /* 0x000fca0000010000 */
[----:B------:R-:W-:-:S07]  /*5470*/  MOV R175, R165 ;  /* 0x000000a500af7202 */ /* 0x000fce0000000f00 */
[----:B------:R-:W-:Y:S05]  /*5480*/  WARPSYNC.COLLECTIVE R174, `(.L_x_9964) ;  /* 0x00000000ae087348 */ /* 0x000fea0003c00000 */
[----:B------:R0:W1:Y:S02]  /*5490*/  SHFL.BFLY P6, R173, R175, R176, R177 ;  /* 0x0c0000b0afad7389 */ /* 0x00006400000c00b1 */
[----:B01----:R-:W-:Y:S01]  /*54a0*/  ENDCOLLECTIVE ;  /* 0x000000000000791b */ /* 0x003fe20003800000 */
.L_x_9964:
        /* <DEDUP_REMOVED lines=105> */
.L_x_9965:
[----:B------:R-:W-:Y:S01]  /*5b40*/  HFMA2.MMA R176, -RZ, RZ, 0, 1.1920928955078125e-07 ;  /* 0x00000002ffb07435 */ /* 0x000fe200000001ff */
[----:B------:R-:W-:-:S05]  /*5b50*/  MOV R107, R173 ;  /* 0x000000ad006b7202 */ /* 0x000fca0000000f00 */
[----:B------:R-:W-:-:S05]  /*5b60*/  FADD.FTZ R107, R0, R107 ;  /* 0x0000006b006b7221 */ /* 0x000fca0000010000 */
[----:B------:R-:W-:-:S07]  /*5b70*/  MOV R175, R107 ;  /* 0x0000006b00af7202 */ /* 0x000fce0000000f00 */
[----:B------:R-:W-:Y:S05]  /*5b80*/  WARPSYNC.COLLECTIVE R174, `(.L_x_9966) ;  /* 0x00000000ae087348 */ /* 0x000fea0003c00000 */
[----:B------:R0:W1:Y:S02]  /*5b90*/  SHFL.BFLY P6, R173, R175, R176, R177 ;  /* 0x0c0000b0afad7389 */ /* 0x00006400000c00b1 */
[----:B01----:R-:W-:Y:S01]  /*5ba0*/  ENDCOLLECTIVE ;  /* 0x000000000000791b */ /* 0x003fe20003800000 */
.L_x_9966:
[----:B------:R-:W-:Y:S01]  /*5bb0*/  HFMA2.MMA R176, -RZ, RZ, 0, 2.384185791015625e-07 ;  /* 0x00000004ffb07435 */ /* 0x000fe200000001ff */
[----:B------:R-:W-:-:S05]  /*5bc0*/  MOV R106, R173 ;  /* 0x000000ad006a7202 */ /* 0x000fca0000000f00 */
[----:B------:R-:W-:-:S05]  /*5bd0*/  FADD.FTZ R106, R107, R106 ;  /* 0x0000006a6b6a7221 */ /* 0x000fca0000010000 */
[----:B------:R-:W-:-:S07]  /*5be0*/  MOV R175, R106 ;  /* 0x0000006a00af7202 */ /* 0x000fce0000000f00 */
[----:B------:R-:W-:Y:S05]  /*5bf0*/  WARPSYNC.COLLECTIVE R174, `(.L_x_9967) ;  /* 0x00000000ae087348 */ /* 0x000fea0003c00000 */
[----:B------:R0:W1:Y:S02]  /*5c00*/  SHFL.BFLY P6, R173, R175, R176, R177 ;  /* 0x0c0000b0afad7389 */ /* 0x00006400000c00b1 */
[----:B01----:R-:W-:Y:S01]  /*5c10*/  ENDCOLLECTIVE ;  /* 0x000000000000791b */ /* 0x003fe20003800000 */
.L_x_9967:
[----:B------:R-:W-:Y:S01]  /*5c20*/  HFMA2.MMA R176, -RZ, RZ, 0, 4.76837158203125e-07 ;  /* 0x00000008ffb07435 */ /* 0x000fe200000001ff */
[----:B------:R-:W-:-:S05]  /*5c30*/  MOV R165, R173 ;  /* 0x000000ad00a57202 */ /* 0x000fca0000000f00 */
[----:B------:R-:W-:-:S05]  /*5c40*/  FADD.FTZ R165, R106, R165 ;  /* 0x000000a56aa57221 */ /* 0x000fca0000010000 */
[----:B------:R-:W-:-:S07]  /*5c50*/  MOV R175, R165 ;  /* 0x000000a500af7202 */ /* 0x000fce0000000f00 */
[----:B------:R-:W-:Y:S05]  /*5c60*/  WARPSYNC.COLLECTIVE R174, `(.L_x_9968) ;  /* 0x00000000ae087348 */ /* 0x000fea0003c00000 */
[----:B------:R0:W1:Y:S02]  /*5c70*/  SHFL.BFLY P6, R173, R175, R176, R177 ;  /* 0x0c0000b0afad7389 */ /* 0x00006400000c00b1 */
[----:B01----:R-:W-:Y:S01]  /*5c80*/  ENDCOLLECTIVE ;  /* 0x000000000000791b */ /* 0x003fe20003800000 */
.L_x_9968:
[----:B------:R-:W-:Y:S01]  /*5c90*/  HFMA2.MMA R176, -RZ, RZ, 0, 9.5367431640625e-07 ;  /* 0x00000010ffb07435 */ /* 0x000fe200000001ff */
[----:B------:R-:W-:-:S05]  /*5ca0*/  MOV R164, R173 ;  /* 0x000000ad00a47202 */ /* 0x000fca0000000f00 */
[----:B------:R-:W-:-:S05]  /*5cb0*/  FADD.FTZ R172, R165, R164 ;  /* 0x000000a4a5ac7221 */ /* 0x000fca0000010000 */
[----:B------:R-:W-:-:S07]  /*5cc0*/  MOV R175, R172 ;  /* 0x000000ac00af7202 */ /* 0x000fce0000000f00 */
[----:B------:R-:W-:Y:S05]  /*5cd0*/  WARPSYNC.COLLECTIVE R174, `(.L_x_9969) ;  /* 0x00000000ae087348 */ /* 0x000fea0003c00000 */
[----:B------:R0:W1:Y:S02]  /*5ce0*/  SHFL.BFLY P6, R173, R175, R176, R177 ;  /* 0x0c0000b0afad7389 */ /* 0x00006400000c00b1 */
[----:B01----:R-:W-:Y:S01]  /*5cf0*/  ENDCOLLECTIVE ;  /* 0x000000000000791b */ /* 0x003fe20003800000 */
.L_x_9969:
[----:B------:R-:W-:Y:S05]  /*5d00*/  BRA `(.L_x_9970) ;  /* 0xffffffe400747947 */ /* 0x000fea000383ffff */
.L_x_9971:
        /* <DEDUP_REMOVED lines=15> */
.L_x_44369:


//--------------------- .text._ZN10layer_norm13ln_fwd_kernelINS_13Kernel_traitsIf13__nv_bfloat16S2_S2_fjLj1536ELj1ELj4ELj1ELj16ENS_18Kernel_traits_baseILj1536EfS2_S2_S2_fjLj128EEEEELb0ELb0ELb1ELb1EEEvNS_9FwdParamsE --------------------------
	.section	.text._ZN10layer_norm13ln_fwd_kernelINS_13Kernel_traitsIf13__nv_bfloat16S2_S2_fjLj1536ELj1ELj4ELj1ELj16ENS_18Kernel_traits_baseILj1536EfS2_S2_S2_fjLj128EEEEELb0ELb0ELb1ELb1EEEvNS_9FwdParamsE,"ax",@progbits
	.align	128
        .global         _ZN10layer_norm13ln_fwd_kernelINS_13Kernel_traitsIf13__nv_bfloat16S2_S2_fjLj1536ELj1ELj4ELj1ELj16ENS_18Kernel_traits_baseILj1536EfS2_S2_S2_fjLj128EEEEELb0ELb0ELb1ELb1EEEvNS_9FwdParamsE
        .type           _ZN10layer_norm13ln_fwd_kernelINS_13Kernel_traitsIf13__nv_bfloat16S2_S2_fjLj1536ELj1ELj4ELj1ELj16ENS_18Kernel_traits_baseILj1536EfS2_S2_S2_fjLj128EEEEELb0ELb0ELb1ELb1EEEvNS_9FwdParamsE,@function
        .size           _ZN10layer_norm13ln_fwd_kernelINS_13Kernel_traitsIf13__nv_bfloat16S2_S2_fjLj1536ELj1ELj4ELj1ELj16ENS_18Kernel_traits_baseILj1536EfS2_S2_S2_fjLj128EEEEELb0ELb0ELb1ELb1EEEvNS_9FwdParamsE,(.L_x_44370 - _ZN10layer_norm13ln_fwd_kernelINS_13Kernel_traitsIf13__nv_bfloat16S2_S2_fjLj1536ELj1ELj4ELj1ELj16ENS_18Kernel_traits_baseILj1536EfS2_S2_S2_fjLj128EEEEELb0ELb0ELb1ELb1EEEvNS_9FwdParamsE)
        .other          _ZN10layer_norm13ln_fwd_kernelINS_13Kernel_traitsIf13__nv_bfloat16S2_S2_fjLj1536ELj1ELj4ELj1ELj16ENS_18Kernel_traits_baseILj1536EfS2_S2_S2_fjLj128EEEEELb0ELb0ELb1ELb1EEEvNS_9FwdParamsE,@"STO_CUDA_ENTRY STV_DEFAULT"
_ZN10layer_norm13ln_fwd_kernelINS_13Kernel_traitsIf13__nv_bfloat16S2_S2_fjLj1536ELj1ELj4ELj1ELj16ENS_18Kernel_traits_baseILj1536EfS2_S2_S2_fjLj128EEEEELb0ELb0ELb1ELb1EEEvNS_9FwdParamsE:
.text._ZN10layer_norm13ln_fwd_kernelINS_13Kernel_traitsIf13__nv_bfloat16S2_S2_fjLj1536ELj1ELj4ELj1ELj16ENS_18Kernel_traits_baseILj1536EfS2_S2_S2_fjLj128EEEEELb0ELb0ELb1ELb1EEEvNS_9FwdParamsE:
[----:B------:R-:W-:Y:S01]  /*0000*/  LDC R1, c[0x0][0x28] ;  /* 0x00000a00ff017b82 */ /* 0x000fe20000000800 */
[----:B------:R-:W0:Y:S01]  /*0010*/  S2R R10, SR_TID.X ;  /* 0x00000000000a7919 */ /* 0x000e220000002100 */
[----:B------:R-:W-:Y:S01]  /*0020*/  ULDC.64 UR4, c[0x0][0x2c8] ;  /* 0x0000b20000047ab9 */ /* 0x000fe20000000a00 */
[----:B------:R-:W-:Y:S02]  /*0030*/  CS2R R16, SRZ ;  /* 0x0000000000107805 */ /* 0x000fe4000001ff00 */
[----:B------:R-:W-:Y:S02]  /*0040*/  ISETP.NE.U32.AND P0, PT, RZ, UR4, PT ;  /* 0x00000004ff007c0c */ /* 0x000fe4000bf05070 */
[----:B------:R-:W-:Y:S02]  /*0050*/  CS2R R18, SRZ ;  /* 0x0000000000127805 */ /* 0x000fe4000001ff00 */
[----:B------:R-:W-:Y:S02]  /*0060*/  CS2R R20, SRZ ;  /* 0x0000000000147805 */ /* 0x000fe4000001ff00 */
[----:B------:R-:W-:-:S02]  /*0070*/  CS2R R22, SRZ ;  /* 0x0000000000167805 */ /* 0x000fc4000001ff00 */
[----:B------:R-:W-:Y:S02]  /*0080*/  ISETP.NE.AND.EX P0, PT, RZ, UR5, PT, P0 ;  /* 0x00000005ff007c0c */ /* 0x000fe4000bf05300 */
        /* <DEDUP_REMOVED lines=20> */
[----:B------:R-:W1:Y:S01]  /*01d0*/  S2R R3, SR_CTAID.X ;  /* 0x0000000000037919 */ /* 0x000e620000002500 */
[----:B------:R-:W-:Y:S01]  /*01e0*/  ULDC.64 UR6, c[0x0][0x260] ;  /* 0x0000980000067ab9 */ /* 0x000fe20000000a00 */
[----:B0-----:R-:W-:-:S04]  /*01f0*/  SHF.L.U32 R0, R10, 0x5, RZ ;  /* 0x000000050a007819 */ /* 0x001fc800000006ff */
[----:B------:R-:W-:Y:S02]  /*0200*/  LOP3.LUT R2, R0, 0x3e0, RZ, 0xc0, !PT ;  /* 0x000003e000027812 */ /* 0x000fe400078ec0ff */
[----:B------:R-:W-:Y:S02]  /*0210*/  SHF.R.U32.HI R0, RZ, 0x5, R10 ;  /* 0x00000005ff007819 */ /* 0x000fe4000001160a */
[C---:B------:R-:W-:Y:S02]  /*0220*/  IADD3 R4, P2, R2.reuse, UR4, RZ ;  /* 0x0000000402047c10 */ /* 0x040fe4000ff5e0ff */
[----:B------:R-:W-:Y:S01]  /*0230*/  IADD3 R2, P1, R2, UR6, RZ ;  /* 0x0000000602027c10 */ /* 0x000fe2000ff3e0ff */
[----:B------:R-:W-:Y:S01]  /*0240*/  ULDC UR6, c[0x0][0x214] ;  /* 0x0000850000067ab9 */ /* 0x000fe20000000800 */
[----:B------:R-:W-:Y:S01]  /*0250*/  IADD3.X R5, RZ, UR5, RZ, P2, !PT ;  /* 0x00000005ff057c10 */ /* 0x000fe200097fe4ff */
[----:B------:R-:W-:-:S04]  /*0260*/  ULDC.64 UR4, c[0x0][0x208] ;  /* 0x0000820000047ab9 */ /* 0x000fc80000000a00 */
[----:B------:R0:W5:Y:S04]  /*0270*/  @P0 LDG.E.128 R16, desc[UR4][R4.64] ;  /* 0x0000000404100981 */ /* 0x000168000c1e1d00 */
[----:B------:R0:W5:Y:S04]  /*0280*/  @P0 LDG.E.128 R20, desc[UR4][R4.64+0x10] ;  /* 0x0000100404140981 */ /* 0x000168000c1e1d00 */
[----:B------:R0:W5:Y:S01]  /*0290*/  @P0 LDG.E.128 R24, desc[UR4][R4.64+0x400] ;  /* 0x0004000404180981 */ /* 0x000162000c1e1d00 */
[----:B-1----:R-:W-:-:S03]  /*02a0*/  LEA R8, R3, R0, 0x2 ;  /* 0x0000000003087211 */ /* 0x002fc600078e10ff */
[----:B------:R0:W5:Y:S01]  /*02b0*/  @P0 LDG.E.128 R28, desc[UR4][R4.64+0x410] ;  /* 0x00041004041c0981 */ /* 0x000162000c1e1d00 */
[----:B------:R-:W-:Y:S02]  /*02c0*/  IADD3.X R3, RZ, UR7, RZ, P1, !PT ;  /* 0x00000007ff037c10 */ /* 0x000fe40008ffe4ff */
[----:B------:R-:W-:Y:S01]  /*02d0*/  ISETP.GE.AND P1, PT, R8, UR6, PT ;  /* 0x0000000608007c0c */ /* 0x000fe2000bf26270 */
        /* <DEDUP_REMOVED lines=9> */
[----:B------:R1:W5:Y:S01]  /*0370*/  LDG.E.128 R64, desc[UR4][R2.64] ;  /* 0x0000000402407981 */ /* 0x000362000c1e1d00 */
[----:B------:R-:W-:-:S03]  /*0380*/  ULDC.U8 UR6, c[0x0][0x2a0] ;  /* 0x0000a80000067ab9 */ /* 0x000fc60000000000 */
        /* <DEDUP_REMOVED lines=11> */
[----:B------:R-:W-:Y:S01]  /*0440*/  LOP3.LUT R10, R10, 0x1f, RZ, 0xc0, !PT ;  /* 0x0000001f0a0a7812 */ /* 0x000fe200078ec0ff */
[----:B------:R-:W-:Y:S01]  /*0450*/  ULDC UR8, c[0x0][0x29c] ;  /* 0x0000a70000087ab9 */ /* 0x000fe20000000800 */
[----:B------:R-:W-:Y:S01]  /*0460*/  ISETP.NE.AND P1, PT, RZ, UR6, PT ;  /* 0x00000006ff007c0c */ /* 0x000fe2000bf25270 */
[----:B------:R-:W-:Y:S01]  /*0470*/  ULDC UR9, c[0x0][0x2d8] ;  /* 0x0000b60000097ab9 */ /* 0x000fe20000000800 */
[----:B------:R-:W-:-:S11]  /*0480*/  ULDC.64 UR6, c[0x0][0x230] ;  /* 0x00008c0000067ab9 */ /* 0x000fd60000000a00 */
.L_x_10119:
[----:B-1----:R-:W1:Y:S01]  /*0490*/  LDC.64 R2, c[0x0][0x280] ;  /* 0x0000a000ff027b82 */ /* 0x002e620000000a00 */
[----:B------:R-:W-:-:S07]  /*04a0*/  ISETP.NE.U32.AND P0, PT, RZ, UR6, PT ;  /* 0x00000006ff007c0c */ /* 0x000fce000bf05070 */
[----:B------:R-:W2:Y:S08]  /*04b0*/  LDC R15, c[0x0][0x218] ;  /* 0x00008600ff0f7b82 */ /* 0x000eb00000000800 */
[----:B0-----:R-:W0:Y:S01]  /*04c0*/  LDC.64 R4, c[0x0][0x288] ;  /* 0x0000a200ff047b82 */ /* 0x001e220000000a00 */
[----:B-1----:R-:W-:-:S05]  /*04d0*/  IMAD.WIDE R2, R8, 0x4, R2 ;  /* 0x0000000408027825 */ /* 0x002fca00078e0202 */
[----:B------:R1:W3:Y:S01]  /*04e0*/  LDG.E R11, desc[UR4][R2.64] ;  /* 0x00000004020b7981 */ /* 0x0002e2000c1e1900 */
[----:B------:R-:W-:Y:S01]  /*04f0*/  ISETP.NE.AND.EX P0, PT, RZ, UR7, PT, P0 ;  /* 0x00000007ff007c0c */ /* 0x000fe2000bf05300 */
[----:B------:R-:W-:Y:S01]  /*0500*/  HFMA2.MMA R146, -RZ, RZ, 0, 0 ;  /* 0x00000000ff927435 */ /* 0x000fe200000001ff */
[----:B--2---:R-:W-:-:S05]  /*0510*/  IMAD R0, R8, R15, RZ ;  /* 0x0000000f08007224 */ /* 0x004fca00078e02ff */
[----:B-1----:R-:W-:-:S06]  /*0520*/  SHF.R.S32.HI R3, RZ, 0x1f, R0 ;  /* 0x0000001fff037819 */ /* 0x002fcc0000011400 */
[----:B------:R-:W1:Y:S01]  /*0530*/  @P0 LDC.64 R6, c[0x0][0x230] ;  /* 0x00008c00ff060b82 */ /* 0x000e620000000a00 */
[----:B------:R-:W-:-:S04]  /*0540*/  LEA.HI R3, R3, R0, RZ, 0x3 ;  /* 0x0000000003037211 */ /* 0x000fc800078f18ff */
[----:B------:R-:W-:Y:S01]  /*0550*/  LEA.HI.SX32 R145, R3, R10, 0x1d ;  /* 0x0000000a03917211 */ /* 0x000fe200078feaff */
[----:B0-----:R-:W-:-:S04]  /*0560*/  IMAD.WIDE R2, R8, 0x4, R4 ;  /* 0x0000000408027825 */ /* 0x001fc800078e0204 */
[----:B-1----:R-:W-:-:S05]  /*0570*/  @P0 IMAD.WIDE.U32 R6, R145, 0x10, R6 ;  /* 0x0000001091060825 */ /* 0x002fca00078e0006 */
[----:B-----5:R0:W5:Y:S01]  /*0580*/  @P0 LDG.E.128 R112, desc[UR4][R6.64] ;  /* 0x0000000406700981 */ /* 0x020162000c1e1d00 */
[----:B---3--:R-:W-:-:S13]  /*0590*/  ISETP.GE.AND P2, PT, R11, 0x1, PT ;  /* 0x000000010b00780c */ /* 0x008fda0003f46270 */
[----:B------:R-:W1:Y:S01]  /*05a0*/  @P2 LDC.64 R12, c[0x0][0x220] ;  /* 0x00008800ff0c2b82 */ /* 0x000e620000000a00 */
[----:B------:R-:W-:-:S05]  /*05b0*/  @P2 IADD3 R14, R11, -0x1, RZ ;  /* 0xffffffff0b0e2810 */ /* 0x000fca0007ffe0ff */
[----:B------:R-:W-:-:S05]  /*05c0*/  @P2 IMAD R14, R14, R15, RZ ;  /* 0x0000000f0e0e2224 */ /* 0x000fca00078e02ff */
[----:B------:R-:W-:-:S04]  /*05d0*/  @P2 SHF.R.S32.HI R9, RZ, 0x1f, R14 ;  /* 0x0000001fff092819 */ /* 0x000fc8000001140e */
[----:B------:R-:W-:Y:S02]  /*05e0*/  @P2 LEA.HI R9, R9, R14, RZ, 0x3 ;  /* 0x0000000e09092211 */ /* 0x000fe400078f18ff */
[----:B------:R0:W5:Y:S02]  /*05f0*/  LDG.E R14, desc[UR4][R2.64] ;  /* 0x00000004020e7981 */ /* 0x000164000c1e1900 */
[----:B------:R-:W-:-:S05]  /*0600*/  @P2 LEA.HI.SX32 R146, R9, R10, 0x1d ;  /* 0x0000000a09922211 */ /* 0x000fca00078feaff */
        /* <DEDUP_REMOVED lines=9> */
.L_x_9973:
[----:B-----5:R-:W-:Y:S02]  /*06a0*/  SHF.L.U32 R124, R116, 0x10, RZ ;  /* 0x00000010747c7819 */ /* 0x020fe400000006ff */
[----:B------:R-:W-:-:S03]  /*06b0*/  @P0 SHF.L.U32 R3, R112, 0x10, RZ ;  /* 0x0000001070030819 */ /* 0x000fc600000006ff */
[----:B------:R-:W-:-:S04]  /*06c0*/  FMUL.FTZ R124, R124, UR8 ;  /* 0x000000087c7c7c20 */ /* 0x000fc80008410000 */
[----:B------:R-:W-:-:S07]  /*06d0*/  @P0 FADD.FTZ R124, R124, R3 ;  /* 0x000000037c7c0221 */ /* 0x000fce0000010000 */
.L_x_9974:
[----:B------:R-:W-:Y:S05]  /*06e0*/  BSYNC B0 ;  /* 0x0000000000007941 */ /* 0x000fea0003800000 */
.L_x_9972:
[----:B------:R-:W-:Y:S04]  /*06f0*/  BSSY B0, `(.L_x_9975) ;  /* 0x000000d000007945 */ /* 0x000fe80003800000 */
[----:B------:R-:W-:Y:S05]  /*0700*/  @P3 BRA `(.L_x_9976) ;  /* 0x0000000000143947 */ /* 0x000fea0003800000 */
[----:B------:R-:W-:Y:S01]  /*0710*/  MOV R13, RZ ;  /* 0x000000ff000d7202 */ /* 0x000fe20000000f00 */
[----:B------:R-:W-:Y:S06]  /*0720*/  @!P0 BRA `(.L_x_9977) ;  /* 0x0000000000248947 */ /* 0x000fec0003800000 */
[----:B-----5:R-:W-:-:S04]  /*0730*/  PRMT R13, R112, 0x7632, R13 ;  /* 0x00007632700d7816 */ /* 0x020fc8000000000d */
[----:B------:R-:W-:Y:S01]  /*0740*/  SHF.L.U32 R13, R13, 0x10, RZ ;  /* 0x000000100d0d7819 */ /* 0x000fe200000006ff */
[----:B------:R-:W-:Y:S06]  /*0750*/  BRA `(.L_x_9977) ;  /* 0x0000000000187947 */ /* 0x000fec0003800000 */
.L_x_9976:
[----:B-----5:R-:W-:Y:S02]  /*0760*/  PRMT R0, R116, 0x7632, R0 ;  /* 0x0000763274007816 */ /* 0x020fe40000000000 */
[----:B------:R-:W-:Y:S02]  /*0770*/  @P0 PRMT R2, R112, 0x7632, R2 ;  /* 0x0000763270020816 */ /* 0x000fe40000000002 */
[----:B------:R-:W-:Y:S02]  /*0780*/  SHF.L.U32 R0, R0, 0x10, RZ ;  /* 0x0000001000007819 */ /* 0x000fe400000006ff */
[----:B------:R-:W-:-:S03]  /*0790*/  @P0 SHF.L.U32 R2, R2, 0x10, RZ ;  /* 0x0000001002020819 */ /* 0x000fc600000006ff */
[----:B------:R-:W-:-:S04]  /*07a0*/  FMUL.FTZ R13, R0, UR8 ;  /* 0x00000008000d7c20 */ /* 0x000fc80008410000 */
[----:B------:R-:W-:-:S07]  /*07b0*/  @P0 FADD.FTZ R13, R13, R2 ;  /* 0x000000020d0d0221 */ /* 0x000fce0000010000 */
.L_x_9977:
[----:B------:R-:W-:Y:S05]  /*07c0*/  BSYNC B0 ;  /* 0x0000000000007941 */ /* 0x000fea0003800000 */
.L_x_9975:
[----:B------:R-:W-:Y:S04]  /*07d0*/  BSSY B0, `(.L_x_9978) ;  /* 0x000000a000007945 */ /* 0x000fe80003800000 */
[----:B------:R-:W-:Y:S05]  /*07e0*/  @P3 BRA `(.L_x_9979) ;  /* 0x0000000000103947 */ /* 0x000fea0003800000 */
[----:B------:R-:W-:Y:S01]  /*07f0*/  HFMA2.MMA R12, -RZ, RZ, 0, 0 ;  /* 0x00000000ff0c7435 */ /* 0x000fe200000001ff */
[----:B------:R-:W-:Y:S10]  /*0800*/  @!P0 BRA `(.L_x_9980) ;  /* 0x0000000000188947 */ /* 0x000ff40003800000 */
[----:B-----5:R-:W-:Y:S01]  /*0810*/  SHF.L.U32 R12, R113, 0x10, RZ ;  /* 0x00000010710c7819 */ /* 0x020fe200000006ff */
[----:B------:R-:W-:Y:S06]  /*0820*/  BRA `(.L_x_9980) ;  /* 0x0000000000107947 */ /* 0x000fec0003800000 */
.L_x_9979:
[----:B-----5:R-:W-:Y:S02]  /*0830*/  SHF.L.U32 R12, R117, 0x10, RZ ;  /* 0x00000010750c7819 */ /* 0x020fe400000006ff */
[----:B------:R-:W-:-:S03]  /*0840*/  @P0 SHF.L.U32 R3, R113, 0x10, RZ ;  /* 0x0000001071030819 */ /* 0x000fc600000006ff */
[----:B------:R-:W-:-:S04]  /*0850*/  FMUL.FTZ R12, R12, UR8 ;  /* 0x000000080c0c7c20 */ /* 0x000fc80008410000 */
[----:B------:R-:W-:-:S07]  /*0860*/  @P0 FADD.FTZ R12, R12, R3 ;  /* 0x000000030c0c0221 */ /* 0x000fce0000010000 */
.L_x_9980:
[----:B------:R-:W-:Y:S05]  /*0870*/  BSYNC B0 ;  /* 0x0000000000007941 */ /* 0x000fea0003800000 */
.L_x_9978:
[----:B------:R-:W-:Y:S04]  /*0880*/  BSSY B0, `(.L_x_9981) ;  /* 0x000000d000007945 */ /* 0x000fe80003800000 */
[----:B------:R-:W-:Y:S05]  /*0890*/  @P3 BRA `(.L_x_9982) ;  /* 0x0000000000143947 */ /* 0x000fea0003800000 */
[----:B------:R-:W-:Y:S01]  /*08a0*/  MOV R11, RZ ;  /* 0x000000ff000b7202 */ /* 0x000fe20000000f00 */
[----:B------:R-:W-:Y:S06]  /*08b0*/  @!P0 BRA `(.L_x_9983) ;  /* 0x0000000000248947 */ /* 0x000fec0003800000 */
[----:B-----5:R-:W-:-:S04]  /*08c0*/  PRMT R11, R113, 0x7632, R11 ;  /* 0x00007632710b7816 */ /* 0x020fc8000000000b */
[----:B------:R-:W-:Y:S01]  /*08d0*/  SHF.L.U32 R11, R11, 0x10, RZ ;  /* 0x000000100b0b7819 */ /* 0x000fe200000006ff */
[----:B------:R-:W-:Y:S06]  /*08e0*/  BRA `(.L_x_9983) ;  /* 0x0000000000187947 */ /* 0x000fec0003800000 */
.L_x_9982:
[----:B-----5:R-:W-:Y:S02]  /*08f0*/  PRMT R0, R117, 0x7632, R0 ;  /* 0x0000763275007816 */ /* 0x020fe40000000000 */
[----:B------:R-:W-:Y:S02]  /*0900*/  @P0 PRMT R2, R113, 0x7632, R2 ;  /* 0x0000763271020816 */ /* 0x000fe40000000002 */
[----:B------:R-:W-:Y:S02]  /*0910*/  SHF.L.U32 R0, R0, 0x10, RZ ;  /* 0x0000001000007819 */ /* 0x000fe400000006ff */
[----:B------:R-:W-:-:S03]  /*0920*/  @P0 SHF.L.U32 R2, R2, 0x10, RZ ;  /* 0x0000001002020819 */ /* 0x000fc600000006ff */
[----:B------:R-:W-:-:S04]  /*0930*/  FMUL.FTZ R11, R0, UR8 ;  /* 0x00000008000b7c20 */ /* 0x000fc80008410000 */
[----:B------:R-:W-:-:S07]  /*0940*/  @P0 FADD.FTZ R11, R11, R2 ;  /* 0x000000020b0b0221 */ /* 0x000fce0000010000 */
.L_x_9983:
[----:B------:R-:W-:Y:S05]  /*0950*/  BSYNC B0 ;  /* 0x0000000000007941 */ /* 0x000fea0003800000 */
.L_x_9981:
[----:B------:R-:W-:Y:S04]  /*0960*/  BSSY B0, `(.L_x_9984) ;  /* 0x000000a000007945 */ /* 0x000fe80003800000 */
[----:B------:R-:W-:Y:S05]  /*0970*/  @P3 BRA `(.L_x_9985) ;  /* 0x0000000000103947 */ /* 0x000fea0003800000 */
[----:B------:R-:W-:Y:S01]  /*0980*/  HFMA2.MMA R125, -RZ, RZ, 0, 0 ;  /* 0x00000000ff7d7435 */ /* 0x000fe200000001ff */
[----:B------:R-:W-:Y:S10]  /*0990*/  @!P0 BRA `(.L_x_9986) ;  /* 0x0000000000188947 */ /* 0x000ff40003800000 */
[----:B-----5:R-:W-:Y:S01]  /*09a0*/  SHF.L.U32 R125, R114, 0x10, RZ ;  /* 0x00000010727d7819 */ /* 0x020fe200000006ff */
[----:B------:R-:W-:Y:S06]  /*09b0*/  BRA `(.L_x_9986) ;  /* 0x0000000000107947 */ /* 0x000fec0003800000 */
.L_x_9985:
[----:B-----5:R-:W-:Y:S02]  /*09c0*/  SHF.L.U32 R125, R118, 0x10, RZ ;  /* 0x00000010767d7819 */ /* 0x020fe400000006ff */
[----:B------:R-:W-:-:S03]  /*09d0*/  @P0 SHF.L.U32 R0, R114, 0x10, RZ ;  /* 0x0000001072000819 */ /* 0x000fc600000006ff */
[----:B------:R-:W-:-:S04]  /*09e0*/  FMUL.FTZ R125, R125, UR8 ;  /* 0x000000087d7d7c20 */ /* 0x000fc80008410000 */
[----:B------:R-:W-:-:S07]  /*09f0*/  @P0 FADD.FTZ R125, R125, R0 ;  /* 0x000000007d7d0221 */ /* 0x000fce0000010000 */
.L_x_9986:
[----:B------:R-:W-:Y:S05]  /*0a00*/  BSYNC B0 ;  /* 0x0000000000007941 */ /* 0x000fea0003800000 */
.L_x_9984:
[----:B------:R-:W-:Y:S04]  /*0a10*/  BSSY B0, `(.L_x_9987) ;  /* 0x000000d000007945 */ /* 0x000fe80003800000 */
[----:B------:R-:W-:Y:S05]  /*0a20*/  @P3 BRA `(.L_x_9988) ;  /* 0x0000000000143947 */ /* 0x000fea0003800000 */
[----:B------:R-:W-:Y:S01]  /*0a30*/  MOV R126, RZ ;  /* 0x000000ff007e7202 */ /* 0x000fe20000000f00 */
[----:B------:R-:W-:Y:S06]  /*0a40*/  @!P0 BRA `(.L_x_9989) ;  /* 0x0000000000248947 */ /* 0x000fec0003800000 */
[----:B-----5:R-:W-:-:S04]  /*0a50*/  PRMT R126, R114, 0x7632, R126 ;  /* 0x00007632727e7816 */ /* 0x020fc8000000007e */
[----:B------:R-:W-:Y:S01]  /*0a60*/  SHF.L.U32 R126, R126, 0x10, RZ ;  /* 0x000000107e7e7819 */ /* 0x000fe200000006ff */
[----:B------:R-:W-:Y:S06]  /*0a70*/  BRA `(.L_x_9989) ;  /* 0x0000000000187947 */ /* 0x000fec0003800000 */
.L_x_9988:
[----:B-----5:R-:W-:Y:S02]  /*0a80*/  PRMT R0, R118, 0x7632, R0 ;  /* 0x0000763276007816 */ /* 0x020fe40000000000 */
[----:B------:R-:W-:Y:S02]  /*0a90*/  @P0 PRMT R2, R114, 0x7632, R2 ;  /* 0x0000763272020816 */ /* 0x000fe40000000002 */
[----:B------:R-:W-:Y:S02]  /*0aa0*/  SHF.L.U32 R0, R0, 0x10, RZ ;  /* 0x0000001000007819 */ /* 0x000fe400000006ff */
[----:B------:R-:W-:-:S03]  /*0ab0*/  @P0 SHF.L.U32 R3, R2, 0x10, RZ ;  /* 0x0000001002030819 */ /* 0x000fc600000006ff */
[----:B------:R-:W-:-:S04]  /*0ac0*/  FMUL.FTZ R126, R0, UR8 ;  /* 0x00000008007e7c20 */ /* 0x000fc80008410000 */
[----:B------:R-:W-:-:S07]  /*0ad0*/  @P0 FADD.FTZ R126, R126, R3 ;  /* 0x000000037e7e0221 */ /* 0x000fce0000010000 */
.L_x_9989:
[----:B------:R-:W-:Y:S05]  /*0ae0*/  BSYNC B0 ;  /* 0x0000000000007941 */ /* 0x000fea0003800000 */
.L_x_9987:
[----:B------:R-:W-:Y:S04]  /*0af0*/  BSSY B0, `(.L_x_9990) ;  /* 0x000000a000007945 */ /* 0x000fe80003800000 */
[----:B------:R-:W-:Y:S05]  /*0b00*/  @P3 BRA `(.L_x_9991) ;  /* 0x0000000000103947 */ /* 0x000fea0003800000 */
[----:B------:R-:W-:Y:S01]  /*0b10*/  HFMA2.MMA R127, -RZ, RZ, 0, 0 ;  /* 0x00000000ff7f7435 */ /* 0x000fe200000001ff */
[----:B------:R-:W-:Y:S10]  /*0b20*/  @!P0 BRA `(.L_x_9992) ;  /* 0x0000000000188947 */ /* 0x000ff40003800000 */
[----:B-----5:R-:W-:Y:S01]  /*0b30*/  SHF.L.U32 R127, R115, 0x10, RZ ;  /* 0x00000010737f7819 */ /* 0x020fe200000006ff */
[----:B------:R-:W-:Y:S06]  /*0b40*/  BRA `(.L_x_9992) ;  /* 0x0000000000107947 */ /* 0x000fec0003800000 */
.L_x_9991:
[----:B-----5:R-:W-:Y:S02]  /*0b50*/  SHF.L.U32 R127, R119, 0x10, RZ ;  /* 0x00000010777f7819 */ /* 0x020fe400000006ff */
[----:B------:R-:W-:-:S03]  /*0b60*/  @P0 SHF.L.U32 R0, R115, 0x10, RZ ;  /* 0x0000001073000819 */ /* 0x000fc600000006ff */
[----:B------:R-:W-:-:S04]  /*0b70*/  FMUL.FTZ R127, R127, UR8 ;  /* 0x000000087f7f7c20 */ /* 0x000fc80008410000 */
[----:B------:R-:W-:-:S07]  /*0b80*/  @P0 FADD.FTZ R127, R127, R0 ;  /* 0x000000007f7f0221 */ /* 0x000fce0000010000 */
.L_x_9992:
[----:B------:R-:W-:Y:S05]  /*0b90*/  BSYNC B0 ;  /* 0x0000000000007941 */ /* 0x000fea0003800000 */
.L_x_9990:
[----:B------:R-:W-:Y:S04]  /*0ba0*/  BSSY B0, `(.L_x_9993) ;  /* 0x000000d000007945 */ /* 0x000fe80003800000 */
[----:B------:R-:W-:Y:S05]  /*0bb0*/  @P3 BRA `(.L_x_9994) ;  /* 0x0000000000143947 */ /* 0x000fea0003800000 */
[----:B------:R-:W-:Y:S01]  /*0bc0*/  MOV R128, RZ ;  /* 0x000000ff00807202 */ /* 0x000fe20000000f00 */
[----:B------:R-:W-:Y:S06]  /*0bd0*/  @!P0 BRA `(.L_x_9995) ;  /* 0x0000000000248947 */ /* 0x000fec0003800000 */
[----:B-----5:R-:W-:-:S04]  /*0be0*/  PRMT R128, R115, 0x7632, R128 ;  /* 0x0000763273807816 */ /* 0x020fc80000000080 */
[----:B------:R-:W-:Y:S01]  /*0bf0*/  SHF.L.U32 R128, R128, 0x10, RZ ;  /* 0x0000001080807819 */ /* 0x000fe200000006ff */
[----:B------:R-:W-:Y:S06]  /*0c00*/  BRA `(.L_x_9995) ;  /* 0x0000000000187947 */ /* 0x000fec0003800000 */
.L_x_9994:
[----:B-----5:R-:W-:Y:S02]  /*0c10*/  PRMT R0, R119, 0x7632, R0 ;  /* 0x0000763277007816 */ /* 0x020fe40000000000 */
[----:B------:R-:W-:Y:S02]  /*0c20*/  @P0 PRMT R2, R115, 0x7632, R2 ;  /* 0x0000763273020816 */ /* 0x000fe40000000002 */
[----:B------:R-:W-:Y:S02]  /*0c30*/  SHF.L.U32 R0, R0, 0x10, RZ ;  /* 0x0000001000007819 */ /* 0x000fe400000006ff */
[----:B------:R-:W-:-:S03]  /*0c40*/  @P0 SHF.L.U32 R3, R2, 0x10, RZ ;  /* 0x0000001002030819 */ /* 0x000fc600000006ff */
[----:B------:R-:W-:-:S04]  /*0c50*/  FMUL.FTZ R128, R0, UR8 ;  /* 0x0000000800807c20 */ /* 0x000fc80008410000 */
[----:B------:R-:W-:-:S07]  /*0c60*/  @P0 FADD.FTZ R128, R128, R3 ;  /* 0x0000000380800221 */ /* 0x000fce0000010000 */
.L_x_9995:
[----:B------:R-:W-:Y:S05]  /*0c70*/  BSYNC B0 ;  /* 0x0000000000007941 */ /* 0x000fea0003800000 */
.L_x_9993:
        /* <DEDUP_REMOVED lines=21> */
.L_x_9997:
[----:B-----5:R-:W-:Y:S02]  /*0dd0*/  SHF.L.U32 R9, R116, 0x10, RZ ;  /* 0x0000001074097819 */ /* 0x020fe400000006ff */
[----:B------:R-:W-:-:S03]  /*0de0*/  @P0 SHF.L.U32 R0, R112, 0x10, RZ ;  /* 0x0000001070000819 */ /* 0x000fc600000006ff */
[----:B------:R-:W-:-:S04]  /*0df0*/  FMUL.FTZ R9, R9, UR8 ;  /* 0x0000000809097c20 */ /* 0x000fc80008410000 */
[----:B------:R-:W-:-:S07]  /*0e00*/  @P0 FADD.FTZ R9, R0, R9 ;  /* 0x0000000900090221 */ /* 0x000fce0000010000 */
.L_x_9998:
[----:B------:R-:W-:Y:S05]  /*0e10*/  BSYNC B0 ;  /* 0x0000000000007941 */ /* 0x000fea0003800000 */
.L_x_9996:
[----:B------:R-:W-:Y:S04]  /*0e20*/  BSSY B0, `(.L_x_9999) ;  /* 0x000000d000007945 */ /* 0x000fe80003800000 */
[----:B------:R-:W-:Y:S05]  /*0e30*/  @P3 BRA `(.L_x_10000) ;  /* 0x0000000000143947 */ /* 0x000fea0003800000 */
[----:B0-----:R-:W-:Y:S01]  /*0e40*/  MOV R6, RZ ;  /* 0x000000ff00067202 */ /* 0x001fe20000000f00 */
[----:B------:R-:W-:Y:S06]  /*0e50*/  @!P0 BRA `(.L_x_10001) ;  /* 0x0000000000248947 */ /* 0x000fec0003800000 */
[----:B-----5:R-:W-:-:S04]  /*0e60*/  PRMT R6, R112, 0x7632, R6 ;  /* 0x0000763270067816 */ /* 0x020fc80000000006 */
[----:B------:R-:W-:Y:S01]  /*0e70*/  SHF.L.U32 R6, R6, 0x10, RZ ;  /* 0x0000001006067819 */ /* 0x000fe200000006ff */
[----:B------:R-:W-:Y:S06]  /*0e80*/  BRA `(.L_x_10001) ;  /* 0x0000000000187947 */ /* 0x000fec0003800000 */
.L_x_10000:
[----:B-----5:R-:W-:Y:S02]  /*0e90*/  PRMT R0, R116, 0x7632, R0 ;  /* 0x0000763274007816 */ /* 0x020fe40000000000 */
[----:B0-----:R-:W-:Y:S02]  /*0ea0*/  @P0 PRMT R2, R112, 0x7632, R2 ;  /* 0x0000763270020816 */ /* 0x001fe40000000002 */
[----:B------:R-:W-:Y:S02]  /*0eb0*/  SHF.L.U32 R0, R0, 0x10, RZ ;  /* 0x0000001000007819 */ /* 0x000fe400000006ff */
[----:B------:R-:W-:-:S03]  /*0ec0*/  @P0 SHF.L.U32 R3, R2, 0x10, RZ ;  /* 0x0000001002030819 */ /* 0x000fc600000006ff */
[----:B------:R-:W-:-:S04]  /*0ed0*/  FMUL.FTZ R6, R0, UR8 ;  /* 0x0000000800067c20 */ /* 0x000fc80008410000 */
[----:B------:R-:W-:-:S07]  /*0ee0*/  @P0 FADD.FTZ R6, R6, R3 ;  /* 0x0000000306060221 */ /* 0x000fce0000010000 */
.L_x_10001:
[----:B------:R-:W-:Y:S05]  /*0ef0*/  BSYNC B0 ;  /* 0x0000000000007941 */ /* 0x000fea0003800000 */
.L_x_9999:
[----:B------:R-:W-:Y:S04]  /*0f00*/  BSSY B0, `(.L_x_10002) ;  /* 0x000000a000007945 */ /* 0x000fe80003800000 */
[----:B------:R-:W-:Y:S05]  /*0f10*/  @P3 BRA `(.L_x_10003) ;  /* 0x0000000000103947 */ /* 0x000fea0003800000 */
[----:B------:R-:W-:Y:S01]  /*0f20*/  HFMA2.MMA R7, -RZ, RZ, 0, 0 ;  /* 0x00000000ff077435 */ /* 0x000fe200000001ff */
[----:B------:R-:W-:Y:S10]  /*0f30*/  @!P0 BRA `(.L_x_10004) ;  /* 0x0000000000188947 */ /* 0x000ff40003800000 */
[----:B-----5:R-:W-:Y:S01]  /*0f40*/  SHF.L.U32 R7, R113, 0x10, RZ ;  /* 0x0000001071077819 */ /* 0x020fe200000006ff */
[----:B------:R-:W-:Y:S06]  /*0f50*/  BRA `(.L_x_10004) ;  /* 0x0000000000107947 */ /* 0x000fec0003800000 */
.L_x_10003:
[----:B-----5:R-:W-:Y:S02]  /*0f60*/  SHF.L.U32 R7, R117, 0x10, RZ ;  /* 0x0000001075077819 */ /* 0x020fe400000006ff */
[----:B------:R-:W-:-:S03]  /*0f70*/  @P0 SHF.L.U32 R0, R113, 0x10, RZ ;  /* 0x0000001071000819 */ /* 0x000fc600000006ff */
[----:B------:R-:W-:-:S04]  /*0f80*/  FMUL.FTZ R7, R7, UR8 ;  /* 0x0000000807077c20 */ /* 0x000fc80008410000 */
[----:B------:R-:W-:-:S07]  /*0f90*/  @P0 FADD.FTZ R7, R0, R7 ;  /* 0x0000000700070221 */ /* 0x000fce0000010000 */
.L_x_10004:
[----:B------:R-:W-:Y:S05]  /*0fa0*/  BSYNC B0 ;  /* 0x0000000000007941 */ /* 0x000fea0003800000 */
.L_x_10002:
[----:B------:R-:W-:Y:S04]  /*0fb0*/  BSSY B0, `(.L_x_10005) ;  /* 0x000000d000007945 */ /* 0x000fe80003800000 */
[----:B------:R-:W-:Y:S05]  /*0fc0*/  @P3 BRA `(.L_x_10006) ;  /* 0x0000000000143947 */ /* 0x000fea0003800000 */
[----:B------:R-:W-:Y:S01]  /*0fd0*/  MOV R4, RZ ;  /* 0x000000ff00047202 */ /* 0x000fe20000000f00 */
[----:B------:R-:W-:Y:S06]  /*0fe0*/  @!P0 BRA `(.L_x_10007) ;  /* 0x0000000000248947 */ /* 0x000fec0003800000 */
[----:B-----5:R-:W-:-:S04]  /*0ff0*/  PRMT R4, R113, 0x7632, R4 ;  /* 0x0000763271047816 */ /* 0x020fc80000000004 */
[----:B------:R-:W-:Y:S01]  /*1000*/  SHF.L.U32 R4, R4, 0x10, RZ ;  /* 0x0000001004047819 */ /* 0x000fe200000006ff */
[----:B------:R-:W-:Y:S06]  /*1010*/  BRA `(.L_x_10007) ;  /* 0x0000000000187947 */ /* 0x000fec0003800000 */
.L_x_10006:
[----:B-----5:R-:W-:Y:S02]  /*1020*/  PRMT R0, R117, 0x7632, R0 ;  /* 0x0000763275007816 */ /* 0x020fe40000000000 */
[----:B------:R-:W-:Y:S02]  /*1030*/  @P0 PRMT R2, R113, 0x7632, R2 ;  /* 0x0000763271020816 */ /* 0x000fe40000000002 */
[----:B------:R-:W-:Y:S02]  /*1040*/  SHF.L.U32 R0, R0, 0x10, RZ ;  /* 0x0000001000007819 */ /* 0x000fe400000006ff */
[----:B------:R-:W-:-:S03]  /*1050*/  @P0 SHF.L.U32 R3, R2, 0x10, RZ ;  /* 0x0000001002030819 */ /* 0x000fc600000006ff */
[----:B------:R-:W-:-:S04]  /*1060*/  FMUL.FTZ R4, R0, UR8 ;  /* 0x0000000800047c20 */ /* 0x000fc80008410000 */
[----:B------:R-:W-:-:S07]  /*1070*/  @P0 FADD.FTZ R4, R4, R3 ;  /* 0x0000000304040221 */ /* 0x000fce0000010000 */
.L_x_10007:
[----:B------:R-:W-:Y:S05]  /*1080*/  BSYNC B0 ;  /* 0x0000000000007941 */ /* 0x000fea0003800000 */
.L_x_10005:
[----:B------:R-:W-:Y:S04]  /*1090*/  BSSY B0, `(.L_x_10008) ;  /* 0x000000a000007945 */ /* 0x000fe80003800000 */
[----:B------:R-:W-:Y:S05]  /*10a0*/  @P3 BRA `(.L_x_10009) ;  /* 0x0000000000103947 */ /* 0x000fea0003800000 */
[----:B------:R-:W-:Y:S01]  /*10b0*/  HFMA2.MMA R5, -RZ, RZ, 0, 0 ;  /* 0x00000000ff057435 */ /* 0x000fe200000001ff */
[----:B------:R-:W-:Y:S10]  /*10c0*/  @!P0 BRA `(.L_x_10010) ;  /* 0x0000000000188947 */ /* 0x000ff40003800000 */
[----:B-----5:R-:W-:Y:S01]  /*10d0*/  SHF.L.U32 R5, R114, 0x10, RZ ;  /* 0x0000001072057819 */ /* 0x020fe200000006ff */
[----:B------:R-:W-:Y:S06]  /*10e0*/  BRA `(.L_x_10010) ;  /* 0x0000000000107947 */ /* 0x000fec0003800000 */
.L_x_10009:
[----:B-----5:R-:W-:Y:S02]  /*10f0*/  SHF.L.U32 R5, R118, 0x10, RZ ;  /* 0x0000001076057819 */ /* 0x020fe400000006ff */
[----:B------:R-:W-:-:S03]  /*1100*/  @P0 SHF.L.U32 R0, R114, 0x10, RZ ;  /* 0x0000001072000819 */ /* 0x000fc600000006ff */
[----:B------:R-:W-:-:S04]  /*1110*/  FMUL.FTZ R5, R5, UR8 ;  /* 0x0000000805057c20 */ /* 0x000fc80008410000 */
[----:B------:R-:W-:-:S07]  /*1120*/  @P0 FADD.FTZ R5, R0, R5 ;  /* 0x0000000500050221 */ /* 0x000fce0000010000 */
.L_x_10010:
[----:B------:R-:W-:Y:S05]  /*1130*/  BSYNC B0 ;  /* 0x0000000000007941 */ /* 0x000fea0003800000 */
.L_x_10008:
[----:B------:R-:W-:Y:S04]  /*1140*/  BSSY B0, `(.L_x_10011) ;  /* 0x000000d000007945 */ /* 0x000fe80003800000 */
[----:B------:R-:W-:Y:S05]  /*1150*/  @P3 BRA `(.L_x_10012) ;  /* 0x0000000000143947 */ /* 0x000fea0003800000 */
[----:B------:R-:W-:Y:S01]  /*1160*/  MOV R2, RZ ;  /* 0x000000ff00027202 */ /* 0x000fe20000000f00 */
[----:B------:R-:W-:Y:S06]  /*1170*/  @!P0 BRA `(.L_x_10013) ;  /* 0x0000000000248947 */ /* 0x000fec0003800000 */
[----:B-----5:R-:W-:-:S04]  /*1180*/  PRMT R2, R114, 0x7632, R2 ;  /* 0x0000763272027816 */ /* 0x020fc80000000002 */
[----:B------:R-:W-:Y:S01]  /*1190*/  SHF.L.U32 R2, R2, 0x10, RZ ;  /* 0x0000001002027819 */ /* 0x000fe200000006ff */
[----:B------:R-:W-:Y:S06]  /*11a0*/  BRA `(.L_x_10013) ;  /* 0x0000000000187947 */ /* 0x000fec0003800000 */
.L_x_10012:
[----:B-----5:R-:W-:Y:S02]  /*11b0*/  PRMT R0, R118, 0x7632, R0 ;  /* 0x0000763276007816 */ /* 0x020fe40000000000 */
[----:B------:R-:W-:Y:S02]  /*11c0*/  @P0 PRMT R2, R114, 0x7632, R2 ;  /* 0x0000763272020816 */ /* 0x000fe40000000002 */
[----:B------:R-:W-:Y:S02]  /*11d0*/  SHF.L.U32 R0, R0, 0x10, RZ ;  /* 0x0000001000007819 */ /* 0x000fe400000006ff */
[----:B------:R-:W-:-:S03]  /*11e0*/  @P0 SHF.L.U32 R3, R2, 0x10, RZ ;  /* 0x0000001002030819 */ /* 0x000fc600000006ff */
[----:B------:R-:W-:-:S04]  /*11f0*/  FMUL.FTZ R2, R0, UR8 ;  /* 0x0000000800027c20 */ /* 0x000fc80008410000 */
[----:B------:R-:W-:-:S07]  /*1200*/  @P0 FADD.FTZ R2, R2, R3 ;  /* 0x0000000302020221 */ /* 0x000fce0000010000 */
.L_x_10013:
[----:B------:R-:W-:Y:S05]  /*1210*/  BSYNC B0 ;  /* 0x0000000000007941 */ /* 0x000fea0003800000 */
.L_x_10011:
[----:B------:R-:W-:Y:S04]  /*1220*/  BSSY B0, `(.L_x_10014) ;  /* 0x000000a000007945 */ /* 0x000fe80003800000 */
[----:B------:R-:W-:Y:S05]  /*1230*/  @P3 BRA `(.L_x_10015) ;  /* 0x0000000000103947 */ /* 0x000fea0003800000 */
[----:B------:R-:W-:Y:S01]  /*1240*/  HFMA2.MMA R3, -RZ, RZ, 0, 0 ;  /* 0x00000000ff037435 */ /* 0x000fe200000001ff */
[----:B------:R-:W-:Y:S10]  /*1250*/  @!P0 BRA `(.L_x_10016) ;  /* 0x0000000000188947 */ /* 0x000ff40003800000 */
[----:B-----5:R-:W-:Y:S01]  /*1260*/  SHF.L.U32 R3, R115, 0x10, RZ ;  /* 0x0000001073037819 */ /* 0x020fe200000006ff */
[----:B------:R-:W-:Y:S06]  /*1270*/  BRA `(.L_x_10016) ;  /* 0x0000000000107947 */ /* 0x000fec0003800000 */
.L_x_10015:
[----:B-----5:R-:W-:Y:S02]  /*1280*/  SHF.L.U32 R3, R119, 0x10, RZ ;  /* 0x0000001077037819 */ /* 0x020fe400000006ff */
[----:B------:R-:W-:-:S03]  /*1290*/  @P0 SHF.L.U32 R0, R115, 0x10, RZ ;  /* 0x0000001073000819 */ /* 0x000fc600000006ff */
[----:B------:R-:W-:-:S04]  /*12a0*/  FMUL.FTZ R3, R3, UR8 ;  /* 0x0000000803037c20 */ /* 0x000fc80008410000 */
[----:B------:R-:W-:-:S07]  /*12b0*/  @P0 FADD.FTZ R3, R0, R3 ;  /* 0x0000000300030221 */ /* 0x000fce0000010000 */
.L_x_10016:
[----:B------:R-:W-:Y:S05]  /*12c0*/  BSYNC B0 ;  /* 0x0000000000007941 */ /* 0x000fea0003800000 */
.L_x_10014:
[----:B------:R-:W-:Y:S04]  /*12d0*/  BSSY B0, `(.L_x_10017) ;  /* 0x000000d000007945 */ /* 0x000fe80003800000 */
[----:B------:R-:W-:Y:S05]  /*12e0*/  @P3 BRA `(.L_x_10018) ;  /* 0x0000000000143947 */ /* 0x000fea0003800000 */
[----:B------:R-:W-:Y:S01]  /*12f0*/  MOV R0, RZ ;  /* 0x000000ff00007202 */ /* 0x000fe20000000f00 */
[----:B------:R-:W-:Y:S06]  /*1300*/  @!P0 BRA `(.L_x_10019) ;  /* 0x0000000000248947 */ /* 0x000fec0003800000 */
[----:B-----5:R-:W-:-:S04]  /*1310*/  PRMT R0, R115, 0x7632, R0 ;  /* 0x0000763273007816 */ /* 0x020fc80000000000 */
[----:B------:R-:W-:Y:S01]  /*1320*/  SHF.L.U32 R0, R0, 0x10, RZ ;  /* 0x0000001000007819 */ /* 0x000fe200000006ff */
[----:B------:R-:W-:Y:S06]  /*1330*/  BRA `(.L_x_10019) ;  /* 0x0000000000187947 */ /* 0x000fec0003800000 */
.L_x_10018:
[----:B-----5:R-:W-:Y:S02]  /*1340*/  PRMT R0, R119, 0x7632, R0 ;  /* 0x0000763277007816 */ /* 0x020fe40000000000 */
[----:B------:R-:W-:Y:S02]  /*1350*/  @P0 PRMT R120, R115, 0x7632, R120 ;  /* 0x0000763273780816 */ /* 0x000fe40000000078 */
[----:B------:R-:W-:Y:S02]  /*1360*/  SHF.L.U32 R0, R0, 0x10, RZ ;  /* 0x0000001000007819 */ /* 0x000fe400000006ff */
[----:B------:R-:W-:-:S03]  /*1370*/  @P0 SHF.L.U32 R121, R120, 0x10, RZ ;  /* 0x0000001078790819 */ /* 0x000fc600000006ff */
[----:B------:R-:W-:-:S04]  /*1380*/  FMUL.FTZ R0, R0, UR8 ;  /* 0x0000000800007c20 */ /* 0x000fc80008410000 */
[----:B------:R-:W-:-:S07]  /*1390*/  @P0 FADD.FTZ R0, R0, R121 ;  /* 0x0000007900000221 */ /* 0x000fce0000010000 */
.L_x_10019:
[----:B------:R-:W-:Y:S05]  /*13a0*/  BSYNC B0 ;  /* 0x0000000000007941 */ /* 0x000fea0003800000 */
.L_x_10017:
[----:B------:R-:W0:Y:S01]  /*13b0*/  @P2 LDC.64 R134, c[0x0][0x220] ;  /* 0x00008800ff862b82 */ /* 0x000e220000000a00 */
[----:B------:R-:W-:Y:S01]  /*13c0*/  @P2 IADD3 R129, R146, 0x40, RZ ;  /* 0x0000004092812810 */ /* 0x000fe20007ffe0ff */
[----:B------:R-:W-:Y:S01]  /*13d0*/  IMAD.WIDE.U32 R132, R133, 0x10, R162 ;  /* 0x0000001085847825 */ /* 0x000fe200078e00a2 */
[----:B------:R-:W-:Y:S02]  /*13e0*/  IADD3 R143, R145, 0x40, RZ ;  /* 0x00000040918f7810 */ /* 0x000fe40007ffe0ff */
        /* <DEDUP_REMOVED lines=16> */
.L_x_10021:
[----:B-----5:R-:W-:Y:S02]  /*14f0*/  SHF.L.U32 R129, R116, 0x10, RZ ;  /* 0x0000001074817819 */ /* 0x020fe400000006ff */
[----:B--2---:R-:W-:-:S03]  /*1500*/  @P0 SHF.L.U32 R120, R112, 0x10, RZ ;  /* 0x0000001070780819 */ /* 0x004fc600000006ff */
[----:B------:R-:W-:-:S04]  /*1510*/  FMUL.FTZ R129, R129, UR8 ;  /* 0x0000000881817c20 */ /* 0x000fc80008410000 */
[----:B------:R-:W-:-:S07]  /*1520*/  @P0 FADD.FTZ R129, R120, R129 ;  /* 0x0000008178810221 */ /* 0x000fce0000010000 */
.L_x_10022:
[----:B------:R-:W-:Y:S05]  /*1530*/  BSYNC B0 ;  /* 0x0000000000007941 */ /* 0x000fea0003800000 */
.L_x_10020:
[----:B------:R-:W-:Y:S04]  /*1540*/  BSSY B0, `(.L_x_10023) ;  /* 0x000000d000007945 */ /* 0x000fe80003800000 */
[----:B------:R-:W-:Y:S05]  /*1550*/  @P3 BRA `(.L_x_10024) ;  /* 0x0000000000143947 */ /* 0x000fea0003800000 */
[----:B--2---:R-:W-:Y:S01]  /*1560*/  MOV R130, RZ ;  /* 0x000000ff00827202 */ /* 0x004fe20000000f00 */
[----:B------:R-:W-:Y:S06]  /*1570*/  @!P0 BRA `(.L_x_10025) ;  /* 0x0000000000248947 */ /* 0x000fec0003800000 */
[----:B-----5:R-:W-:-:S04]  /*1580*/  PRMT R130, R112, 0x7632, R130 ;  /* 0x0000763270827816 */ /* 0x020fc80000000082 */
[----:B------:R-:W-:Y:S01]  /*1590*/  SHF.L.U32 R130, R130, 0x10, RZ ;  /* 0x0000001082827819 */ /* 0x000fe200000006ff */
[----:B------:R-:W-:Y:S06]  /*15a0*/  BRA `(.L_x_10025) ;  /* 0x0000000000187947 */ /* 0x000fec0003800000 */
.L_x_10024:
[----:B--2--5:R-:W-:Y:S02]  /*15b0*/  PRMT R120, R116, 0x7632, R120 ;  /* 0x0000763274787816 */ /* 0x024fe40000000078 */
[----:B------:R-:W-:Y:S02]  /*15c0*/  @P0 PRMT R121, R112, 0x7632, R121 ;  /* 0x0000763270790816 */ /* 0x000fe40000000079 */
[----:B------:R-:W-:Y:S02]  /*15d0*/  SHF.L.U32 R120, R120, 0x10, RZ ;  /* 0x0000001078787819 */ /* 0x000fe400000006ff */
[----:B------:R-:W-:-:S03]  /*15e0*/  @P0 SHF.L.U32 R121, R121, 0x10, RZ ;  /* 0x0000001079790819 */ /* 0x000fc600000006ff */
[----:B------:R-:W-:-:S04]  /*15f0*/  FMUL.FTZ R130, R120, UR8 ;  /* 0x0000000878827c20 */ /* 0x000fc80008410000 */
[----:B------:R-:W-:-:S07]  /*1600*/  @P0 FADD.FTZ R130, R130, R121 ;  /* 0x0000007982820221 */ /* 0x000fce0000010000 */
.L_x_10025:
[----:B------:R-:W-:Y:S05]  /*1610*/  BSYNC B0 ;  /* 0x0000000000007941 */ /* 0x000fea0003800000 */
.L_x_10023:
[----:B------:R-:W-:Y:S04]  /*1620*/  BSSY B0, `(.L_x_10026) ;  /* 0x000000a000007945 */ /* 0x000fe80003800000 */
[----:B------:R-:W-:Y:S05]  /*1630*/  @P3 BRA `(.L_x_10027) ;  /* 0x0000000000103947 */ /* 0x000fea0003800000 */
[----:B------:R-:W-:Y:S01]  /*1640*/  HFMA2.MMA R131, -RZ, RZ, 0, 0 ;  /* 0x00000000ff837435 */ /* 0x000fe200000001ff */
[----:B------:R-:W-:Y:S10]  /*1650*/  @!P0 BRA `(.L_x_10028) ;  /* 0x0000000000188947 */ /* 0x000ff40003800000 */
[----:B-----5:R-:W-:Y:S01]  /*1660*/  SHF.L.U32 R131, R113, 0x10, RZ ;  /* 0x0000001071837819 */ /* 0x020fe200000006ff */
[----:B------:R-:W-:Y:S06]  /*1670*/  BRA `(.L_x_10028) ;  /* 0x0000000000107947 */ /* 0x000fec0003800000 */
.L_x_10027:
[----:B-----5:R-:W-:Y:S02]  /*1680*/  SHF.L.U32 R131, R117, 0x10, RZ ;  /* 0x0000001075837819 */ /* 0x020fe400000006ff */
[----:B------:R-:W-:-:S03]  /*1690*/  @P0 SHF.L.U32 R120, R113, 0x10, RZ ;  /* 0x0000001071780819 */ /* 0x000fc600000006ff */
[----:B------:R-:W-:-:S04]  /*16a0*/  FMUL.FTZ R131, R131, UR8 ;  /* 0x0000000883837c20 */ /* 0x000fc80008410000 */
[----:B------:R-:W-:-:S07]  /*16b0*/  @P0 FADD.FTZ R131, R120, R131 ;  /* 0x0000008378830221 */ /* 0x000fce0000010000 */
.L_x_10028:
[----:B------:R-:W-:Y:S05]  /*16c0*/  BSYNC B0 ;  /* 0x0000000000007941 */ /* 0x000fea0003800000 */
.L_x_10026:
[----:B------:R-:W-:Y:S04]  /*16d0*/  BSSY B0, `(.L_x_10029) ;  /* 0x000000d000007945 */ /* 0x000fe80003800000 */
[----:B------:R-:W-:Y:S05]  /*16e0*/  @P3 BRA `(.L_x_10030) ;  /* 0x0000000000143947 */ /* 0x000fea0003800000 */
[----:B------:R-:W-:Y:S01]  /*16f0*/  MOV R132, RZ ;  /* 0x000000ff00847202 */ /* 0x000fe20000000f00 */
[----:B------:R-:W-:Y:S06]  /*1700*/  @!P0 BRA `(.L_x_10031) ;  /* 0x0000000000248947 */ /* 0x000fec0003800000 */
[----:B-----5:R-:W-:-:S04]  /*1710*/  PRMT R132, R113, 0x7632, R132 ;  /* 0x0000763271847816 */ /* 0x020fc80000000084 */
[----:B------:R-:W-:Y:S01]  /*1720*/  SHF.L.U32 R132, R132, 0x10, RZ ;  /* 0x0000001084847819 */ /* 0x000fe200000006ff */
[----:B------:R-:W-:Y:S06]  /*1730*/  BRA `(.L_x_10031) ;  /* 0x0000000000187947 */ /* 0x000fec0003800000 */
.L_x_10030:
[----:B-----5:R-:W-:Y:S02]  /*1740*/  PRMT R120, R117, 0x7632, R120 ;  /* 0x0000763275787816 */ /* 0x020fe40000000078 */
[----:B------:R-:W-:Y:S02]  /*1750*/  @P0 PRMT R121, R113, 0x7632, R121 ;  /* 0x0000763271790816 */ /* 0x000fe40000000079 */
[----:B------:R-:W-:Y:S02]  /*1760*/  SHF.L.U32 R120, R120, 0x10, RZ ;  /* 0x0000001078787819 */ /* 0x000fe400000006ff */
[----:B------:R-:W-:-:S03]  /*1770*/  @P0 SHF.L.U32 R121, R121, 0x10, RZ ;  /* 0x0000001079790819 */ /* 0x000fc600000006ff */
[----:B------:R-:W-:-:S04]  /*1780*/  FMUL.FTZ R132, R120, UR8 ;  /* 0x0000000878847c20 */ /* 0x000fc80008410000 */
[----:B------:R-:W-:-:S07]  /*1790*/  @P0 FADD.FTZ R132, R132, R121 ;  /* 0x0000007984840221 */ /* 0x000fce0000010000 */
.L_x_10031:
[----:B------:R-:W-:Y:S05]  /*17a0*/  BSYNC B0 ;  /* 0x0000000000007941 */ /* 0x000fea0003800000 */
.L_x_10029:
[----:B------:R-:W-:Y:S04]  /*17b0*/  BSSY B0, `(.L_x_10032) ;  /* 0x000000a000007945 */ /* 0x000fe80003800000 */
[----:B------:R-:W-:Y:S05]  /*17c0*/  @P3 BRA `(.L_x_10033) ;  /* 0x0000000000103947 */ /* 0x000fea0003800000 */
[----:B------:R-:W-:Y:S01]  /*17d0*/  HFMA2.MMA R133, -RZ, RZ, 0, 0 ;  /* 0x00000000ff857435 */ /* 0x000fe200000001ff */
[----:B------:R-:W-:Y:S10]  /*17e0*/  @!P0 BRA `(.L_x_10034) ;  /* 0x0000000000188947 */ /* 0x000ff40003800000 */
[----:B-----5:R-:W-:Y:S01]  /*17f0*/  SHF.L.U32 R133, R114, 0x10, RZ ;  /* 0x0000001072857819 */ /* 0x020fe200000006ff */
[----:B------:R-:W-:Y:S06]  /*1800*/  BRA `(.L_x_10034) ;  /* 0x0000000000107947 */ /* 0x000fec0003800000 */
.L_x_10033:
[----:B-----5:R-:W-:Y:S02]  /*1810*/  SHF.L.U32 R133, R118, 0x10, RZ ;  /* 0x0000001076857819 */ /* 0x020fe400000006ff */
[----:B------:R-:W-:-:S03]  /*1820*/  @P0 SHF.L.U32 R120, R114, 0x10, RZ ;  /* 0x0000001072780819 */ /* 0x000fc600000006ff */
[----:B------:R-:W-:-:S04]  /*1830*/  FMUL.FTZ R133, R133, UR8 ;  /* 0x0000000885857c20 */ /* 0x000fc80008410000 */
[----:B------:R-:W-:-:S07]  /*1840*/  @P0 FADD.FTZ R133, R120, R133 ;  /* 0x0000008578850221 */ /* 0x000fce0000010000 */
.L_x_10034:
[----:B------:R-:W-:Y:S05]  /*1850*/  BSYNC B0 ;  /* 0x0000000000007941 */ /* 0x000fea0003800000 */
.L_x_10032:
[----:B------:R-:W-:Y:S04]  /*1860*/  BSSY B0, `(.L_x_10035) ;  /* 0x000000d000007945 */ /* 0x000fe80003800000 */
[----:B------:R-:W-:Y:S05]  /*1870*/  @P3 BRA `(.L_x_10036) ;  /* 0x0000000000143947 */ /* 0x000fea0003800000 */
[----:B------:R-:W-:Y:S01]  /*1880*/  MOV R134, RZ ;  /* 0x000000ff00867202 */ /* 0x000fe20000000f00 */
[----:B------:R-:W-:Y:S06]  /*1890*/  @!P0 BRA `(.L_x_10037) ;  /* 0x0000000000248947 */ /* 0x000fec0003800000 */
[----:B-----5:R-:W-:-:S04]  /*18a0*/  PRMT R134, R114, 0x7632, R134 ;  /* 0x0000763272867816 */ /* 0x020fc80000000086 */
[----:B------:R-:W-:Y:S01]  /*18b0*/  SHF.L.U32 R134, R134, 0x10, RZ ;  /* 0x0000001086867819 */ /* 0x000fe200000006ff */
[----:B------:R-:W-:Y:S06]  /*18c0*/  BRA `(.L_x_10037) ;  /* 0x0000000000187947 */ /* 0x000fec0003800000 */
.L_x_10036:
[----:B-----5:R-:W-:Y:S02]  /*18d0*/  PRMT R120, R118, 0x7632, R120 ;  /* 0x0000763276787816 */ /* 0x020fe40000000078 */
[----:B------:R-:W-:Y:S02]  /*18e0*/  @P0 PRMT R121, R114, 0x7632, R121 ;  /* 0x0000763272790816 */ /* 0x000fe40000000079 */
[----:B------:R-:W-:Y:S02]  /*18f0*/  SHF.L.U32 R120, R120, 0x10, RZ ;  /* 0x0000001078787819 */ /* 0x000fe400000006ff */
[----:B------:R-:W-:-:S03]  /*1900*/  @P0 SHF.L.U32 R121, R121, 0x10, RZ ;  /* 0x0000001079790819 */ /* 0x000fc600000006ff */
[----:B------:R-:W-:-:S04]  /*1910*/  FMUL.FTZ R134, R120, UR8 ;  /* 0x0000000878867c20 */ /* 0x000fc80008410000 */
[----:B------:R-:W-:-:S07]  /*1920*/  @P0 FADD.FTZ R134, R134, R121 ;  /* 0x0000007986860221 */ /* 0x000fce0000010000 */
.L_x_10037:
[----:B------:R-:W-:Y:S05]  /*1930*/  BSYNC B0 ;  /* 0x0000000000007941 */ /* 0x000fea0003800000 */
.L_x_10035:
[----:B------:R-:W-:Y:S04]  /*1940*/  BSSY B0, `(.L_x_10038) ;  /* 0x000000a000007945 */ /* 0x000fe80003800000 */
[----:B------:R-:W-:Y:S05]  /*1950*/  @P3 BRA `(.L_x_10039) ;  /* 0x0000000000103947 */ /* 0x000fea0003800000 */
[----:B------:R-:W-:Y:S01]  /*1960*/  HFMA2.MMA R135, -RZ, RZ, 0, 0 ;  /* 0x00000000ff877435 */ /* 0x000fe200000001ff */
[----:B------:R-:W-:Y:S10]  /*1970*/  @!P0 BRA `(.L_x_10040) ;  /* 0x0000000000188947 */ /* 0x000ff40003800000 */
[----:B-----5:R-:W-:Y:S01]  /*1980*/  SHF.L.U32 R135, R115, 0x10, RZ ;  /* 0x0000001073877819 */ /* 0x020fe200000006ff */
[----:B------:R-:W-:Y:S06]  /*1990*/  BRA `(.L_x_10040) ;  /* 0x0000000000107947 */ /* 0x000fec0003800000 */
.L_x_10039:
[----:B-----5:R-:W-:Y:S02]  /*19a0*/  SHF.L.U32 R135, R119, 0x10, RZ ;  /* 0x0000001077877819 */ /* 0x020fe400000006ff */
[----:B------:R-:W-:-:S03]  /*19b0*/  @P0 SHF.L.U32 R120, R115, 0x10, RZ ;  /* 0x0000001073780819 */ /* 0x000fc600000006ff */
[----:B------:R-:W-:-:S04]  /*19c0*/  FMUL.FTZ R135, R135, UR8 ;  /* 0x0000000887877c20 */ /* 0x000fc80008410000 */
[----:B------:R-:W-:-:S07]  /*19d0*/  @P0 FADD.FTZ R135, R120, R135 ;  /* 0x0000008778870221 */ /* 0x000fce0000010000 */
.L_x_10040:
[----:B------:R-:W-:Y:S05]  /*19e0*/  BSYNC B0 ;  /* 0x0000000000007941 */ /* 0x000fea0003800000 */
.L_x_10038:
[----:B------:R-:W-:Y:S04]  /*19f0*/  BSSY B0, `(.L_x_10041) ;  /* 0x000000d000007945 */ /* 0x000fe80003800000 */
[----:B------:R-:W-:Y:S05]  /*1a00*/  @P3 BRA `(.L_x_10042) ;  /* 0x0000000000143947 */ /* 0x000fea0003800000 */
[----:B------:R-:W-:Y:S01]  /*1a10*/  MOV R136, RZ ;  /* 0x000000ff00887202 */ /* 0x000fe20000000f00 */
[----:B------:R-:W-:Y:S06]  /*1a20*/  @!P0 BRA `(.L_x_10043) ;  /* 0x0000000000248947 */ /* 0x000fec0003800000 */
[----:B-----5:R-:W-:-:S04]  /*1a30*/  PRMT R136, R115, 0x7632, R136 ;  /* 0x0000763273887816 */ /* 0x020fc80000000088 */
[----:B------:R-:W-:Y:S01]  /*1a40*/  SHF.L.U32 R136, R136, 0x10, RZ ;  /* 0x0000001088887819 */ /* 0x000fe200000006ff */
[----:B------:R-:W-:Y:S06]  /*1a50*/  BRA `(.L_x_10043) ;  /* 0x0000000000187947 */ /* 0x000fec0003800000 */
.L_x_10042:
[----:B-----5:R-:W-:Y:S02]  /*1a60*/  PRMT R120, R119, 0x7632, R120 ;  /* 0x0000763277787816 */ /* 0x020fe40000000078 */
[----:B------:R-:W-:Y:S02]  /*1a70*/  @P0 PRMT R121, R115, 0x7632, R121 ;  /* 0x0000763273790816 */ /* 0x000fe40000000079 */
[----:B------:R-:W-:Y:S02]  /*1a80*/  SHF.L.U32 R120, R120, 0x10, RZ ;  /* 0x0000001078787819 */ /* 0x000fe400000006ff */
[----:B------:R-:W-:-:S03]  /*1a90*/  @P0 SHF.L.U32 R121, R121, 0x10, RZ ;  /* 0x0000001079790819 */ /* 0x000fc600000006ff */
[----:B------:R-:W-:-:S04]  /*1aa0*/  FMUL.FTZ R136, R120, UR8 ;  /* 0x0000000878887c20 */ /* 0x000fc80008410000 */
[----:B------:R-:W-:-:S07]  /*1ab0*/  @P0 FADD.FTZ R136, R136, R121 ;  /* 0x0000007988880221 */ /* 0x000fce0000010000 */
.L_x_10043:
[----:B------:R-:W-:Y:S05]  /*1ac0*/  BSYNC B0 ;  /* 0x0000000000007941 */ /* 0x000fea0003800000 */
.L_x_10041:
        /* <DEDUP_REMOVED lines=20> */
.L_x_10045:
[----:B-----5:R-:W-:Y:S02]  /*1c10*/  SHF.L.U32 R144, R116, 0x10, RZ ;  /* 0x0000001074907819 */ /* 0x020fe400000006ff */
[----:B--2---:R-:W-:-:S03]  /*1c20*/  @P0 SHF.L.U32 R121, R112, 0x10, RZ ;  /* 0x0000001070790819 */ /* 0x004fc600000006ff */
[----:B------:R-:W-:-:S04]  /*1c30*/  FMUL.FTZ R144, R144, UR8 ;  /* 0x0000000890907c20 */ /* 0x000fc80008410000 */
[----:B------:R-:W-:-:S07]  /*1c40*/  @P0 FADD.FTZ R144, R121, R144 ;  /* 0x0000009079900221 */ /* 0x000fce0000010000 */
.L_x_10046:
[----:B------:R-:W-:Y:S05]  /*1c50*/  BSYNC B0 ;  /* 0x0000000000007941 */ /* 0x000fea0003800000 */
.L_x_10044:
[----:B------:R-:W-:Y:S04]  /*1c60*/  BSSY B0, `(.L_x_10047) ;  /* 0x000000d000007945 */ /* 0x000fe80003800000 */
[----:B------:R-:W-:Y:S05]  /*1c70*/  @P3 BRA `(.L_x_10048) ;  /* 0x0000000000143947 */ /* 0x000fea0003800000 */
[----:B--2---:R-:W-:Y:S01]  /*1c80*/  MOV R143, RZ ;  /* 0x000000ff008f7202 */ /* 0x004fe20000000f00 */
[----:B------:R-:W-:Y:S06]  /*1c90*/  @!P0 BRA `(.L_x_10049) ;  /* 0x0000000000248947 */ /* 0x000fec0003800000 */
[----:B-----5:R-:W-:-:S04]  /*1ca0*/  PRMT R143, R112, 0x7632, R143 ;  /* 0x00007632708f7816 */ /* 0x020fc8000000008f */
[----:B------:R-:W-:Y:S01]  /*1cb0*/  SHF.L.U32 R143, R143, 0x10, RZ ;  /* 0x000000108f8f7819 */ /* 0x000fe200000006ff */
[----:B------:R-:W-:Y:S06]  /*1cc0*/  BRA `(.L_x_10049) ;  /* 0x0000000000187947 */ /* 0x000fec0003800000 */
.L_x_10048:
[----:B--2--5:R-:W-:Y:S02]  /*1cd0*/  PRMT R120, R116, 0x7632, R120 ;  /* 0x0000763274787816 */ /* 0x024fe40000000078 */
[----:B------:R-:W-:Y:S02]  /*1ce0*/  @P0 PRMT R121, R112, 0x7632, R121 ;  /* 0x0000763270790816 */ /* 0x000fe40000000079 */
[----:B------:R-:W-:Y:S02]  /*1cf0*/  SHF.L.U32 R120, R120, 0x10, RZ ;  /* 0x0000001078787819 */ /* 0x000fe400000006ff */
[----:B------:R-:W-:-:S03]  /*1d00*/  @P0 SHF.L.U32 R122, R121, 0x10, RZ ;  /* 0x00000010797a0819 */ /* 0x000fc600000006ff */
[----:B------:R-:W-:-:S04]  /*1d10*/  FMUL.FTZ R143, R120, UR8 ;  /* 0x00000008788f7c20 */ /* 0x000fc80008410000 */
[----:B------:R-:W-:-:S07]  /*1d20*/  @P0 FADD.FTZ R143, R143, R122 ;  /* 0x0000007a8f8f0221 */ /* 0x000fce0000010000 */
.L_x_10049:
[----:B------:R-:W-:Y:S05]  /*1d30*/  BSYNC B0 ;  /* 0x0000000000007941 */ /* 0x000fea0003800000 */
.L_x_10047:
[----:B------:R-:W-:Y:S04]  /*1d40*/  BSSY B0, `(.L_x_10050) ;  /* 0x000000a000007945 */ /* 0x000fe80003800000 */
[----:B------:R-:W-:Y:S05]  /*1d50*/  @P3 BRA `(.L_x_10051) ;  /* 0x0000000000103947 */ /* 0x000fea0003800000 */
[----:B------:R-:W-:Y:S01]  /*1d60*/  HFMA2.MMA R142, -RZ, RZ, 0, 0 ;  /* 0x00000000ff8e7435 */ /* 0x000fe200000001ff */
[----:B------:R-:W-:Y:S10]  /*1d70*/  @!P0 BRA `(.L_x_10052) ;  /* 0x0000000000188947 */ /* 0x000ff40003800000 */
[----:B-----5:R-:W-:Y:S01]  /*1d80*/  SHF.L.U32 R142, R113, 0x10, RZ ;  /* 0x00000010718e7819 */ /* 0x020fe200000006ff */
[----:B------:R-:W-:Y:S06]  /*1d90*/  BRA `(.L_x_10052) ;  /* 0x0000000000107947 */ /* 0x000fec0003800000 */
.L_x_10051:
[----:B-----5:R-:W-:Y:S02]  /*1da0*/  SHF.L.U32 R142, R117, 0x10, RZ ;  /* 0x00000010758e7819 */ /* 0x020fe400000006ff */
[----:B------:R-:W-:-:S03]  /*1db0*/  @P0 SHF.L.U32 R121, R113, 0x10, RZ ;  /* 0x0000001071790819 */ /* 0x000fc600000006ff */
[----:B------:R-:W-:-:S04]  /*1dc0*/  FMUL.FTZ R142, R142, UR8 ;  /* 0x000000088e8e7c20 */ /* 0x000fc80008410000 */
[----:B------:R-:W-:-:S07]  /*1dd0*/  @P0 FADD.FTZ R142, R121, R142 ;  /* 0x0000008e798e0221 */ /* 0x000fce0000010000 */
.L_x_10052:
[----:B------:R-:W-:Y:S05]  /*1de0*/  BSYNC B0 ;  /* 0x0000000000007941 */ /* 0x000fea0003800000 */
.L_x_10050:
[----:B------:R-:W-:Y:S04]  /*1df0*/  BSSY B0, `(.L_x_10053) ;  /* 0x000000d000007945 */ /* 0x000fe80003800000 */
[----:B------:R-:W-:Y:S05]  /*1e00*/  @P3 BRA `(.L_x_10054) ;  /* 0x0000000000143947 */ /* 0x000fea0003800000 */
[----:B------:R-:W-:Y:S01]  /*1e10*/  MOV R141, RZ ;  /* 0x000000ff008d7202 */ /* 0x000fe20000000f00 */
[----:B------:R-:W-:Y:S06]  /*1e20*/  @!P0 BRA `(.L_x_10055) ;  /* 0x0000000000248947 */ /* 0x000fec0003800000 */
[----:B-----5:R-:W-:-:S04]  /*1e30*/  PRMT R141, R113, 0x7632, R141 ;  /* 0x00007632718d7816 */ /* 0x020fc8000000008d */
[----:B------:R-:W-:Y:S01]  /*1e40*/  SHF.L.U32 R141, R141, 0x10, RZ ;  /* 0x000000108d8d7819 */ /* 0x000fe200000006ff */
[----:B------:R-:W-:Y:S06]  /*1e50*/  BRA `(.L_x_10055) ;  /* 0x0000000000187947 */ /* 0x000fec0003800000 */
.L_x_10054:
[----:B-----5:R-:W-:Y:S02]  /*1e60*/  PRMT R120, R117, 0x7632, R120 ;  /* 0x0000763275787816 */ /* 0x020fe40000000078 */
[----:B------:R-:W-:Y:S02]  /*1e70*/  @P0 PRMT R121, R113, 0x7632, R121 ;  /* 0x0000763271790816 */ /* 0x000fe40000000079 */
[----:B------:R-:W-:Y:S02]  /*1e80*/  SHF.L.U32 R120, R120, 0x10, RZ ;  /* 0x0000001078787819 */ /* 0x000fe400000006ff */
[----:B------:R-:W-:-:S03]  /*1e90*/  @P0 SHF.L.U32 R122, R121, 0x10, RZ ;  /* 0x00000010797a0819 */ /* 0x000fc600000006ff */
[----:B------:R-:W-:-:S04]  /*1ea0*/  FMUL.FTZ R141, R120, UR8 ;  /* 0x00000008788d7c20 */ /* 0x000fc80008410000 */
[----:B------:R-:W-:-:S07]  /*1eb0*/  @P0 FADD.FTZ R141, R141, R122 ;  /* 0x0000007a8d8d0221 */ /* 0x000fce0000010000 */
.L_x_10055:
[----:B------:R-:W-:Y:S05]  /*1ec0*/  BSYNC B0 ;  /* 0x0000000000007941 */ /* 0x000fea0003800000 */
.L_x_10053:
[----:B------:R-:W-:Y:S04]  /*1ed0*/  BSSY B0, `(.L_x_10056) ;  /* 0x000000a000007945 */ /* 0x000fe80003800000 */
[----:B------:R-:W-:Y:S05]  /*1ee0*/  @P3 BRA `(.L_x_10057) ;  /* 0x0000000000103947 */ /* 0x000fea0003800000 */
[----:B------:R-:W-:Y:S01]  /*1ef0*/  HFMA2.MMA R140, -RZ, RZ, 0, 0 ;  /* 0x00000000ff8c7435 */ /* 0x000fe200000001ff */
[----:B------:R-:W-:Y:S10]  /*1f00*/  @!P0 BRA `(.L_x_10058) ;  /* 0x0000000000188947 */ /* 0x000ff40003800000 */
[----:B-----5:R-:W-:Y:S01]  /*1f10*/  SHF.L.U32 R140, R114, 0x10, RZ ;  /* 0x00000010728c7819 */ /* 0x020fe200000006ff */
[----:B------:R-:W-:Y:S06]  /*1f20*/  BRA `(.L_x_10058) ;  /* 0x0000000000107947 */ /* 0x000fec0003800000 */
.L_x_10057:
[----:B-----5:R-:W-:Y:S02]  /*1f30*/  SHF.L.U32 R140, R118, 0x10, RZ ;  /* 0x00000010768c7819 */ /* 0x020fe400000006ff */
[----:B------:R-:W-:-:S03]  /*1f40*/  @P0 SHF.L.U32 R121, R114, 0x10, RZ ;  /* 0x0000001072790819 */ /* 0x000fc600000006ff */
[----:B------:R-:W-:-:S04]  /*1f50*/  FMUL.FTZ R140, R140, UR8 ;  /* 0x000000088c8c7c20 */ /* 0x000fc80008410000 */
[----:B------:R-:W-:-:S07]  /*1f60*/  @P0 FADD.FTZ R140, R121, R140 ;  /* 0x0000008c798c0221 */ /* 0x000fce0000010000 */
.L_x_10058:
[----:B------:R-:W-:Y:S05]  /*1f70*/  BSYNC B0 ;  /* 0x0000000000007941 */ /* 0x000fea0003800000 */
.L_x_10056:
[----:B------:R-:W-:Y:S04]  /*1f80*/  BSSY B0, `(.L_x_10059) ;  /* 0x000000d000007945 */ /* 0x000fe80003800000 */
[----:B------:R-:W-:Y:S05]  /*1f90*/  @P3 BRA `(.L_x_10060) ;  /* 0x0000000000143947 */ /* 0x000fea0003800000 */
[----:B------:R-:W-:Y:S01]  /*1fa0*/  MOV R139, RZ ;  /* 0x000000ff008b7202 */ /* 0x000fe20000000f00 */
[----:B------:R-:W-:Y:S06]  /*1fb0*/  @!P0 BRA `(.L_x_10061) ;  /* 0x0000000000248947 */ /* 0x000fec0003800000 */
[----:B-----5:R-:W-:-:S04]  /*1fc0*/  PRMT R139, R114, 0x7632, R139 ;  /* 0x00007632728b7816 */ /* 0x020fc8000000008b */
[----:B------:R-:W-:Y:S01]  /*1fd0*/  SHF.L.U32 R139, R139, 0x10, RZ ;  /* 0x000000108b8b7819 */ /* 0x000fe200000006ff */
[----:B------:R-:W-:Y:S06]  /*1fe0*/  BRA `(.L_x_10061) ;  /* 0x0000000000187947 */ /* 0x000fec0003800000 */
.L_x_10060:
[----:B-----5:R-:W-:Y:S02]  /*1ff0*/  PRMT R120, R118, 0x7632, R120 ;  /* 0x0000763276787816 */ /* 0x020fe40000000078 */
[----:B------:R-:W-:Y:S02]  /*2000*/  @P0 PRMT R121, R114, 0x7632, R121 ;  /* 0x0000763272790816 */ /* 0x000fe40000000079 */
[----:B------:R-:W-:Y:S02]  /*2010*/  SHF.L.U32 R120, R120, 0x10, RZ ;  /* 0x0000001078787819 */ /* 0x000fe400000006ff */
[----:B------:R-:W-:-:S03]  /*2020*/  @P0 SHF.L.U32 R122, R121, 0x10, RZ ;  /* 0x00000010797a0819 */ /* 0x000fc600000006ff */
[----:B------:R-:W-:-:S04]  /*2030*/  FMUL.FTZ R139, R120, UR8 ;  /* 0x00000008788b7c20 */ /* 0x000fc80008410000 */
[----:B------:R-:W-:-:S07]  /*2040*/  @P0 FADD.FTZ R139, R139, R122 ;  /* 0x0000007a8b8b0221 */ /* 0x000fce0000010000 */
.L_x_10061:
[----:B------:R-:W-:Y:S05]  /*2050*/  BSYNC B0 ;  /* 0x0000000000007941 */ /* 0x000fea0003800000 */
.L_x_10059:
[----:B------:R-:W-:Y:S04]  /*2060*/  BSSY B0, `(.L_x_10062) ;  /* 0x000000a000007945 */ /* 0x000fe80003800000 */
[----:B------:R-:W-:Y:S05]  /*2070*/  @P3 BRA `(.L_x_10063) ;  /* 0x0000000000103947 */ /* 0x000fea0003800000 */
[----:B------:R-:W-:Y:S01]  /*2080*/  HFMA2.MMA R138, -RZ, RZ, 0, 0 ;  /* 0x00000000ff8a7435 */ /* 0x000fe200000001ff */
[----:B------:R-:W-:Y:S10]  /*2090*/  @!P0 BRA `(.L_x_10064) ;  /* 0x0000000000188947 */ /* 0x000ff40003800000 */
[----:B-----5:R-:W-:Y:S01]  /*20a0*/  SHF.L.U32 R138, R115, 0x10, RZ ;  /* 0x00000010738a7819 */ /* 0x020fe200000006ff */
[----:B------:R-:W-:Y:S06]  /*20b0*/  BRA `(.L_x_10064) ;  /* 0x0000000000107947 */ /* 0x000fec0003800000 */
.L_x_10063:
[----:B-----5:R-:W-:Y:S02]  /*20c0*/  SHF.L.U32 R138, R119, 0x10, RZ ;  /* 0x00000010778a7819 */ /* 0x020fe400000006ff */
[----:B------:R-:W-:-:S03]  /*20d0*/  @P0 SHF.L.U32 R121, R115, 0x10, RZ ;  /* 0x0000001073790819 */ /* 0x000fc600000006ff */
[----:B------:R-:W-:-:S04]  /*20e0*/  FMUL.FTZ R138, R138, UR8 ;  /* 0x000000088a8a7c20 */ /* 0x000fc80008410000 */
[----:B------:R-:W-:-:S07]  /*20f0*/  @P0 FADD.FTZ R138, R121, R138 ;  /* 0x0000008a798a0221 */ /* 0x000fce0000010000 */
.L_x_10064:
[----:B------:R-:W-:Y:S05]  /*2100*/  BSYNC B0 ;  /* 0x0000000000007941 */ /* 0x000fea0003800000 */
.L_x_10062:
[----:B------:R-:W-:Y:S04]  /*2110*/  BSSY B0, `(.L_x_10065) ;  /* 0x000000d000007945 */ /* 0x000fe80003800000 */
[----:B------:R-:W-:Y:S05]  /*2120*/  @P3 BRA `(.L_x_10066) ;  /* 0x0000000000143947 */ /* 0x000fea0003800000 */
[----:B------:R-:W-:Y:S01]  /*2130*/  MOV R137, RZ ;  /* 0x000000ff00897202 */ /* 0x000fe20000000f00 */
[----:B------:R-:W-:Y:S06]  /*2140*/  @!P0 BRA `(.L_x_10067) ;  /* 0x0000000000248947 */ /* 0x000fec0003800000 */
[----:B-----5:R-:W-:-:S04]  /*2150*/  PRMT R137, R115, 0x7632, R137 ;  /* 0x0000763273897816 */ /* 0x020fc80000000089 */
[----:B------:R-:W-:Y:S01]  /*2160*/  SHF.L.U32 R137, R137, 0x10, RZ ;  /* 0x0000001089897819 */ /* 0x000fe200000006ff */
[----:B------:R-:W-:Y:S06]  /*2170*/  BRA `(.L_x_10067) ;  /* 0x0000000000187947 */ /* 0x000fec0003800000 */
.L_x_10066:
[----:B-----5:R-:W-:Y:S02]  /*2180*/  PRMT R120, R119, 0x7632, R120 ;  /* 0x0000763277787816 */ /* 0x020fe40000000078 */
[----:B------:R-:W-:Y:S02]  /*2190*/  @P0 PRMT R121, R115, 0x7632, R121 ;  /* 0x0000763273790816 */ /* 0x000fe40000000079 */
[----:B------:R-:W-:Y:S02]  /*21a0*/  SHF.L.U32 R120, R120, 0x10, RZ ;  /* 0x0000001078787819 */ /* 0x000fe400000006ff */
[----:B------:R-:W-:-:S03]  /*21b0*/  @P0 SHF.L.U32 R122, R121, 0x10, RZ ;  /* 0x00000010797a0819 */ /* 0x000fc600000006ff */
[----:B------:R-:W-:-:S04]  /*21c0*/  FMUL.FTZ R137, R120, UR8 ;  /* 0x0000000878897c20 */ /* 0x000fc80008410000 */
[----:B------:R-:W-:-:S07]  /*21d0*/  @P0 FADD.FTZ R137, R137, R122 ;  /* 0x0000007a89890221 */ /* 0x000fce0000010000 */
.L_x_10067:
[----:B------:R-:W-:Y:S05]  /*21e0*/  BSYNC B0 ;  /* 0x0000000000007941 */ /* 0x000fea0003800000 */
.L_x_10065:
        /* <DEDUP_REMOVED lines=20> */
.L_x_10069:
[----:B-----5:R-:W-:Y:S02]  /*2330*/  SHF.L.U32 R154, R116, 0x10, RZ ;  /* 0x00000010749a7819 */ /* 0x020fe400000006ff */
[----:B--2---:R-:W-:-:S03]  /*2340*/  @P0 SHF.L.U32 R121, R112, 0x10, RZ ;  /* 0x0000001070790819 */ /* 0x004fc600000006ff */
[----:B------:R-:W-:-:S04]  /*2350*/  FMUL.FTZ R154, R154, UR8 ;  /* 0x000000089a9a7c20 */ /* 0x000fc80008410000 */
[----:B------:R-:W-:-:S07]  /*2360*/  @P0 FADD.FTZ R154, R121, R154 ;  /* 0x0000009a799a0221 */ /* 0x000fce0000010000 */
.L_x_10070:
[----:B------:R-:W-:Y:S05]  /*2370*/  BSYNC B0 ;  /* 0x0000000000007941 */ /* 0x000fea0003800000 */
.L_x_10068:
[----:B------:R-:W-:Y:S04]  /*2380*/  BSSY B0, `(.L_x_10071) ;  /* 0x000000d000007945 */ /* 0x000fe80003800000 */
[----:B------:R-:W-:Y:S05]  /*2390*/  @P3 BRA `(.L_x_10072) ;  /* 0x0000000000143947 */ /* 0x000fea0003800000 */
[----:B------:R-:W-:Y:S01]  /*23a0*/  MOV R147, RZ ;  /* 0x000000ff00937202 */ /* 0x000fe20000000f00 */
[----:B------:R-:W-:Y:S06]  /*23b0*/  @!P0 BRA `(.L_x_10073) ;  /* 0x0000000000248947 */ /* 0x000fec0003800000 */
[----:B-----5:R-:W-:-:S04]  /*23c0*/  PRMT R147, R112, 0x7632, R147 ;  /* 0x0000763270937816 */ /* 0x020fc80000000093 */
[----:B------:R-:W-:Y:S01]  /*23d0*/  SHF.L.U32 R147, R147, 0x10, RZ ;  /* 0x0000001093937819 */ /* 0x000fe200000006ff */
[----:B------:R-:W-:Y:S06]  /*23e0*/  BRA `(.L_x_10073) ;  /* 0x0000000000187947 */ /* 0x000fec0003800000 */
.L_x_10072:
[----:B--2--5:R-:W-:Y:S02]  /*23f0*/  PRMT R120, R116, 0x7632, R120 ;  /* 0x0000763274787816 */ /* 0x024fe40000000078 */
[----:B------:R-:W-:Y:S02]  /*2400*/  @P0 PRMT R121, R112, 0x7632, R121 ;  /* 0x0000763270790816 */ /* 0x000fe40000000079 */
[----:B------:R-:W-:Y:S02]  /*2410*/  SHF.L.U32 R120, R120, 0x10, RZ ;  /* 0x0000001078787819 */ /* 0x000fe400000006ff */
[----:B------:R-:W-:-:S03]  /*2420*/  @P0 SHF.L.U32 R122, R121, 0x10, RZ ;  /* 0x00000010797a0819 */ /* 0x000fc600000006ff */
[----:B------:R-:W-:-:S04]  /*2430*/  FMUL.FTZ R147, R120, UR8 ;  /* 0x0000000878937c20 */ /* 0x000fc80008410000 */
[----:B------:R-:W-:-:S07]  /*2440*/  @P0 FADD.FTZ R147, R147, R122 ;  /* 0x0000007a93930221 */ /* 0x000fce0000010000 */
.L_x_10073:
[----:B------:R-:W-:Y:S05]  /*2450*/  BSYNC B0 ;  /* 0x0000000000007941 */ /* 0x000fea0003800000 */
.L_x_10071:
[----:B------:R-:W-:Y:S04]  /*2460*/  BSSY B0, `(.L_x_10074) ;  /* 0x000000a000007945 */ /* 0x000fe80003800000 */
[----:B------:R-:W-:Y:S05]  /*2470*/  @P3 BRA `(.L_x_10075) ;  /* 0x0000000000103947 */ /* 0x000fea0003800000 */
[----:B--2---:R-:W-:Y:S01]  /*2480*/  HFMA2.MMA R148, -RZ, RZ, 0, 0 ;  /* 0x00000000ff947435 */ /* 0x004fe200000001ff */
[----:B------:R-:W-:Y:S10]  /*2490*/  @!P0 BRA `(.L_x_10076) ;  /* 0x0000000000188947 */ /* 0x000ff40003800000 */
[----:B-----5:R-:W-:Y:S01]  /*24a0*/  SHF.L.U32 R148, R113, 0x10, RZ ;  /* 0x0000001071947819 */ /* 0x020fe200000006ff */
[----:B------:R-:W-:Y:S06]  /*24b0*/  BRA `(.L_x_10076) ;  /* 0x0000000000107947 */ /* 0x000fec0003800000 */
.L_x_10075:
[----:B--2--5:R-:W-:Y:S02]  /*24c0*/  SHF.L.U32 R148, R117, 0x10, RZ ;  /* 0x0000001075947819 */ /* 0x024fe400000006ff */
[----:B------:R-:W-:-:S03]  /*24d0*/  @P0 SHF.L.U32 R121, R113, 0x10, RZ ;  /* 0x0000001071790819 */ /* 0x000fc600000006ff */
[----:B------:R-:W-:-:S04]  /*24e0*/  FMUL.FTZ R148, R148, UR8 ;  /* 0x0000000894947c20 */ /* 0x000fc80008410000 */
[----:B------:R-:W-:-:S07]  /*24f0*/  @P0 FADD.FTZ R148, R121, R148 ;  /* 0x0000009479940221 */ /* 0x000fce0000010000 */
.L_x_10076:
[----:B------:R-:W-:Y:S05]  /*2500*/  BSYNC B0 ;  /* 0x0000000000007941 */ /* 0x000fea0003800000 */
.L_x_10074:
[----:B------:R-:W-:Y:S04]  /*2510*/  BSSY B0, `(.L_x_10077) ;  /* 0x000000d000007945 */ /* 0x000fe80003800000 */
[----:B------:R-:W-:Y:S05]  /*2520*/  @P3 BRA `(.L_x_10078) ;  /* 0x0000000000143947 */ /* 0x000fea0003800000 */
[----:B------:R-:W-:Y:S01]  /*2530*/  MOV R149, RZ ;  /* 0x000000ff00957202 */ /* 0x000fe20000000f00 */
[----:B------:R-:W-:Y:S06]  /*2540*/  @!P0 BRA `(.L_x_10079) ;  /* 0x0000000000248947 */ /* 0x000fec0003800000 */
[----:B-----5:R-:W-:-:S04]  /*2550*/  PRMT R149, R113, 0x7632, R149 ;  /* 0x0000763271957816 */ /* 0x020fc80000000095 */
[----:B------:R-:W-:Y:S01]  /*2560*/  SHF.L.U32 R149, R149, 0x10, RZ ;  /* 0x0000001095957819 */ /* 0x000fe200000006ff */
[----:B------:R-:W-:Y:S06]  /*2570*/  BRA `(.L_x_10079) ;  /* 0x0000000000187947 */ /* 0x000fec0003800000 */
.L_x_10078:
[----:B-----5:R-:W-:Y:S02]  /*2580*/  PRMT R120, R117, 0x7632, R120 ;  /* 0x0000763275787816 */ /* 0x020fe40000000078 */
[----:B------:R-:W-:Y:S02]  /*2590*/  @P0 PRMT R121, R113, 0x7632, R121 ;  /* 0x0000763271790816 */ /* 0x000fe40000000079 */
[----:B------:R-:W-:Y:S02]  /*25a0*/  SHF.L.U32 R120, R120, 0x10, RZ ;  /* 0x0000001078787819 */ /* 0x000fe400000006ff */
[----:B------:R-:W-:-:S03]  /*25b0*/  @P0 SHF.L.U32 R122, R121, 0x10, RZ ;  /* 0x00000010797a0819 */ /* 0x000fc600000006ff */
[----:B------:R-:W-:-:S04]  /*25c0*/  FMUL.FTZ R149, R120, UR8 ;  /* 0x0000000878957c20 */ /* 0x000fc80008410000 */
[----:B------:R-:W-:-:S07]  /*25d0*/  @P0 FADD.FTZ R149, R149, R122 ;  /* 0x0000007a95950221 */ /* 0x000fce0000010000 */
.L_x_10079:
[----:B------:R-:W-:Y:S05]  /*25e0*/  BSYNC B0 ;  /* 0x0000000000007941 */ /* 0x000fea0003800000 */
.L_x_10077:
[----:B------:R-:W-:Y:S04]  /*25f0*/  BSSY B0, `(.L_x_10080) ;  /* 0x000000a000007945 */ /* 0x000fe80003800000 */
[----:B------:R-:W-:Y:S05]  /*2600*/  @P3 BRA `(.L_x_10081) ;  /* 0x0000000000103947 */ /* 0x000fea0003800000 */
[----:B------:R-:W-:Y:S01]  /*2610*/  HFMA2.MMA R150, -RZ, RZ, 0, 0 ;  /* 0x00000000ff967435 */ /* 0x000fe200000001ff */
[----:B------:R-:W-:Y:S10]  /*2620*/  @!P0 BRA `(.L_x_10082) ;  /* 0x0000000000188947 */ /* 0x000ff40003800000 */
[----:B-----5:R-:W-:Y:S01]  /*2630*/  SHF.L.U32 R150, R114, 0x10, RZ ;  /* 0x0000001072967819 */ /* 0x020fe200000006ff */
[----:B------:R-:W-:Y:S06]  /*2640*/  BRA `(.L_x_10082) ;  /* 0x0000000000107947 */ /* 0x000fec0003800000 */
.L_x_10081:
[----:B-----5:R-:W-:Y:S02]  /*2650*/  SHF.L.U32 R150, R118, 0x10, RZ ;  /* 0x0000001076967819 */ /* 0x020fe400000006ff */
[----:B------:R-:W-:-:S03]  /*2660*/  @P0 SHF.L.U32 R121, R114, 0x10, RZ ;  /* 0x0000001072790819 */ /* 0x000fc600000006ff */
[----:B------:R-:W-:-:S04]  /*2670*/  FMUL.FTZ R150, R150, UR8 ;  /* 0x0000000896967c20 */ /* 0x000fc80008410000 */
[----:B------:R-:W-:-:S07]  /*2680*/  @P0 FADD.FTZ R150, R121, R150 ;  /* 0x0000009679960221 */ /* 0x000fce0000010000 */
.L_x_10082:
[----:B------:R-:W-:Y:S05]  /*2690*/  BSYNC B0 ;  /* 0x0000000000007941 */ /* 0x000fea0003800000 */
.L_x_10080:
[----:B------:R-:W-:Y:S04]  /*26a0*/  BSSY B0, `(.L_x_10083) ;  /* 0x000000d000007945 */ /* 0x000fe80003800000 */
[----:B------:R-:W-:Y:S05]  /*26b0*/  @P3 BRA `(.L_x_10084) ;  /* 0x0000000000143947 */ /* 0x000fea0003800000 */
[----:B------:R-:W-:Y:S01]  /*26c0*/  MOV R151, RZ ;  /* 0x000000ff00977202 */ /* 0x000fe20000000f00 */
[----:B------:R-:W-:Y:S06]  /*26d0*/  @!P0 BRA `(.L_x_10085) ;  /* 0x0000000000248947 */ /* 0x000fec0003800000 */
[----:B-----5:R-:W-:-:S04]  /*26e0*/  PRMT R151, R114, 0x7632, R151 ;  /* 0x0000763272977816 */ /* 0x020fc80000000097 */
[----:B------:R-:W-:Y:S01]  /*26f0*/  SHF.L.U32 R151, R151, 0x10, RZ ;  /* 0x0000001097977819 */ /* 0x000fe200000006ff */
[----:B------:R-:W-:Y:S06]  /*2700*/  BRA `(.L_x_10085) ;  /* 0x0000000000187947 */ /* 0x000fec0003800000 */
.L_x_10084:
[----:B-----5:R-:W-:Y:S02]  /*2710*/  PRMT R120, R118, 0x7632, R120 ;  /* 0x0000763276787816 */ /* 0x020fe40000000078 */
[----:B------:R-:W-:Y:S02]  /*2720*/  @P0 PRMT R121, R114, 0x7632, R121 ;  /* 0x0000763272790816 */ /* 0x000fe40000000079 */
[----:B------:R-:W-:Y:S02]  /*2730*/  SHF.L.U32 R120, R120, 0x10, RZ ;  /* 0x0000001078787819 */ /* 0x000fe400000006ff */
[----:B------:R-:W-:-:S03]  /*2740*/  @P0 SHF.L.U32 R122, R121, 0x10, RZ ;  /* 0x00000010797a0819 */ /* 0x000fc600000006ff */
[----:B------:R-:W-:-:S04]  /*2750*/  FMUL.FTZ R151, R120, UR8 ;  /* 0x0000000878977c20 */ /* 0x000fc80008410000 */
[----:B------:R-:W-:-:S07]  /*2760*/  @P0 FADD.FTZ R151, R151, R122 ;  /* 0x0000007a97970221 */ /* 0x000fce0000010000 */
.L_x_10085:
[----:B------:R-:W-:Y:S05]  /*2770*/  BSYNC B0 ;  /* 0x0000000000007941 */ /* 0x000fea0003800000 */
.L_x_10083:
[----:B------:R-:W-:Y:S04]  /*2780*/  BSSY B0, `(.L_x_10086) ;  /* 0x000000a000007945 */ /* 0x000fe80003800000 */
[----:B------:R-:W-:Y:S05]  /*2790*/  @P3 BRA `(.L_x_10087) ;  /* 0x0000000000103947 */ /* 0x000fea0003800000 */
[----:B------:R-:W-:Y:S01]  /*27a0*/  HFMA2.MMA R152, -RZ, RZ, 0, 0 ;  /* 0x00000000ff987435 */ /* 0x000fe200000001ff */
[----:B------:R-:W-:Y:S10]  /*27b0*/  @!P0 BRA `(.L_x_10088) ;  /* 0x0000000000188947 */ /* 0x000ff40003800000 */
[----:B-----5:R-:W-:Y:S01]  /*27c0*/  SHF.L.U32 R152, R115, 0x10, RZ ;  /* 0x0000001073987819 */ /* 0x020fe200000006ff */
[----:B------:R-:W-:Y:S06]  /*27d0*/  BRA `(.L_x_10088) ;  /* 0x0000000000107947 */ /* 0x000fec0003800000 */
.L_x_10087:
[----:B-----5:R-:W-:Y:S02]  /*27e0*/  SHF.L.U32 R152, R119, 0x10, RZ ;  /* 0x0000001077987819 */ /* 0x020fe400000006ff */
[----:B------:R-:W-:-:S03]  /*27f0*/  @P0 SHF.L.U32 R121, R115, 0x10, RZ ;  /* 0x0000001073790819 */ /* 0x000fc600000006ff */
[----:B------:R-:W-:-:S04]  /*2800*/  FMUL.FTZ R152, R152, UR8 ;  /* 0x0000000898987c20 */ /* 0x000fc80008410000 */
[----:B------:R-:W-:-:S07]  /*2810*/  @P0 FADD.FTZ R152, R121, R152 ;  /* 0x0000009879980221 */ /* 0x000fce0000010000 */
.L_x_10088:
[----:B------:R-:W-:Y:S05]  /*2820*/  BSYNC B0 ;  /* 0x0000000000007941 */ /* 0x000fea0003800000 */
.L_x_10086:
[----:B------:R-:W-:Y:S04]  /*2830*/  BSSY B0, `(.L_x_10089) ;  /* 0x000000d000007945 */ /* 0x000fe80003800000 */
[----:B------:R-:W-:Y:S05]  /*2840*/  @P3 BRA `(.L_x_10090) ;  /* 0x0000000000143947 */ /* 0x000fea0003800000 */
[----:B------:R-:W-:Y:S01]  /*2850*/  MOV R153, RZ ;  /* 0x000000ff00997202 */ /* 0x000fe20000000f00 */
[----:B------:R-:W-:Y:S06]  /*2860*/  @!P0 BRA `(.L_x_10091) ;  /* 0x0000000000248947 */ /* 0x000fec0003800000 */
[----:B-----5:R-:W-:-:S04]  /*2870*/  PRMT R153, R115, 0x7632, R153 ;  /* 0x0000763273997816 */ /* 0x020fc80000000099 */
[----:B------:R-:W-:Y:S01]  /*2880*/  SHF.L.U32 R153, R153, 0x10, RZ ;  /* 0x0000001099997819 */ /* 0x000fe200000006ff */
[----:B------:R-:W-:Y:S06]  /*2890*/  BRA `(.L_x_10091) ;  /* 0x0000000000187947 */ /* 0x000fec0003800000 */
.L_x_10090:
[----:B-----5:R-:W-:Y:S02]  /*28a0*/  PRMT R120, R119, 0x7632, R120 ;  /* 0x0000763277787816 */ /* 0x020fe40000000078 */
[----:B------:R-:W-:Y:S02]  /*28b0*/  @P0 PRMT R121, R115, 0x7632, R121 ;  /* 0x0000763273790816 */ /* 0x000fe40000000079 */
[----:B------:R-:W-:Y:S02]  /*28c0*/  SHF.L.U32 R120, R120, 0x10, RZ ;  /* 0x0000001078787819 */ /* 0x000fe400000006ff */
[----:B------:R-:W-:-:S03]  /*28d0*/  @P0 SHF.L.U32 R122, R121, 0x10, RZ ;  /* 0x00000010797a0819 */ /* 0x000fc600000006ff */
[----:B------:R-:W-:-:S04]  /*28e0*/  FMUL.FTZ R153, R120, UR8 ;  /* 0x0000000878997c20 */ /* 0x000fc80008410000 */
[----:B------:R-:W-:-:S07]  /*28f0*/  @P0 FADD.FTZ R153, R153, R122 ;  /* 0x0000007a99990221 */ /* 0x000fce0000010000 */
.L_x_10091:
[----:B------:R-:W-:Y:S05]  /*2900*/  BSYNC B0 ;  /* 0x0000000000007941 */ /* 0x000fea0003800000 */
.L_x_10089:
[----:B------:R-:W0:Y:S01]  /*2910*/  @P2 LDC.64 R160, c[0x0][0x220] ;  /* 0x00008800ffa02b82 */ /* 0x000e220000000a00 */
[----:B------:R-:W-:Y:S01]  /*2920*/  @P2 IADD3 R155, R146, 0xa0, RZ ;  /* 0x000000a0929b2810 */ /* 0x000fe20007ffe0ff */
[----:B------:R-:W-:Y:S01]  /*2930*/  IMAD.WIDE.U32 R156, R157, 0x10, R162 ;  /* 0x000000109d9c7825 */ /* 0x000fe200078e00a2 */
[----:B------:R-:W-:Y:S02]  /*2940*/  F2FP.BF16.F32.PACK_AB R123, R153, R152 ;  /* 0x00000098997b723e */ /* 0x000fe400000010ff */
[----:B------:R-:W-:Y:S02]  /*2950*/  F2FP.BF16.F32.PACK_AB R122, R151, R150 ;  /* 0x00000096977a723e */ /* 0x000fe400000010ff */
[----:B------:R-:W-:Y:S01]  /*2960*/  F2FP.BF16.F32.PACK_AB R121, R149, R148 ;  /* 0x000000949579723e */ /* 0x000fe200000010ff */
[----:B------:R-:W1:Y:S01]  /*2970*/  @P0 LDC.64 R158, c[0x0][0x230] ;  /* 0x00008c00ff9e0b82 */ /* 0x000e620000000a00 */
[----:B------:R-:W-:Y:S02]  /*2980*/  IADD3 R165, R145, 0xa0, RZ ;  /* 0x000000a091a57810 */ /* 0x000fe40007ffe0ff */
        /* <DEDUP_REMOVED lines=10> */
[----:B-----5:R-:W-:Y:S01]  /*2a30*/  SHF.L.U32 R160, R112, 0x10, RZ ;  /* 0x0000001070a07819 */ /* 0x020fe200000006ff */
[----:B------:R-:W-:Y:S06]  /*2a40*/  BRA `(.L_x_10094) ;  /* 0x0000000000107947 */ /* 0x000fec0003800000 */
.L_x_10093:
[----:B--2--5:R-:W-:Y:S02]  /*2a50*/  SHF.L.U32 R160, R116, 0x10, RZ ;  /* 0x0000001074a07819 */ /* 0x024fe400000006ff */
[----:B------:R-:W-:-:S03]  /*2a60*/  @P0 SHF.L.U32 R121, R112, 0x10, RZ ;  /* 0x0000001070790819 */ /* 0x000fc600000006ff */
[----:B------:R-:W-:-:S04]  /*2a70*/  FMUL.FTZ R160, R160, UR8 ;  /* 0x00000008a0a07c20 */ /* 0x000fc80008410000 */
[----:B------:R-:W-:-:S07]  /*2a80*/  @P0 FADD.FTZ R160, R121, R160 ;  /* 0x000000a079a00221 */ /* 0x000fce0000010000 */
.L_x_10094:
[----:B------:R-:W-:Y:S05]  /*2a90*/  BSYNC B0 ;  /* 0x0000000000007941 */ /* 0x000fea0003800000 */
.L_x_10092:
[----:B------:R-:W-:Y:S04]  /*2aa0*/  BSSY B0, `(.L_x_10095) ;  /* 0x000000d000007945 */ /* 0x000fe80003800000 */
[----:B------:R-:W-:Y:S05]  /*2ab0*/  @P3 BRA `(.L_x_10096) ;  /* 0x0000000000143947 */ /* 0x000fea0003800000 */
[----:B------:R-:W-:Y:S01]  /*2ac0*/  MOV R159, RZ ;  /* 0x000000ff009f7202 */ /* 0x000fe20000000f00 */
[----:B------:R-:W-:Y:S06]  /*2ad0*/  @!P0 BRA `(.L_x_10097) ;  /* 0x0000000000248947 */ /* 0x000fec0003800000 */
[----:B-----5:R-:W-:-:S04]  /*2ae0*/  PRMT R159, R112, 0x7632, R159 ;  /* 0x00007632709f7816 */ /* 0x020fc8000000009f */
[----:B------:R-:W-:Y:S01]  /*2af0*/  SHF.L.U32 R159, R159, 0x10, RZ ;  /* 0x000000109f9f7819 */ /* 0x000fe200000006ff */
[----:B------:R-:W-:Y:S06]  /*2b00*/  BRA `(.L_x_10097) ;  /* 0x0000000000187947 */ /* 0x000fec0003800000 */
.L_x_10096:
[----:B-----5:R-:W-:Y:S02]  /*2b10*/  PRMT R120, R116, 0x7632, R120 ;  /* 0x0000763274787816 */ /* 0x020fe40000000078 */
[----:B------:R-:W-:Y:S02]  /*2b20*/  @P0 PRMT R121, R112, 0x7632, R121 ;  /* 0x0000763270790816 */ /* 0x000fe40000000079 */
[----:B------:R-:W-:Y:S02]  /*2b30*/  SHF.L.U32 R120, R120, 0x10, RZ ;  /* 0x0000001078787819 */ /* 0x000fe400000006ff */
[----:B------:R-:W-:-:S03]  /*2b40*/  @P0 SHF.L.U32 R122, R121, 0x10, RZ ;  /* 0x00000010797a0819 */ /* 0x000fc600000006ff */
[----:B------:R-:W-:-:S04]  /*2b50*/  FMUL.FTZ R159, R120, UR8 ;  /* 0x00000008789f7c20 */ /* 0x000fc80008410000 */
[----:B------:R-:W-:-:S07]  /*2b60*/  @P0 FADD.FTZ R159, R159, R122 ;  /* 0x0000007a9f9f0221 */ /* 0x000fce0000010000 */
.L_x_10097:
[----:B------:R-:W-:Y:S05]  /*2b70*/  BSYNC B0 ;  /* 0x0000000000007941 */ /* 0x000fea0003800000 */
.L_x_10095:
[----:B------:R-:W-:Y:S04]  /*2b80*/  BSSY B0, `(.L_x_10098) ;  /* 0x000000a000007945 */ /* 0x000fe80003800000 */
[----:B------:R-:W-:Y:S05]  /*2b90*/  @P3 BRA `(.L_x_10099) ;  /* 0x0000000000103947 */ /* 0x000fea0003800000 */
[----:B------:R-:W-:Y:S01]  /*2ba0*/  HFMA2.MMA R158, -RZ, RZ, 0, 0 ;  /* 0x00000000ff9e7435 */ /* 0x000fe200000001ff */
[----:B------:R-:W-:Y:S10]  /*2bb0*/  @!P0 BRA `(.L_x_10100) ;  /* 0x0000000000188947 */ /* 0x000ff40003800000 */
[----:B-----5:R-:W-:Y:S01]  /*2bc0*/  SHF.L.U32 R158, R113, 0x10, RZ ;  /* 0x00000010719e7819 */ /* 0x020fe200000006ff */
[----:B------:R-:W-:Y:S06]  /*2bd0*/  BRA `(.L_x_10100) ;  /* 0x0000000000107947 */ /* 0x000fec0003800000 */
.L_x_10099:
[----:B-----5:R-:W-:Y:S02]  /*2be0*/  SHF.L.U32 R158, R117, 0x10, RZ ;  /* 0x00000010759e7819 */ /* 0x020fe400000006ff */
[----:B------:R-:W-:-:S03]  /*2bf0*/  @P0 SHF.L.U32 R121, R113, 0x10, RZ ;  /* 0x0000001071790819 */ /* 0x000fc600000006ff */
[----:B------:R-:W-:-:S04]  /*2c00*/  FMUL.FTZ R158, R158, UR8 ;  /* 0x000000089e9e7c20 */ /* 0x000fc80008410000 */
[----:B------:R-:W-:-:S07]  /*2c10*/  @P0 FADD.FTZ R158, R121, R158 ;  /* 0x0000009e799e0221 */ /* 0x000fce0000010000 */
.L_x_10100:
[----:B------:R-:W-:Y:S05]  /*2c20*/  BSYNC B0 ;  /* 0x0000000000007941 */ /* 0x000fea0003800000 */
.L_x_10098:
[----:B------:R-:W-:Y:S04]  /*2c30*/  BSSY B0, `(.L_x_10101) ;  /* 0x000000d000007945 */ /* 0x000fe80003800000 */
[----:B------:R-:W-:Y:S05]  /*2c40*/  @P3 BRA `(.L_x_10102) ;  /* 0x0000000000143947 */ /* 0x000fea0003800000 */
[----:B------:R-:W-:Y:S01]  /*2c50*/  MOV R145, RZ ;  /* 0x000000ff00917202 */ /* 0x000fe20000000f00 */
[----:B------:R-:W-:Y:S06]  /*2c60*/  @!P0 BRA `(.L_x_10103) ;  /* 0x0000000000248947 */ /* 0x000fec0003800000 */
[----:B-----5:R-:W-:-:S04]  /*2c70*/  PRMT R145, R113, 0x7632, R145 ;  /* 0x0000763271917816 */ /* 0x020fc80000000091 */
[----:B------:R-:W-:Y:S01]  /*2c80*/  SHF.L.U32 R145, R145, 0x10, RZ ;  /* 0x0000001091917819 */ /* 0x000fe200000006ff */
[----:B------:R-:W-:Y:S06]  /*2c90*/  BRA `(.L_x_10103) ;  /* 0x0000000000187947 */ /* 0x000fec0003800000 */
.L_x_10102:
[----:B-----5:R-:W-:Y:S02]  /*2ca0*/  PRMT R120, R117, 0x7632, R120 ;  /* 0x0000763275787816 */ /* 0x020fe40000000078 */
[----:B------:R-:W-:Y:S02]  /*2cb0*/  @P0 PRMT R121, R113, 0x7632, R121 ;  /* 0x0000763271790816 */ /* 0x000fe40000000079 */
[----:B------:R-:W-:Y:S02]  /*2cc0*/  SHF.L.U32 R120, R120, 0x10, RZ ;  /* 0x0000001078787819 */ /* 0x000fe400000006ff */
[----:B------:R-:W-:-:S03]  /*2cd0*/  @P0 SHF.L.U32 R122, R121, 0x10, RZ ;  /* 0x00000010797a0819 */ /* 0x000fc600000006ff */
[----:B------:R-:W-:-:S04]  /*2ce0*/  FMUL.FTZ R145, R120, UR8 ;  /* 0x0000000878917c20 */ /* 0x000fc80008410000 */
[----:B------:R-:W-:-:S07]  /*2cf0*/  @P0 FADD.FTZ R145, R145, R122 ;  /* 0x0000007a91910221 */ /* 0x000fce0000010000 */
.L_x_10103:
[----:B------:R-:W-:Y:S05]  /*2d00*/  BSYNC B0 ;  /* 0x0000000000007941 */ /* 0x000fea0003800000 */
.L_x_10101:
[----:B------:R-:W-:Y:S04]  /*2d10*/  BSSY B0, `(.L_x_10104) ;  /* 0x000000a000007945 */ /* 0x000fe80003800000 */
[----:B------:R-:W-:Y:S05]  /*2d20*/  @P3 BRA `(.L_x_10105) ;  /* 0x0000000000103947 */ /* 0x000fea0003800000 */
[----:B------:R-:W-:Y:S01]  /*2d30*/  HFMA2.MMA R146, -RZ, RZ, 0, 0 ;  /* 0x00000000ff927435 */ /* 0x000fe200000001ff */
[----:B------:R-:W-:Y:S10]  /*2d40*/  @!P0 BRA `(.L_x_10106) ;  /* 0x0000000000188947 */ /* 0x000ff40003800000 */
[----:B-----5:R-:W-:Y:S01]  /*2d50*/  SHF.L.U32 R146, R114, 0x10, RZ ;  /* 0x0000001072927819 */ /* 0x020fe200000006ff */
[----:B------:R-:W-:Y:S06]  /*2d60*/  BRA `(.L_x_10106) ;  /* 0x0000000000107947 */ /* 0x000fec0003800000 */
.L_x_10105:
[----:B-----5:R-:W-:Y:S02]  /*2d70*/  SHF.L.U32 R146, R118, 0x10, RZ ;  /* 0x0000001076927819 */ /* 0x020fe400000006ff */
[----:B------:R-:W-:-:S03]  /*2d80*/  @P0 SHF.L.U32 R121, R114, 0x10, RZ ;  /* 0x0000001072790819 */ /* 0x000fc600000006ff */
[----:B------:R-:W-:-:S04]  /*2d90*/  FMUL.FTZ R146, R146, UR8 ;  /* 0x0000000892927c20 */ /* 0x000fc80008410000 */
[----:B------:R-:W-:-:S07]  /*2da0*/  @P0 FADD.FTZ R146, R121, R146 ;  /* 0x0000009279920221 */ /* 0x000fce0000010000 */
.L_x_10106:
[----:B------:R-:W-:Y:S05]  /*2db0*/  BSYNC B0 ;  /* 0x0000000000007941 */ /* 0x000fea0003800000 */
.L_x_10104:
[----:B------:R-:W-:Y:S04]  /*2dc0*/  BSSY B0, `(.L_x_10107) ;  /* 0x000000d000007945 */ /* 0x000fe80003800000 */
[----:B------:R-:W-:Y:S05]  /*2dd0*/  @P3 BRA `(.L_x_10108) ;  /* 0x0000000000143947 */ /* 0x000fea0003800000 */
[----:B------:R-:W-:Y:S01]  /*2de0*/  MOV R155, RZ ;  /* 0x000000ff009b7202 */ /* 0x000fe20000000f00 */
[----:B------:R-:W-:Y:S06]  /*2df0*/  @!P0 BRA `(.L_x_10109) ;  /* 0x0000000000248947 */ /* 0x000fec0003800000 */
[----:B-----5:R-:W-:-:S04]  /*2e00*/  PRMT R155, R114, 0x7632, R155 ;  /* 0x00007632729b7816 */ /* 0x020fc8000000009b */
[----:B------:R-:W-:Y:S01]  /*2e10*/  SHF.L.U32 R155, R155, 0x10, RZ ;  /* 0x000000109b9b7819 */ /* 0x000fe200000006ff */
[----:B------:R-:W-:Y:S06]  /*2e20*/  BRA `(.L_x_10109) ;  /* 0x0000000000187947 */ /* 0x000fec0003800000 */
.L_x_10108:
[----:B-----5:R-:W-:Y:S02]  /*2e30*/  PRMT R120, R118, 0x7632, R120 ;  /* 0x0000763276787816 */ /* 0x020fe40000000078 */
[----:B------:R-:W-:Y:S02]  /*2e40*/  @P0 PRMT R121, R114, 0x7632, R121 ;  /* 0x0000763272790816 */ /* 0x000fe40000000079 */
[----:B------:R-:W-:Y:S02]  /*2e50*/  SHF.L.U32 R120, R120, 0x10, RZ ;  /* 0x0000001078787819 */ /* 0x000fe400000006ff */
[----:B------:R-:W-:-:S03]  /*2e60*/  @P0 SHF.L.U32 R122, R121, 0x10, RZ ;  /* 0x00000010797a0819 */ /* 0x000fc600000006ff */
[----:B------:R-:W-:-:S04]  /*2e70*/  FMUL.FTZ R155, R120, UR8 ;  /* 0x00000008789b7c20 */ /* 0x000fc80008410000 */
[----:B------:R-:W-:-:S07]  /*2e80*/  @P0 FADD.FTZ R155, R155, R122 ;  /* 0x0000007a9b9b0221 */ /* 0x000fce0000010000 */
.L_x_10109:
[----:B------:R-:W-:Y:S05]  /*2e90*/  BSYNC B0 ;  /* 0x0000000000007941 */ /* 0x000fea0003800000 */
.L_x_10107:
[----:B------:R-:W-:Y:S04]  /*2ea0*/  BSSY B0, `(.L_x_10110) ;  /* 0x000000a000007945 */ /* 0x000fe80003800000 */
[----:B------:R-:W-:Y:S05]  /*2eb0*/  @P3 BRA `(.L_x_10111) ;  /* 0x0000000000103947 */ /* 0x000fea0003800000 */
[----:B------:R-:W-:Y:S01]  /*2ec0*/  HFMA2.MMA R156, -RZ, RZ, 0, 0 ;  /* 0x00000000ff9c7435 */ /* 0x000fe200000001ff */
[----:B------:R-:W-:Y:S10]  /*2ed0*/  @!P0 BRA `(.L_x_10112) ;  /* 0x0000000000188947 */ /* 0x000ff40003800000 */
[----:B-----5:R-:W-:Y:S01]  /*2ee0*/  SHF.L.U32 R156, R115, 0x10, RZ ;  /* 0x00000010739c7819 */ /* 0x020fe200000006ff */
[----:B------:R-:W-:Y:S06]  /*2ef0*/  BRA `(.L_x_10112) ;  /* 0x0000000000107947 */ /* 0x000fec0003800000 */
.L_x_10111:
[----:B-----5:R-:W-:Y:S02]  /*2f00*/  SHF.L.U32 R156, R119, 0x10, RZ ;  /* 0x00000010779c7819 */ /* 0x020fe400000006ff */
[----:B------:R-:W-:-:S03]  /*2f10*/  @P0 SHF.L.U32 R121, R115, 0x10, RZ ;  /* 0x0000001073790819 */ /* 0x000fc600000006ff */
[----:B------:R-:W-:-:S04]  /*2f20*/  FMUL.FTZ R156, R156, UR8 ;  /* 0x000000089c9c7c20 */ /* 0x000fc80008410000 */
[----:B------:R-:W-:-:S07]  /*2f30*/  @P0 FADD.FTZ R156, R121, R156 ;  /* 0x0000009c799c0221 */ /* 0x000fce0000010000 */
.L_x_10112:
[----:B------:R-:W-:Y:S05]  /*2f40*/  BSYNC B0 ;  /* 0x0000000000007941 */ /* 0x000fea0003800000 */
.L_x_10110:
[----:B------:R-:W-:Y:S04]  /*2f50*/  BSSY B0, `(.L_x_10113) ;  /* 0x000000d000007945 */ /* 0x000fe80003800000 */
[----:B------:R-:W-:Y:S05]  /*2f60*/  @P3 BRA `(.L_x_10114) ;  /* 0x0000000000143947 */ /* 0x000fea0003800000 */
[----:B------:R-:W-:Y:S01]  /*2f70*/  MOV R157, RZ ;  /* 0x000000ff009d7202 */ /* 0x000fe20000000f00 */
[----:B------:R-:W-:Y:S06]  /*2f80*/  @!P0 BRA `(.L_x_10115) ;  /* 0x0000000000248947 */ /* 0x000fec0003800000 */
[----:B-----5:R-:W-:-:S04]  /*2f90*/  PRMT R157, R115, 0x7632, R157 ;  /* 0x00007632739d7816 */ /* 0x020fc8000000009d */
[----:B------:R-:W-:Y:S01]  /*2fa0*/  SHF.L.U32 R157, R157, 0x10, RZ ;  /* 0x000000109d9d7819 */ /* 0x000fe200000006ff */
[----:B------:R-:W-:Y:S06]  /*2fb0*/  BRA `(.L_x_10115) ;  /* 0x0000000000187947 */ /* 0x000fec0003800000 */
.L_x_10114:
[----:B-----5:R-:W-:Y:S02]  /*2fc0*/  PRMT R120, R119, 0x7632, R120 ;  /* 0x0000763277787816 */ /* 0x020fe40000000078 */
[----:B------:R-:W-:Y:S02]  /*2fd0*/  @P0 PRMT R121, R115, 0x7632, R121 ;  /* 0x0000763273790816 */ /* 0x000fe40000000079 */
[----:B------:R-:W-:Y:S02]  /*2fe0*/  SHF.L.U32 R120, R120, 0x10, RZ ;  /* 0x0000001078787819 */ /* 0x000fe400000006ff */
[----:B------:R-:W-:-:S03]  /*2ff0*/  @P0 SHF.L.U32 R122, R121, 0x10, RZ ;  /* 0x00000010797a0819 */ /* 0x000fc600000006ff */
[----:B------:R-:W-:-:S04]  /*3000*/  FMUL.FTZ R157, R120, UR8 ;  /* 0x00000008789d7c20 */ /* 0x000fc80008410000 */
[----:B------:R-:W-:-:S07]  /*3010*/  @P0 FADD.FTZ R157, R157, R122 ;  /* 0x0000007a9d9d0221 */ /* 0x000fce0000010000 */
.L_x_10115:
[----:B------:R-:W-:Y:S05]  /*3020*/  BSYNC B0 ;  /* 0x0000000000007941 */ /* 0x000fea0003800000 */
.L_x_10113:
        /* <DEDUP_REMOVED lines=17> */
[----:B------:R-:W-:Y:S01]  /*3140*/  FADD.FTZ R164, R161, R6 ;  /* 0x00000006a1a47221 */ /* 0x000fe20000010000 */
[----:B------:R-:W-:-:S03]  /*3150*/  SHF.R.S32.HI R161, RZ, 0x1f, R8 ;  /* 0x0000001fffa17819 */ /* 0x000fc60000011408 */
        /* <DEDUP_REMOVED lines=156> */
.L_x_10131:
[----:B-1----:R-:W-:Y:S01]  /*3b20*/  FADD.FTZ R120, R164, R120 ;  /* 0x00000078a4787221 */ /* 0x002fe20000010000 */
[----:B------:R-:W-:Y:S03]  /*3b30*/  BSSY B0, `(.L_x_10117) ;  /* 0x00000d0000007945 */ /* 0x000fe60003800000 */
[----:B------:R-:W-:Y:S02]  /*3b40*/  FFMA.FTZ R123, R120, R163, UR9 ;  /* 0x00000009787b7e23 */ /* 0x000fe400080100a3 */
[----:B------:R-:W1:Y:S02]  /*3b50*/  @!P0 LDC.64 R120, c[0x0][0x250] ;  /* 0x00009400ff788b82 */ /* 0x000e640000000a00 */
[----:B-1----:R-:W-:Y:S01]  /*3b60*/  @!P0 LEA R162, P2, R8, R120, 0x2 ;  /* 0x0000007808a28211 */ /* 0x002fe200078410ff */
[----:B------:R-:W-:-:S03]  /*3b70*/  FMUL.FTZ R120, R122, R122 ;  /* 0x0000007a7a787220 */ /* 0x000fc60000410000 */
[----:B------:R-:W-:Y:S02]  /*3b80*/  @!P0 LEA.HI.X R163, R8, R121, R161, 0x2, P2 ;  /* 0x0000007908a38211 */ /* 0x000fe400010f14a1 */
[----:B------:R-:W-:-:S03]  /*3b90*/  FSEL R120, R120, RZ, P1 ;  /* 0x000000ff78787208 */ /* 0x000fc60000800000 */
[----:B------:R1:W-:Y:S02]  /*3ba0*/  @!P0 STG.E desc[UR4][R162.64], R122 ;  /* 0x0000007aa2008986 */ /* 0x0003e4000c101904 */
[----:B------:R-:W-:Y:S02]  /*3bb0*/  FADD.FTZ R123, R123, R120 ;  /* 0x000000787b7b7221 */ /* 0x000fe40000010000 */
[----:B------:R-:W2:Y:S04]  /*3bc0*/  @!P0 LDC.64 R120, c[0x0][0x258] ;  /* 0x00009600ff788b82 */ /* 0x000ea80000000a00 */
[----:B------:R-:W3:Y:S01]  /*3bd0*/  MUFU.RSQ R123, R123 ;  /* 0x0000007b007b7308 */ /* 0x000ee20000001400 */
[----:B--2---:R-:W-:-:S04]  /*3be0*/  @!P0 LEA R120, P2, R8, R120, 0x2 ;  /* 0x0000007808788211 */ /* 0x004fc800078410ff */
        /* <DEDUP_REMOVED lines=20> */
[C---:B------:R-:W-:Y:S01]  /*3d30*/  FADD.FTZ R128, -R122.reuse, R11 ;  /* 0x0000000b7a807221 */ /* 0x040fe20000010100 */
[----:B------:R-:W-:Y:S01]  /*3d40*/  F2FP.BF16.F32.PACK_AB R15, R127, R120 ;  /* 0x000000787f0f723e */ /* 0x000fe200000010ff */
[----:B------:R-:W-:Y:S01]  /*3d50*/  FADD.FTZ R137, -R122, R137 ;  /* 0x000000897a897221 */ /* 0x000fe20000010100 */
[----:B------:R-:W-:Y:S01]  /*3d60*/  F2FP.BF16.F32.PACK_AB R14, R126, R121 ;  /* 0x000000797e0e723e */ /* 0x000fe200000010ff */
[C---:B------:R-:W-:Y:S01]  /*3d70*/  FMUL.FTZ R11, R123.reuse, R124 ;  /* 0x0000007c7b0b7220 */ /* 0x040fe20000410000 */
[----:B------:R-:W1:Y:S01]  /*3d80*/  LDC.64 R120, c[0x0][0x2b8] ;  /* 0x0000ae00ff787b82 */ /* 0x000e620000000a00 */
[----:B------:R-:W-:Y:S01]  /*3d90*/  SHF.R.S32.HI R126, RZ, 0x1f, R125 ;  /* 0x0000001fff7e7819 */ /* 0x000fe2000001147d */
[----:B------:R-:W-:Y:S01]  /*3da0*/  FMUL.FTZ R128, R123, R128 ;  /* 0x000000807b807220 */ /* 0x000fe20000410000 */
[C---:B------:R-:W-:Y:S01]  /*3db0*/  FADD.FTZ R148, -R122.reuse, R148 ;  /* 0x000000947a947221 */ /* 0x040fe20000010100 */
[----:B------:R-:W-:Y:S01]  /*3dc0*/  FADD.FTZ R6, -R122, R6 ;  /* 0x000000067a067221 */ /* 0x000fe20000010100 */
[----:B------:R-:W-:Y:S01]  /*3dd0*/  LEA.HI R125, R126, R125, RZ, 0x3 ;  /* 0x0000007d7e7d7211 */ /* 0x000fe200078f18ff */
[C---:B------:R-:W-:Y:S01]  /*3de0*/  FADD.FTZ R126, -R122.reuse, R12 ;  /* 0x0000000c7a7e7221 */ /* 0x040fe20000010100 */
[C---:B------:R-:W-:Y:S01]  /*3df0*/  FADD.FTZ R12, -R122.reuse, R13 ;  /* 0x0000000d7a0c7221 */ /* 0x040fe20000010100 */
[----:B------:R-:W-:Y:S01]  /*3e00*/  FFMA.FTZ R128, R67, R128, R19 ;  /* 0x0000008043807223 */ /* 0x000fe20000010013 */
[----:B------:R-:W-:Y:S01]  /*3e10*/  FADD.FTZ R145, -R122, R145 ;  /* 0x000000917a917221 */ /* 0x000fe20000010100 */
[C---:B------:R-:W-:Y:S01]  /*3e20*/  FMUL.FTZ R13, R123.reuse, R126 ;  /* 0x0000007e7b0d7220 */ /* 0x040fe20000410000 */
[----:B------:R-:W-:Y:S01]  /*3e30*/  FMUL.FTZ R124, R123, R12 ;  /* 0x0000000c7b7c7220 */ /* 0x000fe20000410000 */
        /* <DEDUP_REMOVED lines=12> */
[----:B-1----:R-:W-:-:S04]  /*3f00*/  IMAD.WIDE.U32 R124, R11, 0x10, R120 ;  /* 0x000000100b7c7825 */ /* 0x002fc800078e0078 */
[C---:B------:R-:W-:Y:S01]  /*3f10*/  FMUL.FTZ R7, R123.reuse, R128 ;  /* 0x000000807b077220 */ /* 0x040fe20000410000 */
[C---:B------:R-:W-:Y:S01]  /*3f20*/  FADD.FTZ R159, -R122.reuse, R159 ;  /* 0x0000009f7a9f7221 */ /* 0x040fe20000010100 */
[C---:B------:R-:W-:Y:S01]  /*3f30*/  FADD.FTZ R155, -R122.reuse, R155 ;  /* 0x0000009b7a9b7221 */ /* 0x040fe20000010100 */
[C---:B------:R-:W-:Y:S01]  /*3f40*/  FMUL.FTZ R128, R123.reuse, R137 ;  /* 0x000000897b807220 */ /* 0x040fe20000410000 */
[----:B------:R1:W-:Y:S01]  /*3f50*/  STG.E.128 desc[UR4][R124.64], R12 ;  /* 0x0000000c7c007986 */ /* 0x0003e2000c101d04 */
[C---:B------:R-:W-:Y:S01]  /*3f60*/  FADD.FTZ R4, -R122.reuse, R4 ;  /* 0x000000047a047221 */ /* 0x040fe20000010100 */
[C---:B------:R-:W-:Y:S01]  /*3f70*/  FADD.FTZ R162, -R122.reuse, R3 ;  /* 0x000000037aa27221 */ /* 0x040fe20000010100 */
[C---:B------:R-:W-:Y:S01]  /*3f80*/  FMUL.FTZ R137, R123.reuse, R148 ;  /* 0x000000947b897220 */ /* 0x040fe20000410000 */
[C---:B------:R-:W-:Y:S01]  /*3f90*/  FADD.FTZ R0, -R122.reuse, R0 ;  /* 0x000000007a007221 */ /* 0x040fe20000010100 */
[C---:B0-----:R-:W-:Y:S01]  /*3fa0*/  FADD.FTZ R164, -R122.reuse, R129 ;  /* 0x000000817aa47221 */ /* 0x041fe20000010100 */
        /* <DEDUP_REMOVED lines=12> */
[C---:B-1----:R-:W-:Y:S01]  /*4070*/  FADD.FTZ R124, -R122.reuse, R9 ;  /* 0x000000097a7c7221 */ /* 0x042fe20000010100 */
[C---:B------:R-:W-:Y:S01]  /*4080*/  FADD.FTZ R12, -R122.reuse, R131 ;  /* 0x000000837a0c7221 */ /* 0x040fe20000010100 */
[C---:B------:R-:W-:Y:S01]  /*4090*/  FADD.FTZ R14, -R122.reuse, R133 ;  /* 0x000000857a0e7221 */ /* 0x040fe20000010100 */
[C---:B------:R-:W-:Y:S01]  /*40a0*/  FADD.FTZ R138, -R122.reuse, R138 ;  /* 0x0000008a7a8a7221 */ /* 0x040fe20000010100 */
        /* <DEDUP_REMOVED lines=11> */
[C---:B------:R-:W-:Y:S01]  /*4160*/  FMUL.FTZ R129, R123.reuse, R142 ;  /* 0x0000008e7b817220 */ /* 0x040fe20000410000 */
[C---:B------:R-:W-:Y:S01]  /*4170*/  FMUL.FTZ R145, R123.reuse, R146 ;  /* 0x000000927b917220 */ /* 0x040fe20000410000 */
[----:B------:R-:W-:Y:S01]  /*4180*/  FADD.FTZ R122, -R122, R157 ;  /* 0x0000009d7a7a7221 */ /* 0x000fe20000010100 */
[C---:B------:R-:W-:Y:S01]  /*4190*/  FMUL.FTZ R144, R123.reuse, R153 ;  /* 0x000000997b907220 */ /* 0x040fe20000410000 */
[C---:B------:R-:W-:Y:S01]  /*41a0*/  FMUL.FTZ R142, R123.reuse, R159 ;  /* 0x0000009f7b8e7220 */ /* 0x040fe20000410000 */
[C---:B------:R-:W-:Y:S01]  /*41b0*/  FMUL.FTZ R146, R123.reuse, R155 ;  /* 0x0000009b7b927220 */ /* 0x040fe20000410000 */
        /* <DEDUP_REMOVED lines=8> */
[C---:B------:R-:W-:Y:S01]  /*4240*/  IADD3 R153, R11.reuse, 0x80, RZ ;  /* 0x000000800b997810 */ /* 0x040fe20007ffe0ff */
[----:B------:R-:W-:Y:S01]  /*4250*/  FFMA.FTZ R3, R72, R3, R24 ;  /* 0x0000000348037223 */ /* 0x000fe20000010018 */
[----:B------:R-:W-:Y:S01]  /*4260*/  IADD3 R161, R11, 0xa0, RZ ;  /* 0x000000a00ba17810 */ /* 0x000fe20007ffe0ff */
        /* <DEDUP_REMOVED lines=17> */
[----:B------:R-:W-:-:S04]  /*4380*/  IMAD.WIDE.U32 R158, R159, 0x10, R120 ;  /* 0x000000109f9e7825 */ /* 0x000fc800078e0078 */
[----:B------:R-:W-:Y:S01]  /*4390*/  FFMA.FTZ R9, R78, R9, R30 ;  /* 0x000000094e097223 */ /* 0x000fe2000001001e */
[----:B------:R-:W-:Y:S01]  /*43a0*/  FFMA.FTZ R0, R79, R0, R31 ;  /* 0x000000004f007223 */ /* 0x000fe2000001001f */
[----:B------:R-:W-:Y:S01]  /*43b0*/  FMUL.FTZ R13, R123, R164 ;  /* 0x000000a47b0d7220 */ /* 0x000fe20000410000 */
[----:B------:R-:W-:-:S04]  /*43c0*/  IMAD.WIDE.U32 R156, R157, 0x10, R120 ;  /* 0x000000109d9c7825 */ /* 0x000fc800078e0078 */
[C---:B------:R-:W-:Y:S01]  /*43d0*/  FMUL.FTZ R125, R123.reuse, R14 ;  /* 0x0000000e7b7d7220 */ /* 0x040fe20000410000 */
[C---:B------:R-:W-:Y:S01]  /*43e0*/  FMUL.FTZ R134, R123.reuse, R134 ;  /* 0x000000867b867220 */ /* 0x040fe20000410000 */
[----:B------:R-:W-:Y:S01]  /*43f0*/  FMUL.FTZ R14, R123, R141 ;  /* 0x0000008d7b0e7220 */ /* 0x000fe20000410000 */
[----:B------:R-:W-:-:S04]  /*4400*/  IMAD.WIDE.U32 R154, R155, 0x10, R120 ;  /* 0x000000109b9a7825 */ /* 0x000fc800078e0078 */
[----:B------:R-:W-:Y:S01]  /*4410*/  FMUL.FTZ R141, R123, R150 ;  /* 0x000000967b8d7220 */ /* 0x000fe20000410000 */
[----:B------:R-:W-:Y:S01]  /*4420*/  FFMA.FTZ R7, R76, R7, R28 ;  /* 0x000000074c077223 */ /* 0x000fe2000001001c */
[----:B------:R-:W-:Y:S01]  /*4430*/  FFMA.FTZ R2, R77, R2, R29 ;  /* 0x000000024d027223 */ /* 0x000fe2000001001d */
[----:B------:R-:W-:-:S04]  /*4440*/  IMAD.WIDE.U32 R152, R153, 0x10, R120 ;  /* 0x0000001099987825 */ /* 0x000fc800078e0078 */
[C---:B------:R-:W-:Y:S01]  /*4450*/  FMUL.FTZ R132, R123.reuse, R132 ;  /* 0x000000847b847220 */ /* 0x040fe20000410000 */
[C---:B------:R-:W-:Y:S01]  /*4460*/  FMUL.FTZ R135, R123.reuse, R135 ;  /* 0x000000877b877220 */ /* 0x040fe20000410000 */
[----:B------:R-:W-:Y:S01]  /*4470*/  FMUL.FTZ R136, R123, R136 ;  /* 0x000000887b887220 */ /* 0x000fe20000410000 */
[----:B------:R-:W-:Y:S01]  /*4480*/  IMAD.WIDE.U32 R160, R161, 0x10, R120 ;  /* 0x00000010a1a07825 */ /* 0x000fe200078e0078 */
[----:B------:R-:W-:-:S03]  /*4490*/  F2FP.BF16.F32.PACK_AB R120, R6, R3 ;  /* 0x000000030678723e */ /* 0x000fc600000010ff */
[----:B------:R-:W-:Y:S01]  /*44a0*/  FFMA.FTZ R3, R81, R130, R33 ;  /* 0x0000008251037223 */ /* 0x000fe20000010021 */
[----:B------:R-:W-:Y:S01]  /*44b0*/  FFMA.FTZ R130, R92, R131, R44 ;  /* 0x000000835c827223 */ /* 0x000fe2000001002c */
[----:B------:R-:W-:Y:S01]  /*44c0*/  FMUL.FTZ R150, R123, R122 ;  /* 0x0000007a7b967220 */ /* 0x000fe20000410000 */
[----:B------:R-:W-:Y:S01]  /*44d0*/  F2FP.BF16.F32.PACK_AB R121, R4, R5 ;  /* 0x000000050479723e */ /* 0x000fe200000010ff */
        /* <DEDUP_REMOVED lines=47> */
[----:B------:R-:W-:-:S02]  /*47d0*/  F2FP.BF16.F32.PACK_AB R127, R150, R127 ;  /* 0x0000007f967f723e */ /* 0x000fc400000010ff */
[----:B------:R-:W-:Y:S01]  /*47e0*/  F2FP.BF16.F32.PACK_AB R126, R11, R126 ;  /* 0x0000007e0b7e723e */ /* 0x000fe200000010ff */
[----:B------:R1:W-:Y:S01]  /*47f0*/  STG.E.128 desc[UR4][R152.64], R12 ;  /* 0x0000000c98007986 */ /* 0x0003e2000c101d04 */
[----:B------:R-:W-:Y:S02]  /*4800*/  F2FP.BF16.F32.PACK_AB R125, R148, R125 ;  /* 0x0000007d947d723e */ /* 0x000fe400000010ff */
[----:B------:R-:W-:-:S05]  /*4810*/  F2FP.BF16.F32.PACK_AB R124, R9, R124 ;  /* 0x0000007c097c723e */ /* 0x000fca00000010ff */
[----:B------:R1:W-:Y:S02]  /*4820*/  STG.E.128 desc[UR4][R160.64], R124 ;  /* 0x0000007ca0007986 */ /* 0x0003e4000c101d04 */
.L_x_10118:
[----:B------:R-:W-:Y:S05]  /*4830*/  BSYNC B0 ;  /* 0x0000000000007941 */ /* 0x000fea0003800000 */
.L_x_10117:
[----:B------:R-:W2:Y:S02]  /*4840*/  LDC.64 R2, c[0x0][0x210] ;  /* 0x00008400ff027b82 */ /* 0x000ea40000000a00 */
[----:B--2---:R-:W-:-:S04]  /*4850*/  LEA R8, R2, R8, 0x2 ;  /* 0x0000000802087211 */ /* 0x004fc800078e10ff */
[----:B------:R-:W-:-:S13]  /*4860*/  ISETP.GE.AND P0, PT, R8, R3, PT ;  /* 0x000000030800720c */ /* 0x000fda0003f06270 */
[----:B------:R-:W-:Y:S05]  /*4870*/  @!P0 BRA `(.L_x_10119) ;  /* 0xffffffbc00048947 */ /* 0x000fea000383ffff */
[----:B------:R-:W-:Y:S05]  /*4880*/  EXIT ;  /* 0x000000000000794d */ /* 0x000fea0003800000 */
.L_x_10116:
        /* <DEDUP_REMOVED lines=8> */
.L_x_10121:
[----:B------:R-:W-:Y:S05]  /*4910*/  BSYNC B0 ;  /* 0x0000000000007941 */ /* 0x000fea0003800000 */
.L_x_10120:
[----:B------:R-:W-:Y:S01]  /*4920*/  HFMA2.MMA R123, -RZ, RZ, 0, 1.1920928955078125e-07 ;  /* 0x00000002ff7b7435 */ /* 0x000fe200000001ff */
[----:B------:R-:W-:Y:S01]  /*4930*/  FADD.FTZ R164, R122, R120 ;  /* 0x000000787aa47221 */ /* 0x000fe20000010000 */
[----:B------:R-:W-:Y:S01]  /*4940*/  MOV R162, 0x1f ;  /* 0x0000001f00a27802 */ /* 0x000fe20000000f00 */
[----:B------:R-:W0:Y:S01]  /*4950*/  LDC R163, c[0x0][0x290] ;  /* 0x0000a400ffa37b82 */ /* 0x000e220000000800 */
[----:B------:R-:W-:-:S07]  /*4960*/  MOV R121, 0xffffffff ;  /* 0xffffffff00797802 */ /* 0x000fce0000000f00 */
[----:B0-----:R-:W-:Y:S05]  /*4970*/  WARPSYNC.COLLECTIVE R121, `(.L_x_10122) ;  /* 0x0000000079087348 */ /* 0x001fea0003c00000 */
[----:B------:R1:W2:Y:S02]  /*4980*/  SHFL.BFLY P2, R120, R164, R123, R162 ;  /* 0x0c00007ba4787389 */ /* 0x0002a400000400a2 */
[----:B012---:R-:W-:Y:S01]  /*4990*/  ENDCOLLECTIVE ;  /* 0x000000000000791b */ /* 0x007fe20003800000 */
.L_x_10122:
[----:B------:R-:W-:Y:S01]  /*49a0*/  HFMA2.MMA R123, -RZ, RZ, 0, 2.384185791015625e-07 ;  /* 0x00000004ff7b7435 */ /* 0x000fe200000001ff */
[----:B------:R-:W-:-:S05]  /*49b0*/  FADD.FTZ R165, R164, R120 ;  /* 0x00000078a4a57221 */ /* 0x000fca0000010000 */
[----:B------:R-:W-:-:S07]  /*49c0*/  MOV R164, R165 ;  /* 0x000000a500a47202 */ /* 0x000fce0000000f00 */
[----:B------:R-:W-:Y:S05]  /*49d0*/  WARPSYNC.COLLECTIVE R121, `(.L_x_10123) ;  /* 0x0000000079087348 */ /* 0x000fea0003c00000 */
[----:B------:R0:W1:Y:S02]  /*49e0*/  SHFL.BFLY P2, R120, R164, R123, R162 ;  /* 0x0c00007ba4787389 */ /* 0x00006400000400a2 */
[----:B01----:R-:W-:Y:S01]  /*49f0*/  ENDCOLLECTIVE ;  /* 0x000000000000791b */ /* 0x003fe20003800000 */
.L_x_10123:
[----:B------:R-:W-:Y:S01]  /*4a00*/  HFMA2.MMA R123, -RZ, RZ, 0, 4.76837158203125e-07 ;  /* 0x00000008ff7b7435 */ /* 0x000fe200000001ff */
[----:B------:R-:W-:-:S05]  /*4a10*/  FADD.FTZ R165, R165, R120 ;  /* 0x00000078a5a57221 */ /* 0x000fca0000010000 */
[----:B------:R-:W-:-:S07]  /*4a20*/  MOV R164, R165 ;  /* 0x000000a500a47202 */ /* 0x000fce0000000f00 */
[----:B------:R-:W-:Y:S05]  /*4a30*/  WARPSYNC.COLLECTIVE R121, `(.L_x_10124) ;  /* 0x0000000079087348 */ /* 0x000fea0003c00000 */
[----:B------:R0:W1:Y:S02]  /*4a40*/  SHFL.BFLY P2, R120, R164, R123, R162 ;  /* 0x0c00007ba4787389 */ /* 0x00006400000400a2 */
[----:B01----:R-:W-:Y:S01]  /*4a50*/  ENDCOLLECTIVE ;  /* 0x000000000000791b */ /* 0x003fe20003800000 */
.L_x_10124:
[----:B------:R-:W-:Y:S01]  /*4a60*/  MOV R123, 0x10 ;  /* 0x00000010007b7802 */ /* 0x000fe20000000f00 */
[----:B------:R-:W-:-:S07]  /*4a70*/  FADD.FTZ R164, R165, R120 ;  /* 0x00000078a5a47221 */ /* 0x000fce0000010000 */
[----:B------:R-:W-:Y:S05]  /*4a80*/  WARPSYNC.COLLECTIVE R121, `(.L_x_10125) ;  /* 0x0000000079087348 */ /* 0x000fea0003c00000 */
[----:B------:R0:W1:Y:S02]  /*4a90*/  SHFL.BFLY P2, R120, R164, R123, R162 ;  /* 0x0c00007ba4787389 */ /* 0x00006400000400a2 */
[----:B01----:R-:W-:Y:S01]  /*4aa0*/  ENDCOLLECTIVE ;  /* 0x000000000000791b */ /* 0x003fe20003800000 */
.L_x_10125:
        /* <DEDUP_REMOVED lines=103> */
.L_x_10126:
[----:B------:R-:W-:Y:S01]  /*5120*/  HFMA2.MMA R123, -RZ, RZ, 0, 1.1920928955078125e-07 ;  /* 0x00000002ff7b7435 */ /* 0x000fe200000001ff */
[----:B------:R-:W-:-:S05]  /*5130*/  FADD.FTZ R165, R164, R120 ;  /* 0x00000078a4a57221 */ /* 0x000fca0000010000 */
[----:B------:R-:W-:-:S07]  /*5140*/  MOV R164, R165 ;  /* 0x000000a500a47202 */ /* 0x000fce0000000f00 */
[----:B------:R-:W-:Y:S05]  /*5150*/  WARPSYNC.COLLECTIVE R121, `(.L_x_10127) ;  /* 0x0000000079087348 */ /* 0x000fea0003c00000 */
[----:B------:R0:W1:Y:S02]  /*5160*/  SHFL.BFLY P2, R120, R164, R123, R162 ;  /* 0x0c00007ba4787389 */ /* 0x00006400000400a2 */
[----:B01----:R-:W-:Y:S01]  /*5170*/  ENDCOLLECTIVE ;  /* 0x000000000000791b */ /* 0x003fe20003800000 */
.L_x_10127:
[----:B------:R-:W-:Y:S01]  /*5180*/  HFMA2.MMA R123, -RZ, RZ, 0, 2.384185791015625e-07 ;  /* 0x00000004ff7b7435 */ /* 0x000fe200000001ff */
[----:B------:R-:W-:-:S05]  /*5190*/  FADD.FTZ R165, R165, R120 ;  /* 0x00000078a5a57221 */ /* 0x000fca0000010000 */
[----:B------:R-:W-:-:S07]  /*51a0*/  MOV R164, R165 ;  /* 0x000000a500a47202 */ /* 0x000fce0000000f00 */
[----:B------:R-:W-:Y:S05]  /*51b0*/  WARPSYNC.COLLECTIVE R121, `(.L_x_10128) ;  /* 0x0000000079087348 */ /* 0x000fea0003c00000 */
[----:B------:R0:W1:Y:S02]  /*51c0*/  SHFL.BFLY P2, R120, R164, R123, R162 ;  /* 0x0c00007ba4787389 */ /* 0x00006400000400a2 */
[----:B01----:R-:W-:Y:S01]  /*51d0*/  ENDCOLLECTIVE ;  /* 0x000000000000791b */ /* 0x003fe20003800000 */
.L_x_10128:
[----:B------:R-:W-:Y:S01]  /*51e0*/  MOV R123, 0x8 ;  /* 0x00000008007b7802 */ /* 0x000fe20000000f00 */
[----:B------:R-:W-:-:S07]  /*51f0*/  FADD.FTZ R164, R165, R120 ;  /* 0x00000078a5a47221 */ /* 0x000fce0000010000 */
[----:B------:R-:W-:Y:S05]  /*5200*/  WARPSYNC.COLLECTIVE R121, `(.L_x_10129) ;  /* 0x0000000079087348 */ /* 0x000fea0003c00000 */
[----:B------:R0:W1:Y:S02]  /*5210*/  SHFL.BFLY P2, R120, R164, R123, R162 ;  /* 0x0c00007ba4787389 */ /* 0x00006400000400a2 */
[----:B01----:R-:W-:Y:S01]  /*5220*/  ENDCOLLECTIVE ;  /* 0x000000000000791b */ /* 0x003fe20003800000 */
.L_x_10129:
[----:B------:R-:W-:Y:S01]  /*5230*/  HFMA2.MMA R123, -RZ, RZ, 0, 9.5367431640625e-07 ;  /* 0x00000010ff7b7435 */ /* 0x000fe200000001ff */
[----:B------:R-:W-:-:S10]  /*5240*/  FADD.FTZ R164, R164, R120 ;  /* 0x00000078a4a47221 */ /* 0x000fd40000010000 */
[----:B------:R-:W-:Y:S05]  /*5250*/  WARPSYNC.COLLECTIVE R121, `(.L_x_10130) ;  /* 0x0000000079087348 */ /* 0x000fea0003c00000 */
[----:B------:R0:W1:Y:S02]  /*5260*/  SHFL.BFLY P2, R120, R164, R123, R162 ;  /* 0x0c00007ba4787389 */ /* 0x00006400000400a2 */
[----:B01----:R-:W-:Y:S01]  /*5270*/  ENDCOLLECTIVE ;  /* 0x000000000000791b */ /* 0x003fe20003800000 */
.L_x_10130:
[----:B------:R-:W-:Y:S05]  /*5280*/  BRA `(.L_x_10131) ;  /* 0xffffffe800247947 */ /* 0x000fea000383ffff */
.L_x_10132:
        /* <DEDUP_REMOVED lines=15> */
.L_x_44370:


//--------------------- .text._ZN10layer_norm13ln_fwd_kernelINS_13Kernel_traitsIf13__nv_bfloat16S2_S2_fjLj1536ELj1ELj4ELj1ELj16ENS_18Kernel_traits_baseILj1536EfS2_S2_S2_fjLj128EEEEELb0ELb1ELb0ELb0EEEvNS_9FwdParamsE --------------------------
	.section	.text._ZN10layer_norm13ln_fwd_kernelINS_13Kernel_traitsIf13__nv_bfloat16S2_S2_fjLj1536ELj1ELj4ELj1ELj16ENS_18Kernel_traits_baseILj1536EfS2_S2_S2_fjLj128EEEEELb0ELb1ELb0ELb0EEEvNS_9FwdParamsE,"ax",@progbits
	.align	128
        .global         _ZN10layer_norm13ln_fwd_kernelINS_13Kernel_traitsIf13__nv_bfloat16S2_S2_fjLj1536ELj1ELj4ELj1ELj16ENS_18Kernel_traits_baseILj1536EfS2_S2_S2_fjLj128EEEEELb0ELb1ELb0ELb0EEEvNS_9FwdParamsE
        .type           _ZN10layer_norm13ln_fwd_kernelINS_13Kernel_traitsIf13__nv_bfloat16S2_S2_fjLj1536ELj1ELj4ELj1ELj16ENS_18Kernel_traits_baseILj1536EfS2_S2_S2_fjLj128EEEEELb0ELb1ELb0ELb0EEEvNS_9FwdParamsE,@function
        .size           _ZN10layer_norm13ln_fwd_kernelINS_13Kernel_traitsIf13__nv_bfloat16S2_S2_fjLj1536ELj1ELj4ELj1ELj16ENS_18Kernel_traits_baseILj1536EfS2_S2_S2_fjLj128EEEEELb0ELb1ELb0ELb0EEEvNS_9FwdParamsE,(.L_x_44371 - _ZN10layer_norm13ln_fwd_kernelINS_13Kernel_traitsIf13__nv_bfloat16S2_S2_fjLj1536ELj1ELj4ELj1ELj16ENS_18Kernel_traits_baseILj1536EfS2_S2_S2_fjLj128EEEEELb0ELb1ELb0ELb0EEEvNS_9FwdParamsE)
        .other          _ZN10layer_norm13ln_fwd_kernelINS_13Kernel_traitsIf13__nv_bfloat16S2_S2_fjLj1536ELj1ELj4ELj1ELj16ENS_18Kernel_traits_baseILj1536EfS2_S2_S2_fjLj128EEEEELb0ELb1ELb0ELb0EEEvNS_9FwdParamsE,@"STO_CUDA_ENTRY STV_DEFAULT"
_ZN10layer_norm13ln_fwd_kernelINS_13Kernel_traitsIf13__nv_bfloat16S2_S2_fjLj1536ELj1ELj4ELj1ELj16ENS_18Kernel_traits_baseILj1536EfS2_S2_S2_fjLj128EEEEELb0ELb1ELb0ELb0EEEvNS_9FwdParamsE:
.text._ZN10layer_norm13ln_fwd_kernelINS_13Kernel_traitsIf13__nv_bfloat16S2_S2_fjLj1536ELj1ELj4ELj1ELj16ENS_18Kernel_traits_baseILj1536EfS2_S2_S2_fjLj128EEEEELb0ELb1ELb0ELb0EEEvNS_9FwdParamsE:
        /* <DEDUP_REMOVED lines=28> */
[----:B------:R-:W-:Y:S01]  /*01c0*/  ULDC.64 UR8, c[0x0][0x278] ;  /* 0x00009e0000087ab9 */ /* 0x000fe20000000a00 */
[----:B------:R-:W-:Y:S02]  /*01d0*/  CS2R R30, SRZ ;  /* 0x00000000001e7805 */ /* 0x000fe4000001ff00 */
[----:B------:R-:W-:Y:S02]  /*01e0*/  CS2R R28, SRZ ;  /* 0x00000000001c7805 */ /* 0x000fe4000001ff00 */
[----:B------:R-:W-:Y:S02]  /*01f0*/  ISETP.NE.AND.EX P0, PT, RZ, UR7, PT, P0 ;  /* 0x00000007ff007c0c */ /* 0x000fe4000bf05300 */
[----:B------:R-:W-:-:S02]  /*0200*/  CS2R R34, SRZ ;  /* 0x0000000000227805 */ /* 0x000fc4000001ff00 */
[----:B------:R-:W-:-:S09]  /*0210*/  CS2R R32, SRZ ;  /* 0x0000000000207805 */ /* 0x000fd2000001ff00 */
[----:B------:R-:W-:-:S04]  /*0220*/  @P0 LEA R6, P2, R11, UR6, 0x5 ;  /* 0x000000060b060c11 */ /* 0x000fc8000f8428ff */
[C---:B------:R-:W-:Y:S02]  /*0230*/  @P0 LEA.HI.X R7, R11.reuse, UR7, RZ, 0x5, P2 ;  /* 0x000000070b070c11 */ /* 0x040fe400090f2cff */
[C---:B------:R-:W-:Y:S01]  /*0240*/  LEA R8, P2, R11.reuse, UR8, 0x5 ;  /* 0x000000080b087c11 */ /* 0x040fe2000f8428ff */
[C---:B0-----:R-:W-:Y:S02]  /*0250*/  IMAD.WIDE.U32 R4, R11.reuse, 0x20, R4 ;  /* 0x000000200b047825 */ /* 0x041fe400078e0004 */
[----:B------:R0:W5:Y:S01]  /*0260*/  @P0 LDG.E.128 R28, desc[UR4][R6.64] ;  /* 0x00000004061c0981 */ /* 0x000162000c1e1d00 */
[----:B------:R-:W-:-:S03]  /*0270*/  LEA.HI.X R9, R11, UR9, RZ, 0x5, P2 ;  /* 0x000000090b097c11 */ /* 0x000fc600090f2cff */
[----:B------:R0:W5:Y:S04]  /*0280*/  @P0 LDG.E.128 R32, desc[UR4][R6.64+0x10] ;  /* 0x0000100406200981 */ /* 0x000168000c1e1d00 */
[----:B------:R0:W5:Y:S04]  /*0290*/  LDG.E.128 R36, desc[UR4][R4.64] ;  /* 0x0000000404247981 */ /* 0x000168000c1e1d00 */
[----:B------:R0:W5:Y:S04]  /*02a0*/  LDG.E.128 R40, desc[UR4][R4.64+0x10] ;  /* 0x0000100404287981 */ /* 0x000168000c1e1d00 */
[----:B------:R0:W5:Y:S04]  /*02b0*/  LDG.E.128 R44, desc[UR4][R8.64] ;  /* 0x00000004082c7981 */ /* 0x000168000c1e1d00 */
[----:B------:R0:W5:Y:S01]  /*02c0*/  LDG.E.128 R48, desc[UR4][R8.64+0x10] ;  /* 0x0000100408307981 */ /* 0x000162000c1e1d00 */
[----:B------:R-:W-:-:S07]  /*02d0*/  LOP3.LUT R11, R11, 0x20, RZ, 0xfc, !PT ;  /* 0x000000200b0b7812 */ /* 0x000fce00078efcff */
.L_x_10134:
[----:B------:R-:W-:Y:S05]  /*02e0*/  BSYNC B0 ;  /* 0x0000000000007941 */ /* 0x000fea0003800000 */
.L_x_10133:
[----:B------:R-:W-:Y:S04]  /*02f0*/  BSSY B0, `(.L_x_10135) ;  /* 0x0000017000007945 */ /* 0x000fe80003800000 */
[----:B------:R-:W-:Y:S05]  /*0300*/  @!P6 BRA `(.L_x_10136) ;  /* 0x000000000054e947 */ /* 0x000fea0003800000 */
[----:B------:R-:W-:Y:S01]  /*0310*/  ULDC.64 UR6, c[0x0][0x2c8] ;  /* 0x0000b20000067ab9 */ /* 0x000fe20000000a00 */
[----:B0-----:R-:W0:Y:S01]  /*0320*/  LDC.64 R8, c[0x0][0x260] ;  /* 0x00009800ff087b82 */ /* 0x001e220000000a00 */
        /* <DEDUP_REMOVED lines=18> */
[----:B------:R-:W-:-:S07]  /*0450*/  IADD3 R11, R11, 0x20, RZ ;  /* 0x000000200b0b7810 */ /* 0x000fce0007ffe0ff */
.L_x_10136:
[----:B------:R-:W-:Y:S05]  /*0460*/  BSYNC B0 ;  /* 0x0000000000007941 */ /* 0x000fea0003800000 */
.L_x_10135:
[----:B------:R-:W-:Y:S04]  /*0470*/  BSSY B0, `(.L_x_10137) ;  /* 0x0000017000007945 */ /* 0x000fe80003800000 */
[----:B------:R-:W-:Y:S05]  /*0480*/  @!P5 BRA `(.L_x_10138) ;  /* 0x000000000054d947 */ /* 0x000fea0003800000 */
[----:B------:R-:W-:Y:S01]  /*0490*/  ULDC.64 UR6, c[0x0][0x2c8] ;  /* 0x0000b20000067ab9 */ /* 0x000fe20000000a00 */
[----:B01----:R-:W0:Y:S01]  /*04a0*/  LDC.64 R8, c[0x0][0x260] ;  /* 0x00009800ff087b82 */ /* 0x003e220000000a00 */
        /* <DEDUP_REMOVED lines=19> */
.L_x_10138:
[----:B------:R-:W-:Y:S05]  /*05e0*/  BSYNC B0 ;  /* 0x0000000000007941 */ /* 0x000fea0003800000 */
.L_x_10137:
[----:B------:R-:W-:Y:S04]  /*05f0*/  BSSY B0, `(.L_x_10139) ;  /* 0x0000017000007945 */ /* 0x000fe80003800000 */
[----:B------:R-:W-:Y:S05]  /*0600*/  @!P4 BRA `(.L_x_10140) ;  /* 0x000000000054c947 */ /* 0x000fea0003800000 */
[----:B------:R-:W-:Y:S01]  /*0610*/  ULDC.64 UR6, c[0x0][0x2c8] ;  /* 0x0000b20000067ab9 */ /* 0x000fe20000000a00 */
[----:B012---:R-:W0:Y:S01]  /*0620*/  LDC.64 R8, c[0x0][0x260] ;  /* 0x00009800ff087b82 */ /* 0x007e220000000a00 */
        /* <DEDUP_REMOVED lines=19> */
.L_x_10140:
[----:B------:R-:W-:Y:S05]  /*0760*/  BSYNC B0 ;  /* 0x0000000000007941 */ /* 0x000fea0003800000 */
.L_x_10139:
[----:B------:R-:W-:Y:S04]  /*0770*/  BSSY B0, `(.L_x_10141) ;  /* 0x0000017000007945 */ /* 0x000fe80003800000 */
[----:B------:R-:W-:Y:S05]  /*0780*/  @!P3 BRA `(.L_x_10142) ;  /* 0x000000000054b947 */ /* 0x000fea0003800000 */
[----:B------:R-:W-:Y:S01]  /*0790*/  ULDC.64 UR6, c[0x0][0x2c8] ;  /* 0x0000b20000067ab9 */ /* 0x000fe20000000a00 */
[----:B0123--:R-:W0:Y:S01]  /*07a0*/  LDC.64 R8, c[0x0][0x260] ;  /* 0x00009800ff087b82 */ /* 0x00fe220000000a00 */
        /* <DEDUP_REMOVED lines=19> */
.L_x_10142:
[----:B------:R-:W-:Y:S05]  /*08e0*/  BSYNC B0 ;  /* 0x0000000000007941 */ /* 0x000fea0003800000 */
.L_x_10141:
        /* <DEDUP_REMOVED lines=8> */
[----:B01234-:R-:W0:Y:S01]  /*0970*/  LDC.64 R4, c[0x0][0x260] ;  /* 0x00009800ff047b82 */ /* 0x01fe220000000a00 */
[----:B------:R-:W-:Y:S02]  /*0980*/  ISETP.NE.U32.AND P0, PT, RZ, UR6, PT ;  /* 0x00000006ff007c0c */ /* 0x000fe4000bf05070 */
[----:B------:R-:W-:Y:S02]  /*0990*/  CS2R R150, SRZ ;  /* 0x0000000000967805 */ /* 0x000fe4000001ff00 */
[----:B------:R-:W-:Y:S02]  /*09a0*/  CS2R R148, SRZ ;  /* 0x0000000000947805 */ /* 0x000fe4000001ff00 */
[----:B------:R-:W-:Y:S02]  /*09b0*/  CS2R R154, SRZ ;  /* 0x00000000009a7805 */ /* 0x000fe4000001ff00 */
[----:B------:R-:W-:-:S02]  /*09c0*/  ISETP.NE.AND.EX P0, PT, RZ, UR7, PT, P0 ;  /* 0x00000007ff007c0c */ /* 0x000fc4000bf05300 */
[----:B------:R-:W-:-:S11]  /*09d0*/  CS2R R152, SRZ ;  /* 0x0000000000987805 */ /* 0x000fd6000001ff00 */
[----:B------:R-:W-:-:S04]  /*09e0*/  @P0 LEA R6, P2, R11, UR6, 0x5 ;  /* 0x000000060b060c11 */ /* 0x000fc8000f8428ff */
[----:B------:R-:W-:Y:S01]  /*09f0*/  @P0 LEA.HI.X R7, R11, UR7, RZ, 0x5, P2 ;  /* 0x000000070b070c11 */ /* 0x000fe200090f2cff */
[----:B------:R-:W-:-:S04]  /*0a00*/  ULDC.64 UR6, c[0x0][0x278] ;  /* 0x00009e0000067ab9 */ /* 0x000fc80000000a00 */
[----:B------:R1:W5:Y:S04]  /*0a10*/  @P0 LDG.E.128 R148, desc[UR4][R6.64] ;  /* 0x0000000406940981 */ /* 0x000368000c1e1d00 */
[----:B------:R1:W5:Y:S01]  /*0a20*/  @P0 LDG.E.128 R152, desc[UR4][R6.64+0x10] ;  /* 0x0000100406980981 */ /* 0x000362000c1e1d00 */
[C---:B------:R-:W-:Y:S01]  /*0a30*/  LEA R8, P0, R11.reuse, UR6, 0x5 ;  /* 0x000000060b087c11 */ /* 0x040fe2000f8028ff */
[----:B0-----:R-:W-:-:S03]  /*0a40*/  IMAD.WIDE.U32 R4, R11, 0x20, R4 ;  /* 0x000000200b047825 */ /* 0x001fc600078e0004 */
[----:B------:R-:W-:Y:S02]  /*0a50*/  LEA.HI.X R9, R11, UR7, RZ, 0x5, P0 ;  /* 0x000000070b097c11 */ /* 0x000fe400080f2cff */
[----:B------:R1:W5:Y:S04]  /*0a60*/  LDG.E.128 R156, desc[UR4][R4.64] ;  /* 0x00000004049c7981 */ /* 0x000368000c1e1d00 */
[----:B------:R1:W5:Y:S04]  /*0a70*/  LDG.E.128 R160, desc[UR4][R4.64+0x10] ;  /* 0x0000100404a07981 */ /* 0x000368000c1e1d00 */
[----:B------:R1:W5:Y:S04]  /*0a80*/  LDG.E.128 R164, desc[UR4][R8.64] ;  /* 0x0000000408a47981 */ /* 0x000368000c1e1d00 */
[----:B------:R1:W5:Y:S02]  /*0a90*/  LDG.E.128 R168, desc[UR4][R8.64+0x10] ;  /* 0x0000100408a87981 */ /* 0x000364000c1e1d00 */
.L_x_10144:
[----:B------:R-:W-:Y:S05]  /*0aa0*/  BSYNC B0 ;  /* 0x0000000000007941 */ /* 0x000fea0003800000 */
.L_x_10143:
[----:B------:R-:W-:Y:S02]  /*0ab0*/  ULDC UR6, c[0x0][0x214] ;  /* 0x0000850000067ab9 */ /* 0x000fe40000000800 */
[----:B------:R-:W-:-:S13]  /*0ac0*/  ISETP.GE.AND P0, PT, R0, UR6, PT ;  /* 0x0000000600007c0c */ /* 0x000fda000bf06270 */
[----:B------:R-:W-:Y:S05]  /*0ad0*/  @P0 EXIT ;  /* 0x000000000000094d */ /* 0x000fea0003800000 */
[----:B------:R-:W-:Y:S01]  /*0ae0*/  ULDC.64 UR6, c[0x0][0x270] ;  /* 0x00009c0000067ab9 */ /* 0x000fe20000000a00 */
[----:B------:R-:W-:Y:S01]  /*0af0*/  LOP3.LUT R2, R2, 0xffffff7f, RZ, 0xc0, !PT ;  /* 0xffffff7f02027812 */ /* 0x000fe200078ec0ff */
[----:B------:R-:W-:Y:S01]  /*0b00*/  ULDC UR12, c[0x0][0x218] ;  /* 0x00008600000c7ab9 */ /* 0x000fe20000000800 */
[----:B------:R-:W-:Y:S01]  /*0b10*/  ISETP.NE.U32.AND P0, PT, RZ, UR6, PT ;  /* 0x00000006ff007c0c */ /* 0x000fe2000bf05070 */
[----:B------:R-:W-:Y:S01]  /*0b20*/  ULDC.U8 UR6, c[0x0][0x2a0] ;  /* 0x0000a80000067ab9 */ /* 0x000fe20000000000 */
[----:B------:R-:W-:Y:S01]  /*0b30*/  ULDC.64 UR8, c[0x0][0x230] ;  /* 0x00008c0000087ab9 */ /* 0x000fe20000000a00 */
[----:B------:R-:W-:Y:S01]  /*0b40*/  ISETP.NE.AND P2, PT, RZ, UR6, PT ;  /* 0x00000006ff007c0c */ /* 0x000fe2000bf45270 */
[----:B------:R-:W-:Y:S01]  /*0b50*/  ULDC.64 UR10, c[0x0][0x238] ;  /* 0x00008e00000a7ab9 */ /* 0x000fe20000000a00 */
[----:B------:R-:W-:Y:S01]  /*0b60*/  ISETP.NE.AND.EX P0, PT, RZ, UR7, PT, P0 ;  /* 0x00000007ff007c0c */ /* 0x000fe2000bf05300 */
[----:B------:R-:W-:-:S10]  /*0b70*/  ULDC UR7, c[0x0][0x2d8] ;  /* 0x0000b60000077ab9 */ /* 0x000fd40000000800 */
[----:B------:R-:W-:-:S07]  /*0b80*/  @P2 LOP3.LUT R2, R2, 0x80, RZ, 0xfc, !PT ;  /* 0x0000008002022812 */ /* 0x000fce00078efcff */
.L_x_10170:
        /* <DEDUP_REMOVED lines=25> */
[----:B------:R-:W-:Y:S01]  /*0d20*/  FMUL.FTZ R185, R185, R208 ;  /* 0x000000d0b9b97220 */ /* 0x000fe20000410000 */
[----:B------:R-:W-:-:S02]  /*0d30*/  SHF.L.U32 R207, R179, 0x10, RZ ;  /* 0x00000010b3cf7819 */ /* 0x000fc400000006ff */
[----:B------:R-:W-:Y:S01]  /*0d40*/  PRMT R209, R179, 0x7632, R209 ;  /* 0x00007632b3d17816 */ /* 0x000fe200000000d1 */
[-C--:B------:R-:W-:Y:S01]  /*0d50*/  FMUL.FTZ R179, R187, R208.reuse ;  /* 0x000000d0bbb37220 */ /* 0x080fe20000410000 */
[----:B------:R-:W-:Y:S01]  /*0d60*/  PRMT R206, R177, 0x7632, R206 ;  /* 0x00007632b1ce7816 */ /* 0x000fe200000000ce */
[-C--:B------:R-:W-:Y:S01]  /*0d70*/  FMUL.FTZ R181, R181, R208.reuse ;  /* 0x000000d0b5b57220 */ /* 0x080fe20000410000 */
[----:B------:R-:W-:Y:S01]  /*0d80*/  PRMT R178, R178, 0x7632, R178 ;  /* 0x00007632b2b27816 */ /* 0x000fe200000000b2 */
[----:B-----5:R-:W-:Y:S01]  /*0d90*/  FMUL.FTZ R188, R46, R185 ;  /* 0x000000b92ebc7220 */ /* 0x020fe20000410000 */
[----:B--2---:R-:W-:Y:S01]  /*0da0*/  @P2 SHF.L.U32 R177, R173, 0x10, RZ ;  /* 0x00000010adb12819 */ /* 0x004fe200000006ff */
[----:B------:R-:W-:Y:S01]  /*0db0*/  FMUL.FTZ R185, R48, R179 ;  /* 0x000000b330b97220 */ /* 0x000fe20000410000 */
[----:B------:R-:W-:Y:S01]  /*0dc0*/  PRMT R184, R176, 0x7632, R184 ;  /* 0x00007632b0b87816 */ /* 0x000fe200000000b8 */
[----:B------:R-:W-:Y:S01]  /*0dd0*/  FMUL.FTZ R187, R44, R181 ;  /* 0x000000b52cbb7220 */ /* 0x000fe20000410000 */
[----:B------:R-:W-:Y:S01]  /*0de0*/  @P2 SHF.L.U32 R176, R172, 0x10, RZ ;  /* 0x00000010acb02819 */ /* 0x000fe200000006ff */
[----:B------:R-:W-:Y:S01]  /*0df0*/  FMUL.FTZ R207, R207, R208 ;  /* 0x000000d0cfcf7220 */ /* 0x000fe20000410000 */
[----:B------:R-:W-:-:S02]  /*0e00*/  @P2 SHF.L.U32 R182, R174, 0x10, RZ ;  /* 0x00000010aeb62819 */ /* 0x000fc400000006ff */
[----:B------:R-:W-:Y:S01]  /*0e10*/  SHF.L.U32 R179, R206, 0x10, RZ ;  /* 0x00000010ceb37819 */ /* 0x000fe200000006ff */
[----:B------:R-:W-:Y:S01]  /*0e20*/  @P2 FADD.FTZ R188, R177, R188 ;  /* 0x000000bcb1bc2221 */ /* 0x000fe20000010000 */
[----:B------:R-:W-:Y:S01]  /*0e30*/  SHF.L.U32 R181, R178, 0x10, RZ ;  /* 0x00000010b2b57819 */ /* 0x000fe200000006ff */
[----:B------:R-:W-:Y:S01]  /*0e40*/  @P2 FADD.FTZ R187, R176, R187 ;  /* 0x000000bbb0bb2221 */ /* 0x000fe20000010000 */
[----:B------:R-:W-:Y:S02]  /*0e50*/  SHF.L.U32 R177, R184, 0x10, RZ ;  /* 0x00000010b8b17819 */ /* 0x000fe400000006ff */
[----:B------:R-:W-:Y:S01]  /*0e60*/  SHF.L.U32 R209, R209, 0x10, RZ ;  /* 0x00000010d1d17819 */ /* 0x000fe200000006ff */
[----:B------:R-:W-:Y:S01]  /*0e70*/  @P2 FADD.FTZ R185, R182, R185 ;  /* 0x000000b9b6b92221 */ /* 0x000fe20000010000 */
[----:B------:R-:W-:Y:S01]  /*0e80*/  @P2 SHF.L.U32 R183, R175, 0x10, RZ ;  /* 0x00000010afb72819 */ /* 0x000fe200000006ff */
[----:B------:R-:W-:Y:S01]  /*0e90*/  FMUL.FTZ R186, R50, R207 ;  /* 0x000000cf32ba7220 */ /* 0x000fe20000410000 */
[-C--:B------:R-:W-:Y:S01]  /*0ea0*/  FMUL.FTZ R178, R179, R208.reuse ;  /* 0x000000d0b3b27220 */ /* 0x080fe20000410000 */
[----:B------:R-:W-:Y:S01]  /*0eb0*/  @P2 PRMT R176, R172, 0x7632, R176 ;  /* 0x00007632acb02816 */ /* 0x000fe200000000b0 */
[-C--:B------:R-:W-:Y:S01]  /*0ec0*/  FMUL.FTZ R182, R181, R208.reuse ;  /* 0x000000d0b5b67220 */ /* 0x080fe20000410000 */
[----:B------:R-:W-:Y:S01]  /*0ed0*/  @P2 PRMT R179, R173, 0x7632, R179 ;  /* 0x00007632adb32816 */ /* 0x000fe200000000b3 */
[-C--:B------:R-:W-:Y:S01]  /*0ee0*/  FMUL.FTZ R184, R177, R208.reuse ;  /* 0x000000d0b1b87220 */ /* 0x080fe20000410000 */
        /* <DEDUP_REMOVED lines=8> */
[----:B------:R-:W-:Y:S01]  /*0f70*/  @P2 SHF.L.U32 R179, R181, 0x10, RZ ;  /* 0x00000010b5b32819 */ /* 0x000fe200000006ff */
[----:B------:R-:W-:Y:S01]  /*0f80*/  FMUL.FTZ R182, R49, R182 ;  /* 0x000000b631b67220 */ /* 0x000fe20000410000 */
[----:B------:R-:W-:Y:S01]  /*0f90*/  @P2 SHF.L.U32 R178, R207, 0x10, RZ ;  /* 0x00000010cfb22819 */ /* 0x000fe200000006ff */
[----:B------:R-:W-:Y:S01]  /*0fa0*/  FMUL.FTZ R181, R51, R206 ;  /* 0x000000ce33b57220 */ /* 0x000fe20000410000 */
[----:B------:R-:W-:Y:S01]  /*0fb0*/  @P2 FADD.FTZ R184, R177, R184 ;  /* 0x000000b8b1b82221 */ /* 0x000fe20000010000 */
[----:B------:R-:W-:Y:S01]  /*0fc0*/  @P2 FADD.FTZ R183, R176, R183 ;  /* 0x000000b7b0b72221 */ /* 0x000fe20000010000 */
[----:B------:R-:W-:Y:S01]  /*0fd0*/  @P2 FADD.FTZ R182, R179, R182 ;  /* 0x000000b6b3b62221 */ /* 0x000fe20000010000 */
[----:B------:R-:W-:Y:S01]  /*0fe0*/  @P2 FADD.FTZ R181, R178, R181 ;  /* 0x000000b5b2b52221 */ /* 0x000fe20000010000 */
[----:B------:R-:W-:-:S02]  /*0ff0*/  LEA R206, P2, R204, UR10, 0x4 ;  /* 0x0000000accce7c11 */ /* 0x000fc4000f8420ff */
[----:B------:R-:W-:Y:S02]  /*1000*/  F2FP.BF16.F32.PACK_AB R177, R183, R188 ;  /* 0x000000bcb7b1723e */ /* 0x000fe400000010ff */
[----:B------:R-:W-:Y:S02]  /*1010*/  LEA.HI.X R207, R204, UR11, RZ, 0x4, P2 ;  /* 0x0000000bcccf7c11 */ /* 0x000fe400090f24ff */
[----:B------:R-:W-:Y:S02]  /*1020*/  F2FP.BF16.F32.PACK_AB R178, R182, R185 ;  /* 0x000000b9b6b2723e */ /* 0x000fe400000010ff */
[----:B------:R-:W-:Y:S02]  /*1030*/  F2FP.BF16.F32.PACK_AB R176, R184, R187 ;  /* 0x000000bbb8b0723e */ /* 0x000fe400000010ff */
[----:B------:R-:W-:-:S05]  /*1040*/  F2FP.BF16.F32.PACK_AB R179, R181, R186 ;  /* 0x000000bab5b3723e */ /* 0x000fca00000010ff */
[----:B------:R0:W-:Y:S01]  /*1050*/  STG.E.128 desc[UR4][R206.64], R176 ;  /* 0x000000b0ce007986 */ /* 0x0001e2000c101d04 */
[----:B------:R-:W-:-:S07]  /*1060*/  IADD3 R209, R204, 0x20, RZ ;  /* 0x00000020ccd17810 */ /* 0x000fce0007ffe0ff */
.L_x_10146:
[----:B------:R-:W-:Y:S05]  /*1070*/  BSYNC B0 ;  /* 0x0000000000007941 */ /* 0x000fea0003800000 */
.L_x_10145:
[----:B------:R-:W-:Y:S01]  /*1080*/  ISETP.GE.U32.AND P2, PT, R3, 0x40, PT ;  /* 0x000000400300780c */ /* 0x000fe20003f46070 */
[----:B------:R-:W-:-:S12]  /*1090*/  BSSY B0, `(.L_x_10147) ;  /* 0x0000042000007945 */ /* 0x000fd80003800000 */
[----:B------:R-:W-:Y:S05]  /*10a0*/  @!P2 BRA `(.L_x_10148) ;  /* 0x000000040000a947 */ /* 0x000fea0003800000 */
[----:B------:R-:W2:Y:S01]  /*10b0*/  LDC.64 R20, c[0x0][0x220] ;  /* 0x00008800ff147b82 */ /* 0x000ea20000000a00 */
[----:B------:R-:W-:-:S04]  /*10c0*/  ISETP.NE.U32.AND P2, PT, RZ, UR8, PT ;  /* 0x00000008ff007c0c */ /* 0x000fc8000bf45070 */
[----:B------:R-:W-:-:S13]  /*10d0*/  ISETP.NE.AND.EX P2, PT, RZ, UR9, PT, P2 ;  /* 0x00000009ff007c0c */ /* 0x000fda000bf45320 */
[----:B------:R-:W-:-:S04]  /*10e0*/  @P2 LEA R24, P3, R209, UR8, 0x4 ;  /* 0x00000008d1182c11 */ /* 0x000fc8000f8620ff */
[C---:B------:R-:W-:Y:S01]  /*10f0*/  @P2 LEA.HI.X R25, R209.reuse, UR9, RZ, 0x4, P3 ;  /* 0x00000009d1192c11 */ /* 0x040fe200098f24ff */
[----:B--2---:R-:W-:-:S04]  /*1100*/  IMAD.WIDE.U32 R20, R209, 0x10, R20 ;  /* 0x00000010d1147825 */ /* 0x004fc800078e0014 */
[----:B------:R-:W2:Y:S04]  /*1110*/  @P2 LDG.E.128 R172, desc[UR4][R24.64] ;  /* 0x0000000418ac2981 */ /* 0x000ea8000c1e1d00 */
[----:B------:R-:W3:Y:S02]  /*1120*/  LDG.E.128 R20, desc[UR4][R20.64] ;  /* 0x0000000414147981 */ /* 0x000ee4000c1e1d00 */
[----:B---3--:R-:W-:Y:S02]  /*1130*/  SHF.L.U32 R27, R20, 0x10, RZ ;  /* 0x00000010141b7819 */ /* 0x008fe400000006ff */
[----:B0-----:R-:W-:Y:S02]  /*1140*/  SHF.L.U32 R177, R21, 0x10, RZ ;  /* 0x0000001015b17819 */ /* 0x001fe400000006ff */
[----:B------:R-:W-:Y:S01]  /*1150*/  SHF.L.U32 R179, R22, 0x10, RZ ;  /* 0x0000001016b37819 */ /* 0x000fe200000006ff */
[-C--:B------:R-:W-:Y:S01]  /*1160*/  FMUL.FTZ R27, R27, R208.reuse ;  /* 0x000000d01b1b7220 */ /* 0x080fe20000410000 */
[----:B------:R-:W-:Y:S01]  /*1170*/  SHF.L.U32 R207, R23, 0x10, RZ ;  /* 0x0000001017cf7819 */ /* 0x000fe200000006ff */
[-C--:B------:R-:W-:Y:S01]  /*1180*/  FMUL.FTZ R177, R177, R208.reuse ;  /* 0x000000d0b1b17220 */ /* 0x080fe20000410000 */
[----:B------:R-:W-:Y:S01]  /*1190*/  PRMT R176, R20, 0x7632, R176 ;  /* 0x0000763214b07816 */ /* 0x000fe200000000b0 */
[----:B------:R-:W-:Y:S01]  /*11a0*/  FMUL.FTZ R179, R179, R208 ;  /* 0x000000d0b3b37220 */ /* 0x000fe20000410000 */
[----:B------:R-:W-:Y:S01]  /*11b0*/  PRMT R178, R21, 0x7632, R178 ;  /* 0x0000763215b27816 */ /* 0x000fe200000000b2 */
[----:B-----5:R-:W-:Y:S01]  /*11c0*/  FMUL.FTZ R26, R68, R27 ;  /* 0x0000001b441a7220 */ /* 0x020fe20000410000 */
[----:B--2---:R-:W-:Y:S01]  /*11d0*/  @P2 SHF.L.U32 R20, R173, 0x10, RZ ;  /* 0x00000010ad142819 */ /* 0x004fe200000006ff */
[----:B------:R-:W-:Y:S01]  /*11e0*/  FMUL.FTZ R27, R70, R177 ;  /* 0x000000b1461b7220 */ /* 0x000fe20000410000 */
[----:B------:R-:W-:-:S02]  /*11f0*/  PRMT R206, R23, 0x7632, R206 ;  /* 0x0000763217ce7816 */ /* 0x000fc400000000ce */
[----:B------:R-:W-:Y:S01]  /*1200*/  @P2 SHF.L.U32 R21, R172, 0x10, RZ ;  /* 0x00000010ac152819 */ /* 0x000fe200000006ff */
[----:B------:R-:W-:Y:S01]  /*1210*/  FMUL.FTZ R24, R72, R179 ;  /* 0x000000b348187220 */ /* 0x000fe20000410000 */
[----:B------:R-:W-:Y:S01]  /*1220*/  PRMT R22, R22, 0x7632, R22 ;  /* 0x0000763216167816 */ /* 0x000fe20000000016 */
[----:B------:R-:W-:Y:S01]  /*1230*/  FMUL.FTZ R207, R207, R208 ;  /* 0x000000d0cfcf7220 */ /* 0x000fe20000410000 */
[----:B------:R-:W-:Y:S01]  /*1240*/  @P2 SHF.L.U32 R23, R174, 0x10, RZ ;  /* 0x00000010ae172819 */ /* 0x000fe200000006ff */
[----:B------:R-:W-:Y:S01]  /*1250*/  @P2 FADD.FTZ R27, R20, R27 ;  /* 0x0000001b141b2221 */ /* 0x000fe20000010000 */
[----:B------:R-:W-:Y:S01]  /*1260*/  @P2 FADD.FTZ R26, R21, R26 ;  /* 0x0000001a151a2221 */ /* 0x000fe20000010000 */
[----:B------:R-:W-:Y:S01]  /*1270*/  @P2 SHF.L.U32 R20, R175, 0x10, RZ ;  /* 0x00000010af142819 */ /* 0x000fe200000006ff */
[----:B------:R-:W-:Y:S01]  /*1280*/  FMUL.FTZ R25, R74, R207 ;  /* 0x000000cf4a197220 */ /* 0x000fe20000410000 */
[----:B------:R-:W-:Y:S01]  /*1290*/  SHF.L.U32 R177, R22, 0x10, RZ ;  /* 0x0000001016b17819 */ /* 0x000fe200000006ff */
[----:B------:R-:W-:Y:S01]  /*12a0*/  @P2 FADD.FTZ R24, R23, R24 ;  /* 0x0000001817182221 */ /* 0x000fe20000010000 */
[----:B------:R-:W-:-:S02]  /*12b0*/  SHF.L.U32 R179, R206, 0x10, RZ ;  /* 0x00000010ceb37819 */ /* 0x000fc400000006ff */
[----:B------:R-:W-:Y:S02]  /*12c0*/  SHF.L.U32 R21, R176, 0x10, RZ ;  /* 0x00000010b0157819 */ /* 0x000fe400000006ff */
[----:B------:R-:W-:Y:S01]  /*12d0*/  SHF.L.U32 R23, R178, 0x10, RZ ;  /* 0x00000010b2177819 */ /* 0x000fe200000006ff */
[----:B------:R-:W-:Y:S01]  /*12e0*/  @P2 FADD.FTZ R25, R20, R25 ;  /* 0x0000001914192221 */ /* 0x000fe20000010000 */
[-C--:B------:R-:W-:Y:S01]  /*12f0*/  FMUL.FTZ R178, R177, R208.reuse ;  /* 0x000000d0b1b27220 */ /* 0x080fe20000410000 */
[-C--:B------:R-:W-:Y:S01]  /*1300*/  FMUL.FTZ R206, R179, R208.reuse ;  /* 0x000000d0b3ce7220 */ /* 0x080fe20000410000 */
[-C--:B------:R-:W-:Y:S01]  /*1310*/  FMUL.FTZ R20, R21, R208.reuse ;  /* 0x000000d015147220 */ /* 0x080fe20000410000 */
[----:B------:R-:W-:Y:S01]  /*1320*/  @P2 PRMT R176, R172, 0x7632, R176 ;  /* 0x00007632acb02816 */ /* 0x000fe200000000b0 */
[----:B------:R-:W-:Y:S01]  /*1330*/  FMUL.FTZ R22, R23, R208 ;  /* 0x000000d017167220 */ /* 0x000fe20000410000 */
[----:B------:R-:W-:Y:S02]  /*1340*/  @P2 PRMT R177, R173, 0x7632, R177 ;  /* 0x00007632adb12816 */ /* 0x000fe400000000b1 */
[----:B------:R-:W-:-:S02]  /*1350*/  @P2 PRMT R179, R174, 0x7632, R179 ;  /* 0x00007632aeb32816 */ /* 0x000fc400000000b3 */
[----:B------:R-:W-:Y:S01]  /*1360*/  @P2 PRMT R207, R175, 0x7632, R207 ;  /* 0x00007632afcf2816 */ /* 0x000fe200000000cf */
[----:B------:R-:W-:Y:S01]  /*1370*/  FMUL.FTZ R21, R73, R178 ;  /* 0x000000b249157220 */ /* 0x000fe20000410000 */
[----:B------:R-:W-:Y:S01]  /*1380*/  FMUL.FTZ R23, R69, R20 ;  /* 0x0000001445177220 */ /* 0x000fe20000410000 */
[----:B------:R-:W-:Y:S01]  /*1390*/  @P2 SHF.L.U32 R176, R176, 0x10, RZ ;  /* 0x00000010b0b02819 */ /* 0x000fe200000006ff */
[----:B------:R-:W-:Y:S01]  /*13a0*/  FMUL.FTZ R22, R71, R22 ;  /* 0x0000001647167220 */ /* 0x000fe20000410000 */
[----:B------:R-:W-:Y:S01]  /*13b0*/  @P2 SHF.L.U32 R177, R177, 0x10, RZ ;  /* 0x00000010b1b12819 */ /* 0x000fe200000006ff */
[----:B------:R-:W-:Y:S01]  /*13c0*/  FMUL.FTZ R20, R75, R206 ;  /* 0x000000ce4b147220 */ /* 0x000fe20000410000 */
[----:B------:R-:W-:Y:S02]  /*13d0*/  @P2 SHF.L.U32 R178, R179, 0x10, RZ ;  /* 0x00000010b3b22819 */ /* 0x000fe400000006ff */
        /* <DEDUP_REMOVED lines=13> */
.L_x_10148:
[----:B------:R-:W-:Y:S05]  /*14b0*/  BSYNC B0 ;  /* 0x0000000000007941 */ /* 0x000fea0003800000 */
.L_x_10147:
[----:B------:R-:W-:Y:S01]  /*14c0*/  ISETP.GE.U32.AND P2, PT, R3, 0x60, PT ;  /* 0x000000600300780c */ /* 0x000fe20003f46070 */
[----:B------:R-:W-:-:S12]  /*14d0*/  BSSY B0, `(.L_x_10149) ;  /* 0x0000042000007945 */ /* 0x000fd80003800000 */
[----:B------:R-:W-:Y:S05]  /*14e0*/  @!P2 BRA `(.L_x_10150) ;  /* 0x000000040000a947 */ /* 0x000fea0003800000 */
[----:B------:R-:W0:Y:S01]  /*14f0*/  LDC.64 R12, c[0x0][0x220] ;  /* 0x00008800ff0c7b82 */ /* 0x000e220000000a00 */
[----:B------:R-:W-:-:S04]  /*1500*/  ISETP.NE.U32.AND P2, PT, RZ, UR8, PT ;  /* 0x00000008ff007c0c */ /* 0x000fc8000bf45070 */
[----:B------:R-:W-:-:S13]  /*1510*/  ISETP.NE.AND.EX P2, PT, RZ, UR9, PT, P2 ;  /* 0x00000009ff007c0c */ /* 0x000fda000bf45320 */
[----:B------:R-:W-:-:S04]  /*1520*/  @P2 LEA R16, P3, R209, UR8, 0x4 ;  /* 0x00000008d1102c11 */ /* 0x000fc8000f8620ff */
[C---:B------:R-:W-:Y:S01]  /*1530*/  @P2 LEA.HI.X R17, R209.reuse, UR9, RZ, 0x4, P3 ;  /* 0x00000009d1112c11 */ /* 0x040fe200098f24ff */
[----:B0-----:R-:W-:-:S04]  /*1540*/  IMAD.WIDE.U32 R12, R209, 0x10, R12 ;  /* 0x00000010d10c7825 */ /* 0x001fc800078e000c */
[----:B------:R-:W3:Y:S04]  /*1550*/  @P2 LDG.E.128 R172, desc[UR4][R16.64] ;  /* 0x0000000410ac2981 */ /* 0x000ee8000c1e1d00 */
[----:B------:R-:W2:Y:S02]  /*1560*/  LDG.E.128 R12, desc[UR4][R12.64] ;  /* 0x000000040c0c7981 */ /* 0x000ea4000c1e1d00 */
[----:B--2---:R-:W-:Y:S02]  /*1570*/  SHF.L.U32 R19, R12, 0x10, RZ ;  /* 0x000000100c137819 */ /* 0x004fe400000006ff */
[----:B------:R-:W-:Y:S02]  /*1580*/  SHF.L.U32 R177, R13, 0x10, RZ ;  /* 0x000000100db17819 */ /* 0x000fe400000006ff */
        /* <DEDUP_REMOVED lines=8> */
[----:B---3--:R-:W-:Y:S01]  /*1610*/  @P2 SHF.L.U32 R12, R173, 0x10, RZ ;  /* 0x00000010ad0c2819 */ /* 0x008fe200000006ff */
        /* <DEDUP_REMOVED lines=45> */
.L_x_10150:
[----:B------:R-:W-:Y:S05]  /*18f0*/  BSYNC B0 ;  /* 0x0000000000007941 */ /* 0x000fea0003800000 */
.L_x_10149:
[----:B------:R-:W-:Y:S01]  /*1900*/  ISETP.GE.U32.AND P2, PT, R3, 0x80, PT ;  /* 0x000000800300780c */ /* 0x000fe20003f46070 */
[----:B------:R-:W-:-:S12]  /*1910*/  BSSY B0, `(.L_x_10151) ;  /* 0x0000042000007945 */ /* 0x000fd80003800000 */
[----:B------:R-:W-:Y:S05]  /*1920*/  @!P2 BRA `(.L_x_10152) ;  /* 0x000000040000a947 */ /* 0x000fea0003800000 */
[----:B-1-34-:R-:W1:Y:S01]  /*1930*/  LDC.64 R4, c[0x0][0x220] ;  /* 0x00008800ff047b82 */ /* 0x01ae620000000a00 */
[----:B------:R-:W-:-:S04]  /*1940*/  ISETP.NE.U32.AND P2, PT, RZ, UR8, PT ;  /* 0x00000008ff007c0c */ /* 0x000fc8000bf45070 */
[----:B------:R-:W-:-:S13]  /*1950*/  ISETP.NE.AND.EX P2, PT, RZ, UR9, PT, P2 ;  /* 0x00000009ff007c0c */ /* 0x000fda000bf45320 */
[----:B------:R-:W-:-:S04]  /*1960*/  @P2 LEA R8, P3, R209, UR8, 0x4 ;  /* 0x00000008d1082c11 */ /* 0x000fc8000f8620ff */
[C---:B------:R-:W-:Y:S01]  /*1970*/  @P2 LEA.HI.X R9, R209.reuse, UR9, RZ, 0x4, P3 ;  /* 0x00000009d1092c11 */ /* 0x040fe200098f24ff */
[----:B-1----:R-:W-:-:S04]  /*1980*/  IMAD.WIDE.U32 R4, R209, 0x10, R4 ;  /* 0x00000010d1047825 */ /* 0x002fc800078e0004 */
[----:B------:R-:W3:Y:S04]  /*1990*/  @P2 LDG.E.128 R172, desc[UR4][R8.64] ;  /* 0x0000000408ac2981 */ /* 0x000ee8000c1e1d00 */
[----:B------:R-:W4:Y:S02]  /*19a0*/  LDG.E.128 R4, desc[UR4][R4.64] ;  /* 0x0000000404047981 */ /* 0x000f24000c1e1d00 */
[----:B----4-:R-:W-:Y:S02]  /*19b0*/  SHF.L.U32 R11, R4, 0x10, RZ ;  /* 0x00000010040b7819 */ /* 0x010fe400000006ff */
[----:B0-2---:R-:W-:Y:S02]  /*19c0*/  SHF.L.U32 R177, R5, 0x10, RZ ;  /* 0x0000001005b17819 */ /* 0x005fe400000006ff */
        /* <DEDUP_REMOVED lines=54> */
.L_x_10152:
[----:B------:R-:W-:Y:S05]  /*1d30*/  BSYNC B0 ;  /* 0x0000000000007941 */ /* 0x000fea0003800000 */
.L_x_10151:
        /* <DEDUP_REMOVED lines=14> */
[----:B------:R-:W-:-:S02]  /*1e20*/  FMUL.FTZ R189, R189, R208 ;  /* 0x000000d0bdbd7220 */ /* 0x000fc40000410000 */
[-C--:B------:R-:W-:Y:S01]  /*1e30*/  FMUL.FTZ R195, R195, R208.reuse ;  /* 0x000000d0c3c37220 */ /* 0x080fe20000410000 */
[----:B------:R-:W-:Y:S01]  /*1e40*/  PRMT R206, R177, 0x7632, R206 ;  /* 0x00007632b1ce7816 */ /* 0x000fe200000000ce */
[----:B------:R-:W-:Y:S01]  /*1e50*/  FMUL.FTZ R207, R207, R208 ;  /* 0x000000d0cfcf7220 */ /* 0x000fe20000410000 */
[C---:B------:R-:W-:Y:S02]  /*1e60*/  SHF.L.U32 R211, R179.reuse, 0x10, RZ ;  /* 0x00000010b3d37819 */ /* 0x040fe400000006ff */
[----:B------:R-:W-:Y:S01]  /*1e70*/  PRMT R210, R179, 0x7632, R210 ;  /* 0x00007632b3d27816 */ /* 0x000fe200000000d2 */
[----:B-----5:R-:W-:Y:S01]  /*1e80*/  FMUL.FTZ R180, R140, R189 ;  /* 0x000000bd8cb47220 */ /* 0x020fe20000410000 */
[----:B--2---:R-:W-:Y:S01]  /*1e90*/  @P2 SHF.L.U32 R177, R172, 0x10, RZ ;  /* 0x00000010acb12819 */ /* 0x004fe200000006ff */
[----:B------:R-:W-:Y:S01]  /*1ea0*/  FMUL.FTZ R190, R142, R195 ;  /* 0x000000c38ebe7220 */ /* 0x000fe20000410000 */
[----:B------:R-:W-:Y:S01]  /*1eb0*/  @P2 SHF.L.U32 R179, R173, 0x10, RZ ;  /* 0x00000010adb32819 */ /* 0x000fe200000006ff */
[----:B------:R-:W-:Y:S01]  /*1ec0*/  FMUL.FTZ R192, R144, R207 ;  /* 0x000000cf90c07220 */ /* 0x000fe20000410000 */
[----:B------:R-:W-:-:S02]  /*1ed0*/  PRMT R193, R176, 0x7632, R193 ;  /* 0x00007632b0c17816 */ /* 0x000fc400000000c1 */
[----:B------:R-:W-:Y:S02]  /*1ee0*/  PRMT R178, R178, 0x7632, R178 ;  /* 0x00007632b2b27816 */ /* 0x000fe400000000b2 */
[----:B------:R-:W-:Y:S01]  /*1ef0*/  @P2 SHF.L.U32 R189, R174, 0x10, RZ ;  /* 0x00000010aebd2819 */ /* 0x000fe200000006ff */
[----:B------:R-:W-:Y:S01]  /*1f00*/  @P2 FADD.FTZ R180, R177, R180 ;  /* 0x000000b4b1b42221 */ /* 0x000fe20000010000 */
[----:B------:R-:W-:Y:S01]  /*1f10*/  @P2 FADD.FTZ R190, R179, R190 ;  /* 0x000000beb3be2221 */ /* 0x000fe20000010000 */
[----:B------:R-:W-:Y:S01]  /*1f20*/  FMUL.FTZ R211, R211, R208 ;  /* 0x000000d0d3d37220 */ /* 0x000fe20000410000 */
[----:B------:R-:W-:Y:S01]  /*1f30*/  SHF.L.U32 R193, R193, 0x10, RZ ;  /* 0x00000010c1c17819 */ /* 0x000fe200000006ff */
[----:B------:R-:W-:Y:S01]  /*1f40*/  @P2 FADD.FTZ R192, R189, R192 ;  /* 0x000000c0bdc02221 */ /* 0x000fe20000010000 */
[----:B------:R-:W-:Y:S02]  /*1f50*/  SHF.L.U32 R177, R206, 0x10, RZ ;  /* 0x00000010ceb17819 */ /* 0x000fe400000006ff */
[----:B------:R-:W-:-:S02]  /*1f60*/  SHF.L.U32 R179, R178, 0x10, RZ ;  /* 0x00000010b2b37819 */ /* 0x000fc400000006ff */
[----:B------:R-:W-:Y:S01]  /*1f70*/  SHF.L.U32 R189, R210, 0x10, RZ ;  /* 0x00000010d2bd7819 */ /* 0x000fe200000006ff */
[----:B------:R-:W-:Y:S01]  /*1f80*/  FMUL.FTZ R194, R146, R211 ;  /* 0x000000d392c27220 */ /* 0x000fe20000410000 */
[----:B------:R-:W-:Y:S01]  /*1f90*/  @P2 SHF.L.U32 R191, R175, 0x10, RZ ;  /* 0x00000010afbf2819 */ /* 0x000fe200000006ff */
        /* <DEDUP_REMOVED lines=8> */
[----:B------:R-:W-:Y:S01]  /*2020*/  @P2 FADD.FTZ R194, R191, R194 ;  /* 0x000000c2bfc22221 */ /* 0x000fe20000010000 */
[----:B------:R-:W-:Y:S01]  /*2030*/  FMUL.FTZ R189, R141, R176 ;  /* 0x000000b08dbd7220 */ /* 0x000fe20000410000 */
[----:B------:R-:W-:Y:S01]  /*2040*/  FMUL.FTZ R191, R143, R178 ;  /* 0x000000b28fbf7220 */ /* 0x000fe20000410000 */
[----:B------:R-:W-:Y:S01]  /*2050*/  FMUL.FTZ R193, R145, R206 ;  /* 0x000000ce91c17220 */ /* 0x000fe20000410000 */
[----:B------:R-:W-:Y:S02]  /*2060*/  @P2 SHF.L.U32 R176, R177, 0x10, RZ ;  /* 0x00000010b1b02819 */ /* 0x000fe400000006ff */
[----:B------:R-:W-:Y:S02]  /*2070*/  @P2 SHF.L.U32 R178, R179, 0x10, RZ ;  /* 0x00000010b3b22819 */ /* 0x000fe400000006ff */
        /* <DEDUP_REMOVED lines=15> */
.L_x_10154:
[----:B------:R-:W-:Y:S05]  /*2170*/  BSYNC B0 ;  /* 0x0000000000007941 */ /* 0x000fea0003800000 */
.L_x_10153:
        /* <DEDUP_REMOVED lines=12> */
[----:B------:R-:W-:Y:S02]  /*2240*/  PRMT R200, R177, 0x7632, R200 ;  /* 0x00007632b1c87816 */ /* 0x000fe400000000c8 */
[----:B------:R-:W-:-:S02]  /*2250*/  SHF.L.U32 R199, R176, 0x10, RZ ;  /* 0x00000010b0c77819 */ /* 0x000fc400000006ff */
[----:B------:R-:W-:Y:S02]  /*2260*/  SHF.L.U32 R201, R177, 0x10, RZ ;  /* 0x00000010b1c97819 */ /* 0x000fe400000006ff */
[C---:B------:R-:W-:Y:S02]  /*2270*/  SHF.L.U32 R203, R178.reuse, 0x10, RZ ;  /* 0x00000010b2cb7819 */ /* 0x040fe400000006ff */
[----:B------:R-:W-:Y:S02]  /*2280*/  PRMT R178, R178, 0x7632, R178 ;  /* 0x00007632b2b27816 */ /* 0x000fe400000000b2 */
[C---:B------:R-:W-:Y:S02]  /*2290*/  SHF.L.U32 R207, R179.reuse, 0x10, RZ ;  /* 0x00000010b3cf7819 */ /* 0x040fe400000006ff */
[----:B------:R-:W-:Y:S02]  /*22a0*/  PRMT R202, R179, 0x7632, R202 ;  /* 0x00007632b3ca7816 */ /* 0x000fe400000000ca */
[----:B------:R-:W-:-:S02]  /*22b0*/  SHF.L.U32 R177, R198, 0x10, RZ ;  /* 0x00000010c6b17819 */ /* 0x000fc400000006ff */
[----:B------:R-:W-:Y:S01]  /*22c0*/  SHF.L.U32 R179, R200, 0x10, RZ ;  /* 0x00000010c8b37819 */ /* 0x000fe200000006ff */
[-C--:B------:R-:W-:Y:S01]  /*22d0*/  FMUL.FTZ R199, R199, R208.reuse ;  /* 0x000000d0c7c77220 */ /* 0x080fe20000410000 */
[-C--:B------:R-:W-:Y:S01]  /*22e0*/  FMUL.FTZ R201, R201, R208.reuse ;  /* 0x000000d0c9c97220 */ /* 0x080fe20000410000 */
[----:B0-----:R-:W-:Y:S01]  /*22f0*/  SHF.L.U32 R197, R178, 0x10, RZ ;  /* 0x00000010b2c57819 */ /* 0x001fe200000006ff */
[-C--:B------:R-:W-:Y:S01]  /*2300*/  FMUL.FTZ R176, R177, R208.reuse ;  /* 0x000000d0b1b07220 */ /* 0x080fe20000410000 */
[-C--:B------:R-:W-:Y:S01]  /*2310*/  FMUL.FTZ R178, R179, R208.reuse ;  /* 0x000000d0b3b27220 */ /* 0x080fe20000410000 */
[-C--:B------:R-:W-:Y:S01]  /*2320*/  FMUL.FTZ R203, R203, R208.reuse ;  /* 0x000000d0cbcb7220 */ /* 0x080fe20000410000 */
[-C--:B------:R-:W-:Y:S01]  /*2330*/  FMUL.FTZ R207, R207, R208.reuse ;  /* 0x000000d0cfcf7220 */ /* 0x080fe20000410000 */
[----:B--2---:R-:W-:Y:S01]  /*2340*/  @P2 SHF.L.U32 R177, R172, 0x10, RZ ;  /* 0x00000010acb12819 */ /* 0x004fe200000006ff */
[----:B-----5:R-:W-:Y:S01]  /*2350*/  FMUL.FTZ R196, R164, R199 ;  /* 0x000000c7a4c47220 */ /* 0x020fe20000410000 */
[----:B------:R-:W-:Y:S01]  /*2360*/  @P2 SHF.L.U32 R179, R173, 0x10, RZ ;  /* 0x00000010adb32819 */ /* 0x000fe200000006ff */
[----:B------:R-:W-:Y:S01]  /*2370*/  FMUL.FTZ R198, R166, R201 ;  /* 0x000000c9a6c67220 */ /* 0x000fe20000410000 */
[----:B------:R-:W-:Y:S01]  /*2380*/  SHF.L.U32 R211, R202, 0x10, RZ ;  /* 0x00000010cad37819 */ /* 0x000fe200000006ff */
[-C--:B------:R-:W-:Y:S01]  /*2390*/  FMUL.FTZ R206, R197, R208.reuse ;  /* 0x000000d0c5ce7220 */ /* 0x080fe20000410000 */
[----:B------:R-:W-:Y:S01]  /*23a0*/  @P2 SHF.L.U32 R197, R174, 0x10, RZ ;  /* 0x00000010aec52819 */ /* 0x000fe200000006ff */
[----:B------:R-:W-:Y:S01]  /*23b0*/  FMUL.FTZ R200, R168, R203 ;  /* 0x000000cba8c87220 */ /* 0x000fe20000410000 */
[----:B------:R-:W-:Y:S01]  /*23c0*/  @P2 SHF.L.U32 R199, R175, 0x10, RZ ;  /* 0x00000010afc72819 */ /* 0x000fe200000006ff */
[----:B------:R-:W-:Y:S01]  /*23d0*/  FMUL.FTZ R202, R170, R207 ;  /* 0x000000cfaaca7220 */ /* 0x000fe20000410000 */
        /* <DEDUP_REMOVED lines=8> */
[----:B------:R-:W-:Y:S01]  /*2460*/  @P2 FADD.FTZ R202, R199, R202 ;  /* 0x000000cac7ca2221 */ /* 0x000fe20000010000 */
[----:B------:R-:W-:Y:S01]  /*2470*/  FMUL.FTZ R197, R165, R176 ;  /* 0x000000b0a5c57220 */ /* 0x000fe20000410000 */
[----:B------:R-:W-:Y:S01]  /*2480*/  FMUL.FTZ R199, R167, R178 ;  /* 0x000000b2a7c77220 */ /* 0x000fe20000410000 */
[----:B------:R-:W-:Y:S01]  /*2490*/  FMUL.FTZ R201, R169, R206 ;  /* 0x000000cea9c97220 */ /* 0x000fe20000410000 */
[----:B------:R-:W-:Y:S02]  /*24a0*/  @P2 SHF.L.U32 R176, R177, 0x10, RZ ;  /* 0x00000010b1b02819 */ /* 0x000fe400000006ff */
[----:B------:R-:W-:-:S02]  /*24b0*/  @P2 SHF.L.U32 R178, R179, 0x10, RZ ;  /* 0x00000010b3b22819 */ /* 0x000fc400000006ff */
[----:B------:R-:W-:Y:S01]  /*24c0*/  @P2 SHF.L.U32 R206, R203, 0x10, RZ ;  /* 0x00000010cbce2819 */ /* 0x000fe200000006ff */
[----:B------:R-:W-:Y:S01]  /*24d0*/  FMUL.FTZ R203, R171, R208 ;  /* 0x000000d0abcb7220 */ /* 0x000fe20000410000 */
[----:B------:R-:W-:Y:S01]  /*24e0*/  @P2 SHF.L.U32 R210, R207, 0x10, RZ ;  /* 0x00000010cfd22819 */ /* 0x000fe200000006ff */
[----:B------:R-:W-:Y:S01]  /*24f0*/  @P2 FADD.FTZ R197, R176, R197 ;  /* 0x000000c5b0c52221 */ /* 0x000fe20000010000 */
[----:B------:R-:W-:Y:S01]  /*2500*/  @P2 FADD.FTZ R199, R178, R199 ;  /* 0x000000c7b2c72221 */ /* 0x000fe20000010000 */
[----:B------:R-:W-:Y:S02]  /*2510*/  @P2 FADD.FTZ R201, R206, R201 ;  /* 0x000000c9cec92221 */ /* 0x000fe40000010000 */
[----:B------:R-:W-:Y:S01]  /*2520*/  @P2 FADD.FTZ R203, R210, R203 ;  /* 0x000000cbd2cb2221 */ /* 0x000fe20000010000 */
[----:B------:R-:W-:Y:S02]  /*2530*/  LEA R206, P2, R209, UR10, 0x4 ;  /* 0x0000000ad1ce7c11 */ /* 0x000fe4000f8420ff */
[----:B------:R-:W-:-:S02]  /*2540*/  F2FP.BF16.F32.PACK_AB R178, R201, R200 ;  /* 0x000000c8c9b2723e */ /* 0x000fc400000010ff */
[----:B------:R-:W-:Y:S02]  /*2550*/  LEA.HI.X R207, R209, UR11, RZ, 0x4, P2 ;  /* 0x0000000bd1cf7c11 */ /* 0x000fe400090f24ff */
[----:B------:R-:W-:Y:S02]  /*2560*/  F2FP.BF16.F32.PACK_AB R177, R199, R198 ;  /* 0x000000c6c7b1723e */ /* 0x000fe400000010ff */
[----:B------:R-:W-:Y:S02]  /*2570*/  F2FP.BF16.F32.PACK_AB R176, R197, R196 ;  /* 0x000000c4c5b0723e */ /* 0x000fe400000010ff */
[----:B------:R-:W-:-:S05]  /*2580*/  F2FP.BF16.F32.PACK_AB R179, R203, R202 ;  /* 0x000000cacbb3723e */ /* 0x000fca00000010ff */
[----:B------:R0:W-:Y:S02]  /*2590*/  STG.E.128 desc[UR4][R206.64], R176 ;  /* 0x000000b0ce007986 */ /* 0x0001e4000c101d04 */
.L_x_10156:
[----:B------:R-:W-:Y:S05]  /*25a0*/  BSYNC B0 ;  /* 0x0000000000007941 */ /* 0x000fea0003800000 */
.L_x_10155:
[----:B0-2---:R-:W-:Y:S01]  /*25b0*/  FADD.FTZ R177, RZ, R187 ;  /* 0x000000bbffb17221 */ /* 0x005fe20000010000 */
        /* <DEDUP_REMOVED lines=61> */
[----:B------:R-:W-:Y:S01]  /*2990*/  ISETP.GT.U32.AND P6, PT, R3, 0x3f, PT ;  /* 0x0000003f0300780c */ /* 0x000fe20003fc4070 */
        /* <DEDUP_REMOVED lines=8> */
[----:B------:R-:W2:Y:S02]  /*2a20*/  SHFL.BFLY PT, R207, R208, 0x10, 0x1f ;  /* 0x0e001f00d0cf7f89 */ /* 0x000ea400000e0000 */
[----:B--2---:R-:W-:-:S04]  /*2a30*/  FADD.FTZ R176, R208, R207 ;  /* 0x000000cfd0b07221 */ /* 0x004fc80000010000 */
[----:B0-----:R-:W-:-:S04]  /*2a40*/  FMUL.FTZ R207, R176, R205 ;  /* 0x000000cdb0cf7220 */ /* 0x001fc80000410000 */
        /* <DEDUP_REMOVED lines=107> */
.L_x_10182:
[----:B--2---:R-:W-:Y:S01]  /*3100*/  FADD.FTZ R208, R206, R209 ;  /* 0x000000d1ced07221 */ /* 0x004fe20000010000 */
[C---:B0-----:R-:W-:Y:S01]  /*3110*/  FMUL.FTZ R206, R207.reuse, R207 ;  /* 0x000000cfcfce7220 */ /* 0x041fe20000410000 */
[----:B------:R-:W-:Y:S01]  /*3120*/  LOP3.LUT P2, RZ, R2, 0x80, RZ, 0xc0, !PT ;  /* 0x0000008002ff7812 */ /* 0x000fe2000784c0ff */
[----:B------:R-:W0:Y:S01]  /*3130*/  @!P5 LDC.64 R178, c[0x0][0x250] ;  /* 0x00009400ffb2db82 */ /* 0x000e220000000a00 */
[----:B------:R-:W-:Y:S01]  /*3140*/  FFMA.FTZ R205, R208, R205, UR7 ;  /* 0x00000007d0cd7e23 */ /* 0x000fe200080100cd */
[----:B------:R-:W-:Y:S01]  /*3150*/  BSSY B0, `(.L_x_10158) ;  /* 0x000002b000007945 */ /* 0x000fe20003800000 */
[----:B------:R-:W-:Y:S02]  /*3160*/  FSEL R206, R206, RZ, P2 ;  /* 0x000000ffcece7208 */ /* 0x000fe40001000000 */
[----:B------:R-:W-:-:S03]  /*3170*/  FSEL R208, R207, RZ, !P2 ;  /* 0x000000ffcfd07208 */ /* 0x000fc60005000000 */
[----:B------:R-:W2:Y:S01]  /*3180*/  @!P5 LDC.64 R176, c[0x0][0x258] ;  /* 0x00009600ffb0db82 */ /* 0x000ea20000000a00 */
[----:B------:R-:W-:-:S06]  /*3190*/  FADD.FTZ R205, R205, R206 ;  /* 0x000000cecdcd7221 */ /* 0x000fcc0000010000 */
[----:B------:R-:W1:Y:S01]  /*31a0*/  MUFU.RSQ R205, R205 ;  /* 0x000000cd00cd7308 */ /* 0x000e620000001400 */
[----:B0-----:R-:W-:-:S05]  /*31b0*/  @!P5 IMAD.WIDE R178, R0, 0x4, R178 ;  /* 0x0000000400b2d825 */ /* 0x001fca00078e02b2 */
[----:B------:R0:W-:Y:S01]  /*31c0*/  @!P5 STG.E desc[UR4][R178.64], R207 ;  /* 0x000000cfb200d986 */ /* 0x0001e2000c101904 */
[----:B--2---:R-:W-:-:S05]  /*31d0*/  @!P5 IMAD.WIDE R176, R0, 0x4, R176 ;  /* 0x0000000400b0d825 */ /* 0x004fca00078e02b0 */
[----:B-1----:R0:W-:Y:S01]  /*31e0*/  @!P5 STG.E desc[UR4][R176.64], R205 ;  /* 0x000000cdb000d986 */ /* 0x0021e2000c101904 */
        /* <DEDUP_REMOVED lines=18> */
[----:B-----5:R-:W-:Y:S01]  /*3310*/  FFMA.FTZ R176, R36, R177, R28 ;  /* 0x000000b124b07223 */ /* 0x020fe2000001001c */
        /* <DEDUP_REMOVED lines=14> */
.L_x_10159:
[----:B------:R-:W-:Y:S05]  /*3400*/  BSYNC B0 ;  /* 0x0000000000007941 */ /* 0x000fea0003800000 */
.L_x_10158:
        /* <DEDUP_REMOVED lines=35> */
.L_x_10161:
[----:B------:R-:W-:Y:S05]  /*3640*/  BSYNC B0 ;  /* 0x0000000000007941 */ /* 0x000fea0003800000 */
.L_x_10160:
        /* <DEDUP_REMOVED lines=35> */
.L_x_10163:
[----:B------:R-:W-:Y:S05]  /*3880*/  BSYNC B0 ;  /* 0x0000000000007941 */ /* 0x000fea0003800000 */
.L_x_10162:
        /* <DEDUP_REMOVED lines=35> */
.L_x_10165:
[----:B------:R-:W-:Y:S05]  /*3ac0*/  BSYNC B0 ;  /* 0x0000000000007941 */ /* 0x000fea0003800000 */
.L_x_10164:
        /* <DEDUP_REMOVED lines=35> */
.L_x_10167:
[----:B------:R-:W-:Y:S05]  /*3d00*/  BSYNC B0 ;  /* 0x0000000000007941 */ /* 0x000fea0003800000 */
.L_x_10166:
        /* <DEDUP_REMOVED lines=34> */
.L_x_10169:
[----:B------:R-:W-:Y:S05]  /*3f30*/  BSYNC B0 ;  /* 0x0000000000007941 */ /* 0x000fea0003800000 */
.L_x_10168:
[----:B012---:R-:W0:Y:S02]  /*3f40*/  LDC.64 R176, c[0x0][0x210] ;  /* 0x00008400ffb07b82 */ /* 0x007e240000000a00 */
[----:B0-----:R-:W-:-:S04]  /*3f50*/  LEA R0, R176, R0, 0x2 ;  /* 0x00000000b0007211 */ /* 0x001fc800078e10ff */
[----:B------:R-:W-:-:S13]  /*3f60*/  ISETP.GE.AND P2, PT, R0, R177, PT ;  /* 0x000000b10000720c */ /* 0x000fda0003f46270 */
[----:B------:R-:W-:Y:S05]  /*3f70*/  @!P2 BRA `(.L_x_10170) ;  /* 0xffffffcc0004a947 */ /* 0x000fea000383ffff */
[----:B------:R-:W-:Y:S05]  /*3f80*/  EXIT ;  /* 0x000000000000794d */ /* 0x000fea0003800000 */
.L_x_10157:
[----:B------:R-:W-:Y:S01]  /*3f90*/  HFMA2.MMA R212, -RZ, RZ, 0, 5.9604644775390625e-08 ;  /* 0x00000001ffd47435 */ /* 0x000fe200000001ff */
[----:B------:R-:W-:Y:S01]  /*3fa0*/  BSSY B0, `(.L_x_10171) ;  /* 0x0000007000007945 */ /* 0x000fe20003800000 */
[----:B------:R-:W-:Y:S02]  /*3fb0*/  MOV R211, R177 ;  /* 0x000000b100d37202 */ /* 0x000fe40000000f00 */
[----:B------:R-:W-:Y:S02]  /*3fc0*/  MOV R213, 0x1f ;  /* 0x0000001f00d57802 */ /* 0x000fe40000000f00 */
[----:B------:R-:W-:-:S07]  /*3fd0*/  MOV R210, 0xffffffff ;  /* 0xffffffff00d27802 */ /* 0x000fce0000000f00 */
[----:B-1-345:R-:W-:Y:S05]  /*3fe0*/  WARPSYNC.COLLECTIVE R210, `(.L_x_10172) ;  /* 0x00000000d2087348 */ /* 0x03afea0003c00000 */
[----:B------:R0:W2:Y:S02]  /*3ff0*/  SHFL.BFLY P6, R209, R211, R212, R213 ;  /* 0x0c0000d4d3d17389 */ /* 0x0000a400000c00d5 */
[----:B012345:R-:W-:Y:S01]  /*4000*/  ENDCOLLECTIVE ;  /* 0x000000000000791b */ /* 0x03ffe20003800000 */
.L_x_10172:
[----:B------:R-:W-:Y:S05]  /*4010*/  BSYNC B0 ;  /* 0x0000000000007941 */ /* 0x000fea0003800000 */
.L_x_10171:
        /* <DEDUP_REMOVED lines=9> */
.L_x_10173:
[----:B------:R-:W-:Y:S01]  /*40b0*/  HFMA2.MMA R212, -RZ, RZ, 0, 2.384185791015625e-07 ;  /* 0x00000004ffd47435 */ /* 0x000fe200000001ff */
[----:B------:R-:W-:-:S05]  /*40c0*/  MOV R179, R209 ;  /* 0x000000d100b37202 */ /* 0x000fca0000000f00 */
[----:B------:R-:W-:-:S05]  /*40d0*/  FADD.FTZ R179, R178, R179 ;  /* 0x000000b3b2b37221 */ /* 0x000fca0000010000 */
[----:B------:R-:W-:-:S07]  /*40e0*/  MOV R211, R179 ;  /* 0x000000b300d37202 */ /* 0x000fce0000000f00 */
[----:B------:R-:W-:Y:S05]  /*40f0*/  WARPSYNC.COLLECTIVE R210, `(.L_x_10174) ;  /* 0x00000000d2087348 */ /* 0x000fea0003c00000 */
[----:B------:R0:W1:Y:S02]  /*4100*/  SHFL.BFLY P6, R209, R211, R212, R213 ;  /* 0x0c0000d4d3d17389 */ /* 0x00006400000c00d5 */
[----:B01----:R-:W-:Y:S01]  /*4110*/  ENDCOLLECTIVE ;  /* 0x000000000000791b */ /* 0x003fe20003800000 */
.L_x_10174:
[----:B------:R-:W-:Y:S01]  /*4120*/  HFMA2.MMA R212, -RZ, RZ, 0, 4.76837158203125e-07 ;  /* 0x00000008ffd47435 */ /* 0x000fe200000001ff */
[----:B------:R-:W-:-:S05]  /*4130*/  MOV R176, R209 ;  /* 0x000000d100b07202 */ /* 0x000fca0000000f00 */
[----:B------:R-:W-:-:S05]  /*4140*/  FADD.FTZ R206, R179, R176 ;  /* 0x000000b0b3ce7221 */ /* 0x000fca0000010000 */
[----:B------:R-:W-:-:S07]  /*4150*/  MOV R211, R206 ;  /* 0x000000ce00d37202 */ /* 0x000fce0000000f00 */
[----:B------:R-:W-:Y:S05]  /*4160*/  WARPSYNC.COLLECTIVE R210, `(.L_x_10175) ;  /* 0x00000000d2087348 */ /* 0x000fea0003c00000 */
[----:B------:R0:W1:Y:S02]  /*4170*/  SHFL.BFLY P6, R209, R211, R212, R213 ;  /* 0x0c0000d4d3d17389 */ /* 0x00006400000c00d5 */
[----:B01----:R-:W-:Y:S01]  /*4180*/  ENDCOLLECTIVE ;  /* 0x000000000000791b */ /* 0x003fe20003800000 */
.L_x_10175:
        /* <DEDUP_REMOVED lines=8> */
.L_x_10176:
        /* <DEDUP_REMOVED lines=107> */
.L_x_10177:
[----:B------:R-:W-:Y:S01]  /*48c0*/  HFMA2.MMA R212, -RZ, RZ, 0, 1.1920928955078125e-07 ;  /* 0x00000002ffd47435 */ /* 0x000fe200000001ff */
[----:B------:R-:W-:-:S05]  /*48d0*/  MOV R177, R209 ;  /* 0x000000d100b17202 */ /* 0x000fca0000000f00 */
[----:B------:R-:W-:-:S05]  /*48e0*/  FADD.FTZ R177, R176, R177 ;  /* 0x000000b1b0b17221 */ /* 0x000fca0000010000 */
[----:B------:R-:W-:-:S07]  /*48f0*/  MOV R211, R177 ;  /* 0x000000b100d37202 */ /* 0x000fce0000000f00 */
[----:B------:R-:W-:Y:S05]  /*4900*/  WARPSYNC.COLLECTIVE R210, `(.L_x_10178) ;  /* 0x00000000d2087348 */ /* 0x000fea0003c00000 */
[----:B------:R0:W1:Y:S02]  /*4910*/  SHFL.BFLY P6, R209, R211, R212, R213 ;  /* 0x0c0000d4d3d17389 */ /* 0x00006400000c00d5 */
[----:B01----:R-:W-:Y:S01]  /*4920*/  ENDCOLLECTIVE ;  /* 0x000000000000791b */ /* 0x003fe20003800000 */
.L_x_10178:
[----:B------:R-:W-:Y:S01]  /*4930*/  HFMA2.MMA R212, -RZ, RZ, 0, 2.384185791015625e-07 ;  /* 0x00000004ffd47435 */ /* 0x000fe200000001ff */
[----:B------:R-:W-:-:S05]  /*4940*/  MOV R178, R209 ;  /* 0x000000d100b27202 */ /* 0x000fca0000000f00 */
[----:B------:R-:W-:-:S05]  /*4950*/  FADD.FTZ R178, R177, R178 ;  /* 0x000000b2b1b27221 */ /* 0x000fca0000010000 */
[----:B------:R-:W-:-:S07]  /*4960*/  MOV R211, R178 ;  /* 0x000000b200d37202 */ /* 0x000fce0000000f00 */
[----:B------:R-:W-:Y:S05]  /*4970*/  WARPSYNC.COLLECTIVE R210, `(.L_x_10179) ;  /* 0x00000000d2087348 */ /* 0x000fea0003c00000 */
[----:B------:R0:W1:Y:S02]  /*4980*/  SHFL.BFLY P6, R209, R211, R212, R213 ;  /* 0x0c0000d4d3d17389 */ /* 0x00006400000c00d5 */
[----:B01----:R-:W-:Y:S01]  /*4990*/  ENDCOLLECTIVE ;  /* 0x000000000000791b */ /* 0x003fe20003800000 */
.L_x_10179:
[----:B------:R-:W-:Y:S01]  /*49a0*/  HFMA2.MMA R212, -RZ, RZ, 0, 4.76837158203125e-07 ;  /* 0x00000008ffd47435 */ /* 0x000fe200000001ff */
[----:B------:R-:W-:-:S05]  /*49b0*/  MOV R179, R209 ;  /* 0x000000d100b37202 */ /* 0x000fca0000000f00 */
[----:B------:R-:W-:-:S05]  /*49c0*/  FADD.FTZ R179, R178, R179 ;  /* 0x000000b3b2b37221 */ /* 0x000fca0000010000 */
[----:B------:R-:W-:-:S07]  /*49d0*/  MOV R211, R179 ;  /* 0x000000b300d37202 */ /* 0x000fce0000000f00 */
[----:B------:R-:W-:Y:S05]  /*49e0*/  WARPSYNC.COLLECTIVE R210, `(.L_x_10180) ;  /* 0x00000000d2087348 */ /* 0x000fea0003c00000 */
[----:B------:R0:W1:Y:S02]  /*49f0*/  SHFL.BFLY P6, R209, R211, R212, R213 ;  /* 0x0c0000d4d3d17389 */ /* 0x00006400000c00d5 */
[----:B01----:R-:W-:Y:S01]  /*4a00*/  ENDCOLLECTIVE ;  /* 0x000000000000791b */ /* 0x003fe20003800000 */
.L_x_10180:
[----:B------:R-:W-:Y:S01]  /*4a10*/  HFMA2.MMA R212, -RZ, RZ, 0, 9.5367431640625e-07 ;  /* 0x00000010ffd47435 */ /* 0x000fe200000001ff */
[----:B------:R-:W-:-:S05]  /*4a20*/  MOV R206, R209 ;  /* 0x000000d100ce7202 */ /* 0x000fca0000000f00 */
[----:B------:R-:W-:-:S05]  /*4a30*/  FADD.FTZ R206, R179, R206 ;  /* 0x000000ceb3ce7221 */ /* 0x000fca0000010000 */
[----:B------:R-:W-:-:S07]  /*4a40*/  MOV R211, R206 ;  /* 0x000000ce00d37202 */ /* 0x000fce0000000f00 */
[----:B------:R-:W-:Y:S05]  /*4a50*/  WARPSYNC.COLLECTIVE R210, `(.L_x_10181) ;  /* 0x00000000d2087348 */ /* 0x000fea0003c00000 */
[----:B------:R0:W1:Y:S02]  /*4a60*/  SHFL.BFLY P6, R209, R211, R212, R213 ;  /* 0x0c0000d4d3d17389 */ /* 0x00006400000c00d5 */
[----:B01----:R-:W-:Y:S01]  /*4a70*/  ENDCOLLECTIVE ;  /* 0x000000000000791b */ /* 0x003fe20003800000 */
.L_x_10181:
[----:B------:R-:W-:Y:S05]  /*4a80*/  BRA `(.L_x_10182) ;  /* 0xffffffe4009c7947 */ /* 0x000fea000383ffff */
.L_x_10183:
        /* <DEDUP_REMOVED lines=15> */
.L_x_44371:


//--------------------- .text._ZN10layer_norm13ln_fwd_kernelINS_13Kernel_traitsIf13__nv_bfloat16S2_S2_fjLj1536ELj1ELj4ELj1ELj16ENS_18Kernel_traits_baseILj1536EfS2_S2_S2_fjLj128EEEEELb0ELb1ELb0ELb1EEEvNS_9FwdParamsE --------------------------
	.section	.text._ZN10layer_norm13ln_fwd_kernelINS_13Kernel_traitsIf13__nv_bfloat16S2_S2_fjLj1536ELj1ELj4ELj1ELj16ENS_18Kernel_traits_baseILj1536EfS2_S2_S2_fjLj128EEEEELb0ELb1ELb0ELb1EEEvNS_9FwdParamsE,"ax",@progbits
	.align	128
        .global         _ZN10layer_norm13ln_fwd_kernelINS_13Kernel_traitsIf13__nv_bfloat16S2_S2_fjLj1536ELj1ELj4ELj1ELj16ENS_18Kernel_traits_baseILj1536EfS2_S2_S2_fjLj128EEEEELb0ELb1ELb0ELb1EEEvNS_9FwdParamsE
        .type           _ZN10layer_norm13ln_fwd_kernelINS_13Kernel_traitsIf13__nv_bfloat16S2_S2_fjLj1536ELj1ELj4ELj1ELj16ENS_18Kernel_traits_baseILj1536EfS2_S2_S2_fjLj128EEEEELb0ELb1ELb0ELb1EEEvNS_9FwdParamsE,@function
        .size           _ZN10layer_norm13ln_fwd_kernelINS_13Kernel_traitsIf13__nv_bfloat16S2_S2_fjLj1536ELj1ELj4ELj1ELj16ENS_18Kernel_traits_baseILj1536EfS2_S2_S2_fjLj128EEEEELb0ELb1ELb0ELb1EEEvNS_9FwdParamsE,(.L_x_44372 - _ZN10layer_norm13ln_fwd_kernelINS_13Kernel_traitsIf13__nv_bfloat16S2_S2_fjLj1536ELj1ELj4ELj1ELj16ENS_18Kernel_traits_baseILj1536EfS2_S2_S2_fjLj128EEEEELb0ELb1ELb0ELb1EEEvNS_9FwdParamsE)
        .other          _ZN10layer_norm13ln_fwd_kernelINS_13Kernel_traitsIf13__nv_bfloat16S2_S2_fjLj1536ELj1ELj4ELj1ELj16ENS_18Kernel_traits_baseILj1536EfS2_S2_S2_fjLj128EEEEELb0ELb1ELb0ELb1EEEvNS_9FwdParamsE,@"STO_CUDA_ENTRY STV_DEFAULT"
_ZN10layer_norm13ln_fwd_kernelINS_13Kernel_traitsIf13__nv_bfloat16S2_S2_fjLj1536ELj1ELj4ELj1ELj16ENS_18Kernel_traits_baseILj1536EfS2_S2_S2_fjLj128EEEEELb0ELb1ELb0ELb1EEEvNS_9FwdParamsE:
.text._ZN10layer_norm13ln_fwd_kernelINS_13Kernel_traitsIf13__nv_bfloat16S2_S2_fjLj1536ELj1ELj4ELj1ELj16ENS_18Kernel_traits_baseILj1536EfS2_S2_S2_fjLj128EEEEELb0ELb1ELb0ELb1EEEvNS_9FwdParamsE:
        /* <DEDUP_REMOVED lines=31> */
[----:B------:R-:W-:Y:S01]  /*01f0*/  ULDC.64 UR8, c[0x0][0x278] ;  /* 0x00009e0000087ab9 */ /* 0x000fe20000000a00 */
[----:B0-----:R-:W-:Y:S02]  /*0200*/  SHF.L.U32 R0, R212, 0x5, RZ ;  /* 0x00000005d4007819 */ /* 0x001fe400000006ff */
[----:B------:R-:W-:-:S02]  /*0210*/  SHF.R.U32.HI R2, RZ, 0x5, R212 ;  /* 0x00000005ff027819 */ /* 0x000fc400000116d4 */
[----:B------:R-:W-:Y:S02]  /*0220*/  LOP3.LUT R0, R0, 0x3e0, RZ, 0xc0, !PT ;  /* 0x000003e000007812 */ /* 0x000fe400078ec0ff */
[----:B------:R-:W-:Y:S02]  /*0230*/  LOP3.LUT R212, R212, 0x1f, RZ, 0xc0, !PT ;  /* 0x0000001fd4d47812 */ /* 0x000fe400078ec0ff */
[----:B------:R-:W-:Y:S02]  /*0240*/  IADD3 R4, P2, R0, UR4, RZ ;  /* 0x0000000400047c10 */ /* 0x000fe4000ff5e0ff */
[----:B------:R-:W-:Y:S02]  /*0250*/  LEA R6, P3, R212, UR8, 0x5 ;  /* 0x00000008d4067c11 */ /* 0x000fe4000f8628ff */
[----:B------:R-:W-:Y:S01]  /*0260*/  IADD3.X R5, RZ, UR5, RZ, P2, !PT ;  /* 0x00000005ff057c10 */ /* 0x000fe200097fe4ff */
[----:B------:R-:W-:Y:S01]  /*0270*/  ULDC.64 UR4, c[0x0][0x208] ;  /* 0x0000820000047ab9 */ /* 0x000fe20000000a00 */
[----:B------:R-:W-:-:S03]  /*0280*/  IADD3.X R7, RZ, UR9, RZ, P3, !PT ;  /* 0x00000009ff077c10 */ /* 0x000fc60009ffe4ff */
[----:B------:R0:W5:Y:S04]  /*0290*/  @P0 LDG.E.128 R148, desc[UR4][R4.64] ;  /* 0x0000000404940981 */ /* 0x000168000c1e1d00 */
[----:B------:R0:W5:Y:S04]  /*02a0*/  @P0 LDG.E.128 R144, desc[UR4][R4.64+0x10] ;  /* 0x0000100404900981 */ /* 0x000168000c1e1d00 */
[----:B------:R0:W5:Y:S01]  /*02b0*/  @P0 LDG.E.128 R140, desc[UR4][R4.64+0x400] ;  /* 0x00040004048c0981 */ /* 0x000162000c1e1d00 */
[----:B-1----:R-:W-:-:S03]  /*02c0*/  LEA R193, R193, R2, 0x2 ;  /* 0x00000002c1c17211 */ /* 0x002fc600078e10ff */
[----:B------:R0:W5:Y:S01]  /*02d0*/  @P0 LDG.E.128 R136, desc[UR4][R4.64+0x410] ;  /* 0x0004100404880981 */ /* 0x000162000c1e1d00 */
[----:B------:R-:W-:Y:S01]  /*02e0*/  IADD3 R2, P1, R0, UR6, RZ ;  /* 0x0000000600027c10 */ /* 0x000fe2000ff3e0ff */
[----:B------:R-:W-:Y:S02]  /*02f0*/  ULDC UR6, c[0x0][0x214] ;  /* 0x0000850000067ab9 */ /* 0x000fe40000000800 */
        /* <DEDUP_REMOVED lines=12> */
[----:B------:R-:W-:Y:S01]  /*03c0*/  ULDC.64 UR6, c[0x0][0x270] ;  /* 0x00009c0000067ab9 */ /* 0x000fe20000000a00 */
[----:B------:R-:W-:Y:S02]  /*03d0*/  ULDC.64 UR8, c[0x0][0x230] ;  /* 0x00008c0000087ab9 */ /* 0x000fe40000000a00 */
        /* <DEDUP_REMOVED lines=23> */
[----:B------:R-:W-:Y:S01]  /*0550*/  ISETP.NE.U32.AND P0, PT, RZ, UR6, PT ;  /* 0x00000006ff007c0c */ /* 0x000fe2000bf05070 */
[----:B------:R-:W-:Y:S01]  /*0560*/  ULDC.U8 UR6, c[0x0][0x2a0] ;  /* 0x0000a80000067ab9 */ /* 0x000fe20000000000 */
[----:B------:R-:W-:Y:S01]  /*0570*/  ULDC.64 UR10, c[0x0][0x238] ;  /* 0x00008e00000a7ab9 */ /* 0x000fe20000000a00 */
[----:B------:R-:W-:Y:S01]  /*0580*/  ISETP.NE.AND P2, PT, RZ, UR6, PT ;  /* 0x00000006ff007c0c */ /* 0x000fe2000bf45270 */
[----:B------:R-:W-:Y:S01]  /*0590*/  ULDC UR6, c[0x0][0x218] ;  /* 0x0000860000067ab9 */ /* 0x000fe20000000800 */
[----:B------:R-:W-:Y:S01]  /*05a0*/  ISETP.NE.AND.EX P0, PT, RZ, UR7, PT, P0 ;  /* 0x00000007ff007c0c */ /* 0x000fe2000bf05300 */
[----:B------:R-:W-:Y:S01]  /*05b0*/  ULDC UR7, c[0x0][0x2d8] ;  /* 0x0000b60000077ab9 */ /* 0x000fe20000000800 */
[----:B------:R-:W-:-:S11]  /*05c0*/  ULDC.64 UR12, c[0x0][0x2b8] ;  /* 0x0000ae00000c7ab9 */ /* 0x000fd60000000a00 */
.L_x_10185:
[----:B--2---:R-:W2:Y:S01]  /*05d0*/  @P0 LDC.64 R152, c[0x0][0x270] ;  /* 0x00009c00ff980b82 */ /* 0x004ea20000000a00 */
[----:B------:R-:W-:Y:S01]  /*05e0*/  IMAD R0, R193, UR6, RZ ;  /* 0x00000006c1007c24 */ /* 0x000fe2000f8e02ff */
[----:B------:R-:W-:-:S04]  /*05f0*/  ISETP.NE.U32.AND P1, PT, RZ, UR8, PT ;  /* 0x00000008ff007c0c */ /* 0x000fc8000bf25070 */
[----:B------:R-:W-:Y:S02]  /*0600*/  SHF.R.S32.HI R155, RZ, 0x1f, R0 ;  /* 0x0000001fff9b7819 */ /* 0x000fe40000011400 */
[----:B-1----:R-:W1:Y:S01]  /*0610*/  LDC.64 R2, c[0x0][0x220] ;  /* 0x00008800ff027b82 */ /* 0x002e620000000a00 */
[----:B------:R-:W-:Y:S02]  /*0620*/  ISETP.NE.AND.EX P1, PT, RZ, UR9, PT, P1 ;  /* 0x00000009ff007c0c */ /* 0x000fe4000bf25310 */
[----:B------:R-:W-:-:S04]  /*0630*/  LEA.HI R155, R155, R0, RZ, 0x3 ;  /* 0x000000009b9b7211 */ /* 0x000fc800078f18ff */
[----:B------:R-:W-:-:S07]  /*0640*/  LEA.HI.SX32 R191, R155, R212, 0x1d ;  /* 0x000000d49bbf7211 */ /* 0x000fce00078feaff */
[----:B------:R-:W-:Y:S01]  /*0650*/  @P1 LEA R156, P3, R191, UR8, 0x4 ;  /* 0x00000008bf9c1c11 */ /* 0x000fe2000f8620ff */
[----:B--2---:R-:W-:-:S04]  /*0660*/  @P0 IMAD.WIDE R152, R193, 0x2, R152 ;  /* 0x00000002c1980825 */ /* 0x004fc800078e0298 */
[C---:B-1----:R-:W-:Y:S02]  /*0670*/  IMAD.WIDE.U32 R154, R191.reuse, 0x10, R2 ;  /* 0x00000010bf9a7825 */ /* 0x042fe400078e0002 */
[----:B------:R-:W2:Y:S01]  /*0680*/  @P0 LDG.E.U16 R152, desc[UR4][R152.64] ;  /* 0x0000000498980981 */ /* 0x000ea2000c1e1500 */
[----:B------:R-:W-:-:S03]  /*0690*/  @P1 LEA.HI.X R157, R191, UR9, RZ, 0x4, P3 ;  /* 0x00000009bf9d1c11 */ /* 0x000fc600098f24ff */
[----:B------:R-:W3:Y:S04]  /*06a0*/  LDG.E.128 R164, desc[UR4][R154.64] ;  /* 0x000000049aa47981 */ /* 0x000ee8000c1e1d00 */
[----:B0-----:R-:W4:Y:S01]  /*06b0*/  @P1 LDG.E.128 R4, desc[UR4][R156.64] ;  /* 0x000000049c041981 */ /* 0x001f22000c1e1d00 */
[----:B------:R-:W-:Y:S01]  /*06c0*/  HFMA2.MMA R0, -RZ, RZ, 1.875, 0 ;  /* 0x3f800000ff007435 */ /* 0x000fe200000001ff */
[----:B------:R-:W-:-:S05]  /*06d0*/  IADD3 R171, R191, 0x20, RZ ;  /* 0x00000020bfab7810 */ /* 0x000fca0007ffe0ff */
[----:B--2---:R-:W-:Y:S02]  /*06e0*/  @P0 SHF.L.U32 R0, R152, 0x10, RZ ;  /* 0x0000001098000819 */ /* 0x004fe400000006ff */
[C---:B---3--:R-:W-:Y:S02]  /*06f0*/  SHF.L.U32 R159, R164.reuse, 0x10, RZ ;  /* 0x00000010a49f7819 */ /* 0x048fe400000006ff */
[----:B------:R-:W-:Y:S02]  /*0700*/  PRMT R158, R164, 0x7632, R158 ;  /* 0x00007632a49e7816 */ /* 0x000fe4000000009e */
[----:B----4-:R-:W-:Y:S01]  /*0710*/  @P1 SHF.L.U32 R153, R4, 0x10, RZ ;  /* 0x0000001004991819 */ /* 0x010fe200000006ff */
[-C--:B------:R-:W-:Y:S01]  /*0720*/  FMUL.FTZ R159, R159, R0.reuse ;  /* 0x000000009f9f7220 */ /* 0x080fe20000410000 */
[----:B------:R-:W-:Y:S02]  /*0730*/  SHF.L.U32 R161, R165, 0x10, RZ ;  /* 0x00000010a5a17819 */ /* 0x000fe400000006ff */
[----:B------:R-:W-:Y:S01]  /*0740*/  SHF.L.U32 R163, R166, 0x10, RZ ;  /* 0x00000010a6a37819 */ /* 0x000fe200000006ff */
[----:B-----5:R-:W-:Y:S01]  /*0750*/  FMUL.FTZ R188, R52, R159 ;  /* 0x0000009f34bc7220 */ /* 0x020fe20000410000 */
[----:B------:R-:W-:Y:S01]  /*0760*/  SHF.L.U32 R157, R167, 0x10, RZ ;  /* 0x00000010a79d7819 */ /* 0x000fe200000006ff */
[-C--:B------:R-:W-:Y:S01]  /*0770*/  FMUL.FTZ R161, R161, R0.reuse ;  /* 0x00000000a1a17220 */ /* 0x080fe20000410000 */
[----:B------:R-:W-:Y:S01]  /*0780*/  @P1 PRMT R154, R4, 0x7632, R154 ;  /* 0x00007632049a1816 */ /* 0x000fe2000000009a */
[----:B------:R-:W-:Y:S01]  /*0790*/  @P1 FADD.FTZ R188, R188, R153 ;  /* 0x00000099bcbc1221 */ /* 0x000fe20000010000 */
[----:B------:R-:W-:Y:S01]  /*07a0*/  SHF.L.U32 R153, R158, 0x10, RZ ;  /* 0x000000109e997819 */ /* 0x000fe200000006ff */
[-C--:B------:R-:W-:Y:S01]  /*07b0*/  FMUL.FTZ R163, R163, R0.reuse ;  /* 0x00000000a3a37220 */ /* 0x080fe20000410000 */
[----:B------:R-:W-:Y:S01]  /*07c0*/  PRMT R160, R165, 0x7632, R160 ;  /* 0x00007632a5a07816 */ /* 0x000fe200000000a0 */
[-C--:B------:R-:W-:Y:S01]  /*07d0*/  FMUL.FTZ R187, R157, R0.reuse ;  /* 0x000000009dbb7220 */ /* 0x080fe20000410000 */
[----:B------:R-:W-:Y:S01]  /*07e0*/  PRMT R155, R166, 0x7632, R155 ;  /* 0x00007632a69b7816 */ /* 0x000fe2000000009b */
[----:B------:R-:W-:Y:S01]  /*07f0*/  FMUL.FTZ R152, R153, R0 ;  /* 0x0000000099987220 */ /* 0x000fe20000410000 */
[----:B------:R-:W-:Y:S01]  /*0800*/  PRMT R159, R167, 0x7632, R159 ;  /* 0x00007632a79f7816 */ /* 0x000fe2000000009f */
        /* <DEDUP_REMOVED lines=27> */
[----:B------:R-:W-:Y:S01]  /*09c0*/  LEA R156, P3, R191, UR10, 0x4 ;  /* 0x0000000abf9c7c11 */ /* 0x000fe2000f8620ff */
[----:B------:R-:W-:Y:S01]  /*09d0*/  @P1 FADD.FTZ R184, R184, R157 ;  /* 0x0000009db8b81221 */ /* 0x000fe20000010000 */
[----:B------:R-:W-:Y:S01]  /*09e0*/  @P1 FADD.FTZ R182, R182, R153 ;  /* 0x00000099b6b61221 */ /* 0x000fe20000010000 */
[----:B------:R-:W-:Y:S01]  /*09f0*/  @P1 FADD.FTZ R183, R183, R152 ;  /* 0x00000098b7b71221 */ /* 0x000fe20000010000 */
[----:B------:R-:W-:Y:S01]  /*0a00*/  LEA.HI.X R157, R191, UR11, RZ, 0x4, P3 ;  /* 0x0000000bbf9d7c11 */ /* 0x000fe200098f24ff */
[----:B------:R-:W-:Y:S01]  /*0a10*/  IMAD.WIDE.U32 R152, R171, 0x10, R2 ;  /* 0x00000010ab987825 */ /* 0x000fe200078e0002 */
[----:B------:R-:W-:-:S02]  /*0a20*/  F2FP.BF16.F32.PACK_AB R163, R184, R187 ;  /* 0x000000bbb8a3723e */ /* 0x000fc400000010ff */
        /* <DEDUP_REMOVED lines=9> */
[----:B------:R-:W-:Y:S02]  /*0ac0*/  IADD3 R195, R191, 0x40, RZ ;  /* 0x00000040bfc37810 */ /* 0x000fe40007ffe0ff */
[----:B------:R-:W-:Y:S02]  /*0ad0*/  SHF.R.U32.HI R172, RZ, 0x1c, R171 ;  /* 0x0000001cffac7819 */ /* 0x000fe400000116ab */
[----:B--2---:R-:W-:-:S02]  /*0ae0*/  SHF.L.U32 R165, R152, 0x10, RZ ;  /* 0x0000001098a57819 */ /* 0x004fc400000006ff */
[C---:B------:R-:W-:Y:S02]  /*0af0*/  SHF.L.U32 R167, R153.reuse, 0x10, RZ ;  /* 0x0000001099a77819 */ /* 0x040fe400000006ff */
[----:B------:R-:W-:Y:S01]  /*0b00*/  PRMT R166, R153, 0x7632, R166 ;  /* 0x0000763299a67816 */ /* 0x000fe200000000a6 */
[-C--:B------:R-:W-:Y:S01]  /*0b10*/  FMUL.FTZ R165, R165, R0.reuse ;  /* 0x00000000a5a57220 */ /* 0x080fe20000410000 */
[----:B---3--:R-:W-:Y:S01]  /*0b20*/  @P1 SHF.L.U32 R153, R4, 0x10, RZ ;  /* 0x0000001004991819 */ /* 0x008fe200000006ff */
[-C--:B------:R-:W-:Y:S01]  /*0b30*/  FMUL.FTZ R167, R167, R0.reuse ;  /* 0x00000000a7a77220 */ /* 0x080fe20000410000 */
[----:B------:R-:W-:Y:S01]  /*0b40*/  PRMT R164, R152, 0x7632, R164 ;  /* 0x0000763298a47816 */ /* 0x000fe200000000a4 */
[----:B------:R-:W-:Y:S01]  /*0b50*/  FMUL.FTZ R180, R44, R165 ;  /* 0x000000a52cb47220 */ /* 0x000fe20000410000 */
[C---:B0-----:R-:W-:Y:S01]  /*0b60*/  SHF.L.U32 R157, R155.reuse, 0x10, RZ ;  /* 0x000000109b9d7819 */ /* 0x041fe200000006ff */
[----:B------:R-:W-:Y:S01]  /*0b70*/  FMUL.FTZ R178, R46, R167 ;  /* 0x000000a72eb27220 */ /* 0x000fe20000410000 */
[----:B------:R-:W-:Y:S01]  /*0b80*/  PRMT R155, R155, 0x7632, R155 ;  /* 0x000076329b9b7816 */ /* 0x000fe2000000009b */
[----:B------:R-:W-:Y:S01]  /*0b90*/  @P1 FADD.FTZ R180, R153, R180 ;  /* 0x000000b499b41221 */ /* 0x000fe20000010000 */
[----:B------:R-:W-:Y:S01]  /*0ba0*/  @P1 PRMT R152, R4, 0x7632, R152 ;  /* 0x0000763204981816 */ /* 0x000fe20000000098 */
[----:B------:R-:W-:Y:S01]  /*0bb0*/  FMUL.FTZ R157, R157, R0 ;  /* 0x000000009d9d7220 */ /* 0x000fe20000410000 */
[----:B------:R-:W-:-:S02]  /*0bc0*/  SHF.L.U32 R153, R164, 0x10, RZ ;  /* 0x00000010a4997819 */ /* 0x000fc400000006ff */
[----:B------:R-:W-:Y:S01]  /*0bd0*/  SHF.L.U32 R169, R154, 0x10, RZ ;  /* 0x000000109aa97819 */ /* 0x000fe200000006ff */
[----:B------:R-:W-:Y:S01]  /*0be0*/  FMUL.FTZ R179, R42, R157 ;  /* 0x0000009d2ab37220 */ /* 0x000fe20000410000 */
[----:B------:R-:W-:Y:S02]  /*0bf0*/  PRMT R168, R154, 0x7632, R168 ;  /* 0x000076329aa87816 */ /* 0x000fe400000000a8 */
[----:B------:R-:W-:Y:S01]  /*0c00*/  @P1 SHF.L.U32 R154, R152, 0x10, RZ ;  /* 0x00000010989a1819 */ /* 0x000fe200000006ff */
[-C--:B------:R-:W-:Y:S01]  /*0c10*/  FMUL.FTZ R152, R153, R0.reuse ;  /* 0x0000000099987220 */ /* 0x080fe20000410000 */
[----:B------:R-:W-:Y:S01]  /*0c20*/  SHF.L.U32 R155, R155, 0x10, RZ ;  /* 0x000000109b9b7819 */ /* 0x000fe200000006ff */
[----:B------:R-:W-:Y:S01]  /*0c30*/  FMUL.FTZ R169, R169, R0 ;  /* 0x00000000a9a97220 */ /* 0x000fe20000410000 */
[----:B------:R-:W-:Y:S01]  /*0c40*/  @P1 PRMT R156, R7, 0x7632, R156 ;  /* 0x00007632079c1816 */ /* 0x000fe2000000009c */
[----:B------:R-:W-:Y:S01]  /*0c50*/  FMUL.FTZ R177, R45, R152 ;  /* 0x000000982db17220 */ /* 0x000fe20000410000 */
[----:B------:R-:W-:Y:S01]  /*0c60*/  SHF.L.U32 R153, R166, 0x10, RZ ;  /* 0x00000010a6997819 */ /* 0x000fe200000006ff */
[-C--:B------:R-:W-:Y:S01]  /*0c70*/  FMUL.FTZ R176, R155, R0.reuse ;  /* 0x000000009bb07220 */ /* 0x080fe20000410000 */
[----:B------:R-:W-:Y:S01]  /*0c80*/  SHF.L.U32 R155, R168, 0x10, RZ ;  /* 0x00000010a89b7819 */ /* 0x000fe200000006ff */
[--C-:B------:R-:W-:Y:S01]  /*0c90*/  @P1 FADD.FTZ R177, R177, R154.reuse ;  /* 0x0000009ab1b11221 */ /* 0x100fe20000010000 */
[----:B------:R-:W-:Y:S01]  /*0ca0*/  @P1 SHF.L.U32 R159, R156, 0x10, RZ ;  /* 0x000000109c9f1819 */ /* 0x000fe200000006ff */
        /* <DEDUP_REMOVED lines=13> */
[----:B------:R-:W-:Y:S01]  /*0d80*/  @P1 SHF.L.U32 R153, R156, 0x10, RZ ;  /* 0x000000109c991819 */ /* 0x000fe200000006ff */
[----:B------:R-:W-:Y:S01]  /*0d90*/  @P1 FADD.FTZ R181, R158, R181 ;  /* 0x000000b59eb51221 */ /* 0x000fe20000010000 */
[----:B------:R-:W-:Y:S01]  /*0da0*/  @P1 FADD.FTZ R179, R160, R179 ;  /* 0x000000b3a0b31221 */ /* 0x000fe20000010000 */
[----:B------:R-:W-:Y:S01]  /*0db0*/  @P1 FADD.FTZ R176, R176, R159 ;  /* 0x0000009fb0b01221 */ /* 0x000fe20000010000 */
[----:B------:R-:W-:Y:S01]  /*0dc0*/  @P1 FADD.FTZ R173, R173, R154 ;  /* 0x0000009aadad1221 */ /* 0x000fe20000010000 */
        /* <DEDUP_REMOVED lines=12> */
[----:B------:R-:W0:Y:S01]  /*0e90*/  @P1 LDG.E.128 R4, desc[UR4][R162.64] ;  /* 0x00000004a2041981 */ /* 0x000e22000c1e1d00 */
[----:B------:R-:W-:Y:S02]  /*0ea0*/  IADD3 R203, R191, 0x60, RZ ;  /* 0x00000060bfcb7810 */ /* 0x000fe40007ffe0ff */
[C---:B--2---:R-:W-:Y:S02]  /*0eb0*/  SHF.L.U32 R165, R156.reuse, 0x10, RZ ;  /* 0x000000109ca57819 */ /* 0x044fe400000006ff */
[----:B------:R-:W-:Y:S02]  /*0ec0*/  PRMT R164, R156, 0x7632, R164 ;  /* 0x000076329ca47816 */ /* 0x000fe400000000a4 */
[----:B0-----:R-:W-:Y:S01]  /*0ed0*/  @P1 SHF.L.U32 R153, R4, 0x10, RZ ;  /* 0x0000001004991819 */ /* 0x001fe200000006ff */
[----:B------:R-:W-:Y:S01]  /*0ee0*/  FMUL.FTZ R165, R165, R0 ;  /* 0x00000000a5a57220 */ /* 0x000fe20000410000 */
[----:B------:R-:W-:-:S02]  /*0ef0*/  SHF.L.U32 R167, R157, 0x10, RZ ;  /* 0x000000109da77819 */ /* 0x000fc400000006ff */
[----:B------:R-:W-:Y:S01]  /*0f00*/  SHF.L.U32 R169, R158, 0x10, RZ ;  /* 0x000000109ea97819 */ /* 0x000fe200000006ff */
[----:B------:R-:W-:Y:S01]  /*0f10*/  FMUL.FTZ R170, R36, R165 ;  /* 0x000000a524aa7220 */ /* 0x000fe20000410000 */
[----:B------:R-:W-:Y:S01]  /*0f20*/  SHF.L.U32 R155, R159, 0x10, RZ ;  /* 0x000000109f9b7819 */ /* 0x000fe200000006ff */
[-C--:B------:R-:W-:Y:S01]  /*0f30*/  FMUL.FTZ R167, R167, R0.reuse ;  /* 0x00000000a7a77220 */ /* 0x080fe20000410000 */
[----:B------:R-:W-:Y:S01]  /*0f40*/  @P1 PRMT R152, R4, 0x7632, R152 ;  /* 0x0000763204981816 */ /* 0x000fe20000000098 */
[----:B------:R-:W-:Y:S01]  /*0f50*/  @P1 FADD.FTZ R170, R153, R170 ;  /* 0x000000aa99aa1221 */ /* 0x000fe20000010000 */
[----:B------:R-:W-:Y:S01]  /*0f60*/  SHF.L.U32 R153, R164, 0x10, RZ ;  /* 0x00000010a4997819 */ /* 0x000fe200000006ff */
[-C--:B------:R-:W-:Y:S01]  /*0f70*/  FMUL.FTZ R169, R169, R0.reuse ;  /* 0x00000000a9a97220 */ /* 0x080fe20000410000 */
[----:B------:R-:W-:Y:S01]  /*0f80*/  @P1 SHF.L.U32 R154, R152, 0x10, RZ ;  /* 0x00000010989a1819 */ /* 0x000fe200000006ff */
[-C--:B------:R-:W-:Y:S01]  /*0f90*/  FMUL.FTZ R155, R155, R0.reuse ;  /* 0x000000009b9b7220 */ /* 0x080fe20000410000 */
[----:B------:R-:W-:Y:S01]  /*0fa0*/  PRMT R190, R157, 0x7632, R190 ;  /* 0x000076329dbe7816 */ /* 0x000fe200000000be */
[----:B------:R-:W-:Y:S01]  /*0fb0*/  FMUL.FTZ R152, R153, R0 ;  /* 0x0000000099987220 */ /* 0x000fe20000410000 */
[----:B------:R-:W-:Y:S01]  /*0fc0*/  PRMT R158, R158, 0x7632, R158 ;  /* 0x000076329e9e7816 */ /* 0x000fe2000000009e */
[----:B------:R-:W-:Y:S01]  /*0fd0*/  FMUL.FTZ R168, R38, R167 ;  /* 0x000000a726a87220 */ /* 0x000fe20000410000 */
[----:B------:R-:W-:Y:S01]  /*0fe0*/  PRMT R159, R159, 0x7632, R159 ;  /* 0x000076329f9f7816 */ /* 0x000fe2000000009f */
[----:B------:R-:W-:Y:S01]  /*0ff0*/  FMUL.FTZ R171, R32, R169 ;  /* 0x000000a920ab7220 */ /* 0x000fe20000410000 */
[----:B------:R-:W-:Y:S01]  /*1000*/  @P1 SHF.L.U32 R157, R5, 0x10, RZ ;  /* 0x00000010059d1819 */ /* 0x000fe200000006ff */
[----:B------:R-:W-:Y:S01]  /*1010*/  FMUL.FTZ R169, R34, R155 ;  /* 0x0000009b22a97220 */ /* 0x000fe20000410000 */
[----:B------:R-:W-:Y:S01]  /*1020*/  @P1 PRMT R156, R7, 0x7632, R156 ;  /* 0x00007632079c1816 */ /* 0x000fe2000000009c */
[----:B------:R-:W-:Y:S01]  /*1030*/  FMUL.FTZ R167, R37, R152 ;  /* 0x0000009825a77220 */ /* 0x000fe20000410000 */
[----:B------:R-:W-:Y:S01]  /*1040*/  SHF.L.U32 R159, R159, 0x10, RZ ;  /* 0x000000109f9f7819 */ /* 0x000fe200000006ff */
[----:B------:R-:W-:Y:S01]  /*1050*/  @P1 FADD.FTZ R168, R157, R168 ;  /* 0x000000a89da81221 */ /* 0x000fe20000010000 */
[----:B------:R-:W-:Y:S01]  /*1060*/  SHF.L.U32 R155, R158, 0x10, RZ ;  /* 0x000000109e9b7819 */ /* 0x000fe200000006ff */
[--C-:B------:R-:W-:Y:S01]  /*1070*/  @P1 FADD.FTZ R167, R167, R154.reuse ;  /* 0x0000009aa7a71221 */ /* 0x100fe20000010000 */
[----:B------:R-:W-:Y:S01]  /*1080*/  SHF.L.U32 R153, R190, 0x10, RZ ;  /* 0x00000010be997819 */ /* 0x000fe200000006ff */
[-C--:B------:R-:W-:Y:S01]  /*1090*/  FMUL.FTZ R166, R159, R0.reuse ;  /* 0x000000009fa67220 */ /* 0x080fe20000410000 */
[----:B------:R-:W-:Y:S01]  /*10a0*/  @P1 SHF.L.U32 R157, R156, 0x10, RZ ;  /* 0x000000109c9d1819 */ /* 0x000fe200000006ff */
[-C--:B------:R-:W-:Y:S01]  /*10b0*/  FMUL.FTZ R164, R155, R0.reuse ;  /* 0x000000009ba47220 */ /* 0x080fe20000410000 */
[----:B------:R-:W-:Y:S01]  /*10c0*/  @P1 PRMT R154, R5, 0x7632, R154 ;  /* 0x00007632059a1816 */ /* 0x000fe2000000009a */
[----:B------:R-:W-:Y:S01]  /*10d0*/  FMUL.FTZ R152, R153, R0 ;  /* 0x0000000099987220 */ /* 0x000fe20000410000 */
[C---:B------:R-:W-:Y:S01]  /*10e0*/  @P1 PRMT R156, R6.reuse, 0x7632, R156 ;  /* 0x00007632069c1816 */ /* 0x040fe2000000009c */
        /* <DEDUP_REMOVED lines=27> */
[----:B--2---:R-:W-:Y:S02]  /*12a0*/  SHF.L.U32 R199, R157, 0x10, RZ ;  /* 0x000000109dc77819 */ /* 0x004fe400000006ff */
[C---:B------:R-:W-:Y:S02]  /*12b0*/  SHF.L.U32 R197, R156.reuse, 0x10, RZ ;  /* 0x000000109cc57819 */ /* 0x040fe400000006ff */
[----:B0-----:R-:W-:Y:S01]  /*12c0*/  @P1 SHF.L.U32 R153, R5, 0x10, RZ ;  /* 0x0000001005991819 */ /* 0x001fe200000006ff */
[-C--:B------:R-:W-:Y:S01]  /*12d0*/  FMUL.FTZ R199, R199, R0.reuse ;  /* 0x00000000c7c77220 */ /* 0x080fe20000410000 */
[----:B------:R-:W-:Y:S01]  /*12e0*/  PRMT R190, R156, 0x7632, R190 ;  /* 0x000076329cbe7816 */ /* 0x000fe200000000be */
[-C--:B------:R-:W-:Y:S01]  /*12f0*/  FMUL.FTZ R197, R197, R0.reuse ;  /* 0x00000000c5c57220 */ /* 0x080fe20000410000 */
[----:B------:R-:W-:Y:S01]  /*1300*/  @P1 SHF.L.U32 R152, R4, 0x10, RZ ;  /* 0x0000001004981819 */ /* 0x000fe200000006ff */
[----:B------:R-:W-:Y:S01]  /*1310*/  FMUL.FTZ R194, R30, R199 ;  /* 0x000000c71ec27220 */ /* 0x000fe20000410000 */
[----:B------:R-:W-:Y:S01]  /*1320*/  SHF.L.U32 R201, R158, 0x10, RZ ;  /* 0x000000109ec97819 */ /* 0x000fe200000006ff */
[----:B------:R-:W-:Y:S01]  /*1330*/  FMUL.FTZ R195, R28, R197 ;  /* 0x000000c51cc37220 */ /* 0x000fe20000410000 */
[----:B------:R-:W-:Y:S01]  /*1340*/  PRMT R192, R157, 0x7632, R192 ;  /* 0x000076329dc07816 */ /* 0x000fe200000000c0 */
[----:B------:R-:W-:Y:S01]  /*1350*/  @P1 FADD.FTZ R194, R153, R194 ;  /* 0x000000c299c21221 */ /* 0x000fe20000010000 */
[----:B------:R-:W-:Y:S01]  /*1360*/  SHF.L.U32 R153, R190, 0x10, RZ ;  /* 0x00000010be997819 */ /* 0x000fe200000006ff */
[----:B------:R-:W-:Y:S01]  /*1370*/  @P1 FADD.FTZ R195, R152, R195 ;  /* 0x000000c398c31221 */ /* 0x000fe20000010000 */
[----:B------:R-:W-:Y:S01]  /*1380*/  @P1 PRMT R152, R4, 0x7632, R152 ;  /* 0x0000763204981816 */ /* 0x000fe20000000098 */
[-C--:B------:R-:W-:Y:S01]  /*1390*/  FMUL.FTZ R201, R201, R0.reuse ;  /* 0x00000000c9c97220 */ /* 0x080fe20000410000 */
[----:B------:R-:W-:Y:S01]  /*13a0*/  SHF.L.U32 R157, R159, 0x10, RZ ;  /* 0x000000109f9d7819 */ /* 0x000fe200000006ff */
[----:B------:R-:W-:Y:S01]  /*13b0*/  FMUL.FTZ R200, R153, R0 ;  /* 0x0000000099c87220 */ /* 0x000fe20000410000 */
[----:B------:R-:W-:Y:S01]  /*13c0*/  @P1 SHF.L.U32 R155, R152, 0x10, RZ ;  /* 0x00000010989b1819 */ /* 0x000fe200000006ff */
[----:B------:R-:W-:Y:S01]  /*13d0*/  FMUL.FTZ R197, R24, R201 ;  /* 0x000000c918c57220 */ /* 0x000fe20000410000 */
[----:B------:R-:W-:Y:S01]  /*13e0*/  PRMT R158, R158, 0x7632, R158 ;  /* 0x000076329e9e7816 */ /* 0x000fe2000000009e */
[----:B------:R-:W-:Y:S01]  /*13f0*/  FMUL.FTZ R200, R29, R200 ;  /* 0x000000c81dc87220 */ /* 0x000fe20000410000 */
[----:B------:R-:W-:Y:S01]  /*1400*/  PRMT R159, R159, 0x7632, R159 ;  /* 0x000076329f9f7816 */ /* 0x000fe2000000009f */
[----:B------:R-:W-:Y:S01]  /*1410*/  FMUL.FTZ R157, R157, R0 ;  /* 0x000000009d9d7220 */ /* 0x000fe20000410000 */
[----:B------:R-:W-:Y:S01]  /*1420*/  @P1 SHF.L.U32 R156, R6, 0x10, RZ ;  /* 0x00000010069c1819 */ /* 0x000fe200000006ff */
[----:B------:R-:W-:Y:S01]  /*1430*/  @P1 FADD.FTZ R200, R200, R155 ;  /* 0x0000009bc8c81221 */ /* 0x000fe20000010000 */
[----:B------:R-:W-:Y:S01]  /*1440*/  @P1 PRMT R154, R7, 0x7632, R154 ;  /* 0x00007632079a1816 */ /* 0x000fe2000000009a */
[----:B------:R-:W-:Y:S01]  /*1450*/  FMUL.FTZ R201, R26, R157 ;  /* 0x0000009d1ac97220 */ /* 0x000fe20000410000 */
[----:B------:R-:W-:Y:S01]  /*1460*/  SHF.L.U32 R159, R159, 0x10, RZ ;  /* 0x000000109f9f7819 */ /* 0x000fe200000006ff */
[----:B------:R-:W-:Y:S01]  /*1470*/  @P1 FADD.FTZ R197, R156, R197 ;  /* 0x000000c59cc51221 */ /* 0x000fe20000010000 */
[----:B------:R-:W-:-:S02]  /*1480*/  SHF.L.U32 R155, R158, 0x10, RZ ;  /* 0x000000109e9b7819 */ /* 0x000fc400000006ff */
[----:B------:R-:W-:Y:S01]  /*1490*/  SHF.L.U32 R153, R192, 0x10, RZ ;  /* 0x00000010c0997819 */ /* 0x000fe200000006ff */
[-C--:B------:R-:W-:Y:S01]  /*14a0*/  FMUL.FTZ R196, R159, R0.reuse ;  /* 0x000000009fc47220 */ /* 0x080fe20000410000 */
        /* <DEDUP_REMOVED lines=28> */
[----:B------:R1:W3:Y:S01]  /*1670*/  @P1 LDG.E.128 R4, desc[UR4][R202.64] ;  /* 0x00000004ca041981 */ /* 0x0002e2000c1e1d00 */
[----:B------:R-:W-:Y:S02]  /*1680*/  IADD3 R217, R191, 0xa0, RZ ;  /* 0x000000a0bfd97810 */ /* 0x000fe40007ffe0ff */
[----:B-1----:R-:W-:-:S04]  /*1690*/  SHF.L.U32 R202, R213, 0x4, RZ ;  /* 0x00000004d5ca7819 */ /* 0x002fc800000006ff */
[----:B0-----:R-:W-:Y:S01]  /*16a0*/  IADD3 R160, P3, R202, UR10, RZ ;  /* 0x0000000acaa07c10 */ /* 0x001fe2000ff7e0ff */
[----:B------:R-:W-:-:S04]  /*16b0*/  FADD.FTZ R212, RZ, R188 ;  /* 0x000000bcffd47221 */ /* 0x000fc80000010000 */
[----:B------:R-:W-:Y:S01]  /*16c0*/  FADD.FTZ R212, R212, R185 ;  /* 0x000000b9d4d47221 */ /* 0x000fe20000010000 */
[----:B--2---:R-:W-:Y:S02]  /*16d0*/  SHF.L.U32 R207, R157, 0x10, RZ ;  /* 0x000000109dcf7819 */ /* 0x004fe400000006ff */
[C---:B------:R-:W-:Y:S02]  /*16e0*/  SHF.L.U32 R205, R156.reuse, 0x10, RZ ;  /* 0x000000109ccd7819 */ /* 0x040fe400000006ff */
[----:B---3--:R-:W-:Y:S01]  /*16f0*/  @P1 SHF.L.U32 R153, R5, 0x10, RZ ;  /* 0x0000001005991819 */ /* 0x008fe200000006ff */
[-C--:B------:R-:W-:Y:S01]  /*1700*/  FMUL.FTZ R207, R207, R0.reuse ;  /* 0x00000000cfcf7220 */ /* 0x080fe20000410000 */
[----:B------:R-:W-:Y:S01]  /*1710*/  PRMT R206, R156, 0x7632, R206 ;  /* 0x000076329cce7816 */ /* 0x000fe200000000ce */
[-C--:B------:R-:W-:Y:S01]  /*1720*/  FMUL.FTZ R205, R205, R0.reuse ;  /* 0x00000000cdcd7220 */ /* 0x080fe20000410000 */
[----:B------:R-:W-:Y:S01]  /*1730*/  @P1 SHF.L.U32 R152, R4, 0x10, RZ ;  /* 0x0000001004981819 */ /* 0x000fe200000006ff */
[----:B------:R-:W-:Y:S01]  /*1740*/  FMUL.FTZ R204, R22, R207 ;  /* 0x000000cf16cc7220 */ /* 0x000fe20000410000 */
[----:B------:R-:W-:Y:S01]  /*1750*/  PRMT R209, R157, 0x7632, R209 ;  /* 0x000076329dd17816 */ /* 0x000fe200000000d1 */
[----:B------:R-:W-:Y:S01]  /*1760*/  FMUL.FTZ R205, R20, R205 ;  /* 0x000000cd14cd7220 */ /* 0x000fe20000410000 */
[----:B------:R-:W-:Y:S01]  /*1770*/  SHF.L.U32 R157, R159, 0x10, RZ ;  /* 0x000000109f9d7819 */ /* 0x000fe200000006ff */
        /* <DEDUP_REMOVED lines=12> */
[-C--:B------:R-:W-:Y:S01]  /*1840*/  FMUL.FTZ R211, R211, R0.reuse ;  /* 0x00000000d3d37220 */ /* 0x080fe20000410000 */
[----:B------:R-:W-:Y:S01]  /*1850*/  @P1 SHF.L.U32 R156, R7, 0x10, RZ ;  /* 0x00000010079c1819 */ /* 0x000fe200000006ff */
[----:B------:R-:W-:Y:S01]  /*1860*/  @P1 FADD.FTZ R210, R210, R155 ;  /* 0x0000009bd2d21221 */ /* 0x000fe20000010000 */
[----:B------:R-:W-:Y:S01]  /*1870*/  SHF.L.U32 R159, R159, 0x10, RZ ;  /* 0x000000109f9f7819 */ /* 0x000fe200000006ff */
[----:B------:R-:W-:Y:S01]  /*1880*/  FMUL.FTZ R206, R16, R211 ;  /* 0x000000d310ce7220 */ /* 0x000fe20000410000 */
        /* <DEDUP_REMOVED lines=18> */
[----:B------:R-:W-:Y:S01]  /*19b0*/  SHF.R.U32.HI R203, RZ, 0x1c, R213 ;  /* 0x0000001cffcb7819 */ /* 0x000fe200000116d5 */
[----:B------:R-:W-:Y:S01]  /*19c0*/  @P1 FADD.FTZ R211, R211, R154 ;  /* 0x0000009ad3d31221 */ /* 0x000fe20000010000 */
[----:B------:R-:W-:Y:S01]  /*19d0*/  F2FP.BF16.F32.PACK_AB R155, R208, R207 ;  /* 0x000000cfd09b723e */ /* 0x000fe200000010ff */
[----:B------:R-:W-:Y:S01]  /*19e0*/  @P1 FADD.FTZ R209, R209, R158 ;  /* 0x0000009ed1d11221 */ /* 0x000fe20000010000 */
[----:B------:R-:W-:Y:S01]  /*19f0*/  IADD3.X R161, R203, UR11, RZ, P3, !PT ;  /* 0x0000000bcba17c10 */ /* 0x000fe20009ffe4ff */
        /* <DEDUP_REMOVED lines=8> */
[----:B------:R1:W3:Y:S01]  /*1a80*/  @P1 LDG.E.128 R4, desc[UR4][R2.64] ;  /* 0x0000000402041981 */ /* 0x0002e2000c1e1d00 */
[----:B------:R-:W-:Y:S01]  /*1a90*/  FADD.FTZ R213, R212, R189 ;  /* 0x000000bdd4d57221 */ /* 0x000fe20000010000 */
[----:B------:R-:W-:-:S03]  /*1aa0*/  UMOV UR14, 0xffffffff ;  /* 0xffffffff000e7882 */ /* 0x000fc60000000000 */
[----:B------:R-:W-:-:S04]  /*1ab0*/  FADD.FTZ R213, R213, R182 ;  /* 0x000000b6d5d57221 */ /* 0x000fc80000010000 */
[----:B------:R-:W-:-:S04]  /*1ac0*/  FADD.FTZ R212, R213, R186 ;  /* 0x000000bad5d47221 */ /* 0x000fc80000010000 */
[----:B------:R-:W-:-:S04]  /*1ad0*/  FADD.FTZ R212, R212, R183 ;  /* 0x000000b7d4d47221 */ /* 0x000fc80000010000 */
[----:B0-----:R-:W-:Y:S02]  /*1ae0*/  FADD.FTZ R153, R212, R187 ;  /* 0x000000bbd4997221 */ /* 0x001fe40000010000 */
[----:B------:R-:W0:Y:S02]  /*1af0*/  S2R R212, SR_TID.X ;  /* 0x0000000000d47919 */ /* 0x000e240000002100 */
[----:B------:R-:W-:-:S04]  /*1b00*/  FADD.FTZ R153, R153, R184 ;  /* 0x000000b899997221 */ /* 0x000fc80000010000 */
[----:B------:R-:W-:-:S04]  /*1b10*/  FADD.FTZ R152, R153, R180 ;  /* 0x000000b499987221 */ /* 0x000fc80000010000 */
[----:B------:R-:W-:-:S04]  /*1b20*/  FADD.FTZ R153, R152, R177 ;  /* 0x000000b198997221 */ /* 0x000fc80000010000 */
[----:B-1----:R-:W-:-:S04]  /*1b30*/  FADD.FTZ R2, R153, R178 ;  /* 0x000000b299027221 */ /* 0x002fc80000010000 */
[----:B------:R-:W-:-:S04]  /*1b40*/  FADD.FTZ R2, R2, R173 ;  /* 0x000000ad02027221 */ /* 0x000fc80000010000 */
[----:B------:R-:W-:-:S04]  /*1b50*/  FADD.FTZ R3, R2, R181 ;  /* 0x000000b502037221 */ /* 0x000fc80000010000 */
[----:B------:R-:W-:-:S04]  /*1b60*/  FADD.FTZ R2, R3, R174 ;  /* 0x000000ae03027221 */ /* 0x000fc80000010000 */
[----:B------:R-:W-:Y:S01]  /*1b70*/  FADD.FTZ R3, R2, R179 ;  /* 0x000000b302037221 */ /* 0x000fe20000010000 */
[----:B0-----:R-:W-:-:S03]  /*1b80*/  LOP3.LUT R212, R212, 0x1f, RZ, 0xc0, !PT ;  /* 0x0000001fd4d47812 */ /* 0x001fc600078ec0ff */
        /* <DEDUP_REMOVED lines=21> */
[----:B------:R-:W-:Y:S01]  /*1ce0*/  SHF.L.U32 R155, R157, 0x10, RZ ;  /* 0x000000109d9b7819 */ /* 0x000fe200000006ff */
[-C--:B------:R-:W-:Y:S01]  /*1cf0*/  FMUL.FTZ R3, R3, R0.reuse ;  /* 0x0000000003037220 */ /* 0x080fe20000410000 */
[C---:B------:R-:W-:Y:S02]  /*1d00*/  SHF.L.U32 R161, R158.reuse, 0x10, RZ ;  /* 0x000000109ea17819 */ /* 0x040fe400000006ff */
[----:B------:R-:W-:Y:S01]  /*1d10*/  PRMT R157, R157, 0x7632, R157 ;  /* 0x000076329d9d7816 */ /* 0x000fe2000000009d */
[-C--:B------:R-:W-:Y:S01]  /*1d20*/  FMUL.FTZ R155, R155, R0.reuse ;  /* 0x000000009b9b7220 */ /* 0x080fe20000410000 */
[----:B------:R-:W-:Y:S01]  /*1d30*/  PRMT R158, R158, 0x7632, R158 ;  /* 0x000076329e9e7816 */ /* 0x000fe2000000009e */
[----:B------:R-:W-:Y:S01]  /*1d40*/  FMUL.FTZ R161, R161, R0 ;  /* 0x00000000a1a17220 */ /* 0x000fe20000410000 */
[C---:B------:R-:W-:Y:S01]  /*1d50*/  PRMT R2, R159.reuse, 0x7632, R2 ;  /* 0x000076329f027816 */ /* 0x040fe20000000002 */
[----:B------:R-:W-:Y:S01]  /*1d60*/  FMUL.FTZ R214, R12, R3 ;  /* 0x000000030cd67220 */ /* 0x000fe20000410000 */
[----:B------:R-:W-:Y:S01]  /*1d70*/  SHF.L.U32 R153, R156, 0x10, RZ ;  /* 0x000000109c997819 */ /* 0x000fe200000006ff */
[----:B------:R-:W-:Y:S01]  /*1d80*/  FMUL.FTZ R161, R8, R161 ;  /* 0x000000a108a17220 */ /* 0x000fe20000410000 */
[----:B------:R-:W-:-:S02]  /*1d90*/  SHF.L.U32 R213, R159, 0x10, RZ ;  /* 0x000000109fd57819 */ /* 0x000fc400000006ff */
[----:B------:R-:W-:Y:S02]  /*1da0*/  SHF.L.U32 R157, R157, 0x10, RZ ;  /* 0x000000109d9d7819 */ /* 0x000fe400000006ff */
[----:B------:R-:W-:Y:S01]  /*1db0*/  SHF.L.U32 R159, R158, 0x10, RZ ;  /* 0x000000109e9f7819 */ /* 0x000fe200000006ff */
[-C--:B------:R-:W-:Y:S01]  /*1dc0*/  FMUL.FTZ R215, R213, R0.reuse ;  /* 0x00000000d5d77220 */ /* 0x080fe20000410000 */
[----:B------:R-:W-:Y:S01]  /*1dd0*/  SHF.L.U32 R219, R2, 0x10, RZ ;  /* 0x0000001002db7819 */ /* 0x000fe200000006ff */
[-C--:B------:R-:W-:Y:S01]  /*1de0*/  FMUL.FTZ R2, R153, R0.reuse ;  /* 0x0000000099027220 */ /* 0x080fe20000410000 */
[----:B---3--:R-:W-:Y:S01]  /*1df0*/  @P1 SHF.L.U32 R153, R4, 0x10, RZ ;  /* 0x0000001004991819 */ /* 0x008fe200000006ff */
[-C--:B------:R-:W-:Y:S01]  /*1e00*/  FMUL.FTZ R216, R157, R0.reuse ;  /* 0x000000009dd87220 */ /* 0x080fe20000410000 */
[-C--:B------:R-:W-:Y:S01]  /*1e10*/  FMUL.FTZ R160, R159, R0.reuse ;  /* 0x000000009fa07220 */ /* 0x080fe20000410000 */
[----:B------:R-:W-:Y:S01]  /*1e20*/  FMUL.FTZ R152, R219, R0 ;  /* 0x00000000db987220 */ /* 0x000fe20000410000 */
[----:B------:R-:W-:Y:S01]  /*1e30*/  FADD.FTZ R0, R221, R204 ;  /* 0x000000ccdd007221 */ /* 0x000fe20000010000 */
[----:B------:R-:W-:Y:S01]  /*1e40*/  @P1 FADD.FTZ R214, R153, R214 ;  /* 0x000000d699d61221 */ /* 0x000fe20000010000 */
[----:B------:R-:W-:Y:S01]  /*1e50*/  FMUL.FTZ R158, R10, R215 ;  /* 0x000000d70a9e7220 */ /* 0x000fe20000410000 */
[----:B------:R-:W-:Y:S01]  /*1e60*/  FMUL.FTZ R215, R13, R2 ;  /* 0x000000020dd77220 */ /* 0x000fe20000410000 */
[----:B------:R-:W-:Y:S01]  /*1e70*/  FADD.FTZ R153, R0, R211 ;  /* 0x000000d300997221 */ /* 0x000fe20000010000 */
[----:B------:R-:W-:Y:S01]  /*1e80*/  @P1 PRMT R0, R4, 0x7632, R0 ;  /* 0x0000763204001816 */ /* 0x000fe20000000000 */
[----:B------:R-:W-:Y:S01]  /*1e90*/  FMUL.FTZ R213, R14, R155 ;  /* 0x0000009b0ed57220 */ /* 0x000fe20000410000 */
[----:B------:R-:W-:Y:S01]  /*1ea0*/  @P1 SHF.L.U32 R154, R5, 0x10, RZ ;  /* 0x00000010059a1819 */ /* 0x000fe200000006ff */
[----:B------:R-:W-:Y:S01]  /*1eb0*/  FADD.FTZ R2, R153, R206 ;  /* 0x000000ce99027221 */ /* 0x000fe20000010000 */
[----:B------:R-:W-:Y:S01]  /*1ec0*/  @P1 SHF.L.U32 R0, R0, 0x10, RZ ;  /* 0x0000001000001819 */ /* 0x000fe200000006ff */
[----:B------:R-:W-:Y:S01]  /*1ed0*/  FMUL.FTZ R159, R11, R152 ;  /* 0x000000980b9f7220 */ /* 0x000fe20000410000 */
[C---:B------:R-:W-:Y:S01]  /*1ee0*/  @P1 SHF.L.U32 R155, R7.reuse, 0x10, RZ ;  /* 0x00000010079b1819 */ /* 0x040fe200000006ff */
[----:B------:R-:W-:Y:S01]  /*1ef0*/  FADD.FTZ R152, R2, R209 ;  /* 0x000000d102987221 */ /* 0x000fe20000010000 */
[----:B------:R-:W-:Y:S01]  /*1f00*/  @P1 PRMT R3, R7, 0x7632, R3 ;  /* 0x0000763207031816 */ /* 0x000fe20000000003 */
[--C-:B------:R-:W-:Y:S01]  /*1f10*/  @P1 FADD.FTZ R215, R215, R0.reuse ;  /* 0x00000000d7d71221 */ /* 0x100fe20000010000 */
[----:B------:R-:W-:Y:S01]  /*1f20*/  @P1 PRMT R0, R5, 0x7632, R0 ;  /* 0x0000763205001816 */ /* 0x000fe20000000000 */
[----:B------:R-:W-:Y:S01]  /*1f30*/  @P1 FADD.FTZ R213, R154, R213 ;  /* 0x000000d59ad51221 */ /* 0x000fe20000010000 */
[----:B------:R-:W-:Y:S01]  /*1f40*/  @P1 PRMT R2, R6, 0x7632, R2 ;  /* 0x0000763206021816 */ /* 0x000fe20000000002 */
[----:B------:R-:W-:Y:S01]  /*1f50*/  @P1 FADD.FTZ R158, R155, R158 ;  /* 0x0000009e9b9e1221 */ /* 0x000fe20000010000 */
[----:B------:R-:W-:Y:S01]  /*1f60*/  @P1 SHF.L.U32 R154, R3, 0x10, RZ ;  /* 0x00000010039a1819 */ /* 0x000fe200000006ff */
[----:B------:R-:W-:Y:S01]  /*1f70*/  FADD.FTZ R155, R152, R207 ;  /* 0x000000cf989b7221 */ /* 0x000fe20000010000 */
[----:B------:R-:W-:Y:S01]  /*1f80*/  @P1 SHF.L.U32 R156, R6, 0x10, RZ ;  /* 0x00000010069c1819 */ /* 0x000fe200000006ff */
[----:B------:R-:W-:Y:S01]  /*1f90*/  FMUL.FTZ R160, R9, R160 ;  /* 0x000000a009a07220 */ /* 0x000fe20000410000 */
[----:B------:R-:W-:Y:S01]  /*1fa0*/  @P1 SHF.L.U32 R3, R0, 0x10, RZ ;  /* 0x0000001000031819 */ /* 0x000fe200000006ff */
[----:B------:R-:W-:Y:S01]  /*1fb0*/  FMUL.FTZ R216, R15, R216 ;  /* 0x000000d80fd87220 */ /* 0x000fe20000410000 */
[----:B------:R-:W-:Y:S01]  /*1fc0*/  @P1 SHF.L.U32 R153, R2, 0x10, RZ ;  /* 0x0000001002991819 */ /* 0x000fe200000006ff */
[----:B------:R-:W-:Y:S01]  /*1fd0*/  FADD.FTZ R155, R155, R208 ;  /* 0x000000d09b9b7221 */ /* 0x000fe20000010000 */
[----:B------:R-:W-:Y:S01]  /*1fe0*/  SHF.L.U32 R157, R217, 0x4, RZ ;  /* 0x00000004d99d7819 */ /* 0x000fe200000006ff */
[----:B------:R-:W-:Y:S01]  /*1ff0*/  @P1 FADD.FTZ R161, R156, R161 ;  /* 0x000000a19ca11221 */ /* 0x000fe20000010000 */
        /* <DEDUP_REMOVED lines=138> */
.L_x_10197:
[----:B------:R-:W-:Y:S01]  /*28a0*/  FMUL.FTZ R0, R155, R155 ;  /* 0x0000009b9b007220 */ /* 0x000fe20000410000 */
[----:B-1----:R-:W-:-:S04]  /*28b0*/  FADD.FTZ R217, R154, R217 ;  /* 0x000000d99ad97221 */ /* 0x002fc80000010000 */
[----:B------:R-:W-:Y:S01]  /*28c0*/  FSEL R153, R0, RZ, P2 ;  /* 0x000000ff00997208 */ /* 0x000fe20001000000 */
[----:B------:R-:W-:Y:S01]  /*28d0*/  FFMA.FTZ R152, R217, R2, UR7 ;  /* 0x00000007d9987e23 */ /* 0x000fe20008010002 */
[----:B------:R-:W-:Y:S01]  /*28e0*/  FSEL R0, R155, RZ, !P2 ;  /* 0x000000ff9b007208 */ /* 0x000fe20005000000 */
[----:B------:R-:W1:Y:S02]  /*28f0*/  @!P1 LDC.64 R2, c[0x0][0x250] ;  /* 0x00009400ff029b82 */ /* 0x000e640000000a00 */
[----:B------:R-:W-:Y:S02]  /*2900*/  FADD.FTZ R217, R152, R153 ;  /* 0x0000009998d97221 */ /* 0x000fe40000010000 */
[C---:B------:R-:W-:Y:S01]  /*2910*/  FADD.FTZ R188, -R0.reuse, R188 ;  /* 0x000000bc00bc7221 */ /* 0x040fe20000010100 */
[C---:B------:R-:W-:Y:S01]  /*2920*/  FADD.FTZ R185, -R0.reuse, R185 ;  /* 0x000000b900b97221 */ /* 0x040fe20000010100 */
[C---:B------:R-:W-:Y:S01]  /*2930*/  FADD.FTZ R222, -R0.reuse, R214 ;  /* 0x000000d600de7221 */ /* 0x040fe20000010100 */
[C---:B------:R-:W-:Y:S01]  /*2940*/  FADD.FTZ R189, -R0.reuse, R189 ;  /* 0x000000bd00bd7221 */ /* 0x040fe20000010100 */
[----:B------:R-:W2:Y:S01]  /*2950*/  MUFU.RSQ R217, R217 ;  /* 0x000000d900d97308 */ /* 0x000ea20000001400 */
[----:B------:R-:W3:Y:S01]  /*2960*/  @!P1 LDC.64 R152, c[0x0][0x258] ;  /* 0x00009600ff989b82 */ /* 0x000ee20000000a00 */
        /* <DEDUP_REMOVED lines=40> */
[----:B-1----:R-:W-:-:S04]  /*2bf0*/  @!P1 IMAD.WIDE R2, R193, 0x4, R2 ;  /* 0x00000004c1029825 */ /* 0x002fc800078e0202 */
[C---:B------:R-:W-:Y:S01]  /*2c00*/  FADD.FTZ R226, -R0.reuse, R161 ;  /* 0x000000a100e27221 */ /* 0x040fe20000010100 */
[C---:B------:R-:W-:Y:S01]  /*2c10*/  FADD.FTZ R160, -R0.reuse, R160 ;  /* 0x000000a000a07221 */ /* 0x040fe20000010100 */
[C---:B------:R-:W-:Y:S01]  /*2c20*/  FADD.FTZ R158, -R0.reuse, R158 ;  /* 0x0000009e009e7221 */ /* 0x040fe20000010100 */
[----:B------:R-:W-:Y:S01]  /*2c30*/  FADD.FTZ R0, -R0, R159 ;  /* 0x0000009f00007221 */ /* 0x000fe20000010100 */
[C---:B--2---:R-:W-:Y:S01]  /*2c40*/  FMUL.FTZ R159, R217.reuse, R188 ;  /* 0x000000bcd99f7220 */ /* 0x044fe20000410000 */
        /* <DEDUP_REMOVED lines=14> */
[----:B0-----:R-:W-:Y:S01]  /*2d30*/  FMUL.FTZ R155, R217, R179 ;  /* 0x000000b3d99b7220 */ /* 0x001fe20000410000 */
[----:B------:R-:W-:Y:S01]  /*2d40*/  FFMA.FTZ R185, R91, R230, R139 ;  /* 0x000000e65bb97223 */ /* 0x000fe2000001008b */
[C---:B------:R-:W-:Y:S01]  /*2d50*/  FMUL.FTZ R2, R217.reuse, R177 ;  /* 0x000000b1d9027220 */ /* 0x040fe20000410000 */
[C---:B------:R-:W-:Y:S01]  /*2d60*/  FMUL.FTZ R181, R217.reuse, R181 ;  /* 0x000000b5d9b57220 */ /* 0x040fe20000410000 */
[----:B------:R-:W-:Y:S01]  /*2d70*/  FFMA.FTZ R158, R90, R155, R138 ;  /* 0x0000009b5a9e7223 */ /* 0x000fe2000001008a */
[C---:B------:R-:W-:Y:S01]  /*2d80*/  FMUL.FTZ R169, R217.reuse, R169 ;  /* 0x000000a9d9a97220 */ /* 0x040fe20000410000 */
[C---:B------:R-:W-:Y:S01]  /*2d90*/  FMUL.FTZ R166, R217.reuse, R166 ;  /* 0x000000a6d9a67220 */ /* 0x040fe20000410000 */
[C---:B------:R-:W-:Y:S01]  /*2da0*/  FMUL.FTZ R3, R217.reuse, R178 ;  /* 0x000000b2d9037220 */ /* 0x040fe20000410000 */
[----:B------:R-:W-:Y:S01]  /*2db0*/  FMUL.FTZ R164, R217, R164 ;  /* 0x000000a4d9a47220 */ /* 0x000fe20000410000 */
[----:B------:R-:W-:Y:S01]  /*2dc0*/  F2FP.BF16.F32.PACK_AB R154, R171, R154 ;  /* 0x0000009aab9a723e */ /* 0x000fe200000010ff */
[----:B---3--:R-:W-:-:S04]  /*2dd0*/  @!P1 IMAD.WIDE R152, R193, 0x4, R152 ;  /* 0x00000004c1989825 */ /* 0x008fc800078e0298 */
        /* <DEDUP_REMOVED lines=11> */
[C---:B------:R-:W-:Y:S01]  /*2e90*/  FMUL.FTZ R189, R217.reuse, R189 ;  /* 0x000000bdd9bd7220 */ /* 0x040fe20000410000 */
[C---:B------:R-:W-:Y:S01]  /*2ea0*/  FMUL.FTZ R182, R217.reuse, R182 ;  /* 0x000000b6d9b67220 */ /* 0x040fe20000410000 */
[C---:B------:R-:W-:Y:S01]  /*2eb0*/  FMUL.FTZ R187, R217.reuse, R187 ;  /* 0x000000bbd9bb7220 */ /* 0x040fe20000410000 */
[----:B------:R-:W-:Y:S01]  /*2ec0*/  FMUL.FTZ R184, R217, R184 ;  /* 0x000000b8d9b87220 */ /* 0x000fe20000410000 */
[----:B------:R-:W-:Y:S01]  /*2ed0*/  FFMA.FTZ R181, R81, R164, R129 ;  /* 0x000000a451b57223 */ /* 0x000fe20000010081 */
[----:B------:R0:W-:Y:S01]  /*2ee0*/  @!P1 STG.E desc[UR4][R152.64], R217 ;  /* 0x000000d998009986 */ /* 0x0001e2000c101904 */
        /* <DEDUP_REMOVED lines=8> */
[C---:B------:R-:W-:Y:S01]  /*2f70*/  FMUL.FTZ R207, R217.reuse, R206 ;  /* 0x000000ced9cf7220 */ /* 0x040fe20000410000 */
[----:B------:R-:W-:Y:S01]  /*2f80*/  F2FP.BF16.F32.PACK_AB R167, R166, R167 ;  /* 0x000000a7a6a7723e */ /* 0x000fe200000010ff */
[----:B------:R-:W-:Y:S01]  /*2f90*/  FMUL.FTZ R218, R217, R218 ;  /* 0x000000dad9da7220 */ /* 0x000fe20000410000 */
[----:B0-----:R-:W-:Y:S01]  /*2fa0*/  F2FP.BF16.F32.PACK_AB R152, R188, R159 ;  /* 0x0000009fbc98723e */ /* 0x001fe200000010ff */
[----:B------:R-:W-:Y:S01]  /*2fb0*/  FFMA.FTZ R159, R89, R180, R137 ;  /* 0x000000b4599f7223 */ /* 0x000fe20000010089 */
[----:B------:R-:W-:Y:S01]  /*2fc0*/  F2FP.BF16.F32.PACK_AB R166, R181, R158 ;  /* 0x0000009eb5a6723e */ /* 0x000fe200000010ff */
[----:B------:R-:W-:Y:S01]  /*2fd0*/  FMUL.FTZ R176, R217, R163 ;  /* 0x000000a3d9b07220 */ /* 0x000fe20000410000 */
[----:B------:R-:W-:Y:S01]  /*2fe0*/  LEA R2, P1, R191, UR12, 0x4 ;  /* 0x0000000cbf027c11 */ /* 0x000fe2000f8220ff */
[----:B------:R-:W-:Y:S01]  /*2ff0*/  FMUL.FTZ R183, R217, R204 ;  /* 0x000000ccd9b77220 */ /* 0x000fe20000410000 */
[----:B------:R-:W-:Y:S01]  /*3000*/  IADD3 R158, P3, R175, UR12, RZ ;  /* 0x0000000caf9e7c10 */ /* 0x000fe2000ff7e0ff */
[----:B------:R-:W-:Y:S01]  /*3010*/  FFMA.FTZ R164, R84, R173, R132 ;  /* 0x000000ad54a47223 */ /* 0x000fe20000010084 */
[----:B------:R-:W-:Y:S01]  /*3020*/  F2FP.BF16.F32.PACK_AB R169, R178, R3 ;  /* 0x00000003b2a9723e */ /* 0x000fe200000010ff */
[----:B------:R-:W-:Y:S01]  /*3030*/  FFMA.FTZ R161, R85, R174, R133 ;  /* 0x000000ae55a17223 */ /* 0x000fe20000010085 */
[----:B------:R-:W-:Y:S01]  /*3040*/  F2FP.BF16.F32.PACK_AB R155, R184, R187 ;  /* 0x000000bbb89b723e */ /* 0x000fe200000010ff */
[----:B------:R-:W-:Y:S01]  /*3050*/  FMUL.FTZ R204, R217, R160 ;  /* 0x000000a0d9cc7220 */ /* 0x000fe20000410000 */
[----:B------:R-:W-:Y:S01]  /*3060*/  F2FP.BF16.F32.PACK_AB R153, R182, R189 ;  /* 0x000000bdb699723e */ /* 0x000fe200000010ff */
[----:B------:R-:W-:Y:S01]  /*3070*/  FFMA.FTZ R177, R86, R177, R134 ;  /* 0x000000b156b17223 */ /* 0x000fe20000010086 */
[----:B------:R-:W-:Y:S01]  /*3080*/  F2FP.BF16.F32.PACK_AB R170, R159, R170 ;  /* 0x000000aa9faa723e */ /* 0x000fe200000010ff */
[----:B------:R-:W-:Y:S01]  /*3090*/  FFMA.FTZ R176, R87, R176, R135 ;  /* 0x000000b057b07223 */ /* 0x000fe20000010087 */
[----:B------:R-:W-:Y:S01]  /*30a0*/  LEA.HI.X R3, R191, UR13, RZ, 0x4, P1 ;  /* 0x0000000dbf037c11 */ /* 0x000fe200088f24ff */
[C---:B------:R-:W-:Y:S01]  /*30b0*/  FMUL.FTZ R163, R217.reuse, R194 ;  /* 0x000000c2d9a37220 */ /* 0x040fe20000410000 */
[----:B------:R-:W-:Y:S01]  /*30c0*/  IADD3.X R159, R172, UR13, RZ, P3, !PT ;  /* 0x0000000dac9f7c10 */ /* 0x000fe20009ffe4ff */
[----:B------:R-:W-:Y:S01]  /*30d0*/  FMUL.FTZ R195, R217, R195 ;  /* 0x000000c3d9c37220 */ /* 0x000fe20000410000 */
[----:B------:R-:W-:Y:S01]  /*30e0*/  IADD3 R160, P4, R165, UR12, RZ ;  /* 0x0000000ca5a07c10 */ /* 0x000fe2000ff9e0ff */
[----:B------:R0:W-:Y:S01]  /*30f0*/  STG.E.128 desc[UR4][R2.64], R152 ;  /* 0x0000009802007986 */ /* 0x0001e2000c101d04 */
        /* <DEDUP_REMOVED lines=17> */
[----:B0-----:R-:W-:Y:S01]  /*3210*/  FFMA.FTZ R154, R64, R207, R112 ;  /* 0x000000cf409a7223 */ /* 0x001fe20000010070 */
[----:B------:R-:W-:Y:S01]  /*3220*/  F2FP.BF16.F32.PACK_AB R165, R176, R177 ;  /* 0x000000b1b0a5723e */ /* 0x000fe200000010ff */
[----:B------:R-:W-:Y:S01]  /*3230*/  FFMA.FTZ R172, R78, R163, R126 ;  /* 0x000000a34eac7223 */ /* 0x000fe2000001007e */
[----:B------:R-:W-:Y:S01]  /*3240*/  IADD3.X R161, R162, UR13, RZ, P4, !PT ;  /* 0x0000000da2a17c10 */ /* 0x000fe2000a7fe4ff */
[----:B-1----:R-:W-:Y:S01]  /*3250*/  FFMA.FTZ R159, R65, R218, R113 ;  /* 0x000000da419f7223 */ /* 0x002fe20000010071 */
[----:B------:R-:W-:Y:S01]  /*3260*/  FFMA.FTZ R195, R76, R195, R124 ;  /* 0x000000c34cc37223 */ /* 0x000fe2000001007c */
[----:B------:R-:W-:Y:S01]  /*3270*/  FFMA.FTZ R200, R77, R200, R125 ;  /* 0x000000c84dc87223 */ /* 0x000fe2000001007d */
[----:B------:R-:W-:Y:S01]  /*3280*/  FFMA.FTZ R162, R72, R197, R120 ;  /* 0x000000c548a27223 */ /* 0x000fe20000010078 */
[----:B------:R-:W-:Y:S01]  /*3290*/  FFMA.FTZ R163, R74, R201, R122 ;  /* 0x000000c94aa37223 */ /* 0x000fe2000001007a */
[----:B------:R-:W-:Y:S01]  /*32a0*/  F2FP.BF16.F32.PACK_AB R154, R159, R154 ;  /* 0x0000009a9f9a723e */ /* 0x000fe200000010ff */
[----:B------:R-:W-:Y:S01]  /*32b0*/  FFMA.FTZ R228, R75, R228, R123 ;  /* 0x000000e44be47223 */ /* 0x000fe2000001007b */
[----:B------:R-:W0:Y:S01]  /*32c0*/  LDC.64 R158, c[0x0][0x210] ;  /* 0x00008400ff9e7b82 */ /* 0x000e220000000a00 */
        /* <DEDUP_REMOVED lines=19> */
[----:B------:R1:W-:Y:S01]  /*3400*/  STG.E.128 desc[UR4][R160.64], R164 ;  /* 0x000000a4a0007986 */ /* 0x0003e2000c101d04 */
[----:B------:R-:W-:-:S02]  /*3410*/  F2FP.BF16.F32.PACK_AB R163, R228, R163 ;  /* 0x000000a3e4a3723e */ /* 0x000fc400000010ff */
[----:B------:R-:W-:Y:S02]  /*3420*/  F2FP.BF16.F32.PACK_AB R162, R175, R162 ;  /* 0x000000a2afa2723e */ /* 0x000fe400000010ff */
[----:B------:R-:W-:Y:S02]  /*3430*/  IADD3.X R191, R192, UR13, RZ, P1, !PT ;  /* 0x0000000dc0bf7c10 */ /* 0x000fe40008ffe4ff */
[----:B------:R-:W-:Y:S02]  /*3440*/  F2FP.BF16.F32.PACK_AB R155, R208, R155 ;  /* 0x0000009bd09b723e */ /* 0x000fe400000010ff */
[----:B------:R-:W-:Y:S02]  /*3450*/  F2FP.BF16.F32.PACK_AB R153, R196, R153 ;  /* 0x00000099c499723e */ /* 0x000fe400000010ff */
[----:B------:R-:W-:Y:S02]  /*3460*/  F2FP.BF16.F32.PACK_AB R152, R3, R152 ;  /* 0x000000980398723e */ /* 0x000fe400000010ff */
[----:B------:R-:W-:-:S02]  /*3470*/  IADD3.X R203, R203, UR13, RZ, P3, !PT ;  /* 0x0000000dcbcb7c10 */ /* 0x000fc40009ffe4ff */
[----:B------:R-:W-:Y:S02]  /*3480*/  IADD3.X R3, R156, UR13, RZ, P4, !PT ;  /* 0x0000000d9c037c10 */ /* 0x000fe4000a7fe4ff */
[----:B0-----:R-:W-:Y:S02]  /*3490*/  LEA R193, R158, R193, 0x2 ;  /* 0x000000c19ec17211 */ /* 0x001fe400078e10ff */
[----:B-1----:R-:W-:Y:S02]  /*34a0*/  F2FP.BF16.F32.PACK_AB R161, R173, R172 ;  /* 0x000000acada1723e */ /* 0x002fe400000010ff */
[----:B------:R-:W-:Y:S02]  /*34b0*/  F2FP.BF16.F32.PACK_AB R160, R200, R195 ;  /* 0x000000c3c8a0723e */ /* 0x000fe400000010ff */
[----:B------:R-:W-:Y:S02]  /*34c0*/  F2FP.BF16.F32.PACK_AB R167, R0, R213 ;  /* 0x000000d500a7723e */ /* 0x000fe400000010ff */
[----:B------:R-:W-:Y:S01]  /*34d0*/  F2FP.BF16.F32.PACK_AB R166, R204, R211 ;  /* 0x000000d3cca6723e */ /* 0x000fe200000010ff */
[----:B------:R2:W-:Y:S01]  /*34e0*/  STG.E.128 desc[UR4][R190.64], R160 ;  /* 0x000000a0be007986 */ /* 0x0005e2000c101d04 */
[----:B------:R-:W-:-:S02]  /*34f0*/  F2FP.BF16.F32.PACK_AB R165, R216, R199 ;  /* 0x000000c7d8a5723e */ /* 0x000fc400000010ff */
[----:B------:R-:W-:Y:S01]  /*3500*/  F2FP.BF16.F32.PACK_AB R164, R214, R179 ;  /* 0x000000b3d6a4723e */ /* 0x000fe200000010ff */
[----:B------:R2:W-:Y:S01]  /*3510*/  STG.E.128 desc[UR4][R202.64], R152 ;  /* 0x00000098ca007986 */ /* 0x0005e2000c101d04 */
[----:B------:R-:W-:-:S03]  /*3520*/  ISETP.GE.AND P1, PT, R193, R159, PT ;  /* 0x0000009fc100720c */ /* 0x000fc60003f26270 */
[----:B------:R2:W-:Y:S10]  /*3530*/  STG.E.128 desc[UR4][R2.64], R164 ;  /* 0x000000a402007986 */ /* 0x0005f4000c101d04 */
[----:B------:R-:W-:Y:S05]  /*3540*/  @!P1 BRA `(.L_x_10185) ;  /* 0xffffffd000209947 */ /* 0x000fea000383ffff */
[----:B------:R-:W-:Y:S05]  /*3550*/  EXIT ;  /* 0x000000000000794d */ /* 0x000fea0003800000 */
.L_x_10184:
        /* <DEDUP_REMOVED lines=8> */
.L_x_10187:
[----:B------:R-:W-:Y:S05]  /*35e0*/  BSYNC B0 ;  /* 0x0000000000007941 */ /* 0x000fea0003800000 */
.L_x_10186:
        /* <DEDUP_REMOVED lines=9> */
.L_x_10188:
[----:B------:R-:W-:Y:S01]  /*3680*/  HFMA2.MMA R220, -RZ, RZ, 0, 2.384185791015625e-07 ;  /* 0x00000004ffdc7435 */ /* 0x000fe200000001ff */
[----:B------:R-:W-:-:S05]  /*3690*/  MOV R2, R217 ;  /* 0x000000d900027202 */ /* 0x000fca0000000f00 */
[----:B------:R-:W-:-:S05]  /*36a0*/  FADD.FTZ R152, R3, R2 ;  /* 0x0000000203987221 */ /* 0x000fca0000010000 */
[----:B------:R-:W-:-:S07]  /*36b0*/  MOV R219, R152 ;  /* 0x0000009800db7202 */ /* 0x000fce0000000f00 */
[----:B------:R-:W-:Y:S05]  /*36c0*/  WARPSYNC.COLLECTIVE R218, `(.L_x_10189) ;  /* 0x00000000da087348 */ /* 0x000fea0003c00000 */
[----:B------:R0:W1:Y:S02]  /*36d0*/  SHFL.BFLY P3, R217, R219, R220, R221 ;  /* 0x0c0000dcdbd97389 */ /* 0x00006400000600dd */
[----:B01----:R-:W-:Y:S01]  /*36e0*/  ENDCOLLECTIVE ;  /* 0x000000000000791b */ /* 0x003fe20003800000 */
.L_x_10189:
[----:B------:R-:W-:Y:S01]  /*36f0*/  HFMA2.MMA R220, -RZ, RZ, 0, 4.76837158203125e-07 ;  /* 0x00000008ffdc7435 */ /* 0x000fe200000001ff */
[----:B------:R-:W-:-:S05]  /*3700*/  MOV R153, R217 ;  /* 0x000000d900997202 */ /* 0x000fca0000000f00 */
[----:B------:R-:W-:-:S05]  /*3710*/  FADD.FTZ R153, R152, R153 ;  /* 0x0000009998997221 */ /* 0x000fca0000010000 */
[----:B------:R-:W-:-:S07]  /*3720*/  MOV R219, R153 ;  /* 0x0000009900db7202 */ /* 0x000fce0000000f00 */
[----:B------:R-:W-:Y:S05]  /*3730*/  WARPSYNC.COLLECTIVE R218, `(.L_x_10190) ;  /* 0x00000000da087348 */ /* 0x000fea0003c00000 */
[----:B------:R0:W1:Y:S02]  /*3740*/  SHFL.BFLY P3, R217, R219, R220, R221 ;  /* 0x0c0000dcdbd97389 */ /* 0x00006400000600dd */
[----:B01----:R-:W-:Y:S01]  /*3750*/  ENDCOLLECTIVE ;  /* 0x000000000000791b */ /* 0x003fe20003800000 */
.L_x_10190:
        /* <DEDUP_REMOVED lines=8> */
.L_x_10191:
        /* <DEDUP_REMOVED lines=104> */
.L_x_10192:
[----:B------:R-:W-:Y:S01]  /*3e60*/  HFMA2.MMA R220, -RZ, RZ, 0, 1.1920928955078125e-07 ;  /* 0x00000002ffdc7435 */ /* 0x000fe200000001ff */
[----:B------:R-:W-:-:S05]  /*3e70*/  MOV R3, R217 ;  /* 0x000000d900037202 */ /* 0x000fca0000000f00 */
[----:B------:R-:W-:-:S05]  /*3e80*/  FADD.FTZ R3, R0, R3 ;  /* 0x0000000300037221 */ /* 0x000fca0000010000 */
[----:B------:R-:W-:-:S07]  /*3e90*/  MOV R219, R3 ;  /* 0x0000000300db7202 */ /* 0x000fce0000000f00 */
[----:B------:R-:W-:Y:S05]  /*3ea0*/  WARPSYNC.COLLECTIVE R218, `(.L_x_10193) ;  /* 0x00000000da087348 */ /* 0x000fea0003c00000 */
[----:B------:R0:W1:Y:S02]  /*3eb0*/  SHFL.BFLY P3, R217, R219, R220, R221 ;  /* 0x0c0000dcdbd97389 */ /* 0x00006400000600dd */
[----:B01----:R-:W-:Y:S01]  /*3ec0*/  ENDCOLLECTIVE ;  /* 0x000000000000791b */ /* 0x003fe20003800000 */
.L_x_10193:
[----:B------:R-:W-:Y:S01]  /*3ed0*/  HFMA2.MMA R220, -RZ, RZ, 0, 2.384185791015625e-07 ;  /* 0x00000004ffdc7435 */ /* 0x000fe200000001ff */
[----:B------:R-:W-:-:S05]  /*3ee0*/  MOV R152, R217 ;  /* 0x000000d900987202 */ /* 0x000fca0000000f00 */
[----:B------:R-:W-:-:S05]  /*3ef0*/  FADD.FTZ R152, R3, R152 ;  /* 0x0000009803987221 */ /* 0x000fca0000010000 */
[----:B------:R-:W-:-:S07]  /*3f00*/  MOV R219, R152 ;  /* 0x0000009800db7202 */ /* 0x000fce0000000f00 */
[----:B------:R-:W-:Y:S05]  /*3f10*/  WARPSYNC.COLLECTIVE R218, `(.L_x_10194) ;  /* 0x00000000da087348 */ /* 0x000fea0003c00000 */
[----:B------:R0:W1:Y:S02]  /*3f20*/  SHFL.BFLY P3, R217, R219, R220, R221 ;  /* 0x0c0000dcdbd97389 */ /* 0x00006400000600dd */
[----:B01----:R-:W-:Y:S01]  /*3f30*/  ENDCOLLECTIVE ;  /* 0x000000000000791b */ /* 0x003fe20003800000 */
.L_x_10194:
[----:B------:R-:W-:Y:S01]  /*3f40*/  HFMA2.MMA R220, -RZ, RZ, 0, 4.76837158203125e-07 ;  /* 0x00000008ffdc7435 */ /* 0x000fe200000001ff */
[----:B------:R-:W-:-:S05]  /*3f50*/  MOV R153, R217 ;  /* 0x000000d900997202 */ /* 0x000fca0000000f00 */
[----:B------:R-:W-:-:S05]  /*3f60*/  FADD.FTZ R153, R152, R153 ;  /* 0x0000009998997221 */ /* 0x000fca0000010000 */
[----:B------:R-:W-:-:S07]  /*3f70*/  MOV R219, R153 ;  /* 0x0000009900db7202 */ /* 0x000fce0000000f00 */
[----:B------:R-:W-:Y:S05]  /*3f80*/  WARPSYNC.COLLECTIVE R218, `(.L_x_10195) ;  /* 0x00000000da087348 */ /* 0x000fea0003c00000 */
[----:B------:R0:W1:Y:S02]  /*3f90*/  SHFL.BFLY P3, R217, R219, R220, R221 ;  /* 0x0c0000dcdbd97389 */ /* 0x00006400000600dd */
[----:B01----:R-:W-:Y:S01]  /*3fa0*/  ENDCOLLECTIVE ;  /* 0x000000000000791b */ /* 0x003fe20003800000 */
.L_x_10195:
[----:B------:R-:W-:Y:S01]  /*3fb0*/  HFMA2.MMA R220, -RZ, RZ, 0, 9.5367431640625e-07 ;  /* 0x00000010ffdc7435 */ /* 0x000fe200000001ff */
[----:B------:R-:W-:-:S05]  /*3fc0*/  MOV R154, R217 ;  /* 0x000000d9009a7202 */ /* 0x000fca0000000f00 */
[----:B------:R-:W-:-:S05]  /*3fd0*/  FADD.FTZ R154, R153, R154 ;  /* 0x0000009a999a7221 */ /* 0x000fca0000010000 */
[----:B------:R-:W-:-:S07]  /*3fe0*/  MOV R219, R154 ;  /* 0x0000009a00db7202 */ /* 0x000fce0000000f00 */
[----:B------:R-:W-:Y:S05]  /*3ff0*/  WARPSYNC.COLLECTIVE R218, `(.L_x_10196) ;  /* 0x00000000da087348 */ /* 0x000fea0003c00000 */
[----:B------:R0:W1:Y:S02]  /*4000*/  SHFL.BFLY P3, R217, R219, R220, R221 ;  /* 0x0c0000dcdbd97389 */ /* 0x00006400000600dd */
[----:B01----:R-:W-:Y:S01]  /*4010*/  ENDCOLLECTIVE ;  /* 0x000000000000791b */ /* 0x003fe20003800000 */
.L_x_10196:
[----:B------:R-:W-:Y:S05]  /*4020*/  BRA `(.L_x_10197) ;  /* 0xffffffe8001c7947 */ /* 0x000fea000383ffff */
.L_x_10198:
        /* <DEDUP_REMOVED lines=13> */
.L_x_44372:


//--------------------- .text._ZN10layer_norm13ln_fwd_kernelINS_13Kernel_traitsIf13__nv_bfloat16S2_S2_fjLj1536ELj1ELj4ELj1ELj16ENS_18Kernel_traits_baseILj1536EfS2_S2_S2_fjLj128EEEEELb0ELb1ELb1ELb0EEEvNS_9FwdParamsE --------------------------
	.section	.text._ZN10layer_norm13ln_fwd_kernelINS_13Kernel_traitsIf13__nv_bfloat16S2_S2_fjLj1536ELj1ELj4ELj1ELj16ENS_18Kernel_traits_baseILj1536EfS2_S2_S2_fjLj128EEEEELb0ELb1ELb1ELb0EEEvNS_9FwdParamsE,"ax",@progbits
	.align	128
        .global         _ZN10layer_norm13ln_fwd_kernelINS_13Kernel_traitsIf13__nv_bfloat16S2_S2_fjLj1536ELj1ELj4ELj1ELj16ENS_18Kernel_traits_baseILj1536EfS2_S2_S2_fjLj128EEEEELb0ELb1ELb1ELb0EEEvNS_9FwdParamsE
        .type           _ZN10layer_norm13ln_fwd_kernelINS_13Kernel_traitsIf13__nv_bfloat16S2_S2_fjLj1536ELj1ELj4ELj1ELj16ENS_18Kernel_traits_baseILj1536EfS2_S2_S2_fjLj128EEEEELb0ELb1ELb1ELb0EEEvNS_9FwdParamsE,@function
        .size           _ZN10layer_norm13ln_fwd_kernelINS_13Kernel_traitsIf13__nv_bfloat16S2_S2_fjLj1536ELj1ELj4ELj1ELj16ENS_18Kernel_traits_baseILj1536EfS2_S2_S2_fjLj128EEEEELb0ELb1ELb1ELb0EEEvNS_9FwdParamsE,(.L_x_44373 - _ZN10layer_norm13ln_fwd_kernelINS_13Kernel_traitsIf13__nv_bfloat16S2_S2_fjLj1536ELj1ELj4ELj1ELj16ENS_18Kernel_traits_baseILj1536EfS2_S2_S2_fjLj128EEEEELb0ELb1ELb1ELb0EEEvNS_9FwdParamsE)
        .other          _ZN10layer_norm13ln_fwd_kernelINS_13Kernel_traitsIf13__nv_bfloat16S2_S2_fjLj1536ELj1ELj4ELj1ELj16ENS_18Kernel_traits_baseILj1536EfS2_S2_S2_fjLj128EEEEELb0ELb1ELb1ELb0EEEvNS_9FwdParamsE,@"STO_CUDA_ENTRY STV_DEFAULT"
_ZN10layer_norm13ln_fwd_kernelINS_13Kernel_traitsIf13__nv_bfloat16S2_S2_fjLj1536ELj1ELj4ELj1ELj16ENS_18Kernel_traits_baseILj1536EfS2_S2_S2_fjLj128EEEEELb0ELb1ELb1ELb0EEEvNS_9FwdParamsE:
.text._ZN10layer_norm13ln_fwd_kernelINS_13Kernel_traitsIf13__nv_bfloat16S2_S2_fjLj1536ELj1ELj4ELj1ELj16ENS_18Kernel_traits_baseILj1536EfS2_S2_S2_fjLj128EEEEELb0ELb1ELb1ELb0EEEvNS_9FwdParamsE:
        /* <DEDUP_REMOVED lines=47> */
.L_x_10200:
[----:B------:R-:W-:Y:S05]  /*02f0*/  BSYNC B0 ;  /* 0x0000000000007941 */ /* 0x000fea0003800000 */
.L_x_10199:
        /* <DEDUP_REMOVED lines=23> */
.L_x_10202:
[----:B------:R-:W-:Y:S05]  /*0470*/  BSYNC B0 ;  /* 0x0000000000007941 */ /* 0x000fea0003800000 */
.L_x_10201:
        /* <DEDUP_REMOVED lines=23> */
.L_x_10204:
[----:B------:R-:W-:Y:S05]  /*05f0*/  BSYNC B0 ;  /* 0x0000000000007941 */ /* 0x000fea0003800000 */
.L_x_10203:
        /* <DEDUP_REMOVED lines=23> */
.L_x_10206:
[----:B------:R-:W-:Y:S05]  /*0770*/  BSYNC B0 ;  /* 0x0000000000007941 */ /* 0x000fea0003800000 */
.L_x_10205:
        /* <DEDUP_REMOVED lines=23> */
.L_x_10208:
[----:B------:R-:W-:Y:S05]  /*08f0*/  BSYNC B0 ;  /* 0x0000000000007941 */ /* 0x000fea0003800000 */
.L_x_10207:
        /* <DEDUP_REMOVED lines=27> */
.L_x_10210:
[----:B------:R-:W-:Y:S05]  /*0ab0*/  BSYNC B0 ;  /* 0x0000000000007941 */ /* 0x000fea0003800000 */
.L_x_10209:
[----:B------:R-:W-:Y:S02]  /*0ac0*/  ULDC UR6, c[0x0][0x214] ;  /* 0x0000850000067ab9 */ /* 0x000fe40000000800 */
[----:B------:R-:W-:-:S13]  /*0ad0*/  ISETP.GE.AND P0, PT, R206, UR6, PT ;  /* 0x00000006ce007c0c */ /* 0x000fda000bf06270 */
[----:B------:R-:W-:Y:S05]  /*0ae0*/  @P0 EXIT ;  /* 0x000000000000094d */ /* 0x000fea0003800000 */
[----:B------:R-:W-:Y:S01]  /*0af0*/  ULDC.U8 UR6, c[0x0][0x2a0] ;  /* 0x0000a80000067ab9 */ /* 0x000fe20000000000 */
[----:B------:R-:W-:Y:S01]  /*0b00*/  LOP3.LUT R209, R209, 0xffffffbf, RZ, 0xc0, !PT ;  /* 0xffffffbfd1d17812 */ /* 0x000fe200078ec0ff */
[----:B------:R-:W-:Y:S01]  /*0b10*/  ULDC UR8, c[0x0][0x29c] ;  /* 0x0000a70000087ab9 */ /* 0x000fe20000000800 */
[----:B------:R-:W-:Y:S01]  /*0b20*/  ISETP.NE.AND P0, PT, RZ, UR6, PT ;  /* 0x00000006ff007c0c */ /* 0x000fe2000bf05270 */
[----:B------:R-:W-:Y:S01]  /*0b30*/  ULDC UR9, c[0x0][0x2d8] ;  /* 0x0000b60000097ab9 */ /* 0x000fe20000000800 */
[----:B------:R-:W-:-:S11]  /*0b40*/  ULDC.64 UR6, c[0x0][0x230] ;  /* 0x00008c0000067ab9 */ /* 0x000fd60000000a00 */
[----:B------:R-:W-:-:S07]  /*0b50*/  @P0 LOP3.LUT R209, R209, 0x40, RZ, 0xfc, !PT ;  /* 0x00000040d1d10812 */ /* 0x000fce00078efcff */
.L_x_10380:
[----:B------:R-:W0:Y:S08]  /*0b60*/  LDC.64 R176, c[0x0][0x280] ;  /* 0x0000a000ffb07b82 */ /* 0x000e300000000a00 */
[----:B------:R-:W1:Y:S01]  /*0b70*/  LDC R213, c[0x0][0x218] ;  /* 0x00008600ffd57b82 */ /* 0x000e620000000800 */
[----:B0-----:R-:W-:-:S07]  /*0b80*/  IMAD.WIDE R216, R206, 0x4, R176 ;  /* 0x00000004ced87825 */ /* 0x001fce00078e02b0 */
[----:B------:R-:W0:Y:S01]  /*0b90*/  LDC.64 R176, c[0x0][0x288] ;  /* 0x0000a200ffb07b82 */ /* 0x000e220000000a00 */
[----:B------:R2:W3:Y:S01]  /*0ba0*/  LDG.E R216, desc[UR4][R216.64] ;  /* 0x00000004d8d87981 */ /* 0x0004e2000c1e1900 */
[----:B0-----:R-:W-:-:S05]  /*0bb0*/  IMAD.WIDE R176, R206, 0x4, R176 ;  /* 0x00000004ceb07825 */ /* 0x001fca00078e02b0 */
[----:B-----5:R0:W5:Y:S01]  /*0bc0*/  LDG.E R212, desc[UR4][R176.64] ;  /* 0x00000004b0d47981 */ /* 0x020162000c1e1900 */
[----:B-1----:R-:W-:Y:S01]  /*0bd0*/  IMAD R178, R206, R213, RZ ;  /* 0x000000d5ceb27224 */ /* 0x002fe200078e02ff */
[----:B--2---:R-:W-:Y:S01]  /*0be0*/  HFMA2.MMA R217, -RZ, RZ, 0, 0 ;  /* 0x00000000ffd97435 */ /* 0x004fe200000001ff */
[----:B------:R-:W-:Y:S01]  /*0bf0*/  BSSY B0, `(.L_x_10211) ;  /* 0x000008b000007945 */ /* 0x000fe20003800000 */
[----:B------:R-:W-:Y:S02]  /*0c00*/  SHF.R.S32.HI R214, RZ, 0x1f, R206 ;  /* 0x0000001fffd67819 */ /* 0x000fe400000114ce */
[----:B------:R-:W-:-:S04]  /*0c10*/  SHF.R.S32.HI R179, RZ, 0x1f, R178 ;  /* 0x0000001fffb37819 */ /* 0x000fc800000114b2 */
[----:B------:R-:W-:-:S04]  /*0c20*/  LEA.HI R179, R179, R178, RZ, 0x3 ;  /* 0x000000b2b3b37211 */ /* 0x000fc800078f18ff */
[----:B------:R-:W-:Y:S02]  /*0c30*/  LEA.HI.SX32 R215, R179, R208, 0x1d ;  /* 0x000000d0b3d77211 */ /* 0x000fe400078feaff */
[----:B---3--:R-:W-:-:S13]  /*0c40*/  ISETP.GE.AND P0, PT, R216, 0x1, PT ;  /* 0x00000001d800780c */ /* 0x008fda0003f06270 */
        /* <DEDUP_REMOVED lines=8> */
[----:B----4-:R-:W0:Y:S03]  /*0cd0*/  @P0 LDC.64 R4, c[0x0][0x220] ;  /* 0x00008800ff040b82 */ /* 0x010e260000000a00 */
        /* <DEDUP_REMOVED lines=13> */
.L_x_10214:
[----:B-----5:R-:W-:Y:S02]  /*0db0*/  SHF.L.U32 R0, R168, 0x10, RZ ;  /* 0x00000010a8007819 */ /* 0x020fe400000006ff */
[----:B------:R-:W-:-:S03]  /*0dc0*/  @P1 SHF.L.U32 R5, R172, 0x10, RZ ;  /* 0x00000010ac051819 */ /* 0x000fc600000006ff */
[----:B------:R-:W-:-:S04]  /*0dd0*/  FMUL.FTZ R3, R0, UR8 ;  /* 0x0000000800037c20 */ /* 0x000fc80008410000 */
[----:B------:R-:W-:-:S04]  /*0de0*/  FMUL.FTZ R0, R44, R3 ;  /* 0x000000032c007220 */ /* 0x000fc80000410000 */
[----:B------:R-:W-:-:S07]  /*0df0*/  @P1 FADD.FTZ R0, R5, R0 ;  /* 0x0000000005001221 */ /* 0x000fce0000010000 */
.L_x_10215:
[----:B------:R-:W-:Y:S05]  /*0e00*/  BSYNC B1 ;  /* 0x0000000000017941 */ /* 0x000fea0003800000 */
.L_x_10213:
[----:B------:R-:W-:Y:S04]  /*0e10*/  BSSY B1, `(.L_x_10216) ;  /* 0x000000e000017945 */ /* 0x000fe80003800000 */
[----:B------:R-:W-:Y:S05]  /*0e20*/  @P2 BRA `(.L_x_10217) ;  /* 0x0000000000142947 */ /* 0x000fea0003800000 */
[----:B------:R-:W-:Y:S01]  /*0e30*/  HFMA2.MMA R3, -RZ, RZ, 0, 0 ;  /* 0x00000000ff037435 */ /* 0x000fe200000001ff */
[----:B------:R-:W-:Y:S10]  /*0e40*/  @!P1 BRA `(.L_x_10218) ;  /* 0x0000000000289947 */ /* 0x000ff40003800000 */
[----:B-----5:R-:W-:-:S04]  /*0e50*/  PRMT R3, R172, 0x7632, R3 ;  /* 0x00007632ac037816 */ /* 0x020fc80000000003 */
[----:B------:R-:W-:Y:S01]  /*0e60*/  SHF.L.U32 R3, R3, 0x10, RZ ;  /* 0x0000001003037819 */ /* 0x000fe200000006ff */
[----:B------:R-:W-:Y:S06]  /*0e70*/  BRA `(.L_x_10218) ;  /* 0x00000000001c7947 */ /* 0x000fec0003800000 */
.L_x_10217:
[----:B-----5:R-:W-:Y:S02]  /*0e80*/  PRMT R2, R168, 0x7632, R2 ;  /* 0x00007632a8027816 */ /* 0x020fe40000000002 */
[----:B------:R-:W-:Y:S02]  /*0e90*/  @P1 PRMT R3, R172, 0x7632, R3 ;  /* 0x00007632ac031816 */ /* 0x000fe40000000003 */
[----:B------:R-:W-:Y:S02]  /*0ea0*/  SHF.L.U32 R2, R2, 0x10, RZ ;  /* 0x0000001002027819 */ /* 0x000fe400000006ff */
[----:B------:R-:W-:-:S03]  /*0eb0*/  @P1 SHF.L.U32 R4, R3, 0x10, RZ ;  /* 0x0000001003041819 */ /* 0x000fc600000006ff */
[----:B------:R-:W-:-:S04]  /*0ec0*/  FMUL.FTZ R2, R2, UR8 ;  /* 0x0000000802027c20 */ /* 0x000fc80008410000 */
[----:B------:R-:W-:-:S04]  /*0ed0*/  FMUL.FTZ R3, R45, R2 ;  /* 0x000000022d037220 */ /* 0x000fc80000410000 */
[----:B------:R-:W-:-:S07]  /*0ee0*/  @P1 FADD.FTZ R3, R4, R3 ;  /* 0x0000000304031221 */ /* 0x000fce0000010000 */
.L_x_10218:
[----:B------:R-:W-:Y:S05]  /*0ef0*/  BSYNC B1 ;  /* 0x0000000000017941 */ /* 0x000fea0003800000 */
.L_x_10216:
[----:B------:R-:W-:Y:S04]  /*0f00*/  BSSY B1, `(.L_x_10219) ;  /* 0x000000b000017945 */ /* 0x000fe80003800000 */
[----:B------:R-:W-:Y:S05]  /*0f10*/  @P2 BRA `(.L_x_10220) ;  /* 0x0000000000102947 */ /* 0x000fea0003800000 */
[----:B------:R-:W-:Y:S01]  /*0f20*/  MOV R2, RZ ;  /* 0x000000ff00027202 */ /* 0x000fe20000000f00 */
[----:B------:R-:W-:Y:S06]  /*0f30*/  @!P1 BRA `(.L_x_10221) ;  /* 0x00000000001c9947 */ /* 0x000fec0003800000 */
[----:B-----5:R-:W-:Y:S01]  /*0f40*/  SHF.L.U32 R2, R173, 0x10, RZ ;  /* 0x00000010ad027819 */ /* 0x020fe200000006ff */
[----:B------:R-:W-:Y:S06]  /*0f50*/  BRA `(.L_x_10221) ;  /* 0x0000000000147947 */ /* 0x000fec0003800000 */
.L_x_10220:
[----:B-----5:R-:W-:Y:S02]  /*0f60*/  SHF.L.U32 R2, R169, 0x10, RZ ;  /* 0x00000010a9027819 */ /* 0x020fe400000006ff */
[----:B------:R-:W-:-:S03]  /*0f70*/  @P1 SHF.L.U32 R7, R173, 0x10, RZ ;  /* 0x00000010ad071819 */ /* 0x000fc600000006ff */
[----:B------:R-:W-:-:S04]  /*0f80*/  FMUL.FTZ R5, R2, UR8 ;  /* 0x0000000802057c20 */ /* 0x000fc80008410000 */
[----:B------:R-:W-:-:S04]  /*0f90*/  FMUL.FTZ R2, R46, R5 ;  /* 0x000000052e027220 */ /* 0x000fc80000410000 */
[----:B------:R-:W-:-:S07]  /*0fa0*/  @P1 FADD.FTZ R2, R7, R2 ;  /* 0x0000000207021221 */ /* 0x000fce0000010000 */
.L_x_10221:
[----:B------:R-:W-:Y:S05]  /*0fb0*/  BSYNC B1 ;  /* 0x0000000000017941 */ /* 0x000fea0003800000 */
.L_x_10219:
[----:B------:R-:W-:Y:S04]  /*0fc0*/  BSSY B1, `(.L_x_10222) ;  /* 0x000000e000017945 */ /* 0x000fe80003800000 */
[----:B------:R-:W-:Y:S05]  /*0fd0*/  @P2 BRA `(.L_x_10223) ;  /* 0x0000000000142947 */ /* 0x000fea0003800000 */
[----:B------:R-:W-:Y:S01]  /*0fe0*/  HFMA2.MMA R5, -RZ, RZ, 0, 0 ;  /* 0x00000000ff057435 */ /* 0x000fe200000001ff */
[----:B------:R-:W-:Y:S10]  /*0ff0*/  @!P1 BRA `(.L_x_10224) ;  /* 0x0000000000289947 */ /* 0x000ff40003800000 */
[----:B-----5:R-:W-:-:S04]  /*1000*/  PRMT R5, R173, 0x7632, R5 ;  /* 0x00007632ad057816 */ /* 0x020fc80000000005 */
[----:B------:R-:W-:Y:S01]  /*1010*/  SHF.L.U32 R5, R5, 0x10, RZ ;  /* 0x0000001005057819 */ /* 0x000fe200000006ff */
[----:B------:R-:W-:Y:S06]  /*1020*/  BRA `(.L_x_10224) ;  /* 0x00000000001c7947 */ /* 0x000fec0003800000 */
.L_x_10223:
[----:B-----5:R-:W-:Y:S02]  /*1030*/  PRMT R4, R169, 0x7632, R4 ;  /* 0x00007632a9047816 */ /* 0x020fe40000000004 */
[----:B------:R-:W-:Y:S02]  /*1040*/  @P1 PRMT R5, R173, 0x7632, R5 ;  /* 0x00007632ad051816 */ /* 0x000fe40000000005 */
[----:B------:R-:W-:Y:S02]  /*1050*/  SHF.L.U32 R4, R4, 0x10, RZ ;  /* 0x0000001004047819 */ /* 0x000fe400000006ff */
[----:B------:R-:W-:-:S03]  /*1060*/  @P1 SHF.L.U32 R6, R5, 0x10, RZ ;  /* 0x0000001005061819 */ /* 0x000fc600000006ff */
[----:B------:R-:W-:-:S04]  /*1070*/  FMUL.FTZ R4, R4, UR8 ;  /* 0x0000000804047c20 */ /* 0x000fc80008410000 */
[----:B------:R-:W-:-:S04]  /*1080*/  FMUL.FTZ R5, R47, R4 ;  /* 0x000000042f057220 */ /* 0x000fc80000410000 */
[----:B------:R-:W-:-:S07]  /*1090*/  @P1 FADD.FTZ R5, R6, R5 ;  /* 0x0000000506051221 */ /* 0x000fce0000010000 */
.L_x_10224:
[----:B------:R-:W-:Y:S05]  /*10a0*/  BSYNC B1 ;  /* 0x0000000000017941 */ /* 0x000fea0003800000 */
.L_x_10222:
[----:B------:R-:W-:Y:S04]  /*10b0*/  BSSY B1, `(.L_x_10225) ;  /* 0x000000b000017945 */ /* 0x000fe80003800000 */
[----:B------:R-:W-:Y:S05]  /*10c0*/  @P2 BRA `(.L_x_10226) ;  /* 0x0000000000102947 */ /* 0x000fea0003800000 */
[----:B------:R-:W-:Y:S01]  /*10d0*/  MOV R4, RZ ;  /* 0x000000ff00047202 */ /* 0x000fe20000000f00 */
[----:B------:R-:W-:Y:S06]  /*10e0*/  @!P1 BRA `(.L_x_10227) ;  /* 0x00000000001c9947 */ /* 0x000fec0003800000 */
[----:B-----5:R-:W-:Y:S01]  /*10f0*/  SHF.L.U32 R4, R174, 0x10, RZ ;  /* 0x00000010ae047819 */ /* 0x020fe200000006ff */
[----:B------:R-:W-:Y:S06]  /*1100*/  BRA `(.L_x_10227) ;  /* 0x0000000000147947 */ /* 0x000fec0003800000 */
.L_x_10226:
[----:B-----5:R-:W-:Y:S02]  /*1110*/  SHF.L.U32 R4, R170, 0x10, RZ ;  /* 0x00000010aa047819 */ /* 0x020fe400000006ff */
[----:B------:R-:W-:-:S03]  /*1120*/  @P1 SHF.L.U32 R9, R174, 0x10, RZ ;  /* 0x00000010ae091819 */ /* 0x000fc600000006ff */
[----:B------:R-:W-:-:S04]  /*1130*/  FMUL.FTZ R7, R4, UR8 ;  /* 0x0000000804077c20 */ /* 0x000fc80008410000 */
[----:B------:R-:W-:-:S04]  /*1140*/  FMUL.FTZ R4, R40, R7 ;  /* 0x0000000728047220 */ /* 0x000fc80000410000 */
[----:B------:R-:W-:-:S07]  /*1150*/  @P1 FADD.FTZ R4, R9, R4 ;  /* 0x0000000409041221 */ /* 0x000fce0000010000 */
.L_x_10227:
[----:B------:R-:W-:Y:S05]  /*1160*/  BSYNC B1 ;  /* 0x0000000000017941 */ /* 0x000fea0003800000 */
.L_x_10225:
[----:B------:R-:W-:Y:S04]  /*1170*/  BSSY B1, `(.L_x_10228) ;  /* 0x000000e000017945 */ /* 0x000fe80003800000 */
[----:B------:R-:W-:Y:S05]  /*1180*/  @P2 BRA `(.L_x_10229) ;  /* 0x0000000000142947 */ /* 0x000fea0003800000 */
[----:B------:R-:W-:Y:S01]  /*1190*/  HFMA2.MMA R7, -RZ, RZ, 0, 0 ;  /* 0x00000000ff077435 */ /* 0x000fe200000001ff */
[----:B------:R-:W-:Y:S10]  /*11a0*/  @!P1 BRA `(.L_x_10230) ;  /* 0x0000000000289947 */ /* 0x000ff40003800000 */
[----:B-----5:R-:W-:-:S04]  /*11b0*/  PRMT R7, R174, 0x7632, R7 ;  /* 0x00007632ae077816 */ /* 0x020fc80000000007 */
[----:B------:R-:W-:Y:S01]  /*11c0*/  SHF.L.U32 R7, R7, 0x10, RZ ;  /* 0x0000001007077819 */ /* 0x000fe200000006ff */
[----:B------:R-:W-:Y:S06]  /*11d0*/  BRA `(.L_x_10230) ;  /* 0x00000000001c7947 */ /* 0x000fec0003800000 */
.L_x_10229:
[----:B-----5:R-:W-:Y:S02]  /*11e0*/  PRMT R6, R170, 0x7632, R6 ;  /* 0x00007632aa067816 */ /* 0x020fe40000000006 */
[----:B------:R-:W-:Y:S02]  /*11f0*/  @P1 PRMT R7, R174, 0x7632, R7 ;  /* 0x00007632ae071816 */ /* 0x000fe40000000007 */
[----:B------:R-:W-:Y:S02]  /*1200*/  SHF.L.U32 R6, R6, 0x10, RZ ;  /* 0x0000001006067819 */ /* 0x000fe400000006ff */
[----:B------:R-:W-:-:S03]  /*1210*/  @P1 SHF.L.U32 R176, R7, 0x10, RZ ;  /* 0x0000001007b01819 */ /* 0x000fc600000006ff */
[----:B------:R-:W-:-:S04]  /*1220*/  FMUL.FTZ R6, R6, UR8 ;  /* 0x0000000806067c20 */ /* 0x000fc80008410000 */
[----:B------:R-:W-:-:S04]  /*1230*/  FMUL.FTZ R7, R41, R6 ;  /* 0x0000000629077220 */ /* 0x000fc80000410000 */
[----:B------:R-:W-:-:S07]  /*1240*/  @P1 FADD.FTZ R7, R176, R7 ;  /* 0x00000007b0071221 */ /* 0x000fce0000010000 */
.L_x_10230:
[----:B------:R-:W-:Y:S05]  /*1250*/  BSYNC B1 ;  /* 0x0000000000017941 */ /* 0x000fea0003800000 */
.L_x_10228:
[----:B------:R-:W-:Y:S04]  /*1260*/  BSSY B1, `(.L_x_10231) ;  /* 0x000000b000017945 */ /* 0x000fe80003800000 */
[----:B------:R-:W-:Y:S05]  /*1270*/  @P2 BRA `(.L_x_10232) ;  /* 0x0000000000102947 */ /* 0x000fea0003800000 */
[----:B------:R-:W-:Y:S01]  /*1280*/  MOV R6, RZ ;  /* 0x000000ff00067202 */ /* 0x000fe20000000f00 */
[----:B------:R-:W-:Y:S06]  /*1290*/  @!P1 BRA `(.L_x_10233) ;  /* 0x00000000001c9947 */ /* 0x000fec0003800000 */
[----:B-----5:R-:W-:Y:S01]  /*12a0*/  SHF.L.U32 R6, R175, 0x10, RZ ;  /* 0x00000010af067819 */ /* 0x020fe200000006ff */
[----:B------:R-:W-:Y:S06]  /*12b0*/  BRA `(.L_x_10233) ;  /* 0x0000000000147947 */ /* 0x000fec0003800000 */
.L_x_10232:
[----:B-----5:R-:W-:Y:S02]  /*12c0*/  SHF.L.U32 R6, R171, 0x10, RZ ;  /* 0x00000010ab067819 */ /* 0x020fe400000006ff */
[----:B------:R-:W-:-:S03]  /*12d0*/  @P1 SHF.L.U32 R177, R175, 0x10, RZ ;  /* 0x00000010afb11819 */ /* 0x000fc600000006ff */
[----:B------:R-:W-:-:S04]  /*12e0*/  FMUL.FTZ R9, R6, UR8 ;  /* 0x0000000806097c20 */ /* 0x000fc80008410000 */
[----:B------:R-:W-:-:S04]  /*12f0*/  FMUL.FTZ R6, R42, R9 ;  /* 0x000000092a067220 */ /* 0x000fc80000410000 */
[----:B------:R-:W-:-:S07]  /*1300*/  @P1 FADD.FTZ R6, R177, R6 ;  /* 0x00000006b1061221 */ /* 0x000fce0000010000 */
.L_x_10233:
[----:B------:R-:W-:Y:S05]  /*1310*/  BSYNC B1 ;  /* 0x0000000000017941 */ /* 0x000fea0003800000 */
.L_x_10231:
[----:B------:R-:W-:Y:S04]  /*1320*/  BSSY B1, `(.L_x_10234) ;  /* 0x000000e000017945 */ /* 0x000fe80003800000 */
[----:B------:R-:W-:Y:S05]  /*1330*/  @P2 BRA `(.L_x_10235) ;  /* 0x0000000000142947 */ /* 0x000fea0003800000 */
[----:B------:R-:W-:Y:S01]  /*1340*/  HFMA2.MMA R9, -RZ, RZ, 0, 0 ;  /* 0x00000000ff097435 */ /* 0x000fe200000001ff */
[----:B------:R-:W-:Y:S10]  /*1350*/  @!P1 BRA `(.L_x_10236) ;  /* 0x0000000000289947 */ /* 0x000ff40003800000 */
[----:B-----5:R-:W-:-:S04]  /*1360*/  PRMT R9, R175, 0x7632, R9 ;  /* 0x00007632af097816 */ /* 0x020fc80000000009 */
[----:B------:R-:W-:Y:S01]  /*1370*/  SHF.L.U32 R9, R9, 0x10, RZ ;  /* 0x0000001009097819 */ /* 0x000fe200000006ff */
[----:B------:R-:W-:Y:S06]  /*1380*/  BRA `(.L_x_10236) ;  /* 0x00000000001c7947 */ /* 0x000fec0003800000 */
.L_x_10235:
[----:B-----5:R-:W-:Y:S02]  /*1390*/  PRMT R9, R171, 0x7632, R9 ;  /* 0x00007632ab097816 */ /* 0x020fe40000000009 */
[----:B------:R-:W-:Y:S02]  /*13a0*/  @P1 PRMT R177, R175, 0x7632, R177 ;  /* 0x00007632afb11816 */ /* 0x000fe400000000b1 */
[----:B------:R-:W-:Y:S02]  /*13b0*/  SHF.L.U32 R9, R9, 0x10, RZ ;  /* 0x0000001009097819 */ /* 0x000fe400000006ff */
[----:B------:R-:W-:-:S03]  /*13c0*/  @P1 SHF.L.U32 R178, R177, 0x10, RZ ;  /* 0x00000010b1b21819 */ /* 0x000fc600000006ff */
[----:B------:R-:W-:-:S04]  /*13d0*/  FMUL.FTZ R176, R9, UR8 ;  /* 0x0000000809b07c20 */ /* 0x000fc80008410000 */
[----:B------:R-:W-:-:S04]  /*13e0*/  FMUL.FTZ R9, R43, R176 ;  /* 0x000000b02b097220 */ /* 0x000fc80000410000 */
[----:B------:R-:W-:-:S07]  /*13f0*/  @P1 FADD.FTZ R9, R178, R9 ;  /* 0x00000009b2091221 */ /* 0x000fce0000010000 */
.L_x_10236:
[----:B------:R-:W-:Y:S05]  /*1400*/  BSYNC B1 ;  /* 0x0000000000017941 */ /* 0x000fea0003800000 */
.L_x_10234:
        /* <DEDUP_REMOVED lines=9> */
.L_x_10212:
[----:B------:R-:W-:Y:S05]  /*14a0*/  BSYNC B0 ;  /* 0x0000000000007941 */ /* 0x000fea0003800000 */
.L_x_10211:
[----:B------:R-:W-:Y:S01]  /*14b0*/  LOP3.LUT P1, RZ, R209, 0x20, RZ, 0xc0, !PT ;  /* 0x00000020d1ff7812 */ /* 0x000fe2000782c0ff */
[----:B------:R-:W-:-:S12]  /*14c0*/  BSSY B0, `(.L_x_10237) ;  /* 0x0000080000007945 */ /* 0x000fd80003800000 */
[----:B------:R-:W-:Y:S05]  /*14d0*/  @!P1 BRA `(.L_x_10238) ;  /* 0x0000000400f89947 */ /* 0x000fea0003800000 */
[----:B------:R-:W-:Y:S01]  /*14e0*/  ISETP.NE.U32.AND P1, PT, RZ, UR6, PT ;  /* 0x00000006ff007c0c */ /* 0x000fe2000bf25070 */
[----:B------:R-:W1:Y:S03]  /*14f0*/  @P0 LDC.64 R12, c[0x0][0x220] ;  /* 0x00008800ff0c0b82 */ /* 0x000e660000000a00 */
[----:B------:R-:W-:-:S13]  /*1500*/  ISETP.NE.AND.EX P1, PT, RZ, UR7, PT, P1 ;  /* 0x00000007ff007c0c */ /* 0x000fda000bf25310 */
[----:B------:R-:W2:Y:S01]  /*1510*/  @P1 LDC.64 R10, c[0x0][0x230] ;  /* 0x00008c00ff0a1b82 */ /* 0x000ea20000000a00 */
[----:B-1----:R-:W-:-:S05]  /*1520*/  @P0 IMAD.WIDE.U32 R12, R217, 0x10, R12 ;  /* 0x00000010d90c0825 */ /* 0x002fca00078e000c */
[----:B-----5:R1:W5:Y:S01]  /*1530*/  @P0 LDG.E.128 R168, desc[UR4][R12.64] ;  /* 0x000000040ca80981 */ /* 0x020362000c1e1d00 */
[----:B--2---:R-:W-:-:S05]  /*1540*/  @P1 IMAD.WIDE.U32 R10, R215, 0x10, R10 ;  /* 0x00000010d70a1825 */ /* 0x004fca00078e000a */
        /* <DEDUP_REMOVED lines=8> */
.L_x_10240:
[----:B-----5:R-:W-:Y:S02]  /*15d0*/  SHF.L.U32 R8, R168, 0x10, RZ ;  /* 0x00000010a8087819 */ /* 0x020fe400000006ff */
[----:B------:R-:W-:-:S03]  /*15e0*/  @P1 SHF.L.U32 R13, R172, 0x10, RZ ;  /* 0x00000010ac0d1819 */ /* 0x000fc600000006ff */
[----:B------:R-:W-:-:S04]  /*15f0*/  FMUL.FTZ R11, R8, UR8 ;  /* 0x00000008080b7c20 */ /* 0x000fc80008410000 */
[----:B------:R-:W-:-:S04]  /*1600*/  FMUL.FTZ R8, R68, R11 ;  /* 0x0000000b44087220 */ /* 0x000fc80000410000 */
[----:B------:R-:W-:-:S07]  /*1610*/  @P1 FADD.FTZ R8, R13, R8 ;  /* 0x000000080d081221 */ /* 0x000fce0000010000 */
.L_x_10241:
[----:B------:R-:W-:Y:S05]  /*1620*/  BSYNC B1 ;  /* 0x0000000000017941 */ /* 0x000fea0003800000 */
.L_x_10239:
[----:B------:R-:W-:Y:S04]  /*1630*/  BSSY B1, `(.L_x_10242) ;  /* 0x000000e000017945 */ /* 0x000fe80003800000 */
[----:B------:R-:W-:Y:S05]  /*1640*/  @P2 BRA `(.L_x_10243) ;  /* 0x0000000000142947 */ /* 0x000fea0003800000 */
[----:B------:R-:W-:Y:S01]  /*1650*/  HFMA2.MMA R11, -RZ, RZ, 0, 0 ;  /* 0x00000000ff0b7435 */ /* 0x000fe200000001ff */
[----:B------:R-:W-:Y:S10]  /*1660*/  @!P1 BRA `(.L_x_10244) ;  /* 0x0000000000289947 */ /* 0x000ff40003800000 */
[----:B-----5:R-:W-:-:S04]  /*1670*/  PRMT R11, R172, 0x7632, R11 ;  /* 0x00007632ac0b7816 */ /* 0x020fc8000000000b */
[----:B------:R-:W-:Y:S01]  /*1680*/  SHF.L.U32 R11, R11, 0x10, RZ ;  /* 0x000000100b0b7819 */ /* 0x000fe200000006ff */
[----:B------:R-:W-:Y:S06]  /*1690*/  BRA `(.L_x_10244) ;  /* 0x00000000001c7947 */ /* 0x000fec0003800000 */
.L_x_10243:
[----:B-----5:R-:W-:Y:S02]  /*16a0*/  PRMT R10, R168, 0x7632, R10 ;  /* 0x00007632a80a7816 */ /* 0x020fe4000000000a */
[----:B------:R-:W-:Y:S02]  /*16b0*/  @P1 PRMT R11, R172, 0x7632, R11 ;  /* 0x00007632ac0b1816 */ /* 0x000fe4000000000b */
[----:B------:R-:W-:Y:S02]  /*16c0*/  SHF.L.U32 R10, R10, 0x10, RZ ;  /* 0x000000100a0a7819 */ /* 0x000fe400000006ff */
[----:B------:R-:W-:-:S03]  /*16d0*/  @P1 SHF.L.U32 R12, R11, 0x10, RZ ;  /* 0x000000100b0c1819 */ /* 0x000fc600000006ff */
[----:B------:R-:W-:-:S04]  /*16e0*/  FMUL.FTZ R10, R10, UR8 ;  /* 0x000000080a0a7c20 */ /* 0x000fc80008410000 */
[----:B------:R-:W-:-:S04]  /*16f0*/  FMUL.FTZ R11, R69, R10 ;  /* 0x0000000a450b7220 */ /* 0x000fc80000410000 */
[----:B------:R-:W-:-:S07]  /*1700*/  @P1 FADD.FTZ R11, R12, R11 ;  /* 0x0000000b0c0b1221 */ /* 0x000fce0000010000 */
.L_x_10244:
[----:B------:R-:W-:Y:S05]  /*1710*/  BSYNC B1 ;  /* 0x0000000000017941 */ /* 0x000fea0003800000 */
.L_x_10242:
[----:B------:R-:W-:Y:S04]  /*1720*/  BSSY B1, `(.L_x_10245) ;  /* 0x000000b000017945 */ /* 0x000fe80003800000 */
[----:B------:R-:W-:Y:S05]  /*1730*/  @P2 BRA `(.L_x_10246) ;  /* 0x0000000000102947 */ /* 0x000fea0003800000 */
[----:B------:R-:W-:Y:S01]  /*1740*/  MOV R10, RZ ;  /* 0x000000ff000a7202 */ /* 0x000fe20000000f00 */
[----:B------:R-:W-:Y:S06]  /*1750*/  @!P1 BRA `(.L_x_10247) ;  /* 0x00000000001c9947 */ /* 0x000fec0003800000 */
[----:B-----5:R-:W-:Y:S01]  /*1760*/  SHF.L.U32 R10, R173, 0x10, RZ ;  /* 0x00000010ad0a7819 */ /* 0x020fe200000006ff */
[----:B------:R-:W-:Y:S06]  /*1770*/  BRA `(.L_x_10247) ;  /* 0x0000000000147947 */ /* 0x000fec0003800000 */
.L_x_10246:
[----:B-----5:R-:W-:Y:S02]  /*1780*/  SHF.L.U32 R10, R169, 0x10, RZ ;  /* 0x00000010a90a7819 */ /* 0x020fe400000006ff */
[----:B------:R-:W-:-:S03]  /*1790*/  @P1 SHF.L.U32 R15, R173, 0x10, RZ ;  /* 0x00000010ad0f1819 */ /* 0x000fc600000006ff */
[----:B------:R-:W-:-:S04]  /*17a0*/  FMUL.FTZ R13, R10, UR8 ;  /* 0x000000080a0d7c20 */ /* 0x000fc80008410000 */
[----:B------:R-:W-:-:S04]  /*17b0*/  FMUL.FTZ R10, R70, R13 ;  /* 0x0000000d460a7220 */ /* 0x000fc80000410000 */
[----:B------:R-:W-:-:S07]  /*17c0*/  @P1 FADD.FTZ R10, R15, R10 ;  /* 0x0000000a0f0a1221 */ /* 0x000fce0000010000 */
.L_x_10247:
[----:B------:R-:W-:Y:S05]  /*17d0*/  BSYNC B1 ;  /* 0x0000000000017941 */ /* 0x000fea0003800000 */
.L_x_10245:
[----:B------:R-:W-:Y:S04]  /*17e0*/  BSSY B1, `(.L_x_10248) ;  /* 0x000000e000017945 */ /* 0x000fe80003800000 */
[----:B------:R-:W-:Y:S05]  /*17f0*/  @P2 BRA `(.L_x_10249) ;  /* 0x0000000000142947 */ /* 0x000fea0003800000 */
[----:B------:R-:W-:Y:S01]  /*1800*/  HFMA2.MMA R13, -RZ, RZ, 0, 0 ;  /* 0x00000000ff0d7435 */ /* 0x000fe200000001ff */
[----:B------:R-:W-:Y:S10]  /*1810*/  @!P1 BRA `(.L_x_10250) ;  /* 0x0000000000289947 */ /* 0x000ff40003800000 */
[----:B-----5:R-:W-:-:S04]  /*1820*/  PRMT R13, R173, 0x7632, R13 ;  /* 0x00007632ad0d7816 */ /* 0x020fc8000000000d */
[----:B------:R-:W-:Y:S01]  /*1830*/  SHF.L.U32 R13, R13, 0x10, RZ ;  /* 0x000000100d0d7819 */ /* 0x000fe200000006ff */
[----:B------:R-:W-:Y:S06]  /*1840*/  BRA `(.L_x_10250) ;  /* 0x00000000001c7947 */ /* 0x000fec0003800000 */
.L_x_10249:
[----:B-----5:R-:W-:Y:S02]  /*1850*/  PRMT R12, R169, 0x7632, R12 ;  /* 0x00007632a90c7816 */ /* 0x020fe4000000000c */
[----:B------:R-:W-:Y:S02]  /*1860*/  @P1 PRMT R13, R173, 0x7632, R13 ;  /* 0x00007632ad0d1816 */ /* 0x000fe4000000000d */
[----:B------:R-:W-:Y:S02]  /*1870*/  SHF.L.U32 R12, R12, 0x10, RZ ;  /* 0x000000100c0c7819 */ /* 0x000fe400000006ff */
[----:B------:R-:W-:-:S03]  /*1880*/  @P1 SHF.L.U32 R14, R13, 0x10, RZ ;  /* 0x000000100d0e1819 */ /* 0x000fc600000006ff */
[----:B------:R-:W-:-:S04]  /*1890*/  FMUL.FTZ R12, R12, UR8 ;  /* 0x000000080c0c7c20 */ /* 0x000fc80008410000 */
[----:B------:R-:W-:-:S04]  /*18a0*/  FMUL.FTZ R13, R71, R12 ;  /* 0x0000000c470d7220 */ /* 0x000fc80000410000 */
[----:B------:R-:W-:-:S07]  /*18b0*/  @P1 FADD.FTZ R13, R14, R13 ;  /* 0x0000000d0e0d1221 */ /* 0x000fce0000010000 */
.L_x_10250:
[----:B------:R-:W-:Y:S05]  /*18c0*/  BSYNC B1 ;  /* 0x0000000000017941 */ /* 0x000fea0003800000 */
.L_x_10248:
[----:B------:R-:W-:Y:S04]  /*18d0*/  BSSY B1, `(.L_x_10251) ;  /* 0x000000b000017945 */ /* 0x000fe80003800000 */
[----:B------:R-:W-:Y:S05]  /*18e0*/  @P2 BRA `(.L_x_10252) ;  /* 0x0000000000102947 */ /* 0x000fea0003800000 */
[----:B------:R-:W-:Y:S01]  /*18f0*/  MOV R12, RZ ;  /* 0x000000ff000c7202 */ /* 0x000fe20000000f00 */
[----:B------:R-:W-:Y:S06]  /*1900*/  @!P1 BRA `(.L_x_10253) ;  /* 0x00000000001c9947 */ /* 0x000fec0003800000 */
[----:B-----5:R-:W-:Y:S01]  /*1910*/  SHF.L.U32 R12, R174, 0x10, RZ ;  /* 0x00000010ae0c7819 */ /* 0x020fe200000006ff */
[----:B------:R-:W-:Y:S06]  /*1920*/  BRA `(.L_x_10253) ;  /* 0x0000000000147947 */ /* 0x000fec0003800000 */
.L_x_10252:
[----:B-----5:R-:W-:Y:S02]  /*1930*/  SHF.L.U32 R12, R170, 0x10, RZ ;  /* 0x00000010aa0c7819 */ /* 0x020fe400000006ff */
[----:B------:R-:W-:-:S03]  /*1940*/  @P1 SHF.L.U32 R17, R174, 0x10, RZ ;  /* 0x00000010ae111819 */ /* 0x000fc600000006ff */
[----:B------:R-:W-:-:S04]  /*1950*/  FMUL.FTZ R15, R12, UR8 ;  /* 0x000000080c0f7c20 */ /* 0x000fc80008410000 */
[----:B------:R-:W-:-:S04]  /*1960*/  FMUL.FTZ R12, R64, R15 ;  /* 0x0000000f400c7220 */ /* 0x000fc80000410000 */
[----:B------:R-:W-:-:S07]  /*1970*/  @P1 FADD.FTZ R12, R17, R12 ;  /* 0x0000000c110c1221 */ /* 0x000fce0000010000 */
.L_x_10253:
[----:B------:R-:W-:Y:S05]  /*1980*/  BSYNC B1 ;  /* 0x0000000000017941 */ /* 0x000fea0003800000 */
.L_x_10251:
[----:B------:R-:W-:Y:S04]  /*1990*/  BSSY B1, `(.L_x_10254) ;  /* 0x000000e000017945 */ /* 0x000fe80003800000 */
[----:B------:R-:W-:Y:S05]  /*19a0*/  @P2 BRA `(.L_x_10255) ;  /* 0x0000000000142947 */ /* 0x000fea0003800000 */
[----:B------:R-:W-:Y:S01]  /*19b0*/  HFMA2.MMA R15, -RZ, RZ, 0, 0 ;  /* 0x00000000ff0f7435 */ /* 0x000fe200000001ff */
[----:B------:R-:W-:Y:S10]  /*19c0*/  @!P1 BRA `(.L_x_10256) ;  /* 0x0000000000289947 */ /* 0x000ff40003800000 */
[----:B-----5:R-:W-:-:S04]  /*19d0*/  PRMT R15, R174, 0x7632, R15 ;  /* 0x00007632ae0f7816 */ /* 0x020fc8000000000f */
[----:B------:R-:W-:Y:S01]  /*19e0*/  SHF.L.U32 R15, R15, 0x10, RZ ;  /* 0x000000100f0f7819 */ /* 0x000fe200000006ff */
[----:B------:R-:W-:Y:S06]  /*19f0*/  BRA `(.L_x_10256) ;  /* 0x00000000001c7947 */ /* 0x000fec0003800000 */
.L_x_10255:
[----:B-----5:R-:W-:Y:S02]  /*1a00*/  PRMT R14, R170, 0x7632, R14 ;  /* 0x00007632aa0e7816 */ /* 0x020fe4000000000e */
[----:B------:R-:W-:Y:S02]  /*1a10*/  @P1 PRMT R15, R174, 0x7632, R15 ;  /* 0x00007632ae0f1816 */ /* 0x000fe4000000000f */
[----:B------:R-:W-:Y:S02]  /*1a20*/  SHF.L.U32 R14, R14, 0x10, RZ ;  /* 0x000000100e0e7819 */ /* 0x000fe400000006ff */
[----:B0-----:R-:W-:-:S03]  /*1a30*/  @P1 SHF.L.U32 R176, R15, 0x10, RZ ;  /* 0x000000100fb01819 */ /* 0x001fc600000006ff */
[----:B------:R-:W-:-:S04]  /*1a40*/  FMUL.FTZ R14, R14, UR8 ;  /* 0x000000080e0e7c20 */ /* 0x000fc80008410000 */
[----:B------:R-:W-:-:S04]  /*1a50*/  FMUL.FTZ R15, R65, R14 ;  /* 0x0000000e410f7220 */ /* 0x000fc80000410000 */
[----:B------:R-:W-:-:S07]  /*1a60*/  @P1 FADD.FTZ R15, R176, R15 ;  /* 0x0000000fb00f1221 */ /* 0x000fce0000010000 */
.L_x_10256:
[----:B------:R-:W-:Y:S05]  /*1a70*/  BSYNC B1 ;  /* 0x0000000000017941 */ /* 0x000fea0003800000 */
.L_x_10254:
[----:B------:R-:W-:Y:S04]  /*1a80*/  BSSY B1, `(.L_x_10257) ;  /* 0x000000b000017945 */ /* 0x000fe80003800000 */
[----:B------:R-:W-:Y:S05]  /*1a90*/  @P2 BRA `(.L_x_10258) ;  /* 0x0000000000102947 */ /* 0x000fea0003800000 */
[----:B------:R-:W-:Y:S01]  /*1aa0*/  MOV R14, RZ ;  /* 0x000000ff000e7202 */ /* 0x000fe20000000f00 */
[----:B------:R-:W-:Y:S06]  /*1ab0*/  @!P1 BRA `(.L_x_10259) ;  /* 0x00000000001c9947 */ /* 0x000fec0003800000 */
[----:B-----5:R-:W-:Y:S01]  /*1ac0*/  SHF.L.U32 R14, R175, 0x10, RZ ;  /* 0x00000010af0e7819 */ /* 0x020fe200000006ff */
[----:B------:R-:W-:Y:S06]  /*1ad0*/  BRA `(.L_x_10259) ;  /* 0x0000000000147947 */ /* 0x000fec0003800000 */
.L_x_10258:
[----:B-----5:R-:W-:Y:S02]  /*1ae0*/  SHF.L.U32 R14, R171, 0x10, RZ ;  /* 0x00000010ab0e7819 */ /* 0x020fe400000006ff */
[----:B0-----:R-:W-:-:S03]  /*1af0*/  @P1 SHF.L.U32 R177, R175, 0x10, RZ ;  /* 0x00000010afb11819 */ /* 0x001fc600000006ff */
[----:B------:R-:W-:-:S04]  /*1b00*/  FMUL.FTZ R17, R14, UR8 ;  /* 0x000000080e117c20 */ /* 0x000fc80008410000 */
[----:B------:R-:W-:-:S04]  /*1b10*/  FMUL.FTZ R14, R66, R17 ;  /* 0x00000011420e7220 */ /* 0x000fc80000410000 */
[----:B------:R-:W-:-:S07]  /*1b20*/  @P1 FADD.FTZ R14, R177, R14 ;  /* 0x0000000eb10e1221 */ /* 0x000fce0000010000 */
.L_x_10259:
[----:B------:R-:W-:Y:S05]  /*1b30*/  BSYNC B1 ;  /* 0x0000000000017941 */ /* 0x000fea0003800000 */
.L_x_10257:
[----:B------:R-:W-:Y:S04]  /*1b40*/  BSSY B1, `(.L_x_10260) ;  /* 0x000000e000017945 */ /* 0x000fe80003800000 */
[----:B------:R-:W-:Y:S05]  /*1b50*/  @P2 BRA `(.L_x_10261) ;  /* 0x0000000000142947 */ /* 0x000fea0003800000 */
[----:B------:R-:W-:Y:S01]  /*1b60*/  HFMA2.MMA R17, -RZ, RZ, 0, 0 ;  /* 0x00000000ff117435 */ /* 0x000fe200000001ff */
[----:B------:R-:W-:Y:S10]  /*1b70*/  @!P1 BRA `(.L_x_10262) ;  /* 0x0000000000289947 */ /* 0x000ff40003800000 */
[----:B-----5:R-:W-:-:S04]  /*1b80*/  PRMT R17, R175, 0x7632, R17 ;  /* 0x00007632af117816 */ /* 0x020fc80000000011 */
[----:B------:R-:W-:Y:S01]  /*1b90*/  SHF.L.U32 R17, R17, 0x10, RZ ;  /* 0x0000001011117819 */ /* 0x000fe200000006ff */
[----:B------:R-:W-:Y:S06]  /*1ba0*/  BRA `(.L_x_10262) ;  /* 0x00000000001c7947 */ /* 0x000fec0003800000 */
.L_x_10261:
[----:B-----5:R-:W-:Y:S02]  /*1bb0*/  PRMT R17, R171, 0x7632, R17 ;  /* 0x00007632ab117816 */ /* 0x020fe40000000011 */
[----:B0-----:R-:W-:Y:S02]  /*1bc0*/  @P1 PRMT R177, R175, 0x7632, R177 ;  /* 0x00007632afb11816 */ /* 0x001fe400000000b1 */
[----:B------:R-:W-:Y:S02]  /*1bd0*/  SHF.L.U32 R17, R17, 0x10, RZ ;  /* 0x0000001011117819 */ /* 0x000fe400000006ff */
[----:B------:R-:W-:-:S03]  /*1be0*/  @P1 SHF.L.U32 R178, R177, 0x10, RZ ;  /* 0x00000010b1b21819 */ /* 0x000fc600000006ff */
[----:B------:R-:W-:-:S04]  /*1bf0*/  FMUL.FTZ R176, R17, UR8 ;  /* 0x0000000811b07c20 */ /* 0x000fc80008410000 */
[----:B------:R-:W-:-:S04]  /*1c00*/  FMUL.FTZ R17, R67, R176 ;  /* 0x000000b043117220 */ /* 0x000fc80000410000 */
[----:B------:R-:W-:-:S07]  /*1c10*/  @P1 FADD.FTZ R17, R178, R17 ;  /* 0x00000011b2111221 */ /* 0x000fce0000010000 */
.L_x_10262:
[----:B------:R-:W-:Y:S05]  /*1c20*/  BSYNC B1 ;  /* 0x0000000000017941 */ /* 0x000fea0003800000 */
.L_x_10260:
[----:B0-----:R-:W0:Y:S01]  /*1c30*/  LDC.64 R210, c[0x0][0x238] ;  /* 0x00008e00ffd27b82 */ /* 0x001e220000000a00 */
        /* <DEDUP_REMOVED lines=8> */
.L_x_10238:
[----:B------:R-:W-:Y:S05]  /*1cc0*/  BSYNC B0 ;  /* 0x0000000000007941 */ /* 0x000fea0003800000 */
.L_x_10237:
[----:B------:R-:W-:Y:S01]  /*1cd0*/  LOP3.LUT P1, RZ, R209, 0x10, RZ, 0xc0, !PT ;  /* 0x00000010d1ff7812 */ /* 0x000fe2000782c0ff */
[----:B------:R-:W-:-:S12]  /*1ce0*/  BSSY B0, `(.L_x_10263) ;  /* 0x0000080000007945 */ /* 0x000fd80003800000 */
[----:B------:R-:W-:Y:S05]  /*1cf0*/  @!P1 BRA `(.L_x_10264) ;  /* 0x0000000400f89947 */ /* 0x000fea0003800000 */
[----:B------:R-:W-:Y:S01]  /*1d00*/  ISETP.NE.U32.AND P1, PT, RZ, UR6, PT ;  /* 0x00000006ff007c0c */ /* 0x000fe2000bf25070 */
[----:B------:R-:W2:Y:S03]  /*1d10*/  @P0 LDC.64 R20, c[0x0][0x220] ;  /* 0x00008800ff140b82 */ /* 0x000ea60000000a00 */
[----:B------:R-:W-:-:S13]  /*1d20*/  ISETP.NE.AND.EX P1, PT, RZ, UR7, PT, P1 ;  /* 0x00000007ff007c0c */ /* 0x000fda000bf25310 */
[----:B------:R-:W3:Y:S01]  /*1d30*/  @P1 LDC.64 R18, c[0x0][0x230] ;  /* 0x00008c00ff121b82 */ /* 0x000ee20000000a00 */
[----:B--2---:R-:W-:-:S05]  /*1d40*/  @P0 IMAD.WIDE.U32 R20, R217, 0x10, R20 ;  /* 0x00000010d9140825 */ /* 0x004fca00078e0014 */
[----:B-----5:R2:W5:Y:S01]  /*1d50*/  @P0 LDG.E.128 R168, desc[UR4][R20.64] ;  /* 0x0000000414a80981 */ /* 0x020562000c1e1d00 */
[----:B---3--:R-:W-:-:S05]  /*1d60*/  @P1 IMAD.WIDE.U32 R18, R215, 0x10, R18 ;  /* 0x00000010d7121825 */ /* 0x008fca00078e0012 */
[----:B------:R2:W5:Y:S01]  /*1d70*/  @P1 LDG.E.128 R172, desc[UR4][R18.64] ;  /* 0x0000000412ac1981 */ /* 0x000562000c1e1d00 */
[----:B------:R-:W-:Y:S01]  /*1d80*/  ISETP.GT.AND P2, PT, R216, RZ, PT ;  /* 0x000000ffd800720c */ /* 0x000fe20003f44270 */
[----:B------:R-:W-:-:S12]  /*1d90*/  BSSY B1, `(.L_x_10265) ;  /* 0x000000b000017945 */ /* 0x000fd80003800000 */
[----:B--2---:R-:W-:Y:S05]  /*1da0*/  @P2 BRA `(.L_x_10266) ;  /* 0x0000000000102947 */ /* 0x004fea0003800000 */
[----:B------:R-:W-:Y:S01]  /*1db0*/  MOV R16, RZ ;  /* 0x000000ff00107202 */ /* 0x000fe20000000f00 */
[----:B------:R-:W-:Y:S06]  /*1dc0*/  @!P1 BRA `(.L_x_10267) ;  /* 0x00000000001c9947 */ /* 0x000fec0003800000 */
[----:B-----5:R-:W-:Y:S01]  /*1dd0*/  SHF.L.U32 R16, R172, 0x10, RZ ;  /* 0x00000010ac107819 */ /* 0x020fe200000006ff */
[----:B------:R-:W-:Y:S06]  /*1de0*/  BRA `(.L_x_10267) ;  /* 0x0000000000147947 */ /* 0x000fec0003800000 */
.L_x_10266:
[----:B-----5:R-:W-:Y:S02]  /*1df0*/  SHF.L.U32 R16, R168, 0x10, RZ ;  /* 0x00000010a8107819 */ /* 0x020fe400000006ff */
[----:B------:R-:W-:-:S03]  /*1e00*/  @P1 SHF.L.U32 R21, R172, 0x10, RZ ;  /* 0x00000010ac151819 */ /* 0x000fc600000006ff */
[----:B------:R-:W-:-:S04]  /*1e10*/  FMUL.FTZ R19, R16, UR8 ;  /* 0x0000000810137c20 */ /* 0x000fc80008410000 */
[----:B------:R-:W-:-:S04]  /*1e20*/  FMUL.FTZ R16, R92, R19 ;  /* 0x000000135c107220 */ /* 0x000fc80000410000 */
[----:B------:R-:W-:-:S07]  /*1e30*/  @P1 FADD.FTZ R16, R21, R16 ;  /* 0x0000001015101221 */ /* 0x000fce0000010000 */
.L_x_10267:
[----:B------:R-:W-:Y:S05]  /*1e40*/  BSYNC B1 ;  /* 0x0000000000017941 */ /* 0x000fea0003800000 */
.L_x_10265:
[----:B------:R-:W-:Y:S04]  /*1e50*/  BSSY B1, `(.L_x_10268) ;  /* 0x000000e000017945 */ /* 0x000fe80003800000 */
[----:B------:R-:W-:Y:S05]  /*1e60*/  @P2 BRA `(.L_x_10269) ;  /* 0x0000000000142947 */ /* 0x000fea0003800000 */
[----:B------:R-:W-:Y:S01]  /*1e70*/  HFMA2.MMA R19, -RZ, RZ, 0, 0 ;  /* 0x00000000ff137435 */ /* 0x000fe200000001ff */
[----:B------:R-:W-:Y:S10]  /*1e80*/  @!P1 BRA `(.L_x_10270) ;  /* 0x0000000000289947 */ /* 0x000ff40003800000 */
[----:B-----5:R-:W-:-:S04]  /*1e90*/  PRMT R19, R172, 0x7632, R19 ;  /* 0x00007632ac137816 */ /* 0x020fc80000000013 */
[----:B------:R-:W-:Y:S01]  /*1ea0*/  SHF.L.U32 R19, R19, 0x10, RZ ;  /* 0x0000001013137819 */ /* 0x000fe200000006ff */
[----:B------:R-:W-:Y:S06]  /*1eb0*/  BRA `(.L_x_10270) ;  /* 0x00000000001c7947 */ /* 0x000fec0003800000 */
.L_x_10269:
[----:B-----5:R-:W-:Y:S02]  /*1ec0*/  PRMT R18, R168, 0x7632, R18 ;  /* 0x00007632a8127816 */ /* 0x020fe40000000012 */
[----:B------:R-:W-:Y:S02]  /*1ed0*/  @P1 PRMT R19, R172, 0x7632, R19 ;  /* 0x00007632ac131816 */ /* 0x000fe40000000013 */
[----:B------:R-:W-:Y:S02]  /*1ee0*/  SHF.L.U32 R18, R18, 0x10, RZ ;  /* 0x0000001012127819 */ /* 0x000fe400000006ff */
[----:B------:R-:W-:-:S03]  /*1ef0*/  @P1 SHF.L.U32 R20, R19, 0x10, RZ ;  /* 0x0000001013141819 */ /* 0x000fc600000006ff */
[----:B------:R-:W-:-:S04]  /*1f00*/  FMUL.FTZ R18, R18, UR8 ;  /* 0x0000000812127c20 */ /* 0x000fc80008410000 */
[----:B------:R-:W-:-:S04]  /*1f10*/  FMUL.FTZ R19, R93, R18 ;  /* 0x000000125d137220 */ /* 0x000fc80000410000 */
[----:B------:R-:W-:-:S07]  /*1f20*/  @P1 FADD.FTZ R19, R20, R19 ;  /* 0x0000001314131221 */ /* 0x000fce0000010000 */
.L_x_10270:
[----:B------:R-:W-:Y:S05]  /*1f30*/  BSYNC B1 ;  /* 0x0000000000017941 */ /* 0x000fea0003800000 */
.L_x_10268:
[----:B------:R-:W-:Y:S04]  /*1f40*/  BSSY B1, `(.L_x_10271) ;  /* 0x000000b000017945 */ /* 0x000fe80003800000 */
[----:B------:R-:W-:Y:S05]  /*1f50*/  @P2 BRA `(.L_x_10272) ;  /* 0x0000000000102947 */ /* 0x000fea0003800000 */
[----:B------:R-:W-:Y:S01]  /*1f60*/  MOV R18, RZ ;  /* 0x000000ff00127202 */ /* 0x000fe20000000f00 */
[----:B------:R-:W-:Y:S06]  /*1f70*/  @!P1 BRA `(.L_x_10273) ;  /* 0x00000000001c9947 */ /* 0x000fec0003800000 */
[----:B-----5:R-:W-:Y:S01]  /*1f80*/  SHF.L.U32 R18, R173, 0x10, RZ ;  /* 0x00000010ad127819 */ /* 0x020fe200000006ff */
[----:B------:R-:W-:Y:S06]  /*1f90*/  BRA `(.L_x_10273) ;  /* 0x0000000000147947 */ /* 0x000fec0003800000 */
.L_x_10272:
[----:B-----5:R-:W-:Y:S02]  /*1fa0*/  SHF.L.U32 R18, R169, 0x10, RZ ;  /* 0x00000010a9127819 */ /* 0x020fe400000006ff */
[----:B------:R-:W-:-:S03]  /*1fb0*/  @P1 SHF.L.U32 R23, R173, 0x10, RZ ;  /* 0x00000010ad171819 */ /* 0x000fc600000006ff */
[----:B------:R-:W-:-:S04]  /*1fc0*/  FMUL.FTZ R21, R18, UR8 ;  /* 0x0000000812157c20 */ /* 0x000fc80008410000 */
[----:B------:R-:W-:-:S04]  /*1fd0*/  FMUL.FTZ R18, R94, R21 ;  /* 0x000000155e127220 */ /* 0x000fc80000410000 */
[----:B------:R-:W-:-:S07]  /*1fe0*/  @P1 FADD.FTZ R18, R23, R18 ;  /* 0x0000001217121221 */ /* 0x000fce0000010000 */
.L_x_10273:
[----:B------:R-:W-:Y:S05]  /*1ff0*/  BSYNC B1 ;  /* 0x0000000000017941 */ /* 0x000fea0003800000 */
.L_x_10271:
[----:B------:R-:W-:Y:S04]  /*2000*/  BSSY B1, `(.L_x_10274) ;  /* 0x000000e000017945 */ /* 0x000fe80003800000 */
[----:B------:R-:W-:Y:S05]  /*2010*/  @P2 BRA `(.L_x_10275) ;  /* 0x0000000000142947 */ /* 0x000fea0003800000 */
[----:B------:R-:W-:Y:S01]  /*2020*/  HFMA2.MMA R21, -RZ, RZ, 0, 0 ;  /* 0x00000000ff157435 */ /* 0x000fe200000001ff */
[----:B------:R-:W-:Y:S10]  /*2030*/  @!P1 BRA `(.L_x_10276) ;  /* 0x0000000000289947 */ /* 0x000ff40003800000 */
[----:B-----5:R-:W-:-:S04]  /*2040*/  PRMT R21, R173, 0x7632, R21 ;  /* 0x00007632ad157816 */ /* 0x020fc80000000015 */
[----:B------:R-:W-:Y:S01]  /*2050*/  SHF.L.U32 R21, R21, 0x10, RZ ;  /* 0x0000001015157819 */ /* 0x000fe200000006ff */
[----:B------:R-:W-:Y:S06]  /*2060*/  BRA `(.L_x_10276) ;  /* 0x00000000001c7947 */ /* 0x000fec0003800000 */
.L_x_10275:
[----:B-----5:R-:W-:Y:S02]  /*2070*/  PRMT R20, R169, 0x7632, R20 ;  /* 0x00007632a9147816 */ /* 0x020fe40000000014 */
[----:B------:R-:W-:Y:S02]  /*2080*/  @P1 PRMT R21, R173, 0x7632, R21 ;  /* 0x00007632ad151816 */ /* 0x000fe40000000015 */
[----:B------:R-:W-:Y:S02]  /*2090*/  SHF.L.U32 R20, R20, 0x10, RZ ;  /* 0x0000001014147819 */ /* 0x000fe400000006ff */
[----:B------:R-:W-:-:S03]  /*20a0*/  @P1 SHF.L.U32 R22, R21, 0x10, RZ ;  /* 0x0000001015161819 */ /* 0x000fc600000006ff */
[----:B------:R-:W-:-:S04]  /*20b0*/  FMUL.FTZ R20, R20, UR8 ;  /* 0x0000000814147c20 */ /* 0x000fc80008410000 */
[----:B------:R-:W-:-:S04]  /*20c0*/  FMUL.FTZ R21, R95, R20 ;  /* 0x000000145f157220 */ /* 0x000fc80000410000 */
[----:B------:R-:W-:-:S07]  /*20d0*/  @P1 FADD.FTZ R21, R22, R21 ;  /* 0x0000001516151221 */ /* 0x000fce0000010000 */
.L_x_10276:
[----:B------:R-:W-:Y:S05]  /*20e0*/  BSYNC B1 ;  /* 0x0000000000017941 */ /* 0x000fea0003800000 */
.L_x_10274:
[----:B------:R-:W-:Y:S04]  /*20f0*/  BSSY B1, `(.L_x_10277) ;  /* 0x000000b000017945 */ /* 0x000fe80003800000 */
[----:B------:R-:W-:Y:S05]  /*2100*/  @P2 BRA `(.L_x_10278) ;  /* 0x0000000000102947 */ /* 0x000fea0003800000 */
[----:B------:R-:W-:Y:S01]  /*2110*/  MOV R20, RZ ;  /* 0x000000ff00147202 */ /* 0x000fe20000000f00 */
[----:B------:R-:W-:Y:S06]  /*2120*/  @!P1 BRA `(.L_x_10279) ;  /* 0x00000000001c9947 */ /* 0x000fec0003800000 */
[----:B-----5:R-:W-:Y:S01]  /*2130*/  SHF.L.U32 R20, R174, 0x10, RZ ;  /* 0x00000010ae147819 */ /* 0x020fe200000006ff */
[----:B------:R-:W-:Y:S06]  /*2140*/  BRA `(.L_x_10279) ;  /* 0x0000000000147947 */ /* 0x000fec0003800000 */
.L_x_10278:
[----:B-----5:R-:W-:Y:S02]  /*2150*/  SHF.L.U32 R20, R170, 0x10, RZ ;  /* 0x00000010aa147819 */ /* 0x020fe400000006ff */
[----:B01----:R-:W-:-:S03]  /*2160*/  @P1 SHF.L.U32 R177, R174, 0x10, RZ ;  /* 0x00000010aeb11819 */ /* 0x003fc600000006ff */
[----:B------:R-:W-:-:S04]  /*2170*/  FMUL.FTZ R23, R20, UR8 ;  /* 0x0000000814177c20 */ /* 0x000fc80008410000 */
[----:B------:R-:W-:-:S04]  /*2180*/  FMUL.FTZ R20, R88, R23 ;  /* 0x0000001758147220 */ /* 0x000fc80000410000 */
[----:B------:R-:W-:-:S07]  /*2190*/  @P1 FADD.FTZ R20, R177, R20 ;  /* 0x00000014b1141221 */ /* 0x000fce0000010000 */
.L_x_10279:
[----:B------:R-:W-:Y:S05]  /*21a0*/  BSYNC B1 ;  /* 0x0000000000017941 */ /* 0x000fea0003800000 */
.L_x_10277:
[----:B------:R-:W-:Y:S04]  /*21b0*/  BSSY B1, `(.L_x_10280) ;  /* 0x000000e000017945 */ /* 0x000fe80003800000 */
[----:B------:R-:W-:Y:S05]  /*21c0*/  @P2 BRA `(.L_x_10281) ;  /* 0x0000000000142947 */ /* 0x000fea0003800000 */
[----:B------:R-:W-:Y:S01]  /*21d0*/  HFMA2.MMA R23, -RZ, RZ, 0, 0 ;  /* 0x00000000ff177435 */ /* 0x000fe200000001ff */
[----:B------:R-:W-:Y:S10]  /*21e0*/  @!P1 BRA `(.L_x_10282) ;  /* 0x0000000000289947 */ /* 0x000ff40003800000 */
[----:B-----5:R-:W-:-:S04]  /*21f0*/  PRMT R23, R174, 0x7632, R23 ;  /* 0x00007632ae177816 */ /* 0x020fc80000000017 */
[----:B------:R-:W-:Y:S01]  /*2200*/  SHF.L.U32 R23, R23, 0x10, RZ ;  /* 0x0000001017177819 */ /* 0x000fe200000006ff */
[----:B------:R-:W-:Y:S06]  /*2210*/  BRA `(.L_x_10282) ;  /* 0x00000000001c7947 */ /* 0x000fec0003800000 */
.L_x_10281:
[----:B-----5:R-:W-:Y:S02]  /*2220*/  PRMT R22, R170, 0x7632, R22 ;  /* 0x00007632aa167816 */ /* 0x020fe40000000016 */
[----:B------:R-:W-:Y:S02]  /*2230*/  @P1 PRMT R23, R174, 0x7632, R23 ;  /* 0x00007632ae171816 */ /* 0x000fe40000000017 */
[----:B------:R-:W-:Y:S02]  /*2240*/  SHF.L.U32 R22, R22, 0x10, RZ ;  /* 0x0000001016167819 */ /* 0x000fe400000006ff */
[----:B01----:R-:W-:-:S03]  /*2250*/  @P1 SHF.L.U32 R176, R23, 0x10, RZ ;  /* 0x0000001017b01819 */ /* 0x003fc600000006ff */
[----:B------:R-:W-:-:S04]  /*2260*/  FMUL.FTZ R22, R22, UR8 ;  /* 0x0000000816167c20 */ /* 0x000fc80008410000 */
[----:B------:R-:W-:-:S04]  /*2270*/  FMUL.FTZ R23, R89, R22 ;  /* 0x0000001659177220 */ /* 0x000fc80000410000 */
[----:B------:R-:W-:-:S07]  /*2280*/  @P1 FADD.FTZ R23, R176, R23 ;  /* 0x00000017b0171221 */ /* 0x000fce0000010000 */
.L_x_10282:
[----:B------:R-:W-:Y:S05]  /*2290*/  BSYNC B1 ;  /* 0x0000000000017941 */ /* 0x000fea0003800000 */
.L_x_10280:
[----:B------:R-:W-:Y:S04]  /*22a0*/  BSSY B1, `(.L_x_10283) ;  /* 0x000000b000017945 */ /* 0x000fe80003800000 */
[----:B------:R-:W-:Y:S05]  /*22b0*/  @P2 BRA `(.L_x_10284) ;  /* 0x0000000000102947 */ /* 0x000fea0003800000 */
[----:B------:R-:W-:Y:S01]  /*22c0*/  MOV R22, RZ ;  /* 0x000000ff00167202 */ /* 0x000fe20000000f00 */
[----:B------:R-:W-:Y:S06]  /*22d0*/  @!P1 BRA `(.L_x_10285) ;  /* 0x00000000001c9947 */ /* 0x000fec0003800000 */
[----:B-----5:R-:W-:Y:S01]  /*22e0*/  SHF.L.U32 R22, R175, 0x10, RZ ;  /* 0x00000010af167819 */ /* 0x020fe200000006ff */
[----:B------:R-:W-:Y:S06]  /*22f0*/  BRA `(.L_x_10285) ;  /* 0x0000000000147947 */ /* 0x000fec0003800000 */
.L_x_10284:
[----:B-----5:R-:W-:Y:S02]  /*2300*/  SHF.L.U32 R22, R171, 0x10, RZ ;  /* 0x00000010ab167819 */ /* 0x020fe400000006ff */
[----:B01----:R-:W-:-:S03]  /*2310*/  @P1 SHF.L.U32 R179, R175, 0x10, RZ ;  /* 0x00000010afb31819 */ /* 0x003fc600000006ff */
[----:B------:R-:W-:-:S04]  /*2320*/  FMUL.FTZ R177, R22, UR8 ;  /* 0x0000000816b17c20 */ /* 0x000fc80008410000 */
[----:B------:R-:W-:-:S04]  /*2330*/  FMUL.FTZ R22, R90, R177 ;  /* 0x000000b15a167220 */ /* 0x000fc80000410000 */
[----:B------:R-:W-:-:S07]  /*2340*/  @P1 FADD.FTZ R22, R179, R22 ;  /* 0x00000016b3161221 */ /* 0x000fce0000010000 */
.L_x_10285:
[----:B------:R-:W-:Y:S05]  /*2350*/  BSYNC B1 ;  /* 0x0000000000017941 */ /* 0x000fea0003800000 */
.L_x_10283:
[----:B------:R-:W-:Y:S04]  /*2360*/  BSSY B1, `(.L_x_10286) ;  /* 0x000000e000017945 */ /* 0x000fe80003800000 */
[----:B------:R-:W-:Y:S05]  /*2370*/  @P2 BRA `(.L_x_10287) ;  /* 0x0000000000142947 */ /* 0x000fea0003800000 */
[----:B------:R-:W-:Y:S01]  /*2380*/  HFMA2.MMA R181, -RZ, RZ, 0, 0 ;  /* 0x00000000ffb57435 */ /* 0x000fe200000001ff */
[----:B------:R-:W-:Y:S10]  /*2390*/  @!P1 BRA `(.L_x_10288) ;  /* 0x0000000000289947 */ /* 0x000ff40003800000 */
[----:B-----5:R-:W-:-:S04]  /*23a0*/  PRMT R181, R175, 0x7632, R181 ;  /* 0x00007632afb57816 */ /* 0x020fc800000000b5 */
[----:B------:R-:W-:Y:S01]  /*23b0*/  SHF.L.U32 R181, R181, 0x10, RZ ;  /* 0x00000010b5b57819 */ /* 0x000fe200000006ff */
[----:B------:R-:W-:Y:S06]  /*23c0*/  BRA `(.L_x_10288) ;  /* 0x00000000001c7947 */ /* 0x000fec0003800000 */
.L_x_10287:
[----:B01---5:R-:W-:Y:S02]  /*23d0*/  PRMT R176, R171, 0x7632, R176 ;  /* 0x00007632abb07816 */ /* 0x023fe400000000b0 */
[----:B------:R-:W-:Y:S02]  /*23e0*/  @P1 PRMT R177, R175, 0x7632, R177 ;  /* 0x00007632afb11816 */ /* 0x000fe400000000b1 */
[----:B------:R-:W-:Y:S02]  /*23f0*/  SHF.L.U32 R176, R176, 0x10, RZ ;  /* 0x00000010b0b07819 */ /* 0x000fe400000006ff */
[----:B------:R-:W-:-:S03]  /*2400*/  @P1 SHF.L.U32 R178, R177, 0x10, RZ ;  /* 0x00000010b1b21819 */ /* 0x000fc600000006ff */
[----:B------:R-:W-:-:S04]  /*2410*/  FMUL.FTZ R176, R176, UR8 ;  /* 0x00000008b0b07c20 */ /* 0x000fc80008410000 */
[----:B------:R-:W-:-:S04]  /*2420*/  FMUL.FTZ R181, R91, R176 ;  /* 0x000000b05bb57220 */ /* 0x000fc80000410000 */
[----:B------:R-:W-:-:S07]  /*2430*/  @P1 FADD.FTZ R181, R178, R181 ;  /* 0x000000b5b2b51221 */ /* 0x000fce0000010000 */
.L_x_10288:
[----:B------:R-:W-:Y:S05]  /*2440*/  BSYNC B1 ;  /* 0x0000000000017941 */ /* 0x000fea0003800000 */
.L_x_10286:
[----:B01----:R-:W0:Y:S01]  /*2450*/  LDC.64 R210, c[0x0][0x238] ;  /* 0x00008e00ffd27b82 */ /* 0x003e220000000a00 */
        /* <DEDUP_REMOVED lines=8> */
.L_x_10264:
[----:B------:R-:W-:Y:S05]  /*24e0*/  BSYNC B0 ;  /* 0x0000000000007941 */ /* 0x000fea0003800000 */
.L_x_10263:
        /* <DEDUP_REMOVED lines=18> */
.L_x_10292:
[----:B-----5:R-:W-:Y:S02]  /*2610*/  SHF.L.U32 R176, R168, 0x10, RZ ;  /* 0x00000010a8b07819 */ /* 0x020fe400000006ff */
[----:B------:R-:W-:-:S03]  /*2620*/  @P1 SHF.L.U32 R179, R172, 0x10, RZ ;  /* 0x00000010acb31819 */ /* 0x000fc600000006ff */
[----:B------:R-:W-:-:S04]  /*2630*/  FMUL.FTZ R177, R176, UR8 ;  /* 0x00000008b0b17c20 */ /* 0x000fc80008410000 */
[----:B------:R-:W-:-:S04]  /*2640*/  FMUL.FTZ R180, R116, R177 ;  /* 0x000000b174b47220 */ /* 0x000fc80000410000 */
[----:B------:R-:W-:-:S07]  /*2650*/  @P1 FADD.FTZ R180, R179, R180 ;  /* 0x000000b4b3b41221 */ /* 0x000fce0000010000 */
.L_x_10293:
[----:B------:R-:W-:Y:S05]  /*2660*/  BSYNC B1 ;  /* 0x0000000000017941 */ /* 0x000fea0003800000 */
.L_x_10291:
[----:B------:R-:W-:Y:S04]  /*2670*/  BSSY B1, `(.L_x_10294) ;  /* 0x000000e000017945 */ /* 0x000fe80003800000 */
[----:B------:R-:W-:Y:S05]  /*2680*/  @P2 BRA `(.L_x_10295) ;  /* 0x0000000000142947 */ /* 0x000fea0003800000 */
[----:B------:R-:W-:Y:S01]  /*2690*/  HFMA2.MMA R183, -RZ, RZ, 0, 0 ;  /* 0x00000000ffb77435 */ /* 0x000fe200000001ff */
[----:B------:R-:W-:Y:S10]  /*26a0*/  @!P1 BRA `(.L_x_10296) ;  /* 0x0000000000289947 */ /* 0x000ff40003800000 */
[----:B-----5:R-:W-:-:S04]  /*26b0*/  PRMT R183, R172, 0x7632, R183 ;  /* 0x00007632acb77816 */ /* 0x020fc800000000b7 */
[----:B------:R-:W-:Y:S01]  /*26c0*/  SHF.L.U32 R183, R183, 0x10, RZ ;  /* 0x00000010b7b77819 */ /* 0x000fe200000006ff */
[----:B------:R-:W-:Y:S06]  /*26d0*/  BRA `(.L_x_10296) ;  /* 0x00000000001c7947 */ /* 0x000fec0003800000 */
.L_x_10295:
[----:B-----5:R-:W-:Y:S02]  /*26e0*/  PRMT R176, R168, 0x7632, R176 ;  /* 0x00007632a8b07816 */ /* 0x020fe400000000b0 */
[----:B------:R-:W-:Y:S02]  /*26f0*/  @P1 PRMT R177, R172, 0x7632, R177 ;  /* 0x00007632acb11816 */ /* 0x000fe400000000b1 */
[----:B------:R-:W-:Y:S02]  /*2700*/  SHF.L.U32 R176, R176, 0x10, RZ ;  /* 0x00000010b0b07819 */ /* 0x000fe400000006ff */
[----:B------:R-:W-:-:S03]  /*2710*/  @P1 SHF.L.U32 R178, R177, 0x10, RZ ;  /* 0x00000010b1b21819 */ /* 0x000fc600000006ff */
[----:B------:R-:W-:-:S04]  /*2720*/  FMUL.FTZ R176, R176, UR8 ;  /* 0x00000008b0b07c20 */ /* 0x000fc80008410000 */
[----:B------:R-:W-:-:S04]  /*2730*/  FMUL.FTZ R183, R117, R176 ;  /* 0x000000b075b77220 */ /* 0x000fc80000410000 */
[----:B------:R-:W-:-:S07]  /*2740*/  @P1 FADD.FTZ R183, R178, R183 ;  /* 0x000000b7b2b71221 */ /* 0x000fce0000010000 */
.L_x_10296:
[----:B------:R-:W-:Y:S05]  /*2750*/  BSYNC B1 ;  /* 0x0000000000017941 */ /* 0x000fea0003800000 */
.L_x_10294:
[----:B------:R-:W-:Y:S04]  /*2760*/  BSSY B1, `(.L_x_10297) ;  /* 0x000000b000017945 */ /* 0x000fe80003800000 */
[----:B------:R-:W-:Y:S05]  /*2770*/  @P2 BRA `(.L_x_10298) ;  /* 0x0000000000102947 */ /* 0x000fea0003800000 */
[----:B------:R-:W-:Y:S01]  /*2780*/  MOV R182, RZ ;  /* 0x000000ff00b67202 */ /* 0x000fe20000000f00 */
[----:B------:R-:W-:Y:S06]  /*2790*/  @!P1 BRA `(.L_x_10299) ;  /* 0x00000000001c9947 */ /* 0x000fec0003800000 */
[----:B-----5:R-:W-:Y:S01]  /*27a0*/  SHF.L.U32 R182, R173, 0x10, RZ ;  /* 0x00000010adb67819 */ /* 0x020fe200000006ff */
[----:B------:R-:W-:Y:S06]  /*27b0*/  BRA `(.L_x_10299) ;  /* 0x0000000000147947 */ /* 0x000fec0003800000 */
.L_x_10298:
[----:B-----5:R-:W-:Y:S02]  /*27c0*/  SHF.L.U32 R176, R169, 0x10, RZ ;  /* 0x00000010a9b07819 */ /* 0x020fe400000006ff */
[----:B------:R-:W-:-:S03]  /*27d0*/  @P1 SHF.L.U32 R179, R173, 0x10, RZ ;  /* 0x00000010adb31819 */ /* 0x000fc600000006ff */
[----:B------:R-:W-:-:S04]  /*27e0*/  FMUL.FTZ R177, R176, UR8 ;  /* 0x00000008b0b17c20 */ /* 0x000fc80008410000 */
[----:B------:R-:W-:-:S04]  /*27f0*/  FMUL.FTZ R182, R118, R177 ;  /* 0x000000b176b67220 */ /* 0x000fc80000410000 */
[----:B------:R-:W-:-:S07]  /*2800*/  @P1 FADD.FTZ R182, R179, R182 ;  /* 0x000000b6b3b61221 */ /* 0x000fce0000010000 */
.L_x_10299:
[----:B------:R-:W-:Y:S05]  /*2810*/  BSYNC B1 ;  /* 0x0000000000017941 */ /* 0x000fea0003800000 */
.L_x_10297:
[----:B------:R-:W-:Y:S04]  /*2820*/  BSSY B1, `(.L_x_10300) ;  /* 0x000000e000017945 */ /* 0x000fe80003800000 */
[----:B------:R-:W-:Y:S05]  /*2830*/  @P2 BRA `(.L_x_10301) ;  /* 0x0000000000142947 */ /* 0x000fea0003800000 */
[----:B------:R-:W-:Y:S01]  /*2840*/  HFMA2.MMA R185, -RZ, RZ, 0, 0 ;  /* 0x00000000ffb97435 */ /* 0x000fe200000001ff */
[----:B------:R-:W-:Y:S10]  /*2850*/  @!P1 BRA `(.L_x_10302) ;  /* 0x0000000000289947 */ /* 0x000ff40003800000 */
[----:B-----5:R-:W-:-:S04]  /*2860*/  PRMT R185, R173, 0x7632, R185 ;  /* 0x00007632adb97816 */ /* 0x020fc800000000b9 */
[----:B------:R-:W-:Y:S01]  /*2870*/  SHF.L.U32 R185, R185, 0x10, RZ ;  /* 0x00000010b9b97819 */ /* 0x000fe200000006ff */
[----:B------:R-:W-:Y:S06]  /*2880*/  BRA `(.L_x_10302) ;  /* 0x00000000001c7947 */ /* 0x000fec0003800000 */
.L_x_10301:
[----:B-----5:R-:W-:Y:S02]  /*2890*/  PRMT R176, R169, 0x7632, R176 ;  /* 0x00007632a9b07816 */ /* 0x020fe400000000b0 */
[----:B------:R-:W-:Y:S02]  /*28a0*/  @P1 PRMT R177, R173, 0x7632, R177 ;  /* 0x00007632adb11816 */ /* 0x000fe400000000b1 */
[----:B------:R-:W-:Y:S02]  /*28b0*/  SHF.L.U32 R176, R176, 0x10, RZ ;  /* 0x00000010b0b07819 */ /* 0x000fe400000006ff */
[----:B------:R-:W-:-:S03]  /*28c0*/  @P1 SHF.L.U32 R178, R177, 0x10, RZ ;  /* 0x00000010b1b21819 */ /* 0x000fc600000006ff */
[----:B------:R-:W-:-:S04]  /*28d0*/  FMUL.FTZ R176, R176, UR8 ;  /* 0x00000008b0b07c20 */ /* 0x000fc80008410000 */
[----:B------:R-:W-:-:S04]  /*28e0*/  FMUL.FTZ R185, R119, R176 ;  /* 0x000000b077b97220 */ /* 0x000fc80000410000 */
[----:B------:R-:W-:-:S07]  /*28f0*/  @P1 FADD.FTZ R185, R178, R185 ;  /* 0x000000b9b2b91221 */ /* 0x000fce0000010000 */
.L_x_10302:
[----:B------:R-:W-:Y:S05]  /*2900*/  BSYNC B1 ;  /* 0x0000000000017941 */ /* 0x000fea0003800000 */
.L_x_10300:
[----:B------:R-:W-:Y:S04]  /*2910*/  BSSY B1, `(.L_x_10303) ;  /* 0x000000b000017945 */ /* 0x000fe80003800000 */
[----:B------:R-:W-:Y:S05]  /*2920*/  @P2 BRA `(.L_x_10304) ;  /* 0x0000000000102947 */ /* 0x000fea0003800000 */
[----:B------:R-:W-:Y:S01]  /*2930*/  MOV R184, RZ ;  /* 0x000000ff00b87202 */ /* 0x000fe20000000f00 */
[----:B------:R-:W-:Y:S06]  /*2940*/  @!P1 BRA `(.L_x_10305) ;  /* 0x00000000001c9947 */ /* 0x000fec0003800000 */
[----:B-----5:R-:W-:Y:S01]  /*2950*/  SHF.L.U32 R184, R174, 0x10, RZ ;  /* 0x00000010aeb87819 */ /* 0x020fe200000006ff */
[----:B------:R-:W-:Y:S06]  /*2960*/  BRA `(.L_x_10305) ;  /* 0x0000000000147947 */ /* 0x000fec0003800000 */
.L_x_10304:
[----:B-----5:R-:W-:Y:S02]  /*2970*/  SHF.L.U32 R176, R170, 0x10, RZ ;  /* 0x00000010aab07819 */ /* 0x020fe400000006ff */
[----:B------:R-:W-:-:S03]  /*2980*/  @P1 SHF.L.U32 R179, R174, 0x10, RZ ;  /* 0x00000010aeb31819 */ /* 0x000fc600000006ff */
[----:B------:R-:W-:-:S04]  /*2990*/  FMUL.FTZ R177, R176, UR8 ;  /* 0x00000008b0b17c20 */ /* 0x000fc80008410000 */
[----:B------:R-:W-:-:S04]  /*29a0*/  FMUL.FTZ R184, R112, R177 ;  /* 0x000000b170b87220 */ /* 0x000fc80000410000 */
[----:B------:R-:W-:-:S07]  /*29b0*/  @P1 FADD.FTZ R184, R179, R184 ;  /* 0x000000b8b3b81221 */ /* 0x000fce0000010000 */
.L_x_10305:
[----:B------:R-:W-:Y:S05]  /*29c0*/  BSYNC B1 ;  /* 0x0000000000017941 */ /* 0x000fea0003800000 */
.L_x_10303:
[----:B------:R-:W-:Y:S04]  /*29d0*/  BSSY B1, `(.L_x_10306) ;  /* 0x000000e000017945 */ /* 0x000fe80003800000 */
[----:B------:R-:W-:Y:S05]  /*29e0*/  @P2 BRA `(.L_x_10307) ;  /* 0x0000000000142947 */ /* 0x000fea0003800000 */
[----:B------:R-:W-:Y:S01]  /*29f0*/  HFMA2.MMA R187, -RZ, RZ, 0, 0 ;  /* 0x00000000ffbb7435 */ /* 0x000fe200000001ff */
[----:B------:R-:W-:Y:S10]  /*2a00*/  @!P1 BRA `(.L_x_10308) ;  /* 0x0000000000289947 */ /* 0x000ff40003800000 */
[----:B-----5:R-:W-:-:S04]  /*2a10*/  PRMT R187, R174, 0x7632, R187 ;  /* 0x00007632aebb7816 */ /* 0x020fc800000000bb */
[----:B------:R-:W-:Y:S01]  /*2a20*/  SHF.L.U32 R187, R187, 0x10, RZ ;  /* 0x00000010bbbb7819 */ /* 0x000fe200000006ff */
[----:B------:R-:W-:Y:S06]  /*2a30*/  BRA `(.L_x_10308) ;  /* 0x00000000001c7947 */ /* 0x000fec0003800000 */
.L_x_10307:
[----:B-----5:R-:W-:Y:S02]  /*2a40*/  PRMT R176, R170, 0x7632, R176 ;  /* 0x00007632aab07816 */ /* 0x020fe400000000b0 */
[----:B------:R-:W-:Y:S02]  /*2a50*/  @P1 PRMT R177, R174, 0x7632, R177 ;  /* 0x00007632aeb11816 */ /* 0x000fe400000000b1 */
[----:B------:R-:W-:Y:S02]  /*2a60*/  SHF.L.U32 R176, R176, 0x10, RZ ;  /* 0x00000010b0b07819 */ /* 0x000fe400000006ff */
[----:B------:R-:W-:-:S03]  /*2a70*/  @P1 SHF.L.U32 R178, R177, 0x10, RZ ;  /* 0x00000010b1b21819 */ /* 0x000fc600000006ff */
[----:B------:R-:W-:-:S04]  /*2a80*/  FMUL.FTZ R176, R176, UR8 ;  /* 0x00000008b0b07c20 */ /* 0x000fc80008410000 */
[----:B------:R-:W-:-:S04]  /*2a90*/  FMUL.FTZ R187, R113, R176 ;  /* 0x000000b071bb7220 */ /* 0x000fc80000410000 */
[----:B------:R-:W-:-:S07]  /*2aa0*/  @P1 FADD.FTZ R187, R178, R187 ;  /* 0x000000bbb2bb1221 */ /* 0x000fce0000010000 */
.L_x_10308:
[----:B------:R-:W-:Y:S05]  /*2ab0*/  BSYNC B1 ;  /* 0x0000000000017941 */ /* 0x000fea0003800000 */
.L_x_10306:
[----:B------:R-:W-:Y:S04]  /*2ac0*/  BSSY B1, `(.L_x_10309) ;  /* 0x000000b000017945 */ /* 0x000fe80003800000 */
[----:B------:R-:W-:Y:S05]  /*2ad0*/  @P2 BRA `(.L_x_10310) ;  /* 0x0000000000102947 */ /* 0x000fea0003800000 */
[----:B------:R-:W-:Y:S01]  /*2ae0*/  MOV R186, RZ ;  /* 0x000000ff00ba7202 */ /* 0x000fe20000000f00 */
[----:B------:R-:W-:Y:S06]  /*2af0*/  @!P1 BRA `(.L_x_10311) ;  /* 0x00000000001c9947 */ /* 0x000fec0003800000 */
[----:B-----5:R-:W-:Y:S01]  /*2b00*/  SHF.L.U32 R186, R175, 0x10, RZ ;  /* 0x00000010afba7819 */ /* 0x020fe200000006ff */
[----:B------:R-:W-:Y:S06]  /*2b10*/  BRA `(.L_x_10311) ;  /* 0x0000000000147947 */ /* 0x000fec0003800000 */
.L_x_10310:
[----:B-----5:R-:W-:Y:S02]  /*2b20*/  SHF.L.U32 R176, R171, 0x10, RZ ;  /* 0x00000010abb07819 */ /* 0x020fe400000006ff */
[----:B------:R-:W-:-:S03]  /*2b30*/  @P1 SHF.L.U32 R179, R175, 0x10, RZ ;  /* 0x00000010afb31819 */ /* 0x000fc600000006ff */
[----:B------:R-:W-:-:S04]  /*2b40*/  FMUL.FTZ R177, R176, UR8 ;  /* 0x00000008b0b17c20 */ /* 0x000fc80008410000 */
[----:B------:R-:W-:-:S04]  /*2b50*/  FMUL.FTZ R186, R114, R177 ;  /* 0x000000b172ba7220 */ /* 0x000fc80000410000 */
[----:B------:R-:W-:-:S07]  /*2b60*/  @P1 FADD.FTZ R186, R179, R186 ;  /* 0x000000bab3ba1221 */ /* 0x000fce0000010000 */
.L_x_10311:
[----:B------:R-:W-:Y:S05]  /*2b70*/  BSYNC B1 ;  /* 0x0000000000017941 */ /* 0x000fea0003800000 */
.L_x_10309:
[----:B------:R-:W-:Y:S04]  /*2b80*/  BSSY B1, `(.L_x_10312) ;  /* 0x000000e000017945 */ /* 0x000fe80003800000 */
[----:B------:R-:W-:Y:S05]  /*2b90*/  @P2 BRA `(.L_x_10313) ;  /* 0x0000000000142947 */ /* 0x000fea0003800000 */
[----:B------:R-:W-:Y:S01]  /*2ba0*/  HFMA2.MMA R189, -RZ, RZ, 0, 0 ;  /* 0x00000000ffbd7435 */ /* 0x000fe200000001ff */
[----:B------:R-:W-:Y:S10]  /*2bb0*/  @!P1 BRA `(.L_x_10314) ;  /* 0x0000000000289947 */ /* 0x000ff40003800000 */
[----:B-----5:R-:W-:-:S04]  /*2bc0*/  PRMT R189, R175, 0x7632, R189 ;  /* 0x00007632afbd7816 */ /* 0x020fc800000000bd */
[----:B------:R-:W-:Y:S01]  /*2bd0*/  SHF.L.U32 R189, R189, 0x10, RZ ;  /* 0x00000010bdbd7819 */ /* 0x000fe200000006ff */
[----:B------:R-:W-:Y:S06]  /*2be0*/  BRA `(.L_x_10314) ;  /* 0x00000000001c7947 */ /* 0x000fec0003800000 */
.L_x_10313:
[----:B-----5:R-:W-:Y:S02]  /*2bf0*/  PRMT R176, R171, 0x7632, R176 ;  /* 0x00007632abb07816 */ /* 0x020fe400000000b0 */
[----:B------:R-:W-:Y:S02]  /*2c00*/  @P1 PRMT R177, R175, 0x7632, R177 ;  /* 0x00007632afb11816 */ /* 0x000fe400000000b1 */
[----:B------:R-:W-:Y:S02]  /*2c10*/  SHF.L.U32 R176, R176, 0x10, RZ ;  /* 0x00000010b0b07819 */ /* 0x000fe400000006ff */
[----:B------:R-:W-:-:S03]  /*2c20*/  @P1 SHF.L.U32 R178, R177, 0x10, RZ ;  /* 0x00000010b1b21819 */ /* 0x000fc600000006ff */
[----:B------:R-:W-:-:S04]  /*2c30*/  FMUL.FTZ R176, R176, UR8 ;  /* 0x00000008b0b07c20 */ /* 0x000fc80008410000 */
[----:B------:R-:W-:-:S04]  /*2c40*/  FMUL.FTZ R189, R115, R176 ;  /* 0x000000b073bd7220 */ /* 0x000fc80000410000 */
[----:B------:R-:W-:-:S07]  /*2c50*/  @P1 FADD.FTZ R189, R178, R189 ;  /* 0x000000bdb2bd1221 */ /* 0x000fce0000010000 */
.L_x_10314:
[----:B------:R-:W-:Y:S05]  /*2c60*/  BSYNC B1 ;  /* 0x0000000000017941 */ /* 0x000fea0003800000 */
.L_x_10312:
        /* <DEDUP_REMOVED lines=9> */
.L_x_10290:
[----:B------:R-:W-:Y:S05]  /*2d00*/  BSYNC B0 ;  /* 0x0000000000007941 */ /* 0x000fea0003800000 */
.L_x_10289:
        /* <DEDUP_REMOVED lines=18> */
.L_x_10318:
[----:B-----5:R-:W-:Y:S02]  /*2e30*/  SHF.L.U32 R176, R168, 0x10, RZ ;  /* 0x00000010a8b07819 */ /* 0x020fe400000006ff */
[----:B------:R-:W-:-:S03]  /*2e40*/  @P1 SHF.L.U32 R179, R172, 0x10, RZ ;  /* 0x00000010acb31819 */ /* 0x000fc600000006ff */
[----:B------:R-:W-:-:S04]  /*2e50*/  FMUL.FTZ R177, R176, UR8 ;  /* 0x00000008b0b17c20 */ /* 0x000fc80008410000 */
[----:B------:R-:W-:-:S04]  /*2e60*/  FMUL.FTZ R188, R140, R177 ;  /* 0x000000b18cbc7220 */ /* 0x000fc80000410000 */
[----:B------:R-:W-:-:S07]  /*2e70*/  @P1 FADD.FTZ R188, R179, R188 ;  /* 0x000000bcb3bc1221 */ /* 0x000fce0000010000 */
.L_x_10319:
[----:B------:R-:W-:Y:S05]  /*2e80*/  BSYNC B1 ;  /* 0x0000000000017941 */ /* 0x000fea0003800000 */
.L_x_10317:
[----:B------:R-:W-:Y:S04]  /*2e90*/  BSSY B1, `(.L_x_10320) ;  /* 0x000000e000017945 */ /* 0x000fe80003800000 */
[----:B------:R-:W-:Y:S05]  /*2ea0*/  @P2 BRA `(.L_x_10321) ;  /* 0x0000000000142947 */ /* 0x000fea0003800000 */
[----:B------:R-:W-:Y:S01]  /*2eb0*/  HFMA2.MMA R191, -RZ, RZ, 0, 0 ;  /* 0x00000000ffbf7435 */ /* 0x000fe200000001ff */
[----:B------:R-:W-:Y:S10]  /*2ec0*/  @!P1 BRA `(.L_x_10322) ;  /* 0x0000000000289947 */ /* 0x000ff40003800000 */
[----:B-----5:R-:W-:-:S04]  /*2ed0*/  PRMT R191, R172, 0x7632, R191 ;  /* 0x00007632acbf7816 */ /* 0x020fc800000000bf */
[----:B------:R-:W-:Y:S01]  /*2ee0*/  SHF.L.U32 R191, R191, 0x10, RZ ;  /* 0x00000010bfbf7819 */ /* 0x000fe200000006ff */
[----:B------:R-:W-:Y:S06]  /*2ef0*/  BRA `(.L_x_10322) ;  /* 0x00000000001c7947 */ /* 0x000fec0003800000 */
.L_x_10321:
[----:B-----5:R-:W-:Y:S02]  /*2f00*/  PRMT R176, R168, 0x7632, R176 ;  /* 0x00007632a8b07816 */ /* 0x020fe400000000b0 */
[----:B------:R-:W-:Y:S02]  /*2f10*/  @P1 PRMT R177, R172, 0x7632, R177 ;  /* 0x00007632acb11816 */ /* 0x000fe400000000b1 */
[----:B------:R-:W-:Y:S02]  /*2f20*/  SHF.L.U32 R176, R176, 0x10, RZ ;  /* 0x00000010b0b07819 */ /* 0x000fe400000006ff */
[----:B------:R-:W-:-:S03]  /*2f30*/  @P1 SHF.L.U32 R178, R177, 0x10, RZ ;  /* 0x00000010b1b21819 */ /* 0x000fc600000006ff */
[----:B------:R-:W-:-:S04]  /*2f40*/  FMUL.FTZ R176, R176, UR8 ;  /* 0x00000008b0b07c20 */ /* 0x000fc80008410000 */
[----:B------:R-:W-:-:S04]  /*2f50*/  FMUL.FTZ R191, R141, R176 ;  /* 0x000000b08dbf7220 */ /* 0x000fc80000410000 */
[----:B------:R-:W-:-:S07]  /*2f60*/  @P1 FADD.FTZ R191, R178, R191 ;  /* 0x000000bfb2bf1221 */ /* 0x000fce0000010000 */
.L_x_10322:
[----:B------:R-:W-:Y:S05]  /*2f70*/  BSYNC B1 ;  /* 0x0000000000017941 */ /* 0x000fea0003800000 */
.L_x_10320:
[----:B------:R-:W-:Y:S04]  /*2f80*/  BSSY B1, `(.L_x_10323) ;  /* 0x000000b000017945 */ /* 0x000fe80003800000 */
[----:B------:R-:W-:Y:S05]  /*2f90*/  @P2 BRA `(.L_x_10324) ;  /* 0x0000000000102947 */ /* 0x000fea0003800000 */
[----:B------:R-:W-:Y:S01]  /*2fa0*/  MOV R190, RZ ;  /* 0x000000ff00be7202 */ /* 0x000fe20000000f00 */
[----:B------:R-:W-:Y:S06]  /*2fb0*/  @!P1 BRA `(.L_x_10325) ;  /* 0x00000000001c9947 */ /* 0x000fec0003800000 */
[----:B-----5:R-:W-:Y:S01]  /*2fc0*/  SHF.L.U32 R190, R173, 0x10, RZ ;  /* 0x00000010adbe7819 */ /* 0x020fe200000006ff */
[----:B------:R-:W-:Y:S06]  /*2fd0*/  BRA `(.L_x_10325) ;  /* 0x0000000000147947 */ /* 0x000fec0003800000 */
.L_x_10324:
[----:B-----5:R-:W-:Y:S02]  /*2fe0*/  SHF.L.U32 R176, R169, 0x10, RZ ;  /* 0x00000010a9b07819 */ /* 0x020fe400000006ff */
[----:B------:R-:W-:-:S03]  /*2ff0*/  @P1 SHF.L.U32 R179, R173, 0x10, RZ ;  /* 0x00000010adb31819 */ /* 0x000fc600000006ff */
[----:B------:R-:W-:-:S04]  /*3000*/  FMUL.FTZ R177, R176, UR8 ;  /* 0x00000008b0b17c20 */ /* 0x000fc80008410000 */
[----:B------:R-:W-:-:S04]  /*3010*/  FMUL.FTZ R190, R142, R177 ;  /* 0x000000b18ebe7220 */ /* 0x000fc80000410000 */
[----:B------:R-:W-:-:S07]  /*3020*/  @P1 FADD.FTZ R190, R179, R190 ;  /* 0x000000beb3be1221 */ /* 0x000fce0000010000 */
.L_x_10325:
[----:B------:R-:W-:Y:S05]  /*3030*/  BSYNC B1 ;  /* 0x0000000000017941 */ /* 0x000fea0003800000 */
.L_x_10323:
[----:B------:R-:W-:Y:S04]  /*3040*/  BSSY B1, `(.L_x_10326) ;  /* 0x000000e000017945 */ /* 0x000fe80003800000 */
[----:B------:R-:W-:Y:S05]  /*3050*/  @P2 BRA `(.L_x_10327) ;  /* 0x0000000000142947 */ /* 0x000fea0003800000 */
[----:B------:R-:W-:Y:S01]  /*3060*/  HFMA2.MMA R193, -RZ, RZ, 0, 0 ;  /* 0x00000000ffc17435 */ /* 0x000fe200000001ff */
[----:B------:R-:W-:Y:S10]  /*3070*/  @!P1 BRA `(.L_x_10328) ;  /* 0x0000000000289947 */ /* 0x000ff40003800000 */
[----:B-----5:R-:W-:-:S04]  /*3080*/  PRMT R193, R173, 0x7632, R193 ;  /* 0x00007632adc17816 */ /* 0x020fc800000000c1 */
[----:B------:R-:W-:Y:S01]  /*3090*/  SHF.L.U32 R193, R193, 0x10, RZ ;  /* 0x00000010c1c17819 */ /* 0x000fe200000006ff */
[----:B------:R-:W-:Y:S06]  /*30a0*/  BRA `(.L_x_10328) ;  /* 0x00000000001c7947 */ /* 0x000fec0003800000 */
.L_x_10327:
[----:B-----5:R-:W-:Y:S02]  /*30b0*/  PRMT R176, R169, 0x7632, R176 ;  /* 0x00007632a9b07816 */ /* 0x020fe400000000b0 */
[----:B------:R-:W-:Y:S02]  /*30c0*/  @P1 PRMT R177, R173, 0x7632, R177 ;  /* 0x00007632adb11816 */ /* 0x000fe400000000b1 */
[----:B------:R-:W-:Y:S02]  /*30d0*/  SHF.L.U32 R176, R176, 0x10, RZ ;  /* 0x00000010b0b07819 */ /* 0x000fe400000006ff */
[----:B------:R-:W-:-:S03]  /*30e0*/  @P1 SHF.L.U32 R178, R177, 0x10, RZ ;  /* 0x00000010b1b21819 */ /* 0x000fc600000006ff */
[----:B------:R-:W-:-:S04]  /*30f0*/  FMUL.FTZ R176, R176, UR8 ;  /* 0x00000008b0b07c20 */ /* 0x000fc80008410000 */
[----:B------:R-:W-:-:S04]  /*3100*/  FMUL.FTZ R193, R143, R176 ;  /* 0x000000b08fc17220 */ /* 0x000fc80000410000 */
[----:B------:R-:W-:-:S07]  /*3110*/  @P1 FADD.FTZ R193, R178, R193 ;  /* 0x000000c1b2c11221 */ /* 0x000fce0000010000 */
.L_x_10328:
[----:B------:R-:W-:Y:S05]  /*3120*/  BSYNC B1 ;  /* 0x0000000000017941 */ /* 0x000fea0003800000 */
.L_x_10326:
[----:B------:R-:W-:Y:S04]  /*3130*/  BSSY B1, `(.L_x_10329) ;  /* 0x000000b000017945 */ /* 0x000fe80003800000 */
[----:B------:R-:W-:Y:S05]  /*3140*/  @P2 BRA `(.L_x_10330) ;  /* 0x0000000000102947 */ /* 0x000fea0003800000 */
[----:B------:R-:W-:Y:S01]  /*3150*/  MOV R192, RZ ;  /* 0x000000ff00c07202 */ /* 0x000fe20000000f00 */
[----:B------:R-:W-:Y:S06]  /*3160*/  @!P1 BRA `(.L_x_10331) ;  /* 0x00000000001c9947 */ /* 0x000fec0003800000 */
[----:B-----5:R-:W-:Y:S01]  /*3170*/  SHF.L.U32 R192, R174, 0x10, RZ ;  /* 0x00000010aec07819 */ /* 0x020fe200000006ff */
[----:B------:R-:W-:Y:S06]  /*3180*/  BRA `(.L_x_10331) ;  /* 0x0000000000147947 */ /* 0x000fec0003800000 */
.L_x_10330:
[----:B-----5:R-:W-:Y:S02]  /*3190*/  SHF.L.U32 R176, R170, 0x10, RZ ;  /* 0x00000010aab07819 */ /* 0x020fe400000006ff */
[----:B------:R-:W-:-:S03]  /*31a0*/  @P1 SHF.L.U32 R179, R174, 0x10, RZ ;  /* 0x00000010aeb31819 */ /* 0x000fc600000006ff */
[----:B------:R-:W-:-:S04]  /*31b0*/  FMUL.FTZ R177, R176, UR8 ;  /* 0x00000008b0b17c20 */ /* 0x000fc80008410000 */
[----:B------:R-:W-:-:S04]  /*31c0*/  FMUL.FTZ R192, R136, R177 ;  /* 0x000000b188c07220 */ /* 0x000fc80000410000 */
[----:B------:R-:W-:-:S07]  /*31d0*/  @P1 FADD.FTZ R192, R179, R192 ;  /* 0x000000c0b3c01221 */ /* 0x000fce0000010000 */
.L_x_10331:
[----:B------:R-:W-:Y:S05]  /*31e0*/  BSYNC B1 ;  /* 0x0000000000017941 */ /* 0x000fea0003800000 */
.L_x_10329:
[----:B------:R-:W-:Y:S04]  /*31f0*/  BSSY B1, `(.L_x_10332) ;  /* 0x000000e000017945 */ /* 0x000fe80003800000 */
[----:B------:R-:W-:Y:S05]  /*3200*/  @P2 BRA `(.L_x_10333) ;  /* 0x0000000000142947 */ /* 0x000fea0003800000 */
[----:B------:R-:W-:Y:S01]  /*3210*/  HFMA2.MMA R195, -RZ, RZ, 0, 0 ;  /* 0x00000000ffc37435 */ /* 0x000fe200000001ff */
[----:B------:R-:W-:Y:S10]  /*3220*/  @!P1 BRA `(.L_x_10334) ;  /* 0x0000000000289947 */ /* 0x000ff40003800000 */
[----:B-----5:R-:W-:-:S04]  /*3230*/  PRMT R195, R174, 0x7632, R195 ;  /* 0x00007632aec37816 */ /* 0x020fc800000000c3 */
[----:B------:R-:W-:Y:S01]  /*3240*/  SHF.L.U32 R195, R195, 0x10, RZ ;  /* 0x00000010c3c37819 */ /* 0x000fe200000006ff */
[----:B------:R-:W-:Y:S06]  /*3250*/  BRA `(.L_x_10334) ;  /* 0x00000000001c7947 */ /* 0x000fec0003800000 */
.L_x_10333:
[----:B-----5:R-:W-:Y:S02]  /*3260*/  PRMT R176, R170, 0x7632, R176 ;  /* 0x00007632aab07816 */ /* 0x020fe400000000b0 */
[----:B------:R-:W-:Y:S02]  /*3270*/  @P1 PRMT R177, R174, 0x7632, R177 ;  /* 0x00007632aeb11816 */ /* 0x000fe400000000b1 */
[----:B------:R-:W-:Y:S02]  /*3280*/  SHF.L.U32 R176, R176, 0x10, RZ ;  /* 0x00000010b0b07819 */ /* 0x000fe400000006ff */
[----:B------:R-:W-:-:S03]  /*3290*/  @P1 SHF.L.U32 R178, R177, 0x10, RZ ;  /* 0x00000010b1b21819 */ /* 0x000fc600000006ff */
[----:B------:R-:W-:-:S04]  /*32a0*/  FMUL.FTZ R176, R176, UR8 ;  /* 0x00000008b0b07c20 */ /* 0x000fc80008410000 */
[----:B------:R-:W-:-:S04]  /*32b0*/  FMUL.FTZ R195, R137, R176 ;  /* 0x000000b089c37220 */ /* 0x000fc80000410000 */
[----:B------:R-:W-:-:S07]  /*32c0*/  @P1 FADD.FTZ R195, R178, R195 ;  /* 0x000000c3b2c31221 */ /* 0x000fce0000010000 */
.L_x_10334:
[----:B------:R-:W-:Y:S05]  /*32d0*/  BSYNC B1 ;  /* 0x0000000000017941 */ /* 0x000fea0003800000 */
.L_x_10332:
[----:B------:R-:W-:Y:S04]  /*32e0*/  BSSY B1, `(.L_x_10335) ;  /* 0x000000b000017945 */ /* 0x000fe80003800000 */
[----:B------:R-:W-:Y:S05]  /*32f0*/  @P2 BRA `(.L_x_10336) ;  /* 0x0000000000102947 */ /* 0x000fea0003800000 */
[----:B------:R-:W-:Y:S01]  /*3300*/  MOV R194, RZ ;  /* 0x000000ff00c27202 */ /* 0x000fe20000000f00 */
[----:B------:R-:W-:Y:S06]  /*3310*/  @!P1 BRA `(.L_x_10337) ;  /* 0x00000000001c9947 */ /* 0x000fec0003800000 */
[----:B-----5:R-:W-:Y:S01]  /*3320*/  SHF.L.U32 R194, R175, 0x10, RZ ;  /* 0x00000010afc27819 */ /* 0x020fe200000006ff */
[----:B------:R-:W-:Y:S06]  /*3330*/  BRA `(.L_x_10337) ;  /* 0x0000000000147947 */ /* 0x000fec0003800000 */
.L_x_10336:
[----:B-----5:R-:W-:Y:S02]  /*3340*/  SHF.L.U32 R176, R171, 0x10, RZ ;  /* 0x00000010abb07819 */ /* 0x020fe400000006ff */
[----:B------:R-:W-:-:S03]  /*3350*/  @P1 SHF.L.U32 R179, R175, 0x10, RZ ;  /* 0x00000010afb31819 */ /* 0x000fc600000006ff */
[----:B------:R-:W-:-:S04]  /*3360*/  FMUL.FTZ R177, R176, UR8 ;  /* 0x00000008b0b17c20 */ /* 0x000fc80008410000 */
[----:B------:R-:W-:-:S04]  /*3370*/  FMUL.FTZ R194, R138, R177 ;  /* 0x000000b18ac27220 */ /* 0x000fc80000410000 */
[----:B------:R-:W-:-:S07]  /*3380*/  @P1 FADD.FTZ R194, R179, R194 ;  /* 0x000000c2b3c21221 */ /* 0x000fce0000010000 */
.L_x_10337:
[----:B------:R-:W-:Y:S05]  /*3390*/  BSYNC B1 ;  /* 0x0000000000017941 */ /* 0x000fea0003800000 */
.L_x_10335:
[----:B------:R-:W-:Y:S04]  /*33a0*/  BSSY B1, `(.L_x_10338) ;  /* 0x000000e000017945 */ /* 0x000fe80003800000 */
[----:B------:R-:W-:Y:S05]  /*33b0*/  @P2 BRA `(.L_x_10339) ;  /* 0x0000000000142947 */ /* 0x000fea0003800000 */
[----:B------:R-:W-:Y:S01]  /*33c0*/  HFMA2.MMA R197, -RZ, RZ, 0, 0 ;  /* 0x00000000ffc57435 */ /* 0x000fe200000001ff */
[----:B------:R-:W-:Y:S10]  /*33d0*/  @!P1 BRA `(.L_x_10340) ;  /* 0x0000000000289947 */ /* 0x000ff40003800000 */
[----:B-----5:R-:W-:-:S04]  /*33e0*/  PRMT R197, R175, 0x7632, R197 ;  /* 0x00007632afc57816 */ /* 0x020fc800000000c5 */
[----:B------:R-:W-:Y:S01]  /*33f0*/  SHF.L.U32 R197, R197, 0x10, RZ ;  /* 0x00000010c5c57819 */ /* 0x000fe200000006ff */
[----:B------:R-:W-:Y:S06]  /*3400*/  BRA `(.L_x_10340) ;  /* 0x00000000001c7947 */ /* 0x000fec0003800000 */
.L_x_10339:
[----:B-----5:R-:W-:Y:S02]  /*3410*/  PRMT R176, R171, 0x7632, R176 ;  /* 0x00007632abb07816 */ /* 0x020fe400000000b0 */
[----:B------:R-:W-:Y:S02]  /*3420*/  @P1 PRMT R177, R175, 0x7632, R177 ;  /* 0x00007632afb11816 */ /* 0x000fe400000000b1 */
[----:B------:R-:W-:Y:S02]  /*3430*/  SHF.L.U32 R176, R176, 0x10, RZ ;  /* 0x00000010b0b07819 */ /* 0x000fe400000006ff */
[----:B------:R-:W-:-:S03]  /*3440*/  @P1 SHF.L.U32 R178, R177, 0x10, RZ ;  /* 0x00000010b1b21819 */ /* 0x000fc600000006ff */
[----:B------:R-:W-:-:S04]  /*3450*/  FMUL.FTZ R176, R176, UR8 ;  /* 0x00000008b0b07c20 */ /* 0x000fc80008410000 */
[----:B------:R-:W-:-:S04]  /*3460*/  FMUL.FTZ R197, R139, R176 ;  /* 0x000000b08bc57220 */ /* 0x000fc80000410000 */
[----:B------:R-:W-:-:S07]  /*3470*/  @P1 FADD.FTZ R197, R178, R197 ;  /* 0x000000c5b2c51221 */ /* 0x000fce0000010000 */
.L_x_10340:
[----:B------:R-:W-:Y:S05]  /*3480*/  BSYNC B1 ;  /* 0x0000000000017941 */ /* 0x000fea0003800000 */
.L_x_10338:
        /* <DEDUP_REMOVED lines=9> */
.L_x_10316:
[----:B------:R-:W-:Y:S05]  /*3520*/  BSYNC B0 ;  /* 0x0000000000007941 */ /* 0x000fea0003800000 */
.L_x_10315:
[----:B------:R-:W-:Y:S01]  /*3530*/  LOP3.LUT P1, RZ, R209, 0x2, RZ, 0xc0, !PT ;  /* 0x00000002d1ff7812 */ /* 0x000fe2000782c0ff */
        /* <DEDUP_REMOVED lines=17> */
.L_x_10344:
[----:B-----5:R-:W-:Y:S02]  /*3650*/  SHF.L.U32 R176, R168, 0x10, RZ ;  /* 0x00000010a8b07819 */ /* 0x020fe400000006ff */
[----:B------:R-:W-:-:S03]  /*3660*/  @P0 SHF.L.U32 R179, R172, 0x10, RZ ;  /* 0x00000010acb30819 */ /* 0x000fc600000006ff */
[----:B------:R-:W-:-:S04]  /*3670*/  FMUL.FTZ R177, R176, UR8 ;  /* 0x00000008b0b17c20 */ /* 0x000fc80008410000 */
[----:B------:R-:W-:-:S04]  /*3680*/  FMUL.FTZ R196, R164, R177 ;  /* 0x000000b1a4c47220 */ /* 0x000fc80000410000 */
[----:B------:R-:W-:-:S07]  /*3690*/  @P0 FADD.FTZ R196, R179, R196 ;  /* 0x000000c4b3c40221 */ /* 0x000fce0000010000 */
.L_x_10345:
[----:B------:R-:W-:Y:S05]  /*36a0*/  BSYNC B1 ;  /* 0x0000000000017941 */ /* 0x000fea0003800000 */
.L_x_10343:
[----:B------:R-:W-:Y:S04]  /*36b0*/  BSSY B1, `(.L_x_10346) ;  /* 0x000000e000017945 */ /* 0x000fe80003800000 */
[----:B------:R-:W-:Y:S05]  /*36c0*/  @P1 BRA `(.L_x_10347) ;  /* 0x0000000000141947 */ /* 0x000fea0003800000 */
[----:B------:R-:W-:Y:S01]  /*36d0*/  HFMA2.MMA R199, -RZ, RZ, 0, 0 ;  /* 0x00000000ffc77435 */ /* 0x000fe200000001ff */
[----:B------:R-:W-:Y:S10]  /*36e0*/  @!P0 BRA `(.L_x_10348) ;  /* 0x0000000000288947 */ /* 0x000ff40003800000 */
[----:B-----5:R-:W-:-:S04]  /*36f0*/  PRMT R199, R172, 0x7632, R199 ;  /* 0x00007632acc77816 */ /* 0x020fc800000000c7 */
[----:B------:R-:W-:Y:S01]  /*3700*/  SHF.L.U32 R199, R199, 0x10, RZ ;  /* 0x00000010c7c77819 */ /* 0x000fe200000006ff */
[----:B------:R-:W-:Y:S06]  /*3710*/  BRA `(.L_x_10348) ;  /* 0x00000000001c7947 */ /* 0x000fec0003800000 */
.L_x_10347:
[----:B-----5:R-:W-:Y:S02]  /*3720*/  PRMT R176, R168, 0x7632, R176 ;  /* 0x00007632a8b07816 */ /* 0x020fe400000000b0 */
[----:B------:R-:W-:Y:S02]  /*3730*/  @P0 PRMT R177, R172, 0x7632, R177 ;  /* 0x00007632acb10816 */ /* 0x000fe400000000b1 */
[----:B------:R-:W-:Y:S02]  /*3740*/  SHF.L.U32 R176, R176, 0x10, RZ ;  /* 0x00000010b0b07819 */ /* 0x000fe400000006ff */
[----:B------:R-:W-:-:S03]  /*3750*/  @P0 SHF.L.U32 R178, R177, 0x10, RZ ;  /* 0x00000010b1b20819 */ /* 0x000fc600000006ff */
[----:B------:R-:W-:-:S04]  /*3760*/  FMUL.FTZ R176, R176, UR8 ;  /* 0x00000008b0b07c20 */ /* 0x000fc80008410000 */
[----:B------:R-:W-:-:S04]  /*3770*/  FMUL.FTZ R199, R165, R176 ;  /* 0x000000b0a5c77220 */ /* 0x000fc80000410000 */
[----:B------:R-:W-:-:S07]  /*3780*/  @P0 FADD.FTZ R199, R178, R199 ;  /* 0x000000c7b2c70221 */ /* 0x000fce0000010000 */
.L_x_10348:
[----:B------:R-:W-:Y:S05]  /*3790*/  BSYNC B1 ;  /* 0x0000000000017941 */ /* 0x000fea0003800000 */
.L_x_10346:
[----:B------:R-:W-:Y:S04]  /*37a0*/  BSSY B1, `(.L_x_10349) ;  /* 0x000000b000017945 */ /* 0x000fe80003800000 */
[----:B------:R-:W-:Y:S05]  /*37b0*/  @P1 BRA `(.L_x_10350) ;  /* 0x0000000000101947 */ /* 0x000fea0003800000 */
[----:B------:R-:W-:Y:S01]  /*37c0*/  MOV R198, RZ ;  /* 0x000000ff00c67202 */ /* 0x000fe20000000f00 */
[----:B------:R-:W-:Y:S06]  /*37d0*/  @!P0 BRA `(.L_x_10351) ;  /* 0x00000000001c8947 */ /* 0x000fec0003800000 */
[----:B-----5:R-:W-:Y:S01]  /*37e0*/  SHF.L.U32 R198, R173, 0x10, RZ ;  /* 0x00000010adc67819 */ /* 0x020fe200000006ff */
[----:B------:R-:W-:Y:S06]  /*37f0*/  BRA `(.L_x_10351) ;  /* 0x0000000000147947 */ /* 0x000fec0003800000 */
.L_x_10350:
[----:B-----5:R-:W-:Y:S02]  /*3800*/  SHF.L.U32 R176, R169, 0x10, RZ ;  /* 0x00000010a9b07819 */ /* 0x020fe400000006ff */
[----:B------:R-:W-:-:S03]  /*3810*/  @P0 SHF.L.U32 R179, R173, 0x10, RZ ;  /* 0x00000010adb30819 */ /* 0x000fc600000006ff */
[----:B------:R-:W-:-:S04]  /*3820*/  FMUL.FTZ R177, R176, UR8 ;  /* 0x00000008b0b17c20 */ /* 0x000fc80008410000 */
[----:B------:R-:W-:-:S04]  /*3830*/  FMUL.FTZ R198, R166, R177 ;  /* 0x000000b1a6c67220 */ /* 0x000fc80000410000 */
[----:B------:R-:W-:-:S07]  /*3840*/  @P0 FADD.FTZ R198, R179, R198 ;  /* 0x000000c6b3c60221 */ /* 0x000fce0000010000 */
.L_x_10351:
[----:B------:R-:W-:Y:S05]  /*3850*/  BSYNC B1 ;  /* 0x0000000000017941 */ /* 0x000fea0003800000 */
.L_x_10349:
[----:B------:R-:W-:Y:S04]  /*3860*/  BSSY B1, `(.L_x_10352) ;  /* 0x000000e000017945 */ /* 0x000fe80003800000 */
[----:B------:R-:W-:Y:S05]  /*3870*/  @P1 BRA `(.L_x_10353) ;  /* 0x0000000000141947 */ /* 0x000fea0003800000 */
[----:B------:R-:W-:Y:S01]  /*3880*/  HFMA2.MMA R201, -RZ, RZ, 0, 0 ;  /* 0x00000000ffc97435 */ /* 0x000fe200000001ff */
[----:B------:R-:W-:Y:S10]  /*3890*/  @!P0 BRA `(.L_x_10354) ;  /* 0x0000000000288947 */ /* 0x000ff40003800000 */
[----:B-----5:R-:W-:-:S04]  /*38a0*/  PRMT R201, R173, 0x7632, R201 ;  /* 0x00007632adc97816 */ /* 0x020fc800000000c9 */
[----:B------:R-:W-:Y:S01]  /*38b0*/  SHF.L.U32 R201, R201, 0x10, RZ ;  /* 0x00000010c9c97819 */ /* 0x000fe200000006ff */
[----:B------:R-:W-:Y:S06]  /*38c0*/  BRA `(.L_x_10354) ;  /* 0x00000000001c7947 */ /* 0x000fec0003800000 */
.L_x_10353:
[----:B-----5:R-:W-:Y:S02]  /*38d0*/  PRMT R176, R169, 0x7632, R176 ;  /* 0x00007632a9b07816 */ /* 0x020fe400000000b0 */
[----:B------:R-:W-:Y:S02]  /*38e0*/  @P0 PRMT R177, R173, 0x7632, R177 ;  /* 0x00007632adb10816 */ /* 0x000fe400000000b1 */
[----:B------:R-:W-:Y:S02]  /*38f0*/  SHF.L.U32 R176, R176, 0x10, RZ ;  /* 0x00000010b0b07819 */ /* 0x000fe400000006ff */
[----:B------:R-:W-:-:S03]  /*3900*/  @P0 SHF.L.U32 R178, R177, 0x10, RZ ;  /* 0x00000010b1b20819 */ /* 0x000fc600000006ff */
[----:B------:R-:W-:-:S04]  /*3910*/  FMUL.FTZ R176, R176, UR8 ;  /* 0x00000008b0b07c20 */ /* 0x000fc80008410000 */
[----:B------:R-:W-:-:S04]  /*3920*/  FMUL.FTZ R201, R167, R176 ;  /* 0x000000b0a7c97220 */ /* 0x000fc80000410000 */
[----:B------:R-:W-:-:S07]  /*3930*/  @P0 FADD.FTZ R201, R178, R201 ;  /* 0x000000c9b2c90221 */ /* 0x000fce0000010000 */
.L_x_10354:
[----:B------:R-:W-:Y:S05]  /*3940*/  BSYNC B1 ;  /* 0x0000000000017941 */ /* 0x000fea0003800000 */
.L_x_10352:
[----:B------:R-:W-:Y:S04]  /*3950*/  BSSY B1, `(.L_x_10355) ;  /* 0x000000b000017945 */ /* 0x000fe80003800000 */
[----:B------:R-:W-:Y:S05]  /*3960*/  @P1 BRA `(.L_x_10356) ;  /* 0x0000000000101947 */ /* 0x000fea0003800000 */
[----:B------:R-:W-:Y:S01]  /*3970*/  MOV R200, RZ ;  /* 0x000000ff00c87202 */ /* 0x000fe20000000f00 */
[----:B------:R-:W-:Y:S06]  /*3980*/  @!P0 BRA `(.L_x_10357) ;  /* 0x00000000001c8947 */ /* 0x000fec0003800000 */
[----:B-----5:R-:W-:Y:S01]  /*3990*/  SHF.L.U32 R200, R174, 0x10, RZ ;  /* 0x00000010aec87819 */ /* 0x020fe200000006ff */
[----:B------:R-:W-:Y:S06]  /*39a0*/  BRA `(.L_x_10357) ;  /* 0x0000000000147947 */ /* 0x000fec0003800000 */
.L_x_10356:
[----:B-----5:R-:W-:Y:S02]  /*39b0*/  SHF.L.U32 R176, R170, 0x10, RZ ;  /* 0x00000010aab07819 */ /* 0x020fe400000006ff */
[----:B------:R-:W-:-:S03]  /*39c0*/  @P0 SHF.L.U32 R179, R174, 0x10, RZ ;  /* 0x00000010aeb30819 */ /* 0x000fc600000006ff */
[----:B------:R-:W-:-:S04]  /*39d0*/  FMUL.FTZ R177, R176, UR8 ;  /* 0x00000008b0b17c20 */ /* 0x000fc80008410000 */
[----:B------:R-:W-:-:S04]  /*39e0*/  FMUL.FTZ R200, R160, R177 ;  /* 0x000000b1a0c87220 */ /* 0x000fc80000410000 */
[----:B------:R-:W-:-:S07]  /*39f0*/  @P0 FADD.FTZ R200, R179, R200 ;  /* 0x000000c8b3c80221 */ /* 0x000fce0000010000 */
.L_x_10357:
[----:B------:R-:W-:Y:S05]  /*3a00*/  BSYNC B1 ;  /* 0x0000000000017941 */ /* 0x000fea0003800000 */
.L_x_10355:
[----:B------:R-:W-:Y:S04]  /*3a10*/  BSSY B1, `(.L_x_10358) ;  /* 0x000000e000017945 */ /* 0x000fe80003800000 */
[----:B------:R-:W-:Y:S05]  /*3a20*/  @P1 BRA `(.L_x_10359) ;  /* 0x0000000000141947 */ /* 0x000fea0003800000 */
[----:B------:R-:W-:Y:S01]  /*3a30*/  HFMA2.MMA R203, -RZ, RZ, 0, 0 ;  /* 0x00000000ffcb7435 */ /* 0x000fe200000001ff */
[----:B------:R-:W-:Y:S10]  /*3a40*/  @!P0 BRA `(.L_x_10360) ;  /* 0x0000000000288947 */ /* 0x000ff40003800000 */
[----:B-----5:R-:W-:-:S04]  /*3a50*/  PRMT R203, R174, 0x7632, R203 ;  /* 0x00007632aecb7816 */ /* 0x020fc800000000cb */
[----:B------:R-:W-:Y:S01]  /*3a60*/  SHF.L.U32 R203, R203, 0x10, RZ ;  /* 0x00000010cbcb7819 */ /* 0x000fe200000006ff */
[----:B------:R-:W-:Y:S06]  /*3a70*/  BRA `(.L_x_10360) ;  /* 0x00000000001c7947 */ /* 0x000fec0003800000 */
.L_x_10359:
[----:B-----5:R-:W-:Y:S02]  /*3a80*/  PRMT R176, R170, 0x7632, R176 ;  /* 0x00007632aab07816 */ /* 0x020fe400000000b0 */
[----:B------:R-:W-:Y:S02]  /*3a90*/  @P0 PRMT R177, R174, 0x7632, R177 ;  /* 0x00007632aeb10816 */ /* 0x000fe400000000b1 */
[----:B------:R-:W-:Y:S02]  /*3aa0*/  SHF.L.U32 R176, R176, 0x10, RZ ;  /* 0x00000010b0b07819 */ /* 0x000fe400000006ff */
[----:B------:R-:W-:-:S03]  /*3ab0*/  @P0 SHF.L.U32 R178, R177, 0x10, RZ ;  /* 0x00000010b1b20819 */ /* 0x000fc600000006ff */
[----:B------:R-:W-:-:S04]  /*3ac0*/  FMUL.FTZ R176, R176, UR8 ;  /* 0x00000008b0b07c20 */ /* 0x000fc80008410000 */
[----:B------:R-:W-:-:S04]  /*3ad0*/  FMUL.FTZ R203, R161, R176 ;  /* 0x000000b0a1cb7220 */ /* 0x000fc80000410000 */
[----:B------:R-:W-:-:S07]  /*3ae0*/  @P0 FADD.FTZ R203, R178, R203 ;  /* 0x000000cbb2cb0221 */ /* 0x000fce0000010000 */
.L_x_10360:
[----:B------:R-:W-:Y:S05]  /*3af0*/  BSYNC B1 ;  /* 0x0000000000017941 */ /* 0x000fea0003800000 */
.L_x_10358:
[----:B------:R-:W-:Y:S04]  /*3b00*/  BSSY B1, `(.L_x_10361) ;  /* 0x000000b000017945 */ /* 0x000fe80003800000 */
[----:B------:R-:W-:Y:S05]  /*3b10*/  @P1 BRA `(.L_x_10362) ;  /* 0x0000000000101947 */ /* 0x000fea0003800000 */
[----:B------:R-:W-:Y:S01]  /*3b20*/  MOV R202, RZ ;  /* 0x000000ff00ca7202 */ /* 0x000fe20000000f00 */
[----:B------:R-:W-:Y:S06]  /*3b30*/  @!P0 BRA `(.L_x_10363) ;  /* 0x00000000001c8947 */ /* 0x000fec0003800000 */
[----:B-----5:R-:W-:Y:S01]  /*3b40*/  SHF.L.U32 R202, R175, 0x10, RZ ;  /* 0x00000010afca7819 */ /* 0x020fe200000006ff */
[----:B------:R-:W-:Y:S06]  /*3b50*/  BRA `(.L_x_10363) ;  /* 0x0000000000147947 */ /* 0x000fec0003800000 */
.L_x_10362:
[----:B-----5:R-:W-:Y:S02]  /*3b60*/  SHF.L.U32 R176, R171, 0x10, RZ ;  /* 0x00000010abb07819 */ /* 0x020fe400000006ff */
[----:B------:R-:W-:-:S03]  /*3b70*/  @P0 SHF.L.U32 R179, R175, 0x10, RZ ;  /* 0x00000010afb30819 */ /* 0x000fc600000006ff */
[----:B------:R-:W-:-:S04]  /*3b80*/  FMUL.FTZ R177, R176, UR8 ;  /* 0x00000008b0b17c20 */ /* 0x000fc80008410000 */
[----:B------:R-:W-:-:S04]  /*3b90*/  FMUL.FTZ R202, R162, R177 ;  /* 0x000000b1a2ca7220 */ /* 0x000fc80000410000 */
[----:B------:R-:W-:-:S07]  /*3ba0*/  @P0 FADD.FTZ R202, R179, R202 ;  /* 0x000000cab3ca0221 */ /* 0x000fce0000010000 */
.L_x_10363:
[----:B------:R-:W-:Y:S05]  /*3bb0*/  BSYNC B1 ;  /* 0x0000000000017941 */ /* 0x000fea0003800000 */
.L_x_10361:
[----:B------:R-:W-:Y:S04]  /*3bc0*/  BSSY B1, `(.L_x_10364) ;  /* 0x000000e000017945 */ /* 0x000fe80003800000 */
[----:B------:R-:W-:Y:S05]  /*3bd0*/  @P1 BRA `(.L_x_10365) ;  /* 0x0000000000141947 */ /* 0x000fea0003800000 */
[----:B------:R-:W-:Y:S01]  /*3be0*/  HFMA2.MMA R205, -RZ, RZ, 0, 0 ;  /* 0x00000000ffcd7435 */ /* 0x000fe200000001ff */
[----:B------:R-:W-:Y:S10]  /*3bf0*/  @!P0 BRA `(.L_x_10366) ;  /* 0x0000000000288947 */ /* 0x000ff40003800000 */
[----:B-----5:R-:W-:-:S04]  /*3c00*/  PRMT R205, R175, 0x7632, R205 ;  /* 0x00007632afcd7816 */ /* 0x020fc800000000cd */
[----:B------:R-:W-:Y:S01]  /*3c10*/  SHF.L.U32 R205, R205, 0x10, RZ ;  /* 0x00000010cdcd7819 */ /* 0x000fe200000006ff */
[----:B------:R-:W-:Y:S06]  /*3c20*/  BRA `(.L_x_10366) ;  /* 0x00000000001c7947 */ /* 0x000fec0003800000 */
.L_x_10365:
[----:B-----5:R-:W-:Y:S02]  /*3c30*/  PRMT R176, R171, 0x7632, R176 ;  /* 0x00007632abb07816 */ /* 0x020fe400000000b0 */
[----:B------:R-:W-:Y:S02]  /*3c40*/  @P0 PRMT R177, R175, 0x7632, R177 ;  /* 0x00007632afb10816 */ /* 0x000fe400000000b1 */
[----:B------:R-:W-:Y:S02]  /*3c50*/  SHF.L.U32 R176, R176, 0x10, RZ ;  /* 0x00000010b0b07819 */ /* 0x000fe400000006ff */
[----:B------:R-:W-:-:S03]  /*3c60*/  @P0 SHF.L.U32 R178, R177, 0x10, RZ ;  /* 0x00000010b1b20819 */ /* 0x000fc600000006ff */
[----:B------:R-:W-:-:S04]  /*3c70*/  FMUL.FTZ R176, R176, UR8 ;  /* 0x00000008b0b07c20 */ /* 0x000fc80008410000 */
[----:B------:R-:W-:-:S04]  /*3c80*/  FMUL.FTZ R205, R163, R176 ;  /* 0x000000b0a3cd7220 */ /* 0x000fc80000410000 */
[----:B------:R-:W-:-:S07]  /*3c90*/  @P0 FADD.FTZ R205, R178, R205 ;  /* 0x000000cdb2cd0221 */ /* 0x000fce0000010000 */
.L_x_10366:
[----:B------:R-:W-:Y:S05]  /*3ca0*/  BSYNC B1 ;  /* 0x0000000000017941 */ /* 0x000fea0003800000 */
.L_x_10364:
[----:B------:R-:W0:Y:S01]  /*3cb0*/  LDC.64 R176, c[0x0][0x238] ;  /* 0x00008e00ffb07b82 */ /* 0x000e220000000a00 */
[----:B------:R-:W-:Y:S02]  /*3cc0*/  F2FP.BF16.F32.PACK_AB R179, R205, R202 ;  /* 0x000000cacdb3723e */ /* 0x000fe400000010ff */
[----:B------:R-:W-:Y:S01]  /*3cd0*/  F2FP.BF16.F32.PACK_AB R178, R203, R200 ;  /* 0x000000c8cbb2723e */ /* 0x000fe200000010ff */
[----:B0-----:R-:W-:Y:S01]  /*3ce0*/  IMAD.WIDE.U32 R210, R215, 0x10, R176 ;  /* 0x00000010d7d27825 */ /* 0x001fe200078e00b0 */
[----:B------:R-:W-:Y:S02]  /*3cf0*/  F2FP.BF16.F32.PACK_AB R177, R201, R198 ;  /* 0x000000c6c9b1723e */ /* 0x000fe400000010ff */
[----:B------:R-:W-:-:S05]  /*3d00*/  F2FP.BF16.F32.PACK_AB R176, R199, R196 ;  /* 0x000000c4c7b0723e */ /* 0x000fca00000010ff */
[----:B------:R0:W-:Y:S02]  /*3d10*/  STG.E.128 desc[UR4][R210.64], R176 ;  /* 0x000000b0d2007986 */ /* 0x0001e4000c101d04 */
.L_x_10342:
[----:B------:R-:W-:Y:S05]  /*3d20*/  BSYNC B0 ;  /* 0x0000000000007941 */ /* 0x000fea0003800000 */
.L_x_10341:
        /* <DEDUP_REMOVED lines=177> */
.L_x_10392:
[----:B------:R-:W-:Y:S01]  /*4840*/  LOP3.LUT P2, RZ, R204, 0x1f, RZ, 0xc0, !PT ;  /* 0x0000001fccff7812 */ /* 0x000fe2000784c0ff */
[----:B-1----:R-:W-:Y:S01]  /*4850*/  FADD.FTZ R217, R216, R215 ;  /* 0x000000d7d8d97221 */ /* 0x002fe20000010000 */
[----:B------:R-:W-:Y:S01]  /*4860*/  LOP3.LUT P1, RZ, R209, 0x40, RZ, 0xc0, !PT ;  /* 0x00000040d1ff7812 */ /* 0x000fe2000782c0ff */
        /* <DEDUP_REMOVED lines=18> */
[----:B------:R-:W-:-:S03]  /*4990*/  LOP3.LUT R208, R204, 0x1f, RZ, 0xc0, !PT ;  /* 0x0000001fccd07812 */ /* 0x000fc600078ec0ff */
[----:B------:R-:W-:-:S05]  /*49a0*/  IMAD R212, R212, R213, RZ ;  /* 0x000000d5d4d47224 */ /* 0x000fca00078e02ff */
[----:B--2---:R-:W-:-:S04]  /*49b0*/  SHF.R.S32.HI R177, RZ, 0x1f, R212 ;  /* 0x0000001fffb17819 */ /* 0x004fc800000114d4 */
[----:B------:R-:W-:Y:S02]  /*49c0*/  LEA.HI R177, R177, R212, RZ, 0x3 ;  /* 0x000000d4b1b17211 */ /* 0x000fe400078f18ff */
[----:B------:R-:W-:Y:S02]  /*49d0*/  FSEL R212, R211, RZ, !P1 ;  /* 0x000000ffd3d47208 */ /* 0x000fe40004800000 */
        /* <DEDUP_REMOVED lines=34> */
.L_x_10371:
[----:B------:R-:W-:Y:S05]  /*4c00*/  BSYNC B1 ;  /* 0x0000000000017941 */ /* 0x000fea0003800000 */
.L_x_10370:
[----:B------:R-:W-:Y:S01]  /*4c10*/  LOP3.LUT P0, RZ, R209, 0x20, RZ, 0xc0, !PT ;  /* 0x00000020d1ff7812 */ /* 0x000fe2000780c0ff */
        /* <DEDUP_REMOVED lines=34> */
.L_x_10373:
[----:B------:R-:W-:Y:S05]  /*4e40*/  BSYNC B1 ;  /* 0x0000000000017941 */ /* 0x000fea0003800000 */
.L_x_10372:
[----:B------:R-:W-:Y:S01]  /*4e50*/  LOP3.LUT P0, RZ, R209, 0x10, RZ, 0xc0, !PT ;  /* 0x00000010d1ff7812 */ /* 0x000fe2000780c0ff */
        /* <DEDUP_REMOVED lines=34> */
.L_x_10375:
[----:B------:R-:W-:Y:S05]  /*5080*/  BSYNC B1 ;  /* 0x0000000000017941 */ /* 0x000fea0003800000 */
.L_x_10374:
[----:B------:R-:W-:Y:S01]  /*5090*/  LOP3.LUT P0, RZ, R209, 0x8, RZ, 0xc0, !PT ;  /* 0x00000008d1ff7812 */ /* 0x000fe2000780c0ff */
        /* <DEDUP_REMOVED lines=34> */
.L_x_10377:
[----:B------:R-:W-:Y:S05]  /*52c0*/  BSYNC B1 ;  /* 0x0000000000017941 */ /* 0x000fea0003800000 */
.L_x_10376:
        /* <DEDUP_REMOVED lines=35> */
.L_x_10379:
[----:B------:R-:W-:Y:S05]  /*5500*/  BSYNC B1 ;  /* 0x0000000000017941 */ /* 0x000fea0003800000 */
.L_x_10378:
[----:B------:R-:W-:-:S13]  /*5510*/  LOP3.LUT P0, RZ, R209, 0x2, RZ, 0xc0, !PT ;  /* 0x00000002d1ff7812 */ /* 0x000fda000780c0ff */
        /* <DEDUP_REMOVED lines=32> */
.L_x_10369:
[----:B------:R-:W-:Y:S05]  /*5720*/  BSYNC B0 ;  /* 0x0000000000007941 */ /* 0x000fea0003800000 */
.L_x_10368:
[----:B0123--:R-:W0:Y:S02]  /*5730*/  LDC.64 R176, c[0x0][0x210] ;  /* 0x00008400ffb07b82 */ /* 0x00fe240000000a00 */
[----:B0-----:R-:W-:-:S04]  /*5740*/  LEA R206, R176, R206, 0x2 ;  /* 0x000000ceb0ce7211 */ /* 0x001fc800078e10ff */
[----:B------:R-:W-:-:S13]  /*5750*/  ISETP.GE.AND P0, PT, R206, R177, PT ;  /* 0x000000b1ce00720c */ /* 0x000fda0003f06270 */
[----:B------:R-:W-:Y:S05]  /*5760*/  @!P0 BRA `(.L_x_10380) ;  /* 0xffffffb000fc8947 */ /* 0x000fea000383ffff */
[----:B------:R-:W-:Y:S05]  /*5770*/  EXIT ;  /* 0x000000000000794d */ /* 0x000fea0003800000 */
.L_x_10367:
        /* <DEDUP_REMOVED lines=8> */
.L_x_10382:
[----:B------:R-:W-:Y:S05]  /*5800*/  BSYNC B0 ;  /* 0x0000000000007941 */ /* 0x000fea0003800000 */
.L_x_10381:
        /* <DEDUP_REMOVED lines=10> */
.L_x_10383:
[----:B------:R-:W-:Y:S01]  /*58b0*/  HFMA2.MMA R219, -RZ, RZ, 0, 2.384185791015625e-07 ;  /* 0x00000004ffdb7435 */ /* 0x000fe200000001ff */
[----:B------:R-:W-:-:S05]  /*58c0*/  MOV R179, R218 ;  /* 0x000000da00b37202 */ /* 0x000fca0000000f00 */
[----:B------:R-:W-:-:S05]  /*58d0*/  FADD.FTZ R179, R178, R179 ;  /* 0x000000b3b2b37221 */ /* 0x000fca0000010000 */
[----:B------:R-:W-:-:S07]  /*58e0*/  MOV R220, R179 ;  /* 0x000000b300dc7202 */ /* 0x000fce0000000f00 */
[----:B------:R-:W-:Y:S05]  /*58f0*/  WARPSYNC.COLLECTIVE R217, `(.L_x_10384) ;  /* 0x00000000d9087348 */ /* 0x000fea0003c00000 */
[----:B------:R0:W1:Y:S02]  /*5900*/  SHFL.BFLY P6, R218, R220, R219, R222 ;  /* 0x0c0000dbdcda7389 */ /* 0x00006400000c00de */
[----:B01----:R-:W-:Y:S01]  /*5910*/  ENDCOLLECTIVE ;  /* 0x000000000000791b */ /* 0x003fe20003800000 */
.L_x_10384:
[----:B------:R-:W-:Y:S01]  /*5920*/  HFMA2.MMA R219, -RZ, RZ, 0, 4.76837158203125e-07 ;  /* 0x00000008ffdb7435 */ /* 0x000fe200000001ff */
[----:B------:R-:W-:-:S05]  /*5930*/  MOV R176, R218 ;  /* 0x000000da00b07202 */ /* 0x000fca0000000f00 */
[----:B------:R-:W-:-:S05]  /*5940*/  FADD.FTZ R215, R179, R176 ;  /* 0x000000b0b3d77221 */ /* 0x000fca0000010000 */
[----:B------:R-:W-:-:S07]  /*5950*/  MOV R220, R215 ;  /* 0x000000d700dc7202 */ /* 0x000fce0000000f00 */
[----:B------:R-:W-:Y:S05]  /*5960*/  WARPSYNC.COLLECTIVE R217, `(.L_x_10385) ;  /* 0x00000000d9087348 */ /* 0x000fea0003c00000 */
[----:B------:R0:W1:Y:S02]  /*5970*/  SHFL.BFLY P6, R218, R220, R219, R222 ;  /* 0x0c0000dbdcda7389 */ /* 0x00006400000c00de */
[----:B01----:R-:W-:Y:S01]  /*5980*/  ENDCOLLECTIVE ;  /* 0x000000000000791b */ /* 0x003fe20003800000 */
.L_x_10385:
[----:B------:R-:W-:Y:S01]  /*5990*/  HFMA2.MMA R219, -RZ, RZ, 0, 9.5367431640625e-07 ;  /* 0x00000010ffdb7435 */ /* 0x000fe200000001ff */
[----:B------:R-:W-:-:S05]  /*59a0*/  MOV R176, R218 ;  /* 0x000000da00b07202 */ /* 0x000fca0000000f00 */
[----:B------:R-:W-:-:S05]  /*59b0*/  FADD.FTZ R216, R215, R176 ;  /* 0x000000b0d7d87221 */ /* 0x000fca0000010000 */
[----:B------:R-:W-:-:S07]  /*59c0*/  MOV R220, R216 ;  /* 0x000000d800dc7202 */ /* 0x000fce0000000f00 */
[----:B------:R-:W-:Y:S05]  /*59d0*/  WARPSYNC.COLLECTIVE R217, `(.L_x_10386) ;  /* 0x00000000d9087348 */ /* 0x000fea0003c00000 */
[----:B------:R0:W1:Y:S02]  /*59e0*/  SHFL.BFLY P6, R218, R220, R219, R222 ;  /* 0x0c0000dbdcda7389 */ /* 0x00006400000c00de */
[----:B01----:R-:W-:Y:S01]  /*59f0*/  ENDCOLLECTIVE ;  /* 0x000000000000791b */ /* 0x003fe20003800000 */
.L_x_10386:
        /* <DEDUP_REMOVED lines=105> */
.L_x_10387:
[----:B------:R-:W-:Y:S01]  /*6090*/  HFMA2.MMA R219, -RZ, RZ, 0, 1.1920928955078125e-07 ;  /* 0x00000002ffdb7435 */ /* 0x000fe200000001ff */
[----:B------:R-:W-:-:S05]  /*60a0*/  MOV R177, R218 ;  /* 0x000000da00b17202 */ /* 0x000fca0000000f00 */
[----:B------:R-:W-:-:S05]  /*60b0*/  FADD.FTZ R177, R176, R177 ;  /* 0x000000b1b0b17221 */ /* 0x000fca0000010000 */
[----:B------:R-:W-:-:S07]  /*60c0*/  MOV R220, R177 ;  /* 0x000000b100dc7202 */ /* 0x000fce0000000f00 */
[----:B------:R-:W-:Y:S05]  /*60d0*/  WARPSYNC.COLLECTIVE R217, `(.L_x_10388) ;  /* 0x00000000d9087348 */ /* 0x000fea0003c00000 */
[----:B------:R0:W1:Y:S02]  /*60e0*/  SHFL.BFLY P6, R218, R220, R219, R222 ;  /* 0x0c0000dbdcda7389 */ /* 0x00006400000c00de */
[----:B01----:R-:W-:Y:S01]  /*60f0*/  ENDCOLLECTIVE ;  /* 0x000000000000791b */ /* 0x003fe20003800000 */
.L_x_10388:
[----:B------:R-:W-:Y:S01]  /*6100*/  HFMA2.MMA R219, -RZ, RZ, 0, 2.384185791015625e-07 ;  /* 0x00000004ffdb7435 */ /* 0x000fe200000001ff */
[----:B------:R-:W-:-:S05]  /*6110*/  MOV R178, R218 ;  /* 0x000000da00b27202 */ /* 0x000fca0000000f00 */
[----:B------:R-:W-:-:S05]  /*6120*/  FADD.FTZ R178, R177, R178 ;  /* 0x000000b2b1b27221 */ /* 0x000fca0000010000 */
[----:B------:R-:W-:-:S07]  /*6130*/  MOV R220, R178 ;  /* 0x000000b200dc7202 */ /* 0x000fce0000000f00 */
[----:B------:R-:W-:Y:S05]  /*6140*/  WARPSYNC.COLLECTIVE R217, `(.L_x_10389) ;  /* 0x00000000d9087348 */ /* 0x000fea0003c00000 */
[----:B------:R0:W1:Y:S02]  /*6150*/  SHFL.BFLY P6, R218, R220, R219, R222 ;  /* 0x0c0000dbdcda7389 */ /* 0x00006400000c00de */
[----:B01----:R-:W-:Y:S01]  /*6160*/  ENDCOLLECTIVE ;  /* 0x000000000000791b */ /* 0x003fe20003800000 */
.L_x_10389:
[----:B------:R-:W-:Y:S01]  /*6170*/  HFMA2.MMA R219, -RZ, RZ, 0, 4.76837158203125e-07 ;  /* 0x00000008ffdb7435 */ /* 0x000fe200000001ff */
[----:B------:R-:W-:-:S05]  /*6180*/  MOV R179, R218 ;  /* 0x000000da00b37202 */ /* 0x000fca0000000f00 */
[----:B------:R-:W-:-:S05]  /*6190*/  FADD.FTZ R179, R178, R179 ;  /* 0x000000b3b2b37221 */ /* 0x000fca0000010000 */
[----:B------:R-:W-:-:S07]  /*61a0*/  MOV R220, R179 ;  /* 0x000000b300dc7202 */ /* 0x000fce0000000f00 */
[----:B------:R-:W-:Y:S05]  /*61b0*/  WARPSYNC.COLLECTIVE R217, `(.L_x_10390) ;  /* 0x00000000d9087348 */ /* 0x000fea0003c00000 */
[----:B------:R0:W1:Y:S02]  /*61c0*/  SHFL.BFLY P6, R218, R220, R219, R222 ;  /* 0x0c0000dbdcda7389 */ /* 0x00006400000c00de */
[----:B01----:R-:W-:Y:S01]  /*61d0*/  ENDCOLLECTIVE ;  /* 0x000000000000791b */ /* 0x003fe20003800000 */
.L_x_10390:
[----:B------:R-:W-:Y:S01]  /*61e0*/  HFMA2.MMA R219, -RZ, RZ, 0, 9.5367431640625e-07 ;  /* 0x00000010ffdb7435 */ /* 0x000fe200000001ff */
[----:B------:R-:W-:-:S05]  /*61f0*/  MOV R216, R218 ;  /* 0x000000da00d87202 */ /* 0x000fca0000000f00 */
[----:B------:R-:W-:-:S05]  /*6200*/  FADD.FTZ R216, R179, R216 ;  /* 0x000000d8b3d87221 */ /* 0x000fca0000010000 */
[----:B------:R-:W-:-:S07]  /*6210*/  MOV R220, R216 ;  /* 0x000000d800dc7202 */ /* 0x000fce0000000f00 */
[----:B------:R-:W-:Y:S05]  /*6220*/  WARPSYNC.COLLECTIVE R217, `(.L_x_10391) ;  /* 0x00000000d9087348 */ /* 0x000fea0003c00000 */
[----:B------:R0:W1:Y:S02]  /*6230*/  SHFL.BFLY P6, R218, R220, R219, R222 ;  /* 0x0c0000dbdcda7389 */ /* 0x00006400000c00de */
[----:B01----:R-:W-:Y:S01]  /*6240*/  ENDCOLLECTIVE ;  /* 0x000000000000791b */ /* 0x003fe20003800000 */
.L_x_10391:
[----:B------:R-:W-:Y:S01]  /*6250*/  MOV R215, R218 ;  /* 0x000000da00d77202 */ /* 0x000fe20000000f00 */
[----:B------:R-:W-:Y:S06]  /*6260*/  BRA `(.L_x_10392) ;  /* 0xffffffe400747947 */ /* 0x000fec000383ffff */
.L_x_10393:
        /* <DEDUP_REMOVED lines=9> */
.L_x_44373:


//--------------------- .text._ZN10layer_norm13ln_fwd_kernelINS_13Kernel_traitsIf13__nv_bfloat16S2_S2_fjLj1536ELj1ELj4ELj1ELj16ENS_18Kernel_traits_baseILj1536EfS2_S2_S2_fjLj128EEEEELb0ELb1ELb1ELb1EEEvNS_9FwdParamsE --------------------------
	.section	.text._ZN10layer_norm13ln_fwd_kernelINS_13Kernel_traitsIf13__nv_bfloat16S2_S2_fjLj1536ELj1ELj4ELj1ELj16ENS_18Kernel_traits_baseILj1536EfS2_S2_S2_fjLj128EEEEELb0ELb1ELb1ELb1EEEvNS_9FwdParamsE,"ax",@progbits
	.align	128
        .global         _ZN10layer_norm13ln_fwd_kernelINS_13Kernel_traitsIf13__nv_bfloat16S2_S2_fjLj1536ELj1ELj4ELj1ELj16ENS_18Kernel_traits_baseILj1536EfS2_S2_S2_fjLj128EEEEELb0ELb1ELb1ELb1EEEvNS_9FwdParamsE
        .type           _ZN10layer_norm13ln_fwd_kernelINS_13Kernel_traitsIf13__nv_bfloat16S2_S2_fjLj1536ELj1ELj4ELj1ELj16ENS_18Kernel_traits_baseILj1536EfS2_S2_S2_fjLj128EEEEELb0ELb1ELb1ELb1EEEvNS_9FwdParamsE,@function
        .size           _ZN10layer_norm13ln_fwd_kernelINS_13Kernel_traitsIf13__nv_bfloat16S2_S2_fjLj1536ELj1ELj4ELj1ELj16ENS_18Kernel_traits_baseILj1536EfS2_S2_S2_fjLj128EEEEELb0ELb1ELb1ELb1EEEvNS_9FwdParamsE,(.L_x_44374 - _ZN10layer_norm13ln_fwd_kernelINS_13Kernel_traitsIf13__nv_bfloat16S2_S2_fjLj1536ELj1ELj4ELj1ELj16ENS_18Kernel_traits_baseILj1536EfS2_S2_S2_fjLj128EEEEELb0ELb1ELb1ELb1EEEvNS_9FwdParamsE)
        .other          _ZN10layer_norm13ln_fwd_kernelINS_13Kernel_traitsIf13__nv_bfloat16S2_S2_fjLj1536ELj1ELj4ELj1ELj16ENS_18Kernel_traits_baseILj1536EfS2_S2_S2_fjLj128EEEEELb0ELb1ELb1ELb1EEEvNS_9FwdParamsE,@"STO_CUDA_ENTRY STV_DEFAULT"
_ZN10layer_norm13ln_fwd_kernelINS_13Kernel_traitsIf13__nv_bfloat16S2_S2_fjLj1536ELj1ELj4ELj1ELj16ENS_18Kernel_traits_baseILj1536EfS2_S2_S2_fjLj128EEEEELb0ELb1ELb1ELb1EEEvNS_9FwdParamsE:
.text._ZN10layer_norm13ln_fwd_kernelINS_13Kernel_traitsIf13__nv_bfloat16S2_S2_fjLj1536ELj1ELj4ELj1ELj16ENS_18Kernel_traits_baseILj1536EfS2_S2_S2_fjLj128EEEEELb0ELb1ELb1ELb1EEEvNS_9FwdParamsE:
        /* <DEDUP_REMOVED lines=49> */
[----:B------:R-:W-:Y:S02]  /*0310*/  ISETP.GE.AND P1, PT, R166, UR6, PT ;  /* 0x00000006a6007c0c */ /* 0x000fe4000bf26270 */
[----:B------:R-:W-:Y:S01]  /*0320*/  IADD3.X R3, RZ, UR7, RZ, P2, !PT ;  /* 0x00000007ff037c10 */ /* 0x000fe200097fe4ff */
        /* <DEDUP_REMOVED lines=9> */
[----:B------:R-:W-:Y:S01]  /*03c0*/  ULDC.U8 UR6, c[0x0][0x2a0] ;  /* 0x0000a80000067ab9 */ /* 0x000fe20000000000 */
[----:B------:R-:W-:Y:S02]  /*03d0*/  ULDC UR8, c[0x0][0x29c] ;  /* 0x0000a70000087ab9 */ /* 0x000fe40000000800 */
        /* <DEDUP_REMOVED lines=23> */
[----:B------:R-:W-:Y:S01]  /*0550*/  ISETP.NE.AND P1, PT, RZ, UR6, PT ;  /* 0x00000006ff007c0c */ /* 0x000fe2000bf25270 */
[----:B------:R-:W-:Y:S01]  /*0560*/  ULDC UR9, c[0x0][0x2d8] ;  /* 0x0000b60000097ab9 */ /* 0x000fe20000000800 */
[----:B------:R-:W-:-:S11]  /*0570*/  ULDC.64 UR6, c[0x0][0x230] ;  /* 0x00008c0000067ab9 */ /* 0x000fd60000000a00 */
.L_x_10541:
[----:B-1----:R-:W1:Y:S01]  /*0580*/  LDC.64 R2, c[0x0][0x280] ;  /* 0x0000a000ff027b82 */ /* 0x002e620000000a00 */
[----:B------:R-:W-:-:S07]  /*0590*/  ISETP.NE.U32.AND P0, PT, RZ, UR6, PT ;  /* 0x00000006ff007c0c */ /* 0x000fce000bf05070 */
[----:B------:R-:W2:Y:S08]  /*05a0*/  LDC R187, c[0x0][0x218] ;  /* 0x00008600ffbb7b82 */ /* 0x000eb00000000800 */
[----:B------:R-:W3:Y:S01]  /*05b0*/  LDC.64 R156, c[0x0][0x288] ;  /* 0x0000a200ff9c7b82 */ /* 0x000ee20000000a00 */
[----:B-1----:R-:W-:-:S05]  /*05c0*/  IMAD.WIDE R2, R166, 0x4, R2 ;  /* 0x00000004a6027825 */ /* 0x002fca00078e0202 */
[----:B------:R1:W4:Y:S01]  /*05d0*/  LDG.E R164, desc[UR4][R2.64] ;  /* 0x0000000402a47981 */ /* 0x000322000c1e1900 */
[----:B------:R-:W-:Y:S01]  /*05e0*/  ISETP.NE.AND.EX P0, PT, RZ, UR7, PT, P0 ;  /* 0x00000007ff007c0c */ /* 0x000fe2000bf05300 */
[----:B--2---:R-:W-:-:S05]  /*05f0*/  IMAD R0, R166, R187, RZ ;  /* 0x000000bba6007224 */ /* 0x004fca00078e02ff */
[----:B-1----:R-:W-:-:S07]  /*0600*/  SHF.R.S32.HI R3, RZ, 0x1f, R0 ;  /* 0x0000001fff037819 */ /* 0x002fce0000011400 */
[----:B------:R-:W1:Y:S01]  /*0610*/  @P0 LDC.64 R158, c[0x0][0x230] ;  /* 0x00008c00ff9e0b82 */ /* 0x000e620000000a00 */
[----:B------:R-:W-:Y:S01]  /*0620*/  LEA.HI R2, R3, R0, RZ, 0x3 ;  /* 0x0000000003027211 */ /* 0x000fe200078f18ff */
[----:B------:R-:W-:Y:S01]  /*0630*/  HFMA2.MMA R0, -RZ, RZ, 0, 0 ;  /* 0x00000000ff007435 */ /* 0x000fe200000001ff */
[----:B----4-:R-:W-:-:S13]  /*0640*/  ISETP.GE.AND P2, PT, R164, 0x1, PT ;  /* 0x00000001a400780c */ /* 0x010fda0003f46270 */
[----:B------:R-:W2:Y:S01]  /*0650*/  @P2 LDC.64 R162, c[0x0][0x220] ;  /* 0x00008800ffa22b82 */ /* 0x000ea20000000a00 */
[----:B------:R-:W-:-:S05]  /*0660*/  @P2 IADD3 R160, R164, -0x1, RZ ;  /* 0xffffffffa4a02810 */ /* 0x000fca0007ffe0ff */
[----:B------:R-:W-:-:S05]  /*0670*/  @P2 IMAD R160, R160, R187, RZ ;  /* 0x000000bba0a02224 */ /* 0x000fca00078e02ff */
[----:B------:R-:W-:-:S04]  /*0680*/  @P2 SHF.R.S32.HI R161, RZ, 0x1f, R160 ;  /* 0x0000001fffa12819 */ /* 0x000fc800000114a0 */
[----:B------:R-:W-:Y:S02]  /*0690*/  @P2 LEA.HI R160, R161, R160, RZ, 0x3 ;  /* 0x000000a0a1a02211 */ /* 0x000fe400078f18ff */
[-C--:B------:R-:W-:Y:S01]  /*06a0*/  LEA.HI.SX32 R161, R2, R167.reuse, 0x1d ;  /* 0x000000a702a17211 */ /* 0x080fe200078feaff */
[----:B---3--:R-:W-:Y:S01]  /*06b0*/  IMAD.WIDE R2, R166, 0x4, R156 ;  /* 0x00000004a6027825 */ /* 0x008fe200078e029c */
[----:B------:R-:W-:-:S03]  /*06c0*/  @P2 LEA.HI.SX32 R0, R160, R167, 0x1d ;  /* 0x000000a7a0002211 */ /* 0x000fc600078feaff */
[----:B-1----:R-:W-:Y:S01]  /*06d0*/  @P0 IMAD.WIDE.U32 R158, R161, 0x10, R158 ;  /* 0x00000010a19e0825 */ /* 0x002fe200078e009e */
[----:B-----5:R1:W5:Y:S03]  /*06e0*/  LDG.E R185, desc[UR4][R2.64] ;  /* 0x0000000402b97981 */ /* 0x020366000c1e1900 */
[----:B--2---:R-:W-:Y:S01]  /*06f0*/  @P2 IMAD.WIDE.U32 R156, R0, 0x10, R162 ;  /* 0x00000010009c2825 */ /* 0x004fe200078e00a2 */
[----:B------:R1:W5:Y:S04]  /*0700*/  @P0 LDG.E.128 R8, desc[UR4][R158.64] ;  /* 0x000000049e080981 */ /* 0x000368000c1e1d00 */
[----:B0-----:R1:W5:Y:S01]  /*0710*/  @P2 LDG.E.128 R4, desc[UR4][R156.64] ;  /* 0x000000049c042981 */ /* 0x001362000c1e1d00 */
[----:B------:R-:W-:Y:S01]  /*0720*/  ISETP.GT.AND P3, PT, R164, RZ, PT ;  /* 0x000000ffa400720c */ /* 0x000fe20003f64270 */
[----:B------:R-:W-:Y:S01]  /*0730*/  BSSY B0, `(.L_x_10394) ;  /* 0x000000c000007945 */ /* 0x000fe20003800000 */
[----:B------:R-:W-:-:S11]  /*0740*/  SHF.R.S32.HI R184, RZ, 0x1f, R166 ;  /* 0x0000001fffb87819 */ /* 0x000fd600000114a6 */
[----:B-1----:R-:W-:Y:S05]  /*0750*/  @P3 BRA `(.L_x_10395) ;  /* 0x0000000000103947 */ /* 0x002fea0003800000 */
[----:B------:R-:W-:Y:S01]  /*0760*/  MOV R183, RZ ;  /* 0x000000ff00b77202 */ /* 0x000fe20000000f00 */
[----:B------:R-:W-:Y:S06]  /*0770*/  @!P0 BRA `(.L_x_10396) ;  /* 0x00000000001c8947 */ /* 0x000fec0003800000 */
[----:B-----5:R-:W-:Y:S01]  /*0780*/  SHF.L.U32 R183, R8, 0x10, RZ ;  /* 0x0000001008b77819 */ /* 0x020fe200000006ff */
[----:B------:R-:W-:Y:S06]  /*0790*/  BRA `(.L_x_10396) ;  /* 0x0000000000147947 */ /* 0x000fec0003800000 */
.L_x_10395:
[----:B-----5:R-:W-:-:S05]  /*07a0*/  SHF.L.U32 R2, R4, 0x10, RZ ;  /* 0x0000001004027819 */ /* 0x020fca00000006ff */
[----:B------:R-:W-:Y:S01]  /*07b0*/  FMUL.FTZ R183, R2, UR8 ;  /* 0x0000000802b77c20 */ /* 0x000fe20008410000 */
[----:B------:R-:W-:-:S03]  /*07c0*/  @P0 SHF.L.U32 R2, R8, 0x10, RZ ;  /* 0x0000001008020819 */ /* 0x000fc600000006ff */
[----:B------:R-:W-:-:S04]  /*07d0*/  FMUL.FTZ R183, R56, R183 ;  /* 0x000000b738b77220 */ /* 0x000fc80000410000 */
[----:B------:R-:W-:-:S07]  /*07e0*/  @P0 FADD.FTZ R183, R183, R2 ;  /* 0x00000002b7b70221 */ /* 0x000fce0000010000 */
.L_x_10396:
[----:B------:R-:W-:Y:S05]  /*07f0*/  BSYNC B0 ;  /* 0x0000000000007941 */ /* 0x000fea0003800000 */
.L_x_10394:
[----:B------:R-:W-:Y:S04]  /*0800*/  BSSY B0, `(.L_x_10397) ;  /* 0x000000e000007945 */ /* 0x000fe80003800000 */
[----:B------:R-:W-:Y:S05]  /*0810*/  @P3 BRA `(.L_x_10398) ;  /* 0x0000000000143947 */ /* 0x000fea0003800000 */
[----:B------:R-:W-:Y:S01]  /*0820*/  MOV R182, RZ ;  /* 0x000000ff00b67202 */ /* 0x000fe20000000f00 */
[----:B------:R-:W-:Y:S06]  /*0830*/  @!P0 BRA `(.L_x_10399) ;  /* 0x0000000000288947 */ /* 0x000fec0003800000 */
[----:B-----5:R-:W-:-:S04]  /*0840*/  PRMT R182, R8, 0x7632, R182 ;  /* 0x0000763208b67816 */ /* 0x020fc800000000b6 */
[----:B------:R-:W-:Y:S01]  /*0850*/  SHF.L.U32 R182, R182, 0x10, RZ ;  /* 0x00000010b6b67819 */ /* 0x000fe200000006ff */
[----:B------:R-:W-:Y:S06]  /*0860*/  BRA `(.L_x_10399) ;  /* 0x00000000001c7947 */ /* 0x000fec0003800000 */
.L_x_10398:
[----:B-----5:R-:W-:Y:S02]  /*0870*/  PRMT R2, R4, 0x7632, R2 ;  /* 0x0000763204027816 */ /* 0x020fe40000000002 */
[----:B------:R-:W-:Y:S02]  /*0880*/  @P0 PRMT R3, R8, 0x7632, R3 ;  /* 0x0000763208030816 */ /* 0x000fe40000000003 */
[----:B------:R-:W-:Y:S02]  /*0890*/  SHF.L.U32 R2, R2, 0x10, RZ ;  /* 0x0000001002027819 */ /* 0x000fe400000006ff */
[----:B------:R-:W-:-:S03]  /*08a0*/  @P0 SHF.L.U32 R3, R3, 0x10, RZ ;  /* 0x0000001003030819 */ /* 0x000fc600000006ff */
[----:B------:R-:W-:-:S04]  /*08b0*/  FMUL.FTZ R2, R2, UR8 ;  /* 0x0000000802027c20 */ /* 0x000fc80008410000 */
[----:B------:R-:W-:-:S04]  /*08c0*/  FMUL.FTZ R182, R57, R2 ;  /* 0x0000000239b67220 */ /* 0x000fc80000410000 */
[----:B------:R-:W-:-:S07]  /*08d0*/  @P0 FADD.FTZ R182, R182, R3 ;  /* 0x00000003b6b60221 */ /* 0x000fce0000010000 */
.L_x_10399:
[----:B------:R-:W-:Y:S05]  /*08e0*/  BSYNC B0 ;  /* 0x0000000000007941 */ /* 0x000fea0003800000 */
.L_x_10397:
[----:B------:R-:W-:Y:S04]  /*08f0*/  BSSY B0, `(.L_x_10400) ;  /* 0x000000b000007945 */ /* 0x000fe80003800000 */
[----:B------:R-:W-:Y:S05]  /*0900*/  @P3 BRA `(.L_x_10401) ;  /* 0x0000000000103947 */ /* 0x000fea0003800000 */
[----:B------:R-:W-:Y:S01]  /*0910*/  HFMA2.MMA R181, -RZ, RZ, 0, 0 ;  /* 0x00000000ffb57435 */ /* 0x000fe200000001ff */
[----:B------:R-:W-:Y:S10]  /*0920*/  @!P0 BRA `(.L_x_10402) ;  /* 0x00000000001c8947 */ /* 0x000ff40003800000 */
[----:B-----5:R-:W-:Y:S01]  /*0930*/  SHF.L.U32 R181, R9, 0x10, RZ ;  /* 0x0000001009b57819 */ /* 0x020fe200000006ff */
[----:B------:R-:W-:Y:S06]  /*0940*/  BRA `(.L_x_10402) ;  /* 0x0000000000147947 */ /* 0x000fec0003800000 */
.L_x_10401:
[----:B-----5:R-:W-:-:S05]  /*0950*/  SHF.L.U32 R2, R5, 0x10, RZ ;  /* 0x0000001005027819 */ /* 0x020fca00000006ff */
[----:B------:R-:W-:Y:S01]  /*0960*/  FMUL.FTZ R181, R2, UR8 ;  /* 0x0000000802b57c20 */ /* 0x000fe20008410000 */
[----:B------:R-:W-:-:S03]  /*0970*/  @P0 SHF.L.U32 R2, R9, 0x10, RZ ;  /* 0x0000001009020819 */ /* 0x000fc600000006ff */
[----:B------:R-:W-:-:S04]  /*0980*/  FMUL.FTZ R181, R58, R181 ;  /* 0x000000b53ab57220 */ /* 0x000fc80000410000 */
[----:B------:R-:W-:-:S07]  /*0990*/  @P0 FADD.FTZ R181, R181, R2 ;  /* 0x00000002b5b50221 */ /* 0x000fce0000010000 */
.L_x_10402:
[----:B------:R-:W-:Y:S05]  /*09a0*/  BSYNC B0 ;  /* 0x0000000000007941 */ /* 0x000fea0003800000 */
.L_x_10400:
[----:B------:R-:W-:Y:S04]  /*09b0*/  BSSY B0, `(.L_x_10403) ;  /* 0x000000e000007945 */ /* 0x000fe80003800000 */
[----:B------:R-:W-:Y:S05]  /*09c0*/  @P3 BRA `(.L_x_10404) ;  /* 0x0000000000143947 */ /* 0x000fea0003800000 */
[----:B------:R-:W-:Y:S01]  /*09d0*/  MOV R180, RZ ;  /* 0x000000ff00b47202 */ /* 0x000fe20000000f00 */
[----:B------:R-:W-:Y:S06]  /*09e0*/  @!P0 BRA `(.L_x_10405) ;  /* 0x0000000000288947 */ /* 0x000fec0003800000 */
[----:B-----5:R-:W-:-:S04]  /*09f0*/  PRMT R180, R9, 0x7632, R180 ;  /* 0x0000763209b47816 */ /* 0x020fc800000000b4 */
[----:B------:R-:W-:Y:S01]  /*0a00*/  SHF.L.U32 R180, R180, 0x10, RZ ;  /* 0x00000010b4b47819 */ /* 0x000fe200000006ff */
[----:B------:R-:W-:Y:S06]  /*0a10*/  BRA `(.L_x_10405) ;  /* 0x00000000001c7947 */ /* 0x000fec0003800000 */
.L_x_10404:
[----:B-----5:R-:W-:Y:S02]  /*0a20*/  PRMT R2, R5, 0x7632, R2 ;  /* 0x0000763205027816 */ /* 0x020fe40000000002 */
[----:B------:R-:W-:Y:S02]  /*0a30*/  @P0 PRMT R3, R9, 0x7632, R3 ;  /* 0x0000763209030816 */ /* 0x000fe40000000003 */
[----:B------:R-:W-:Y:S02]  /*0a40*/  SHF.L.U32 R2, R2, 0x10, RZ ;  /* 0x0000001002027819 */ /* 0x000fe400000006ff */
[----:B------:R-:W-:-:S03]  /*0a50*/  @P0 SHF.L.U32 R3, R3, 0x10, RZ ;  /* 0x0000001003030819 */ /* 0x000fc600000006ff */
[----:B------:R-:W-:-:S04]  /*0a60*/  FMUL.FTZ R2, R2, UR8 ;  /* 0x0000000802027c20 */ /* 0x000fc80008410000 */
[----:B------:R-:W-:-:S04]  /*0a70*/  FMUL.FTZ R180, R59, R2 ;  /* 0x000000023bb47220 */ /* 0x000fc80000410000 */
[----:B------:R-:W-:-:S07]  /*0a80*/  @P0 FADD.FTZ R180, R180, R3 ;  /* 0x00000003b4b40221 */ /* 0x000fce0000010000 */
.L_x_10405:
[----:B------:R-:W-:Y:S05]  /*0a90*/  BSYNC B0 ;  /* 0x0000000000007941 */ /* 0x000fea0003800000 */
.L_x_10403:
[----:B------:R-:W-:Y:S04]  /*0aa0*/  BSSY B0, `(.L_x_10406) ;  /* 0x000000b000007945 */ /* 0x000fe80003800000 */
[----:B------:R-:W-:Y:S05]  /*0ab0*/  @P3 BRA `(.L_x_10407) ;  /* 0x0000000000103947 */ /* 0x000fea0003800000 */
[----:B------:R-:W-:Y:S01]  /*0ac0*/  HFMA2.MMA R179, -RZ, RZ, 0, 0 ;  /* 0x00000000ffb37435 */ /* 0x000fe200000001ff */
[----:B------:R-:W-:Y:S10]  /*0ad0*/  @!P0 BRA `(.L_x_10408) ;  /* 0x00000000001c8947 */ /* 0x000ff40003800000 */
[----:B-----5:R-:W-:Y:S01]  /*0ae0*/  SHF.L.U32 R179, R10, 0x10, RZ ;  /* 0x000000100ab37819 */ /* 0x020fe200000006ff */
[----:B------:R-:W-:Y:S06]  /*0af0*/  BRA `(.L_x_10408) ;  /* 0x0000000000147947 */ /* 0x000fec0003800000 */
.L_x_10407:
[----:B-----5:R-:W-:-:S05]  /*0b00*/  SHF.L.U32 R2, R6, 0x10, RZ ;  /* 0x0000001006027819 */ /* 0x020fca00000006ff */
[----:B------:R-:W-:Y:S01]  /*0b10*/  FMUL.FTZ R179, R2, UR8 ;  /* 0x0000000802b37c20 */ /* 0x000fe20008410000 */
[----:B------:R-:W-:-:S03]  /*0b20*/  @P0 SHF.L.U32 R2, R10, 0x10, RZ ;  /* 0x000000100a020819 */ /* 0x000fc600000006ff */
[----:B------:R-:W-:-:S04]  /*0b30*/  FMUL.FTZ R179, R52, R179 ;  /* 0x000000b334b37220 */ /* 0x000fc80000410000 */
[----:B------:R-:W-:-:S07]  /*0b40*/  @P0 FADD.FTZ R179, R179, R2 ;  /* 0x00000002b3b30221 */ /* 0x000fce0000010000 */
.L_x_10408:
[----:B------:R-:W-:Y:S05]  /*0b50*/  BSYNC B0 ;  /* 0x0000000000007941 */ /* 0x000fea0003800000 */
.L_x_10406:
[----:B------:R-:W-:Y:S04]  /*0b60*/  BSSY B0, `(.L_x_10409) ;  /* 0x000000e000007945 */ /* 0x000fe80003800000 */
[----:B------:R-:W-:Y:S05]  /*0b70*/  @P3 BRA `(.L_x_10410) ;  /* 0x0000000000143947 */ /* 0x000fea0003800000 */
[----:B------:R-:W-:Y:S01]  /*0b80*/  MOV R178, RZ ;  /* 0x000000ff00b27202 */ /* 0x000fe20000000f00 */
[----:B------:R-:W-:Y:S06]  /*0b90*/  @!P0 BRA `(.L_x_10411) ;  /* 0x0000000000288947 */ /* 0x000fec0003800000 */
[----:B-----5:R-:W-:-:S04]  /*0ba0*/  PRMT R178, R10, 0x7632, R178 ;  /* 0x000076320ab27816 */ /* 0x020fc800000000b2 */
[----:B------:R-:W-:Y:S01]  /*0bb0*/  SHF.L.U32 R178, R178, 0x10, RZ ;  /* 0x00000010b2b27819 */ /* 0x000fe200000006ff */
[----:B------:R-:W-:Y:S06]  /*0bc0*/  BRA `(.L_x_10411) ;  /* 0x00000000001c7947 */ /* 0x000fec0003800000 */
.L_x_10410:
[----:B-----5:R-:W-:Y:S02]  /*0bd0*/  PRMT R2, R6, 0x7632, R2 ;  /* 0x0000763206027816 */ /* 0x020fe40000000002 */
[----:B------:R-:W-:Y:S02]  /*0be0*/  @P0 PRMT R3, R10, 0x7632, R3 ;  /* 0x000076320a030816 */ /* 0x000fe40000000003 */
[----:B------:R-:W-:Y:S02]  /*0bf0*/  SHF.L.U32 R2, R2, 0x10, RZ ;  /* 0x0000001002027819 */ /* 0x000fe400000006ff */
[----:B------:R-:W-:-:S03]  /*0c00*/  @P0 SHF.L.U32 R3, R3, 0x10, RZ ;  /* 0x0000001003030819 */ /* 0x000fc600000006ff */
[----:B------:R-:W-:-:S04]  /*0c10*/  FMUL.FTZ R2, R2, UR8 ;  /* 0x0000000802027c20 */ /* 0x000fc80008410000 */
[----:B------:R-:W-:-:S04]  /*0c20*/  FMUL.FTZ R178, R53, R2 ;  /* 0x0000000235b27220 */ /* 0x000fc80000410000 */
[----:B------:R-:W-:-:S07]  /*0c30*/  @P0 FADD.FTZ R178, R178, R3 ;  /* 0x00000003b2b20221 */ /* 0x000fce0000010000 */
.L_x_10411:
[----:B------:R-:W-:Y:S05]  /*0c40*/  BSYNC B0 ;  /* 0x0000000000007941 */ /* 0x000fea0003800000 */
.L_x_10409:
[----:B------:R-:W-:Y:S04]  /*0c50*/  BSSY B0, `(.L_x_10412) ;  /* 0x000000b000007945 */ /* 0x000fe80003800000 */
[----:B------:R-:W-:Y:S05]  /*0c60*/  @P3 BRA `(.L_x_10413) ;  /* 0x0000000000103947 */ /* 0x000fea0003800000 */
[----:B------:R-:W-:Y:S01]  /*0c70*/  HFMA2.MMA R177, -RZ, RZ, 0, 0 ;  /* 0x00000000ffb17435 */ /* 0x000fe200000001ff */
[----:B------:R-:W-:Y:S10]  /*0c80*/  @!P0 BRA `(.L_x_10414) ;  /* 0x00000000001c8947 */ /* 0x000ff40003800000 */
[----:B-----5:R-:W-:Y:S01]  /*0c90*/  SHF.L.U32 R177, R11, 0x10, RZ ;  /* 0x000000100bb17819 */ /* 0x020fe200000006ff */
[----:B------:R-:W-:Y:S06]  /*0ca0*/  BRA `(.L_x_10414) ;  /* 0x0000000000147947 */ /* 0x000fec0003800000 */
.L_x_10413:
[----:B-----5:R-:W-:-:S05]  /*0cb0*/  SHF.L.U32 R2, R7, 0x10, RZ ;  /* 0x0000001007027819 */ /* 0x020fca00000006ff */
[----:B------:R-:W-:Y:S01]  /*0cc0*/  FMUL.FTZ R177, R2, UR8 ;  /* 0x0000000802b17c20 */ /* 0x000fe20008410000 */
[----:B------:R-:W-:-:S03]  /*0cd0*/  @P0 SHF.L.U32 R2, R11, 0x10, RZ ;  /* 0x000000100b020819 */ /* 0x000fc600000006ff */
[----:B------:R-:W-:-:S04]  /*0ce0*/  FMUL.FTZ R177, R54, R177 ;  /* 0x000000b136b17220 */ /* 0x000fc80000410000 */
[----:B------:R-:W-:-:S07]  /*0cf0*/  @P0 FADD.FTZ R177, R177, R2 ;  /* 0x00000002b1b10221 */ /* 0x000fce0000010000 */
.L_x_10414:
[----:B------:R-:W-:Y:S05]  /*0d00*/  BSYNC B0 ;  /* 0x0000000000007941 */ /* 0x000fea0003800000 */
.L_x_10412:
[----:B------:R-:W-:Y:S04]  /*0d10*/  BSSY B0, `(.L_x_10415) ;  /* 0x000000e000007945 */ /* 0x000fe80003800000 */
[----:B------:R-:W-:Y:S05]  /*0d20*/  @P3 BRA `(.L_x_10416) ;  /* 0x0000000000143947 */ /* 0x000fea0003800000 */
[----:B------:R-:W-:Y:S01]  /*0d30*/  MOV R176, RZ ;  /* 0x000000ff00b07202 */ /* 0x000fe20000000f00 */
[----:B------:R-:W-:Y:S06]  /*0d40*/  @!P0 BRA `(.L_x_10417) ;  /* 0x0000000000288947 */ /* 0x000fec0003800000 */
[----:B-----5:R-:W-:-:S04]  /*0d50*/  PRMT R176, R11, 0x7632, R176 ;  /* 0x000076320bb07816 */ /* 0x020fc800000000b0 */
[----:B------:R-:W-:Y:S01]  /*0d60*/  SHF.L.U32 R176, R176, 0x10, RZ ;  /* 0x00000010b0b07819 */ /* 0x000fe200000006ff */
[----:B------:R-:W-:Y:S06]  /*0d70*/  BRA `(.L_x_10417) ;  /* 0x00000000001c7947 */ /* 0x000fec0003800000 */
.L_x_10416:
[----:B-----5:R-:W-:Y:S02]  /*0d80*/  PRMT R2, R7, 0x7632, R2 ;  /* 0x0000763207027816 */ /* 0x020fe40000000002 */
[----:B------:R-:W-:Y:S02]  /*0d90*/  @P0 PRMT R3, R11, 0x7632, R3 ;  /* 0x000076320b030816 */ /* 0x000fe40000000003 */
[----:B------:R-:W-:Y:S02]  /*0da0*/  SHF.L.U32 R2, R2, 0x10, RZ ;  /* 0x0000001002027819 */ /* 0x000fe400000006ff */
[----:B------:R-:W-:-:S03]  /*0db0*/  @P0 SHF.L.U32 R3, R3, 0x10, RZ ;  /* 0x0000001003030819 */ /* 0x000fc600000006ff */
[----:B------:R-:W-:-:S04]  /*0dc0*/  FMUL.FTZ R2, R2, UR8 ;  /* 0x0000000802027c20 */ /* 0x000fc80008410000 */
[----:B------:R-:W-:-:S04]  /*0dd0*/  FMUL.FTZ R176, R55, R2 ;  /* 0x0000000237b07220 */ /* 0x000fc80000410000 */
[----:B------:R-:W-:-:S07]  /*0de0*/  @P0 FADD.FTZ R176, R176, R3 ;  /* 0x00000003b0b00221 */ /* 0x000fce0000010000 */
.L_x_10417:
[----:B------:R-:W-:Y:S05]  /*0df0*/  BSYNC B0 ;  /* 0x0000000000007941 */ /* 0x000fea0003800000 */
.L_x_10415:
        /* <DEDUP_REMOVED lines=21> */
.L_x_10419:
[----:B0----5:R-:W-:-:S05]  /*0f50*/  SHF.L.U32 R156, R4, 0x10, RZ ;  /* 0x00000010049c7819 */ /* 0x021fca00000006ff */
[----:B------:R-:W-:Y:S01]  /*0f60*/  FMUL.FTZ R175, R156, UR8 ;  /* 0x000000089caf7c20 */ /* 0x000fe20008410000 */
[----:B------:R-:W-:-:S03]  /*0f70*/  @P0 SHF.L.U32 R156, R8, 0x10, RZ ;  /* 0x00000010089c0819 */ /* 0x000fc600000006ff */
[----:B------:R-:W-:-:S04]  /*0f80*/  FMUL.FTZ R175, R48, R175 ;  /* 0x000000af30af7220 */ /* 0x000fc80000410000 */
[----:B------:R-:W-:-:S07]  /*0f90*/  @P0 FADD.FTZ R175, R156, R175 ;  /* 0x000000af9caf0221 */ /* 0x000fce0000010000 */
.L_x_10420:
[----:B------:R-:W-:Y:S05]  /*0fa0*/  BSYNC B0 ;  /* 0x0000000000007941 */ /* 0x000fea0003800000 */
.L_x_10418:
[----:B------:R-:W-:Y:S04]  /*0fb0*/  BSSY B0, `(.L_x_10421) ;  /* 0x000000e000007945 */ /* 0x000fe80003800000 */
[----:B------:R-:W-:Y:S05]  /*0fc0*/  @P3 BRA `(.L_x_10422) ;  /* 0x0000000000143947 */ /* 0x000fea0003800000 */
[----:B------:R-:W-:Y:S01]  /*0fd0*/  MOV R174, RZ ;  /* 0x000000ff00ae7202 */ /* 0x000fe20000000f00 */
[----:B------:R-:W-:Y:S06]  /*0fe0*/  @!P0 BRA `(.L_x_10423) ;  /* 0x0000000000288947 */ /* 0x000fec0003800000 */
[----:B-----5:R-:W-:-:S04]  /*0ff0*/  PRMT R174, R8, 0x7632, R174 ;  /* 0x0000763208ae7816 */ /* 0x020fc800000000ae */
[----:B------:R-:W-:Y:S01]  /*1000*/  SHF.L.U32 R174, R174, 0x10, RZ ;  /* 0x00000010aeae7819 */ /* 0x000fe200000006ff */
[----:B------:R-:W-:Y:S06]  /*1010*/  BRA `(.L_x_10423) ;  /* 0x00000000001c7947 */ /* 0x000fec0003800000 */
.L_x_10422:
[----:B0----5:R-:W-:Y:S02]  /*1020*/  PRMT R156, R4, 0x7632, R156 ;  /* 0x00007632049c7816 */ /* 0x021fe4000000009c */
[----:B------:R-:W-:Y:S02]  /*1030*/  @P0 PRMT R157, R8, 0x7632, R157 ;  /* 0x00007632089d0816 */ /* 0x000fe4000000009d */
[----:B------:R-:W-:Y:S02]  /*1040*/  SHF.L.U32 R156, R156, 0x10, RZ ;  /* 0x000000109c9c7819 */ /* 0x000fe400000006ff */
[----:B------:R-:W-:-:S03]  /*1050*/  @P0 SHF.L.U32 R157, R157, 0x10, RZ ;  /* 0x000000109d9d0819 */ /* 0x000fc600000006ff */
[----:B------:R-:W-:-:S04]  /*1060*/  FMUL.FTZ R156, R156, UR8 ;  /* 0x000000089c9c7c20 */ /* 0x000fc80008410000 */
[----:B------:R-:W-:-:S04]  /*1070*/  FMUL.FTZ R174, R49, R156 ;  /* 0x0000009c31ae7220 */ /* 0x000fc80000410000 */
[----:B------:R-:W-:-:S07]  /*1080*/  @P0 FADD.FTZ R174, R174, R157 ;  /* 0x0000009daeae0221 */ /* 0x000fce0000010000 */
.L_x_10423:
[----:B------:R-:W-:Y:S05]  /*1090*/  BSYNC B0 ;  /* 0x0000000000007941 */ /* 0x000fea0003800000 */
.L_x_10421:
[----:B------:R-:W-:Y:S04]  /*10a0*/  BSSY B0, `(.L_x_10424) ;  /* 0x000000b000007945 */ /* 0x000fe80003800000 */
[----:B------:R-:W-:Y:S05]  /*10b0*/  @P3 BRA `(.L_x_10425) ;  /* 0x0000000000103947 */ /* 0x000fea0003800000 */
[----:B------:R-:W-:Y:S01]  /*10c0*/  HFMA2.MMA R173, -RZ, RZ, 0, 0 ;  /* 0x00000000ffad7435 */ /* 0x000fe200000001ff */
[----:B------:R-:W-:Y:S10]  /*10d0*/  @!P0 BRA `(.L_x_10426) ;  /* 0x00000000001c8947 */ /* 0x000ff40003800000 */
[----:B-----5:R-:W-:Y:S01]  /*10e0*/  SHF.L.U32 R173, R9, 0x10, RZ ;  /* 0x0000001009ad7819 */ /* 0x020fe200000006ff */
[----:B------:R-:W-:Y:S06]  /*10f0*/  BRA `(.L_x_10426) ;  /* 0x0000000000147947 */ /* 0x000fec0003800000 */
.L_x_10425:
[----:B0----5:R-:W-:-:S05]  /*1100*/  SHF.L.U32 R156, R5, 0x10, RZ ;  /* 0x00000010059c7819 */ /* 0x021fca00000006ff */
[----:B------:R-:W-:Y:S01]  /*1110*/  FMUL.FTZ R173, R156, UR8 ;  /* 0x000000089cad7c20 */ /* 0x000fe20008410000 */
[----:B------:R-:W-:-:S03]  /*1120*/  @P0 SHF.L.U32 R156, R9, 0x10, RZ ;  /* 0x00000010099c0819 */ /* 0x000fc600000006ff */
[----:B------:R-:W-:-:S04]  /*1130*/  FMUL.FTZ R173, R50, R173 ;  /* 0x000000ad32ad7220 */ /* 0x000fc80000410000 */
[----:B------:R-:W-:-:S07]  /*1140*/  @P0 FADD.FTZ R173, R156, R173 ;  /* 0x000000ad9cad0221 */ /* 0x000fce0000010000 */
.L_x_10426:
[----:B------:R-:W-:Y:S05]  /*1150*/  BSYNC B0 ;  /* 0x0000000000007941 */ /* 0x000fea0003800000 */
.L_x_10424:
[----:B------:R-:W-:Y:S04]  /*1160*/  BSSY B0, `(.L_x_10427) ;  /* 0x000000e000007945 */ /* 0x000fe80003800000 */
[----:B------:R-:W-:Y:S05]  /*1170*/  @P3 BRA `(.L_x_10428) ;  /* 0x0000000000143947 */ /* 0x000fea0003800000 */
[----:B------:R-:W-:Y:S01]  /*1180*/  MOV R172, RZ ;  /* 0x000000ff00ac7202 */ /* 0x000fe20000000f00 */
[----:B------:R-:W-:Y:S06]  /*1190*/  @!P0 BRA `(.L_x_10429) ;  /* 0x0000000000288947 */ /* 0x000fec0003800000 */
[----:B-----5:R-:W-:-:S04]  /*11a0*/  PRMT R172, R9, 0x7632, R172 ;  /* 0x0000763209ac7816 */ /* 0x020fc800000000ac */
[----:B------:R-:W-:Y:S01]  /*11b0*/  SHF.L.U32 R172, R172, 0x10, RZ ;  /* 0x00000010acac7819 */ /* 0x000fe200000006ff */
[----:B------:R-:W-:Y:S06]  /*11c0*/  BRA `(.L_x_10429) ;  /* 0x00000000001c7947 */ /* 0x000fec0003800000 */
.L_x_10428:
[----:B0----5:R-:W-:Y:S02]  /*11d0*/  PRMT R156, R5, 0x7632, R156 ;  /* 0x00007632059c7816 */ /* 0x021fe4000000009c */
[----:B------:R-:W-:Y:S02]  /*11e0*/  @P0 PRMT R157, R9, 0x7632, R157 ;  /* 0x00007632099d0816 */ /* 0x000fe4000000009d */
[----:B------:R-:W-:Y:S02]  /*11f0*/  SHF.L.U32 R156, R156, 0x10, RZ ;  /* 0x000000109c9c7819 */ /* 0x000fe400000006ff */
[----:B------:R-:W-:-:S03]  /*1200*/  @P0 SHF.L.U32 R157, R157, 0x10, RZ ;  /* 0x000000109d9d0819 */ /* 0x000fc600000006ff */
[----:B------:R-:W-:-:S04]  /*1210*/  FMUL.FTZ R156, R156, UR8 ;  /* 0x000000089c9c7c20 */ /* 0x000fc80008410000 */
[----:B------:R-:W-:-:S04]  /*1220*/  FMUL.FTZ R172, R51, R156 ;  /* 0x0000009c33ac7220 */ /* 0x000fc80000410000 */
[----:B------:R-:W-:-:S07]  /*1230*/  @P0 FADD.FTZ R172, R172, R157 ;  /* 0x0000009dacac0221 */ /* 0x000fce0000010000 */
.L_x_10429:
[----:B------:R-:W-:Y:S05]  /*1240*/  BSYNC B0 ;  /* 0x0000000000007941 */ /* 0x000fea0003800000 */
.L_x_10427:
[----:B------:R-:W-:Y:S04]  /*1250*/  BSSY B0, `(.L_x_10430) ;  /* 0x000000b000007945 */ /* 0x000fe80003800000 */
[----:B------:R-:W-:Y:S05]  /*1260*/  @P3 BRA `(.L_x_10431) ;  /* 0x0000000000103947 */ /* 0x000fea0003800000 */
[----:B0-----:R-:W-:Y:S01]  /*1270*/  HFMA2.MMA R171, -RZ, RZ, 0, 0 ;  /* 0x00000000ffab7435 */ /* 0x001fe200000001ff */
[----:B------:R-:W-:Y:S10]  /*1280*/  @!P0 BRA `(.L_x_10432) ;  /* 0x00000000001c8947 */ /* 0x000ff40003800000 */
[----:B-----5:R-:W-:Y:S01]  /*1290*/  SHF.L.U32 R171, R10, 0x10, RZ ;  /* 0x000000100aab7819 */ /* 0x020fe200000006ff */
[----:B------:R-:W-:Y:S06]  /*12a0*/  BRA `(.L_x_10432) ;  /* 0x0000000000147947 */ /* 0x000fec0003800000 */
.L_x_10431:
[----:B0----5:R-:W-:-:S05]  /*12b0*/  SHF.L.U32 R156, R6, 0x10, RZ ;  /* 0x00000010069c7819 */ /* 0x021fca00000006ff */
[----:B------:R-:W-:Y:S01]  /*12c0*/  FMUL.FTZ R171, R156, UR8 ;  /* 0x000000089cab7c20 */ /* 0x000fe20008410000 */
[----:B------:R-:W-:-:S03]  /*12d0*/  @P0 SHF.L.U32 R156, R10, 0x10, RZ ;  /* 0x000000100a9c0819 */ /* 0x000fc600000006ff */
[----:B------:R-:W-:-:S04]  /*12e0*/  FMUL.FTZ R171, R44, R171 ;  /* 0x000000ab2cab7220 */ /* 0x000fc80000410000 */
[----:B------:R-:W-:-:S07]  /*12f0*/  @P0 FADD.FTZ R171, R156, R171 ;  /* 0x000000ab9cab0221 */ /* 0x000fce0000010000 */
.L_x_10432:
[----:B------:R-:W-:Y:S05]  /*1300*/  BSYNC B0 ;  /* 0x0000000000007941 */ /* 0x000fea0003800000 */
.L_x_10430:
[----:B------:R-:W-:Y:S04]  /*1310*/  BSSY B0, `(.L_x_10433) ;  /* 0x000000e000007945 */ /* 0x000fe80003800000 */
[----:B------:R-:W-:Y:S05]  /*1320*/  @P3 BRA `(.L_x_10434) ;  /* 0x0000000000143947 */ /* 0x000fea0003800000 */
[----:B------:R-:W-:Y:S01]  /*1330*/  MOV R170, RZ ;  /* 0x000000ff00aa7202 */ /* 0x000fe20000000f00 */
[----:B------:R-:W-:Y:S06]  /*1340*/  @!P0 BRA `(.L_x_10435) ;  /* 0x0000000000288947 */ /* 0x000fec0003800000 */
[----:B-----5:R-:W-:-:S04]  /*1350*/  PRMT R170, R10, 0x7632, R170 ;  /* 0x000076320aaa7816 */ /* 0x020fc800000000aa */
[----:B------:R-:W-:Y:S01]  /*1360*/  SHF.L.U32 R170, R170, 0x10, RZ ;  /* 0x00000010aaaa7819 */ /* 0x000fe200000006ff */
[----:B------:R-:W-:Y:S06]  /*1370*/  BRA `(.L_x_10435) ;  /* 0x00000000001c7947 */ /* 0x000fec0003800000 */
.L_x_10434:
[----:B-----5:R-:W-:Y:S02]  /*1380*/  PRMT R156, R6, 0x7632, R156 ;  /* 0x00007632069c7816 */ /* 0x020fe4000000009c */
[----:B------:R-:W-:Y:S02]  /*1390*/  @P0 PRMT R157, R10, 0x7632, R157 ;  /* 0x000076320a9d0816 */ /* 0x000fe4000000009d */
[----:B------:R-:W-:Y:S02]  /*13a0*/  SHF.L.U32 R156, R156, 0x10, RZ ;  /* 0x000000109c9c7819 */ /* 0x000fe400000006ff */
[----:B------:R-:W-:-:S03]  /*13b0*/  @P0 SHF.L.U32 R157, R157, 0x10, RZ ;  /* 0x000000109d9d0819 */ /* 0x000fc600000006ff */
[----:B------:R-:W-:-:S04]  /*13c0*/  FMUL.FTZ R156, R156, UR8 ;  /* 0x000000089c9c7c20 */ /* 0x000fc80008410000 */
[----:B------:R-:W-:-:S04]  /*13d0*/  FMUL.FTZ R170, R45, R156 ;  /* 0x0000009c2daa7220 */ /* 0x000fc80000410000 */
[----:B------:R-:W-:-:S07]  /*13e0*/  @P0 FADD.FTZ R170, R170, R157 ;  /* 0x0000009daaaa0221 */ /* 0x000fce0000010000 */
.L_x_10435:
[----:B------:R-:W-:Y:S05]  /*13f0*/  BSYNC B0 ;  /* 0x0000000000007941 */ /* 0x000fea0003800000 */
.L_x_10433:
[----:B------:R-:W-:Y:S04]  /*1400*/  BSSY B0, `(.L_x_10436) ;  /* 0x000000b000007945 */ /* 0x000fe80003800000 */
[----:B------:R-:W-:Y:S05]  /*1410*/  @P3 BRA `(.L_x_10437) ;  /* 0x0000000000103947 */ /* 0x000fea0003800000 */
[----:B------:R-:W-:Y:S01]  /*1420*/  HFMA2.MMA R169, -RZ, RZ, 0, 0 ;  /* 0x00000000ffa97435 */ /* 0x000fe200000001ff */
[----:B------:R-:W-:Y:S10]  /*1430*/  @!P0 BRA `(.L_x_10438) ;  /* 0x00000000001c8947 */ /* 0x000ff40003800000 */
[----:B-----5:R-:W-:Y:S01]  /*1440*/  SHF.L.U32 R169, R11, 0x10, RZ ;  /* 0x000000100ba97819 */ /* 0x020fe200000006ff */
[----:B------:R-:W-:Y:S06]  /*1450*/  BRA `(.L_x_10438) ;  /* 0x0000000000147947 */ /* 0x000fec0003800000 */
.L_x_10437:
[----:B-----5:R-:W-:-:S05]  /*1460*/  SHF.L.U32 R156, R7, 0x10, RZ ;  /* 0x00000010079c7819 */ /* 0x020fca00000006ff */
[----:B------:R-:W-:Y:S01]  /*1470*/  FMUL.FTZ R169, R156, UR8 ;  /* 0x000000089ca97c20 */ /* 0x000fe20008410000 */
[----:B------:R-:W-:-:S03]  /*1480*/  @P0 SHF.L.U32 R156, R11, 0x10, RZ ;  /* 0x000000100b9c0819 */ /* 0x000fc600000006ff */
[----:B------:R-:W-:-:S04]  /*1490*/  FMUL.FTZ R169, R46, R169 ;  /* 0x000000a92ea97220 */ /* 0x000fc80000410000 */
[----:B------:R-:W-:-:S07]  /*14a0*/  @P0 FADD.FTZ R169, R156, R169 ;  /* 0x000000a99ca90221 */ /* 0x000fce0000010000 */
.L_x_10438:
[----:B------:R-:W-:Y:S05]  /*14b0*/  BSYNC B0 ;  /* 0x0000000000007941 */ /* 0x000fea0003800000 */
.L_x_10436:
[----:B------:R-:W-:Y:S04]  /*14c0*/  BSSY B0, `(.L_x_10439) ;  /* 0x000000e000007945 */ /* 0x000fe80003800000 */
[----:B------:R-:W-:Y:S05]  /*14d0*/  @P3 BRA `(.L_x_10440) ;  /* 0x0000000000143947 */ /* 0x000fea0003800000 */
[----:B------:R-:W-:Y:S01]  /*14e0*/  MOV R168, RZ ;  /* 0x000000ff00a87202 */ /* 0x000fe20000000f00 */
[----:B------:R-:W-:Y:S06]  /*14f0*/  @!P0 BRA `(.L_x_10441) ;  /* 0x0000000000288947 */ /* 0x000fec0003800000 */
[----:B-----5:R-:W-:-:S04]  /*1500*/  PRMT R168, R11, 0x7632, R168 ;  /* 0x000076320ba87816 */ /* 0x020fc800000000a8 */
[----:B------:R-:W-:Y:S01]  /*1510*/  SHF.L.U32 R168, R168, 0x10, RZ ;  /* 0x00000010a8a87819 */ /* 0x000fe200000006ff */
[----:B------:R-:W-:Y:S06]  /*1520*/  BRA `(.L_x_10441) ;  /* 0x00000000001c7947 */ /* 0x000fec0003800000 */
.L_x_10440:
[----:B-----5:R-:W-:Y:S02]  /*1530*/  PRMT R156, R7, 0x7632, R156 ;  /* 0x00007632079c7816 */ /* 0x020fe4000000009c */
[----:B------:R-:W-:Y:S02]  /*1540*/  @P0 PRMT R157, R11, 0x7632, R157 ;  /* 0x000076320b9d0816 */ /* 0x000fe4000000009d */
[----:B------:R-:W-:Y:S02]  /*1550*/  SHF.L.U32 R156, R156, 0x10, RZ ;  /* 0x000000109c9c7819 */ /* 0x000fe400000006ff */
[----:B------:R-:W-:-:S03]  /*1560*/  @P0 SHF.L.U32 R157, R157, 0x10, RZ ;  /* 0x000000109d9d0819 */ /* 0x000fc600000006ff */
[----:B------:R-:W-:-:S04]  /*1570*/  FMUL.FTZ R156, R156, UR8 ;  /* 0x000000089c9c7c20 */ /* 0x000fc80008410000 */
[----:B------:R-:W-:-:S04]  /*1580*/  FMUL.FTZ R168, R47, R156 ;  /* 0x0000009c2fa87220 */ /* 0x000fc80000410000 */
[----:B------:R-:W-:-:S07]  /*1590*/  @P0 FADD.FTZ R168, R168, R157 ;  /* 0x0000009da8a80221 */ /* 0x000fce0000010000 */
.L_x_10441:
[----:B------:R-:W-:Y:S05]  /*15a0*/  BSYNC B0 ;  /* 0x0000000000007941 */ /* 0x000fea0003800000 */
.L_x_10439:
[----:B------:R-:W0:Y:S01]  /*15b0*/  @P2 LDC.64 R164, c[0x0][0x220] ;  /* 0x00008800ffa42b82 */ /* 0x000e220000000a00 */
        /* <DEDUP_REMOVED lines=19> */
.L_x_10443:
[----:B--2--5:R-:W-:-:S05]  /*16f0*/  SHF.L.U32 R156, R4, 0x10, RZ ;  /* 0x00000010049c7819 */ /* 0x024fca00000006ff */
[----:B------:R-:W-:Y:S01]  /*1700*/  FMUL.FTZ R195, R156, UR8 ;  /* 0x000000089cc37c20 */ /* 0x000fe20008410000 */
[----:B------:R-:W-:-:S03]  /*1710*/  @P0 SHF.L.U32 R156, R8, 0x10, RZ ;  /* 0x00000010089c0819 */ /* 0x000fc600000006ff */
[----:B------:R-:W-:-:S04]  /*1720*/  FMUL.FTZ R195, R40, R195 ;  /* 0x000000c328c37220 */ /* 0x000fc80000410000 */
[----:B------:R-:W-:-:S07]  /*1730*/  @P0 FADD.FTZ R195, R156, R195 ;  /* 0x000000c39cc30221 */ /* 0x000fce0000010000 */
.L_x_10444:
[----:B------:R-:W-:Y:S05]  /*1740*/  BSYNC B0 ;  /* 0x0000000000007941 */ /* 0x000fea0003800000 */
.L_x_10442:
[----:B------:R-:W-:Y:S04]  /*1750*/  BSSY B0, `(.L_x_10445) ;  /* 0x000000e000007945 */ /* 0x000fe80003800000 */
[----:B------:R-:W-:Y:S05]  /*1760*/  @P3 BRA `(.L_x_10446) ;  /* 0x0000000000143947 */ /* 0x000fea0003800000 */
[----:B------:R-:W-:Y:S01]  /*1770*/  MOV R192, RZ ;  /* 0x000000ff00c07202 */ /* 0x000fe20000000f00 */
[----:B------:R-:W-:Y:S06]  /*1780*/  @!P0 BRA `(.L_x_10447) ;  /* 0x0000000000288947 */ /* 0x000fec0003800000 */
[----:B-----5:R-:W-:-:S04]  /*1790*/  PRMT R192, R8, 0x7632, R192 ;  /* 0x0000763208c07816 */ /* 0x020fc800000000c0 */
[----:B------:R-:W-:Y:S01]  /*17a0*/  SHF.L.U32 R192, R192, 0x10, RZ ;  /* 0x00000010c0c07819 */ /* 0x000fe200000006ff */
[----:B------:R-:W-:Y:S06]  /*17b0*/  BRA `(.L_x_10447) ;  /* 0x00000000001c7947 */ /* 0x000fec0003800000 */
.L_x_10446:
[----:B--2--5:R-:W-:Y:S02]  /*17c0*/  PRMT R156, R4, 0x7632, R156 ;  /* 0x00007632049c7816 */ /* 0x024fe4000000009c */
[----:B------:R-:W-:Y:S02]  /*17d0*/  @P0 PRMT R157, R8, 0x7632, R157 ;  /* 0x00007632089d0816 */ /* 0x000fe4000000009d */
[----:B------:R-:W-:Y:S02]  /*17e0*/  SHF.L.U32 R156, R156, 0x10, RZ ;  /* 0x000000109c9c7819 */ /* 0x000fe400000006ff */
[----:B------:R-:W-:-:S03]  /*17f0*/  @P0 SHF.L.U32 R157, R157, 0x10, RZ ;  /* 0x000000109d9d0819 */ /* 0x000fc600000006ff */
[----:B------:R-:W-:-:S04]  /*1800*/  FMUL.FTZ R156, R156, UR8 ;  /* 0x000000089c9c7c20 */ /* 0x000fc80008410000 */
[----:B------:R-:W-:-:S04]  /*1810*/  FMUL.FTZ R192, R41, R156 ;  /* 0x0000009c29c07220 */ /* 0x000fc80000410000 */
[----:B------:R-:W-:-:S07]  /*1820*/  @P0 FADD.FTZ R192, R192, R157 ;  /* 0x0000009dc0c00221 */ /* 0x000fce0000010000 */
.L_x_10447:
[----:B------:R-:W-:Y:S05]  /*1830*/  BSYNC B0 ;  /* 0x0000000000007941 */ /* 0x000fea0003800000 */
.L_x_10445:
[----:B------:R-:W-:Y:S04]  /*1840*/  BSSY B0, `(.L_x_10448) ;  /* 0x000000b000007945 */ /* 0x000fe80003800000 */
[----:B------:R-:W-:Y:S05]  /*1850*/  @P3 BRA `(.L_x_10449) ;  /* 0x0000000000103947 */ /* 0x000fea0003800000 */
[----:B--2---:R-:W-:Y:S01]  /*1860*/  HFMA2.MMA R189, -RZ, RZ, 0, 0 ;  /* 0x00000000ffbd7435 */ /* 0x004fe200000001ff */
[----:B------:R-:W-:Y:S10]  /*1870*/  @!P0 BRA `(.L_x_10450) ;  /* 0x00000000001c8947 */ /* 0x000ff40003800000 */
[----:B-----5:R-:W-:Y:S01]  /*1880*/  SHF.L.U32 R189, R9, 0x10, RZ ;  /* 0x0000001009bd7819 */ /* 0x020fe200000006ff */
[----:B------:R-:W-:Y:S06]  /*1890*/  BRA `(.L_x_10450) ;  /* 0x0000000000147947 */ /* 0x000fec0003800000 */
.L_x_10449:
[----:B--2--5:R-:W-:-:S05]  /*18a0*/  SHF.L.U32 R156, R5, 0x10, RZ ;  /* 0x00000010059c7819 */ /* 0x024fca00000006ff */
[----:B------:R-:W-:Y:S01]  /*18b0*/  FMUL.FTZ R189, R156, UR8 ;  /* 0x000000089cbd7c20 */ /* 0x000fe20008410000 */
[----:B------:R-:W-:-:S03]  /*18c0*/  @P0 SHF.L.U32 R156, R9, 0x10, RZ ;  /* 0x00000010099c0819 */ /* 0x000fc600000006ff */
[----:B------:R-:W-:-:S04]  /*18d0*/  FMUL.FTZ R189, R42, R189 ;  /* 0x000000bd2abd7220 */ /* 0x000fc80000410000 */
[----:B------:R-:W-:-:S07]  /*18e0*/  @P0 FADD.FTZ R189, R156, R189 ;  /* 0x000000bd9cbd0221 */ /* 0x000fce0000010000 */
.L_x_10450:
[----:B------:R-:W-:Y:S05]  /*18f0*/  BSYNC B0 ;  /* 0x0000000000007941 */ /* 0x000fea0003800000 */
.L_x_10448:
[----:B------:R-:W-:Y:S04]  /*1900*/  BSSY B0, `(.L_x_10451) ;  /* 0x000000e000007945 */ /* 0x000fe80003800000 */
[----:B------:R-:W-:Y:S05]  /*1910*/  @P3 BRA `(.L_x_10452) ;  /* 0x0000000000143947 */ /* 0x000fea0003800000 */
[----:B------:R-:W-:Y:S01]  /*1920*/  MOV R190, RZ ;  /* 0x000000ff00be7202 */ /* 0x000fe20000000f00 */
[----:B------:R-:W-:Y:S06]  /*1930*/  @!P0 BRA `(.L_x_10453) ;  /* 0x0000000000288947 */ /* 0x000fec0003800000 */
[----:B-----5:R-:W-:-:S04]  /*1940*/  PRMT R190, R9, 0x7632, R190 ;  /* 0x0000763209be7816 */ /* 0x020fc800000000be */
[----:B------:R-:W-:Y:S01]  /*1950*/  SHF.L.U32 R190, R190, 0x10, RZ ;  /* 0x00000010bebe7819 */ /* 0x000fe200000006ff */
[----:B------:R-:W-:Y:S06]  /*1960*/  BRA `(.L_x_10453) ;  /* 0x00000000001c7947 */ /* 0x000fec0003800000 */
.L_x_10452:
[----:B-----5:R-:W-:Y:S02]  /*1970*/  PRMT R156, R5, 0x7632, R156 ;  /* 0x00007632059c7816 */ /* 0x020fe4000000009c */
[----:B------:R-:W-:Y:S02]  /*1980*/  @P0 PRMT R157, R9, 0x7632, R157 ;  /* 0x00007632099d0816 */ /* 0x000fe4000000009d */
[----:B------:R-:W-:Y:S02]  /*1990*/  SHF.L.U32 R156, R156, 0x10, RZ ;  /* 0x000000109c9c7819 */ /* 0x000fe400000006ff */
[----:B------:R-:W-:-:S03]  /*19a0*/  @P0 SHF.L.U32 R157, R157, 0x10, RZ ;  /* 0x000000109d9d0819 */ /* 0x000fc600000006ff */
[----:B------:R-:W-:-:S04]  /*19b0*/  FMUL.FTZ R156, R156, UR8 ;  /* 0x000000089c9c7c20 */ /* 0x000fc80008410000 */
[----:B------:R-:W-:-:S04]  /*19c0*/  FMUL.FTZ R190, R43, R156 ;  /* 0x0000009c2bbe7220 */ /* 0x000fc80000410000 */
[----:B------:R-:W-:-:S07]  /*19d0*/  @P0 FADD.FTZ R190, R190, R157 ;  /* 0x0000009dbebe0221 */ /* 0x000fce0000010000 */
.L_x_10453:
[----:B------:R-:W-:Y:S05]  /*19e0*/  BSYNC B0 ;  /* 0x0000000000007941 */ /* 0x000fea0003800000 */
.L_x_10451:
[----:B------:R-:W-:Y:S04]  /*19f0*/  BSSY B0, `(.L_x_10454) ;  /* 0x000000b000007945 */ /* 0x000fe80003800000 */
[----:B------:R-:W-:Y:S05]  /*1a00*/  @P3 BRA `(.L_x_10455) ;  /* 0x0000000000103947 */ /* 0x000fea0003800000 */
[----:B------:R-:W-:Y:S01]  /*1a10*/  HFMA2.MMA R186, -RZ, RZ, 0, 0 ;  /* 0x00000000ffba7435 */ /* 0x000fe200000001ff */
[----:B------:R-:W-:Y:S10]  /*1a20*/  @!P0 BRA `(.L_x_10456) ;  /* 0x00000000001c8947 */ /* 0x000ff40003800000 */
[----:B-----5:R-:W-:Y:S01]  /*1a30*/  SHF.L.U32 R186, R10, 0x10, RZ ;  /* 0x000000100aba7819 */ /* 0x020fe200000006ff */
[----:B------:R-:W-:Y:S06]  /*1a40*/  BRA `(.L_x_10456) ;  /* 0x0000000000147947 */ /* 0x000fec0003800000 */
.L_x_10455:
[----:B-----5:R-:W-:Y:S02]  /*1a50*/  SHF.L.U32 R156, R6, 0x10, RZ ;  /* 0x00000010069c7819 */ /* 0x020fe400000006ff */
[----:B------:R-:W-:-:S03]  /*1a60*/  @P0 SHF.L.U32 R159, R10, 0x10, RZ ;  /* 0x000000100a9f0819 */ /* 0x000fc600000006ff */
[----:B------:R-:W-:-:S04]  /*1a70*/  FMUL.FTZ R157, R156, UR8 ;  /* 0x000000089c9d7c20 */ /* 0x000fc80008410000 */
[----:B------:R-:W-:-:S04]  /*1a80*/  FMUL.FTZ R186, R36, R157 ;  /* 0x0000009d24ba7220 */ /* 0x000fc80000410000 */
[----:B------:R-:W-:-:S07]  /*1a90*/  @P0 FADD.FTZ R186, R159, R186 ;  /* 0x000000ba9fba0221 */ /* 0x000fce0000010000 */
.L_x_10456:
[----:B------:R-:W-:Y:S05]  /*1aa0*/  BSYNC B0 ;  /* 0x0000000000007941 */ /* 0x000fea0003800000 */
.L_x_10454:
[----:B------:R-:W-:Y:S04]  /*1ab0*/  BSSY B0, `(.L_x_10457) ;  /* 0x000000e000007945 */ /* 0x000fe80003800000 */
[----:B------:R-:W-:Y:S05]  /*1ac0*/  @P3 BRA `(.L_x_10458) ;  /* 0x0000000000143947 */ /* 0x000fea0003800000 */
[----:B------:R-:W-:Y:S01]  /*1ad0*/  MOV R191, RZ ;  /* 0x000000ff00bf7202 */ /* 0x000fe20000000f00 */
[----:B------:R-:W-:Y:S06]  /*1ae0*/  @!P0 BRA `(.L_x_10459) ;  /* 0x0000000000288947 */ /* 0x000fec0003800000 */
[----:B-----5:R-:W-:-:S04]  /*1af0*/  PRMT R191, R10, 0x7632, R191 ;  /* 0x000076320abf7816 */ /* 0x020fc800000000bf */
[----:B------:R-:W-:Y:S01]  /*1b00*/  SHF.L.U32 R191, R191, 0x10, RZ ;  /* 0x00000010bfbf7819 */ /* 0x000fe200000006ff */
[----:B------:R-:W-:Y:S06]  /*1b10*/  BRA `(.L_x_10459) ;  /* 0x00000000001c7947 */ /* 0x000fec0003800000 */
.L_x_10458:
[----:B-----5:R-:W-:Y:S02]  /*1b20*/  PRMT R156, R6, 0x7632, R156 ;  /* 0x00007632069c7816 */ /* 0x020fe4000000009c */
[----:B------:R-:W-:Y:S02]  /*1b30*/  @P0 PRMT R157, R10, 0x7632, R157 ;  /* 0x000076320a9d0816 */ /* 0x000fe4000000009d */
[----:B------:R-:W-:Y:S02]  /*1b40*/  SHF.L.U32 R156, R156, 0x10, RZ ;  /* 0x000000109c9c7819 */ /* 0x000fe400000006ff */
[----:B------:R-:W-:-:S03]  /*1b50*/  @P0 SHF.L.U32 R158, R157, 0x10, RZ ;  /* 0x000000109d9e0819 */ /* 0x000fc600000006ff */
[----:B------:R-:W-:-:S04]  /*1b60*/  FMUL.FTZ R156, R156, UR8 ;  /* 0x000000089c9c7c20 */ /* 0x000fc80008410000 */
[----:B------:R-:W-:-:S04]  /*1b70*/  FMUL.FTZ R191, R37, R156 ;  /* 0x0000009c25bf7220 */ /* 0x000fc80000410000 */
[----:B------:R-:W-:-:S07]  /*1b80*/  @P0 FADD.FTZ R191, R191, R158 ;  /* 0x0000009ebfbf0221 */ /* 0x000fce0000010000 */
.L_x_10459:
[----:B------:R-:W-:Y:S05]  /*1b90*/  BSYNC B0 ;  /* 0x0000000000007941 */ /* 0x000fea0003800000 */
.L_x_10457:
[----:B------:R-:W-:Y:S04]  /*1ba0*/  BSSY B0, `(.L_x_10460) ;  /* 0x000000b000007945 */ /* 0x000fe80003800000 */
[----:B------:R-:W-:Y:S05]  /*1bb0*/  @P3 BRA `(.L_x_10461) ;  /* 0x0000000000103947 */ /* 0x000fea0003800000 */
[----:B------:R-:W-:Y:S01]  /*1bc0*/  HFMA2.MMA R188, -RZ, RZ, 0, 0 ;  /* 0x00000000ffbc7435 */ /* 0x000fe200000001ff */
[----:B------:R-:W-:Y:S10]  /*1bd0*/  @!P0 BRA `(.L_x_10462) ;  /* 0x00000000001c8947 */ /* 0x000ff40003800000 */
[----:B-----5:R-:W-:Y:S01]  /*1be0*/  SHF.L.U32 R188, R11, 0x10, RZ ;  /* 0x000000100bbc7819 */ /* 0x020fe200000006ff */
[----:B------:R-:W-:Y:S06]  /*1bf0*/  BRA `(.L_x_10462) ;  /* 0x0000000000147947 */ /* 0x000fec0003800000 */
.L_x_10461:
[----:B-----5:R-:W-:Y:S02]  /*1c00*/  SHF.L.U32 R156, R7, 0x10, RZ ;  /* 0x00000010079c7819 */ /* 0x020fe400000006ff */
[----:B------:R-:W-:-:S03]  /*1c10*/  @P0 SHF.L.U32 R159, R11, 0x10, RZ ;  /* 0x000000100b9f0819 */ /* 0x000fc600000006ff */
[----:B------:R-:W-:-:S04]  /*1c20*/  FMUL.FTZ R157, R156, UR8 ;  /* 0x000000089c9d7c20 */ /* 0x000fc80008410000 */
[----:B------:R-:W-:-:S04]  /*1c30*/  FMUL.FTZ R188, R38, R157 ;  /* 0x0000009d26bc7220 */ /* 0x000fc80000410000 */
[----:B------:R-:W-:-:S07]  /*1c40*/  @P0 FADD.FTZ R188, R159, R188 ;  /* 0x000000bc9fbc0221 */ /* 0x000fce0000010000 */
.L_x_10462:
[----:B------:R-:W-:Y:S05]  /*1c50*/  BSYNC B0 ;  /* 0x0000000000007941 */ /* 0x000fea0003800000 */
.L_x_10460:
[----:B------:R-:W-:Y:S04]  /*1c60*/  BSSY B0, `(.L_x_10463) ;  /* 0x000000e000007945 */ /* 0x000fe80003800000 */
[----:B------:R-:W-:Y:S05]  /*1c70*/  @P3 BRA `(.L_x_10464) ;  /* 0x0000000000143947 */ /* 0x000fea0003800000 */
[----:B------:R-:W-:Y:S01]  /*1c80*/  MOV R193, RZ ;  /* 0x000000ff00c17202 */ /* 0x000fe20000000f00 */
[----:B------:R-:W-:Y:S06]  /*1c90*/  @!P0 BRA `(.L_x_10465) ;  /* 0x0000000000288947 */ /* 0x000fec0003800000 */
[----:B-----5:R-:W-:-:S04]  /*1ca0*/  PRMT R193, R11, 0x7632, R193 ;  /* 0x000076320bc17816 */ /* 0x020fc800000000c1 */
[----:B------:R-:W-:Y:S01]  /*1cb0*/  SHF.L.U32 R193, R193, 0x10, RZ ;  /* 0x00000010c1c17819 */ /* 0x000fe200000006ff */
[----:B------:R-:W-:Y:S06]  /*1cc0*/  BRA `(.L_x_10465) ;  /* 0x00000000001c7947 */ /* 0x000fec0003800000 */
.L_x_10464:
[----:B-----5:R-:W-:Y:S02]  /*1cd0*/  PRMT R156, R7, 0x7632, R156 ;  /* 0x00007632079c7816 */ /* 0x020fe4000000009c */
[----:B------:R-:W-:Y:S02]  /*1ce0*/  @P0 PRMT R157, R11, 0x7632, R157 ;  /* 0x000076320b9d0816 */ /* 0x000fe4000000009d */
[----:B------:R-:W-:Y:S02]  /*1cf0*/  SHF.L.U32 R156, R156, 0x10, RZ ;  /* 0x000000109c9c7819 */ /* 0x000fe400000006ff */
[----:B------:R-:W-:-:S03]  /*1d00*/  @P0 SHF.L.U32 R158, R157, 0x10, RZ ;  /* 0x000000109d9e0819 */ /* 0x000fc600000006ff */
[----:B------:R-:W-:-:S04]  /*1d10*/  FMUL.FTZ R156, R156, UR8 ;  /* 0x000000089c9c7c20 */ /* 0x000fc80008410000 */
[----:B------:R-:W-:-:S04]  /*1d20*/  FMUL.FTZ R193, R39, R156 ;  /* 0x0000009c27c17220 */ /* 0x000fc80000410000 */
[----:B------:R-:W-:-:S07]  /*1d30*/  @P0 FADD.FTZ R193, R193, R158 ;  /* 0x0000009ec1c10221 */ /* 0x000fce0000010000 */
.L_x_10465:
[----:B------:R-:W-:Y:S05]  /*1d40*/  BSYNC B0 ;  /* 0x0000000000007941 */ /* 0x000fea0003800000 */
.L_x_10463:
        /* <DEDUP_REMOVED lines=20> */
.L_x_10467:
[----:B--2--5:R-:W-:Y:S02]  /*1e90*/  SHF.L.U32 R156, R4, 0x10, RZ ;  /* 0x00000010049c7819 */ /* 0x024fe400000006ff */
[----:B------:R-:W-:-:S03]  /*1ea0*/  @P0 SHF.L.U32 R159, R8, 0x10, RZ ;  /* 0x00000010089f0819 */ /* 0x000fc600000006ff */
[----:B------:R-:W-:-:S04]  /*1eb0*/  FMUL.FTZ R157, R156, UR8 ;  /* 0x000000089c9d7c20 */ /* 0x000fc80008410000 */
[----:B------:R-:W-:-:S04]  /*1ec0*/  FMUL.FTZ R206, R32, R157 ;  /* 0x0000009d20ce7220 */ /* 0x000fc80000410000 */
[----:B------:R-:W-:-:S07]  /*1ed0*/  @P0 FADD.FTZ R206, R159, R206 ;  /* 0x000000ce9fce0221 */ /* 0x000fce0000010000 */
.L_x_10468:
[----:B------:R-:W-:Y:S05]  /*1ee0*/  BSYNC B0 ;  /* 0x0000000000007941 */ /* 0x000fea0003800000 */
.L_x_10466:
[----:B------:R-:W-:Y:S04]  /*1ef0*/  BSSY B0, `(.L_x_10469) ;  /* 0x000000e000007945 */ /* 0x000fe80003800000 */
[----:B------:R-:W-:Y:S05]  /*1f00*/  @P3 BRA `(.L_x_10470) ;  /* 0x0000000000143947 */ /* 0x000fea0003800000 */
[----:B------:R-:W-:Y:S01]  /*1f10*/  MOV R211, RZ ;  /* 0x000000ff00d37202 */ /* 0x000fe20000000f00 */
[----:B------:R-:W-:Y:S06]  /*1f20*/  @!P0 BRA `(.L_x_10471) ;  /* 0x0000000000288947 */ /* 0x000fec0003800000 */
[----:B-----5:R-:W-:-:S04]  /*1f30*/  PRMT R211, R8, 0x7632, R211 ;  /* 0x0000763208d37816 */ /* 0x020fc800000000d3 */
[----:B------:R-:W-:Y:S01]  /*1f40*/  SHF.L.U32 R211, R211, 0x10, RZ ;  /* 0x00000010d3d37819 */ /* 0x000fe200000006ff */
[----:B------:R-:W-:Y:S06]  /*1f50*/  BRA `(.L_x_10471) ;  /* 0x00000000001c7947 */ /* 0x000fec0003800000 */
.L_x_10470:
[----:B--2--5:R-:W-:Y:S02]  /*1f60*/  PRMT R156, R4, 0x7632, R156 ;  /* 0x00007632049c7816 */ /* 0x024fe4000000009c */
[----:B------:R-:W-:Y:S02]  /*1f70*/  @P0 PRMT R157, R8, 0x7632, R157 ;  /* 0x00007632089d0816 */ /* 0x000fe4000000009d */
[----:B------:R-:W-:Y:S02]  /*1f80*/  SHF.L.U32 R156, R156, 0x10, RZ ;  /* 0x000000109c9c7819 */ /* 0x000fe400000006ff */
[----:B------:R-:W-:-:S03]  /*1f90*/  @P0 SHF.L.U32 R158, R157, 0x10, RZ ;  /* 0x000000109d9e0819 */ /* 0x000fc600000006ff */
[----:B------:R-:W-:-:S04]  /*1fa0*/  FMUL.FTZ R156, R156, UR8 ;  /* 0x000000089c9c7c20 */ /* 0x000fc80008410000 */
[----:B------:R-:W-:-:S04]  /*1fb0*/  FMUL.FTZ R211, R33, R156 ;  /* 0x0000009c21d37220 */ /* 0x000fc80000410000 */
[----:B------:R-:W-:-:S07]  /*1fc0*/  @P0 FADD.FTZ R211, R211, R158 ;  /* 0x0000009ed3d30221 */ /* 0x000fce0000010000 */
.L_x_10471:
[----:B------:R-:W-:Y:S05]  /*1fd0*/  BSYNC B0 ;  /* 0x0000000000007941 */ /* 0x000fea0003800000 */
.L_x_10469:
[----:B------:R-:W-:Y:S04]  /*1fe0*/  BSSY B0, `(.L_x_10472) ;  /* 0x000000b000007945 */ /* 0x000fe80003800000 */
[----:B------:R-:W-:Y:S05]  /*1ff0*/  @P3 BRA `(.L_x_10473) ;  /* 0x0000000000103947 */ /* 0x000fea0003800000 */
[----:B------:R-:W-:Y:S01]  /*2000*/  HFMA2.MMA R204, -RZ, RZ, 0, 0 ;  /* 0x00000000ffcc7435 */ /* 0x000fe200000001ff */
[----:B------:R-:W-:Y:S10]  /*2010*/  @!P0 BRA `(.L_x_10474) ;  /* 0x00000000001c8947 */ /* 0x000ff40003800000 */
[----:B-----5:R-:W-:Y:S01]  /*2020*/  SHF.L.U32 R204, R9, 0x10, RZ ;  /* 0x0000001009cc7819 */ /* 0x020fe200000006ff */
[----:B------:R-:W-:Y:S06]  /*2030*/  BRA `(.L_x_10474) ;  /* 0x0000000000147947 */ /* 0x000fec0003800000 */
.L_x_10473:
[----:B--2--5:R-:W-:Y:S02]  /*2040*/  SHF.L.U32 R156, R5, 0x10, RZ ;  /* 0x00000010059c7819 */ /* 0x024fe400000006ff */
[----:B------:R-:W-:-:S03]  /*2050*/  @P0 SHF.L.U32 R159, R9, 0x10, RZ ;  /* 0x00000010099f0819 */ /* 0x000fc600000006ff */
[----:B------:R-:W-:-:S04]  /*2060*/  FMUL.FTZ R157, R156, UR8 ;  /* 0x000000089c9d7c20 */ /* 0x000fc80008410000 */
[----:B------:R-:W-:-:S04]  /*2070*/  FMUL.FTZ R204, R34, R157 ;  /* 0x0000009d22cc7220 */ /* 0x000fc80000410000 */
[----:B------:R-:W-:-:S07]  /*2080*/  @P0 FADD.FTZ R204, R159, R204 ;  /* 0x000000cc9fcc0221 */ /* 0x000fce0000010000 */
.L_x_10474:
[----:B------:R-:W-:Y:S05]  /*2090*/  BSYNC B0 ;  /* 0x0000000000007941 */ /* 0x000fea0003800000 */
.L_x_10472:
[----:B------:R-:W-:Y:S04]  /*20a0*/  BSSY B0, `(.L_x_10475) ;  /* 0x000000e000007945 */ /* 0x000fe80003800000 */
[----:B------:R-:W-:Y:S05]  /*20b0*/  @P3 BRA `(.L_x_10476) ;  /* 0x0000000000143947 */ /* 0x000fea0003800000 */
[----:B------:R-:W-:Y:S01]  /*20c0*/  MOV R207, RZ ;  /* 0x000000ff00cf7202 */ /* 0x000fe20000000f00 */
[----:B------:R-:W-:Y:S06]  /*20d0*/  @!P0 BRA `(.L_x_10477) ;  /* 0x0000000000288947 */ /* 0x000fec0003800000 */
[----:B-----5:R-:W-:-:S04]  /*20e0*/  PRMT R207, R9, 0x7632, R207 ;  /* 0x0000763209cf7816 */ /* 0x020fc800000000cf */
[----:B------:R-:W-:Y:S01]  /*20f0*/  SHF.L.U32 R207, R207, 0x10, RZ ;  /* 0x00000010cfcf7819 */ /* 0x000fe200000006ff */
[----:B------:R-:W-:Y:S06]  /*2100*/  BRA `(.L_x_10477) ;  /* 0x00000000001c7947 */ /* 0x000fec0003800000 */
.L_x_10476:
[----:B--2--5:R-:W-:Y:S02]  /*2110*/  PRMT R156, R5, 0x7632, R156 ;  /* 0x00007632059c7816 */ /* 0x024fe4000000009c */
[----:B------:R-:W-:Y:S02]  /*2120*/  @P0 PRMT R157, R9, 0x7632, R157 ;  /* 0x00007632099d0816 */ /* 0x000fe4000000009d */
[----:B------:R-:W-:Y:S02]  /*2130*/  SHF.L.U32 R156, R156, 0x10, RZ ;  /* 0x000000109c9c7819 */ /* 0x000fe400000006ff */
[----:B------:R-:W-:-:S03]  /*2140*/  @P0 SHF.L.U32 R158, R157, 0x10, RZ ;  /* 0x000000109d9e0819 */ /* 0x000fc600000006ff */
[----:B------:R-:W-:-:S04]  /*2150*/  FMUL.FTZ R156, R156, UR8 ;  /* 0x000000089c9c7c20 */ /* 0x000fc80008410000 */
[----:B------:R-:W-:-:S04]  /*2160*/  FMUL.FTZ R207, R35, R156 ;  /* 0x0000009c23cf7220 */ /* 0x000fc80000410000 */
[----:B------:R-:W-:-:S07]  /*2170*/  @P0 FADD.FTZ R207, R207, R158 ;  /* 0x0000009ecfcf0221 */ /* 0x000fce0000010000 */
.L_x_10477:
[----:B------:R-:W-:Y:S05]  /*2180*/  BSYNC B0 ;  /* 0x0000000000007941 */ /* 0x000fea0003800000 */
.L_x_10475:
[----:B------:R-:W-:Y:S04]  /*2190*/  BSSY B0, `(.L_x_10478) ;  /* 0x000000b000007945 */ /* 0x000fe80003800000 */
[----:B------:R-:W-:Y:S05]  /*21a0*/  @P3 BRA `(.L_x_10479) ;  /* 0x0000000000103947 */ /* 0x000fea0003800000 */
[----:B--2---:R-:W-:Y:S01]  /*21b0*/  HFMA2.MMA R196, -RZ, RZ, 0, 0 ;  /* 0x00000000ffc47435 */ /* 0x004fe200000001ff */
[----:B------:R-:W-:Y:S10]  /*21c0*/  @!P0 BRA `(.L_x_10480) ;  /* 0x00000000001c8947 */ /* 0x000ff40003800000 */
[----:B-----5:R-:W-:Y:S01]  /*21d0*/  SHF.L.U32 R196, R10, 0x10, RZ ;  /* 0x000000100ac47819 */ /* 0x020fe200000006ff */
[----:B------:R-:W-:Y:S06]  /*21e0*/  BRA `(.L_x_10480) ;  /* 0x0000000000147947 */ /* 0x000fec0003800000 */
.L_x_10479:
[----:B--2--5:R-:W-:Y:S02]  /*21f0*/  SHF.L.U32 R156, R6, 0x10, RZ ;  /* 0x00000010069c7819 */ /* 0x024fe400000006ff */
[----:B------:R-:W-:-:S03]  /*2200*/  @P0 SHF.L.U32 R159, R10, 0x10, RZ ;  /* 0x000000100a9f0819 */ /* 0x000fc600000006ff */
[----:B------:R-:W-:-:S04]  /*2210*/  FMUL.FTZ R157, R156, UR8 ;  /* 0x000000089c9d7c20 */ /* 0x000fc80008410000 */
[----:B------:R-:W-:-:S04]  /*2220*/  FMUL.FTZ R196, R28, R157 ;  /* 0x0000009d1cc47220 */ /* 0x000fc80000410000 */
[----:B------:R-:W-:-:S07]  /*2230*/  @P0 FADD.FTZ R196, R159, R196 ;  /* 0x000000c49fc40221 */ /* 0x000fce0000010000 */
.L_x_10480:
[----:B------:R-:W-:Y:S05]  /*2240*/  BSYNC B0 ;  /* 0x0000000000007941 */ /* 0x000fea0003800000 */
.L_x_10478:
[----:B------:R-:W-:Y:S04]  /*2250*/  BSSY B0, `(.L_x_10481) ;  /* 0x000000e000007945 */ /* 0x000fe80003800000 */
[----:B------:R-:W-:Y:S05]  /*2260*/  @P3 BRA `(.L_x_10482) ;  /* 0x0000000000143947 */ /* 0x000fea0003800000 */
[----:B------:R-:W-:Y:S01]  /*2270*/  MOV R199, RZ ;  /* 0x000000ff00c77202 */ /* 0x000fe20000000f00 */
[----:B------:R-:W-:Y:S06]  /*2280*/  @!P0 BRA `(.L_x_10483) ;  /* 0x0000000000288947 */ /* 0x000fec0003800000 */
[----:B-----5:R-:W-:-:S04]  /*2290*/  PRMT R199, R10, 0x7632, R199 ;  /* 0x000076320ac77816 */ /* 0x020fc800000000c7 */
[----:B------:R-:W-:Y:S01]  /*22a0*/  SHF.L.U32 R199, R199, 0x10, RZ ;  /* 0x00000010c7c77819 */ /* 0x000fe200000006ff */
[----:B------:R-:W-:Y:S06]  /*22b0*/  BRA `(.L_x_10483) ;  /* 0x00000000001c7947 */ /* 0x000fec0003800000 */
.L_x_10482:
[----:B-----5:R-:W-:Y:S02]  /*22c0*/  PRMT R156, R6, 0x7632, R156 ;  /* 0x00007632069c7816 */ /* 0x020fe4000000009c */
[----:B------:R-:W-:Y:S02]  /*22d0*/  @P0 PRMT R157, R10, 0x7632, R157 ;  /* 0x000076320a9d0816 */ /* 0x000fe4000000009d */
[----:B------:R-:W-:Y:S02]  /*22e0*/  SHF.L.U32 R156, R156, 0x10, RZ ;  /* 0x000000109c9c7819 */ /* 0x000fe400000006ff */
[----:B------:R-:W-:-:S03]  /*22f0*/  @P0 SHF.L.U32 R158, R157, 0x10, RZ ;  /* 0x000000109d9e0819 */ /* 0x000fc600000006ff */
[----:B------:R-:W-:-:S04]  /*2300*/  FMUL.FTZ R156, R156, UR8 ;  /* 0x000000089c9c7c20 */ /* 0x000fc80008410000 */
[----:B------:R-:W-:-:S04]  /*2310*/  FMUL.FTZ R199, R29, R156 ;  /* 0x0000009c1dc77220 */ /* 0x000fc80000410000 */
[----:B------:R-:W-:-:S07]  /*2320*/  @P0 FADD.FTZ R199, R199, R158 ;  /* 0x0000009ec7c70221 */ /* 0x000fce0000010000 */
.L_x_10483:
[----:B------:R-:W-:Y:S05]  /*2330*/  BSYNC B0 ;  /* 0x0000000000007941 */ /* 0x000fea0003800000 */
.L_x_10481:
[----:B------:R-:W-:Y:S04]  /*2340*/  BSSY B0, `(.L_x_10484) ;  /* 0x000000b000007945 */ /* 0x000fe80003800000 */
[----:B------:R-:W-:Y:S05]  /*2350*/  @P3 BRA `(.L_x_10485) ;  /* 0x0000000000103947 */ /* 0x000fea0003800000 */
[----:B------:R-:W-:Y:S01]  /*2360*/  HFMA2.MMA R197, -RZ, RZ, 0, 0 ;  /* 0x00000000ffc57435 */ /* 0x000fe200000001ff */
[----:B------:R-:W-:Y:S10]  /*2370*/  @!P0 BRA `(.L_x_10486) ;  /* 0x00000000001c8947 */ /* 0x000ff40003800000 */
[----:B-----5:R-:W-:Y:S01]  /*2380*/  SHF.L.U32 R197, R11, 0x10, RZ ;  /* 0x000000100bc57819 */ /* 0x020fe200000006ff */
[----:B------:R-:W-:Y:S06]  /*2390*/  BRA `(.L_x_10486) ;  /* 0x0000000000147947 */ /* 0x000fec0003800000 */
.L_x_10485:
[----:B-----5:R-:W-:-:S05]  /*23a0*/  SHF.L.U32 R156, R7, 0x10, RZ ;  /* 0x00000010079c7819 */ /* 0x020fca00000006ff */
[----:B------:R-:W-:Y:S01]  /*23b0*/  FMUL.FTZ R197, R156, UR8 ;  /* 0x000000089cc57c20 */ /* 0x000fe20008410000 */
[----:B------:R-:W-:-:S03]  /*23c0*/  @P0 SHF.L.U32 R156, R11, 0x10, RZ ;  /* 0x000000100b9c0819 */ /* 0x000fc600000006ff */
[----:B------:R-:W-:-:S04]  /*23d0*/  FMUL.FTZ R197, R30, R197 ;  /* 0x000000c51ec57220 */ /* 0x000fc80000410000 */
[----:B------:R-:W-:-:S07]  /*23e0*/  @P0 FADD.FTZ R197, R156, R197 ;  /* 0x000000c59cc50221 */ /* 0x000fce0000010000 */
.L_x_10486:
[----:B------:R-:W-:Y:S05]  /*23f0*/  BSYNC B0 ;  /* 0x0000000000007941 */ /* 0x000fea0003800000 */
.L_x_10484:
[----:B------:R-:W-:Y:S04]  /*2400*/  BSSY B0, `(.L_x_10487) ;  /* 0x000000e000007945 */ /* 0x000fe80003800000 */
[----:B------:R-:W-:Y:S05]  /*2410*/  @P3 BRA `(.L_x_10488) ;  /* 0x0000000000143947 */ /* 0x000fea0003800000 */
[----:B------:R-:W-:Y:S01]  /*2420*/  MOV R198, RZ ;  /* 0x000000ff00c67202 */ /* 0x000fe20000000f00 */
[----:B------:R-:W-:Y:S06]  /*2430*/  @!P0 BRA `(.L_x_10489) ;  /* 0x0000000000288947 */ /* 0x000fec0003800000 */
[----:B-----5:R-:W-:-:S04]  /*2440*/  PRMT R198, R11, 0x7632, R198 ;  /* 0x000076320bc67816 */ /* 0x020fc800000000c6 */
[----:B------:R-:W-:Y:S01]  /*2450*/  SHF.L.U32 R198, R198, 0x10, RZ ;  /* 0x00000010c6c67819 */ /* 0x000fe200000006ff */
[----:B------:R-:W-:Y:S06]  /*2460*/  BRA `(.L_x_10489) ;  /* 0x00000000001c7947 */ /* 0x000fec0003800000 */
.L_x_10488:
[----:B-----5:R-:W-:Y:S02]  /*2470*/  PRMT R156, R7, 0x7632, R156 ;  /* 0x00007632079c7816 */ /* 0x020fe4000000009c */
[----:B------:R-:W-:Y:S02]  /*2480*/  @P0 PRMT R157, R11, 0x7632, R157 ;  /* 0x000076320b9d0816 */ /* 0x000fe4000000009d */
[----:B------:R-:W-:Y:S02]  /*2490*/  SHF.L.U32 R156, R156, 0x10, RZ ;  /* 0x000000109c9c7819 */ /* 0x000fe400000006ff */
[----:B------:R-:W-:-:S03]  /*24a0*/  @P0 SHF.L.U32 R157, R157, 0x10, RZ ;  /* 0x000000109d9d0819 */ /* 0x000fc600000006ff */
[----:B------:R-:W-:-:S04]  /*24b0*/  FMUL.FTZ R156, R156, UR8 ;  /* 0x000000089c9c7c20 */ /* 0x000fc80008410000 */
[----:B------:R-:W-:-:S04]  /*24c0*/  FMUL.FTZ R198, R31, R156 ;  /* 0x0000009c1fc67220 */ /* 0x000fc80000410000 */
[----:B------:R-:W-:-:S07]  /*24d0*/  @P0 FADD.FTZ R198, R198, R157 ;  /* 0x0000009dc6c60221 */ /* 0x000fce0000010000 */
.L_x_10489:
[----:B------:R-:W-:Y:S05]  /*24e0*/  BSYNC B0 ;  /* 0x0000000000007941 */ /* 0x000fea0003800000 */
.L_x_10487:
        /* <DEDUP_REMOVED lines=20> */
.L_x_10491:
[----:B--2--5:R-:W-:Y:S02]  /*2630*/  SHF.L.U32 R156, R4, 0x10, RZ ;  /* 0x00000010049c7819 */ /* 0x024fe400000006ff */
[----:B------:R-:W-:-:S03]  /*2640*/  @P0 SHF.L.U32 R159, R8, 0x10, RZ ;  /* 0x00000010089f0819 */ /* 0x000fc600000006ff */
[----:B------:R-:W-:-:S04]  /*2650*/  FMUL.FTZ R157, R156, UR8 ;  /* 0x000000089c9d7c20 */ /* 0x000fc80008410000 */
[----:B------:R-:W-:-:S04]  /*2660*/  FMUL.FTZ R208, R24, R157 ;  /* 0x0000009d18d07220 */ /* 0x000fc80000410000 */
[----:B------:R-:W-:-:S07]  /*2670*/  @P0 FADD.FTZ R208, R159, R208 ;  /* 0x000000d09fd00221 */ /* 0x000fce0000010000 */
.L_x_10492:
[----:B------:R-:W-:Y:S05]  /*2680*/  BSYNC B0 ;  /* 0x0000000000007941 */ /* 0x000fea0003800000 */
.L_x_10490:
[----:B------:R-:W-:Y:S04]  /*2690*/  BSSY B0, `(.L_x_10493) ;  /* 0x000000e000007945 */ /* 0x000fe80003800000 */
[----:B------:R-:W-:Y:S05]  /*26a0*/  @P3 BRA `(.L_x_10494) ;  /* 0x0000000000143947 */ /* 0x000fea0003800000 */
[----:B------:R-:W-:Y:S01]  /*26b0*/  MOV R209, RZ ;  /* 0x000000ff00d17202 */ /* 0x000fe20000000f00 */
[----:B------:R-:W-:Y:S06]  /*26c0*/  @!P0 BRA `(.L_x_10495) ;  /* 0x0000000000288947 */ /* 0x000fec0003800000 */
[----:B-----5:R-:W-:-:S04]  /*26d0*/  PRMT R209, R8, 0x7632, R209 ;  /* 0x0000763208d17816 */ /* 0x020fc800000000d1 */
[----:B------:R-:W-:Y:S01]  /*26e0*/  SHF.L.U32 R209, R209, 0x10, RZ ;  /* 0x00000010d1d17819 */ /* 0x000fe200000006ff */
[----:B------:R-:W-:Y:S06]  /*26f0*/  BRA `(.L_x_10495) ;  /* 0x00000000001c7947 */ /* 0x000fec0003800000 */
.L_x_10494:
[----:B--2--5:R-:W-:Y:S02]  /*2700*/  PRMT R156, R4, 0x7632, R156 ;  /* 0x00007632049c7816 */ /* 0x024fe4000000009c */
[----:B------:R-:W-:Y:S02]  /*2710*/  @P0 PRMT R157, R8, 0x7632, R157 ;  /* 0x00007632089d0816 */ /* 0x000fe4000000009d */
[----:B------:R-:W-:Y:S02]  /*2720*/  SHF.L.U32 R156, R156, 0x10, RZ ;  /* 0x000000109c9c7819 */ /* 0x000fe400000006ff */
[----:B------:R-:W-:-:S03]  /*2730*/  @P0 SHF.L.U32 R158, R157, 0x10, RZ ;  /* 0x000000109d9e0819 */ /* 0x000fc600000006ff */
[----:B------:R-:W-:-:S04]  /*2740*/  FMUL.FTZ R156, R156, UR8 ;  /* 0x000000089c9c7c20 */ /* 0x000fc80008410000 */
[----:B------:R-:W-:-:S04]  /*2750*/  FMUL.FTZ R209, R25, R156 ;  /* 0x0000009c19d17220 */ /* 0x000fc80000410000 */
[----:B------:R-:W-:-:S07]  /*2760*/  @P0 FADD.FTZ R209, R209, R158 ;  /* 0x0000009ed1d10221 */ /* 0x000fce0000010000 */
.L_x_10495:
[----:B------:R-:W-:Y:S05]  /*2770*/  BSYNC B0 ;  /* 0x0000000000007941 */ /* 0x000fea0003800000 */
.L_x_10493:
[----:B------:R-:W-:Y:S04]  /*2780*/  BSSY B0, `(.L_x_10496) ;  /* 0x000000b000007945 */ /* 0x000fe80003800000 */
[----:B------:R-:W-:Y:S05]  /*2790*/  @P3 BRA `(.L_x_10497) ;  /* 0x0000000000103947 */ /* 0x000fea0003800000 */
[----:B------:R-:W-:Y:S01]  /*27a0*/  HFMA2.MMA R202, -RZ, RZ, 0, 0 ;  /* 0x00000000ffca7435 */ /* 0x000fe200000001ff */
[----:B------:R-:W-:Y:S10]  /*27b0*/  @!P0 BRA `(.L_x_10498) ;  /* 0x00000000001c8947 */ /* 0x000ff40003800000 */
[----:B-----5:R-:W-:Y:S01]  /*27c0*/  SHF.L.U32 R202, R9, 0x10, RZ ;  /* 0x0000001009ca7819 */ /* 0x020fe200000006ff */
[----:B------:R-:W-:Y:S06]  /*27d0*/  BRA `(.L_x_10498) ;  /* 0x0000000000147947 */ /* 0x000fec0003800000 */
.L_x_10497:
[----:B--2--5:R-:W-:Y:S02]  /*27e0*/  SHF.L.U32 R156, R5, 0x10, RZ ;  /* 0x00000010059c7819 */ /* 0x024fe400000006ff */
[----:B------:R-:W-:-:S03]  /*27f0*/  @P0 SHF.L.U32 R159, R9, 0x10, RZ ;  /* 0x00000010099f0819 */ /* 0x000fc600000006ff */
[----:B------:R-:W-:-:S04]  /*2800*/  FMUL.FTZ R157, R156, UR8 ;  /* 0x000000089c9d7c20 */ /* 0x000fc80008410000 */
[----:B------:R-:W-:-:S04]  /*2810*/  FMUL.FTZ R202, R26, R157 ;  /* 0x0000009d1aca7220 */ /* 0x000fc80000410000 */
[----:B------:R-:W-:-:S07]  /*2820*/  @P0 FADD.FTZ R202, R159, R202 ;  /* 0x000000ca9fca0221 */ /* 0x000fce0000010000 */
.L_x_10498:
[----:B------:R-:W-:Y:S05]  /*2830*/  BSYNC B0 ;  /* 0x0000000000007941 */ /* 0x000fea0003800000 */
.L_x_10496:
[----:B------:R-:W-:Y:S04]  /*2840*/  BSSY B0, `(.L_x_10499) ;  /* 0x000000e000007945 */ /* 0x000fe80003800000 */
[----:B------:R-:W-:Y:S05]  /*2850*/  @P3 BRA `(.L_x_10500) ;  /* 0x0000000000143947 */ /* 0x000fea0003800000 */
[----:B------:R-:W-:Y:S01]  /*2860*/  MOV R205, RZ ;  /* 0x000000ff00cd7202 */ /* 0x000fe20000000f00 */
[----:B------:R-:W-:Y:S06]  /*2870*/  @!P0 BRA `(.L_x_10501) ;  /* 0x0000000000288947 */ /* 0x000fec0003800000 */
[----:B-----5:R-:W-:-:S04]  /*2880*/  PRMT R205, R9, 0x7632, R205 ;  /* 0x0000763209cd7816 */ /* 0x020fc800000000cd */
[----:B------:R-:W-:Y:S01]  /*2890*/  SHF.L.U32 R205, R205, 0x10, RZ ;  /* 0x00000010cdcd7819 */ /* 0x000fe200000006ff */
[----:B------:R-:W-:Y:S06]  /*28a0*/  BRA `(.L_x_10501) ;  /* 0x00000000001c7947 */ /* 0x000fec0003800000 */
.L_x_10500:
[----:B--2--5:R-:W-:Y:S02]  /*28b0*/  PRMT R156, R5, 0x7632, R156 ;  /* 0x00007632059c7816 */ /* 0x024fe4000000009c */
[----:B------:R-:W-:Y:S02]  /*28c0*/  @P0 PRMT R157, R9, 0x7632, R157 ;  /* 0x00007632099d0816 */ /* 0x000fe4000000009d */
[----:B------:R-:W-:Y:S02]  /*28d0*/  SHF.L.U32 R156, R156, 0x10, RZ ;  /* 0x000000109c9c7819 */ /* 0x000fe400000006ff */
[----:B------:R-:W-:-:S03]  /*28e0*/  @P0 SHF.L.U32 R158, R157, 0x10, RZ ;  /* 0x000000109d9e0819 */ /* 0x000fc600000006ff */
[----:B------:R-:W-:-:S04]  /*28f0*/  FMUL.FTZ R156, R156, UR8 ;  /* 0x000000089c9c7c20 */ /* 0x000fc80008410000 */
[----:B------:R-:W-:-:S04]  /*2900*/  FMUL.FTZ R205, R27, R156 ;  /* 0x0000009c1bcd7220 */ /* 0x000fc80000410000 */
[----:B------:R-:W-:-:S07]  /*2910*/  @P0 FADD.FTZ R205, R205, R158 ;  /* 0x0000009ecdcd0221 */ /* 0x000fce0000010000 */
.L_x_10501:
[----:B------:R-:W-:Y:S05]  /*2920*/  BSYNC B0 ;  /* 0x0000000000007941 */ /* 0x000fea0003800000 */
.L_x_10499:
[----:B------:R-:W-:Y:S04]  /*2930*/  BSSY B0, `(.L_x_10502) ;  /* 0x000000b000007945 */ /* 0x000fe80003800000 */
[----:B------:R-:W-:Y:S05]  /*2940*/  @P3 BRA `(.L_x_10503) ;  /* 0x0000000000103947 */ /* 0x000fea0003800000 */
[----:B------:R-:W-:Y:S01]  /*2950*/  HFMA2.MMA R203, -RZ, RZ, 0, 0 ;  /* 0x00000000ffcb7435 */ /* 0x000fe200000001ff */
[----:B------:R-:W-:Y:S10]  /*2960*/  @!P0 BRA `(.L_x_10504) ;  /* 0x00000000001c8947 */ /* 0x000ff40003800000 */
[----:B-----5:R-:W-:Y:S01]  /*2970*/  SHF.L.U32 R203, R10, 0x10, RZ ;  /* 0x000000100acb7819 */ /* 0x020fe200000006ff */
[----:B------:R-:W-:Y:S06]  /*2980*/  BRA `(.L_x_10504) ;  /* 0x0000000000147947 */ /* 0x000fec0003800000 */
.L_x_10503:
[----:B--2--5:R-:W-:-:S05]  /*2990*/  SHF.L.U32 R156, R6, 0x10, RZ ;  /* 0x00000010069c7819 */ /* 0x024fca00000006ff */
[----:B------:R-:W-:Y:S01]  /*29a0*/  FMUL.FTZ R203, R156, UR8 ;  /* 0x000000089ccb7c20 */ /* 0x000fe20008410000 */
[----:B------:R-:W-:-:S03]  /*29b0*/  @P0 SHF.L.U32 R156, R10, 0x10, RZ ;  /* 0x000000100a9c0819 */ /* 0x000fc600000006ff */
[----:B------:R-:W-:-:S04]  /*29c0*/  FMUL.FTZ R203, R20, R203 ;  /* 0x000000cb14cb7220 */ /* 0x000fc80000410000 */
[----:B------:R-:W-:-:S07]  /*29d0*/  @P0 FADD.FTZ R203, R156, R203 ;  /* 0x000000cb9ccb0221 */ /* 0x000fce0000010000 */
.L_x_10504:
[----:B------:R-:W-:Y:S05]  /*29e0*/  BSYNC B0 ;  /* 0x0000000000007941 */ /* 0x000fea0003800000 */
.L_x_10502:
[----:B------:R-:W-:Y:S04]  /*29f0*/  BSSY B0, `(.L_x_10505) ;  /* 0x000000e000007945 */ /* 0x000fe80003800000 */
[----:B------:R-:W-:Y:S05]  /*2a00*/  @P3 BRA `(.L_x_10506) ;  /* 0x0000000000143947 */ /* 0x000fea0003800000 */
[----:B--2---:R-:W-:Y:S01]  /*2a10*/  MOV R200, RZ ;  /* 0x000000ff00c87202 */ /* 0x004fe20000000f00 */
[----:B------:R-:W-:Y:S06]  /*2a20*/  @!P0 BRA `(.L_x_10507) ;  /* 0x0000000000288947 */ /* 0x000fec0003800000 */
[----:B-----5:R-:W-:-:S04]  /*2a30*/  PRMT R200, R10, 0x7632, R200 ;  /* 0x000076320ac87816 */ /* 0x020fc800000000c8 */
[----:B------:R-:W-:Y:S01]  /*2a40*/  SHF.L.U32 R200, R200, 0x10, RZ ;  /* 0x00000010c8c87819 */ /* 0x000fe200000006ff */
[----:B------:R-:W-:Y:S06]  /*2a50*/  BRA `(.L_x_10507) ;  /* 0x00000000001c7947 */ /* 0x000fec0003800000 */
.L_x_10506:
[----:B--2--5:R-:W-:Y:S02]  /*2a60*/  PRMT R156, R6, 0x7632, R156 ;  /* 0x00007632069c7816 */ /* 0x024fe4000000009c */
[----:B------:R-:W-:Y:S02]  /*2a70*/  @P0 PRMT R157, R10, 0x7632, R157 ;  /* 0x000076320a9d0816 */ /* 0x000fe4000000009d */
[----:B------:R-:W-:Y:S02]  /*2a80*/  SHF.L.U32 R156, R156, 0x10, RZ ;  /* 0x000000109c9c7819 */ /* 0x000fe400000006ff */
[----:B------:R-:W-:-:S03]  /*2a90*/  @P0 SHF.L.U32 R157, R157, 0x10, RZ ;  /* 0x000000109d9d0819 */ /* 0x000fc600000006ff */
[----:B------:R-:W-:-:S04]  /*2aa0*/  FMUL.FTZ R156, R156, UR8 ;  /* 0x000000089c9c7c20 */ /* 0x000fc80008410000 */
[----:B------:R-:W-:-:S04]  /*2ab0*/  FMUL.FTZ R200, R21, R156 ;  /* 0x0000009c15c87220 */ /* 0x000fc80000410000 */
[----:B------:R-:W-:-:S07]  /*2ac0*/  @P0 FADD.FTZ R200, R200, R157 ;  /* 0x0000009dc8c80221 */ /* 0x000fce0000010000 */
.L_x_10507:
[----:B------:R-:W-:Y:S05]  /*2ad0*/  BSYNC B0 ;  /* 0x0000000000007941 */ /* 0x000fea0003800000 */
.L_x_10505:
[----:B------:R-:W-:Y:S04]  /*2ae0*/  BSSY B0, `(.L_x_10508) ;  /* 0x000000b000007945 */ /* 0x000fe80003800000 */
[----:B------:R-:W-:Y:S05]  /*2af0*/  @P3 BRA `(.L_x_10509) ;  /* 0x0000000000103947 */ /* 0x000fea0003800000 */
[----:B------:R-:W-:Y:S01]  /*2b00*/  HFMA2.MMA R201, -RZ, RZ, 0, 0 ;  /* 0x00000000ffc97435 */ /* 0x000fe200000001ff */
[----:B------:R-:W-:Y:S10]  /*2b10*/  @!P0 BRA `(.L_x_10510) ;  /* 0x00000000001c8947 */ /* 0x000ff40003800000 */
[----:B-----5:R-:W-:Y:S01]  /*2b20*/  SHF.L.U32 R201, R11, 0x10, RZ ;  /* 0x000000100bc97819 */ /* 0x020fe200000006ff */
[----:B------:R-:W-:Y:S06]  /*2b30*/  BRA `(.L_x_10510) ;  /* 0x0000000000147947 */ /* 0x000fec0003800000 */
.L_x_10509:
[----:B-----5:R-:W-:-:S05]  /*2b40*/  SHF.L.U32 R156, R7, 0x10, RZ ;  /* 0x00000010079c7819 */ /* 0x020fca00000006ff */
[----:B------:R-:W-:Y:S01]  /*2b50*/  FMUL.FTZ R201, R156, UR8 ;  /* 0x000000089cc97c20 */ /* 0x000fe20008410000 */
[----:B------:R-:W-:-:S03]  /*2b60*/  @P0 SHF.L.U32 R156, R11, 0x10, RZ ;  /* 0x000000100b9c0819 */ /* 0x000fc600000006ff */
[----:B------:R-:W-:-:S04]  /*2b70*/  FMUL.FTZ R201, R22, R201 ;  /* 0x000000c916c97220 */ /* 0x000fc80000410000 */
[----:B------:R-:W-:-:S07]  /*2b80*/  @P0 FADD.FTZ R201, R156, R201 ;  /* 0x000000c99cc90221 */ /* 0x000fce0000010000 */
.L_x_10510:
[----:B------:R-:W-:Y:S05]  /*2b90*/  BSYNC B0 ;  /* 0x0000000000007941 */ /* 0x000fea0003800000 */
.L_x_10508:
[----:B------:R-:W-:Y:S04]  /*2ba0*/  BSSY B0, `(.L_x_10511) ;  /* 0x000000e000007945 */ /* 0x000fe80003800000 */
[----:B------:R-:W-:Y:S05]  /*2bb0*/  @P3 BRA `(.L_x_10512) ;  /* 0x0000000000143947 */ /* 0x000fea0003800000 */
[----:B------:R-:W-:Y:S01]  /*2bc0*/  MOV R194, RZ ;  /* 0x000000ff00c27202 */ /* 0x000fe20000000f00 */
[----:B------:R-:W-:Y:S06]  /*2bd0*/  @!P0 BRA `(.L_x_10513) ;  /* 0x0000000000288947 */ /* 0x000fec0003800000 */
[----:B-----5:R-:W-:-:S04]  /*2be0*/  PRMT R194, R11, 0x7632, R194 ;  /* 0x000076320bc27816 */ /* 0x020fc800000000c2 */
[----:B------:R-:W-:Y:S01]  /*2bf0*/  SHF.L.U32 R194, R194, 0x10, RZ ;  /* 0x00000010c2c27819 */ /* 0x000fe200000006ff */
[----:B------:R-:W-:Y:S06]  /*2c00*/  BRA `(.L_x_10513) ;  /* 0x00000000001c7947 */ /* 0x000fec0003800000 */
.L_x_10512:
[----:B-----5:R-:W-:Y:S02]  /*2c10*/  PRMT R156, R7, 0x7632, R156 ;  /* 0x00007632079c7816 */ /* 0x020fe4000000009c */
[----:B------:R-:W-:Y:S02]  /*2c20*/  @P0 PRMT R157, R11, 0x7632, R157 ;  /* 0x000076320b9d0816 */ /* 0x000fe4000000009d */
[----:B------:R-:W-:Y:S02]  /*2c30*/  SHF.L.U32 R156, R156, 0x10, RZ ;  /* 0x000000109c9c7819 */ /* 0x000fe400000006ff */
[----:B------:R-:W-:-:S03]  /*2c40*/  @P0 SHF.L.U32 R157, R157, 0x10, RZ ;  /* 0x000000109d9d0819 */ /* 0x000fc600000006ff */
[----:B------:R-:W-:-:S04]  /*2c50*/  FMUL.FTZ R156, R156, UR8 ;  /* 0x000000089c9c7c20 */ /* 0x000fc80008410000 */
[----:B------:R-:W-:-:S04]  /*2c60*/  FMUL.FTZ R194, R23, R156 ;  /* 0x0000009c17c27220 */ /* 0x000fc80000410000 */
[----:B------:R-:W-:-:S07]  /*2c70*/  @P0 FADD.FTZ R194, R194, R157 ;  /* 0x0000009dc2c20221 */ /* 0x000fce0000010000 */
.L_x_10513:
[----:B------:R-:W-:Y:S05]  /*2c80*/  BSYNC B0 ;  /* 0x0000000000007941 */ /* 0x000fea0003800000 */
.L_x_10511:
[----:B------:R-:W0:Y:S01]  /*2c90*/  @P2 LDC.64 R164, c[0x0][0x220] ;  /* 0x00008800ffa42b82 */ /* 0x000e220000000a00 */
        /* <DEDUP_REMOVED lines=19> */
.L_x_10515:
[----:B-----5:R-:W-:-:S05]  /*2dd0*/  SHF.L.U32 R0, R4, 0x10, RZ ;  /* 0x0000001004007819 */ /* 0x020fca00000006ff */
[----:B------:R-:W-:Y:S01]  /*2de0*/  FMUL.FTZ R215, R0, UR8 ;  /* 0x0000000800d77c20 */ /* 0x000fe20008410000 */
[----:B------:R-:W-:-:S03]  /*2df0*/  @P0 SHF.L.U32 R0, R8, 0x10, RZ ;  /* 0x0000001008000819 */ /* 0x000fc600000006ff */
[----:B------:R-:W-:-:S04]  /*2e00*/  FMUL.FTZ R215, R16, R215 ;  /* 0x000000d710d77220 */ /* 0x000fc80000410000 */
[----:B------:R-:W-:-:S07]  /*2e10*/  @P0 FADD.FTZ R215, R0, R215 ;  /* 0x000000d700d70221 */ /* 0x000fce0000010000 */
.L_x_10516:
[----:B------:R-:W-:Y:S05]  /*2e20*/  BSYNC B0 ;  /* 0x0000000000007941 */ /* 0x000fea0003800000 */
.L_x_10514:
[----:B------:R-:W-:Y:S04]  /*2e30*/  BSSY B0, `(.L_x_10517) ;  /* 0x000000e000007945 */ /* 0x000fe80003800000 */
[----:B------:R-:W-:Y:S05]  /*2e40*/  @P3 BRA `(.L_x_10518) ;  /* 0x0000000000143947 */ /* 0x000fea0003800000 */
[----:B------:R-:W-:Y:S01]  /*2e50*/  MOV R210, RZ ;  /* 0x000000ff00d27202 */ /* 0x000fe20000000f00 */
[----:B------:R-:W-:Y:S06]  /*2e60*/  @!P0 BRA `(.L_x_10519) ;  /* 0x0000000000288947 */ /* 0x000fec0003800000 */
[----:B-----5:R-:W-:-:S04]  /*2e70*/  PRMT R210, R8, 0x7632, R210 ;  /* 0x0000763208d27816 */ /* 0x020fc800000000d2 */
[----:B------:R-:W-:Y:S01]  /*2e80*/  SHF.L.U32 R210, R210, 0x10, RZ ;  /* 0x00000010d2d27819 */ /* 0x000fe200000006ff */
[----:B------:R-:W-:Y:S06]  /*2e90*/  BRA `(.L_x_10519) ;  /* 0x00000000001c7947 */ /* 0x000fec0003800000 */
.L_x_10518:
[----:B-----5:R-:W-:Y:S02]  /*2ea0*/  PRMT R0, R4, 0x7632, R0 ;  /* 0x0000763204007816 */ /* 0x020fe40000000000 */
[----:B--2---:R-:W-:Y:S02]  /*2eb0*/  @P0 PRMT R156, R8, 0x7632, R156 ;  /* 0x00007632089c0816 */ /* 0x004fe4000000009c */
[----:B------:R-:W-:Y:S02]  /*2ec0*/  SHF.L.U32 R0, R0, 0x10, RZ ;  /* 0x0000001000007819 */ /* 0x000fe400000006ff */
[----:B------:R-:W-:-:S03]  /*2ed0*/  @P0 SHF.L.U32 R157, R156, 0x10, RZ ;  /* 0x000000109c9d0819 */ /* 0x000fc600000006ff */
[----:B------:R-:W-:-:S04]  /*2ee0*/  FMUL.FTZ R0, R0, UR8 ;  /* 0x0000000800007c20 */ /* 0x000fc80008410000 */
[----:B------:R-:W-:-:S04]  /*2ef0*/  FMUL.FTZ R210, R17, R0 ;  /* 0x0000000011d27220 */ /* 0x000fc80000410000 */
[----:B------:R-:W-:-:S07]  /*2f00*/  @P0 FADD.FTZ R210, R210, R157 ;  /* 0x0000009dd2d20221 */ /* 0x000fce0000010000 */
.L_x_10519:
[----:B------:R-:W-:Y:S05]  /*2f10*/  BSYNC B0 ;  /* 0x0000000000007941 */ /* 0x000fea0003800000 */
.L_x_10517:
[----:B------:R-:W-:Y:S04]  /*2f20*/  BSSY B0, `(.L_x_10520) ;  /* 0x000000b000007945 */ /* 0x000fe80003800000 */
[----:B------:R-:W-:Y:S05]  /*2f30*/  @P3 BRA `(.L_x_10521) ;  /* 0x0000000000103947 */ /* 0x000fea0003800000 */
[----:B------:R-:W-:Y:S01]  /*2f40*/  HFMA2.MMA R213, -RZ, RZ, 0, 0 ;  /* 0x00000000ffd57435 */ /* 0x000fe200000001ff */
[----:B------:R-:W-:Y:S10]  /*2f50*/  @!P0 BRA `(.L_x_10522) ;  /* 0x00000000001c8947 */ /* 0x000ff40003800000 */
[----:B-----5:R-:W-:Y:S01]  /*2f60*/  SHF.L.U32 R213, R9, 0x10, RZ ;  /* 0x0000001009d57819 */ /* 0x020fe200000006ff */
[----:B------:R-:W-:Y:S06]  /*2f70*/  BRA `(.L_x_10522) ;  /* 0x0000000000147947 */ /* 0x000fec0003800000 */
.L_x_10521:
[----:B-----5:R-:W-:-:S05]  /*2f80*/  SHF.L.U32 R0, R5, 0x10, RZ ;  /* 0x0000001005007819 */ /* 0x020fca00000006ff */
[----:B------:R-:W-:Y:S01]  /*2f90*/  FMUL.FTZ R213, R0, UR8 ;  /* 0x0000000800d57c20 */ /* 0x000fe20008410000 */
[----:B------:R-:W-:-:S03]  /*2fa0*/  @P0 SHF.L.U32 R0, R9, 0x10, RZ ;  /* 0x0000001009000819 */ /* 0x000fc600000006ff */
[----:B------:R-:W-:-:S04]  /*2fb0*/  FMUL.FTZ R213, R18, R213 ;  /* 0x000000d512d57220 */ /* 0x000fc80000410000 */
[----:B------:R-:W-:-:S07]  /*2fc0*/  @P0 FADD.FTZ R213, R0, R213 ;  /* 0x000000d500d50221 */ /* 0x000fce0000010000 */
.L_x_10522:
[----:B------:R-:W-:Y:S05]  /*2fd0*/  BSYNC B0 ;  /* 0x0000000000007941 */ /* 0x000fea0003800000 */
.L_x_10520:
[----:B------:R-:W-:Y:S04]  /*2fe0*/  BSSY B0, `(.L_x_10523) ;  /* 0x000000e000007945 */ /* 0x000fe80003800000 */
[----:B------:R-:W-:Y:S05]  /*2ff0*/  @P3 BRA `(.L_x_10524) ;  /* 0x0000000000143947 */ /* 0x000fea0003800000 */
[----:B--2---:R-:W-:Y:S01]  /*3000*/  MOV R164, RZ ;  /* 0x000000ff00a47202 */ /* 0x004fe20000000f00 */
[----:B------:R-:W-:Y:S06]  /*3010*/  @!P0 BRA `(.L_x_10525) ;  /* 0x0000000000288947 */ /* 0x000fec0003800000 */
[----:B-----5:R-:W-:-:S04]  /*3020*/  PRMT R164, R9, 0x7632, R164 ;  /* 0x0000763209a47816 */ /* 0x020fc800000000a4 */
[----:B------:R-:W-:Y:S01]  /*3030*/  SHF.L.U32 R164, R164, 0x10, RZ ;  /* 0x00000010a4a47819 */ /* 0x000fe200000006ff */
[----:B------:R-:W-:Y:S06]  /*3040*/  BRA `(.L_x_10525) ;  /* 0x00000000001c7947 */ /* 0x000fec0003800000 */
.L_x_10524:
[----:B-----5:R-:W-:Y:S02]  /*3050*/  PRMT R0, R5, 0x7632, R0 ;  /* 0x0000763205007816 */ /* 0x020fe40000000000 */
[----:B--2---:R-:W-:Y:S02]  /*3060*/  @P0 PRMT R156, R9, 0x7632, R156 ;  /* 0x00007632099c0816 */ /* 0x004fe4000000009c */
[----:B------:R-:W-:Y:S02]  /*3070*/  SHF.L.U32 R0, R0, 0x10, RZ ;  /* 0x0000001000007819 */ /* 0x000fe400000006ff */
[----:B------:R-:W-:-:S03]  /*3080*/  @P0 SHF.L.U32 R157, R156, 0x10, RZ ;  /* 0x000000109c9d0819 */ /* 0x000fc600000006ff */
[----:B------:R-:W-:-:S04]  /*3090*/  FMUL.FTZ R0, R0, UR8 ;  /* 0x0000000800007c20 */ /* 0x000fc80008410000 */
[----:B------:R-:W-:-:S04]  /*30a0*/  FMUL.FTZ R164, R19, R0 ;  /* 0x0000000013a47220 */ /* 0x000fc80000410000 */
[----:B------:R-:W-:-:S07]  /*30b0*/  @P0 FADD.FTZ R164, R164, R157 ;  /* 0x0000009da4a40221 */ /* 0x000fce0000010000 */
.L_x_10525:
[----:B------:R-:W-:Y:S05]  /*30c0*/  BSYNC B0 ;  /* 0x0000000000007941 */ /* 0x000fea0003800000 */
.L_x_10523:
[----:B------:R-:W-:Y:S04]  /*30d0*/  BSSY B0, `(.L_x_10526) ;  /* 0x000000b000007945 */ /* 0x000fe80003800000 */
[----:B------:R-:W-:Y:S05]  /*30e0*/  @P3 BRA `(.L_x_10527) ;  /* 0x0000000000103947 */ /* 0x000fea0003800000 */
[----:B------:R-:W-:Y:S01]  /*30f0*/  HFMA2.MMA R165, -RZ, RZ, 0, 0 ;  /* 0x00000000ffa57435 */ /* 0x000fe200000001ff */
[----:B------:R-:W-:Y:S10]  /*3100*/  @!P0 BRA `(.L_x_10528) ;  /* 0x00000000001c8947 */ /* 0x000ff40003800000 */
[----:B-----5:R-:W-:Y:S01]  /*3110*/  SHF.L.U32 R165, R10, 0x10, RZ ;  /* 0x000000100aa57819 */ /* 0x020fe200000006ff */
[----:B------:R-:W-:Y:S06]  /*3120*/  BRA `(.L_x_10528) ;  /* 0x0000000000147947 */ /* 0x000fec0003800000 */
.L_x_10527:
[----:B-----5:R-:W-:-:S05]  /*3130*/  SHF.L.U32 R0, R6, 0x10, RZ ;  /* 0x0000001006007819 */ /* 0x020fca00000006ff */
[----:B------:R-:W-:Y:S01]  /*3140*/  FMUL.FTZ R165, R0, UR8 ;  /* 0x0000000800a57c20 */ /* 0x000fe20008410000 */
[----:B------:R-:W-:-:S03]  /*3150*/  @P0 SHF.L.U32 R0, R10, 0x10, RZ ;  /* 0x000000100a000819 */ /* 0x000fc600000006ff */
[----:B------:R-:W-:-:S04]  /*3160*/  FMUL.FTZ R165, R12, R165 ;  /* 0x000000a50ca57220 */ /* 0x000fc80000410000 */
[----:B------:R-:W-:-:S07]  /*3170*/  @P0 FADD.FTZ R165, R0, R165 ;  /* 0x000000a500a50221 */ /* 0x000fce0000010000 */
.L_x_10528:
[----:B------:R-:W-:Y:S05]  /*3180*/  BSYNC B0 ;  /* 0x0000000000007941 */ /* 0x000fea0003800000 */
.L_x_10526:
[----:B------:R-:W-:Y:S04]  /*3190*/  BSSY B0, `(.L_x_10529) ;  /* 0x000000e000007945 */ /* 0x000fe80003800000 */
[----:B------:R-:W-:Y:S05]  /*31a0*/  @P3 BRA `(.L_x_10530) ;  /* 0x0000000000143947 */ /* 0x000fea0003800000 */
[----:B------:R-:W-:Y:S01]  /*31b0*/  MOV R162, RZ ;  /* 0x000000ff00a27202 */ /* 0x000fe20000000f00 */
[----:B------:R-:W-:Y:S06]  /*31c0*/  @!P0 BRA `(.L_x_10531) ;  /* 0x0000000000288947 */ /* 0x000fec0003800000 */
[----:B-----5:R-:W-:-:S04]  /*31d0*/  PRMT R162, R10, 0x7632, R162 ;  /* 0x000076320aa27816 */ /* 0x020fc800000000a2 */
[----:B------:R-:W-:Y:S01]  /*31e0*/  SHF.L.U32 R162, R162, 0x10, RZ ;  /* 0x00000010a2a27819 */ /* 0x000fe200000006ff */
[----:B------:R-:W-:Y:S06]  /*31f0*/  BRA `(.L_x_10531) ;  /* 0x00000000001c7947 */ /* 0x000fec0003800000 */
.L_x_10530:
[----:B-----5:R-:W-:Y:S02]  /*3200*/  PRMT R0, R6, 0x7632, R0 ;  /* 0x0000763206007816 */ /* 0x020fe40000000000 */
[----:B------:R-:W-:Y:S02]  /*3210*/  @P0 PRMT R156, R10, 0x7632, R156 ;  /* 0x000076320a9c0816 */ /* 0x000fe4000000009c */
[----:B------:R-:W-:Y:S02]  /*3220*/  SHF.L.U32 R0, R0, 0x10, RZ ;  /* 0x0000001000007819 */ /* 0x000fe400000006ff */
[----:B------:R-:W-:-:S03]  /*3230*/  @P0 SHF.L.U32 R157, R156, 0x10, RZ ;  /* 0x000000109c9d0819 */ /* 0x000fc600000006ff */
[----:B------:R-:W-:-:S04]  /*3240*/  FMUL.FTZ R0, R0, UR8 ;  /* 0x0000000800007c20 */ /* 0x000fc80008410000 */
[----:B------:R-:W-:-:S04]  /*3250*/  FMUL.FTZ R162, R13, R0 ;  /* 0x000000000da27220 */ /* 0x000fc80000410000 */
[----:B------:R-:W-:-:S07]  /*3260*/  @P0 FADD.FTZ R162, R162, R157 ;  /* 0x0000009da2a20221 */ /* 0x000fce0000010000 */
.L_x_10531:
[----:B------:R-:W-:Y:S05]  /*3270*/  BSYNC B0 ;  /* 0x0000000000007941 */ /* 0x000fea0003800000 */
.L_x_10529:
[----:B------:R-:W-:Y:S04]  /*3280*/  BSSY B0, `(.L_x_10532) ;  /* 0x000000b000007945 */ /* 0x000fe80003800000 */
[----:B------:R-:W-:Y:S05]  /*3290*/  @P3 BRA `(.L_x_10533) ;  /* 0x0000000000103947 */ /* 0x000fea0003800000 */
[----:B------:R-:W-:Y:S01]  /*32a0*/  HFMA2.MMA R163, -RZ, RZ, 0, 0 ;  /* 0x00000000ffa37435 */ /* 0x000fe200000001ff */
[----:B------:R-:W-:Y:S10]  /*32b0*/  @!P0 BRA `(.L_x_10534) ;  /* 0x00000000001c8947 */ /* 0x000ff40003800000 */
[----:B-----5:R-:W-:Y:S01]  /*32c0*/  SHF.L.U32 R163, R11, 0x10, RZ ;  /* 0x000000100ba37819 */ /* 0x020fe200000006ff */
[----:B------:R-:W-:Y:S06]  /*32d0*/  BRA `(.L_x_10534) ;  /* 0x0000000000147947 */ /* 0x000fec0003800000 */
.L_x_10533:
[----:B-----5:R-:W-:-:S05]  /*32e0*/  SHF.L.U32 R0, R7, 0x10, RZ ;  /* 0x0000001007007819 */ /* 0x020fca00000006ff */
[----:B------:R-:W-:Y:S01]  /*32f0*/  FMUL.FTZ R163, R0, UR8 ;  /* 0x0000000800a37c20 */ /* 0x000fe20008410000 */
[----:B------:R-:W-:-:S03]  /*3300*/  @P0 SHF.L.U32 R0, R11, 0x10, RZ ;  /* 0x000000100b000819 */ /* 0x000fc600000006ff */
[----:B------:R-:W-:-:S04]  /*3310*/  FMUL.FTZ R163, R14, R163 ;  /* 0x000000a30ea37220 */ /* 0x000fc80000410000 */
[----:B------:R-:W-:-:S07]  /*3320*/  @P0 FADD.FTZ R163, R0, R163 ;  /* 0x000000a300a30221 */ /* 0x000fce0000010000 */
.L_x_10534:
[----:B------:R-:W-:Y:S05]  /*3330*/  BSYNC B0 ;  /* 0x0000000000007941 */ /* 0x000fea0003800000 */
.L_x_10532:
[----:B------:R-:W-:Y:S04]  /*3340*/  BSSY B0, `(.L_x_10535) ;  /* 0x000000e000007945 */ /* 0x000fe80003800000 */
[----:B------:R-:W-:Y:S05]  /*3350*/  @P3 BRA `(.L_x_10536) ;  /* 0x0000000000143947 */ /* 0x000fea0003800000 */
[----:B------:R-:W-:Y:S01]  /*3360*/  MOV R160, RZ ;  /* 0x000000ff00a07202 */ /* 0x000fe20000000f00 */
[----:B------:R-:W-:Y:S06]  /*3370*/  @!P0 BRA `(.L_x_10537) ;  /* 0x0000000000288947 */ /* 0x000fec0003800000 */
[----:B-----5:R-:W-:-:S04]  /*3380*/  PRMT R160, R11, 0x7632, R160 ;  /* 0x000076320ba07816 */ /* 0x020fc800000000a0 */
[----:B------:R-:W-:Y:S01]  /*3390*/  SHF.L.U32 R160, R160, 0x10, RZ ;  /* 0x00000010a0a07819 */ /* 0x000fe200000006ff */
[----:B------:R-:W-:Y:S06]  /*33a0*/  BRA `(.L_x_10537) ;  /* 0x00000000001c7947 */ /* 0x000fec0003800000 */
.L_x_10536:
[----:B-----5:R-:W-:Y:S02]  /*33b0*/  PRMT R0, R7, 0x7632, R0 ;  /* 0x0000763207007816 */ /* 0x020fe40000000000 */
[----:B------:R-:W-:Y:S02]  /*33c0*/  @P0 PRMT R156, R11, 0x7632, R156 ;  /* 0x000076320b9c0816 */ /* 0x000fe4000000009c */
[----:B------:R-:W-:Y:S02]  /*33d0*/  SHF.L.U32 R0, R0, 0x10, RZ ;  /* 0x0000001000007819 */ /* 0x000fe400000006ff */
[----:B------:R-:W-:-:S03]  /*33e0*/  @P0 SHF.L.U32 R157, R156, 0x10, RZ ;  /* 0x000000109c9d0819 */ /* 0x000fc600000006ff */
[----:B------:R-:W-:-:S04]  /*33f0*/  FMUL.FTZ R0, R0, UR8 ;  /* 0x0000000800007c20 */ /* 0x000fc80008410000 */
[----:B------:R-:W-:-:S04]  /*3400*/  FMUL.FTZ R160, R15, R0 ;  /* 0x000000000fa07220 */ /* 0x000fc80000410000 */
[----:B------:R-:W-:-:S07]  /*3410*/  @P0 FADD.FTZ R160, R160, R157 ;  /* 0x0000009da0a00221 */ /* 0x000fce0000010000 */
.L_x_10537:
[----:B------:R-:W-:Y:S05]  /*3420*/  BSYNC B0 ;  /* 0x0000000000007941 */ /* 0x000fea0003800000 */
.L_x_10535:
        /* <DEDUP_REMOVED lines=49> */
[----:B------:R-:W-:Y:S02]  /*3740*/  FADD.FTZ R161, R0, R213 ;  /* 0x000000d500a17221 */ /* 0x000fe40000010000 */
[----:B------:R0:W-:Y:S02]  /*3750*/  STG.E.128 desc[UR4][R2.64], R156 ;  /* 0x0000009c02007986 */ /* 0x0001e4000c101d04 */
        /* <DEDUP_REMOVED lines=123> */
.L_x_10553:
[----:B------:R-:W2:Y:S01]  /*3f10*/  @!P0 LDC.64 R2, c[0x0][0x250] ;  /* 0x00009400ff028b82 */ /* 0x000ea20000000a00 */
[----:B------:R-:W-:Y:S01]  /*3f20*/  FMUL.FTZ R0, R159, R159 ;  /* 0x0000009f9f007220 */ /* 0x000fe20000410000 */
[----:B-1----:R-:W-:Y:S01]  /*3f30*/  FADD.FTZ R217, R161, R212 ;  /* 0x000000d4a1d97221 */ /* 0x002fe20000010000 */
[----:B------:R-:W-:Y:S03]  /*3f40*/  BSSY B0, `(.L_x_10539) ;  /* 0x00000ce000007945 */ /* 0x000fe60003800000 */
[----:B0-----:R-:W-:Y:S01]  /*3f50*/  FSEL R161, R0, RZ, P1 ;  /* 0x000000ff00a17208 */ /* 0x001fe20000800000 */
[----:B------:R-:W-:Y:S01]  /*3f60*/  FFMA.FTZ R158, R217, R158, UR9 ;  /* 0x00000009d99e7e23 */ /* 0x000fe2000801009e */
[----:B------:R-:W0:Y:S03]  /*3f70*/  @!P0 LDC.64 R156, c[0x0][0x258] ;  /* 0x00009600ff9c8b82 */ /* 0x000e260000000a00 */
[----:B------:R-:W-:-:S06]  /*3f80*/  FADD.FTZ R161, R158, R161 ;  /* 0x000000a19ea17221 */ /* 0x000fcc0000010000 */
[----:B------:R-:W1:Y:S01]  /*3f90*/  MUFU.RSQ R161, R161 ;  /* 0x000000a100a17308 */ /* 0x000e620000001400 */
[----:B--2---:R-:W-:-:S04]  /*3fa0*/  @!P0 LEA R2, P2, R166, R2, 0x2 ;  /* 0x00000002a6028211 */ /* 0x004fc800078410ff */
[C---:B------:R-:W-:Y:S02]  /*3fb0*/  @!P0 LEA.HI.X R3, R166.reuse, R3, R184, 0x2, P2 ;  /* 0x00000003a6038211 */ /* 0x040fe400010f14b8 */
[----:B0-----:R-:W-:-:S03]  /*3fc0*/  @!P0 LEA R156, P3, R166, R156, 0x2 ;  /* 0x0000009ca69c8211 */ /* 0x001fc600078610ff */
[----:B------:R0:W-:Y:S01]  /*3fd0*/  @!P0 STG.E desc[UR4][R2.64], R159 ;  /* 0x0000009f02008986 */ /* 0x0001e2000c101904 */
[----:B------:R-:W-:-:S05]  /*3fe0*/  @!P0 LEA.HI.X R157, R166, R157, R184, 0x2, P3 ;  /* 0x0000009da69d8211 */ /* 0x000fca00018f14b8 */
[----:B-1----:R0:W-:Y:S01]  /*3ff0*/  @!P0 STG.E desc[UR4][R156.64], R161 ;  /* 0x000000a19c008986 */ /* 0x0021e2000c101904 */
[----:B------:R-:W-:-:S13]  /*4000*/  ISETP.GE.AND P0, PT, R185, 0x1, PT ;  /* 0x00000001b900780c */ /* 0x000fda0003f06270 */
[----:B0-----:R-:W-:Y:S05]  /*4010*/  @!P0 BRA `(.L_x_10540) ;  /* 0x0000000c00008947 */ /* 0x001fea0003800000 */
[----:B------:R-:W-:Y:S02]  /*4020*/  FSEL R159, R159, RZ, !P1 ;  /* 0x000000ff9f9f7208 */ /* 0x000fe40004800000 */
[----:B------:R-:W-:-:S03]  /*4030*/  IADD3 R0, R185, -0x1, RZ ;  /* 0xffffffffb9007810 */ /* 0x000fc60007ffe0ff */
[C---:B------:R-:W-:Y:S01]  /*4040*/  FADD.FTZ R2, -R159.reuse, R183 ;  /* 0x000000b79f027221 */ /* 0x040fe20000010100 */
[C---:B------:R-:W-:Y:S01]  /*4050*/  FADD.FTZ R156, -R159.reuse, R182 ;  /* 0x000000b69f9c7221 */ /* 0x040fe20000010100 */
[----:B------:R-:W-:Y:S02]  /*4060*/  IMAD R187, R0, R187, RZ ;  /* 0x000000bb00bb7224 */ /* 0x000fe400078e02ff */
[----:B------:R-:W-:Y:S01]  /*4070*/  FADD.FTZ R220, -R159, R168 ;  /* 0x000000a89fdc7221 */ /* 0x000fe20000010100 */
[C---:B------:R-:W-:Y:S01]  /*4080*/  FMUL.FTZ R3, R161.reuse, R2 ;  /* 0x00000002a1037220 */ /* 0x040fe20000410000 */
[----:B------:R-:W-:Y:S01]  /*4090*/  FMUL.FTZ R156, R161, R156 ;  /* 0x0000009ca19c7220 */ /* 0x000fe20000410000 */
[----:B------:R-:W-:Y:S01]  /*40a0*/  FADD.FTZ R168, -R159, R162 ;  /* 0x000000a29fa87221 */ /* 0x000fe20000010100 */
[----:B------:R-:W-:Y:S01]  /*40b0*/  SHF.R.S32.HI R2, RZ, 0x1f, R187 ;  /* 0x0000001fff027819 */ /* 0x000fe200000114bb */
[----:B------:R-:W-:Y:S01]  /*40c0*/  FFMA.FTZ R3, R104, R3, R152 ;  /* 0x0000000368037223 */ /* 0x000fe20000010098 */
[----:B------:R-:W-:Y:S01]  /*40d0*/  FFMA.FTZ R156, R105, R156, R153 ;  /* 0x0000009c699c7223 */ /* 0x000fe20000010099 */
[C---:B------:R-:W-:Y:S01]  /*40e0*/  FADD.FTZ R244, -R159.reuse, R179 ;  /* 0x000000b39ff47221 */ /* 0x040fe20000010100 */
[----:B------:R-:W-:Y:S01]  /*40f0*/  LEA.HI R162, R2, R187, RZ, 0x3 ;  /* 0x000000bb02a27211 */ /* 0x000fe200078f18ff */
[C---:B------:R-:W-:Y:S01]  /*4100*/  FADD.FTZ R248, -R159.reuse, R177 ;  /* 0x000000b19ff87221 */ /* 0x040fe20000010100 */
[C---:B------:R-:W-:Y:S01]  /*4110*/  FADD.FTZ R250, -R159.reuse, R176 ;  /* 0x000000b09ffa7221 */ /* 0x040fe20000010100 */
[----:B------:R-:W-:Y:S01]  /*4120*/  F2FP.BF16.F32.PACK_AB R156, R156, R3 ;  /* 0x000000039c9c723e */ /* 0x000fe200000010ff */
        /* <DEDUP_REMOVED lines=54> */
[----:B------:R-:W-:Y:S01]  /*4490*/  LEA.HI.SX32 R165, R162, R167, 0x1d ;  /* 0x000000a7a2a57211 */ /* 0x000fe200078feaff */
[C---:B------:R-:W-:Y:S01]  /*44a0*/  FMUL.FTZ R179, R161.reuse, R178 ;  /* 0x000000b2a1b37220 */ /* 0x040fe20000410000 */
[C---:B------:R-:W-:Y:S01]  /*44b0*/  FMUL.FTZ R203, R161.reuse, R184 ;  /* 0x000000b8a1cb7220 */ /* 0x040fe20000410000 */
[----:B------:R-:W-:Y:S01]  /*44c0*/  FMUL.FTZ R207, R161, R186 ;  /* 0x000000baa1cf7220 */ /* 0x000fe20000410000 */
        /* <DEDUP_REMOVED lines=39> */
[----:B0-----:R-:W-:Y:S01]  /*4740*/  IMAD.WIDE.U32 R162, R165, 0x10, R2 ;  /* 0x00000010a5a27825 */ /* 0x001fe200078e0002 */
[----:B------:R-:W-:-:S03]  /*4750*/  F2FP.BF16.F32.PACK_AB R157, R242, R157 ;  /* 0x0000009df29d723e */ /* 0x000fc600000010ff */
[----:B------:R-:W-:Y:S01]  /*4760*/  FFMA.FTZ R160, R88, R179, R136 ;  /* 0x000000b358a07223 */ /* 0x000fe20000010088 */
[C---:B------:R-:W-:Y:S01]  /*4770*/  IADD3 R161, R165.reuse, 0x20, RZ ;  /* 0x00000020a5a17810 */ /* 0x040fe20007ffe0ff */
[----:B------:R-:W-:Y:S01]  /*4780*/  FFMA.FTZ R170, R76, R195, R124 ;  /* 0x000000c34caa7223 */ /* 0x000fe2000001007c */
[C---:B------:R-:W-:Y:S01]  /*4790*/  IADD3 R173, R165.reuse, 0x40, RZ ;  /* 0x00000040a5ad7810 */ /* 0x040fe20007ffe0ff */
[----:B------:R0:W-:Y:S01]  /*47a0*/  STG.E.128 desc[UR4][R162.64], R156 ;  /* 0x0000009ca2007986 */ /* 0x0001e2000c101d04 */
[----:B------:R-:W-:Y:S01]  /*47b0*/  IADD3 R175, R165, 0x60, RZ ;  /* 0x00000060a5af7810 */ /* 0x000fe20007ffe0ff */
[----:B------:R-:W-:Y:S01]  /*47c0*/  FFMA.FTZ R179, R77, R192, R125 ;  /* 0x000000c04db37223 */ /* 0x000fe2000001007d */
[----:B------:R-:W-:Y:S01]  /*47d0*/  IADD3 R177, R165, 0x80, RZ ;  /* 0x00000080a5b17810 */ /* 0x000fe20007ffe0ff */
[----:B------:R-:W-:Y:S01]  /*47e0*/  FFMA.FTZ R220, R95, R220, R143 ;  /* 0x000000dc5fdc7223 */ /* 0x000fe2000001008f */
[----:B------:R-:W-:Y:S01]  /*47f0*/  IADD3 R215, R165, 0xa0, RZ ;  /* 0x000000a0a5d77810 */ /* 0x000fe20007ffe0ff */
[----:B------:R-:W-:-:S04]  /*4800*/  IMAD.WIDE.U32 R164, R161, 0x10, R2 ;  /* 0x00000010a1a47825 */ /* 0x000fc800078e0002 */
        /* <DEDUP_REMOVED lines=40> */
[----:B------:R-:W-:Y:S01]  /*4a90*/  IMAD.WIDE.U32 R172, R173, 0x10, R2 ;  /* 0x00000010adac7825 */ /* 0x000fe200078e0002 */
[----:B------:R-:W-:-:S02]  /*4aa0*/  F2FP.BF16.F32.PACK_AB R158, R163, R158 ;  /* 0x0000009ea39e723e */ /* 0x000fc400000010ff */
[----:B------:R-:W-:Y:S01]  /*4ab0*/  F2FP.BF16.F32.PACK_AB R157, R224, R157 ;  /* 0x0000009de09d723e */ /* 0x000fe200000010ff */
[--C-:B------:R-:W-:Y:S01]  /*4ac0*/  IMAD.WIDE.U32 R174, R175, 0x10, R2.reuse ;  /* 0x00000010afae7825 */ /* 0x100fe200078e0002 */
[----:B------:R-:W-:Y:S02]  /*4ad0*/  F2FP.BF16.F32.PACK_AB R163, R226, R213 ;  /* 0x000000d5e2a3723e */ /* 0x000fe400000010ff */
        /* <DEDUP_REMOVED lines=10> */
[----:B------:R-:W-:Y:S01]  /*4b80*/  F2FP.BF16.F32.PACK_AB R182, R200, R203 ;  /* 0x000000cbc8b6723e */ /* 0x000fe200000010ff */
[----:B------:R0:W-:Y:S01]  /*4b90*/  STG.E.128 desc[UR4][R174.64], R168 ;  /* 0x000000a8ae007986 */ /* 0x0001e2000c101d04 */
[----:B------:R-:W-:Y:S02]  /*4ba0*/  F2FP.BF16.F32.PACK_AB R181, R0, R181 ;  /* 0x000000b500b5723e */ /* 0x000fe400000010ff */
[----:B------:R-:W-:Y:S02]  /*4bb0*/  F2FP.BF16.F32.PACK_AB R180, R180, R193 ;  /* 0x000000c1b4b4723e */ /* 0x000fe400000010ff */
[----:B------:R-:W-:Y:S02]  /*4bc0*/  F2FP.BF16.F32.PACK_AB R207, R186, R211 ;  /* 0x000000d3bacf723e */ /* 0x000fe400000010ff */
[----:B------:R-:W-:Y:S01]  /*4bd0*/  F2FP.BF16.F32.PACK_AB R206, R184, R209 ;  /* 0x000000d1b8ce723e */ /* 0x000fe200000010ff */
[----:B------:R0:W-:Y:S01]  /*4be0*/  STG.E.128 desc[UR4][R176.64], R180 ;  /* 0x000000b4b0007986 */ /* 0x0001e2000c101d04 */
[----:B------:R-:W-:-:S02]  /*4bf0*/  F2FP.BF16.F32.PACK_AB R205, R178, R205 ;  /* 0x000000cdb2cd723e */ /* 0x000fc400000010ff */
[----:B------:R-:W-:-:S05]  /*4c00*/  F2FP.BF16.F32.PACK_AB R204, R210, R201 ;  /* 0x000000c9d2cc723e */ /* 0x000fca00000010ff */
[----:B------:R0:W-:Y:S02]  /*4c10*/  STG.E.128 desc[UR4][R2.64], R204 ;  /* 0x000000cc02007986 */ /* 0x0001e4000c101d04 */
.L_x_10540:
[----:B------:R-:W-:Y:S05]  /*4c20*/  BSYNC B0 ;  /* 0x0000000000007941 */ /* 0x000fea0003800000 */
.L_x_10539:
[----:B0-----:R-:W0:Y:S02]  /*4c30*/  LDC.64 R2, c[0x0][0x210] ;  /* 0x00008400ff027b82 */ /* 0x001e240000000a00 */
[----:B0-----:R-:W-:-:S04]  /*4c40*/  LEA R166, R2, R166, 0x2 ;  /* 0x000000a602a67211 */ /* 0x001fc800078e10ff */
[----:B------:R-:W-:-:S13]  /*4c50*/  ISETP.GE.AND P0, PT, R166, R3, PT ;  /* 0x00000003a600720c */ /* 0x000fda0003f06270 */
[----:B------:R-:W-:Y:S05]  /*4c60*/  @!P0 BRA `(.L_x_10541) ;  /* 0xffffffb800448947 */ /* 0x000fea000383ffff */
[----:B------:R-:W-:Y:S05]  /*4c70*/  EXIT ;  /* 0x000000000000794d */ /* 0x000fea0003800000 */
.L_x_10538:
        /* <DEDUP_REMOVED lines=8> */
.L_x_10543:
[----:B------:R-:W-:Y:S05]  /*4d00*/  BSYNC B0 ;  /* 0x0000000000007941 */ /* 0x000fea0003800000 */
.L_x_10542:
        /* <DEDUP_REMOVED lines=10> */
.L_x_10544:
[----:B------:R-:W-:Y:S01]  /*4db0*/  HFMA2.MMA R216, -RZ, RZ, 0, 2.384185791015625e-07 ;  /* 0x00000004ffd87435 */ /* 0x000fe200000001ff */
[----:B------:R-:W-:-:S05]  /*4dc0*/  MOV R3, R212 ;  /* 0x000000d400037202 */ /* 0x000fca0000000f00 */
[----:B------:R-:W-:-:S05]  /*4dd0*/  FADD.FTZ R3, R2, R3 ;  /* 0x0000000302037221 */ /* 0x000fca0000010000 */
[----:B------:R-:W-:-:S07]  /*4de0*/  MOV R217, R3 ;  /* 0x0000000300d97202 */ /* 0x000fce0000000f00 */
[----:B------:R-:W-:Y:S05]  /*4df0*/  WARPSYNC.COLLECTIVE R214, `(.L_x_10545) ;  /* 0x00000000d6087348 */ /* 0x000fea0003c00000 */
[----:B------:R0:W1:Y:S02]  /*4e00*/  SHFL.BFLY P2, R212, R217, R216, R219 ;  /* 0x0c0000d8d9d47389 */ /* 0x00006400000400db */
[----:B01----:R-:W-:Y:S01]  /*4e10*/  ENDCOLLECTIVE ;  /* 0x000000000000791b */ /* 0x003fe20003800000 */
.L_x_10545:
[----:B------:R-:W-:Y:S01]  /*4e20*/  HFMA2.MMA R216, -RZ, RZ, 0, 4.76837158203125e-07 ;  /* 0x00000008ffd87435 */ /* 0x000fe200000001ff */
[----:B------:R-:W-:-:S05]  /*4e30*/  MOV R0, R212 ;  /* 0x000000d400007202 */ /* 0x000fca0000000f00 */
[----:B------:R-:W-:-:S05]  /*4e40*/  FADD.FTZ R156, R3, R0 ;  /* 0x00000000039c7221 */ /* 0x000fca0000010000 */
[----:B------:R-:W-:-:S07]  /*4e50*/  MOV R217, R156 ;  /* 0x0000009c00d97202 */ /* 0x000fce0000000f00 */
[----:B------:R-:W-:Y:S05]  /*4e60*/  WARPSYNC.COLLECTIVE R214, `(.L_x_10546) ;  /* 0x00000000d6087348 */ /* 0x000fea0003c00000 */
[----:B------:R0:W1:Y:S02]  /*4e70*/  SHFL.BFLY P2, R212, R217, R216, R219 ;  /* 0x0c0000d8d9d47389 */ /* 0x00006400000400db */
[----:B01----:R-:W-:Y:S01]  /*4e80*/  ENDCOLLECTIVE ;  /* 0x000000000000791b */ /* 0x003fe20003800000 */
.L_x_10546:
[----:B------:R-:W-:Y:S01]  /*4e90*/  HFMA2.MMA R216, -RZ, RZ, 0, 9.5367431640625e-07 ;  /* 0x00000010ffd87435 */ /* 0x000fe200000001ff */
[----:B------:R-:W-:-:S05]  /*4ea0*/  MOV R157, R212 ;  /* 0x000000d4009d7202 */ /* 0x000fca0000000f00 */
[----:B------:R-:W-:-:S05]  /*4eb0*/  FADD.FTZ R157, R156, R157 ;  /* 0x0000009d9c9d7221 */ /* 0x000fca0000010000 */
[----:B------:R-:W-:-:S07]  /*4ec0*/  MOV R217, R157 ;  /* 0x0000009d00d97202 */ /* 0x000fce0000000f00 */
[----:B------:R-:W-:Y:S05]  /*4ed0*/  WARPSYNC.COLLECTIVE R214, `(.L_x_10547) ;  /* 0x00000000d6087348 */ /* 0x000fea0003c00000 */
[----:B------:R0:W1:Y:S02]  /*4ee0*/  SHFL.BFLY P2, R212, R217, R216, R219 ;  /* 0x0c0000d8d9d47389 */ /* 0x00006400000400db */
[----:B01----:R-:W-:Y:S01]  /*4ef0*/  ENDCOLLECTIVE ;  /* 0x000000000000791b */ /* 0x003fe20003800000 */
.L_x_10547:
        /* <DEDUP_REMOVED lines=104> */
.L_x_10548:
[----:B------:R-:W-:Y:S01]  /*5580*/  HFMA2.MMA R216, -RZ, RZ, 0, 1.1920928955078125e-07 ;  /* 0x00000002ffd87435 */ /* 0x000fe200000001ff */
[----:B------:R-:W-:-:S05]  /*5590*/  MOV R3, R212 ;  /* 0x000000d400037202 */ /* 0x000fca0000000f00 */
[----:B------:R-:W-:-:S05]  /*55a0*/  FADD.FTZ R3, R0, R3 ;  /* 0x0000000300037221 */ /* 0x000fca0000010000 */
[----:B------:R-:W-:-:S07]  /*55b0*/  MOV R217, R3 ;  /* 0x0000000300d97202 */ /* 0x000fce0000000f00 */
[----:B------:R-:W-:Y:S05]  /*55c0*/  WARPSYNC.COLLECTIVE R214, `(.L_x_10549) ;  /* 0x00000000d6087348 */ /* 0x000fea0003c00000 */
[----:B------:R0:W1:Y:S02]  /*55d0*/  SHFL.BFLY P2, R212, R217, R216, R219 ;  /* 0x0c0000d8d9d47389 */ /* 0x00006400000400db */
[----:B01----:R-:W-:Y:S01]  /*55e0*/  ENDCOLLECTIVE ;  /* 0x000000000000791b */ /* 0x003fe20003800000 */
.L_x_10549:
[----:B------:R-:W-:Y:S01]  /*55f0*/  HFMA2.MMA R216, -RZ, RZ, 0, 2.384185791015625e-07 ;  /* 0x00000004ffd87435 */ /* 0x000fe200000001ff */
[----:B------:R-:W-:-:S05]  /*5600*/  MOV R2, R212 ;  /* 0x000000d400027202 */ /* 0x000fca0000000f00 */
[----:B------:R-:W-:-:S05]  /*5610*/  FADD.FTZ R2, R3, R2 ;  /* 0x0000000203027221 */ /* 0x000fca0000010000 */
[----:B------:R-:W-:-:S07]  /*5620*/  MOV R217, R2 ;  /* 0x0000000200d97202 */ /* 0x000fce0000000f00 */
[----:B------:R-:W-:Y:S05]  /*5630*/  WARPSYNC.COLLECTIVE R214, `(.L_x_10550) ;  /* 0x00000000d6087348 */ /* 0x000fea0003c00000 */
[----:B------:R0:W1:Y:S02]  /*5640*/  SHFL.BFLY P2, R212, R217, R216, R219 ;  /* 0x0c0000d8d9d47389 */ /* 0x00006400000400db */
[----:B01----:R-:W-:Y:S01]  /*5650*/  ENDCOLLECTIVE ;  /* 0x000000000000791b */ /* 0x003fe20003800000 */
.L_x_10550:
[----:B------:R-:W-:Y:S01]  /*5660*/  HFMA2.MMA R216, -RZ, RZ, 0, 4.76837158203125e-07 ;  /* 0x00000008ffd87435 */ /* 0x000fe200000001ff */
[----:B------:R-:W-:-:S05]  /*5670*/  MOV R157, R212 ;  /* 0x000000d4009d7202 */ /* 0x000fca0000000f00 */
[----:B------:R-:W-:-:S05]  /*5680*/  FADD.FTZ R157, R2, R157 ;  /* 0x0000009d029d7221 */ /* 0x000fca0000010000 */
[----:B------:R-:W-:-:S07]  /*5690*/  MOV R217, R157 ;  /* 0x0000009d00d97202 */ /* 0x000fce0000000f00 */
[----:B------:R-:W-:Y:S05]  /*56a0*/  WARPSYNC.COLLECTIVE R214, `(.L_x_10551) ;  /* 0x00000000d6087348 */ /* 0x000fea0003c00000 */
[----:B------:R0:W1:Y:S02]  /*56b0*/  SHFL.BFLY P2, R212, R217, R216, R219 ;  /* 0x0c0000d8d9d47389 */ /* 0x00006400000400db */
[----:B01----:R-:W-:Y:S01]  /*56c0*/  ENDCOLLECTIVE ;  /* 0x000000000000791b */ /* 0x003fe20003800000 */
.L_x_10551:
[----:B------:R-:W-:Y:S01]  /*56d0*/  HFMA2.MMA R216, -RZ, RZ, 0, 9.5367431640625e-07 ;  /* 0x00000010ffd87435 */ /* 0x000fe200000001ff */
[----:B------:R-:W-:-:S05]  /*56e0*/  MOV R156, R212 ;  /* 0x000000d4009c7202 */ /* 0x000fca0000000f00 */
[----:B------:R-:W-:-:S05]  /*56f0*/  FADD.FTZ R161, R157, R156 ;  /* 0x0000009c9da17221 */ /* 0x000fca0000010000 */
[----:B------:R-:W-:-:S07]  /*5700*/  MOV R217, R161 ;  /* 0x000000a100d97202 */ /* 0x000fce0000000f00 */
[----:B------:R-:W-:Y:S05]  /*5710*/  WARPSYNC.COLLECTIVE R214, `(.L_x_10552) ;  /* 0x00000000d6087348 */ /* 0x000fea0003c00000 */
[----:B------:R0:W1:Y:S02]  /*5720*/  SHFL.BFLY P2, R212, R217, R216, R219 ;  /* 0x0c0000d8d9d47389 */ /* 0x00006400000400db */
[----:B01----:R-:W-:Y:S01]  /*5730*/  ENDCOLLECTIVE ;  /* 0x000000000000791b */ /* 0x003fe20003800000 */
.L_x_10552:
[----:B------:R-:W-:Y:S05]  /*5740*/  BRA `(.L_x_10553) ;  /* 0xffffffe400f07947 */ /* 0x000fea000383ffff */
.L_x_10554:
        /* <DEDUP_REMOVED lines=11> */
.L_x_44374:


//--------------------- .text._ZN10layer_norm13ln_fwd_kernelINS_13Kernel_traitsIf13__nv_bfloat16S2_S2_fjLj1536ELj1ELj4ELj1ELj16ENS_18Kernel_traits_baseILj1536EfS2_S2_S2_fjLj128EEEEELb1ELb0ELb0ELb0EEEvNS_9FwdParamsE --------------------------
	.section	.text._ZN10layer_norm13ln_fwd_kernelINS_13Kernel_traitsIf13__nv_bfloat16S2_S2_fjLj1536ELj1ELj4ELj1ELj16ENS_18Kernel_traits_baseILj1536EfS2_S2_S2_fjLj128EEEEELb1ELb0ELb0ELb0EEEvNS_9FwdParamsE,"ax",@progbits
	.align	128
        .global         _ZN10layer_norm13ln_fwd_kernelINS_13Kernel_traitsIf13__nv_bfloat16S2_S2_fjLj1536ELj1ELj4ELj1ELj16ENS_18Kernel_traits_baseILj1536EfS2_S2_S2_fjLj128EEEEELb1ELb0ELb0ELb0EEEvNS_9FwdParamsE
        .type           _ZN10layer_norm13ln_fwd_kernelINS_13Kernel_traitsIf13__nv_bfloat16S2_S2_fjLj1536ELj1ELj4ELj1ELj16ENS_18Kernel_traits_baseILj1536EfS2_S2_S2_fjLj128EEEEELb1ELb0ELb0ELb0EEEvNS_9FwdParamsE,@function
        .size           _ZN10layer_norm13ln_fwd_kernelINS_13Kernel_traitsIf13__nv_bfloat16S2_S2_fjLj1536ELj1ELj4ELj1ELj16ENS_18Kernel_traits_baseILj1536EfS2_S2_S2_fjLj128EEEEELb1ELb0ELb0ELb0EEEvNS_9FwdParamsE,(.L_x_44375 - _ZN10layer_norm13ln_fwd_kernelINS_13Kernel_traitsIf13__nv_bfloat16S2_S2_fjLj1536ELj1ELj4ELj1ELj16ENS_18Kernel_traits_baseILj1536EfS2_S2_S2_fjLj128EEEEELb1ELb0ELb0ELb0EEEvNS_9FwdParamsE)
        .other          _ZN10layer_norm13ln_fwd_kernelINS_13Kernel_traitsIf13__nv_bfloat16S2_S2_fjLj1536ELj1ELj4ELj1ELj16ENS_18Kernel_traits_baseILj1536EfS2_S2_S2_fjLj128EEEEELb1ELb0ELb0ELb0EEEvNS_9FwdParamsE,@"STO_CUDA_ENTRY STV_DEFAULT"
_ZN10layer_norm13ln_fwd_kernelINS_13Kernel_traitsIf13__nv_bfloat16S2_S2_fjLj1536ELj1ELj4ELj1ELj16ENS_18Kernel_traits_baseILj1536EfS2_S2_S2_fjLj128EEEEELb1ELb0ELb0ELb0EEEvNS_9FwdParamsE:
.text._ZN10layer_norm13ln_fwd_kernelINS_13Kernel_traitsIf13__nv_bfloat16S2_S2_fjLj1536ELj1ELj4ELj1ELj16ENS_18Kernel_traits_baseILj1536EfS2_S2_S2_fjLj128EEEEELb1ELb0ELb0ELb0EEEvNS_9FwdParamsE:
        /* <DEDUP_REMOVED lines=8> */
[----:B------:R-:W2:Y:S05]  /*0080*/  S2R R37, SR_CTAID.X ;  /* 0x0000000000257919 */ /* 0x000eaa0000002500 */
[----:B------:R-:W3:Y:S01]  /*0090*/  @P0 LDC R5, c[0x0][0x2f0] ;  /* 0x0000bc00ff050b82 */ /* 0x000ee20000000800 */
[----:B0-----:R-:W-:Y:S02]  /*00a0*/  @P0 IMAD.MOV.U32 R2, RZ, RZ, R34 ;  /* 0x000000ffff020224 */ /* 0x001fe400078e0022 */
[----:B-1----:R-:W-:-:S06]  /*00b0*/  @P0 IMAD.MOV.U32 R3, RZ, RZ, R35 ;  /* 0x000000ffff030224 */ /* 0x002fcc00078e0023 */
[----:B------:R-:W3:Y:S01]  /*00c0*/  @P0 LDG.E.64 R2, desc[UR4][R2.64] ;  /* 0x0000000402020981 */ /* 0x000ee2000c1e1b00 */
[----:B------:R-:W-:Y:S01]  /*00d0*/  MOV R144, UR6 ;  /* 0x0000000600907c02 */ /* 0x000fe20008000f00 */
[----:B------:R-:W-:-:S06]  /*00e0*/  IMAD.U32 R145, RZ, RZ, UR7 ;  /* 0x00000007ff917e24 */ /* 0x000fcc000f8e00ff */
[----:B------:R-:W4:Y:S01]  /*00f0*/  @P0 LDG.E.64 R144, desc[UR4][R144.64] ;  /* 0x0000000490900981 */ /* 0x000f22000c1e1b00 */
[----:B------:R-:W-:Y:S01]  /*0100*/  ULDC UR6, c[0x0][0x0] ;  /* 0x0000000000067ab9 */ /* 0x000fe20000000800 */
[----:B------:R-:W-:Y:S01]  /*0110*/  LOP3.LUT R15, R15, 0xfffffff7, RZ, 0xc0, !PT ;  /* 0xfffffff70f0f7812 */ /* 0x000fe200078ec0ff */
[----:B--2---:R-:W-:Y:S01]  /*0120*/  IMAD R33, R37, UR6, R14 ;  /* 0x0000000625217c24 */ /* 0x004fe2000f8e020e */
[----:B------:R-:W-:Y:S01]  /*0130*/  BSSY B0, `(.L_x_10555) ;  /* 0x0000054000007945 */ /* 0x000fe20003800000 */
[----:B---3--:R-:W-:Y:S02]  /*0140*/  @P0 IADD3 R34, P1, R2, R5, RZ ;  /* 0x0000000502220210 */ /* 0x008fe40007f3e0ff */
[----:B------:R-:W-:-:S04]  /*0150*/  IMAD.WIDE.U32 R4, R33, -0x326172a9, RZ ;  /* 0xcd9e8d5721047825 */ /* 0x000fc800078e00ff */
[----:B------:R-:W-:Y:S01]  /*0160*/  @P0 IMAD.X R35, RZ, RZ, R3, P1 ;  /* 0x000000ffff230224 */ /* 0x000fe200008e0603 */
[----:B----4-:R-:W-:Y:S01]  /*0170*/  IADD3 R30, R145, -0x4498517b, RZ ;  /* 0xbb67ae85911e7810 */ /* 0x010fe20007ffe0ff */
        /* <DEDUP_REMOVED lines=12> */
[----:B------:R-:W-:-:S02]  /*0240*/  LOP3.LUT R35, R14, 0x1f, RZ, 0xc0, !PT ;  /* 0x0000001f0e237812 */ /* 0x000fc400078ec0ff */
[----:B------:R-:W-:Y:S01]  /*0250*/  IADD3 R21, R144, 0x1715609d, RZ ;  /* 0x1715609d90157810 */ /* 0x000fe20007ffe0ff */
[----:B------:R-:W-:Y:S01]  /*0260*/  IMAD.WIDE.U32 R8, R8, -0x326172a9, RZ ;  /* 0xcd9e8d5708087825 */ /* 0x000fe200078e00ff */
[----:B------:R-:W-:Y:S02]  /*0270*/  LOP3.LUT R5, R7, R2, R30, 0x96, !PT ;  /* 0x0000000207057212 */ /* 0x000fe400078e961e */
[----:B------:R-:W-:Y:S01]  /*0280*/  SHF.R.U32.HI R14, RZ, 0x5, R14 ;  /* 0x00000005ff0e7819 */ /* 0x000fe2000001160e */
[----:B------:R-:W-:Y:S01]  /*0290*/  VIADD R23, R145, 0xed9eba14 ;  /* 0xed9eba1491177836 */ /* 0x000fe20000000000 */
[----:B------:R-:W-:Y:S01]  /*02a0*/  LOP3.LUT R2, R9, R29, R4, 0x96, !PT ;  /* 0x0000001d09027212 */ /* 0x000fe200078e9604 */
[----:B------:R-:W-:Y:S01]  /*02b0*/  IMAD.WIDE.U32 R4, R5, -0x326172a9, RZ ;  /* 0xcd9e8d5705047825 */ /* 0x000fe200078e00ff */
[----:B------:R-:W0:Y:S01]  /*02c0*/  LDC R9, c[0x0][0x218] ;  /* 0x00008600ff097b82 */ /* 0x000e220000000800 */
[----:B------:R-:W-:Y:S02]  /*02d0*/  IADD3 R17, R145, 0x1fd5c5a3, RZ ;  /* 0x1fd5c5a391117810 */ /* 0x000fe40007ffe0ff */
[----:B------:R-:W-:Y:S01]  /*02e0*/  IMAD.WIDE.U32 R2, R2, -0x2daee0ad, RZ ;  /* 0xd2511f5302027825 */ /* 0x000fe200078e00ff */
[----:B------:R-:W-:-:S03]  /*02f0*/  LOP3.LUT R7, R5, R8, R28, 0x96, !PT ;  /* 0x0000000805077212 */ /* 0x000fc600078e961c */
[----:B------:R-:W-:Y:S01]  /*0300*/  VIADD R22, R145, 0xa9066899 ;  /* 0xa906689991167836 */ /* 0x000fe20000000000 */
[----:B------:R-:W-:Y:S01]  /*0310*/  LOP3.LUT R3, R3, R6, R27, 0x96, !PT ;  /* 0x0000000603037212 */ /* 0x000fe200078e961b */
[----:B------:R-:W-:-:S04]  /*0320*/  IMAD.WIDE.U32 R6, R7, -0x2daee0ad, RZ ;  /* 0xd2511f5307067825 */ /* 0x000fc800078e00ff */
[----:B------:R-:W-:Y:S01]  /*0330*/  VIADD R18, R144, 0xb54cda56 ;  /* 0xb54cda5690127836 */ /* 0x000fe20000000000 */
[----:B------:R-:W-:Y:S01]  /*0340*/  LOP3.LUT R5, R7, R2, R26, 0x96, !PT ;  /* 0x0000000207057212 */ /* 0x000fe200078e961a */
[----:B------:R-:W-:-:S04]  /*0350*/  IMAD.WIDE.U32 R2, R3, -0x326172a9, RZ ;  /* 0xcd9e8d5703027825 */ /* 0x000fc800078e00ff */
[----:B------:R-:W-:Y:S01]  /*0360*/  VIADD R19, R145, 0x646e171e ;  /* 0x646e171e91137836 */ /* 0x000fe20000000000 */
[----:B------:R-:W-:Y:S01]  /*0370*/  LOP3.LUT R3, R3, R4, R25, 0x96, !PT ;  /* 0x0000000403037212 */ /* 0x000fe200078e9619 */
[----:B------:R-:W-:Y:S01]  /*0380*/  IMAD.WIDE.U32 R4, R5, -0x326172a9, RZ ;  /* 0xcd9e8d5705047825 */ /* 0x000fe200078e00ff */
[----:B0-----:R-:W-:-:S04]  /*0390*/  SHF.R.S32.HI R0, RZ, 0x1f, R9 ;  /* 0x0000001fff007819 */ /* 0x001fc80000011409 */
[----:B------:R-:W-:Y:S01]  /*03a0*/  LOP3.LUT R7, R5, R2, R24, 0x96, !PT ;  /* 0x0000000205077212 */ /* 0x000fe200078e9618 */
[----:B------:R-:W-:Y:S01]  /*03b0*/  IMAD.WIDE.U32 R2, R3, -0x2daee0ad, RZ ;  /* 0xd2511f5303027825 */ /* 0x000fe200078e00ff */
[----:B------:R-:W-:-:S04]  /*03c0*/  LEA.HI R0, R0, R9, RZ, 0x3 ;  /* 0x0000000900007211 */ /* 0x000fc800078f18ff */
[----:B------:R-:W-:Y:S01]  /*03d0*/  LOP3.LUT R8, R3, R6, R23, 0x96, !PT ;  /* 0x0000000603087212 */ /* 0x000fe200078e9617 */
[----:B------:R-:W-:Y:S01]  /*03e0*/  IMAD.WIDE.U32 R6, R7, -0x2daee0ad, RZ ;  /* 0xd2511f5307067825 */ /* 0x000fe200078e00ff */
[----:B------:R-:W-:-:S03]  /*03f0*/  LOP3.LUT R3, R35, 0x1f, RZ, 0x3c, !PT ;  /* 0x0000001f23037812 */ /* 0x000fc600078e3cff */
[----:B------:R-:W-:Y:S01]  /*0400*/  IMAD.WIDE.U32 R8, R8, -0x326172a9, RZ ;  /* 0xcd9e8d5708087825 */ /* 0x000fe200078e00ff */
[----:B------:R-:W-:Y:S02]  /*0410*/  LEA.HI.SX32 R20, R0, R3, 0x1d ;  /* 0x0000000300147211 */ /* 0x000fe400078feaff */
[----:B------:R-:W-:Y:S02]  /*0420*/  LOP3.LUT R12, R7, R2, R22, 0x96, !PT ;  /* 0x00000002070c7212 */ /* 0x000fe400078e9616 */
[C---:B------:R-:W-:Y:S02]  /*0430*/  LOP3.LUT P6, RZ, R20.reuse, 0xffffffe0, RZ, 0xc0, !PT ;  /* 0xffffffe014ff7812 */ /* 0x040fe400078cc0ff */
[----:B------:R-:W-:Y:S01]  /*0440*/  ISETP.GE.U32.AND P5, PT, R20, 0x40, PT ;  /* 0x000000401400780c */ /* 0x000fe20003fa6070 */
[----:B------:R-:W-:Y:S01]  /*0450*/  IMAD.WIDE.U32 R12, R12, -0x326172a9, RZ ;  /* 0xcd9e8d570c0c7825 */ /* 0x000fe200078e00ff */
[C---:B------:R-:W-:Y:S02]  /*0460*/  ISETP.GE.U32.AND P4, PT, R20.reuse, 0x60, PT ;  /* 0x000000601400780c */ /* 0x040fe40003f86070 */
[----:B------:R-:W-:-:S02]  /*0470*/  ISETP.GE.U32.AND P3, PT, R20, 0x80, PT ;  /* 0x000000801400780c */ /* 0x000fc40003f66070 */
[----:B------:R-:W-:Y:S02]  /*0480*/  ISETP.GE.U32.AND P2, PT, R20, 0xa0, PT ;  /* 0x000000a01400780c */ /* 0x000fe40003f46070 */
[----:B------:R-:W-:Y:S02]  /*0490*/  LOP3.LUT R10, R9, R4, R21, 0x96, !PT ;  /* 0x00000004090a7212 */ /* 0x000fe400078e9615 */
[----:B------:R-:W-:Y:S02]  /*04a0*/  LOP3.LUT R7, R13, R8, R18, 0x96, !PT ;  /* 0x000000080d077212 */ /* 0x000fe400078e9612 */
[----:B------:R-:W-:Y:S01]  /*04b0*/  @P6 LOP3.LUT R15, R15, 0x8, RZ, 0xfc, !PT ;  /* 0x000000080f0f6812 */ /* 0x000fe200078efcff */
[----:B------:R-:W-:-:S03]  /*04c0*/  IMAD.WIDE.U32 R10, R10, -0x2daee0ad, RZ ;  /* 0xd2511f530a0a7825 */ /* 0x000fc600078e00ff */
[----:B------:R-:W-:Y:S02]  /*04d0*/  LOP3.LUT R15, R15, 0xfffffdff, RZ, 0xc0, !PT ;  /* 0xfffffdff0f0f7812 */ /* 0x000fe400078ec0ff */
[----:B------:R-:W-:Y:S02]  /*04e0*/  LOP3.LUT R8, R11, R6, R19, 0x96, !PT ;  /* 0x000000060b087212 */ /* 0x000fe400078e9613 */
[----:B------:R-:W-:-:S04]  /*04f0*/  @P5 LOP3.LUT R15, R15, 0x200, RZ, 0xfc, !PT ;  /* 0x000002000f0f5812 */ /* 0x000fc800078efcff */
[----:B------:R-:W-:-:S04]  /*0500*/  LOP3.LUT R15, R15, 0xfffffeff, RZ, 0xc0, !PT ;  /* 0xfffffeff0f0f7812 */ /* 0x000fc800078ec0ff */
[----:B------:R-:W-:-:S04]  /*0510*/  @P4 LOP3.LUT R15, R15, 0x100, RZ, 0xfc, !PT ;  /* 0x000001000f0f4812 */ /* 0x000fc800078efcff */
[----:B------:R-:W-:-:S04]  /*0520*/  LOP3.LUT R15, R15, 0xffffff7f, RZ, 0xc0, !PT ;  /* 0xffffff7f0f0f7812 */ /* 0x000fc800078ec0ff */
[----:B------:R-:W-:-:S04]  /*0530*/  @P3 LOP3.LUT R15, R15, 0x80, RZ, 0xfc, !PT ;  /* 0x000000800f0f3812 */ /* 0x000fc800078efcff */
[----:B------:R-:W-:-:S04]  /*0540*/  LOP3.LUT R15, R15, 0xffffffbf, RZ, 0xc0, !PT ;  /* 0xffffffbf0f0f7812 */ /* 0x000fc800078ec0ff */
[----:B------:R-:W-:Y:S01]  /*0550*/  @P2 LOP3.LUT R15, R15, 0x40, RZ, 0xfc, !PT ;  /* 0x000000400f0f2812 */ /* 0x000fe200078efcff */
[----:B------:R-:W-:Y:S06]  /*0560*/  @!P6 BRA `(.L_x_10556) ;  /* 0x000000000040e947 */ /* 0x000fec0003800000 */
        /* <DEDUP_REMOVED lines=16> */
.L_x_10556:
[----:B------:R-:W-:Y:S05]  /*0670*/  BSYNC B0 ;  /* 0x0000000000007941 */ /* 0x000fea0003800000 */
.L_x_10555:
        /* <DEDUP_REMOVED lines=17> */
[----:B------:R-:W-:-:S07]  /*0790*/  VIADD R35, R35, 0x20 ;  /* 0x0000002023237836 */ /* 0x000fce0000000000 */
.L_x_10558:
[----:B------:R-:W-:Y:S05]  /*07a0*/  BSYNC B0 ;  /* 0x0000000000007941 */ /* 0x000fea0003800000 */
.L_x_10557:
        /* <DEDUP_REMOVED lines=18> */
.L_x_10560:
[----:B------:R-:W-:Y:S05]  /*08d0*/  BSYNC B0 ;  /* 0x0000000000007941 */ /* 0x000fea0003800000 */
.L_x_10559:
        /* <DEDUP_REMOVED lines=18> */
.L_x_10562:
[----:B------:R-:W-:Y:S05]  /*0a00*/  BSYNC B0 ;  /* 0x0000000000007941 */ /* 0x000fea0003800000 */
.L_x_10561:
        /* <DEDUP_REMOVED lines=18> */
.L_x_10564:
[----:B------:R-:W-:Y:S05]  /*0b30*/  BSYNC B0 ;  /* 0x0000000000007941 */ /* 0x000fea0003800000 */
.L_x_10563:
        /* <DEDUP_REMOVED lines=26> */
.L_x_10566:
[----:B------:R-:W-:Y:S05]  /*0ce0*/  BSYNC B0 ;  /* 0x0000000000007941 */ /* 0x000fea0003800000 */
.L_x_10565:
[----:B------:R-:W-:Y:S01]  /*0cf0*/  ULDC UR6, c[0x0][0x214] ;  /* 0x0000850000067ab9 */ /* 0x000fe20000000800 */
[----:B------:R-:W-:Y:S01]  /*0d00*/  VIADD R13, R144, 0xf1bbcdc8 ;  /* 0xf1bbcdc8900d7836 */ /* 0x000fe20000000000 */
[----:B------:R-:W-:Y:S01]  /*0d10*/  ISETP.GE.AND P0, PT, R14, UR6, PT ;  /* 0x000000060e007c0c */ /* 0x000fe2000bf06270 */
[----:B------:R-:W-:Y:S01]  /*0d20*/  IMAD.HI.U32 R0, R36, -0x326172a9, RZ ;  /* 0xcd9e8d5724007827 */ /* 0x000fe200078e00ff */
[----:B------:R-:W-:-:S03]  /*0d30*/  IADD3 R11, R145, -0x695add53, RZ ;  /* 0x96a522ad910b7810 */ /* 0x000fc60007ffe0ff */
[----:B01234-:R-:W-:Y:S01]  /*0d40*/  IMAD.HI.U32 R3, R10, -0x2daee0ad, RZ ;  /* 0xd2511f530a037827 */ /* 0x01ffe200078e00ff */
[----:B------:R-:W-:-:S03]  /*0d50*/  LOP3.LUT R2, R0, R8, R13, 0x96, !PT ;  /* 0x0000000800027212 */ /* 0x000fc600078e960d */
[----:B------:R-:W-:-:S05]  /*0d60*/  VIADD R12, R145, 0xdb3d7428 ;  /* 0xdb3d7428910c7836 */ /* 0x000fca0000000000 */
[----:B------:R-:W-:Y:S01]  /*0d70*/  LOP3.LUT R4, R3, R6, R12, 0x96, !PT ;  /* 0x0000000603047212 */ /* 0x000fe200078e960c */
[----:B------:R-:W-:Y:S06]  /*0d80*/  @P0 EXIT ;  /* 0x000000000000094d */ /* 0x000fec0003800000 */
[----:B------:R-:W-:Y:S01]  /*0d90*/  ULDC.64 UR6, c[0x0][0x270] ;  /* 0x00009c0000067ab9 */ /* 0x000fe20000000a00 */
[----:B------:R-:W-:Y:S01]  /*0da0*/  LOP3.LUT R15, R15, 0xffffffef, RZ, 0xc0, !PT ;  /* 0xffffffef0f0f7812 */ /* 0x000fe200078ec0ff */
[----:B------:R-:W-:Y:S01]  /*0db0*/  IMAD R0, R10, -0x2daee0ad, RZ ;  /* 0xd2511f530a007824 */ /* 0x000fe200078e02ff */
[----:B------:R-:W-:Y:S01]  /*0dc0*/  ISETP.NE.U32.AND P0, PT, RZ, UR6, PT ;  /* 0x00000006ff007c0c */ /* 0x000fe2000bf05070 */
[----:B------:R-:W-:Y:S01]  /*0dd0*/  ULDC.U8 UR6, c[0x0][0x2a0] ;  /* 0x0000a80000067ab9 */ /* 0x000fe20000000000 */
[----:B------:R-:W-:Y:S01]  /*0de0*/  IMAD R3, R36, -0x326172a9, RZ ;  /* 0xcd9e8d5724037824 */ /* 0x000fe200078e02ff */
[----:B------:R-:W-:Y:S01]  /*0df0*/  LOP3.LUT R7, R34, 0x3, RZ, 0xc0, !PT ;  /* 0x0000000322077812 */ /* 0x000fe200078ec0ff */
[----:B------:R-:W-:Y:S01]  /*0e00*/  IMAD.HI.U32 R9, R2, -0x2daee0ad, RZ ;  /* 0xd2511f5302097827 */ /* 0x000fe200078e00ff */
[----:B------:R-:W-:Y:S01]  /*0e10*/  ISETP.NE.AND.EX P0, PT, RZ, UR7, PT, P0 ;  /* 0x00000007ff007c0c */ /* 0x000fe2000bf05300 */
[----:B------:R-:W-:Y:S01]  /*0e20*/  ULDC UR14, c[0x0][0x218] ;  /* 0x00008600000e7ab9 */ /* 0x000fe20000000800 */
[----:B------:R-:W-:Y:S01]  /*0e30*/  ULDC UR7, c[0x0][0x2d8] ;  /* 0x0000b60000077ab9 */ /* 0x000fe20000000800 */
[----:B------:R-:W-:Y:S01]  /*0e40*/  IMAD.HI.U32 R8, R4, -0x326172a9, RZ ;  /* 0xcd9e8d5704087827 */ /* 0x000fe200078e00ff */
[----:B------:R-:W-:Y:S01]  /*0e50*/  LOP3.LUT R9, R9, R0, R11, 0x96, !PT ;  /* 0x0000000009097212 */ /* 0x000fe200078e960b */
[----:B------:R-:W-:Y:S01]  /*0e60*/  ULDC.64 UR8, c[0x0][0x230] ;  /* 0x00008c0000087ab9 */ /* 0x000fe20000000a00 */
[----:B------:R-:W-:Y:S01]  /*0e70*/  ULDC.64 UR10, c[0x0][0x238] ;  /* 0x00008e00000a7ab9 */ /* 0x000fe20000000a00 */
[----:B------:R-:W-:Y:S01]  /*0e80*/  VIADD R10, R144, 0x8ff34781 ;  /* 0x8ff34781900a7836 */ /* 0x000fe20000000000 */
[----:B------:R-:W-:Y:S01]  /*0e90*/  ULDC.64 UR12, c[0x0][0x240] ;  /* 0x00009000000c7ab9 */ /* 0x000fe20000000a00 */
[----:B------:R-:W-:-:S02]  /*0ea0*/  IMAD.MOV.U32 R5, RZ, RZ, RZ ;  /* 0x000000ffff057224 */ /* 0x000fc400078e00ff */
[----:B------:R-:W-:Y:S01]  /*0eb0*/  IMAD R6, R2, -0x2daee0ad, RZ ;  /* 0xd2511f5302067824 */ /* 0x000fe200078e02ff */
[----:B------:R-:W-:Y:S01]  /*0ec0*/  LOP3.LUT R8, R8, R3, R10, 0x96, !PT ;  /* 0x0000000308087212 */ /* 0x000fe200078e960a */
[----:B------:R-:W-:Y:S01]  /*0ed0*/  IMAD R4, R4, -0x326172a9, RZ ;  /* 0xcd9e8d5704047824 */ /* 0x000fe200078e02ff */
[----:B------:R-:W-:Y:S02]  /*0ee0*/  @P0 LOP3.LUT R15, R15, 0x10, RZ, 0xfc, !PT ;  /* 0x000000100f0f0812 */ /* 0x000fe400078efcff */
[----:B------:R-:W-:Y:S02]  /*0ef0*/  ISETP.NE.AND P0, PT, RZ, UR6, PT ;  /* 0x00000006ff007c0c */ /* 0x000fe4000bf05270 */
[----:B------:R-:W-:-:S11]  /*0f00*/  LOP3.LUT R15, R15, 0xfffffbff, RZ, 0xc0, !PT ;  /* 0xfffffbff0f0f7812 */ /* 0x000fd600078ec0ff */
[----:B------:R-:W-:-:S07]  /*0f10*/  @P0 LOP3.LUT R15, R15, 0x400, RZ, 0xfc, !PT ;  /* 0x000004000f0f0812 */ /* 0x000fce00078efcff */
.L_x_10928:
        /* <DEDUP_REMOVED lines=36> */
.L_x_10570:
[----:B------:R-:W-:-:S07]  /*1160*/  IMAD.MOV.U32 R3, RZ, RZ, R4 ;  /* 0x000000ffff037224 */ /* 0x000fce00078e0004 */
.L_x_10571:
[----:B------:R-:W-:Y:S05]  /*1170*/  BSYNC B1 ;  /* 0x0000000000017941 */ /* 0x000fea0003800000 */
.L_x_10569:
        /* <DEDUP_REMOVED lines=16> */
.L_x_10575:
[----:B------:R-:W-:Y:S05]  /*1280*/  BSYNC B2 ;  /* 0x0000000000027941 */ /* 0x000fea0003800000 */
.L_x_10574:
        /* <DEDUP_REMOVED lines=8> */
[----:B------:R-:W-:Y:S01]  /*1310*/  IMAD.MOV.U32 R148, RZ, RZ, RZ ;  /* 0x000000ffff947224 */ /* 0x000fe200078e00ff */
        /* <DEDUP_REMOVED lines=34> */
.L_x_10573:
[----:B------:R-:W-:Y:S05]  /*1540*/  BSYNC B1 ;  /* 0x0000000000017941 */ /* 0x000fea0003800000 */
.L_x_10572:
[----:B------:R-:W0:Y:S01]  /*1550*/  LDC R188, c[0x0][0x294] ;  /* 0x0000a500ffbc7b82 */ /* 0x000e220000000800 */
[----:B------:R-:W-:Y:S01]  /*1560*/  I2FP.F32.U32 R150, R3 ;  /* 0x0000000300967245 */ /* 0x000fe20000201000 */
[----:B------:R-:W-:Y:S01]  /*1570*/  IMAD.MOV.U32 R189, RZ, RZ, 0x2f800000 ;  /* 0x2f800000ffbd7424 */ /* 0x000fe200078e00ff */
[----:B-----5:R-:W-:Y:S01]  /*1580*/  SHF.L.U32 R162, R140, 0x10, RZ ;  /* 0x000000108ca27819 */ /* 0x020fe200000006ff */
[----:B------:R-:W-:Y:S01]  /*1590*/  BSSY B1, `(.L_x_10576) ;  /* 0x0000018000017945 */ /* 0x000fe20003800000 */
[----:B------:R-:W-:Y:S01]  /*15a0*/  LOP3.LUT R15, R15, 0xfffffffb, RZ, 0xc0, !PT ;  /* 0xfffffffb0f0f7812 */ /* 0x000fe200078ec0ff */
[----:B------:R-:W-:Y:S01]  /*15b0*/  FFMA.FTZ R3, R150, R189, 1.1641532182693481445e-10 ;  /* 0x2f00000096037423 */ /* 0x000fe200000100bd */
[----:B------:R-:W-:Y:S01]  /*15c0*/  @P0 IMAD.U32 R150, R40, 0x10000, RZ ;  /* 0x0001000028960824 */ /* 0x000fe200078e00ff */
[----:B------:R-:W1:Y:S01]  /*15d0*/  LDC R183, c[0x0][0x298] ;  /* 0x0000a600ffb77b82 */ /* 0x000e620000000800 */
[----:B------:R-:W-:Y:S01]  /*15e0*/  FMUL.FTZ R162, R162, R195 ;  /* 0x000000c3a2a27220 */ /* 0x000fe20000410000 */
[----:B------:R-:W-:-:S02]  /*15f0*/  PRMT R140, R140, 0x7632, R140 ;  /* 0x000076328c8c7816 */ /* 0x000fc4000000008c */
        /* <DEDUP_REMOVED lines=16> */
.L_x_10577:
[----:B------:R-:W-:-:S07]  /*1700*/  MOV R150, R4 ;  /* 0x0000000400967202 */ /* 0x000fce0000000f00 */
.L_x_10578:
[----:B------:R-:W-:Y:S05]  /*1710*/  BSYNC B1 ;  /* 0x0000000000017941 */ /* 0x000fea0003800000 */
.L_x_10576:
        /* <DEDUP_REMOVED lines=16> */
.L_x_10582:
[----:B------:R-:W-:Y:S05]  /*1820*/  BSYNC B2 ;  /* 0x0000000000027941 */ /* 0x000fea0003800000 */
.L_x_10581:
        /* <DEDUP_REMOVED lines=43> */
.L_x_10580:
[----:B------:R-:W-:Y:S05]  /*1ae0*/  BSYNC B1 ;  /* 0x0000000000017941 */ /* 0x000fea0003800000 */
.L_x_10579:
[----:B------:R-:W-:Y:S01]  /*1af0*/  I2FP.F32.U32 R148, R150 ;  /* 0x0000009600947245 */ /* 0x000fe20000201000 */
[----:B------:R-:W-:Y:S01]  /*1b00*/  IMAD.U32 R140, R140, 0x10000, RZ ;  /* 0x000100008c8c7824 */ /* 0x000fe200078e00ff */
[----:B------:R-:W-:Y:S01]  /*1b10*/  @P0 PRMT R150, R40, 0x7632, R150 ;  /* 0x0000763228960816 */ /* 0x000fe20000000096 */
[----:B------:R-:W-:Y:S01]  /*1b20*/  BSSY B1, `(.L_x_10583) ;  /* 0x0000016000017945 */ /* 0x000fe20003800000 */
[----:B------:R-:W-:Y:S01]  /*1b30*/  LOP3.LUT R15, R15, 0xfffffffd, RZ, 0xc0, !PT ;  /* 0xfffffffd0f0f7812 */ /* 0x000fe200078ec0ff */
[----:B------:R-:W-:Y:S01]  /*1b40*/  FFMA.FTZ R7, R148, R189, 1.1641532182693481445e-10 ;  /* 0x2f00000094077423 */ /* 0x000fe200000100bd */
[----:B------:R-:W-:Y:S01]  /*1b50*/  FMUL.FTZ R140, R140, R195 ;  /* 0x000000c38c8c7220 */ /* 0x000fe20000410000 */
[----:B------:R-:W-:Y:S01]  /*1b60*/  @P0 IMAD.U32 R165, R150, 0x10000, RZ ;  /* 0x0001000096a50824 */ /* 0x000fe200078e00ff */
[----:B------:R-:W-:Y:S02]  /*1b70*/  IADD3 R176, R162, 0x1, RZ ;  /* 0x00000001a2b07810 */ /* 0x000fe40007ffe0ff */
        /* <DEDUP_REMOVED lines=15> */
.L_x_10584:
[----:B------:R-:W-:-:S07]  /*1c70*/  IMAD.MOV.U32 R140, RZ, RZ, R4 ;  /* 0x000000ffff8c7224 */ /* 0x000fce00078e0004 */
.L_x_10585:
[----:B------:R-:W-:Y:S05]  /*1c80*/  BSYNC B1 ;  /* 0x0000000000017941 */ /* 0x000fea0003800000 */
.L_x_10583:
        /* <DEDUP_REMOVED lines=16> */
.L_x_10589:
[----:B------:R-:W-:Y:S05]  /*1d90*/  BSYNC B2 ;  /* 0x0000000000027941 */ /* 0x000fea0003800000 */
.L_x_10588:
        /* <DEDUP_REMOVED lines=43> */
.L_x_10587:
[----:B------:R-:W-:Y:S05]  /*2050*/  BSYNC B1 ;  /* 0x0000000000017941 */ /* 0x000fea0003800000 */
.L_x_10586:
        /* <DEDUP_REMOVED lines=22> */
.L_x_10591:
[----:B------:R-:W-:-:S07]  /*21c0*/  IMAD.MOV.U32 R165, RZ, RZ, R4 ;  /* 0x000000ffffa57224 */ /* 0x000fce00078e0004 */
.L_x_10592:
[----:B------:R-:W-:Y:S05]  /*21d0*/  BSYNC B1 ;  /* 0x0000000000017941 */ /* 0x000fea0003800000 */
.L_x_10590:
        /* <DEDUP_REMOVED lines=16> */
.L_x_10596:
[----:B------:R-:W-:Y:S05]  /*22e0*/  BSYNC B2 ;  /* 0x0000000000027941 */ /* 0x000fea0003800000 */
.L_x_10595:
        /* <DEDUP_REMOVED lines=42> */
[----:B------:R-:W-:-:S07]  /*2590*/  IMAD.MOV.U32 R178, RZ, RZ, RZ ;  /* 0x000000ffffb27224 */ /* 0x000fce00078e00ff */
.L_x_10594:
[----:B------:R-:W-:Y:S05]  /*25a0*/  BSYNC B1 ;  /* 0x0000000000017941 */ /* 0x000fea0003800000 */
.L_x_10593:
        /* <DEDUP_REMOVED lines=22> */
.L_x_10598:
[----:B------:R-:W-:-:S07]  /*2710*/  MOV R162, R4 ;  /* 0x0000000400a27202 */ /* 0x000fce0000000f00 */
.L_x_10599:
[----:B------:R-:W-:Y:S05]  /*2720*/  BSYNC B1 ;  /* 0x0000000000017941 */ /* 0x000fea0003800000 */
.L_x_10597:
        /* <DEDUP_REMOVED lines=16> */
.L_x_10603:
[----:B------:R-:W-:Y:S05]  /*2830*/  BSYNC B2 ;  /* 0x0000000000027941 */ /* 0x000fea0003800000 */
.L_x_10602:
        /* <DEDUP_REMOVED lines=43> */
.L_x_10601:
[----:B------:R-:W-:Y:S05]  /*2af0*/  BSYNC B1 ;  /* 0x0000000000017941 */ /* 0x000fea0003800000 */
.L_x_10600:
[----:B------:R-:W-:Y:S01]  /*2b00*/  I2FP.F32.U32 R140, R162 ;  /* 0x000000a2008c7245 */ /* 0x000fe20000201000 */
[----:B------:R-:W-:Y:S01]  /*2b10*/  IMAD.U32 R162, R142, 0x10000, RZ ;  /* 0x000100008ea27824 */ /* 0x000fe200078e00ff */
[C---:B------:R-:W-:Y:S01]  /*2b20*/  ISETP.NE.AND P4, PT, R179.reuse, 0x1, PT ;  /* 0x00000001b300780c */ /* 0x040fe20003f85270 */
        /* <DEDUP_REMOVED lines=19> */
.L_x_10605:
[----:B------:R-:W-:-:S07]  /*2c60*/  IMAD.MOV.U32 R176, RZ, RZ, R4 ;  /* 0x000000ffffb07224 */ /* 0x000fce00078e0004 */
.L_x_10606:
[----:B------:R-:W-:Y:S05]  /*2c70*/  BSYNC B1 ;  /* 0x0000000000017941 */ /* 0x000fea0003800000 */
.L_x_10604:
        /* <DEDUP_REMOVED lines=16> */
.L_x_10610:
[----:B------:R-:W-:Y:S05]  /*2d80*/  BSYNC B2 ;  /* 0x0000000000027941 */ /* 0x000fea0003800000 */
.L_x_10609:
        /* <DEDUP_REMOVED lines=43> */
.L_x_10608:
[----:B------:R-:W-:Y:S05]  /*3040*/  BSYNC B1 ;  /* 0x0000000000017941 */ /* 0x000fea0003800000 */
.L_x_10607:
        /* <DEDUP_REMOVED lines=22> */
.L_x_10612:
[----:B------:R-:W-:-:S07]  /*31b0*/  IMAD.MOV.U32 R142, RZ, RZ, R4 ;  /* 0x000000ffff8e7224 */ /* 0x000fce00078e0004 */
.L_x_10613:
[----:B------:R-:W-:Y:S05]  /*31c0*/  BSYNC B1 ;  /* 0x0000000000017941 */ /* 0x000fea0003800000 */
.L_x_10611:
        /* <DEDUP_REMOVED lines=16> */
.L_x_10617:
[----:B------:R-:W-:Y:S05]  /*32d0*/  BSYNC B2 ;  /* 0x0000000000027941 */ /* 0x000fea0003800000 */
.L_x_10616:
        /* <DEDUP_REMOVED lines=43> */
.L_x_10615:
[----:B------:R-:W-:Y:S05]  /*3590*/  BSYNC B1 ;  /* 0x0000000000017941 */ /* 0x000fea0003800000 */
.L_x_10614:
[----:B------:R-:W-:Y:S01]  /*35a0*/  I2FP.F32.U32 R140, R142 ;  /* 0x0000008e008c7245 */ /* 0x000fe20000201000 */
[----:B------:R-:W-:Y:S01]  /*35b0*/  @P0 IMAD.U32 R141, R43, 0x10000, RZ ;  /* 0x000100002b8d0824 */ /* 0x000fe200078e00ff */
[C---:B------:R-:W-:Y:S01]  /*35c0*/  SHF.L.U32 R142, R143.reuse, 0x10, RZ ;  /* 0x000000108f8e7819 */ /* 0x040fe200000006ff */
[----:B------:R-:W-:Y:S01]  /*35d0*/  BSSY B1, `(.L_x_10618) ;  /* 0x0000014000017945 */ /* 0x000fe20003800000 */
[----:B------:R-:W-:Y:S01]  /*35e0*/  ISETP.NE.AND P6, PT, R190, 0x1, PT ;  /* 0x00000001be00780c */ /* 0x000fe20003fc5270 */
[----:B------:R-:W-:Y:S01]  /*35f0*/  FFMA.FTZ R7, R140, R189, 1.1641532182693481445e-10 ;  /* 0x2f0000008c077423 */ /* 0x000fe200000100bd */
[----:B------:R-:W-:Y:S01]  /*3600*/  PRMT R178, R143, 0x7632, R178 ;  /* 0x000076328fb27816 */ /* 0x000fe200000000b2 */
[----:B------:R-:W-:-:S03]  /*3610*/  FMUL.FTZ R142, R142, R195 ;  /* 0x000000c38e8e7220 */ /* 0x000fc60000410000 */
[----:B------:R-:W-:Y:S01]  /*3620*/  FSETP.GTU.FTZ.AND P5, PT, R7, R188, PT ;  /* 0x000000bc0700720b */ /* 0x000fe20003fbc000 */
[----:B------:R-:W-:Y:S01]  /*3630*/  FMUL.FTZ R142, R142, R183 ;  /* 0x000000b78e8e7220 */ /* 0x000fe20000410000 */
[----:B------:R-:W-:-:S04]  /*3640*/  VIADD R7, R190, 0x1 ;  /* 0x00000001be077836 */ /* 0x000fc80000000000 */
        /* <DEDUP_REMOVED lines=11> */
.L_x_10619:
[----:B------:R-:W-:-:S07]  /*3700*/  MOV R179, R4 ;  /* 0x0000000400b37202 */ /* 0x000fce0000000f00 */
.L_x_10620:
[----:B------:R-:W-:Y:S05]  /*3710*/  BSYNC B1 ;  /* 0x0000000000017941 */ /* 0x000fea0003800000 */
.L_x_10618:
        /* <DEDUP_REMOVED lines=8> */
[----:B------:R-:W-:Y:S01]  /*37a0*/  VIADD R31, R31, 0x1 ;  /* 0x000000011f1f7836 */ /* 0x000fe20000000000 */
[----:B------:R-:W-:-:S04]  /*37b0*/  P2R R4, PR, RZ, 0x1 ;  /* 0x00000001ff047803 */ /* 0x000fc80000000000 */
[----:B------:R-:W-:-:S13]  /*37c0*/  ISETP.NE.AND P6, PT, R31, RZ, PT ;  /* 0x000000ff1f00720c */ /* 0x000fda0003fc5270 */
[----:B------:R-:W-:Y:S01]  /*37d0*/  @!P6 IADD3 R33, R33, 0x1, RZ ;  /* 0x000000012121e810 */ /* 0x000fe20007ffe0ff */
[----:B------:R-:W-:Y:S01]  /*37e0*/  @!P6 VIADD R7, R5, 0x1 ;  /* 0x000000010507e836 */ /* 0x000fe20000000000 */
[----:B------:R-:W-:Y:S02]  /*37f0*/  @!P6 MOV R31, RZ ;  /* 0x000000ff001fe202 */ /* 0x000fe40000000f00 */
[----:B------:R-:W-:-:S13]  /*3800*/  ISETP.NE.AND P0, PT, R33, RZ, !P6 ;  /* 0x000000ff2100720c */ /* 0x000fda0007705270 */
[----:B------:R-:W-:Y:S01]  /*3810*/  @P0 IMAD.MOV R7, RZ, RZ, R5 ;  /* 0x000000ffff070224 */ /* 0x000fe200078e0205 */
[----:B------:R-:W-:-:S03]  /*3820*/  ISETP.NE.AND P0, PT, R4, RZ, PT ;  /* 0x000000ff0400720c */ /* 0x000fc60003f05270 */
[----:B------:R-:W-:-:S10]  /*3830*/  @!P6 IMAD.MOV.U32 R5, RZ, RZ, R7 ;  /* 0x000000ffff05e224 */ /* 0x000fd400078e0007 */
.L_x_10624:
[----:B------:R-:W-:Y:S05]  /*3840*/  BSYNC B2 ;  /* 0x0000000000027941 */ /* 0x000fea0003800000 */
.L_x_10623:
        /* <DEDUP_REMOVED lines=43> */
.L_x_10622:
[----:B------:R-:W-:Y:S05]  /*3b00*/  BSYNC B1 ;  /* 0x0000000000017941 */ /* 0x000fea0003800000 */
.L_x_10621:
[----:B------:R-:W-:Y:S01]  /*3b10*/  I2FP.F32.U32 R140, R179 ;  /* 0x000000b3008c7245 */ /* 0x000fe20000201000 */
[----:B------:R-:W-:Y:S01]  /*3b20*/  IMAD.U32 R178, R178, 0x10000, RZ ;  /* 0x00010000b2b27824 */ /* 0x000fe200078e00ff */
[----:B------:R-:W-:Y:S02]  /*3b30*/  SEL R142, RZ, 0x100, P4 ;  /* 0x00000100ff8e7807 */ /* 0x000fe40002000000 */
[----:B------:R-:W-:Y:S01]  /*3b40*/  SEL R143, RZ, 0x10000, P5 ;  /* 0x00010000ff8f7807 */ /* 0x000fe20002800000 */
[----:B------:R-:W-:Y:S01]  /*3b50*/  FFMA.FTZ R189, R140, R189, 1.1641532182693481445e-10 ;  /* 0x2f0000008cbd7423 */ /* 0x000fe200000100bd */
[----:B------:R-:W-:Y:S01]  /*3b60*/  FMUL.FTZ R178, R178, R195 ;  /* 0x000000c3b2b27220 */ /* 0x000fe20000410000 */
[----:B------:R-:W-:Y:S02]  /*3b70*/  @P0 PRMT R140, R43, 0x7632, R140 ;  /* 0x000076322b8c0816 */ /* 0x000fe4000000008c */
[----:B------:R-:W-:Y:S01]  /*3b80*/  LOP3.LUT P5, RZ, R15, 0x2, RZ, 0xc0, !PT ;  /* 0x000000020fff7812 */ /* 0x000fe200078ac0ff */
[----:B------:R-:W-:Y:S01]  /*3b90*/  FMUL.FTZ R178, R178, R183 ;  /* 0x000000b7b2b27220 */ /* 0x000fe20000410000 */
[----:B------:R-:W-:Y:S01]  /*3ba0*/  FSETP.GTU.FTZ.AND P4, PT, R189, R188, PT ;  /* 0x000000bcbd00720b */ /* 0x000fe20003f9c000 */
        /* <DEDUP_REMOVED lines=29> */
.L_x_10568:
[----:B------:R-:W-:Y:S05]  /*3d80*/  BSYNC B0 ;  /* 0x0000000000007941 */ /* 0x000fea0003800000 */
.L_x_10567:
        /* <DEDUP_REMOVED lines=23> */
.L_x_10628:
[----:B------:R-:W-:-:S07]  /*3f00*/  IMAD.MOV.U32 R2, RZ, RZ, R4 ;  /* 0x000000ffff027224 */ /* 0x000fce00078e0004 */
.L_x_10629:
[----:B------:R-:W-:Y:S05]  /*3f10*/  BSYNC B1 ;  /* 0x0000000000017941 */ /* 0x000fea0003800000 */
.L_x_10627:
        /* <DEDUP_REMOVED lines=16> */
.L_x_10633:
[----:B------:R-:W-:Y:S05]  /*4020*/  BSYNC B2 ;  /* 0x0000000000027941 */ /* 0x000fea0003800000 */
.L_x_10632:
        /* <DEDUP_REMOVED lines=43> */
.L_x_10631:
[----:B------:R-:W-:Y:S05]  /*42e0*/  BSYNC B1 ;  /* 0x0000000000017941 */ /* 0x000fea0003800000 */
.L_x_10630:
        /* <DEDUP_REMOVED lines=27> */
.L_x_10635:
[----:B------:R-:W-:-:S07]  /*44a0*/  IMAD.MOV.U32 R149, RZ, RZ, R4 ;  /* 0x000000ffff957224 */ /* 0x000fce00078e0004 */
.L_x_10636:
[----:B------:R-:W-:Y:S05]  /*44b0*/  BSYNC B1 ;  /* 0x0000000000017941 */ /* 0x000fea0003800000 */
.L_x_10634:
        /* <DEDUP_REMOVED lines=16> */
.L_x_10640:
[----:B------:R-:W-:Y:S05]  /*45c0*/  BSYNC B2 ;  /* 0x0000000000027941 */ /* 0x000fea0003800000 */
.L_x_10639:
        /* <DEDUP_REMOVED lines=43> */
.L_x_10638:
[----:B------:R-:W-:Y:S05]  /*4880*/  BSYNC B1 ;  /* 0x0000000000017941 */ /* 0x000fea0003800000 */
.L_x_10637:
[----:B------:R-:W-:Y:S01]  /*4890*/  I2FP.F32.U32 R146, R149 ;  /* 0x0000009500927245 */ /* 0x000fe20000201000 */
[----:B------:R-:W-:Y:S01]  /*48a0*/  IMAD.U32 R140, R140, 0x10000, RZ ;  /* 0x000100008c8c7824 */ /* 0x000fe200078e00ff */
[----:B------:R-:W-:Y:S01]  /*48b0*/  LOP3.LUT R15, R15, 0xfffffffd, RZ, 0xc0, !PT ;  /* 0xfffffffd0f0f7812 */ /* 0x000fe200078ec0ff */
[----:B------:R-:W-:Y:S01]  /*48c0*/  BSSY B1, `(.L_x_10641) ;  /* 0x0000016000017945 */ /* 0x000fe20003800000 */
[----:B------:R-:W-:Y:S01]  /*48d0*/  @P0 PRMT R160, R40, 0x7632, R160 ;  /* 0x0000763228a00816 */ /* 0x000fe200000000a0 */
[----:B------:R-:W-:Y:S01]  /*48e0*/  FFMA.FTZ R7, R146, R189, 1.1641532182693481445e-10 ;  /* 0x2f00000092077423 */ /* 0x000fe200000100bd */
[----:B------:R-:W-:Y:S01]  /*48f0*/  FMUL.FTZ R149, R140, R195 ;  /* 0x000000c38c957220 */ /* 0x000fe20000410000 */
[----:B------:R-:W-:Y:S01]  /*4900*/  VIADD R177, R175, 0x1 ;  /* 0x00000001afb17836 */ /* 0x000fe20000000000 */
[----:B------:R-:W-:Y:S02]  /*4910*/  @P0 SHF.L.U32 R160, R160, 0x10, RZ ;  /* 0x00000010a0a00819 */ /* 0x000fe400000006ff */
        /* <DEDUP_REMOVED lines=15> */
.L_x_10642:
[----:B------:R-:W-:-:S07]  /*4a10*/  IMAD.MOV.U32 R140, RZ, RZ, R4 ;  /* 0x000000ffff8c7224 */ /* 0x000fce00078e0004 */
.L_x_10643:
[----:B------:R-:W-:Y:S05]  /*4a20*/  BSYNC B1 ;  /* 0x0000000000017941 */ /* 0x000fea0003800000 */
.L_x_10641:
        /* <DEDUP_REMOVED lines=16> */
.L_x_10647:
[----:B------:R-:W-:Y:S05]  /*4b30*/  BSYNC B2 ;  /* 0x0000000000027941 */ /* 0x000fea0003800000 */
.L_x_10646:
        /* <DEDUP_REMOVED lines=43> */
.L_x_10645:
[----:B------:R-:W-:Y:S05]  /*4df0*/  BSYNC B1 ;  /* 0x0000000000017941 */ /* 0x000fea0003800000 */
.L_x_10644:
        /* <DEDUP_REMOVED lines=22> */
.L_x_10649:
[----:B------:R-:W-:-:S07]  /*4f60*/  MOV R163, R4 ;  /* 0x0000000400a37202 */ /* 0x000fce0000000f00 */
.L_x_10650:
[----:B------:R-:W-:Y:S05]  /*4f70*/  BSYNC B1 ;  /* 0x0000000000017941 */ /* 0x000fea0003800000 */
.L_x_10648:
        /* <DEDUP_REMOVED lines=16> */
.L_x_10654:
[----:B------:R-:W-:Y:S05]  /*5080*/  BSYNC B2 ;  /* 0x0000000000027941 */ /* 0x000fea0003800000 */
.L_x_10653:
        /* <DEDUP_REMOVED lines=43> */
.L_x_10652:
[----:B------:R-:W-:Y:S05]  /*5340*/  BSYNC B1 ;  /* 0x0000000000017941 */ /* 0x000fea0003800000 */
.L_x_10651:
        /* <DEDUP_REMOVED lines=22> */
.L_x_10656:
[----:B------:R-:W-:-:S07]  /*54b0*/  IMAD.MOV.U32 R160, RZ, RZ, R4 ;  /* 0x000000ffffa07224 */ /* 0x000fce00078e0004 */
.L_x_10657:
[----:B------:R-:W-:Y:S05]  /*54c0*/  BSYNC B1 ;  /* 0x0000000000017941 */ /* 0x000fea0003800000 */
.L_x_10655:
        /* <DEDUP_REMOVED lines=16> */
.L_x_10661:
[----:B------:R-:W-:Y:S05]  /*55d0*/  BSYNC B2 ;  /* 0x0000000000027941 */ /* 0x000fea0003800000 */
.L_x_10660:
        /* <DEDUP_REMOVED lines=43> */
.L_x_10659:
[----:B------:R-:W-:Y:S05]  /*5890*/  BSYNC B1 ;  /* 0x0000000000017941 */ /* 0x000fea0003800000 */
.L_x_10658:
        /* <DEDUP_REMOVED lines=22> */
.L_x_10663:
[----:B------:R-:W-:-:S07]  /*5a00*/  IMAD.MOV.U32 R175, RZ, RZ, R4 ;  /* 0x000000ffffaf7224 */ /* 0x000fce00078e0004 */
.L_x_10664:
[----:B------:R-:W-:Y:S05]  /*5a10*/  BSYNC B1 ;  /* 0x0000000000017941 */ /* 0x000fea0003800000 */
.L_x_10662:
        /* <DEDUP_REMOVED lines=16> */
.L_x_10668:
[----:B------:R-:W-:Y:S05]  /*5b20*/  BSYNC B2 ;  /* 0x0000000000027941 */ /* 0x000fea0003800000 */
.L_x_10667:
        /* <DEDUP_REMOVED lines=43> */
.L_x_10666:
[----:B------:R-:W-:Y:S05]  /*5de0*/  BSYNC B1 ;  /* 0x0000000000017941 */ /* 0x000fea0003800000 */
.L_x_10665:
        /* <DEDUP_REMOVED lines=22> */
.L_x_10670:
[----:B------:R-:W-:-:S07]  /*5f50*/  MOV R142, R4 ;  /* 0x00000004008e7202 */ /* 0x000fce0000000f00 */
.L_x_10671:
[----:B------:R-:W-:Y:S05]  /*5f60*/  BSYNC B1 ;  /* 0x0000000000017941 */ /* 0x000fea0003800000 */
.L_x_10669:
        /* <DEDUP_REMOVED lines=16> */
.L_x_10675:
[----:B------:R-:W-:Y:S05]  /*6070*/  BSYNC B2 ;  /* 0x0000000000027941 */ /* 0x000fea0003800000 */
.L_x_10674:
        /* <DEDUP_REMOVED lines=43> */
.L_x_10673:
[----:B------:R-:W-:Y:S05]  /*6330*/  BSYNC B1 ;  /* 0x0000000000017941 */ /* 0x000fea0003800000 */
.L_x_10672:
[----:B------:R-:W-:Y:S01]  /*6340*/  I2FP.F32.U32 R140, R142 ;  /* 0x0000008e008c7245 */ /* 0x000fe20000201000 */
[C---:B------:R-:W-:Y:S01]  /*6350*/  IMAD.U32 R142, R143.reuse, 0x10000, RZ ;  /* 0x000100008f8e7824 */ /* 0x040fe200078e00ff */
[----:B------:R-:W-:Y:S01]  /*6360*/  ISETP.NE.AND P6, PT, R190, 0x1, PT ;  /* 0x00000001be00780c */ /* 0x000fe20003fc5270 */
[----:B------:R-:W-:Y:S01]  /*6370*/  BSSY B1, `(.L_x_10676) ;  /* 0x0000014000017945 */ /* 0x000fe20003800000 */
[----:B------:R-:W-:Y:S01]  /*6380*/  PRMT R178, R143, 0x7632, R178 ;  /* 0x000076328fb27816 */ /* 0x000fe200000000b2 */
[----:B------:R-:W-:Y:S01]  /*6390*/  FFMA.FTZ R7, R140, R189, 1.1641532182693481445e-10 ;  /* 0x2f0000008c077423 */ /* 0x000fe200000100bd */
[----:B------:R-:W-:Y:S01]  /*63a0*/  FMUL.FTZ R141, R142, R195 ;  /* 0x000000c38e8d7220 */ /* 0x000fe20000410000 */
[----:B------:R-:W-:-:S03]  /*63b0*/  @P0 IMAD.U32 R140, R43, 0x10000, RZ ;  /* 0x000100002b8c0824 */ /* 0x000fc600078e00ff */
        /* <DEDUP_REMOVED lines=14> */
.L_x_10677:
[----:B------:R-:W-:-:S07]  /*64a0*/  IMAD.MOV.U32 R179, RZ, RZ, R4 ;  /* 0x000000ffffb37224 */ /* 0x000fce00078e0004 */
.L_x_10678:
[----:B------:R-:W-:Y:S05]  /*64b0*/  BSYNC B1 ;  /* 0x0000000000017941 */ /* 0x000fea0003800000 */
.L_x_10676:
        /* <DEDUP_REMOVED lines=18> */
.L_x_10682:
[----:B------:R-:W-:Y:S05]  /*65e0*/  BSYNC B2 ;  /* 0x0000000000027941 */ /* 0x000fea0003800000 */
.L_x_10681:
        /* <DEDUP_REMOVED lines=43> */
.L_x_10680:
[----:B------:R-:W-:Y:S05]  /*68a0*/  BSYNC B1 ;  /* 0x0000000000017941 */ /* 0x000fea0003800000 */
.L_x_10679:
        /* <DEDUP_REMOVED lines=9> */
[----:B------:R-:W-:-:S02]  /*6940*/  FSETP.GTU.FTZ.AND P4, PT, R189, R188, PT ;  /* 0x000000bcbd00720b */ /* 0x000fc40003f9c000 */
[----:B------:R-:W-:Y:S02]  /*6950*/  @P0 SHF.L.U32 R143, R140, 0x10, RZ ;  /* 0x000000108c8f0819 */ /* 0x000fe400000006ff */
[----:B------:R-:W-:Y:S02]  /*6960*/  FSEL R180, R141, RZ, !P4 ;  /* 0x000000ff8db47208 */ /* 0x000fe40006000000 */
[----:B------:R-:W-:Y:S02]  /*6970*/  SEL R140, RZ, 0x1, P2 ;  /* 0x00000001ff8c7807 */ /* 0x000fe40001000000 */
[----:B------:R-:W-:Y:S01]  /*6980*/  SEL R192, RZ, 0x1, P1 ;  /* 0x00000001ffc07807 */ /* 0x000fe20000800000 */
[----:B------:R-:W-:Y:S01]  /*6990*/  @P0 FADD.FTZ R180, R143, R180 ;  /* 0x000000b48fb40221 */ /* 0x000fe20000010000 */
[----:B------:R-:W-:Y:S01]  /*69a0*/  SEL R190, RZ, 0x1, P5 ;  /* 0x00000001ffbe7807 */ /* 0x000fe20002800000 */
[----:B------:R-:W-:Y:S01]  /*69b0*/  IMAD.WIDE.U32 R140, R140, 0x1000000, RZ ;  /* 0x010000008c8c7825 */ /* 0x000fe200078e00ff */
[----:B------:R-:W-:-:S02]  /*69c0*/  SEL R143, RZ, 0x1000000, P4 ;  /* 0x01000000ff8f7807 */ /* 0x000fc40002000000 */
[----:B------:R-:W-:Y:S01]  /*69d0*/  LEA R188, P0, R196, UR10, 0x4 ;  /* 0x0000000ac4bc7c11 */ /* 0x000fe2000f8020ff */
[----:B------:R-:W-:Y:S01]  /*69e0*/  IMAD.WIDE.U32 R192, R192, 0x10000, RZ ;  /* 0x00010000c0c07825 */ /* 0x000fe200078e00ff */
[----:B------:R-:W-:Y:S02]  /*69f0*/  LOP3.LUT P6, RZ, R15, 0x4, RZ, 0xc0, !PT ;  /* 0x000000040fff7812 */ /* 0x000fe400078cc0ff */
[----:B------:R-:W-:Y:S01]  /*6a00*/  SEL R199, RZ, 0x1, P3 ;  /* 0x00000001ffc77807 */ /* 0x000fe20001800000 */
[----:B------:R-:W-:Y:S01]  /*6a10*/  IMAD.WIDE.U32 R190, R190, 0x100, RZ ;  /* 0x00000100bebe7825 */ /* 0x000fe200078e00ff */
[----:B------:R-:W-:Y:S02]  /*6a20*/  LOP3.LUT R142, R142, R143, R201, 0xfe, !PT ;  /* 0x0000008f8e8e7212 */ /* 0x000fe400078efec9 */
[----:B------:R-:W-:Y:S02]  /*6a30*/  LEA.HI.X R189, R196, UR11, RZ, 0x4, P0 ;  /* 0x0000000bc4bd7c11 */ /* 0x000fe400080f24ff */
[----:B------:R-:W-:-:S02]  /*6a40*/  SEL R197, RZ, 0x1, P6 ;  /* 0x00000001ffc57807 */ /* 0x000fc40003000000 */
[----:B------:R-:W-:Y:S02]  /*6a50*/  LEA R178, P0, R196, UR12, 0x3 ;  /* 0x0000000cc4b27c11 */ /* 0x000fe4000f8018ff */
[----:B------:R-:W-:Y:S02]  /*6a60*/  LOP3.LUT R190, R190, R140, R192, 0xfe, !PT ;  /* 0x0000008cbebe7212 */ /* 0x000fe400078efec0 */
[----:B------:R-:W-:Y:S02]  /*6a70*/  LOP3.LUT R199, R141, R142, R199, 0xfe, !PT ;  /* 0x0000008e8dc77212 */ /* 0x000fe400078efec7 */
[----:B------:R-:W-:Y:S02]  /*6a80*/  F2FP.BF16.F32.PACK_AB R142, R177, R160 ;  /* 0x000000a0b18e723e */ /* 0x000fe400000010ff */
[----:B------:R-:W-:Y:S02]  /*6a90*/  F2FP.BF16.F32.PACK_AB R141, R163, R146 ;  /* 0x00000092a38d723e */ /* 0x000fe400000010ff */
[----:B------:R-:W-:-:S02]  /*6aa0*/  F2FP.BF16.F32.PACK_AB R140, R149, R2 ;  /* 0x00000002958c723e */ /* 0x000fc400000010ff */
[----:B------:R-:W-:Y:S02]  /*6ab0*/  F2FP.BF16.F32.PACK_AB R143, R180, R175 ;  /* 0x000000afb48f723e */ /* 0x000fe400000010ff */
[C---:B------:R-:W-:Y:S01]  /*6ac0*/  LEA.HI.X R179, R196.reuse, UR13, RZ, 0x3, P0 ;  /* 0x0000000dc4b37c11 */ /* 0x040fe200080f1cff */
[----:B------:R-:W-:Y:S01]  /*6ad0*/  VIADD R196, R196, 0x20 ;  /* 0x00000020c4c47836 */ /* 0x000fe20000000000 */
[----:B------:R-:W-:Y:S01]  /*6ae0*/  LOP3.LUT R190, R190, R197, RZ, 0xfc, !PT ;  /* 0x000000c5bebe7212 */ /* 0x000fe200078efcff */
[----:B------:R1:W-:Y:S01]  /*6af0*/  STG.E.128 desc[UR4][R188.64], R140 ;  /* 0x0000008cbc007986 */ /* 0x0003e2000c101d04 */
[----:B------:R-:W-:-:S05]  /*6b00*/  LOP3.LUT R191, R191, R199, R193, 0xfe, !PT ;  /* 0x000000c7bfbf7212 */ /* 0x000fca00078efec1 */
[----:B------:R1:W-:Y:S02]  /*6b10*/  STG.E.64 desc[UR4][R178.64], R190 ;  /* 0x000000beb2007986 */ /* 0x0003e4000c101b04 */
.L_x_10626:
[----:B------:R-:W-:Y:S05]  /*6b20*/  BSYNC B0 ;  /* 0x0000000000007941 */ /* 0x000fea0003800000 */
.L_x_10625:
        /* <DEDUP_REMOVED lines=23> */
.L_x_10686:
[----:B------:R-:W-:-:S07]  /*6ca0*/  MOV R0, R4 ;  /* 0x0000000400007202 */ /* 0x000fce0000000f00 */
.L_x_10687:
[----:B------:R-:W-:Y:S05]  /*6cb0*/  BSYNC B1 ;  /* 0x0000000000017941 */ /* 0x000fea0003800000 */
.L_x_10685:
        /* <DEDUP_REMOVED lines=16> */
.L_x_10691:
[----:B------:R-:W-:Y:S05]  /*6dc0*/  BSYNC B2 ;  /* 0x0000000000027941 */ /* 0x000fea0003800000 */
.L_x_10690:
        /* <DEDUP_REMOVED lines=43> */
.L_x_10689:
[----:B------:R-:W-:Y:S05]  /*7080*/  BSYNC B1 ;  /* 0x0000000000017941 */ /* 0x000fea0003800000 */
.L_x_10688:
        /* <DEDUP_REMOVED lines=10> */
[----:B------:R-:W-:Y:S01]  /*7130*/  PRMT R140, R140, 0x7632, R140 ;  /* 0x000076328c8c7816 */ /* 0x000fe2000000008c */
[----:B------:R-:W-:Y:S01]  /*7140*/  VIADD R161, R38, 0x1 ;  /* 0x0000000126a17836 */ /* 0x000fe20000000000 */
        /* <DEDUP_REMOVED lines=15> */
.L_x_10693:
[----:B------:R-:W-:-:S07]  /*7240*/  IMAD.MOV.U32 R147, RZ, RZ, R4 ;  /* 0x000000ffff937224 */ /* 0x000fce00078e0004 */
.L_x_10694:
[----:B------:R-:W-:Y:S05]  /*7250*/  BSYNC B1 ;  /* 0x0000000000017941 */ /* 0x000fea0003800000 */
.L_x_10692:
        /* <DEDUP_REMOVED lines=16> */
.L_x_10698:
[----:B------:R-:W-:Y:S05]  /*7360*/  BSYNC B2 ;  /* 0x0000000000027941 */ /* 0x000fea0003800000 */
.L_x_10697:
        /* <DEDUP_REMOVED lines=43> */
.L_x_10696:
[----:B------:R-:W-:Y:S05]  /*7620*/  BSYNC B1 ;  /* 0x0000000000017941 */ /* 0x000fea0003800000 */
.L_x_10695:
        /* <DEDUP_REMOVED lines=24> */
.L_x_10700:
[----:B------:R-:W-:-:S07]  /*77b0*/  MOV R38, R4 ;  /* 0x0000000400267202 */ /* 0x000fce0000000f00 */
.L_x_10701:
[----:B------:R-:W-:Y:S05]  /*77c0*/  BSYNC B1 ;  /* 0x0000000000017941 */ /* 0x000fea0003800000 */
.L_x_10699:
        /* <DEDUP_REMOVED lines=16> */
.L_x_10705:
[----:B------:R-:W-:Y:S05]  /*78d0*/  BSYNC B2 ;  /* 0x0000000000027941 */ /* 0x000fea0003800000 */
.L_x_10704:
        /* <DEDUP_REMOVED lines=43> */
.L_x_10703:
[----:B------:R-:W-:Y:S05]  /*7b90*/  BSYNC B1 ;  /* 0x0000000000017941 */ /* 0x000fea0003800000 */
.L_x_10702:
[----:B------:R-:W-:Y:S01]  /*7ba0*/  I2FP.F32.U32 R38, R38 ;  /* 0x0000002600267245 */ /* 0x000fe20000201000 */
[----:B------:R-:W-:Y:S01]  /*7bb0*/  IMAD.U32 R140, R141, 0x10000, RZ ;  /* 0x000100008d8c7824 */ /* 0x000fe200078e00ff */
[----:B------:R-:W-:Y:S01]  /*7bc0*/  ISETP.NE.AND P2, PT, R173, 0x1, PT ;  /* 0x00000001ad00780c */ /* 0x000fe20003f45270 */
[----:B------:R-:W-:Y:S01]  /*7bd0*/  @P0 IMAD.U32 R161, R41, 0x10000, RZ ;  /* 0x0001000029a10824 */ /* 0x000fe200078e00ff */
[----:B------:R-:W-:Y:S01]  /*7be0*/  BSSY B1, `(.L_x_10706) ;  /* 0x0000013000017945 */ /* 0x000fe20003800000 */
[----:B------:R-:W-:Y:S01]  /*7bf0*/  FFMA.FTZ R7, R38, R189, 1.1641532182693481445e-10 ;  /* 0x2f00000026077423 */ /* 0x000fe200000100bd */
[----:B------:R-:W-:Y:S01]  /*7c00*/  FMUL.FTZ R159, R140, R195 ;  /* 0x000000c38c9f7220 */ /* 0x000fe20000410000 */
[----:B------:R-:W-:-:S03]  /*7c10*/  IADD3 R178, R173, 0x1, RZ ;  /* 0x00000001adb27810 */ /* 0x000fc60007ffe0ff */
        /* <DEDUP_REMOVED lines=14> */
.L_x_10707:
[----:B------:R-:W-:-:S07]  /*7d00*/  IMAD.MOV.U32 R161, RZ, RZ, R4 ;  /* 0x000000ffffa17224 */ /* 0x000fce00078e0004 */
.L_x_10708:
[----:B------:R-:W-:Y:S05]  /*7d10*/  BSYNC B1 ;  /* 0x0000000000017941 */ /* 0x000fea0003800000 */
.L_x_10706:
        /* <DEDUP_REMOVED lines=16> */
.L_x_10712:
[----:B------:R-:W-:Y:S05]  /*7e20*/  BSYNC B2 ;  /* 0x0000000000027941 */ /* 0x000fea0003800000 */
.L_x_10711:
        /* <DEDUP_REMOVED lines=43> */
.L_x_10710:
[----:B------:R-:W-:Y:S05]  /*80e0*/  BSYNC B1 ;  /* 0x0000000000017941 */ /* 0x000fea0003800000 */
.L_x_10709:
        /* <DEDUP_REMOVED lines=22> */
.L_x_10714:
[----:B------:R-:W-:-:S07]  /*8250*/  IMAD.MOV.U32 R159, RZ, RZ, R4 ;  /* 0x000000ffff9f7224 */ /* 0x000fce00078e0004 */
.L_x_10715:
[----:B------:R-:W-:Y:S05]  /*8260*/  BSYNC B1 ;  /* 0x0000000000017941 */ /* 0x000fea0003800000 */
.L_x_10713:
        /* <DEDUP_REMOVED lines=16> */
.L_x_10719:
[----:B------:R-:W-:Y:S05]  /*8370*/  BSYNC B2 ;  /* 0x0000000000027941 */ /* 0x000fea0003800000 */
.L_x_10718:
        /* <DEDUP_REMOVED lines=43> */
.L_x_10717:
[----:B------:R-:W-:Y:S05]  /*8630*/  BSYNC B1 ;  /* 0x0000000000017941 */ /* 0x000fea0003800000 */
.L_x_10716:
        /* <DEDUP_REMOVED lines=22> */
.L_x_10721:
[----:B------:R-:W-:-:S07]  /*87a0*/  IMAD.MOV.U32 R173, RZ, RZ, R4 ;  /* 0x000000ffffad7224 */ /* 0x000fce00078e0004 */
.L_x_10722:
[----:B------:R-:W-:Y:S05]  /*87b0*/  BSYNC B1 ;  /* 0x0000000000017941 */ /* 0x000fea0003800000 */
.L_x_10720:
        /* <DEDUP_REMOVED lines=16> */
.L_x_10726:
[----:B------:R-:W-:Y:S05]  /*88c0*/  BSYNC B2 ;  /* 0x0000000000027941 */ /* 0x000fea0003800000 */
.L_x_10725:
        /* <DEDUP_REMOVED lines=43> */
.L_x_10724:
[----:B------:R-:W-:Y:S05]  /*8b80*/  BSYNC B1 ;  /* 0x0000000000017941 */ /* 0x000fea0003800000 */
.L_x_10723:
        /* <DEDUP_REMOVED lines=22> */
.L_x_10728:
[----:B------:R-:W-:-:S07]  /*8cf0*/  IMAD.MOV.U32 R142, RZ, RZ, R4 ;  /* 0x000000ffff8e7224 */ /* 0x000fce00078e0004 */
.L_x_10729:
[----:B------:R-:W-:Y:S05]  /*8d00*/  BSYNC B1 ;  /* 0x0000000000017941 */ /* 0x000fea0003800000 */
.L_x_10727:
        /* <DEDUP_REMOVED lines=16> */
.L_x_10733:
[----:B------:R-:W-:Y:S05]  /*8e10*/  BSYNC B2 ;  /* 0x0000000000027941 */ /* 0x000fea0003800000 */
.L_x_10732:
        /* <DEDUP_REMOVED lines=43> */
.L_x_10731:
[----:B------:R-:W-:Y:S05]  /*90d0*/  BSYNC B1 ;  /* 0x0000000000017941 */ /* 0x000fea0003800000 */
.L_x_10730:
[----:B------:R-:W-:Y:S01]  /*90e0*/  I2FP.F32.U32 R140, R142 ;  /* 0x0000008e008c7245 */ /* 0x000fe20000201000 */
[C---:B------:R-:W-:Y:S01]  /*90f0*/  IMAD.U32 R142, R143.reuse, 0x10000, RZ ;  /* 0x000100008f8e7824 */ /* 0x040fe200078e00ff */
[----:B------:R-:W-:Y:S01]  /*9100*/  ISETP.NE.AND P6, PT, R190, 0x1, PT ;  /* 0x00000001be00780c */ /* 0x000fe20003fc5270 */
[----:B------:R-:W-:Y:S01]  /*9110*/  BSSY B1, `(.L_x_10734) ;  /* 0x0000014000017945 */ /* 0x000fe20003800000 */
[----:B------:R-:W-:Y:S01]  /*9120*/  PRMT R178, R143, 0x7632, R178 ;  /* 0x000076328fb27816 */ /* 0x000fe200000000b2 */
[----:B------:R-:W-:Y:S01]  /*9130*/  FFMA.FTZ R7, R140, R189, 1.1641532182693481445e-10 ;  /* 0x2f0000008c077423 */ /* 0x000fe200000100bd */
[----:B------:R-:W-:Y:S01]  /*9140*/  FMUL.FTZ R141, R142, R195 ;  /* 0x000000c38e8d7220 */ /* 0x000fe20000410000 */
[----:B------:R-:W-:-:S03]  /*9150*/  @P0 SHF.L.U32 R140, R43, 0x10, RZ ;  /* 0x000000102b8c0819 */ /* 0x000fc600000006ff */
[----:B------:R-:W-:Y:S01]  /*9160*/  FMUL.FTZ R141, R141, R182 ;  /* 0x000000b68d8d7220 */ /* 0x000fe20000410000 */
[----:B------:R-:W-:Y:S01]  /*9170*/  FSETP.GTU.FTZ.AND P5, PT, R7, R188, PT ;  /* 0x000000bc0700720b */ /* 0x000fe20003fbc000 */
[----:B------:R-:W-:-:S03]  /*9180*/  VIADD R7, R190, 0x1 ;  /* 0x00000001be077836 */ /* 0x000fc60000000000 */
        /* <DEDUP_REMOVED lines=11> */
.L_x_10735:
[----:B------:R-:W-:-:S07]  /*9240*/  IMAD.MOV.U32 R179, RZ, RZ, R4 ;  /* 0x000000ffffb37224 */ /* 0x000fce00078e0004 */
.L_x_10736:
[----:B------:R-:W-:Y:S05]  /*9250*/  BSYNC B1 ;  /* 0x0000000000017941 */ /* 0x000fea0003800000 */
.L_x_10734:
        /* <DEDUP_REMOVED lines=18> */
.L_x_10740:
[----:B------:R-:W-:Y:S05]  /*9380*/  BSYNC B2 ;  /* 0x0000000000027941 */ /* 0x000fea0003800000 */
.L_x_10739:
        /* <DEDUP_REMOVED lines=43> */
.L_x_10738:
[----:B------:R-:W-:Y:S05]  /*9640*/  BSYNC B1 ;  /* 0x0000000000017941 */ /* 0x000fea0003800000 */
.L_x_10737:
        /* <DEDUP_REMOVED lines=39> */
.L_x_10684:
[----:B------:R-:W-:Y:S05]  /*98c0*/  BSYNC B0 ;  /* 0x0000000000007941 */ /* 0x000fea0003800000 */
.L_x_10683:
        /* <DEDUP_REMOVED lines=23> */
.L_x_10744:
[----:B------:R-:W-:-:S07]  /*9a40*/  MOV R34, R4 ;  /* 0x0000000400227202 */ /* 0x000fce0000000f00 */
.L_x_10745:
[----:B------:R-:W-:Y:S05]  /*9a50*/  BSYNC B1 ;  /* 0x0000000000017941 */ /* 0x000fea0003800000 */
.L_x_10743:
        /* <DEDUP_REMOVED lines=16> */
.L_x_10749:
[----:B------:R-:W-:Y:S05]  /*9b60*/  BSYNC B2 ;  /* 0x0000000000027941 */ /* 0x000fea0003800000 */
.L_x_10748:
        /* <DEDUP_REMOVED lines=43> */
.L_x_10747:
[----:B------:R-:W-:Y:S05]  /*9e20*/  BSYNC B1 ;  /* 0x0000000000017941 */ /* 0x000fea0003800000 */
.L_x_10746:
        /* <DEDUP_REMOVED lines=27> */
.L_x_10751:
[----:B------:R-:W-:-:S07]  /*9fe0*/  IMAD.MOV.U32 R39, RZ, RZ, R4 ;  /* 0x000000ffff277224 */ /* 0x000fce00078e0004 */
.L_x_10752:
[----:B------:R-:W-:Y:S05]  /*9ff0*/  BSYNC B1 ;  /* 0x0000000000017941 */ /* 0x000fea0003800000 */
.L_x_10750:
        /* <DEDUP_REMOVED lines=16> */
.L_x_10756:
[----:B------:R-:W-:Y:S05]  /*a100*/  BSYNC B2 ;  /* 0x0000000000027941 */ /* 0x000fea0003800000 */
.L_x_10755:
        /* <DEDUP_REMOVED lines=43> */
.L_x_10754:
[----:B------:R-:W-:Y:S05]  /*a3c0*/  BSYNC B1 ;  /* 0x0000000000017941 */ /* 0x000fea0003800000 */
.L_x_10753:
[----:B------:R-:W-:Y:S01]  /*a3d0*/  I2FP.F32.U32 R158, R39 ;  /* 0x00000027009e7245 */ /* 0x000fe20000201000 */
[----:B------:R-:W-:Y:S01]  /*a3e0*/  IMAD.U32 R140, R140, 0x10000, RZ ;  /* 0x000100008c8c7824 */ /* 0x000fe200078e00ff */
[----:B------:R-:W-:Y:S01]  /*a3f0*/  @P0 PRMT R39, R40, 0x7632, R39 ;  /* 0x0000763228270816 */ /* 0x000fe20000000027 */
[----:B------:R-:W-:Y:S01]  /*a400*/  BSSY B1, `(.L_x_10757) ;  /* 0x0000016000017945 */ /* 0x000fe20003800000 */
[----:B------:R-:W-:Y:S01]  /*a410*/  LOP3.LUT R15, R15, 0xfffffffd, RZ, 0xc0, !PT ;  /* 0xfffffffd0f0f7812 */ /* 0x000fe200078ec0ff */
[----:B------:R-:W-:Y:S01]  /*a420*/  FFMA.FTZ R7, R158, R189, 1.1641532182693481445e-10 ;  /* 0x2f0000009e077423 */ /* 0x000fe200000100bd */
[----:B------:R-:W-:Y:S01]  /*a430*/  FMUL.FTZ R37, R140, R195 ;  /* 0x000000c38c257220 */ /* 0x000fe20000410000 */
[----:B------:R-:W-:Y:S01]  /*a440*/  @P0 SHF.L.U32 R140, R39, 0x10, RZ ;  /* 0x00000010278c0819 */ /* 0x000fe200000006ff */
[----:B------:R-:W-:Y:S02]  /*a450*/  VIADD R172, R171, 0x1 ;  /* 0x00000001abac7836 */ /* 0x000fe40000000000 */
        /* <DEDUP_REMOVED lines=15> */
.L_x_10758:
[----:B------:R-:W-:-:S07]  /*a550*/  IMAD.MOV.U32 R37, RZ, RZ, R4 ;  /* 0x000000ffff257224 */ /* 0x000fce00078e0004 */
.L_x_10759:
[----:B------:R-:W-:Y:S05]  /*a560*/  BSYNC B1 ;  /* 0x0000000000017941 */ /* 0x000fea0003800000 */
.L_x_10757:
        /* <DEDUP_REMOVED lines=16> */
.L_x_10763:
[----:B------:R-:W-:Y:S05]  /*a670*/  BSYNC B2 ;  /* 0x0000000000027941 */ /* 0x000fea0003800000 */
.L_x_10762:
        /* <DEDUP_REMOVED lines=43> */
.L_x_10761:
[----:B------:R-:W-:Y:S05]  /*a930*/  BSYNC B1 ;  /* 0x0000000000017941 */ /* 0x000fea0003800000 */
.L_x_10760:
        /* <DEDUP_REMOVED lines=22> */
.L_x_10765:
[----:B------:R-:W-:-:S07]  /*aaa0*/  IMAD.MOV.U32 R158, RZ, RZ, R4 ;  /* 0x000000ffff9e7224 */ /* 0x000fce00078e0004 */
.L_x_10766:
[----:B------:R-:W-:Y:S05]  /*aab0*/  BSYNC B1 ;  /* 0x0000000000017941 */ /* 0x000fea0003800000 */
.L_x_10764:
        /* <DEDUP_REMOVED lines=16> */
.L_x_10770:
[----:B------:R-:W-:Y:S05]  /*abc0*/  BSYNC B2 ;  /* 0x0000000000027941 */ /* 0x000fea0003800000 */
.L_x_10769:
        /* <DEDUP_REMOVED lines=43> */
.L_x_10768:
[----:B------:R-:W-:Y:S05]  /*ae80*/  BSYNC B1 ;  /* 0x0000000000017941 */ /* 0x000fea0003800000 */
.L_x_10767:
        /* <DEDUP_REMOVED lines=22> */
.L_x_10772:
[----:B------:R-:W-:-:S07]  /*aff0*/  IMAD.MOV.U32 R157, RZ, RZ, R4 ;  /* 0x000000ffff9d7224 */ /* 0x000fce00078e0004 */
.L_x_10773:
[----:B------:R-:W-:Y:S05]  /*b000*/  BSYNC B1 ;  /* 0x0000000000017941 */ /* 0x000fea0003800000 */
.L_x_10771:
        /* <DEDUP_REMOVED lines=16> */
.L_x_10777:
[----:B------:R-:W-:Y:S05]  /*b110*/  BSYNC B2 ;  /* 0x0000000000027941 */ /* 0x000fea0003800000 */
.L_x_10776:
        /* <DEDUP_REMOVED lines=43> */
.L_x_10775:
[----:B------:R-:W-:Y:S05]  /*b3d0*/  BSYNC B1 ;  /* 0x0000000000017941 */ /* 0x000fea0003800000 */
.L_x_10774:
        /* <DEDUP_REMOVED lines=22> */
.L_x_10779:
[----:B------:R-:W-:-:S07]  /*b540*/  IMAD.MOV.U32 R171, RZ, RZ, R4 ;  /* 0x000000ffffab7224 */ /* 0x000fce00078e0004 */
.L_x_10780:
[----:B------:R-:W-:Y:S05]  /*b550*/  BSYNC B1 ;  /* 0x0000000000017941 */ /* 0x000fea0003800000 */
.L_x_10778:
        /* <DEDUP_REMOVED lines=16> */
.L_x_10784:
[----:B------:R-:W-:Y:S05]  /*b660*/  BSYNC B2 ;  /* 0x0000000000027941 */ /* 0x000fea0003800000 */
.L_x_10783:
        /* <DEDUP_REMOVED lines=43> */
.L_x_10782:
[----:B------:R-:W-:Y:S05]  /*b920*/  BSYNC B1 ;  /* 0x0000000000017941 */ /* 0x000fea0003800000 */
.L_x_10781:
        /* <DEDUP_REMOVED lines=22> */
.L_x_10786:
[----:B------:R-:W-:-:S07]  /*ba90*/  IMAD.MOV.U32 R142, RZ, RZ, R4 ;  /* 0x000000ffff8e7224 */ /* 0x000fce00078e0004 */
.L_x_10787:
[----:B------:R-:W-:Y:S05]  /*baa0*/  BSYNC B1 ;  /* 0x0000000000017941 */ /* 0x000fea0003800000 */
.L_x_10785:
        /* <DEDUP_REMOVED lines=16> */
.L_x_10791:
[----:B------:R-:W-:Y:S05]  /*bbb0*/  BSYNC B2 ;  /* 0x0000000000027941 */ /* 0x000fea0003800000 */
.L_x_10790:
        /* <DEDUP_REMOVED lines=43> */
.L_x_10789:
[----:B------:R-:W-:Y:S05]  /*be70*/  BSYNC B1 ;  /* 0x0000000000017941 */ /* 0x000fea0003800000 */
.L_x_10788:
        /* <DEDUP_REMOVED lines=22> */
.L_x_10793:
[----:B------:R-:W-:-:S07]  /*bfe0*/  IMAD.MOV.U32 R179, RZ, RZ, R4 ;  /* 0x000000ffffb37224 */ /* 0x000fce00078e0004 */
.L_x_10794:
[----:B------:R-:W-:Y:S05]  /*bff0*/  BSYNC B1 ;  /* 0x0000000000017941 */ /* 0x000fea0003800000 */
.L_x_10792:
        /* <DEDUP_REMOVED lines=18> */
.L_x_10798:
[----:B------:R-:W-:Y:S05]  /*c120*/  BSYNC B2 ;  /* 0x0000000000027941 */ /* 0x000fea0003800000 */
.L_x_10797:
        /* <DEDUP_REMOVED lines=43> */
.L_x_10796:
[----:B------:R-:W-:Y:S05]  /*c3e0*/  BSYNC B1 ;  /* 0x0000000000017941 */ /* 0x000fea0003800000 */
.L_x_10795:
        /* <DEDUP_REMOVED lines=39> */
.L_x_10742:
[----:B------:R-:W-:Y:S05]  /*c660*/  BSYNC B0 ;  /* 0x0000000000007941 */ /* 0x000fea0003800000 */
.L_x_10741:
        /* <DEDUP_REMOVED lines=23> */
.L_x_10802:
[----:B------:R-:W-:-:S07]  /*c7e0*/  MOV R35, R4 ;  /* 0x0000000400237202 */ /* 0x000fce0000000f00 */
.L_x_10803:
[----:B------:R-:W-:Y:S05]  /*c7f0*/  BSYNC B1 ;  /* 0x0000000000017941 */ /* 0x000fea0003800000 */
.L_x_10801:
        /* <DEDUP_REMOVED lines=16> */
.L_x_10807:
[----:B------:R-:W-:Y:S05]  /*c900*/  BSYNC B2 ;  /* 0x0000000000027941 */ /* 0x000fea0003800000 */
.L_x_10806:
        /* <DEDUP_REMOVED lines=43> */
.L_x_10805:
[----:B------:R-:W-:Y:S05]  /*cbc0*/  BSYNC B1 ;  /* 0x0000000000017941 */ /* 0x000fea0003800000 */
.L_x_10804:
        /* <DEDUP_REMOVED lines=10> */
[----:B------:R-:W-:Y:S01]  /*cc70*/  FFMA.FTZ R7, R152, R189, 1.1641532182693481445e-10 ;  /* 0x2f00000098077423 */ /* 0x000fe200000100bd */
[----:B------:R-:W-:-:S04]  /*cc80*/  @P0 SHF.L.U32 R152, R40, 0x10, RZ ;  /* 0x0000001028980819 */ /* 0x000fc800000006ff */
        /* <DEDUP_REMOVED lines=15> */
.L_x_10809:
[----:B------:R-:W-:-:S07]  /*cd80*/  IMAD.MOV.U32 R152, RZ, RZ, R4 ;  /* 0x000000ffff987224 */ /* 0x000fce00078e0004 */
.L_x_10810:
[----:B------:R-:W-:Y:S05]  /*cd90*/  BSYNC B1 ;  /* 0x0000000000017941 */ /* 0x000fea0003800000 */
.L_x_10808:
        /* <DEDUP_REMOVED lines=16> */
.L_x_10814:
[----:B------:R-:W-:Y:S05]  /*cea0*/  BSYNC B2 ;  /* 0x0000000000027941 */ /* 0x000fea0003800000 */
.L_x_10813:
        /* <DEDUP_REMOVED lines=43> */
.L_x_10812:
[----:B------:R-:W-:Y:S05]  /*d160*/  BSYNC B1 ;  /* 0x0000000000017941 */ /* 0x000fea0003800000 */
.L_x_10811:
        /* <DEDUP_REMOVED lines=24> */
.L_x_10816:
[----:B------:R-:W-:-:S07]  /*d2f0*/  IMAD.MOV.U32 R140, RZ, RZ, R4 ;  /* 0x000000ffff8c7224 */ /* 0x000fce00078e0004 */
.L_x_10817:
[----:B------:R-:W-:Y:S05]  /*d300*/  BSYNC B1 ;  /* 0x0000000000017941 */ /* 0x000fea0003800000 */
.L_x_10815:
        /* <DEDUP_REMOVED lines=16> */
.L_x_10821:
[----:B------:R-:W-:Y:S05]  /*d410*/  BSYNC B2 ;  /* 0x0000000000027941 */ /* 0x000fea0003800000 */
.L_x_10820:
        /* <DEDUP_REMOVED lines=43> */
.L_x_10819:
[----:B------:R-:W-:Y:S05]  /*d6d0*/  BSYNC B1 ;  /* 0x0000000000017941 */ /* 0x000fea0003800000 */
.L_x_10818:
        /* <DEDUP_REMOVED lines=22> */
.L_x_10823:
[----:B------:R-:W-:-:S07]  /*d840*/  IMAD.MOV.U32 R156, RZ, RZ, R4 ;  /* 0x000000ffff9c7224 */ /* 0x000fce00078e0004 */
.L_x_10824:
[----:B------:R-:W-:Y:S05]  /*d850*/  BSYNC B1 ;  /* 0x0000000000017941 */ /* 0x000fea0003800000 */
.L_x_10822:
        /* <DEDUP_REMOVED lines=16> */
.L_x_10828:
[----:B------:R-:W-:Y:S05]  /*d960*/  BSYNC B2 ;  /* 0x0000000000027941 */ /* 0x000fea0003800000 */
.L_x_10827:
        /* <DEDUP_REMOVED lines=43> */
.L_x_10826:
[----:B------:R-:W-:Y:S05]  /*dc20*/  BSYNC B1 ;  /* 0x0000000000017941 */ /* 0x000fea0003800000 */
.L_x_10825:
        /* <DEDUP_REMOVED lines=22> */
.L_x_10830:
[----:B------:R-:W-:-:S07]  /*dd90*/  IMAD.MOV.U32 R155, RZ, RZ, R4 ;  /* 0x000000ffff9b7224 */ /* 0x000fce00078e0004 */
.L_x_10831:
[----:B------:R-:W-:Y:S05]  /*dda0*/  BSYNC B1 ;  /* 0x0000000000017941 */ /* 0x000fea0003800000 */
.L_x_10829:
        /* <DEDUP_REMOVED lines=16> */
.L_x_10835:
[----:B------:R-:W-:Y:S05]  /*deb0*/  BSYNC B2 ;  /* 0x0000000000027941 */ /* 0x000fea0003800000 */
.L_x_10834:
        /* <DEDUP_REMOVED lines=43> */
.L_x_10833:
[----:B------:R-:W-:Y:S05]  /*e170*/  BSYNC B1 ;  /* 0x0000000000017941 */ /* 0x000fea0003800000 */
.L_x_10832:
        /* <DEDUP_REMOVED lines=22> */
.L_x_10837:
[----:B------:R-:W-:-:S07]  /*e2e0*/  IMAD.MOV.U32 R168, RZ, RZ, R4 ;  /* 0x000000ffffa87224 */ /* 0x000fce00078e0004 */
.L_x_10838:
[----:B------:R-:W-:Y:S05]  /*e2f0*/  BSYNC B1 ;  /* 0x0000000000017941 */ /* 0x000fea0003800000 */
.L_x_10836:
        /* <DEDUP_REMOVED lines=16> */
.L_x_10842:
[----:B------:R-:W-:Y:S05]  /*e400*/  BSYNC B2 ;  /* 0x0000000000027941 */ /* 0x000fea0003800000 */
.L_x_10841:
        /* <DEDUP_REMOVED lines=43> */
.L_x_10840:
[----:B------:R-:W-:Y:S05]  /*e6c0*/  BSYNC B1 ;  /* 0x0000000000017941 */ /* 0x000fea0003800000 */
.L_x_10839:
        /* <DEDUP_REMOVED lines=22> */
.L_x_10844:
[----:B------:R-:W-:-:S07]  /*e830*/  IMAD.MOV.U32 R142, RZ, RZ, R4 ;  /* 0x000000ffff8e7224 */ /* 0x000fce00078e0004 */
.L_x_10845:
[----:B------:R-:W-:Y:S05]  /*e840*/  BSYNC B1 ;  /* 0x0000000000017941 */ /* 0x000fea0003800000 */
.L_x_10843:
        /* <DEDUP_REMOVED lines=16> */
.L_x_10849:
[----:B------:R-:W-:Y:S05]  /*e950*/  BSYNC B2 ;  /* 0x0000000000027941 */ /* 0x000fea0003800000 */
.L_x_10848:
        /* <DEDUP_REMOVED lines=43> */
.L_x_10847:
[----:B------:R-:W-:Y:S05]  /*ec10*/  BSYNC B1 ;  /* 0x0000000000017941 */ /* 0x000fea0003800000 */
.L_x_10846:
        /* <DEDUP_REMOVED lines=22> */
.L_x_10851:
[----:B------:R-:W-:-:S07]  /*ed80*/  IMAD.MOV.U32 R179, RZ, RZ, R4 ;  /* 0x000000ffffb37224 */ /* 0x000fce00078e0004 */
.L_x_10852:
[----:B------:R-:W-:Y:S05]  /*ed90*/  BSYNC B1 ;  /* 0x0000000000017941 */ /* 0x000fea0003800000 */
.L_x_10850:
        /* <DEDUP_REMOVED lines=18> */
.L_x_10856:
[----:B------:R-:W-:Y:S05]  /*eec0*/  BSYNC B2 ;  /* 0x0000000000027941 */ /* 0x000fea0003800000 */
.L_x_10855:
        /* <DEDUP_REMOVED lines=43> */
.L_x_10854:
[----:B------:R-:W-:Y:S05]  /*f180*/  BSYNC B1 ;  /* 0x0000000000017941 */ /* 0x000fea0003800000 */
.L_x_10853:
        /* <DEDUP_REMOVED lines=39> */
.L_x_10800:
[----:B------:R-:W-:Y:S05]  /*f400*/  BSYNC B0 ;  /* 0x0000000000007941 */ /* 0x000fea0003800000 */
.L_x_10799:
        /* <DEDUP_REMOVED lines=23> */
.L_x_10860:
[----:B------:R-:W-:-:S07]  /*f580*/  MOV R36, R4 ;  /* 0x0000000400247202 */ /* 0x000fce0000000f00 */
.L_x_10861:
[----:B------:R-:W-:Y:S05]  /*f590*/  BSYNC B1 ;  /* 0x0000000000017941 */ /* 0x000fea0003800000 */
.L_x_10859:
        /* <DEDUP_REMOVED lines=16> */
.L_x_10865:
[----:B------:R-:W-:Y:S05]  /*f6a0*/  BSYNC B2 ;  /* 0x0000000000027941 */ /* 0x000fea0003800000 */
.L_x_10864:
        /* <DEDUP_REMOVED lines=43> */
.L_x_10863:
[----:B------:R-:W-:Y:S05]  /*f960*/  BSYNC B1 ;  /* 0x0000000000017941 */ /* 0x000fea0003800000 */
.L_x_10862:
        /* <DEDUP_REMOVED lines=27> */
.L_x_10867:
[----:B------:R-:W-:-:S07]  /*fb20*/  IMAD.MOV.U32 R154, RZ, RZ, R4 ;  /* 0x000000ffff9a7224 */ /* 0x000fce00078e0004 */
.L_x_10868:
[----:B------:R-:W-:Y:S05]  /*fb30*/  BSYNC B1 ;  /* 0x0000000000017941 */ /* 0x000fea0003800000 */
.L_x_10866:
        /* <DEDUP_REMOVED lines=16> */
.L_x_10872:
[----:B------:R-:W-:Y:S05]  /*fc40*/  BSYNC B2 ;  /* 0x0000000000027941 */ /* 0x000fea0003800000 */
.L_x_10871:
        /* <DEDUP_REMOVED lines=43> */
.L_x_10870:
[----:B------:R-:W-:Y:S05]  /*ff00*/  BSYNC B1 ;  /* 0x0000000000017941 */ /* 0x000fea0003800000 */
.L_x_10869:
        /* <DEDUP_REMOVED lines=24> */
.L_x_10874:
[----:B------:R-:W-:-:S07]  /*10090*/  IMAD.MOV.U32 R140, RZ, RZ, R4 ;  /* 0x000000ffff8c7224 */ /* 0x000fce00078e0004 */
.L_x_10875:
[----:B------:R-:W-:Y:S05]  /*100a0*/  BSYNC B1 ;  /* 0x0000000000017941 */ /* 0x000fea0003800000 */
.L_x_10873:
        /* <DEDUP_REMOVED lines=16> */
.L_x_10879:
[----:B------:R-:W-:Y:S05]  /*101b0*/  BSYNC B2 ;  /* 0x0000000000027941 */ /* 0x000fea0003800000 */
.L_x_10878:
        /* <DEDUP_REMOVED lines=43> */
.L_x_10877:
[----:B------:R-:W-:Y:S05]  /*10470*/  BSYNC B1 ;  /* 0x0000000000017941 */ /* 0x000fea0003800000 */
.L_x_10876:
        /* <DEDUP_REMOVED lines=22> */
.L_x_10881:
[----:B------:R-:W-:-:S07]  /*105e0*/  IMAD.MOV.U32 R169, RZ, RZ, R4 ;  /* 0x000000ffffa97224 */ /* 0x000fce00078e0004 */
.L_x_10882:
[----:B------:R-:W-:Y:S05]  /*105f0*/  BSYNC B1 ;  /* 0x0000000000017941 */ /* 0x000fea0003800000 */
.L_x_10880:
        /* <DEDUP_REMOVED lines=16> */
.L_x_10886:
[----:B------:R-:W-:Y:S05]  /*10700*/  BSYNC B2 ;  /* 0x0000000000027941 */ /* 0x000fea0003800000 */
.L_x_10885:
        /* <DEDUP_REMOVED lines=43> */
.L_x_10884:
[----:B------:R-:W-:Y:S05]  /*109c0*/  BSYNC B1 ;  /* 0x0000000000017941 */ /* 0x000fea0003800000 */
.L_x_10883:
        /* <DEDUP_REMOVED lines=22> */
.L_x_10888:
[----:B------:R-:W-:-:S07]  /*10b30*/  IMAD.MOV.U32 R164, RZ, RZ, R4 ;  /* 0x000000ffffa47224 */ /* 0x000fce00078e0004 */
.L_x_10889:
[----:B------:R-:W-:Y:S05]  /*10b40*/  BSYNC B1 ;  /* 0x0000000000017941 */ /* 0x000fea0003800000 */
.L_x_10887:
        /* <DEDUP_REMOVED lines=16> */
.L_x_10893:
[----:B------:R-:W-:Y:S05]  /*10c50*/  BSYNC B2 ;  /* 0x0000000000027941 */ /* 0x000fea0003800000 */
.L_x_10892:
        /* <DEDUP_REMOVED lines=43> */
.L_x_10891:
[----:B------:R-:W-:Y:S05]  /*10f10*/  BSYNC B1 ;  /* 0x0000000000017941 */ /* 0x000fea0003800000 */
.L_x_10890:
        /* <DEDUP_REMOVED lines=22> */
.L_x_10895:
[----:B------:R-:W-:-:S07]  /*11080*/  IMAD.MOV.U32 R166, RZ, RZ, R4 ;  /* 0x000000ffffa67224 */ /* 0x000fce00078e0004 */
.L_x_10896:
[----:B------:R-:W-:Y:S05]  /*11090*/  BSYNC B1 ;  /* 0x0000000000017941 */ /* 0x000fea0003800000 */
.L_x_10894:
        /* <DEDUP_REMOVED lines=16> */
.L_x_10900:
[----:B------:R-:W-:Y:S05]  /*111a0*/  BSYNC B2 ;  /* 0x0000000000027941 */ /* 0x000fea0003800000 */
.L_x_10899:
        /* <DEDUP_REMOVED lines=43> */
.L_x_10898:
[----:B------:R-:W-:Y:S05]  /*11460*/  BSYNC B1 ;  /* 0x0000000000017941 */ /* 0x000fea0003800000 */
.L_x_10897:
        /* <DEDUP_REMOVED lines=22> */
.L_x_10902:
[----:B------:R-:W-:-:S07]  /*115d0*/  IMAD.MOV.U32 R142, RZ, RZ, R4 ;  /* 0x000000ffff8e7224 */ /* 0x000fce00078e0004 */
.L_x_10903:
[----:B------:R-:W-:Y:S05]  /*115e0*/  BSYNC B1 ;  /* 0x0000000000017941 */ /* 0x000fea0003800000 */
.L_x_10901:
        /* <DEDUP_REMOVED lines=16> */
.L_x_10907:
[----:B------:R-:W-:Y:S05]  /*116f0*/  BSYNC B2 ;  /* 0x0000000000027941 */ /* 0x000fea0003800000 */
.L_x_10906:
        /* <DEDUP_REMOVED lines=43> */
.L_x_10905:
[----:B------:R-:W-:Y:S05]  /*119b0*/  BSYNC B1 ;  /* 0x0000000000017941 */ /* 0x000fea0003800000 */
.L_x_10904:
        /* <DEDUP_REMOVED lines=22> */
.L_x_10909:
[----:B------:R-:W-:-:S07]  /*11b20*/  IMAD.MOV.U32 R179, RZ, RZ, R4 ;  /* 0x000000ffffb37224 */ /* 0x000fce00078e0004 */
.L_x_10910:
[----:B------:R-:W-:Y:S05]  /*11b30*/  BSYNC B1 ;  /* 0x0000000000017941 */ /* 0x000fea0003800000 */
.L_x_10908:
        /* <DEDUP_REMOVED lines=18> */
.L_x_10914:
[----:B------:R-:W-:Y:S05]  /*11c60*/  BSYNC B2 ;  /* 0x0000000000027941 */ /* 0x000fea0003800000 */
.L_x_10913:
        /* <DEDUP_REMOVED lines=43> */
.L_x_10912:
[----:B------:R-:W-:Y:S05]  /*11f20*/  BSYNC B1 ;  /* 0x0000000000017941 */ /* 0x000fea0003800000 */
.L_x_10911:
        /* <DEDUP_REMOVED lines=15> */
[----:B------:R-:W-:Y:S01]  /*12020*/  LEA R188, P0, R196, UR10, 0x4 ;  /* 0x0000000ac4bc7c11 */ /* 0x000fe2000f8020ff */
[----:B------:R-:W-:Y:S01]  /*12030*/  IMAD.WIDE.U32 R192, R192, 0x10000, RZ ;  /* 0x00010000c0c07825 */ /* 0x000fe200078e00ff */
[----:B------:R-:W-:-:S02]  /*12040*/  SEL R140, RZ, 0x1, P2 ;  /* 0x00000001ff8c7807 */ /* 0x000fc40001000000 */
[----:B------:R-:W-:Y:S01]  /*12050*/  LEA.HI.X R189, R196, UR11, RZ, 0x4, P0 ;  /* 0x0000000bc4bd7c11 */ /* 0x000fe200080f24ff */
[----:B------:R-:W-:Y:S01]  /*12060*/  IMAD.WIDE.U32 R190, R190, 0x100, RZ ;  /* 0x00000100bebe7825 */ /* 0x000fe200078e00ff */
[----:B------:R-:W-:Y:S02]  /*12070*/  LEA R178, P0, R196, UR12, 0x3 ;  /* 0x0000000cc4b27c11 */ /* 0x000fe4000f8018ff */
[----:B------:R-:W-:Y:S01]  /*12080*/  LOP3.LUT P6, RZ, R15, 0x4, RZ, 0xc0, !PT ;  /* 0x000000040fff7812 */ /* 0x000fe200078cc0ff */
[----:B------:R-:W-:Y:S01]  /*12090*/  IMAD.WIDE.U32 R140, R140, 0x1000000, RZ ;  /* 0x010000008c8c7825 */ /* 0x000fe200078e00ff */
[----:B------:R-:W-:Y:S02]  /*120a0*/  LEA.HI.X R179, R196, UR13, RZ, 0x3, P0 ;  /* 0x0000000dc4b37c11 */ /* 0x000fe400080f1cff */
[----:B------:R-:W-:Y:S02]  /*120b0*/  SEL R196, RZ, 0x1000000, P4 ;  /* 0x01000000ffc47807 */ /* 0x000fe40002000000 */
[----:B------:R-:W-:-:S02]  /*120c0*/  SEL R197, RZ, 0x1, P3 ;  /* 0x00000001ffc57807 */ /* 0x000fc40001800000 */
[----:B------:R-:W-:Y:S02]  /*120d0*/  LOP3.LUT R142, R142, R196, R143, 0xfe, !PT ;  /* 0x000000c48e8e7212 */ /* 0x000fe400078efe8f */
[----:B------:R-:W-:Y:S02]  /*120e0*/  SEL R195, RZ, 0x1, P6 ;  /* 0x00000001ffc37807 */ /* 0x000fe40003000000 */
[----:B------:R-:W-:Y:S02]  /*120f0*/  LOP3.LUT R190, R190, R140, R192, 0xfe, !PT ;  /* 0x0000008cbebe7212 */ /* 0x000fe400078efec0 */
[----:B------:R-:W-:Y:S02]  /*12100*/  LOP3.LUT R197, R141, R142, R197, 0xfe, !PT ;  /* 0x0000008e8dc57212 */ /* 0x000fe400078efec5 */
[----:B------:R-:W-:Y:S02]  /*12110*/  F2FP.BF16.F32.PACK_AB R142, R169, R164 ;  /* 0x000000a4a98e723e */ /* 0x000fe400000010ff */
[----:B------:R-:W-:-:S02]  /*12120*/  F2FP.BF16.F32.PACK_AB R141, R167, R154 ;  /* 0x0000009aa78d723e */ /* 0x000fc400000010ff */
[----:B------:R-:W-:Y:S02]  /*12130*/  F2FP.BF16.F32.PACK_AB R140, R153, R36 ;  /* 0x00000024998c723e */ /* 0x000fe400000010ff */
[----:B------:R-:W-:Y:S02]  /*12140*/  F2FP.BF16.F32.PACK_AB R143, R187, R166 ;  /* 0x000000a6bb8f723e */ /* 0x000fe400000010ff */
[----:B------:R-:W-:Y:S02]  /*12150*/  LOP3.LUT R190, R190, R195, RZ, 0xfc, !PT ;  /* 0x000000c3bebe7212 */ /* 0x000fe400078efcff */
[----:B------:R-:W-:Y:S01]  /*12160*/  LOP3.LUT R191, R191, R197, R193, 0xfe, !PT ;  /* 0x000000c5bfbf7212 */ /* 0x000fe200078efec1 */
[----:B------:R0:W-:Y:S04]  /*12170*/  STG.E.128 desc[UR4][R188.64], R140 ;  /* 0x0000008cbc007986 */ /* 0x0001e8000c101d04 */
[----:B------:R0:W-:Y:S02]  /*12180*/  STG.E.64 desc[UR4][R178.64], R190 ;  /* 0x000000beb2007986 */ /* 0x0001e4000c101b04 */
.L_x_10858:
[----:B------:R-:W-:Y:S05]  /*12190*/  BSYNC B0 ;  /* 0x0000000000007941 */ /* 0x000fea0003800000 */
.L_x_10857:
        /* <DEDUP_REMOVED lines=177> */
.L_x_10940:
        /* <DEDUP_REMOVED lines=49> */
.L_x_10917:
[----:B------:R-:W-:Y:S05]  /*12fc0*/  BSYNC B0 ;  /* 0x0000000000007941 */ /* 0x000fea0003800000 */
.L_x_10916:
        /* <DEDUP_REMOVED lines=35> */
.L_x_10919:
[----:B------:R-:W-:Y:S05]  /*13200*/  BSYNC B0 ;  /* 0x0000000000007941 */ /* 0x000fea0003800000 */
.L_x_10918:
        /* <DEDUP_REMOVED lines=35> */
.L_x_10921:
[----:B------:R-:W-:Y:S05]  /*13440*/  BSYNC B0 ;  /* 0x0000000000007941 */ /* 0x000fea0003800000 */
.L_x_10920:
        /* <DEDUP_REMOVED lines=35> */
.L_x_10923:
[----:B------:R-:W-:Y:S05]  /*13680*/  BSYNC B0 ;  /* 0x0000000000007941 */ /* 0x000fea0003800000 */
.L_x_10922:
        /* <DEDUP_REMOVED lines=35> */
.L_x_10925:
[----:B------:R-:W-:Y:S05]  /*138c0*/  BSYNC B0 ;  /* 0x0000000000007941 */ /* 0x000fea0003800000 */
.L_x_10924:
        /* <DEDUP_REMOVED lines=34> */
.L_x_10927:
[----:B------:R-:W-:Y:S05]  /*13af0*/  BSYNC B0 ;  /* 0x0000000000007941 */ /* 0x000fea0003800000 */
.L_x_10926:
[----:B01234-:R-:W0:Y:S02]  /*13b00*/  LDC.64 R140, c[0x0][0x210] ;  /* 0x00008400ff8c7b82 */ /* 0x01fe240000000a00 */
[----:B0-----:R-:W-:-:S04]  /*13b10*/  LEA R14, R140, R14, 0x2 ;  /* 0x0000000e8c0e7211 */ /* 0x001fc800078e10ff */
[----:B------:R-:W-:-:S13]  /*13b20*/  ISETP.GE.AND P0, PT, R14, R141, PT ;  /* 0x0000008d0e00720c */ /* 0x000fda0003f06270 */
[----:B------:R-:W-:Y:S05]  /*13b30*/  @!P0 BRA `(.L_x_10928) ;  /* 0xfffffed000f88947 */ /* 0x000fea000383ffff */
[----:B------:R-:W-:Y:S05]  /*13b40*/  EXIT ;  /* 0x000000000000794d */ /* 0x000fea0003800000 */
.L_x_10915:
[----:B------:R-:W-:Y:S01]  /*13b50*/  HFMA2.MMA R192, -RZ, RZ, 0, 5.9604644775390625e-08 ;  /* 0x00000001ffc07435 */ /* 0x000fe200000001ff */
[----:B------:R-:W-:Y:S01]  /*13b60*/  BSSY B0, `(.L_x_10929) ;  /* 0x0000007000007945 */ /* 0x000fe20003800000 */
[----:B------:R-:W-:Y:S01]  /*13b70*/  IMAD.MOV.U32 R193, RZ, RZ, R141 ;  /* 0x000000ffffc17224 */ /* 0x000fe200078e008d */
[----:B------:R-:W-:Y:S01]  /*13b80*/  MOV R190, 0xffffffff ;  /* 0xffffffff00be7802 */ /* 0x000fe20000000f00 */
[----:B------:R-:W-:-:S07]  /*13b90*/  IMAD.MOV.U32 R195, RZ, RZ, 0x1f ;  /* 0x0000001fffc37424 */ /* 0x000fce00078e00ff */
[----:B-----5:R-:W-:Y:S05]  /*13ba0*/  WARPSYNC.COLLECTIVE R190, `(.L_x_10930) ;  /* 0x00000000be087348 */ /* 0x020fea0003c00000 */
[----:B------:R0:W1:Y:S02]  /*13bb0*/  SHFL.BFLY P6, R191, R193, R192, R195 ;  /* 0x0c0000c0c1bf7389 */ /* 0x00006400000c00c3 */
[----:B01---5:R-:W-:Y:S01]  /*13bc0*/  ENDCOLLECTIVE ;  /* 0x000000000000791b */ /* 0x023fe20003800000 */
.L_x_10930:
[----:B------:R-:W-:Y:S05]  /*13bd0*/  BSYNC B0 ;  /* 0x0000000000007941 */ /* 0x000fea0003800000 */
.L_x_10929:
[----:B------:R-:W-:Y:S01]  /*13be0*/  IMAD.MOV.U32 R140, RZ, RZ, R191 ;  /* 0x000000ffff8c7224 */ /* 0x000fe200078e00bf */
[----:B------:R-:W-:Y:S01]  /*13bf0*/  HFMA2.MMA R195, -RZ, RZ, 0, 1.847743988037109375e-06 ;  /* 0x0000001fffc37435 */ /* 0x000fe200000001ff */
[----:B------:R-:W-:Y:S01]  /*13c00*/  IMAD.MOV.U32 R192, RZ, RZ, 0x2 ;  /* 0x00000002ffc07424 */ /* 0x000fe200078e00ff */
[----:B------:R-:W0:Y:S01]  /*13c10*/  LDC R178, c[0x0][0x290] ;  /* 0x0000a400ffb27b82 */ /* 0x000e220000000800 */
[----:B------:R-:W-:Y:S01]  /*13c20*/  FADD.FTZ R142, R141, R140 ;  /* 0x0000008c8d8e7221 */ /* 0x000fe20000010000 */
[----:B------:R-:W-:-:S04]  /*13c30*/  IMAD.MOV.U32 R190, RZ, RZ, -0x1 ;  /* 0xffffffffffbe7424 */ /* 0x000fc800078e00ff */
[----:B------:R-:W-:-:S07]  /*13c40*/  MOV R193, R142 ;  /* 0x0000008e00c17202 */ /* 0x000fce0000000f00 */
[----:B0-----:R-:W-:Y:S05]  /*13c50*/  WARPSYNC.COLLECTIVE R190, `(.L_x_10931) ;  /* 0x00000000be087348 */ /* 0x001fea0003c00000 */
[----:B------:R1:W2:Y:S02]  /*13c60*/  SHFL.BFLY P6, R191, R193, R192, R195 ;  /* 0x0c0000c0c1bf7389 */ /* 0x0002a400000c00c3 */
[----:B012---:R-:W-:Y:S01]  /*13c70*/  ENDCOLLECTIVE ;  /* 0x000000000000791b */ /* 0x007fe20003800000 */
.L_x_10931:
[----:B------:R-:W-:Y:S01]  /*13c80*/  HFMA2.MMA R192, -RZ, RZ, 0, 2.384185791015625e-07 ;  /* 0x00000004ffc07435 */ /* 0x000fe200000001ff */
[----:B------:R-:W-:-:S05]  /*13c90*/  MOV R143, R191 ;  /* 0x000000bf008f7202 */ /* 0x000fca0000000f00 */
[----:B------:R-:W-:-:S04]  /*13ca0*/  FADD.FTZ R143, R142, R143 ;  /* 0x0000008f8e8f7221 */ /* 0x000fc80000010000 */
[----:B------:R-:W-:-:S07]  /*13cb0*/  IMAD.MOV.U32 R193, RZ, RZ, R143 ;  /* 0x000000ffffc17224 */ /* 0x000fce00078e008f */
[----:B------:R-:W-:Y:S05]  /*13cc0*/  WARPSYNC.COLLECTIVE R190, `(.L_x_10932) ;  /* 0x00000000be087348 */ /* 0x000fea0003c00000 */
[----:B------:R0:W1:Y:S02]  /*13cd0*/  SHFL.BFLY P6, R191, R193, R192, R195 ;  /* 0x0c0000c0c1bf7389 */ /* 0x00006400000c00c3 */
[----:B01----:R-:W-:Y:S01]  /*13ce0*/  ENDCOLLECTIVE ;  /* 0x000000000000791b */ /* 0x003fe20003800000 */
.L_x_10932:
[----:B------:R-:W-:Y:S02]  /*13cf0*/  IMAD.MOV.U32 R192, RZ, RZ, 0x8 ;  /* 0x00000008ffc07424 */ /* 0x000fe400078e00ff */
[----:B------:R-:W-:-:S04]  /*13d00*/  IMAD.MOV.U32 R140, RZ, RZ, R191 ;  /* 0x000000ffff8c7224 */ /* 0x000fc800078e00bf */
[----:B------:R-:W-:-:S05]  /*13d10*/  FADD.FTZ R188, R143, R140 ;  /* 0x0000008c8fbc7221 */ /* 0x000fca0000010000 */
[----:B------:R-:W-:-:S07]  /*13d20*/  MOV R193, R188 ;  /* 0x000000bc00c17202 */ /* 0x000fce0000000f00 */
[----:B------:R-:W-:Y:S05]  /*13d30*/  WARPSYNC.COLLECTIVE R190, `(.L_x_10933) ;  /* 0x00000000be087348 */ /* 0x000fea0003c00000 */
[----:B------:R0:W1:Y:S02]  /*13d40*/  SHFL.BFLY P6, R191, R193, R192, R195 ;  /* 0x0c0000c0c1bf7389 */ /* 0x00006400000c00c3 */
[----:B01----:R-:W-:Y:S01]  /*13d50*/  ENDCOLLECTIVE ;  /* 0x000000000000791b */ /* 0x003fe20003800000 */
.L_x_10933:
[----:B------:R-:W-:Y:S01]  /*13d60*/  HFMA2.MMA R192, -RZ, RZ, 0, 9.5367431640625e-07 ;  /* 0x00000010ffc07435 */ /* 0x000fe200000001ff */
[----:B------:R-:W-:-:S05]  /*13d70*/  MOV R179, R191 ;  /* 0x000000bf00b37202 */ /* 0x000fca0000000f00 */
[----:B------:R-:W-:-:S04]  /*13d80*/  FADD.FTZ R189, R188, R179 ;  /* 0x000000b3bcbd7221 */ /* 0x000fc80000010000 */
[----:B------:R-:W-:-:S07]  /*13d90*/  IMAD.MOV.U32 R193, RZ, RZ, R189 ;  /* 0x000000ffffc17224 */ /* 0x000fce00078e00bd */
[----:B------:R-:W-:Y:S05]  /*13da0*/  WARPSYNC.COLLECTIVE R190, `(.L_x_10934) ;  /* 0x00000000be087348 */ /* 0x000fea0003c00000 */
[----:B------:R0:W1:Y:S02]  /*13db0*/  SHFL.BFLY P6, R191, R193, R192, R195 ;  /* 0x0c0000c0c1bf7389 */ /* 0x00006400000c00c3 */
[----:B01----:R-:W-:Y:S01]  /*13dc0*/  ENDCOLLECTIVE ;  /* 0x000000000000791b */ /* 0x003fe20003800000 */
.L_x_10934:
[----:B------:R-:W-:Y:S02]  /*13dd0*/  IMAD.MOV.U32 R192, RZ, RZ, 0x1 ;  /* 0x00000001ffc07424 */ /* 0x000fe400078e00ff */
        /* <DEDUP_REMOVED lines=105> */
.L_x_10935:
[----:B------:R-:W-:Y:S01]  /*14470*/  HFMA2.MMA R192, -RZ, RZ, 0, 1.1920928955078125e-07 ;  /* 0x00000002ffc07435 */ /* 0x000fe200000001ff */
[----:B------:R-:W-:-:S05]  /*14480*/  MOV R141, R191 ;  /* 0x000000bf008d7202 */ /* 0x000fca0000000f00 */
[----:B------:R-:W-:-:S04]  /*14490*/  FADD.FTZ R141, R140, R141 ;  /* 0x0000008d8c8d7221 */ /* 0x000fc80000010000 */
[----:B------:R-:W-:-:S07]  /*144a0*/  IMAD.MOV.U32 R193, RZ, RZ, R141 ;  /* 0x000000ffffc17224 */ /* 0x000fce00078e008d */
[----:B------:R-:W-:Y:S05]  /*144b0*/  WARPSYNC.COLLECTIVE R190, `(.L_x_10936) ;  /* 0x00000000be087348 */ /* 0x000fea0003c00000 */
[----:B------:R0:W1:Y:S02]  /*144c0*/  SHFL.BFLY P6, R191, R193, R192, R195 ;  /* 0x0c0000c0c1bf7389 */ /* 0x00006400000c00c3 */
[----:B01----:R-:W-:Y:S01]  /*144d0*/  ENDCOLLECTIVE ;  /* 0x000000000000791b */ /* 0x003fe20003800000 */
.L_x_10936:
[----:B------:R-:W-:Y:S02]  /*144e0*/  IMAD.MOV.U32 R192, RZ, RZ, 0x4 ;  /* 0x00000004ffc07424 */ /* 0x000fe400078e00ff */
[----:B------:R-:W-:-:S04]  /*144f0*/  IMAD.MOV.U32 R142, RZ, RZ, R191 ;  /* 0x000000ffff8e7224 */ /* 0x000fc800078e00bf */
[----:B------:R-:W-:-:S05]  /*14500*/  FADD.FTZ R142, R141, R142 ;  /* 0x0000008e8d8e7221 */ /* 0x000fca0000010000 */
[----:B------:R-:W-:-:S07]  /*14510*/  MOV R193, R142 ;  /* 0x0000008e00c17202 */ /* 0x000fce0000000f00 */
[----:B------:R-:W-:Y:S05]  /*14520*/  WARPSYNC.COLLECTIVE R190, `(.L_x_10937) ;  /* 0x00000000be087348 */ /* 0x000fea0003c00000 */
[----:B------:R0:W1:Y:S02]  /*14530*/  SHFL.BFLY P6, R191, R193, R192, R195 ;  /* 0x0c0000c0c1bf7389 */ /* 0x00006400000c00c3 */
[----:B01----:R-:W-:Y:S01]  /*14540*/  ENDCOLLECTIVE ;  /* 0x000000000000791b */ /* 0x003fe20003800000 */
.L_x_10937:
[----:B------:R-:W-:Y:S01]  /*14550*/  HFMA2.MMA R192, -RZ, RZ, 0, 4.76837158203125e-07 ;  /* 0x00000008ffc07435 */ /* 0x000fe200000001ff */
[----:B------:R-:W-:-:S05]  /*14560*/  MOV R143, R191 ;  /* 0x000000bf008f7202 */ /* 0x000fca0000000f00 */
[----:B------:R-:W-:-:S04]  /*14570*/  FADD.FTZ R143, R142, R143 ;  /* 0x0000008f8e8f7221 */ /* 0x000fc80000010000 */
[----:B------:R-:W-:-:S07]  /*14580*/  IMAD.MOV.U32 R193, RZ, RZ, R143 ;  /* 0x000000ffffc17224 */ /* 0x000fce00078e008f */
[----:B------:R-:W-:Y:S05]  /*14590*/  WARPSYNC.COLLECTIVE R190, `(.L_x_10938) ;  /* 0x00000000be087348 */ /* 0x000fea0003c00000 */
[----:B------:R0:W1:Y:S02]  /*145a0*/  SHFL.BFLY P6, R191, R193, R192, R195 ;  /* 0x0c0000c0c1bf7389 */ /* 0x00006400000c00c3 */
[----:B01----:R-:W-:Y:S01]  /*145b0*/  ENDCOLLECTIVE ;  /* 0x000000000000791b */ /* 0x003fe20003800000 */
.L_x_10938:
[----:B------:R-:W-:Y:S02]  /*145c0*/  IMAD.MOV.U32 R192, RZ, RZ, 0x10 ;  /* 0x00000010ffc07424 */ /* 0x000fe400078e00ff */
[----:B------:R-:W-:-:S04]  /*145d0*/  IMAD.MOV.U32 R188, RZ, RZ, R191 ;  /* 0x000000ffffbc7224 */ /* 0x000fc800078e00bf */
[----:B------:R-:W-:-:S05]  /*145e0*/  FADD.FTZ R188, R143, R188 ;  /* 0x000000bc8fbc7221 */ /* 0x000fca0000010000 */
[----:B------:R-:W-:-:S07]  /*145f0*/  MOV R193, R188 ;  /* 0x000000bc00c17202 */ /* 0x000fce0000000f00 */
[----:B------:R-:W-:Y:S05]  /*14600*/  WARPSYNC.COLLECTIVE R190, `(.L_x_10939) ;  /* 0x00000000be087348 */ /* 0x000fea0003c00000 */
[----:B------:R0:W1:Y:S02]  /*14610*/  SHFL.BFLY P6, R191, R193, R192, R195 ;  /* 0x0c0000c0c1bf7389 */ /* 0x00006400000c00c3 */
[----:B01----:R-:W-:Y:S01]  /*14620*/  ENDCOLLECTIVE ;  /* 0x000000000000791b */ /* 0x003fe20003800000 */
.L_x_10939:
[----:B------:R-:W-:Y:S01]  /*14630*/  MOV R189, R191 ;  /* 0x000000bf00bd7202 */ /* 0x000fe20000000f00 */
[----:B------:R-:W-:Y:S06]  /*14640*/  BRA `(.L_x_10940) ;  /* 0xffffffe400987947 */ /* 0x000fec000383ffff */
.L_x_10941:
        /* <DEDUP_REMOVED lines=11> */
.L_x_44375:


//--------------------- .text._ZN10layer_norm13ln_fwd_kernelINS_13Kernel_traitsIf13__nv_bfloat16S2_S2_fjLj1536ELj1ELj4ELj1ELj16ENS_18Kernel_traits_baseILj1536EfS2_S2_S2_fjLj128EEEEELb1ELb0ELb0ELb1EEEvNS_9FwdParamsE --------------------------
	.section	.text._ZN10layer_norm13ln_fwd_kernelINS_13Kernel_traitsIf13__nv_bfloat16S2_S2_fjLj1536ELj1ELj4ELj1ELj16ENS_18Kernel_traits_baseILj1536EfS2_S2_S2_fjLj128EEEEELb1ELb0ELb0ELb1EEEvNS_9FwdParamsE,"ax",@progbits
	.align	128
        .global         _ZN10layer_norm13ln_fwd_kernelINS_13Kernel_traitsIf13__nv_bfloat16S2_S2_fjLj1536ELj1ELj4ELj1ELj16ENS_18Kernel_traits_baseILj1536EfS2_S2_S2_fjLj128EEEEELb1ELb0ELb0ELb1EEEvNS_9FwdParamsE
        .type           _ZN10layer_norm13ln_fwd_kernelINS_13Kernel_traitsIf13__nv_bfloat16S2_S2_fjLj1536ELj1ELj4ELj1ELj16ENS_18Kernel_traits_baseILj1536EfS2_S2_S2_fjLj128EEEEELb1ELb0ELb0ELb1EEEvNS_9FwdParamsE,@function
        .size           _ZN10layer_norm13ln_fwd_kernelINS_13Kernel_traitsIf13__nv_bfloat16S2_S2_fjLj1536ELj1ELj4ELj1ELj16ENS_18Kernel_traits_baseILj1536EfS2_S2_S2_fjLj128EEEEELb1ELb0ELb0ELb1EEEvNS_9FwdParamsE,(.L_x_44376 - _ZN10layer_norm13ln_fwd_kernelINS_13Kernel_traitsIf13__nv_bfloat16S2_S2_fjLj1536ELj1ELj4ELj1ELj16ENS_18Kernel_traits_baseILj1536EfS2_S2_S2_fjLj128EEEEELb1ELb0ELb0ELb1EEEvNS_9FwdParamsE)
        .other          _ZN10layer_norm13ln_fwd_kernelINS_13Kernel_traitsIf13__nv_bfloat16S2_S2_fjLj1536ELj1ELj4ELj1ELj16ENS_18Kernel_traits_baseILj1536EfS2_S2_S2_fjLj128EEEEELb1ELb0ELb0ELb1EEEvNS_9FwdParamsE,@"STO_CUDA_ENTRY STV_DEFAULT"
_ZN10layer_norm13ln_fwd_kernelINS_13Kernel_traitsIf13__nv_bfloat16S2_S2_fjLj1536ELj1ELj4ELj1ELj16ENS_18Kernel_traits_baseILj1536EfS2_S2_S2_fjLj128EEEEELb1ELb0ELb0ELb1EEEvNS_9FwdParamsE:
.text._ZN10layer_norm13ln_fwd_kernelINS_13Kernel_traitsIf13__nv_bfloat16S2_S2_fjLj1536ELj1ELj4ELj1ELj16ENS_18Kernel_traits_baseILj1536EfS2_S2_S2_fjLj128EEEEELb1ELb0ELb0ELb1EEEvNS_9FwdParamsE:
[----:B------:R-:W-:Y:S01]  /*0000*/  LDC R1, c[0x0][0x28] ;  /* 0x00000a00ff017b82 */ /* 0x000fe20000000800 */
[----:B------:R-:W0:Y:S07]  /*0010*/  S2R R24, SR_TID.X ;  /* 0x0000000000187919 */ /* 0x000e2e0000002100 */
[----:B------:R-:W1:Y:S01]  /*0020*/  LDC R146, c[0x0][0x2e8] ;  /* 0x0000ba00ff927b82 */ /* 0x000e620000000800 */
[----:B------:R-:W-:Y:S01]  /*0030*/  ULDC.U8 UR4, c[0x0][0x2f4] ;  /* 0x0000bd0000047ab9 */ /* 0x000fe20000000000 */
[----:B------:R-:W-:Y:S01]  /*0040*/  ULDC.64 UR8, c[0x0][0x2c8] ;  /* 0x0000b20000087ab9 */ /* 0x000fe20000000a00 */
[----:B------:R-:W-:-:S05]  /*0050*/  ISETP.NE.AND P1, PT, RZ, UR4, PT ;  /* 0x00000004ff007c0c */ /* 0x000fca000bf25270 */
[----:B------:R-:W2:Y:S01]  /*0060*/  LDC R147, c[0x0][0x2ec] ;  /* 0x0000bb00ff937b82 */ /* 0x000ea20000000800 */
[----:B------:R-:W-:Y:S01]  /*0070*/  ISETP.NE.U32.AND P0, PT, RZ, UR8, PT ;  /* 0x00000008ff007c0c */ /* 0x000fe2000bf05070 */
[----:B------:R-:W-:Y:S01]  /*0080*/  ULDC.64 UR6, c[0x0][0x2e0] ;  /* 0x0000b80000067ab9 */ /* 0x000fe20000000a00 */
[----:B------:R-:W-:Y:S02]  /*0090*/  CS2R R136, SRZ ;  /* 0x0000000000887805 */ /* 0x000fe4000001ff00 */
[----:B------:R-:W-:Y:S02]  /*00a0*/  CS2R R138, SRZ ;  /* 0x00000000008a7805 */ /* 0x000fe4000001ff00 */
[----:B------:R-:W-:Y:S01]  /*00b0*/  ISETP.NE.AND.EX P0, PT, RZ, UR9, PT, P0 ;  /* 0x00000009ff007c0c */ /* 0x000fe2000bf05300 */
[----:B------:R-:W-:Y:S01]  /*00c0*/  IMAD.U32 R161, RZ, RZ, UR7 ;  /* 0x00000007ffa17e24 */ /* 0x000fe2000f8e00ff */
[----:B------:R-:W-:Y:S02]  /*00d0*/  MOV R160, UR6 ;  /* 0x0000000600a07c02 */ /* 0x000fe40008000f00 */
[----:B------:R-:W-:-:S02]  /*00e0*/  CS2R R132, SRZ ;  /* 0x0000000000847805 */ /* 0x000fc4000001ff00 */
[----:B------:R-:W-:Y:S02]  /*00f0*/  CS2R R134, SRZ ;  /* 0x0000000000867805 */ /* 0x000fe4000001ff00 */
[----:B------:R-:W-:Y:S02]  /*0100*/  CS2R R128, SRZ ;  /* 0x0000000000807805 */ /* 0x000fe4000001ff00 */
[----:B------:R-:W-:Y:S02]  /*0110*/  CS2R R130, SRZ ;  /* 0x0000000000827805 */ /* 0x000fe4000001ff00 */
[----:B------:R-:W-:Y:S02]  /*0120*/  CS2R R124, SRZ ;  /* 0x00000000007c7805 */ /* 0x000fe4000001ff00 */
[----:B------:R-:W-:Y:S02]  /*0130*/  CS2R R126, SRZ ;  /* 0x00000000007e7805 */ /* 0x000fe4000001ff00 */
[----:B------:R-:W-:-:S02]  /*0140*/  CS2R R120, SRZ ;  /* 0x0000000000787805 */ /* 0x000fc4000001ff00 */
[----:B------:R-:W-:Y:S01]  /*0150*/  CS2R R122, SRZ ;  /* 0x00000000007a7805 */ /* 0x000fe2000001ff00 */
[----:B-1----:R-:W-:Y:S01]  /*0160*/  @P1 IMAD.MOV.U32 R2, RZ, RZ, R146 ;  /* 0x000000ffff021224 */ /* 0x002fe200078e0092 */
[----:B------:R-:W-:Y:S02]  /*0170*/  CS2R R116, SRZ ;  /* 0x0000000000747805 */ /* 0x000fe4000001ff00 */
[----:B------:R-:W-:Y:S02]  /*0180*/  CS2R R118, SRZ ;  /* 0x0000000000767805 */ /* 0x000fe4000001ff00 */
[----:B------:R-:W-:Y:S02]  /*0190*/  CS2R R112, SRZ ;  /* 0x0000000000707805 */ /* 0x000fe4000001ff00 */
[----:B------:R-:W-:Y:S02]  /*01a0*/  CS2R R114, SRZ ;  /* 0x0000000000727805 */ /* 0x000fe4000001ff00 */
[----:B------:R-:W-:-:S02]  /*01b0*/  CS2R R108, SRZ ;  /* 0x00000000006c7805 */ /* 0x000fc4000001ff00 */
[----:B------:R-:W-:Y:S01]  /*01c0*/  CS2R R110, SRZ ;  /* 0x00000000006e7805 */ /* 0x000fe2000001ff00 */
[----:B0-----:R-:W-:Y:S01]  /*01d0*/  IMAD.SHL.U32 R0, R24, 0x20, RZ ;  /* 0x0000002018007824 */ /* 0x001fe200078e00ff */
[----:B------:R-:W-:Y:S01]  /*01e0*/  CS2R R104, SRZ ;  /* 0x0000000000687805 */ /* 0x000fe2000001ff00 */
[----:B--2---:R-:W-:Y:S01]  /*01f0*/  @P1 IMAD.MOV.U32 R3, RZ, RZ, R147 ;  /* 0x000000ffff031224 */ /* 0x004fe200078e0093 */
[----:B------:R-:W-:Y:S02]  /*0200*/  CS2R R106, SRZ ;  /* 0x00000000006a7805 */ /* 0x000fe4000001ff00 */
[----:B------:R-:W-:Y:S02]  /*0210*/  CS2R R100, SRZ ;  /* 0x0000000000647805 */ /* 0x000fe4000001ff00 */
[----:B------:R-:W-:Y:S02]  /*0220*/  LOP3.LUT R4, R0, 0x3e0, RZ, 0xc0, !PT ;  /* 0x000003e000047812 */ /* 0x000fe400078ec0ff */
[----:B------:R-:W-:-:S02]  /*0230*/  CS2R R102, SRZ ;  /* 0x0000000000667805 */ /* 0x000fc4000001ff00 */
[----:B------:R-:W-:Y:S02]  /*0240*/  CS2R R96, SRZ ;  /* 0x0000000000607805 */ /* 0x000fe4000001ff00 */
[----:B------:R-:W-:Y:S02]  /*0250*/  CS2R R98, SRZ ;  /* 0x0000000000627805 */ /* 0x000fe4000001ff00 */
[C---:B------:R-:W-:Y:S02]  /*0260*/  IADD3 R6, P3, R4.reuse, UR8, RZ ;  /* 0x0000000804067c10 */ /* 0x040fe4000ff7e0ff */
[----:B------:R-:W-:Y:S02]  /*0270*/  CS2R R92, SRZ ;  /* 0x00000000005c7805 */ /* 0x000fe4000001ff00 */
[----:B------:R-:W-:Y:S01]  /*0280*/  CS2R R94, SRZ ;  /* 0x00000000005e7805 */ /* 0x000fe2000001ff00 */
[----:B------:R-:W-:Y:S01]  /*0290*/  ULDC.64 UR4, c[0x0][0x208] ;  /* 0x0000820000047ab9 */ /* 0x000fe20000000a00 */
[----:B------:R-:W0:Y:S01]  /*02a0*/  S2R R5, SR_CTAID.X ;  /* 0x0000000000057919 */ /* 0x000e220000002500 */
[----:B------:R-:W-:Y:S01]  /*02b0*/  IMAD.X R7, RZ, RZ, UR9, P3 ;  /* 0x00000009ff077e24 */ /* 0x000fe200098e06ff */
[----:B------:R-:W-:Y:S01]  /*02c0*/  ULDC.64 UR10, c[0x0][0x260] ;  /* 0x00009800000a7ab9 */ /* 0x000fe20000000a00 */
[----:B------:R-:W5:Y:S04]  /*02d0*/  @P1 LDG.E.64 R2, desc[UR4][R2.64] ;  /* 0x0000000402021981 */ /* 0x000f68000c1e1b00 */
[----:B------:R-:W5:Y:S01]  /*02e0*/  @P1 LDG.E.64 R160, desc[UR4][R160.64] ;  /* 0x00000004a0a01981 */ /* 0x000f62000c1e1b00 */
[--C-:B------:R-:W-:Y:S01]  /*02f0*/  SHF.R.U32.HI R0, RZ, 0x5, R24.reuse ;  /* 0x00000005ff007819 */ /* 0x100fe20000011618 */
[----:B------:R-:W-:Y:S01]  /*0300*/  ULDC UR6, c[0x0][0x0] ;  /* 0x0000000000067ab9 */ /* 0x000fe20000000800 */
[----:B------:R-:W-:Y:S01]  /*0310*/  IADD3 R4, P2, R4, UR10, RZ ;  /* 0x0000000a04047c10 */ /* 0x000fe2000ff5e0ff */
[----:B------:R1:W5:Y:S04]  /*0320*/  @P0 LDG.E.128 R136, desc[UR4][R6.64] ;  /* 0x0000000406880981 */ /* 0x000368000c1e1d00 */
[----:B------:R1:W5:Y:S04]  /*0330*/  @P0 LDG.E.128 R132, desc[UR4][R6.64+0x10] ;  /* 0x0000100406840981 */ /* 0x000368000c1e1d00 */
[----:B------:R1:W5:Y:S04]  /*0340*/  @P0 LDG.E.128 R128, desc[UR4][R6.64+0x400] ;  /* 0x0004000406800981 */ /* 0x000368000c1e1d00 */
[----:B------:R1:W5:Y:S04]  /*0350*/  @P0 LDG.E.128 R124, desc[UR4][R6.64+0x410] ;  /* 0x00041004067c0981 */ /* 0x000368000c1e1d00 */
[----:B------:R1:W5:Y:S04]  /*0360*/  @P0 LDG.E.128 R120, desc[UR4][R6.64+0x800] ;  /* 0x0008000406780981 */ /* 0x000368000c1e1d00 */
[----:B------:R1:W5:Y:S01]  /*0370*/  @P0 LDG.E.128 R116, desc[UR4][R6.64+0x810] ;  /* 0x0008100406740981 */ /* 0x000362000c1e1d00 */
[C---:B0-----:R-:W-:Y:S01]  /*0380*/  LEA R0, R5.reuse, R0, 0x2 ;  /* 0x0000000005007211 */ /* 0x041fe200078e10ff */
[----:B------:R-:W-:Y:S01]  /*0390*/  IMAD R24, R5, UR6, R24 ;  /* 0x0000000605187c24 */ /* 0x000fe2000f8e0218 */
[----:B------:R-:W-:Y:S01]  /*03a0*/  ULDC UR6, c[0x0][0x214] ;  /* 0x0000850000067ab9 */ /* 0x000fe20000000800 */
[----:B------:R1:W5:Y:S01]  /*03b0*/  @P0 LDG.E.128 R112, desc[UR4][R6.64+0xc00] ;  /* 0x000c000406700981 */ /* 0x000362000c1e1d00 */
[----:B------:R-:W-:Y:S01]  /*03c0*/  IMAD.X R5, RZ, RZ, UR11, P2 ;  /* 0x0000000bff057e24 */ /* 0x000fe200090e06ff */
[----:B------:R-:W-:-:S02]  /*03d0*/  ISETP.GE.AND P2, PT, R0, UR6, PT ;  /* 0x0000000600007c0c */ /* 0x000fc4000bf46270 */
[----:B------:R1:W5:Y:S04]  /*03e0*/  @P0 LDG.E.128 R108, desc[UR4][R6.64+0xc10] ;  /* 0x000c1004066c0981 */ /* 0x000368000c1e1d00 */
[----:B------:R1:W5:Y:S04]  /*03f0*/  @P0 LDG.E.128 R104, desc[UR4][R6.64+0x1000] ;  /* 0x0010000406680981 */ /* 0x000368000c1e1d00 */
[----:B------:R1:W5:Y:S04]  /*0400*/  @P0 LDG.E.128 R100, desc[UR4][R6.64+0x1010] ;  /* 0x0010100406640981 */ /* 0x000368000c1e1d00 */
[----:B------:R1:W5:Y:S04]  /*0410*/  @P0 LDG.E.128 R96, desc[UR4][R6.64+0x1400] ;  /* 0x0014000406600981 */ /* 0x000368000c1e1d00 */
[----:B------:R1:W5:Y:S01]  /*0420*/  @P0 LDG.E.128 R92, desc[UR4][R6.64+0x1410] ;  /* 0x00141004065c0981 */ /* 0x000362000c1e1d00 */
[----:B------:R-:W-:Y:S05]  /*0430*/  @P2 EXIT ;  /* 0x000000000000294d */ /* 0x000fea0003800000 */
[----:B-1----:R-:W0:Y:S01]  /*0440*/  @P1 LDC R7, c[0x0][0x2f0] ;  /* 0x0000bc00ff071b82 */ /* 0x002e220000000800 */
[----:B------:R-:W-:Y:S01]  /*0450*/  IMAD.WIDE.U32 R8, R24, -0x326172a9, RZ ;  /* 0xcd9e8d5718087825 */ /* 0x000fe200078e00ff */
[----:B------:R-:W5:Y:S01]  /*0460*/  LDG.E.128 R88, desc[UR4][R4.64] ;  /* 0x0000000404587981 */ /* 0x000f62000c1e1d00 */
[----:B------:R-:W-:Y:S01]  /*0470*/  ULDC.64 UR6, c[0x0][0x270] ;  /* 0x00009c0000067ab9 */ /* 0x000fe20000000a00 */
[----:B------:R-:W-:Y:S01]  /*0480*/  ULDC.64 UR8, c[0x0][0x230] ;  /* 0x00008c0000087ab9 */ /* 0x000fe20000000a00 */
[----:B------:R-:W-:Y:S01]  /*0490*/  ULDC.64 UR10, c[0x0][0x2b8] ;  /* 0x0000ae00000a7ab9 */ /* 0x000fe20000000a00 */
[----:B------:R-:W5:Y:S04]  /*04a0*/  LDG.E.128 R84, desc[UR4][R4.64+0x10] ;  /* 0x0000100404547981 */ /* 0x000f68000c1e1d00 */
[----:B------:R-:W5:Y:S04]  /*04b0*/  LDG.E.128 R80, desc[UR4][R4.64+0x400] ;  /* 0x0004000404507981 */ /* 0x000f68000c1e1d00 */
[----:B------:R-:W5:Y:S04]  /*04c0*/  LDG.E.128 R76, desc[UR4][R4.64+0x410] ;  /* 0x00041004044c7981 */ /* 0x000f68000c1e1d00 */
[----:B------:R-:W5:Y:S04]  /*04d0*/  LDG.E.128 R72, desc[UR4][R4.64+0x800] ;  /* 0x0008000404487981 */ /* 0x000f68000c1e1d00 */
[----:B------:R-:W5:Y:S02]  /*04e0*/  LDG.E.128 R68, desc[UR4][R4.64+0x810] ;  /* 0x0008100404447981 */ /* 0x000f64000c1e1d00 */
[----:B0----5:R-:W-:-:S02]  /*04f0*/  @P1 IADD3 R146, P0, R2, R7, RZ ;  /* 0x0000000702921210 */ /* 0x021fc40007f1e0ff */
[----:B------:R-:W5:Y:S02]  /*0500*/  LDG.E.128 R64, desc[UR4][R4.64+0xc00] ;  /* 0x000c000404407981 */ /* 0x000f64000c1e1d00 */
[----:B------:R-:W-:Y:S02]  /*0510*/  @P1 IADD3.X R147, RZ, R3, RZ, P0, !PT ;  /* 0x00000003ff931210 */ /* 0x000fe400007fe4ff */
[----:B------:R-:W5:Y:S02]  /*0520*/  LDG.E.128 R60, desc[UR4][R4.64+0xc10] ;  /* 0x000c1004043c7981 */ /* 0x000f64000c1e1d00 */
[--C-:B------:R-:W-:Y:S02]  /*0530*/  SHF.R.U64 R26, R146, 0x2, R147.reuse ;  /* 0x00000002921a7819 */ /* 0x100fe40000001293 */
[----:B------:R-:W-:Y:S01]  /*0540*/  SHF.R.U32.HI R25, RZ, 0x2, R147 ;  /* 0x00000002ff197819 */ /* 0x000fe20000011693 */
[----:B------:R-:W5:Y:S02]  /*0550*/  LDG.E.128 R56, desc[UR4][R4.64+0x1000] ;  /* 0x0010000404387981 */ /* 0x000f64000c1e1d00 */
[----:B------:R-:W-:Y:S01]  /*0560*/  IMAD.WIDE.U32 R6, R26, -0x2daee0ad, RZ ;  /* 0xd2511f531a067825 */ /* 0x000fe200078e00ff */
[----:B------:R-:W-:Y:S01]  /*0570*/  LOP3.LUT R10, R9, R25, R160, 0x96, !PT ;  /* 0x00000019090a7212 */ /* 0x000fe200078e96a0 */
[----:B------:R-:W5:Y:S03]  /*0580*/  LDG.E.128 R52, desc[UR4][R4.64+0x1010] ;  /* 0x0010100404347981 */ /* 0x000f66000c1e1d00 */
[----:B------:R-:W-:Y:S01]  /*0590*/  LOP3.LUT R12, R7, R161, RZ, 0x3c, !PT ;  /* 0x000000a1070c7212 */ /* 0x000fe200078e3cff */
[----:B------:R-:W-:Y:S01]  /*05a0*/  VIADD R2, R161, 0xbb67ae85 ;  /* 0xbb67ae85a1027836 */ /* 0x000fe20000000000 */
[----:B------:R-:W5:Y:S01]  /*05b0*/  LDG.E.128 R48, desc[UR4][R4.64+0x1400] ;  /* 0x0014000404307981 */ /* 0x000f62000c1e1d00 */
[----:B------:R-:W-:-:S03]  /*05c0*/  IMAD.WIDE.U32 R10, R10, -0x2daee0ad, RZ ;  /* 0xd2511f530a0a7825 */ /* 0x000fc600078e00ff */
[----:B------:R0:W5:Y:S01]  /*05d0*/  LDG.E.128 R44, desc[UR4][R4.64+0x1410] ;  /* 0x00141004042c7981 */ /* 0x000162000c1e1d00 */
[----:B------:R-:W-:Y:S01]  /*05e0*/  IMAD.WIDE.U32 R12, R12, -0x326172a9, RZ ;  /* 0xcd9e8d570c0c7825 */ /* 0x000fe200078e00ff */
[----:B------:R-:W-:Y:S02]  /*05f0*/  LOP3.LUT R14, R11, R6, R2, 0x96, !PT ;  /* 0x000000060b0e7212 */ /* 0x000fe400078e9602 */
[C---:B------:R-:W-:Y:S01]  /*0600*/  IADD3 R7, R160.reuse, -0x255992d5, RZ ;  /* 0xdaa66d2ba0077810 */ /* 0x040fe20007ffe0ff */
[----:B------:R-:W-:Y:S01]  /*0610*/  VIADD R3, R160, 0x9e3779b9 ;  /* 0x9e3779b9a0037836 */ /* 0x000fe20000000000 */
[----:B------:R-:W-:Y:S01]  /*0620*/  ISETP.NE.U32.AND P0, PT, RZ, UR6, PT ;  /* 0x00000006ff007c0c */ /* 0x000fe2000bf05070 */
[----:B------:R-:W-:Y:S01]  /*0630*/  IMAD.WIDE.U32 R14, R14, -0x326172a9, RZ ;  /* 0xcd9e8d570e0e7825 */ /* 0x000fe200078e00ff */
[----:B------:R-:W-:Y:S01]  /*0640*/  ULDC.U8 UR6, c[0x0][0x2a0] ;  /* 0x0000a80000067ab9 */ /* 0x000fe20000000000 */
[----:B------:R-:W-:Y:S02]  /*0650*/  LOP3.LUT R146, R146, 0x3, RZ, 0xc0, !PT ;  /* 0x0000000392927812 */ /* 0x000fe400078ec0ff */
[----:B------:R-:W-:Y:S01]  /*0660*/  LOP3.LUT R8, R13, R3, R8, 0x96, !PT ;  /* 0x000000030d087212 */ /* 0x000fe200078e9608 */
[C---:B0-----:R-:W-:Y:S01]  /*0670*/  VIADD R5, R161.reuse, 0x76cf5d0a ;  /* 0x76cf5d0aa1057836 */ /* 0x041fe20000000000 */
[----:B------:R-:W-:Y:S01]  /*0680*/  IADD3 R4, R160, 0x3c6ef372, RZ ;  /* 0x3c6ef372a0047810 */ /* 0x000fe20007ffe0ff */
[----:B------:R-:W-:Y:S01]  /*0690*/  VIADD R6, R161, 0x32370b8f ;  /* 0x32370b8fa1067836 */ /* 0x000fe20000000000 */
[----:B------:R-:W-:Y:S01]  /*06a0*/  ISETP.NE.AND.EX P0, PT, RZ, UR7, PT, P0 ;  /* 0x00000007ff007c0c */ /* 0x000fe2000bf05300 */
[----:B------:R-:W-:Y:S01]  /*06b0*/  IMAD.WIDE.U32 R8, R8, -0x2daee0ad, RZ ;  /* 0xd2511f5308087825 */ /* 0x000fe200078e00ff */
[----:B------:R-:W-:Y:S01]  /*06c0*/  LOP3.LUT R11, R15, R12, R4, 0x96, !PT ;  /* 0x0000000c0f0b7212 */ /* 0x000fe200078e9604 */
[----:B------:R-:W-:-:S03]  /*06d0*/  ULDC UR7, c[0x0][0x2d8] ;  /* 0x0000b60000077ab9 */ /* 0x000fc60000000800 */
[----:B------:R-:W-:Y:S01]  /*06e0*/  LOP3.LUT R12, R9, R10, R5, 0x96, !PT ;  /* 0x0000000a090c7212 */ /* 0x000fe200078e9605 */
[----:B------:R-:W-:-:S04]  /*06f0*/  IMAD.WIDE.U32 R10, R11, -0x2daee0ad, RZ ;  /* 0xd2511f530b0a7825 */ /* 0x000fc800078e00ff */
[----:B------:R-:W-:Y:S01]  /*0700*/  IMAD.WIDE.U32 R12, R12, -0x326172a9, RZ ;  /* 0xcd9e8d570c0c7825 */ /* 0x000fe200078e00ff */
[----:B------:R-:W-:-:S03]  /*0710*/  LOP3.LUT R16, R11, R8, R6, 0x96, !PT ;  /* 0x000000080b107212 */ /* 0x000fc600078e9606 */
[----:B------:R-:W-:Y:S01]  /*0720*/  VIADD R8, R160, 0x78dde6e4 ;  /* 0x78dde6e4a0087836 */ /* 0x000fe20000000000 */
[----:B------:R-:W-:Y:S01]  /*0730*/  LOP3.LUT R14, R13, R14, R7, 0x96, !PT ;  /* 0x0000000e0d0e7212 */ /* 0x000fe200078e9607 */
[----:B------:R-:W-:Y:S01]  /*0740*/  IMAD.WIDE.U32 R16, R16, -0x326172a9, RZ ;  /* 0xcd9e8d5710107825 */ /* 0x000fe200078e00ff */
[----:B------:R-:W-:-:S03]  /*0750*/  IADD3 R13, R161, 0x646e171e, RZ ;  /* 0x646e171ea10d7810 */ /* 0x000fc60007ffe0ff */
[----:B------:R-:W-:Y:S01]  /*0760*/  IMAD.WIDE.U32 R14, R14, -0x2daee0ad, RZ ;  /* 0xd2511f530e0e7825 */ /* 0x000fe200078e00ff */
[----:B------:R-:W-:-:S03]  /*0770*/  LOP3.LUT R18, R17, R12, R8, 0x96, !PT ;  /* 0x0000000c11127212 */ /* 0x000fc600078e9608 */
[----:B------:R-:W-:Y:S02]  /*0780*/  VIADD R9, R161, 0xed9eba14 ;  /* 0xed9eba14a1097836 */ /* 0x000fe40000000000 */
[----:B------:R-:W-:-:S03]  /*0790*/  IMAD.WIDE.U32 R18, R18, -0x2daee0ad, RZ ;  /* 0xd2511f5312127825 */ /* 0x000fc600078e00ff */
[----:B------:R-:W-:Y:S01]  /*07a0*/  LOP3.LUT R20, R15, R10, R9, 0x96, !PT ;  /* 0x0000000a0f147212 */ /* 0x000fe200078e9609 */
[C---:B------:R-:W-:Y:S01]  /*07b0*/  VIADD R11, R160.reuse, 0x1715609d ;  /* 0x1715609da00b7836 */ /* 0x040fe20000000000 */
[----:B------:R-:W-:Y:S01]  /*07c0*/  IADD3 R10, R161, -0x56f99767, RZ ;  /* 0xa9066899a10a7810 */ /* 0x000fe20007ffe0ff */
[----:B------:R-:W-:Y:S02]  /*07d0*/  VIADD R12, R160, 0xb54cda56 ;  /* 0xb54cda56a00c7836 */ /* 0x000fe40000000000 */
        /* <DEDUP_REMOVED lines=12> */
[----:B------:R-:W-:Y:S01]  /*08a0*/  IADD3 R16, R160, -0xe443238, RZ ;  /* 0xf1bbcdc8a0107810 */ /* 0x000fe20007ffe0ff */
[----:B------:R-:W-:Y:S01]  /*08b0*/  VIADD R17, R161, 0xdb3d7428 ;  /* 0xdb3d7428a1117836 */ /* 0x000fe20000000000 */
[----:B------:R-:W-:Y:S01]  /*08c0*/  LOP3.LUT R22, R21, R22, R15, 0x96, !PT ;  /* 0x0000001615167212 */ /* 0x000fe200078e960f */
[----:B------:R-:W-:-:S04]  /*08d0*/  IMAD.HI.U32 R21, R23, -0x326172a9, RZ ;  /* 0xcd9e8d5717157827 */ /* 0x000fc800078e00ff */
[----:B------:R-:W-:Y:S01]  /*08e0*/  IMAD.HI.U32 R19, R22, -0x2daee0ad, RZ ;  /* 0xd2511f5316137827 */ /* 0x000fe200078e00ff */
[----:B------:R-:W-:-:S03]  /*08f0*/  LOP3.LUT R202, R21, R20, R16, 0x96, !PT ;  /* 0x0000001415ca7212 */ /* 0x000fc600078e9610 */
[----:B------:R-:W-:Y:S01]  /*0900*/  IMAD R20, R23, -0x326172a9, RZ ;  /* 0xcd9e8d5717147824 */ /* 0x000fe200078e02ff */
[----:B------:R-:W-:Y:S01]  /*0910*/  LOP3.LUT R36, R19, R18, R17, 0x96, !PT ;  /* 0x0000001213247212 */ /* 0x000fe200078e9611 */
[----:B------:R-:W-:Y:S01]  /*0920*/  VIADD R19, R160, 0x8ff34781 ;  /* 0x8ff34781a0137836 */ /* 0x000fe20000000000 */
[----:B------:R-:W-:Y:S01]  /*0930*/  IADD3 R18, R161, -0x695add53, RZ ;  /* 0x96a522ada1127810 */ /* 0x000fe20007ffe0ff */
[----:B------:R-:W-:Y:S01]  /*0940*/  IMAD R21, R22, -0x2daee0ad, RZ ;  /* 0xd2511f5316157824 */ /* 0x000fe200078e02ff */
[----:B------:R-:W-:Y:S01]  /*0950*/  MOV R22, R25 ;  /* 0x0000001900167202 */ /* 0x000fe20000000f00 */
[----:B------:R-:W-:-:S04]  /*0960*/  IMAD.HI.U32 R35, R36, -0x326172a9, RZ ;  /* 0xcd9e8d5724237827 */ /* 0x000fc800078e00ff */
[----:B------:R-:W-:Y:S01]  /*0970*/  IMAD.HI.U32 R198, R202, -0x2daee0ad, RZ ;  /* 0xd2511f53cac67827 */ /* 0x000fe200078e00ff */
[----:B------:R-:W-:Y:S02]  /*0980*/  LOP3.LUT R35, R35, R20, R19, 0x96, !PT ;  /* 0x0000001423237212 */ /* 0x000fe400078e9613 */
[----:B------:R-:W-:Y:S01]  /*0990*/  MOV R20, R24 ;  /* 0x0000001800147202 */ /* 0x000fe20000000f00 */
[----:B------:R-:W-:Y:S01]  /*09a0*/  IMAD.MOV.U32 R23, RZ, RZ, RZ ;  /* 0x000000ffff177224 */ /* 0x000fe200078e00ff */
[----:B------:R-:W-:Y:S01]  /*09b0*/  LOP3.LUT R24, R24, 0xfffffff7, RZ, 0xc0, !PT ;  /* 0xfffffff718187812 */ /* 0x000fe200078ec0ff */
[----:B------:R-:W-:Y:S01]  /*09c0*/  IMAD R202, R202, -0x2daee0ad, RZ ;  /* 0xd2511f53caca7824 */ /* 0x000fe200078e02ff */
[----:B------:R-:W-:Y:S01]  /*09d0*/  LOP3.LUT R198, R198, R21, R18, 0x96, !PT ;  /* 0x00000015c6c67212 */ /* 0x000fe200078e9612 */
[----:B------:R-:W-:Y:S01]  /*09e0*/  IMAD.MOV.U32 R21, RZ, RZ, R26 ;  /* 0x000000ffff157224 */ /* 0x000fe200078e001a */
[----:B------:R-:W-:Y:S01]  /*09f0*/  @P0 LOP3.LUT R24, R24, 0x8, RZ, 0xfc, !PT ;  /* 0x0000000818180812 */ /* 0x000fe200078efcff */
[----:B------:R-:W-:Y:S01]  /*0a00*/  IMAD R36, R36, -0x326172a9, RZ ;  /* 0xcd9e8d5724247824 */ /* 0x000fe200078e02ff */
[----:B------:R-:W-:Y:S01]  /*0a10*/  ISETP.NE.AND P0, PT, RZ, UR6, PT ;  /* 0x00000006ff007c0c */ /* 0x000fe2000bf05270 */
[----:B------:R-:W-:Y:S01]  /*0a20*/  ULDC UR6, c[0x0][0x218] ;  /* 0x0000860000067ab9 */ /* 0x000fe20000000800 */
[----:B------:R-:W-:-:S11]  /*0a30*/  LOP3.LUT R24, R24, 0xffffffef, RZ, 0xc0, !PT ;  /* 0xffffffef18187812 */ /* 0x000fd600078ec0ff */
[----:B------:R-:W-:-:S07]  /*0a40*/  @P0 LOP3.LUT R24, R24, 0x10, RZ, 0xfc, !PT ;  /* 0x0000001018180812 */ /* 0x000fce00078efcff */
.L_x_11279:
        /* <DEDUP_REMOVED lines=16> */
[----:B-----5:R-:W5:Y:S04]  /*0b50*/  LDG.E.128 R140, desc[UR4][R140.64] ;  /* 0x000000048c8c7981 */ /* 0x020f68000c1e1d00 */
[----:B------:R0:W5:Y:S01]  /*0b60*/  @P0 LDG.E.128 R40, desc[UR4][R32.64] ;  /* 0x0000000420280981 */ /* 0x000162000c1e1d00 */
[C---:B------:R-:W-:Y:S01]  /*0b70*/  ISETP.NE.AND P1, PT, R146.reuse, 0x1, PT ;  /* 0x000000019200780c */ /* 0x040fe20003f25270 */
[----:B------:R-:W-:Y:S01]  /*0b80*/  HFMA2.MMA R31, -RZ, RZ, 1.875, 0 ;  /* 0x3f800000ff1f7435 */ /* 0x000fe200000001ff */
[----:B------:R-:W-:Y:S01]  /*0b90*/  BSSY B0, `(.L_x_10942) ;  /* 0x000000d000007945 */ /* 0x000fe20003800000 */
[----:B------:R-:W-:-:S04]  /*0ba0*/  IADD3 R30, R146, 0x1, RZ ;  /* 0x00000001921e7810 */ /* 0x000fc80007ffe0ff */
[----:B--2---:R-:W-:-:S06]  /*0bb0*/  @P2 IMAD.U32 R31, R28, 0x10000, RZ ;  /* 0x000100001c1f2824 */ /* 0x004fcc00078e00ff */
        /* <DEDUP_REMOVED lines=9> */
.L_x_10943:
[----:B------:R-:W-:-:S07]  /*0c50*/  MOV R27, R36 ;  /* 0x00000024001b7202 */ /* 0x000fce0000000f00 */
.L_x_10944:
[----:B------:R-:W-:Y:S05]  /*0c60*/  BSYNC B0 ;  /* 0x0000000000007941 */ /* 0x000fea0003800000 */
.L_x_10942:
        /* <DEDUP_REMOVED lines=16> */
.L_x_10948:
[----:B------:R-:W-:Y:S05]  /*0d70*/  BSYNC B1 ;  /* 0x0000000000017941 */ /* 0x000fea0003800000 */
.L_x_10947:
        /* <DEDUP_REMOVED lines=42> */
.L_x_10946:
[----:B------:R-:W-:Y:S05]  /*1020*/  BSYNC B0 ;  /* 0x0000000000007941 */ /* 0x000fea0003800000 */
.L_x_10945:
[----:B------:R-:W0:Y:S01]  /*1030*/  LDC R33, c[0x0][0x294] ;  /* 0x0000a500ff217b82 */ /* 0x000e220000000800 */
[----:B------:R-:W-:Y:S01]  /*1040*/  I2FP.F32.U32 R27, R27 ;  /* 0x0000001b001b7245 */ /* 0x000fe20000201000 */
[----:B------:R-:W-:Y:S01]  /*1050*/  IMAD.MOV.U32 R34, RZ, RZ, 0x2f800000 ;  /* 0x2f800000ff227424 */ /* 0x000fe200078e00ff */
[----:B-----5:R-:W-:Y:S01]  /*1060*/  SHF.L.U32 R38, R140, 0x10, RZ ;  /* 0x000000108c267819 */ /* 0x020fe200000006ff */
[----:B------:R-:W-:Y:S01]  /*1070*/  BSSY B0, `(.L_x_10949) ;  /* 0x0000018000007945 */ /* 0x000fe20003800000 */
[----:B------:R-:W-:Y:S01]  /*1080*/  ISETP.NE.AND P1, PT, R30, 0x1, PT ;  /* 0x000000011e00780c */ /* 0x000fe20003f25270 */
[----:B------:R-:W-:Y:S01]  /*1090*/  FFMA.FTZ R28, R27, R34, 1.1641532182693481445e-10 ;  /* 0x2f0000001b1c7423 */ /* 0x000fe20000010022 */
[----:B------:R-:W-:Y:S01]  /*10a0*/  LOP3.LUT R24, R24, 0xfffffffb, RZ, 0xc0, !PT ;  /* 0xfffffffb18187812 */ /* 0x000fe200078ec0ff */
[----:B------:R-:W1:Y:S01]  /*10b0*/  LDC R32, c[0x0][0x298] ;  /* 0x0000a600ff207b82 */ /* 0x000e620000000800 */
[----:B------:R-:W-:Y:S01]  /*10c0*/  FMUL.FTZ R27, R38, R31 ;  /* 0x0000001f261b7220 */ /* 0x000fe20000410000 */
[----:B------:R-:W-:-:S02]  /*10d0*/  PRMT R140, R140, 0x7632, R140 ;  /* 0x000076328c8c7816 */ /* 0x000fc4000000008c */
[----:B------:R-:W-:Y:S02]  /*10e0*/  IADD3 R38, R30, 0x1, RZ ;  /* 0x000000011e267810 */ /* 0x000fe40007ffe0ff */
[----:B0-----:R-:W-:Y:S01]  /*10f0*/  FSETP.GTU.FTZ.AND P2, PT, R28, R33, PT ;  /* 0x000000211c00720b */ /* 0x001fe20003f5c000 */
[----:B------:R-:W-:Y:S02]  /*1100*/  @P0 IMAD.U32 R28, R40, 0x10000, RZ ;  /* 0x00010000281c0824 */ /* 0x000fe400078e00ff */
[----:B-1----:R-:W-:-:S05]  /*1110*/  FMUL.FTZ R27, R27, R32 ;  /* 0x000000201b1b7220 */ /* 0x002fca0000410000 */
[----:B------:R-:W-:-:S05]  /*1120*/  FSEL R27, R27, RZ, !P2 ;  /* 0x000000ff1b1b7208 */ /* 0x000fca0005000000 */
        /* <DEDUP_REMOVED lines=11> */
.L_x_10950:
[----:B------:R-:W-:-:S07]  /*11e0*/  MOV R146, R36 ;  /* 0x0000002400927202 */ /* 0x000fce0000000f00 */
.L_x_10951:
[----:B------:R-:W-:Y:S05]  /*11f0*/  BSYNC B0 ;  /* 0x0000000000007941 */ /* 0x000fea0003800000 */
.L_x_10949:
        /* <DEDUP_REMOVED lines=16> */
.L_x_10955:
[----:B------:R-:W-:Y:S05]  /*1300*/  BSYNC B1 ;  /* 0x0000000000017941 */ /* 0x000fea0003800000 */
.L_x_10954:
        /* <DEDUP_REMOVED lines=42> */
.L_x_10953:
[----:B------:R-:W-:Y:S05]  /*15b0*/  BSYNC B0 ;  /* 0x0000000000007941 */ /* 0x000fea0003800000 */
.L_x_10952:
        /* <DEDUP_REMOVED lines=24> */
.L_x_10957:
[----:B------:R-:W-:-:S07]  /*1740*/  IMAD.MOV.U32 R29, RZ, RZ, R36 ;  /* 0x000000ffff1d7224 */ /* 0x000fce00078e0024 */
.L_x_10958:
[----:B------:R-:W-:Y:S05]  /*1750*/  BSYNC B0 ;  /* 0x0000000000007941 */ /* 0x000fea0003800000 */
.L_x_10956:
        /* <DEDUP_REMOVED lines=16> */
.L_x_10962:
[----:B------:R-:W-:Y:S05]  /*1860*/  BSYNC B1 ;  /* 0x0000000000017941 */ /* 0x000fea0003800000 */
.L_x_10961:
        /* <DEDUP_REMOVED lines=42> */
.L_x_10960:
[----:B------:R-:W-:Y:S05]  /*1b10*/  BSYNC B0 ;  /* 0x0000000000007941 */ /* 0x000fea0003800000 */
.L_x_10959:
[----:B------:R-:W-:Y:S01]  /*1b20*/  I2FP.F32.U32 R29, R29 ;  /* 0x0000001d001d7245 */ /* 0x000fe20000201000 */
[----:B------:R-:W-:Y:S01]  /*1b30*/  BSSY B0, `(.L_x_10963) ;  /* 0x0000016000007945 */ /* 0x000fe20003800000 */
[----:B------:R-:W-:Y:S02]  /*1b40*/  SHF.L.U32 R38, R141, 0x10, RZ ;  /* 0x000000108d267819 */ /* 0x000fe400000006ff */
[----:B------:R-:W-:Y:S01]  /*1b50*/  ISETP.NE.AND P2, PT, R39, 0x1, PT ;  /* 0x000000012700780c */ /* 0x000fe20003f45270 */
[----:B------:R-:W-:Y:S01]  /*1b60*/  FFMA.FTZ R30, R29, R34, 1.1641532182693481445e-10 ;  /* 0x2f0000001d1e7423 */ /* 0x000fe20000010022 */
[----:B------:R-:W-:Y:S01]  /*1b70*/  IADD3 R140, R39, 0x1, RZ ;  /* 0x00000001278c7810 */ /* 0x000fe20007ffe0ff */
[----:B------:R-:W-:Y:S01]  /*1b80*/  FMUL.FTZ R29, R38, R31 ;  /* 0x0000001f261d7220 */ /* 0x000fe20000410000 */
[----:B------:R-:W-:Y:S02]  /*1b90*/  @P0 IMAD.U32 R38, R41, 0x10000, RZ ;  /* 0x0001000029260824 */ /* 0x000fe400078e00ff */
[----:B------:R-:W-:Y:S01]  /*1ba0*/  FSETP.GTU.FTZ.AND P1, PT, R30, R33, PT ;  /* 0x000000211e00720b */ /* 0x000fe20003f3c000 */
[----:B------:R-:W-:Y:S01]  /*1bb0*/  FMUL.FTZ R29, R29, R32 ;  /* 0x000000201d1d7220 */ /* 0x000fe20000410000 */
[----:B------:R-:W-:-:S04]  /*1bc0*/  PRMT R30, R141, 0x7632, R30 ;  /* 0x000076328d1e7816 */ /* 0x000fc8000000001e */
        /* <DEDUP_REMOVED lines=11> */
.L_x_10964:
[----:B------:R-:W-:-:S07]  /*1c80*/  MOV R146, R36 ;  /* 0x0000002400927202 */ /* 0x000fce0000000f00 */
.L_x_10965:
[----:B------:R-:W-:Y:S05]  /*1c90*/  BSYNC B0 ;  /* 0x0000000000007941 */ /* 0x000fea0003800000 */
.L_x_10963:
        /* <DEDUP_REMOVED lines=16> */
.L_x_10969:
[----:B------:R-:W-:Y:S05]  /*1da0*/  BSYNC B1 ;  /* 0x0000000000017941 */ /* 0x000fea0003800000 */
.L_x_10968:
        /* <DEDUP_REMOVED lines=42> */
.L_x_10967:
[----:B------:R-:W-:Y:S05]  /*2050*/  BSYNC B0 ;  /* 0x0000000000007941 */ /* 0x000fea0003800000 */
.L_x_10966:
        /* <DEDUP_REMOVED lines=22> */
.L_x_10971:
[----:B------:R-:W-:-:S07]  /*21c0*/  IMAD.MOV.U32 R146, RZ, RZ, R36 ;  /* 0x000000ffff927224 */ /* 0x000fce00078e0024 */
.L_x_10972:
[----:B------:R-:W-:Y:S05]  /*21d0*/  BSYNC B0 ;  /* 0x0000000000007941 */ /* 0x000fea0003800000 */
.L_x_10970:
        /* <DEDUP_REMOVED lines=16> */
.L_x_10976:
[----:B------:R-:W-:Y:S05]  /*22e0*/  BSYNC B1 ;  /* 0x0000000000017941 */ /* 0x000fea0003800000 */
.L_x_10975:
        /* <DEDUP_REMOVED lines=42> */
.L_x_10974:
[----:B------:R-:W-:Y:S05]  /*2590*/  BSYNC B0 ;  /* 0x0000000000007941 */ /* 0x000fea0003800000 */
.L_x_10973:
[----:B------:R-:W-:Y:S01]  /*25a0*/  I2FP.F32.U32 R37, R146 ;  /* 0x0000009200257245 */ /* 0x000fe20000201000 */
[----:B------:R-:W-:Y:S01]  /*25b0*/  BSSY B0, `(.L_x_10977) ;  /* 0x0000016000007945 */ /* 0x000fe20003800000 */
[C---:B------:R-:W-:Y:S02]  /*25c0*/  SHF.L.U32 R140, R142.reuse, 0x10, RZ ;  /* 0x000000108e8c7819 */ /* 0x040fe400000006ff */
[----:B------:R-:W-:Y:S01]  /*25d0*/  ISETP.NE.AND P4, PT, R141, 0x1, PT ;  /* 0x000000018d00780c */ /* 0x000fe20003f85270 */
[----:B------:R-:W-:Y:S01]  /*25e0*/  FFMA.FTZ R38, R37, R34, 1.1641532182693481445e-10 ;  /* 0x2f00000025267423 */ /* 0x000fe20000010022 */
[----:B------:R-:W-:Y:S01]  /*25f0*/  PRMT R142, R142, 0x7632, R142 ;  /* 0x000076328e8e7816 */ /* 0x000fe2000000008e */
        /* <DEDUP_REMOVED lines=16> */
.L_x_10978:
[----:B------:R-:W-:-:S07]  /*2700*/  MOV R148, R36 ;  /* 0x0000002400947202 */ /* 0x000fce0000000f00 */
.L_x_10979:
[----:B------:R-:W-:Y:S05]  /*2710*/  BSYNC B0 ;  /* 0x0000000000007941 */ /* 0x000fea0003800000 */
.L_x_10977:
        /* <DEDUP_REMOVED lines=16> */
.L_x_10983:
[----:B------:R-:W-:Y:S05]  /*2820*/  BSYNC B1 ;  /* 0x0000000000017941 */ /* 0x000fea0003800000 */
.L_x_10982:
        /* <DEDUP_REMOVED lines=43> */
.L_x_10981:
[----:B------:R-:W-:Y:S05]  /*2ae0*/  BSYNC B0 ;  /* 0x0000000000007941 */ /* 0x000fea0003800000 */
.L_x_10980:
        /* <DEDUP_REMOVED lines=22> */
.L_x_10985:
[----:B------:R-:W-:-:S07]  /*2c50*/  MOV R39, R36 ;  /* 0x0000002400277202 */ /* 0x000fce0000000f00 */
.L_x_10986:
[----:B------:R-:W-:Y:S05]  /*2c60*/  BSYNC B0 ;  /* 0x0000000000007941 */ /* 0x000fea0003800000 */
.L_x_10984:
        /* <DEDUP_REMOVED lines=16> */
.L_x_10990:
[----:B------:R-:W-:Y:S05]  /*2d70*/  BSYNC B1 ;  /* 0x0000000000017941 */ /* 0x000fea0003800000 */
.L_x_10989:
        /* <DEDUP_REMOVED lines=43> */
.L_x_10988:
[----:B------:R-:W-:Y:S05]  /*3030*/  BSYNC B0 ;  /* 0x0000000000007941 */ /* 0x000fea0003800000 */
.L_x_10987:
[----:B------:R-:W-:Y:S01]  /*3040*/  I2FP.F32.U32 R39, R39 ;  /* 0x0000002700277245 */ /* 0x000fe20000201000 */
[----:B------:R-:W-:Y:S01]  /*3050*/  BSSY B0, `(.L_x_10991) ;  /* 0x0000016000007945 */ /* 0x000fe20003800000 */
[----:B------:R-:W-:Y:S02]  /*3060*/  SHF.L.U32 R142, R143, 0x10, RZ ;  /* 0x000000108f8e7819 */ /* 0x000fe400000006ff */
        /* <DEDUP_REMOVED lines=19> */
.L_x_10992:
[----:B------:R-:W-:-:S07]  /*31a0*/  MOV R149, R36 ;  /* 0x0000002400957202 */ /* 0x000fce0000000f00 */
.L_x_10993:
[----:B------:R-:W-:Y:S05]  /*31b0*/  BSYNC B0 ;  /* 0x0000000000007941 */ /* 0x000fea0003800000 */
.L_x_10991:
        /* <DEDUP_REMOVED lines=18> */
.L_x_10997:
[----:B------:R-:W-:Y:S05]  /*32e0*/  BSYNC B1 ;  /* 0x0000000000017941 */ /* 0x000fea0003800000 */
.L_x_10996:
        /* <DEDUP_REMOVED lines=43> */
.L_x_10995:
[----:B------:R-:W-:Y:S05]  /*35a0*/  BSYNC B0 ;  /* 0x0000000000007941 */ /* 0x000fea0003800000 */
.L_x_10994:
[----:B------:R-:W-:Y:S01]  /*35b0*/  I2FP.F32.U32 R141, R149 ;  /* 0x00000095008d7245 */ /* 0x000fe20000201000 */
[----:B------:R-:W0:Y:S01]  /*35c0*/  LDC.64 R164, c[0x0][0x238] ;  /* 0x00008e00ffa47b82 */ /* 0x000e220000000a00 */
[----:B------:R-:W-:Y:S02]  /*35d0*/  SEL R151, RZ, 0x10000, P5 ;  /* 0x00010000ff977807 */ /* 0x000fe40002800000 */
[----:B------:R-:W-:Y:S01]  /*35e0*/  SHF.L.U32 R148, R148, 0x10, RZ ;  /* 0x0000001094947819 */ /* 0x000fe200000006ff */
[----:B------:R-:W-:Y:S01]  /*35f0*/  FFMA.FTZ R140, R141, R34, 1.1641532182693481445e-10 ;  /* 0x2f0000008d8c7423 */ /* 0x000fe20000010022 */
[----:B------:R-:W-:Y:S02]  /*3600*/  LOP3.LUT P5, RZ, R24, 0x2, RZ, 0xc0, !PT ;  /* 0x0000000218ff7812 */ /* 0x000fe400078ac0ff */
[----:B------:R-:W-:Y:S01]  /*3610*/  SEL R142, RZ, 0x1, P2 ;  /* 0x00000001ff8e7807 */ /* 0x000fe20001000000 */
[----:B------:R-:W1:Y:S01]  /*3620*/  LDC.64 R162, c[0x0][0x240] ;  /* 0x00009000ffa27b82 */ /* 0x000e620000000a00 */
[----:B------:R-:W-:Y:S01]  /*3630*/  SEL R143, RZ, 0x1, P1 ;  /* 0x00000001ff8f7807 */ /* 0x000fe20000800000 */
[----:B------:R-:W-:Y:S01]  /*3640*/  FMUL.FTZ R145, R148, R31 ;  /* 0x0000001f94917220 */ /* 0x000fe20000410000 */
[----:B------:R-:W-:-:S02]  /*3650*/  SEL R152, RZ, 0x1, P5 ;  /* 0x00000001ff987807 */ /* 0x000fc40002800000 */
[----:B------:R-:W-:Y:S01]  /*3660*/  FSETP.GTU.FTZ.AND P1, PT, R140, R33, PT ;  /* 0x000000218c00720b */ /* 0x000fe20003f3c000 */
[----:B------:R-:W-:-:S04]  /*3670*/  IMAD.WIDE.U32 R140, R142, 0x1000000, RZ ;  /* 0x010000008e8c7825 */ /* 0x000fc800078e00ff */
[----:B------:R-:W-:Y:S01]  /*3680*/  FMUL.FTZ R145, R145, R32 ;  /* 0x0000002091917220 */ /* 0x000fe20000410000 */
[----:B------:R-:W2:Y:S01]  /*3690*/  @P0 LDC.64 R154, c[0x0][0x230] ;  /* 0x00008c00ff9a0b82 */ /* 0x000ea20000000a00 */
[----:B------:R-:W-:Y:S01]  /*36a0*/  @P0 PRMT R144, R43, 0x7632, R144 ;  /* 0x000076322b900816 */ /* 0x000fe20000000090 */
[----:B------:R-:W-:Y:S01]  /*36b0*/  IMAD.WIDE.U32 R142, R143, 0x10000, RZ ;  /* 0x000100008f8e7825 */ /* 0x000fe200078e00ff */
[----:B------:R-:W-:Y:S02]  /*36c0*/  SEL R146, RZ, 0x100, P4 ;  /* 0x00000100ff927807 */ /* 0x000fe40002000000 */
[----:B------:R-:W-:Y:S01]  /*36d0*/  SEL R149, RZ, 0x1000000, P1 ;  /* 0x01000000ff957807 */ /* 0x000fe20000800000 */
[----:B------:R-:W-:Y:S01]  /*36e0*/  IMAD.WIDE.U32 R152, R152, 0x100, RZ ;  /* 0x0000010098987825 */ /* 0x000fe200078e00ff */
[----:B------:R-:W-:Y:S02]  /*36f0*/  FSEL R148, R145, RZ, !P1 ;  /* 0x000000ff91947208 */ /* 0x000fe40004800000 */
[----:B------:R-:W-:Y:S01]  /*3700*/  LOP3.LUT P6, RZ, R24, 0x4, RZ, 0xc0, !PT ;  /* 0x0000000418ff7812 */ /* 0x000fe200078cc0ff */
[----:B------:R-:W-:Y:S01]  /*3710*/  @P0 IMAD.U32 R147, R144, 0x10000, RZ ;  /* 0x0001000090930824 */ /* 0x000fe200078e00ff */
[----:B------:R-:W-:-:S02]  /*3720*/  LOP3.LUT R156, R152, R140, R142, 0xfe, !PT ;  /* 0x0000008c989c7212 */ /* 0x000fc400078efe8e */
[----:B------:R-:W-:Y:S01]  /*3730*/  LOP3.LUT R145, R146, R149, R151, 0xfe, !PT ;  /* 0x0000009592917212 */ /* 0x000fe200078efe97 */
[----:B------:R-:W-:Y:S01]  /*3740*/  @P0 FADD.FTZ R148, R148, R147 ;  /* 0x0000009394940221 */ /* 0x000fe20000010000 */
[----:B------:R-:W-:Y:S01]  /*3750*/  SEL R140, RZ, 0x1, P3 ;  /* 0x00000001ff8c7807 */ /* 0x000fe20001800000 */
[C---:B0-----:R-:W-:Y:S01]  /*3760*/  IMAD.WIDE.U32 R150, R26.reuse, 0x10, R164 ;  /* 0x000000101a967825 */ /* 0x041fe200078e00a4 */
[----:B------:R-:W-:Y:S02]  /*3770*/  SEL R157, RZ, 0x1, P6 ;  /* 0x00000001ff9d7807 */ /* 0x000fe40003000000 */
[----:B------:R-:W-:Y:S02]  /*3780*/  LOP3.LUT R141, R141, R145, R140, 0xfe, !PT ;  /* 0x000000918d8d7212 */ /* 0x000fe400078efe8c */
[----:B------:R-:W-:Y:S02]  /*3790*/  IADD3 R149, R26, 0x20, RZ ;  /* 0x000000201a957810 */ /* 0x000fe40007ffe0ff */
[----:B------:R-:W-:-:S02]  /*37a0*/  LOP3.LUT R156, R156, R157, RZ, 0xfc, !PT ;  /* 0x0000009d9c9c7212 */ /* 0x000fc400078efcff */
[----:B------:R-:W-:Y:S01]  /*37b0*/  F2FP.BF16.F32.PACK_AB R146, R38, R37 ;  /* 0x000000252692723e */ /* 0x000fe200000010ff */
[----:B--2---:R-:W-:Y:S01]  /*37c0*/  @P0 IMAD.WIDE.U32 R154, R149, 0x10, R154 ;  /* 0x00000010959a0825 */ /* 0x004fe200078e009a */
[----:B------:R-:W-:Y:S02]  /*37d0*/  F2FP.BF16.F32.PACK_AB R145, R30, R29 ;  /* 0x0000001d1e91723e */ /* 0x000fe400000010ff */
[----:B------:R-:W-:Y:S02]  /*37e0*/  F2FP.BF16.F32.PACK_AB R144, R28, R27 ;  /* 0x0000001b1c90723e */ /* 0x000fe400000010ff */
[----:B------:R-:W-:Y:S02]  /*37f0*/  F2FP.BF16.F32.PACK_AB R147, R148, R39 ;  /* 0x000000279493723e */ /* 0x000fe400000010ff */
[----:B------:R-:W-:Y:S01]  /*3800*/  LOP3.LUT R157, R153, R141, R143, 0xfe, !PT ;  /* 0x0000008d999d7212 */ /* 0x000fe200078efe8f */
[----:B-1----:R-:W-:Y:S02]  /*3810*/  IMAD.WIDE.U32 R152, R26, 0x8, R162 ;  /* 0x000000081a987825 */ /* 0x002fe400078e00a2 */
[----:B------:R0:W-:Y:S02]  /*3820*/  STG.E.128 desc[UR4][R150.64], R144 ;  /* 0x0000009096007986 */ /* 0x0001e4000c101d04 */
[----:B------:R-:W-:-:S02]  /*3830*/  IMAD.WIDE.U32 R140, R149, 0x10, R166 ;  /* 0x00000010958c7825 */ /* 0x000fc400078e00a6 */
        /* <DEDUP_REMOVED lines=15> */
.L_x_10999:
[----:B------:R-:W-:-:S07]  /*3930*/  IMAD.MOV.U32 R154, RZ, RZ, R36 ;  /* 0x000000ffff9a7224 */ /* 0x000fce00078e0024 */
.L_x_11000:
[----:B------:R-:W-:Y:S05]  /*3940*/  BSYNC B0 ;  /* 0x0000000000007941 */ /* 0x000fea0003800000 */
.L_x_10998:
        /* <DEDUP_REMOVED lines=16> */
.L_x_11004:
[----:B------:R-:W-:Y:S05]  /*3a50*/  BSYNC B1 ;  /* 0x0000000000017941 */ /* 0x000fea0003800000 */
.L_x_11003:
        /* <DEDUP_REMOVED lines=43> */
.L_x_11002:
[----:B------:R-:W-:Y:S05]  /*3d10*/  BSYNC B0 ;  /* 0x0000000000007941 */ /* 0x000fea0003800000 */
.L_x_11001:
[----:B------:R-:W-:Y:S01]  /*3d20*/  I2FP.F32.U32 R145, R154 ;  /* 0x0000009a00917245 */ /* 0x000fe20000201000 */
[----:B-----5:R-:W-:Y:S01]  /*3d30*/  IMAD.U32 R146, R140, 0x10000, RZ ;  /* 0x000100008c927824 */ /* 0x020fe200078e00ff */
[----:B------:R-:W-:Y:S01]  /*3d40*/  ISETP.NE.AND P1, PT, R158, 0x1, PT ;  /* 0x000000019e00780c */ /* 0x000fe20003f25270 */
[----:B------:R-:W-:Y:S01]  /*3d50*/  BSSY B0, `(.L_x_11005) ;  /* 0x0000016000007945 */ /* 0x000fe20003800000 */
[----:B------:R-:W-:Y:S01]  /*3d60*/  @P0 SHF.L.U32 R147, R40, 0x10, RZ ;  /* 0x0000001028930819 */ /* 0x000fe200000006ff */
[----:B------:R-:W-:Y:S01]  /*3d70*/  FFMA.FTZ R144, R145, R34, 1.1641532182693481445e-10 ;  /* 0x2f00000091907423 */ /* 0x000fe20000010022 */
[----:B------:R-:W-:Y:S01]  /*3d80*/  FMUL.FTZ R145, R146, R31 ;  /* 0x0000001f92917220 */ /* 0x000fe20000410000 */
[----:B------:R-:W-:Y:S01]  /*3d90*/  LOP3.LUT R24, R24, 0xfffffffb, RZ, 0xc0, !PT ;  /* 0xfffffffb18187812 */ /* 0x000fe200078ec0ff */
        /* <DEDUP_REMOVED lines=16> */
.L_x_11006:
[----:B------:R-:W-:-:S07]  /*3ea0*/  IMAD.MOV.U32 R151, RZ, RZ, R36 ;  /* 0x000000ffff977224 */ /* 0x000fce00078e0024 */
.L_x_11007:
[----:B------:R-:W-:Y:S05]  /*3eb0*/  BSYNC B0 ;  /* 0x0000000000007941 */ /* 0x000fea0003800000 */
.L_x_11005:
        /* <DEDUP_REMOVED lines=16> */
.L_x_11011:
[----:B------:R-:W-:Y:S05]  /*3fc0*/  BSYNC B1 ;  /* 0x0000000000017941 */ /* 0x000fea0003800000 */
.L_x_11010:
        /* <DEDUP_REMOVED lines=43> */
.L_x_11009:
[----:B------:R-:W-:Y:S05]  /*4280*/  BSYNC B0 ;  /* 0x0000000000007941 */ /* 0x000fea0003800000 */
.L_x_11008:
[----:B------:R-:W-:Y:S01]  /*4290*/  I2FP.F32.U32 R145, R151 ;  /* 0x0000009700917245 */ /* 0x000fe20000201000 */
[----:B------:R-:W-:Y:S01]  /*42a0*/  IMAD.U32 R144, R140, 0x10000, RZ ;  /* 0x000100008c907824 */ /* 0x000fe200078e00ff */
[----:B------:R-:W-:Y:S01]  /*42b0*/  ISETP.NE.AND P1, PT, R146, 0x1, PT ;  /* 0x000000019200780c */ /* 0x000fe20003f25270 */
[----:B------:R-:W-:Y:S01]  /*42c0*/  BSSY B0, `(.L_x_11012) ;  /* 0x0000016000007945 */ /* 0x000fe20003800000 */
[----:B------:R-:W-:Y:S01]  /*42d0*/  LOP3.LUT R24, R24, 0xfffffffd, RZ, 0xc0, !PT ;  /* 0xfffffffd18187812 */ /* 0x000fe200078ec0ff */
[----:B------:R-:W-:Y:S01]  /*42e0*/  FFMA.FTZ R140, R145, R34, 1.1641532182693481445e-10 ;  /* 0x2f000000918c7423 */ /* 0x000fe20000010022 */
[----:B------:R-:W-:Y:S01]  /*42f0*/  FMUL.FTZ R145, R144, R31 ;  /* 0x0000001f90917220 */ /* 0x000fe20000410000 */
[----:B------:R-:W-:Y:S01]  /*4300*/  @P0 PRMT R144, R40, 0x7632, R144 ;  /* 0x0000763228900816 */ /* 0x000fe20000000090 */
        /* <DEDUP_REMOVED lines=16> */
.L_x_11013:
[----:B------:R-:W-:-:S07]  /*4410*/  IMAD.MOV.U32 R140, RZ, RZ, R36 ;  /* 0x000000ffff8c7224 */ /* 0x000fce00078e0024 */
.L_x_11014:
[----:B------:R-:W-:Y:S05]  /*4420*/  BSYNC B0 ;  /* 0x0000000000007941 */ /* 0x000fea0003800000 */
.L_x_11012:
        /* <DEDUP_REMOVED lines=16> */
.L_x_11018:
[----:B------:R-:W-:Y:S05]  /*4530*/  BSYNC B1 ;  /* 0x0000000000017941 */ /* 0x000fea0003800000 */
.L_x_11017:
        /* <DEDUP_REMOVED lines=43> */
.L_x_11016:
[----:B------:R-:W-:Y:S05]  /*47f0*/  BSYNC B0 ;  /* 0x0000000000007941 */ /* 0x000fea0003800000 */
.L_x_11015:
        /* <DEDUP_REMOVED lines=22> */
.L_x_11020:
[----:B------:R-:W-:-:S07]  /*4960*/  IMAD.MOV.U32 R156, RZ, RZ, R36 ;  /* 0x000000ffff9c7224 */ /* 0x000fce00078e0024 */
.L_x_11021:
[----:B------:R-:W-:Y:S05]  /*4970*/  BSYNC B0 ;  /* 0x0000000000007941 */ /* 0x000fea0003800000 */
.L_x_11019:
        /* <DEDUP_REMOVED lines=16> */
.L_x_11025:
[----:B------:R-:W-:Y:S05]  /*4a80*/  BSYNC B1 ;  /* 0x0000000000017941 */ /* 0x000fea0003800000 */
.L_x_11024:
        /* <DEDUP_REMOVED lines=43> */
.L_x_11023:
[----:B------:R-:W-:Y:S05]  /*4d40*/  BSYNC B0 ;  /* 0x0000000000007941 */ /* 0x000fea0003800000 */
.L_x_11022:
        /* <DEDUP_REMOVED lines=22> */
.L_x_11027:
[----:B------:R-:W-:-:S07]  /*4eb0*/  IMAD.MOV.U32 R156, RZ, RZ, R36 ;  /* 0x000000ffff9c7224 */ /* 0x000fce00078e0024 */
.L_x_11028:
[----:B------:R-:W-:Y:S05]  /*4ec0*/  BSYNC B0 ;  /* 0x0000000000007941 */ /* 0x000fea0003800000 */
.L_x_11026:
        /* <DEDUP_REMOVED lines=16> */
.L_x_11032:
[----:B------:R-:W-:Y:S05]  /*4fd0*/  BSYNC B1 ;  /* 0x0000000000017941 */ /* 0x000fea0003800000 */
.L_x_11031:
        /* <DEDUP_REMOVED lines=43> */
.L_x_11030:
[----:B------:R-:W-:Y:S05]  /*5290*/  BSYNC B0 ;  /* 0x0000000000007941 */ /* 0x000fea0003800000 */
.L_x_11029:
        /* <DEDUP_REMOVED lines=22> */
.L_x_11034:
[----:B------:R-:W-:-:S07]  /*5400*/  IMAD.MOV.U32 R155, RZ, RZ, R36 ;  /* 0x000000ffff9b7224 */ /* 0x000fce00078e0024 */
.L_x_11035:
[----:B------:R-:W-:Y:S05]  /*5410*/  BSYNC B0 ;  /* 0x0000000000007941 */ /* 0x000fea0003800000 */
.L_x_11033:
        /* <DEDUP_REMOVED lines=16> */
.L_x_11039:
[----:B------:R-:W-:Y:S05]  /*5520*/  BSYNC B1 ;  /* 0x0000000000017941 */ /* 0x000fea0003800000 */
.L_x_11038:
        /* <DEDUP_REMOVED lines=43> */
.L_x_11037:
[----:B------:R-:W-:Y:S05]  /*57e0*/  BSYNC B0 ;  /* 0x0000000000007941 */ /* 0x000fea0003800000 */
.L_x_11036:
        /* <DEDUP_REMOVED lines=22> */
.L_x_11041:
[----:B------:R-:W-:-:S07]  /*5950*/  IMAD.MOV.U32 R142, RZ, RZ, R36 ;  /* 0x000000ffff8e7224 */ /* 0x000fce00078e0024 */
.L_x_11042:
[----:B------:R-:W-:Y:S05]  /*5960*/  BSYNC B0 ;  /* 0x0000000000007941 */ /* 0x000fea0003800000 */
.L_x_11040:
        /* <DEDUP_REMOVED lines=16> */
.L_x_11046:
[----:B------:R-:W-:Y:S05]  /*5a70*/  BSYNC B1 ;  /* 0x0000000000017941 */ /* 0x000fea0003800000 */
.L_x_11045:
        /* <DEDUP_REMOVED lines=43> */
.L_x_11044:
[----:B------:R-:W-:Y:S05]  /*5d30*/  BSYNC B0 ;  /* 0x0000000000007941 */ /* 0x000fea0003800000 */
.L_x_11043:
        /* <DEDUP_REMOVED lines=22> */
.L_x_11048:
[----:B------:R-:W-:-:S07]  /*5ea0*/  IMAD.MOV.U32 R158, RZ, RZ, R36 ;  /* 0x000000ffff9e7224 */ /* 0x000fce00078e0024 */
.L_x_11049:
[----:B------:R-:W-:Y:S05]  /*5eb0*/  BSYNC B0 ;  /* 0x0000000000007941 */ /* 0x000fea0003800000 */
.L_x_11047:
        /* <DEDUP_REMOVED lines=18> */
.L_x_11053:
[----:B------:R-:W-:Y:S05]  /*5fe0*/  BSYNC B1 ;  /* 0x0000000000017941 */ /* 0x000fea0003800000 */
.L_x_11052:
        /* <DEDUP_REMOVED lines=43> */
.L_x_11051:
[----:B------:R-:W-:Y:S05]  /*62a0*/  BSYNC B0 ;  /* 0x0000000000007941 */ /* 0x000fea0003800000 */
.L_x_11050:
[----:B------:R-:W-:Y:S01]  /*62b0*/  I2FP.F32.U32 R141, R158 ;  /* 0x0000009e008d7245 */ /* 0x000fe20000201000 */
[----:B------:R-:W-:Y:S01]  /*62c0*/  IMAD.U32 R142, R157, 0x10000, RZ ;  /* 0x000100009d8e7824 */ /* 0x000fe200078e00ff */
[----:B------:R-:W-:Y:S02]  /*62d0*/  SEL R143, RZ, 0x1, P1 ;  /* 0x00000001ff8f7807 */ /* 0x000fe40000800000 */
[----:B------:R-:W-:Y:S01]  /*62e0*/  SEL R169, RZ, 0x10000, P5 ;  /* 0x00010000ffa97807 */ /* 0x000fe20002800000 */
[----:B------:R-:W-:Y:S01]  /*62f0*/  FFMA.FTZ R140, R141, R34, 1.1641532182693481445e-10 ;  /* 0x2f0000008d8c7423 */ /* 0x000fe20000010022 */
[----:B------:R-:W-:Y:S01]  /*6300*/  LOP3.LUT P5, RZ, R24, 0x2, RZ, 0xc0, !PT ;  /* 0x0000000218ff7812 */ /* 0x000fe200078ac0ff */
[----:B------:R-:W-:Y:S01]  /*6310*/  FMUL.FTZ R147, R142, R31 ;  /* 0x0000001f8e937220 */ /* 0x000fe20000410000 */
[----:B------:R-:W-:Y:S01]  /*6320*/  SEL R144, RZ, 0x1, P2 ;  /* 0x00000001ff907807 */ /* 0x000fe20001000000 */
[----:B------:R-:W-:Y:S01]  /*6330*/  IMAD.WIDE.U32 R142, R143, 0x10000, RZ ;  /* 0x000100008f8e7825 */ /* 0x000fe200078e00ff */
[----:B------:R-:W-:-:S03]  /*6340*/  FSETP.GTU.FTZ.AND P1, PT, R140, R33, PT ;  /* 0x000000218c00720b */ /* 0x000fc60003f3c000 */
[----:B------:R-:W-:Y:S01]  /*6350*/  FMUL.FTZ R147, R147, R32 ;  /* 0x0000002093937220 */ /* 0x000fe20000410000 */
[----:B------:R-:W0:Y:S01]  /*6360*/  @P0 LDC.64 R140, c[0x0][0x230] ;  /* 0x00008c00ff8c0b82 */ /* 0x000e220000000a00 */
[----:B------:R-:W-:Y:S01]  /*6370*/  SEL R158, RZ, 0x1, P5 ;  /* 0x00000001ff9e7807 */ /* 0x000fe20002800000 */
[----:B------:R-:W-:Y:S01]  /*6380*/  IMAD.WIDE.U32 R144, R144, 0x1000000, RZ ;  /* 0x0100000090907825 */ /* 0x000fe200078e00ff */
[----:B------:R-:W-:Y:S02]  /*6390*/  @P0 PRMT R146, R43, 0x7632, R146 ;  /* 0x000076322b920816 */ /* 0x000fe40000000092 */
[----:B------:R-:W-:Y:S01]  /*63a0*/  SEL R168, RZ, 0x100, P4 ;  /* 0x00000100ffa87807 */ /* 0x000fe20002000000 */
[----:B------:R-:W-:Y:S01]  /*63b0*/  IMAD.WIDE.U32 R158, R158, 0x100, RZ ;  /* 0x000001009e9e7825 */ /* 0x000fe200078e00ff */
[----:B------:R-:W-:Y:S02]  /*63c0*/  SEL R170, RZ, 0x1000000, P1 ;  /* 0x01000000ffaa7807 */ /* 0x000fe40000800000 */
[----:B------:R-:W-:-:S02]  /*63d0*/  @P0 SHF.L.U32 R146, R146, 0x10, RZ ;  /* 0x0000001092920819 */ /* 0x000fc400000006ff */
[----:B------:R-:W-:Y:S02]  /*63e0*/  FSEL R157, R147, RZ, !P1 ;  /* 0x000000ff939d7208 */ /* 0x000fe40004800000 */
[----:B------:R-:W-:Y:S02]  /*63f0*/  LOP3.LUT P6, RZ, R24, 0x4, RZ, 0xc0, !PT ;  /* 0x0000000418ff7812 */ /* 0x000fe400078cc0ff */
[----:B------:R-:W-:Y:S01]  /*6400*/  LOP3.LUT R174, R158, R144, R142, 0xfe, !PT ;  /* 0x000000909eae7212 */ /* 0x000fe200078efe8e */
[----:B------:R-:W-:Y:S01]  /*6410*/  @P0 FADD.FTZ R157, R157, R146 ;  /* 0x000000929d9d0221 */ /* 0x000fe20000010000 */
[----:B------:R-:W-:Y:S01]  /*6420*/  LOP3.LUT R144, R168, R170, R169, 0xfe, !PT ;  /* 0x000000aaa8907212 */ /* 0x000fe200078efea9 */
[----:B------:R-:W-:Y:S01]  /*6430*/  VIADD R158, R26, 0x40 ;  /* 0x000000401a9e7836 */ /* 0x000fe20000000000 */
[----:B------:R-:W-:Y:S01]  /*6440*/  SEL R171, RZ, 0x1, P3 ;  /* 0x00000001ffab7807 */ /* 0x000fe20001800000 */
[----:B------:R-:W-:Y:S01]  /*6450*/  IMAD.WIDE.U32 R168, R149, 0x10, R164 ;  /* 0x0000001095a87825 */ /* 0x000fe200078e00a4 */
[----:B------:R-:W-:-:S02]  /*6460*/  SEL R175, RZ, 0x1, P6 ;  /* 0x00000001ffaf7807 */ /* 0x000fc40003000000 */
[----:B------:R-:W-:Y:S01]  /*6470*/  LOP3.LUT R171, R145, R144, R171, 0xfe, !PT ;  /* 0x0000009091ab7212 */ /* 0x000fe200078efeab */
[----:B0-----:R-:W-:Y:S01]  /*6480*/  @P0 IMAD.WIDE.U32 R172, R158, 0x10, R140 ;  /* 0x000000109eac0825 */ /* 0x001fe200078e008c */
[----:B------:R-:W-:Y:S02]  /*6490*/  LOP3.LUT R174, R174, R175, RZ, 0xfc, !PT ;  /* 0x000000afaeae7212 */ /* 0x000fe400078efcff */
[----:B------:R-:W-:Y:S01]  /*64a0*/  F2FP.BF16.F32.PACK_AB R146, R155, R154 ;  /* 0x0000009a9b92723e */ /* 0x000fe200000010ff */
[----:B------:R-:W-:Y:S01]  /*64b0*/  IMAD.WIDE.U32 R140, R158, 0x10, R166 ;  /* 0x000000109e8c7825 */ /* 0x000fe200078e00a6 */
[----:B------:R-:W-:Y:S02]  /*64c0*/  F2FP.BF16.F32.PACK_AB R145, R153, R152 ;  /* 0x000000989991723e */ /* 0x000fe400000010ff */
[----:B------:R-:W-:Y:S02]  /*64d0*/  F2FP.BF16.F32.PACK_AB R144, R151, R150 ;  /* 0x000000969790723e */ /* 0x000fe400000010ff */
[----:B------:R-:W-:-:S02]  /*64e0*/  F2FP.BF16.F32.PACK_AB R147, R157, R156 ;  /* 0x0000009c9d93723e */ /* 0x000fc400000010ff */
        /* <DEDUP_REMOVED lines=18> */
.L_x_11055:
[----:B------:R-:W-:-:S07]  /*6610*/  MOV R159, R36 ;  /* 0x00000024009f7202 */ /* 0x000fce0000000f00 */
.L_x_11056:
[----:B------:R-:W-:Y:S05]  /*6620*/  BSYNC B0 ;  /* 0x0000000000007941 */ /* 0x000fea0003800000 */
.L_x_11054:
        /* <DEDUP_REMOVED lines=16> */
.L_x_11060:
[----:B------:R-:W-:Y:S05]  /*6730*/  BSYNC B1 ;  /* 0x0000000000017941 */ /* 0x000fea0003800000 */
.L_x_11059:
        /* <DEDUP_REMOVED lines=43> */
.L_x_11058:
[----:B------:R-:W-:Y:S05]  /*69f0*/  BSYNC B0 ;  /* 0x0000000000007941 */ /* 0x000fea0003800000 */
.L_x_11057:
        /* <DEDUP_REMOVED lines=24> */
.L_x_11062:
[----:B------:R-:W-:-:S07]  /*6b80*/  MOV R172, R36 ;  /* 0x0000002400ac7202 */ /* 0x000fce0000000f00 */
.L_x_11063:
[----:B------:R-:W-:Y:S05]  /*6b90*/  BSYNC B0 ;  /* 0x0000000000007941 */ /* 0x000fea0003800000 */
.L_x_11061:
        /* <DEDUP_REMOVED lines=16> */
.L_x_11067:
[----:B------:R-:W-:Y:S05]  /*6ca0*/  BSYNC B1 ;  /* 0x0000000000017941 */ /* 0x000fea0003800000 */
.L_x_11066:
        /* <DEDUP_REMOVED lines=43> */
.L_x_11065:
[----:B------:R-:W-:Y:S05]  /*6f60*/  BSYNC B0 ;  /* 0x0000000000007941 */ /* 0x000fea0003800000 */
.L_x_11064:
[----:B------:R-:W-:Y:S01]  /*6f70*/  I2FP.F32.U32 R145, R172 ;  /* 0x000000ac00917245 */ /* 0x000fe20000201000 */
[----:B------:R-:W-:Y:S01]  /*6f80*/  BSSY B0, `(.L_x_11068) ;  /* 0x0000018000007945 */ /* 0x000fe20003800000 */
[----:B------:R-:W-:Y:S02]  /*6f90*/  SHF.L.U32 R144, R140, 0x10, RZ ;  /* 0x000000108c907819 */ /* 0x000fe400000006ff */
[----:B------:R-:W-:Y:S01]  /*6fa0*/  ISETP.NE.AND P1, PT, R146, 0x1, PT ;  /* 0x000000019200780c */ /* 0x000fe20003f25270 */
[----:B------:R-:W-:Y:S01]  /*6fb0*/  FFMA.FTZ R140, R145, R34, 1.1641532182693481445e-10 ;  /* 0x2f000000918c7423 */ /* 0x000fe20000010022 */
[----:B------:R-:W-:Y:S01]  /*6fc0*/  LOP3.LUT R24, R24, 0xfffffffd, RZ, 0xc0, !PT ;  /* 0xfffffffd18187812 */ /* 0x000fe200078ec0ff */
[----:B------:R-:W-:Y:S01]  /*6fd0*/  FMUL.FTZ R145, R144, R31 ;  /* 0x0000001f90917220 */ /* 0x000fe20000410000 */
[----:B------:R-:W-:Y:S02]  /*6fe0*/  @P0 PRMT R144, R40, 0x7632, R144 ;  /* 0x0000763228900816 */ /* 0x000fe40000000090 */
[----:B------:R-:W-:Y:S01]  /*6ff0*/  FSETP.GTU.FTZ.AND P2, PT, R140, R33, PT ;  /* 0x000000218c00720b */ /* 0x000fe20003f5c000 */
[----:B------:R-:W-:Y:S01]  /*7000*/  FMUL.FTZ R145, R145, R32 ;  /* 0x0000002091917220 */ /* 0x000fe20000410000 */
[----:B------:R-:W-:Y:S01]  /*7010*/  IADD3 R170, R146, 0x1, RZ ;  /* 0x0000000192aa7810 */ /* 0x000fe20007ffe0ff */
[----:B------:R-:W-:-:S03]  /*7020*/  @P0 IMAD.U32 R147, R144, 0x10000, RZ ;  /* 0x0001000090930824 */ /* 0x000fc600078e00ff */
        /* <DEDUP_REMOVED lines=12> */
.L_x_11069:
[----:B------:R-:W-:-:S07]  /*70f0*/  MOV R140, R36 ;  /* 0x00000024008c7202 */ /* 0x000fce0000000f00 */
.L_x_11070:
[----:B------:R-:W-:Y:S05]  /*7100*/  BSYNC B0 ;  /* 0x0000000000007941 */ /* 0x000fea0003800000 */
.L_x_11068:
        /* <DEDUP_REMOVED lines=16> */
.L_x_11074:
[----:B------:R-:W-:Y:S05]  /*7210*/  BSYNC B1 ;  /* 0x0000000000017941 */ /* 0x000fea0003800000 */
.L_x_11073:
        /* <DEDUP_REMOVED lines=43> */
.L_x_11072:
[----:B------:R-:W-:Y:S05]  /*74d0*/  BSYNC B0 ;  /* 0x0000000000007941 */ /* 0x000fea0003800000 */
.L_x_11071:
        /* <DEDUP_REMOVED lines=22> */
.L_x_11076:
[----:B------:R-:W-:-:S07]  /*7640*/  MOV R173, R36 ;  /* 0x0000002400ad7202 */ /* 0x000fce0000000f00 */
.L_x_11077:
[----:B------:R-:W-:Y:S05]  /*7650*/  BSYNC B0 ;  /* 0x0000000000007941 */ /* 0x000fea0003800000 */
.L_x_11075:
        /* <DEDUP_REMOVED lines=16> */
.L_x_11081:
[----:B------:R-:W-:Y:S05]  /*7760*/  BSYNC B1 ;  /* 0x0000000000017941 */ /* 0x000fea0003800000 */
.L_x_11080:
        /* <DEDUP_REMOVED lines=43> */
.L_x_11079:
[----:B------:R-:W-:Y:S05]  /*7a20*/  BSYNC B0 ;  /* 0x0000000000007941 */ /* 0x000fea0003800000 */
.L_x_11078:
        /* <DEDUP_REMOVED lines=22> */
.L_x_11083:
[----:B------:R-:W-:-:S07]  /*7b90*/  MOV R171, R36 ;  /* 0x0000002400ab7202 */ /* 0x000fce0000000f00 */
.L_x_11084:
[----:B------:R-:W-:Y:S05]  /*7ba0*/  BSYNC B0 ;  /* 0x0000000000007941 */ /* 0x000fea0003800000 */
.L_x_11082:
        /* <DEDUP_REMOVED lines=16> */
.L_x_11088:
[----:B------:R-:W-:Y:S05]  /*7cb0*/  BSYNC B1 ;  /* 0x0000000000017941 */ /* 0x000fea0003800000 */
.L_x_11087:
        /* <DEDUP_REMOVED lines=43> */
.L_x_11086:
[----:B------:R-:W-:Y:S05]  /*7f70*/  BSYNC B0 ;  /* 0x0000000000007941 */ /* 0x000fea0003800000 */
.L_x_11085:
        /* <DEDUP_REMOVED lines=22> */
.L_x_11090:
[----:B------:R-:W-:-:S07]  /*80e0*/  MOV R174, R36 ;  /* 0x0000002400ae7202 */ /* 0x000fce0000000f00 */
.L_x_11091:
[----:B------:R-:W-:Y:S05]  /*80f0*/  BSYNC B0 ;  /* 0x0000000000007941 */ /* 0x000fea0003800000 */
.L_x_11089:
        /* <DEDUP_REMOVED lines=16> */
.L_x_11095:
[----:B------:R-:W-:Y:S05]  /*8200*/  BSYNC B1 ;  /* 0x0000000000017941 */ /* 0x000fea0003800000 */
.L_x_11094:
        /* <DEDUP_REMOVED lines=43> */
.L_x_11093:
[----:B------:R-:W-:Y:S05]  /*84c0*/  BSYNC B0 ;  /* 0x0000000000007941 */ /* 0x000fea0003800000 */
.L_x_11092:
        /* <DEDUP_REMOVED lines=22> */
.L_x_11097:
[----:B------:R-:W-:-:S07]  /*8630*/  MOV R142, R36 ;  /* 0x00000024008e7202 */ /* 0x000fce0000000f00 */
.L_x_11098:
[----:B------:R-:W-:Y:S05]  /*8640*/  BSYNC B0 ;  /* 0x0000000000007941 */ /* 0x000fea0003800000 */
.L_x_11096:
        /* <DEDUP_REMOVED lines=16> */
.L_x_11102:
[----:B------:R-:W-:Y:S05]  /*8750*/  BSYNC B1 ;  /* 0x0000000000017941 */ /* 0x000fea0003800000 */
.L_x_11101:
        /* <DEDUP_REMOVED lines=43> */
.L_x_11100:
[----:B------:R-:W-:Y:S05]  /*8a10*/  BSYNC B0 ;  /* 0x0000000000007941 */ /* 0x000fea0003800000 */
.L_x_11099:
        /* <DEDUP_REMOVED lines=22> */
.L_x_11104:
[----:B------:R-:W-:-:S07]  /*8b80*/  MOV R175, R36 ;  /* 0x0000002400af7202 */ /* 0x000fce0000000f00 */
.L_x_11105:
[----:B------:R-:W-:Y:S05]  /*8b90*/  BSYNC B0 ;  /* 0x0000000000007941 */ /* 0x000fea0003800000 */
.L_x_11103:
        /* <DEDUP_REMOVED lines=18> */
.L_x_11109:
[----:B------:R-:W-:Y:S05]  /*8cc0*/  BSYNC B1 ;  /* 0x0000000000017941 */ /* 0x000fea0003800000 */
.L_x_11108:
        /* <DEDUP_REMOVED lines=43> */
.L_x_11107:
[----:B------:R-:W-:Y:S05]  /*8f80*/  BSYNC B0 ;  /* 0x0000000000007941 */ /* 0x000fea0003800000 */
.L_x_11106:
[----:B------:R-:W-:Y:S02]  /*8f90*/  I2FP.F32.U32 R141, R175 ;  /* 0x000000af008d7245 */ /* 0x000fe40000201000 */
[----:B------:R-:W-:Y:S02]  /*8fa0*/  SEL R176, RZ, 0x1, P1 ;  /* 0x00000001ffb07807 */ /* 0x000fe40000800000 */
[----:B------:R-:W-:Y:S01]  /*8fb0*/  SEL R181, RZ, 0x10000, P5 ;  /* 0x00010000ffb57807 */ /* 0x000fe20002800000 */
[----:B------:R-:W-:Y:S01]  /*8fc0*/  FFMA.FTZ R140, R141, R34, 1.1641532182693481445e-10 ;  /* 0x2f0000008d8c7423 */ /* 0x000fe20000010022 */
[----:B------:R-:W-:Y:S01]  /*8fd0*/  SHF.L.U32 R174, R174, 0x10, RZ ;  /* 0x00000010aeae7819 */ /* 0x000fe200000006ff */
[----:B------:R-:W-:Y:S01]  /*8fe0*/  IMAD.WIDE.U32 R176, R176, 0x10000, RZ ;  /* 0x00010000b0b07825 */ /* 0x000fe200078e00ff */
[----:B------:R-:W-:Y:S02]  /*8ff0*/  LOP3.LUT P5, RZ, R24, 0x2, RZ, 0xc0, !PT ;  /* 0x0000000218ff7812 */ /* 0x000fe400078ac0ff */
[----:B------:R-:W-:Y:S01]  /*9000*/  FSETP.GTU.FTZ.AND P1, PT, R140, R33, PT ;  /* 0x000000218c00720b */ /* 0x000fe20003f3c000 */
[----:B------:R-:W-:Y:S01]  /*9010*/  FMUL.FTZ R147, R174, R31 ;  /* 0x0000001fae937220 */ /* 0x000fe20000410000 */
[----:B------:R-:W0:Y:S01]  /*9020*/  @P0 LDC.64 R140, c[0x0][0x230] ;  /* 0x00008c00ff8c0b82 */ /* 0x000e220000000a00 */
[----:B------:R-:W-:-:S02]  /*9030*/  SEL R144, RZ, 0x1, P2 ;  /* 0x00000001ff907807 */ /* 0x000fc40001000000 */
[----:B------:R-:W-:Y:S01]  /*9040*/  SEL R142, RZ, 0x1, P5 ;  /* 0x00000001ff8e7807 */ /* 0x000fe20002800000 */
[----:B------:R-:W-:Y:S01]  /*9050*/  FMUL.FTZ R147, R147, R32 ;  /* 0x0000002093937220 */ /* 0x000fe20000410000 */
        /* <DEDUP_REMOVED lines=11> */
[----:B------:R-:W-:Y:S02]  /*9110*/  SEL R181, RZ, 0x1, P3 ;  /* 0x00000001ffb57807 */ /* 0x000fe40001800000 */
[----:B------:R-:W-:Y:S02]  /*9120*/  SEL R179, RZ, 0x1, P6 ;  /* 0x00000001ffb37807 */ /* 0x000fe40003000000 */
[----:B------:R-:W-:Y:S02]  /*9130*/  IADD3 R175, R26, 0x60, RZ ;  /* 0x000000601aaf7810 */ /* 0x000fe40007ffe0ff */
[----:B------:R-:W-:Y:S02]  /*9140*/  LOP3.LUT R181, R145, R144, R181, 0xfe, !PT ;  /* 0x0000009091b57212 */ /* 0x000fe400078efeb5 */
[----:B------:R-:W-:Y:S01]  /*9150*/  LOP3.LUT R176, R176, R179, RZ, 0xfc, !PT ;  /* 0x000000b3b0b07212 */ /* 0x000fe200078efcff */
[----:B------:R-:W-:Y:S01]  /*9160*/  IMAD.WIDE.U32 R178, R158, 0x10, R164 ;  /* 0x000000109eb27825 */ /* 0x000fe200078e00a4 */
[----:B------:R-:W-:-:S02]  /*9170*/  F2FP.BF16.F32.PACK_AB R146, R172, R171 ;  /* 0x000000abac92723e */ /* 0x000fc400000010ff */
[----:B------:R-:W-:Y:S01]  /*9180*/  F2FP.BF16.F32.PACK_AB R145, R170, R169 ;  /* 0x000000a9aa91723e */ /* 0x000fe200000010ff */
[C---:B0-----:R-:W-:Y:S01]  /*9190*/  @P0 IMAD.WIDE.U32 R182, R175.reuse, 0x10, R140 ;  /* 0x00000010afb60825 */ /* 0x041fe200078e008c */
        /* <DEDUP_REMOVED lines=21> */
.L_x_11111:
[----:B------:R-:W-:-:S07]  /*92f0*/  IMAD.MOV.U32 R180, RZ, RZ, R36 ;  /* 0x000000ffffb47224 */ /* 0x000fce00078e0024 */
.L_x_11112:
[----:B------:R-:W-:Y:S05]  /*9300*/  BSYNC B0 ;  /* 0x0000000000007941 */ /* 0x000fea0003800000 */
.L_x_11110:
        /* <DEDUP_REMOVED lines=16> */
.L_x_11116:
[----:B------:R-:W-:Y:S05]  /*9410*/  BSYNC B1 ;  /* 0x0000000000017941 */ /* 0x000fea0003800000 */
.L_x_11115:
        /* <DEDUP_REMOVED lines=43> */
.L_x_11114:
[----:B------:R-:W-:Y:S05]  /*96d0*/  BSYNC B0 ;  /* 0x0000000000007941 */ /* 0x000fea0003800000 */
.L_x_11113:
        /* <DEDUP_REMOVED lines=24> */
.L_x_11118:
[----:B------:R-:W-:-:S07]  /*9860*/  IMAD.MOV.U32 R177, RZ, RZ, R36 ;  /* 0x000000ffffb17224 */ /* 0x000fce00078e0024 */
.L_x_11119:
[----:B------:R-:W-:Y:S05]  /*9870*/  BSYNC B0 ;  /* 0x0000000000007941 */ /* 0x000fea0003800000 */
.L_x_11117:
        /* <DEDUP_REMOVED lines=16> */
.L_x_11123:
[----:B------:R-:W-:Y:S05]  /*9980*/  BSYNC B1 ;  /* 0x0000000000017941 */ /* 0x000fea0003800000 */
.L_x_11122:
        /* <DEDUP_REMOVED lines=43> */
.L_x_11121:
[----:B------:R-:W-:Y:S05]  /*9c40*/  BSYNC B0 ;  /* 0x0000000000007941 */ /* 0x000fea0003800000 */
.L_x_11120:
        /* <DEDUP_REMOVED lines=24> */
.L_x_11125:
[----:B------:R-:W-:-:S07]  /*9dd0*/  IMAD.MOV.U32 R140, RZ, RZ, R36 ;  /* 0x000000ffff8c7224 */ /* 0x000fce00078e0024 */
.L_x_11126:
[----:B------:R-:W-:Y:S05]  /*9de0*/  BSYNC B0 ;  /* 0x0000000000007941 */ /* 0x000fea0003800000 */
.L_x_11124:
        /* <DEDUP_REMOVED lines=16> */
.L_x_11130:
[----:B------:R-:W-:Y:S05]  /*9ef0*/  BSYNC B1 ;  /* 0x0000000000017941 */ /* 0x000fea0003800000 */
.L_x_11129:
        /* <DEDUP_REMOVED lines=43> */
.L_x_11128:
[----:B------:R-:W-:Y:S05]  /*a1b0*/  BSYNC B0 ;  /* 0x0000000000007941 */ /* 0x000fea0003800000 */
.L_x_11127:
        /* <DEDUP_REMOVED lines=22> */
.L_x_11132:
[----:B------:R-:W-:-:S07]  /*a320*/  IMAD.MOV.U32 R182, RZ, RZ, R36 ;  /* 0x000000ffffb67224 */ /* 0x000fce00078e0024 */
.L_x_11133:
[----:B------:R-:W-:Y:S05]  /*a330*/  BSYNC B0 ;  /* 0x0000000000007941 */ /* 0x000fea0003800000 */
.L_x_11131:
        /* <DEDUP_REMOVED lines=16> */
.L_x_11137:
[----:B------:R-:W-:Y:S05]  /*a440*/  BSYNC B1 ;  /* 0x0000000000017941 */ /* 0x000fea0003800000 */
.L_x_11136:
        /* <DEDUP_REMOVED lines=43> */
.L_x_11135:
[----:B------:R-:W-:Y:S05]  /*a700*/  BSYNC B0 ;  /* 0x0000000000007941 */ /* 0x000fea0003800000 */
.L_x_11134:
        /* <DEDUP_REMOVED lines=22> */
.L_x_11139:
[----:B------:R-:W-:-:S07]  /*a870*/  IMAD.MOV.U32 R178, RZ, RZ, R36 ;  /* 0x000000ffffb27224 */ /* 0x000fce00078e0024 */
.L_x_11140:
[----:B------:R-:W-:Y:S05]  /*a880*/  BSYNC B0 ;  /* 0x0000000000007941 */ /* 0x000fea0003800000 */
.L_x_11138:
        /* <DEDUP_REMOVED lines=16> */
.L_x_11144:
[----:B------:R-:W-:Y:S05]  /*a990*/  BSYNC B1 ;  /* 0x0000000000017941 */ /* 0x000fea0003800000 */
.L_x_11143:
        /* <DEDUP_REMOVED lines=43> */
.L_x_11142:
[----:B------:R-:W-:Y:S05]  /*ac50*/  BSYNC B0 ;  /* 0x0000000000007941 */ /* 0x000fea0003800000 */
.L_x_11141:
        /* <DEDUP_REMOVED lines=22> */
.L_x_11146:
[----:B------:R-:W-:-:S07]  /*adc0*/  IMAD.MOV.U32 R181, RZ, RZ, R36 ;  /* 0x000000ffffb57224 */ /* 0x000fce00078e0024 */
.L_x_11147:
[----:B------:R-:W-:Y:S05]  /*add0*/  BSYNC B0 ;  /* 0x0000000000007941 */ /* 0x000fea0003800000 */
.L_x_11145:
        /* <DEDUP_REMOVED lines=16> */
.L_x_11151:
[----:B------:R-:W-:Y:S05]  /*aee0*/  BSYNC B1 ;  /* 0x0000000000017941 */ /* 0x000fea0003800000 */
.L_x_11150:
        /* <DEDUP_REMOVED lines=43> */
.L_x_11149:
[----:B------:R-:W-:Y:S05]  /*b1a0*/  BSYNC B0 ;  /* 0x0000000000007941 */ /* 0x000fea0003800000 */
.L_x_11148:
        /* <DEDUP_REMOVED lines=22> */
.L_x_11153:
[----:B------:R-:W-:-:S07]  /*b310*/  IMAD.MOV.U32 R142, RZ, RZ, R36 ;  /* 0x000000ffff8e7224 */ /* 0x000fce00078e0024 */
.L_x_11154:
[----:B------:R-:W-:Y:S05]  /*b320*/  BSYNC B0 ;  /* 0x0000000000007941 */ /* 0x000fea0003800000 */
.L_x_11152:
        /* <DEDUP_REMOVED lines=16> */
.L_x_11158:
[----:B------:R-:W-:Y:S05]  /*b430*/  BSYNC B1 ;  /* 0x0000000000017941 */ /* 0x000fea0003800000 */
.L_x_11157:
        /* <DEDUP_REMOVED lines=43> */
.L_x_11156:
[----:B------:R-:W-:Y:S05]  /*b6f0*/  BSYNC B0 ;  /* 0x0000000000007941 */ /* 0x000fea0003800000 */
.L_x_11155:
        /* <DEDUP_REMOVED lines=22> */
.L_x_11160:
[----:B------:R-:W-:-:S07]  /*b860*/  IMAD.MOV.U32 R183, RZ, RZ, R36 ;  /* 0x000000ffffb77224 */ /* 0x000fce00078e0024 */
.L_x_11161:
[----:B------:R-:W-:Y:S05]  /*b870*/  BSYNC B0 ;  /* 0x0000000000007941 */ /* 0x000fea0003800000 */
.L_x_11159:
        /* <DEDUP_REMOVED lines=18> */
.L_x_11165:
[----:B------:R-:W-:Y:S05]  /*b9a0*/  BSYNC B1 ;  /* 0x0000000000017941 */ /* 0x000fea0003800000 */
.L_x_11164:
        /* <DEDUP_REMOVED lines=43> */
.L_x_11163:
[----:B------:R-:W-:Y:S05]  /*bc60*/  BSYNC B0 ;  /* 0x0000000000007941 */ /* 0x000fea0003800000 */
.L_x_11162:
[----:B------:R-:W-:Y:S01]  /*bc70*/  I2FP.F32.U32 R141, R183 ;  /* 0x000000b7008d7245 */ /* 0x000fe20000201000 */
[----:B------:R-:W-:Y:S01]  /*bc80*/  IMAD.U32 R182, R182, 0x10000, RZ ;  /* 0x00010000b6b67824 */ /* 0x000fe200078e00ff */
[----:B------:R-:W-:Y:S01]  /*bc90*/  SEL R187, RZ, 0x10000, P5 ;  /* 0x00010000ffbb7807 */ /* 0x000fe20002800000 */
[----:B------:R-:W0:Y:S01]  /*bca0*/  @P0 LDC.64 R184, c[0x0][0x230] ;  /* 0x00008c00ffb80b82 */ /* 0x000e220000000a00 */
[----:B------:R-:W-:Y:S01]  /*bcb0*/  LOP3.LUT P5, RZ, R24, 0x2, RZ, 0xc0, !PT ;  /* 0x0000000218ff7812 */ /* 0x000fe200078ac0ff */
[----:B------:R-:W-:Y:S01]  /*bcc0*/  FFMA.FTZ R140, R141, R34, 1.1641532182693481445e-10 ;  /* 0x2f0000008d8c7423 */ /* 0x000fe20000010022 */
[----:B------:R-:W-:Y:S01]  /*bcd0*/  SEL R142, RZ, 0x1, P1 ;  /* 0x00000001ff8e7807 */ /* 0x000fe20000800000 */
[----:B------:R-:W-:Y:S01]  /*bce0*/  FMUL.FTZ R147, R182, R31 ;  /* 0x0000001fb6937220 */ /* 0x000fe20000410000 */
[----:B------:R-:W-:Y:S01]  /*bcf0*/  SEL R144, RZ, 0x1, P2 ;  /* 0x00000001ff907807 */ /* 0x000fe20001000000 */
[----:B------:R-:W-:Y:S01]  /*bd00*/  VIADD R193, R26, 0x80 ;  /* 0x000000801ac17836 */ /* 0x000fe20000000000 */
[----:B------:R-:W-:Y:S01]  /*bd10*/  FSETP.GTU.FTZ.AND P1, PT, R140, R33, PT ;  /* 0x000000218c00720b */ /* 0x000fe20003f3c000 */
[----:B------:R-:W-:Y:S01]  /*bd20*/  FMUL.FTZ R147, R147, R32 ;  /* 0x0000002093937220 */ /* 0x000fe20000410000 */
[----:B------:R-:W-:Y:S01]  /*bd30*/  SEL R140, RZ, 0x1, P5 ;  /* 0x00000001ff8c7807 */ /* 0x000fe20002800000 */
[----:B------:R-:W-:Y:S01]  /*bd40*/  IMAD.WIDE.U32 R144, R144, 0x1000000, RZ ;  /* 0x0100000090907825 */ /* 0x000fe200078e00ff */
[----:B------:R-:W-:-:S02]  /*bd50*/  @P0 PRMT R146, R43, 0x7632, R146 ;  /* 0x000076322b920816 */ /* 0x000fc40000000092 */
[----:B------:R-:W-:Y:S01]  /*bd60*/  LOP3.LUT P6, RZ, R24, 0x4, RZ, 0xc0, !PT ;  /* 0x0000000418ff7812 */ /* 0x000fe200078cc0ff */
[----:B------:R-:W-:Y:S01]  /*bd70*/  IMAD.WIDE.U32 R142, R142, 0x10000, RZ ;  /* 0x000100008e8e7825 */ /* 0x000fe200078e00ff */
[----:B------:R-:W-:Y:S02]  /*bd80*/  SEL R186, RZ, 0x100, P4 ;  /* 0x00000100ffba7807 */ /* 0x000fe40002000000 */
[----:B------:R-:W-:Y:S01]  /*bd90*/  SEL R188, RZ, 0x1000000, P1 ;  /* 0x01000000ffbc7807 */ /* 0x000fe20000800000 */
[----:B------:R-:W-:Y:S01]  /*bda0*/  IMAD.WIDE.U32 R140, R140, 0x100, RZ ;  /* 0x000001008c8c7825 */ /* 0x000fe200078e00ff */
[----:B------:R-:W-:Y:S02]  /*bdb0*/  @P0 SHF.L.U32 R146, R146, 0x10, RZ ;  /* 0x0000001092920819 */ /* 0x000fe400000006ff */
[----:B------:R-:W-:Y:S02]  /*bdc0*/  FSEL R191, R147, RZ, !P1 ;  /* 0x000000ff93bf7208 */ /* 0x000fe40004800000 */
[----:B------:R-:W-:Y:S01]  /*bdd0*/  SEL R183, RZ, 0x1, P6 ;  /* 0x00000001ffb77807 */ /* 0x000fe20003000000 */
[----:B0-----:R-:W-:Y:S01]  /*bde0*/  @P0 IMAD.WIDE.U32 R184, R193, 0x10, R184 ;  /* 0x00000010c1b80825 */ /* 0x001fe200078e00b8 */
[----:B------:R-:W-:-:S03]  /*bdf0*/  LOP3.LUT R182, R140, R144, R142, 0xfe, !PT ;  /* 0x000000908cb67212 */ /* 0x000fc600078efe8e */
[----:B------:R-:W-:Y:S01]  /*be00*/  @P0 FADD.FTZ R191, R191, R146 ;  /* 0x00000092bfbf0221 */ /* 0x000fe20000010000 */
[----:B------:R-:W-:Y:S01]  /*be10*/  LOP3.LUT R147, R186, R188, R187, 0xfe, !PT ;  /* 0x000000bcba937212 */ /* 0x000fe200078efebb */
[C---:B------:R-:W-:Y:S01]  /*be20*/  IMAD.WIDE.U32 R188, R175.reuse, 0x10, R164 ;  /* 0x00000010afbc7825 */ /* 0x040fe200078e00a4 */
[----:B------:R-:W-:Y:S02]  /*be30*/  SEL R144, RZ, 0x1, P3 ;  /* 0x00000001ff907807 */ /* 0x000fe40001800000 */
[----:B------:R-:W-:Y:S01]  /*be40*/  LOP3.LUT R182, R182, R183, RZ, 0xfc, !PT ;  /* 0x000000b7b6b67212 */ /* 0x000fe200078efcff */
[----:B------:R-:W-:Y:S01]  /*be50*/  IMAD.WIDE.U32 R186, R175, 0x8, R162 ;  /* 0x00000008afba7825 */ /* 0x000fe200078e00a2 */
[----:B------:R-:W-:Y:S02]  /*be60*/  LOP3.LUT R183, R145, R147, R144, 0xfe, !PT ;  /* 0x0000009391b77212 */ /* 0x000fe400078efe90 */
[----:B------:R-:W-:Y:S02]  /*be70*/  F2FP.BF16.F32.PACK_AB R146, R181, R178 ;  /* 0x000000b2b592723e */ /* 0x000fe400000010ff */
[----:B------:R-:W-:-:S02]  /*be80*/  F2FP.BF16.F32.PACK_AB R145, R180, R177 ;  /* 0x000000b1b491723e */ /* 0x000fc400000010ff */
        /* <DEDUP_REMOVED lines=20> */
.L_x_11167:
[----:B------:R-:W-:-:S07]  /*bfd0*/  MOV R186, R36 ;  /* 0x0000002400ba7202 */ /* 0x000fce0000000f00 */
.L_x_11168:
[----:B------:R-:W-:Y:S05]  /*bfe0*/  BSYNC B0 ;  /* 0x0000000000007941 */ /* 0x000fea0003800000 */
.L_x_11166:
        /* <DEDUP_REMOVED lines=16> */
.L_x_11172:
[----:B------:R-:W-:Y:S05]  /*c0f0*/  BSYNC B1 ;  /* 0x0000000000017941 */ /* 0x000fea0003800000 */
.L_x_11171:
        /* <DEDUP_REMOVED lines=43> */
.L_x_11170:
[----:B------:R-:W-:Y:S05]  /*c3b0*/  BSYNC B0 ;  /* 0x0000000000007941 */ /* 0x000fea0003800000 */
.L_x_11169:
[----:B------:R-:W-:Y:S01]  /*c3c0*/  I2FP.F32.U32 R145, R186 ;  /* 0x000000ba00917245 */ /* 0x000fe20000201000 */
[----:B-----5:R-:W-:Y:S01]  /*c3d0*/  @P0 IMAD.U32 R147, R40, 0x10000, RZ ;  /* 0x0001000028930824 */ /* 0x020fe200078e00ff */
[----:B------:R-:W-:Y:S01]  /*c3e0*/  SHF.L.U32 R146, R140, 0x10, RZ ;  /* 0x000000108c927819 */ /* 0x000fe200000006ff */
[----:B------:R-:W-:Y:S01]  /*c3f0*/  BSSY B0, `(.L_x_11173) ;  /* 0x0000016000007945 */ /* 0x000fe20003800000 */
[----:B------:R-:W-:Y:S01]  /*c400*/  ISETP.NE.AND P1, PT, R194, 0x1, PT ;  /* 0x00000001c200780c */ /* 0x000fe20003f25270 */
[----:B------:R-:W-:Y:S01]  /*c410*/  FFMA.FTZ R144, R145, R34, 1.1641532182693481445e-10 ;  /* 0x2f00000091907423 */ /* 0x000fe20000010022 */
[----:B------:R-:W-:Y:S01]  /*c420*/  LOP3.LUT R24, R24, 0xfffffffb, RZ, 0xc0, !PT ;  /* 0xfffffffb18187812 */ /* 0x000fe200078ec0ff */
[----:B------:R-:W-:Y:S01]  /*c430*/  FMUL.FTZ R145, R146, R31 ;  /* 0x0000001f92917220 */ /* 0x000fe20000410000 */
[----:B------:R-:W-:Y:S02]  /*c440*/  PRMT R140, R140, 0x7632, R140 ;  /* 0x000076328c8c7816 */ /* 0x000fe4000000008c */
[----:B------:R-:W-:Y:S01]  /*c450*/  FSETP.GTU.FTZ.AND P2, PT, R144, R33, PT ;  /* 0x000000219000720b */ /* 0x000fe20003f5c000 */
[----:B------:R-:W-:Y:S01]  /*c460*/  FMUL.FTZ R145, R145, R32 ;  /* 0x0000002091917220 */ /* 0x000fe20000410000 */
[----:B------:R-:W-:-:S04]  /*c470*/  IADD3 R146, R194, 0x1, RZ ;  /* 0x00000001c2927810 */ /* 0x000fc80007ffe0ff */
        /* <DEDUP_REMOVED lines=12> */
.L_x_11174:
[----:B------:R-:W-:-:S07]  /*c540*/  MOV R186, R36 ;  /* 0x0000002400ba7202 */ /* 0x000fce0000000f00 */
.L_x_11175:
[----:B------:R-:W-:Y:S05]  /*c550*/  BSYNC B0 ;  /* 0x0000000000007941 */ /* 0x000fea0003800000 */
.L_x_11173:
        /* <DEDUP_REMOVED lines=16> */
.L_x_11179:
[----:B------:R-:W-:Y:S05]  /*c660*/  BSYNC B1 ;  /* 0x0000000000017941 */ /* 0x000fea0003800000 */
.L_x_11178:
        /* <DEDUP_REMOVED lines=43> */
.L_x_11177:
[----:B------:R-:W-:Y:S05]  /*c920*/  BSYNC B0 ;  /* 0x0000000000007941 */ /* 0x000fea0003800000 */
.L_x_11176:
        /* <DEDUP_REMOVED lines=24> */
.L_x_11181:
[----:B------:R-:W-:-:S07]  /*cab0*/  MOV R140, R36 ;  /* 0x00000024008c7202 */ /* 0x000fce0000000f00 */
.L_x_11182:
[----:B------:R-:W-:Y:S05]  /*cac0*/  BSYNC B0 ;  /* 0x0000000000007941 */ /* 0x000fea0003800000 */
.L_x_11180:
        /* <DEDUP_REMOVED lines=16> */
.L_x_11186:
[----:B------:R-:W-:Y:S05]  /*cbd0*/  BSYNC B1 ;  /* 0x0000000000017941 */ /* 0x000fea0003800000 */
.L_x_11185:
        /* <DEDUP_REMOVED lines=43> */
.L_x_11184:
[----:B------:R-:W-:Y:S05]  /*ce90*/  BSYNC B0 ;  /* 0x0000000000007941 */ /* 0x000fea0003800000 */
.L_x_11183:
[----:B------:R-:W-:Y:S01]  /*cea0*/  I2FP.F32.U32 R145, R140 ;  /* 0x0000008c00917245 */ /* 0x000fe20000201000 */
[----:B------:R-:W-:Y:S01]  /*ceb0*/  @P0 IMAD.U32 R147, R41, 0x10000, RZ ;  /* 0x0001000029930824 */ /* 0x000fe200078e00ff */
[----:B------:R-:W-:Y:S01]  /*cec0*/  SHF.L.U32 R144, R141, 0x10, RZ ;  /* 0x000000108d907819 */ /* 0x000fe200000006ff */
[----:B------:R-:W-:Y:S01]  /*ced0*/  BSSY B0, `(.L_x_11187) ;  /* 0x0000014000007945 */ /* 0x000fe20003800000 */
[----:B------:R-:W-:Y:S01]  /*cee0*/  ISETP.NE.AND P2, PT, R182, 0x1, PT ;  /* 0x00000001b600780c */ /* 0x000fe20003f45270 */
[----:B------:R-:W-:Y:S01]  /*cef0*/  FFMA.FTZ R140, R145, R34, 1.1641532182693481445e-10 ;  /* 0x2f000000918c7423 */ /* 0x000fe20000010022 */
[----:B------:R-:W-:Y:S01]  /*cf00*/  PRMT R184, R141, 0x7632, R184 ;  /* 0x000076328db87816 */ /* 0x000fe200000000b8 */
[----:B------:R-:W-:-:S03]  /*cf10*/  FMUL.FTZ R145, R144, R31 ;  /* 0x0000001f90917220 */ /* 0x000fc60000410000 */
[----:B------:R-:W-:Y:S01]  /*cf20*/  FSETP.GTU.FTZ.AND P1, PT, R140, R33, PT ;  /* 0x000000218c00720b */ /* 0x000fe20003f3c000 */
[----:B------:R-:W-:-:S05]  /*cf30*/  FMUL.FTZ R145, R145, R32 ;  /* 0x0000002091917220 */ /* 0x000fca0000410000 */
        /* <DEDUP_REMOVED lines=12> */
.L_x_11188:
[----:B------:R-:W-:-:S07]  /*d000*/  MOV R185, R36 ;  /* 0x0000002400b97202 */ /* 0x000fce0000000f00 */
.L_x_11189:
[----:B------:R-:W-:Y:S05]  /*d010*/  BSYNC B0 ;  /* 0x0000000000007941 */ /* 0x000fea0003800000 */
.L_x_11187:
        /* <DEDUP_REMOVED lines=16> */
.L_x_11193:
[----:B------:R-:W-:Y:S05]  /*d120*/  BSYNC B1 ;  /* 0x0000000000017941 */ /* 0x000fea0003800000 */
.L_x_11192:
        /* <DEDUP_REMOVED lines=43> */
.L_x_11191:
[----:B------:R-:W-:Y:S05]  /*d3e0*/  BSYNC B0 ;  /* 0x0000000000007941 */ /* 0x000fea0003800000 */
.L_x_11190:
        /* <DEDUP_REMOVED lines=22> */
.L_x_11195:
[----:B------:R-:W-:-:S07]  /*d550*/  MOV R184, R36 ;  /* 0x0000002400b87202 */ /* 0x000fce0000000f00 */
.L_x_11196:
[----:B------:R-:W-:Y:S05]  /*d560*/  BSYNC B0 ;  /* 0x0000000000007941 */ /* 0x000fea0003800000 */
.L_x_11194:
        /* <DEDUP_REMOVED lines=16> */
.L_x_11200:
[----:B------:R-:W-:Y:S05]  /*d670*/  BSYNC B1 ;  /* 0x0000000000017941 */ /* 0x000fea0003800000 */
.L_x_11199:
        /* <DEDUP_REMOVED lines=43> */
.L_x_11198:
[----:B------:R-:W-:Y:S05]  /*d930*/  BSYNC B0 ;  /* 0x0000000000007941 */ /* 0x000fea0003800000 */
.L_x_11197:
        /* <DEDUP_REMOVED lines=22> */
.L_x_11202:
[----:B------:R-:W-:-:S07]  /*daa0*/  MOV R184, R36 ;  /* 0x0000002400b87202 */ /* 0x000fce0000000f00 */
.L_x_11203:
[----:B------:R-:W-:Y:S05]  /*dab0*/  BSYNC B0 ;  /* 0x0000000000007941 */ /* 0x000fea0003800000 */
.L_x_11201:
        /* <DEDUP_REMOVED lines=16> */
.L_x_11207:
[----:B------:R-:W-:Y:S05]  /*dbc0*/  BSYNC B1 ;  /* 0x0000000000017941 */ /* 0x000fea0003800000 */
.L_x_11206:
        /* <DEDUP_REMOVED lines=43> */
.L_x_11205:
[----:B------:R-:W-:Y:S05]  /*de80*/  BSYNC B0 ;  /* 0x0000000000007941 */ /* 0x000fea0003800000 */
.L_x_11204:
        /* <DEDUP_REMOVED lines=22> */
.L_x_11209:
[----:B------:R-:W-:-:S07]  /*dff0*/  MOV R142, R36 ;  /* 0x00000024008e7202 */ /* 0x000fce0000000f00 */
.L_x_11210:
[----:B------:R-:W-:Y:S05]  /*e000*/  BSYNC B0 ;  /* 0x0000000000007941 */ /* 0x000fea0003800000 */
.L_x_11208:
        /* <DEDUP_REMOVED lines=16> */
.L_x_11214:
[----:B------:R-:W-:Y:S05]  /*e110*/  BSYNC B1 ;  /* 0x0000000000017941 */ /* 0x000fea0003800000 */
.L_x_11213:
        /* <DEDUP_REMOVED lines=43> */
.L_x_11212:
[----:B------:R-:W-:Y:S05]  /*e3d0*/  BSYNC B0 ;  /* 0x0000000000007941 */ /* 0x000fea0003800000 */
.L_x_11211:
        /* <DEDUP_REMOVED lines=22> */
.L_x_11216:
[----:B------:R-:W-:-:S07]  /*e540*/  MOV R183, R36 ;  /* 0x0000002400b77202 */ /* 0x000fce0000000f00 */
.L_x_11217:
[----:B------:R-:W-:Y:S05]  /*e550*/  BSYNC B0 ;  /* 0x0000000000007941 */ /* 0x000fea0003800000 */
.L_x_11215:
        /* <DEDUP_REMOVED lines=18> */
.L_x_11221:
[----:B------:R-:W-:Y:S05]  /*e680*/  BSYNC B1 ;  /* 0x0000000000017941 */ /* 0x000fea0003800000 */
.L_x_11220:
        /* <DEDUP_REMOVED lines=43> */
.L_x_11219:
[----:B------:R-:W-:Y:S05]  /*e940*/  BSYNC B0 ;  /* 0x0000000000007941 */ /* 0x000fea0003800000 */
.L_x_11218:
        /* <DEDUP_REMOVED lines=25> */
[----:B------:R-:W-:Y:S01]  /*eae0*/  IMAD.WIDE.U32 R182, R193, 0x10, R164 ;  /* 0x00000010c1b67825 */ /* 0x000fe200078e00a4 */
[----:B------:R-:W-:Y:S02]  /*eaf0*/  SEL R144, RZ, 0x1, P3 ;  /* 0x00000001ff907807 */ /* 0x000fe40001800000 */
[----:B------:R-:W-:Y:S02]  /*eb00*/  LOP3.LUT R184, R184, R187, RZ, 0xfc, !PT ;  /* 0x000000bbb8b87212 */ /* 0x000fe400078efcff */
[----:B------:R-:W-:Y:S02]  /*eb10*/  IADD3 R203, R26, 0xa0, RZ ;  /* 0x000000a01acb7810 */ /* 0x000fe40007ffe0ff */
[----:B------:R-:W-:-:S02]  /*eb20*/  LOP3.LUT R187, R145, R147, R144, 0xfe, !PT ;  /* 0x0000009391bb7212 */ /* 0x000fc400078efe90 */
[----:B------:R-:W-:Y:S01]  /*eb30*/  F2FP.BF16.F32.PACK_AB R146, R201, R196 ;  /* 0x000000c4c992723e */ /* 0x000fe200000010ff */
[----:B0-----:R-:W-:Y:S01]  /*eb40*/  @P0 IMAD.WIDE.U32 R188, R203, 0x10, R140 ;  /* 0x00000010cbbc0825 */ /* 0x001fe200078e008c */
[----:B------:R-:W-:Y:S02]  /*eb50*/  F2FP.BF16.F32.PACK_AB R145, R197, R194 ;  /* 0x000000c2c591723e */ /* 0x000fe400000010ff */
[----:B------:R-:W-:Y:S01]  /*eb60*/  F2FP.BF16.F32.PACK_AB R144, R195, R192 ;  /* 0x000000c0c390723e */ /* 0x000fe200000010ff */
[----:B------:R-:W-:Y:S01]  /*eb70*/  IMAD.WIDE.U32 R140, R203, 0x10, R166 ;  /* 0x00000010cb8c7825 */ /* 0x000fe200078e00a6 */
        /* <DEDUP_REMOVED lines=19> */
.L_x_11223:
[----:B------:R-:W-:-:S07]  /*ecb0*/  IMAD.MOV.U32 R184, RZ, RZ, R36 ;  /* 0x000000ffffb87224 */ /* 0x000fce00078e0024 */
.L_x_11224:
[----:B------:R-:W-:Y:S05]  /*ecc0*/  BSYNC B0 ;  /* 0x0000000000007941 */ /* 0x000fea0003800000 */
.L_x_11222:
        /* <DEDUP_REMOVED lines=16> */
.L_x_11228:
[----:B------:R-:W-:Y:S05]  /*edd0*/  BSYNC B1 ;  /* 0x0000000000017941 */ /* 0x000fea0003800000 */
.L_x_11227:
        /* <DEDUP_REMOVED lines=44> */
.L_x_11226:
[----:B------:R-:W-:Y:S05]  /*f0a0*/  BSYNC B0 ;  /* 0x0000000000007941 */ /* 0x000fea0003800000 */
.L_x_11225:
        /* <DEDUP_REMOVED lines=24> */
.L_x_11230:
[----:B------:R-:W-:-:S07]  /*f230*/  MOV R183, R36 ;  /* 0x0000002400b77202 */ /* 0x000fce0000000f00 */
.L_x_11231:
[----:B------:R-:W-:Y:S05]  /*f240*/  BSYNC B0 ;  /* 0x0000000000007941 */ /* 0x000fea0003800000 */
.L_x_11229:
        /* <DEDUP_REMOVED lines=16> */
.L_x_11235:
[----:B------:R-:W-:Y:S05]  /*f350*/  BSYNC B1 ;  /* 0x0000000000017941 */ /* 0x000fea0003800000 */
.L_x_11234:
        /* <DEDUP_REMOVED lines=44> */
.L_x_11233:
[----:B------:R-:W-:Y:S05]  /*f620*/  BSYNC B0 ;  /* 0x0000000000007941 */ /* 0x000fea0003800000 */
.L_x_11232:
        /* <DEDUP_REMOVED lines=24> */
.L_x_11237:
[----:B------:R-:W-:-:S07]  /*f7b0*/  IMAD.MOV.U32 R140, RZ, RZ, R36 ;  /* 0x000000ffff8c7224 */ /* 0x000fce00078e0024 */
.L_x_11238:
[----:B------:R-:W-:Y:S05]  /*f7c0*/  BSYNC B0 ;  /* 0x0000000000007941 */ /* 0x000fea0003800000 */
.L_x_11236:
        /* <DEDUP_REMOVED lines=16> */
.L_x_11242:
[----:B------:R-:W-:Y:S05]  /*f8d0*/  BSYNC B1 ;  /* 0x0000000000017941 */ /* 0x000fea0003800000 */
.L_x_11241:
        /* <DEDUP_REMOVED lines=44> */
.L_x_11240:
[----:B------:R-:W-:Y:S05]  /*fba0*/  BSYNC B0 ;  /* 0x0000000000007941 */ /* 0x000fea0003800000 */
.L_x_11239:
        /* <DEDUP_REMOVED lines=22> */
.L_x_11244:
[----:B------:R-:W-:-:S07]  /*fd10*/  MOV R186, R36 ;  /* 0x0000002400ba7202 */ /* 0x000fce0000000f00 */
.L_x_11245:
[----:B------:R-:W-:Y:S05]  /*fd20*/  BSYNC B0 ;  /* 0x0000000000007941 */ /* 0x000fea0003800000 */
.L_x_11243:
        /* <DEDUP_REMOVED lines=16> */
.L_x_11249:
[----:B------:R-:W-:Y:S05]  /*fe30*/  BSYNC B1 ;  /* 0x0000000000017941 */ /* 0x000fea0003800000 */
.L_x_11248:
        /* <DEDUP_REMOVED lines=44> */
.L_x_11247:
[----:B------:R-:W-:Y:S05]  /*10100*/  BSYNC B0 ;  /* 0x0000000000007941 */ /* 0x000fea0003800000 */
.L_x_11246:
        /* <DEDUP_REMOVED lines=22> */
.L_x_11251:
[----:B------:R-:W-:-:S07]  /*10270*/  IMAD.MOV.U32 R184, RZ, RZ, R36 ;  /* 0x000000ffffb87224 */ /* 0x000fce00078e0024 */
.L_x_11252:
[----:B------:R-:W-:Y:S05]  /*10280*/  BSYNC B0 ;  /* 0x0000000000007941 */ /* 0x000fea0003800000 */
.L_x_11250:
        /* <DEDUP_REMOVED lines=16> */
.L_x_11256:
[----:B------:R-:W-:Y:S05]  /*10390*/  BSYNC B1 ;  /* 0x0000000000017941 */ /* 0x000fea0003800000 */
.L_x_11255:
        /* <DEDUP_REMOVED lines=44> */
.L_x_11254:
[----:B------:R-:W-:Y:S05]  /*10660*/  BSYNC B0 ;  /* 0x0000000000007941 */ /* 0x000fea0003800000 */
.L_x_11253:
        /* <DEDUP_REMOVED lines=22> */
.L_x_11258:
[----:B------:R-:W-:-:S07]  /*107d0*/  MOV R187, R36 ;  /* 0x0000002400bb7202 */ /* 0x000fce0000000f00 */
.L_x_11259:
[----:B------:R-:W-:Y:S05]  /*107e0*/  BSYNC B0 ;  /* 0x0000000000007941 */ /* 0x000fea0003800000 */
.L_x_11257:
        /* <DEDUP_REMOVED lines=16> */
.L_x_11263:
[----:B------:R-:W-:Y:S05]  /*108f0*/  BSYNC B1 ;  /* 0x0000000000017941 */ /* 0x000fea0003800000 */
.L_x_11262:
        /* <DEDUP_REMOVED lines=44> */
.L_x_11261:
[----:B------:R-:W-:Y:S05]  /*10bc0*/  BSYNC B0 ;  /* 0x0000000000007941 */ /* 0x000fea0003800000 */
.L_x_11260:
        /* <DEDUP_REMOVED lines=22> */
.L_x_11265:
[----:B------:R-:W-:-:S07]  /*10d30*/  IMAD.MOV.U32 R142, RZ, RZ, R36 ;  /* 0x000000ffff8e7224 */ /* 0x000fce00078e0024 */
.L_x_11266:
[----:B------:R-:W-:Y:S05]  /*10d40*/  BSYNC B0 ;  /* 0x0000000000007941 */ /* 0x000fea0003800000 */
.L_x_11264:
        /* <DEDUP_REMOVED lines=16> */
.L_x_11270:
[----:B------:R-:W-:Y:S05]  /*10e50*/  BSYNC B1 ;  /* 0x0000000000017941 */ /* 0x000fea0003800000 */
.L_x_11269:
        /* <DEDUP_REMOVED lines=44> */
.L_x_11268:
[----:B------:R-:W-:Y:S05]  /*11120*/  BSYNC B0 ;  /* 0x0000000000007941 */ /* 0x000fea0003800000 */
.L_x_11267:
        /* <DEDUP_REMOVED lines=22> */
.L_x_11272:
[----:B------:R-:W-:-:S07]  /*11290*/  MOV R188, R36 ;  /* 0x0000002400bc7202 */ /* 0x000fce0000000f00 */
.L_x_11273:
[----:B------:R-:W-:Y:S05]  /*112a0*/  BSYNC B0 ;  /* 0x0000000000007941 */ /* 0x000fea0003800000 */
.L_x_11271:
        /* <DEDUP_REMOVED lines=18> */
.L_x_11277:
[----:B------:R-:W-:Y:S05]  /*113d0*/  BSYNC B1 ;  /* 0x0000000000017941 */ /* 0x000fea0003800000 */
.L_x_11276:
        /* <DEDUP_REMOVED lines=44> */
.L_x_11275:
[----:B------:R-:W-:Y:S05]  /*116a0*/  BSYNC B0 ;  /* 0x0000000000007941 */ /* 0x000fea0003800000 */
.L_x_11274:
[----:B------:R-:W-:Y:S01]  /*116b0*/  FADD.FTZ R141, RZ, R27 ;  /* 0x0000001bff8d7221 */ /* 0x000fe20000010000 */
[----:B------:R-:W-:Y:S01]  /*116c0*/  SEL R142, RZ, 0x10000, P5 ;  /* 0x00010000ff8e7807 */ /* 0x000fe20002800000 */
[----:B------:R-:W-:Y:S01]  /*116d0*/  IMAD.WIDE.U32 R164, R203, 0x10, R164 ;  /* 0x00000010cba47825 */ /* 0x000fe200078e00a4 */
[----:B------:R-:W-:-:S03]  /*116e0*/  LOP3.LUT P5, RZ, R24, 0x2, RZ, 0xc0, !PT ;  /* 0x0000000218ff7812 */ /* 0x000fc600078ac0ff */
[----:B------:R-:W-:Y:S01]  /*116f0*/  FADD.FTZ R140, R141, R28 ;  /* 0x0000001c8d8c7221 */ /* 0x000fe20000010000 */
[----:B------:R-:W-:Y:S01]  /*11700*/  SEL R144, RZ, 0x1, P2 ;  /* 0x00000001ff907807 */ /* 0x000fe20001000000 */
[----:B------:R-:W-:Y:S01]  /*11710*/  IMAD.WIDE.U32 R162, R203, 0x8, R162 ;  /* 0x00000008cba27825 */ /* 0x000fe200078e00a2 */
[----:B------:R-:W-:-:S03]  /*11720*/  SEL R143, RZ, 0x100, P4 ;  /* 0x00000100ff8f7807 */ /* 0x000fc60002000000 */
[----:B------:R-:W-:Y:S01]  /*11730*/  FADD.FTZ R141, R140, R29 ;  /* 0x0000001d8c8d7221 */ /* 0x000fe20000010000 */
[----:B------:R-:W-:Y:S01]  /*11740*/  LOP3.LUT P6, RZ, R24, 0x4, RZ, 0xc0, !PT ;  /* 0x0000000418ff7812 */ /* 0x000fe200078cc0ff */
[----:B------:R-:W-:Y:S02]  /*11750*/  UMOV UR12, 0xffffffff ;  /* 0xffffffff000c7882 */ /* 0x000fe40000000000 */
        /* <DEDUP_REMOVED lines=29> */
[----:B------:R-:W-:Y:S01]  /*11930*/  FADD.FTZ R145, R140, R191 ;  /* 0x000000bf8c917221 */ /* 0x000fe20000010000 */
[----:B------:R-:W-:Y:S02]  /*11940*/  IMAD.U32 R140, R167, 0x10000, RZ ;  /* 0x00010000a78c7824 */ /* 0x000fe400078e00ff */
[----:B------:R-:W-:Y:S01]  /*11950*/  FFMA.FTZ R34, R141, R34, 1.1641532182693481445e-10 ;  /* 0x2f0000008d227423 */ /* 0x000fe20000010022 */
[----:B------:R-:W-:Y:S01]  /*11960*/  FADD.FTZ R188, R145, R192 ;  /* 0x000000c091bc7221 */ /* 0x000fe20000010000 */
[----:B------:R-:W-:Y:S01]  /*11970*/  FMUL.FTZ R31, R140, R31 ;  /* 0x0000001f8c1f7220 */ /* 0x000fe20000410000 */
[----:B------:R-:W-:Y:S02]  /*11980*/  SEL R145, RZ, 0x1, P1 ;  /* 0x00000001ff917807 */ /* 0x000fe40000800000 */
[----:B------:R-:W-:Y:S01]  /*11990*/  FADD.FTZ R141, R188, R195 ;  /* 0x000000c3bc8d7221 */ /* 0x000fe20000010000 */
[----:B------:R-:W-:Y:S01]  /*119a0*/  FSETP.GTU.FTZ.AND P1, PT, R34, R33, PT ;  /* 0x000000212200720b */ /* 0x000fe20003f3c000 */
[----:B------:R-:W-:Y:S01]  /*119b0*/  FMUL.FTZ R31, R31, R32 ;  /* 0x000000201f1f7220 */ /* 0x000fe20000410000 */
[----:B------:R-:W-:Y:S01]  /*119c0*/  SEL R32, RZ, 0x1, P5 ;  /* 0x00000001ff207807 */ /* 0x000fe20002800000 */
[----:B------:R-:W-:Y:S01]  /*119d0*/  FADD.FTZ R140, R141, R194 ;  /* 0x000000c28d8c7221 */ /* 0x000fe20000010000 */
[----:B------:R-:W-:-:S02]  /*119e0*/  SEL R167, RZ, 0x1000000, P1 ;  /* 0x01000000ffa77807 */ /* 0x000fc40000800000 */
[----:B------:R-:W-:Y:S01]  /*119f0*/  @P0 PRMT R34, R43, 0x7632, R34 ;  /* 0x000076322b220816 */ /* 0x000fe20000000022 */
[----:B------:R-:W-:Y:S01]  /*11a00*/  FADD.FTZ R147, R140, R197 ;  /* 0x000000c58c937221 */ /* 0x000fe20000010000 */
[----:B------:R-:W-:Y:S01]  /*11a10*/  IMAD.WIDE.U32 R140, R144, 0x1000000, RZ ;  /* 0x01000000908c7825 */ /* 0x000fe200078e00ff */
[----:B------:R-:W-:-:S03]  /*11a20*/  LOP3.LUT R167, R143, R167, R142, 0xfe, !PT ;  /* 0x000000a78fa77212 */ /* 0x000fc600078efe8e */
[----:B------:R-:W-:Y:S01]  /*11a30*/  FADD.FTZ R188, R147, R196 ;  /* 0x000000c493bc7221 */ /* 0x000fe20000010000 */
[----:B------:R-:W-:Y:S01]  /*11a40*/  IMAD.WIDE.U32 R144, R145, 0x10000, RZ ;  /* 0x0001000091907825 */ /* 0x000fe200078e00ff */
[----:B------:R-:W-:-:S03]  /*11a50*/  @P0 SHF.L.U32 R34, R34, 0x10, RZ ;  /* 0x0000001022220819 */ /* 0x000fc600000006ff */
[----:B------:R-:W-:Y:S01]  /*11a60*/  FADD.FTZ R188, R188, R201 ;  /* 0x000000c9bcbc7221 */ /* 0x000fe20000010000 */
[----:B------:R-:W-:Y:S01]  /*11a70*/  IMAD.WIDE.U32 R32, R32, 0x100, RZ ;  /* 0x0000010020207825 */ /* 0x000fe200078e00ff */
[----:B------:R-:W-:-:S03]  /*11a80*/  FSEL R31, R31, RZ, !P1 ;  /* 0x000000ff1f1f7208 */ /* 0x000fc60004800000 */
[----:B------:R-:W-:Y:S01]  /*11a90*/  FADD.FTZ R143, R188, R199 ;  /* 0x000000c7bc8f7221 */ /* 0x000fe20000010000 */
[----:B------:R-:W-:Y:S02]  /*11aa0*/  SEL R147, RZ, 0x1, P6 ;  /* 0x00000001ff937807 */ /* 0x000fe40003000000 */
[----:B------:R-:W-:Y:S01]  /*11ab0*/  LOP3.LUT R32, R32, R140, R144, 0xfe, !PT ;  /* 0x0000008c20207212 */ /* 0x000fe200078efe90 */
[----:B------:R-:W-:Y:S01]  /*11ac0*/  FADD.FTZ R143, R143, R200 ;  /* 0x000000c88f8f7221 */ /* 0x000fe20000010000 */
[----:B------:R-:W-:Y:S01]  /*11ad0*/  SEL R140, RZ, 0x1, P3 ;  /* 0x00000001ff8c7807 */ /* 0x000fe20001800000 */
[----:B------:R-:W-:Y:S01]  /*11ae0*/  @P0 FADD.FTZ R31, R31, R34 ;  /* 0x000000221f1f0221 */ /* 0x000fe20000010000 */
[----:B------:R-:W-:Y:S01]  /*11af0*/  LOP3.LUT R32, R32, R147, RZ, 0xfc, !PT ;  /* 0x0000009320207212 */ /* 0x000fe200078efcff */
[----:B------:R-:W-:Y:S01]  /*11b00*/  FADD.FTZ R34, R143, R182 ;  /* 0x000000b68f227221 */ /* 0x000fe20000010000 */
[----:B------:R-:W-:Y:S02]  /*11b10*/  LOP3.LUT R147, R141, R167, R140, 0xfe, !PT ;  /* 0x000000a78d937212 */ /* 0x000fe400078efe8c */
[----:B------:R-:W-:Y:S01]  /*11b20*/  F2FP.BF16.F32.PACK_AB R142, R187, R184 ;  /* 0x000000b8bb8e723e */ /* 0x000fe200000010ff */
[----:B------:R-:W-:Y:S01]  /*11b30*/  FADD.FTZ R34, R34, R185 ;  /* 0x000000b922227221 */ /* 0x000fe20000010000 */
[----:B------:R-:W-:-:S02]  /*11b40*/  F2FP.BF16.F32.PACK_AB R141, R186, R183 ;  /* 0x000000b7ba8d723e */ /* 0x000fc400000010ff */
[----:B------:R-:W-:Y:S02]  /*11b50*/  F2FP.BF16.F32.PACK_AB R140, R185, R182 ;  /* 0x000000b6b98c723e */ /* 0x000fe400000010ff */
[----:B------:R-:W-:Y:S02]  /*11b60*/  F2FP.BF16.F32.PACK_AB R143, R31, R166 ;  /* 0x000000a61f8f723e */ /* 0x000fe400000010ff */
[----:B------:R-:W-:Y:S01]  /*11b70*/  LOP3.LUT R33, R33, R147, R145, 0xfe, !PT ;  /* 0x0000009321217212 */ /* 0x000fe200078efe91 */
[----:B------:R-:W-:Y:S01]  /*11b80*/  FADD.FTZ R145, R34, R183 ;  /* 0x000000b722917221 */ /* 0x000fe20000010000 */
[----:B------:R-:W-:Y:S01]  /*11b90*/  ISETP.NE.AND P0, PT, R25, RZ, PT ;  /* 0x000000ff1900720c */ /* 0x000fe20003f05270 */
[----:B------:R0:W-:Y:S02]  /*11ba0*/  STG.E.128 desc[UR4][R164.64], R140 ;  /* 0x0000008ca4007986 */ /* 0x0001e4000c101d04 */
[----:B------:R-:W-:Y:S02]  /*11bb0*/  FADD.FTZ R145, R145, R186 ;  /* 0x000000ba91917221 */ /* 0x000fe40000010000 */
        /* <DEDUP_REMOVED lines=123> */
.L_x_11291:
[----:B------:R-:W-:Y:S01]  /*12370*/  FMUL.FTZ R25, R34, R34 ;  /* 0x0000002222197220 */ /* 0x000fe20000410000 */
[----:B------:R-:W-:Y:S01]  /*12380*/  LOP3.LUT P1, RZ, R24, 0x10, RZ, 0xc0, !PT ;  /* 0x0000001018ff7812 */ /* 0x000fe2000782c0ff */
[----:B01----:R-:W-:-:S03]  /*12390*/  FADD.FTZ R141, R141, R144 ;  /* 0x000000908d8d7221 */ /* 0x003fc60000010000 */
[----:B------:R-:W-:Y:S01]  /*123a0*/  FSEL R25, R25, RZ, P1 ;  /* 0x000000ff19197208 */ /* 0x000fe20000800000 */
[----:B------:R-:W-:Y:S01]  /*123b0*/  FFMA.FTZ R32, R141, R32, UR7 ;  /* 0x000000078d207e23 */ /* 0x000fe20008010020 */
[----:B------:R-:W-:Y:S01]  /*123c0*/  FSEL R142, R34, RZ, !P1 ;  /* 0x000000ff228e7208 */ /* 0x000fe20004800000 */
[----:B------:R-:W0:Y:S02]  /*123d0*/  @!P0 LDC.64 R140, c[0x0][0x250] ;  /* 0x00009400ff8c8b82 */ /* 0x000e240000000a00 */
[----:B------:R-:W-:Y:S02]  /*123e0*/  FADD.FTZ R25, R32, R25 ;  /* 0x0000001920197221 */ /* 0x000fe40000010000 */
[C---:B------:R-:W-:Y:S01]  /*123f0*/  FADD.FTZ R144, -R142.reuse, R27 ;  /* 0x0000001b8e907221 */ /* 0x040fe20000010100 */
[C---:B------:R-:W-:Y:S01]  /*12400*/  FADD.FTZ R162, -R142.reuse, R28 ;  /* 0x0000001c8ea27221 */ /* 0x040fe20000010100 */
[----:B------:R-:W1:Y:S01]  /*12410*/  MUFU.RSQ R27, R25 ;  /* 0x00000019001b7308 */ /* 0x000e620000001400 */
[C---:B------:R-:W-:Y:S01]  /*12420*/  FADD.FTZ R164, -R142.reuse, R29 ;  /* 0x0000001d8ea47221 */ /* 0x040fe20000010100 */
[----:B------:R-:W2:Y:S01]  /*12430*/  @!P0 LDC.64 R32, c[0x0][0x258] ;  /* 0x00009600ff208b82 */ /* 0x000ea20000000a00 */
        /* <DEDUP_REMOVED lines=19> */
[C---:B------:R-:W-:Y:S01]  /*12570*/  FADD.FTZ R172, -R142.reuse, R172 ;  /* 0x000000ac8eac7221 */ /* 0x040fe20000010100 */
[C---:B------:R-:W-:Y:S01]  /*12580*/  FADD.FTZ R222, -R142.reuse, R173 ;  /* 0x000000ad8ede7221 */ /* 0x040fe20000010100 */
[C---:B------:R-:W-:Y:S01]  /*12590*/  FADD.FTZ R174, -R142.reuse, R174 ;  /* 0x000000ae8eae7221 */ /* 0x040fe20000010100 */
[----:B------:R-:W-:Y:S01]  /*125a0*/  FADD.FTZ R176, -R142, R176 ;  /* 0x000000b08eb07221 */ /* 0x000fe20000010100 */
[----:B--2---:R-:W-:-:S04]  /*125b0*/  @!P0 IMAD.WIDE R28, R0, 0x4, R32 ;  /* 0x00000004001c8825 */ /* 0x004fc800078e0220 */
        /* <DEDUP_REMOVED lines=26> */
[C---:B------:R-:W-:Y:S01]  /*12760*/  FMUL.FTZ R145, R27.reuse, R206 ;  /* 0x000000ce1b917220 */ /* 0x040fe20000410000 */
[----:B------:R1:W-:Y:S01]  /*12770*/  @!P0 STG.E desc[UR4][R140.64], R34 ;  /* 0x000000228c008986 */ /* 0x0003e2000c101904 */
[C---:B------:R-:W-:Y:S01]  /*12780*/  FMUL.FTZ R30, R27.reuse, R162 ;  /* 0x000000a21b1e7220 */ /* 0x040fe20000410000 */
[C---:B------:R-:W-:Y:S01]  /*12790*/  FMUL.FTZ R144, R27.reuse, R38 ;  /* 0x000000261b907220 */ /* 0x040fe20000410000 */
[----:B------:R-:W-:Y:S01]  /*127a0*/  FFMA.FTZ R31, R88, R31, R136 ;  /* 0x0000001f581f7223 */ /* 0x000fe20000010088 */
[----:B------:R-:W-:Y:S01]  /*127b0*/  FMUL.FTZ R181, R27, R154 ;  /* 0x0000009a1bb57220 */ /* 0x000fe20000410000 */
[----:B------:R-:W-:Y:S01]  /*127c0*/  FFMA.FTZ R30, R89, R30, R137 ;  /* 0x0000001e591e7223 */ /* 0x000fe20000010089 */
[C---:B------:R-:W-:Y:S01]  /*127d0*/  FMUL.FTZ R212, R27.reuse, R212 ;  /* 0x000000d41bd47220 */ /* 0x040fe20000410000 */
[C---:B------:R-:W-:Y:S01]  /*127e0*/  FMUL.FTZ R39, R27.reuse, R164 ;  /* 0x000000a41b277220 */ /* 0x040fe20000410000 */
[C---:B------:R-:W-:Y:S01]  /*127f0*/  FMUL.FTZ R188, R27.reuse, R188 ;  /* 0x000000bc1bbc7220 */ /* 0x040fe20000410000 */
[C---:B------:R-:W-:Y:S01]  /*12800*/  FMUL.FTZ R178, R27.reuse, R148 ;  /* 0x000000941bb27220 */ /* 0x040fe20000410000 */
[----:B------:R-:W-:Y:S01]  /*12810*/  @!P0 STG.E desc[UR4][R28.64], R27 ;  /* 0x0000001b1c008986 */ /* 0x000fe2000c101904 */
[----:B------:R-:W-:Y:S01]  /*12820*/  LEA R38, P0, R26, UR10, 0x4 ;  /* 0x0000000a1a267c11 */ /* 0x000fe2000f8020ff */
[----:B-1----:R-:W-:Y:S01]  /*12830*/  FMUL.FTZ R34, R27, R142 ;  /* 0x0000008e1b227220 */ /* 0x002fe20000410000 */
        /* <DEDUP_REMOVED lines=10> */
[C---:B------:R-:W-:Y:S01]  /*128e0*/  FMUL.FTZ R165, R27.reuse, R194 ;  /* 0x000000c21ba57220 */ /* 0x040fe20000410000 */
[C---:B------:R-:W-:Y:S01]  /*128f0*/  FMUL.FTZ R162, R27.reuse, R238 ;  /* 0x000000ee1ba27220 */ /* 0x040fe20000410000 */
[----:B------:R-:W-:Y:S01]  /*12900*/  LEA.HI.X R39, R26, UR11, RZ, 0x4, P0 ;  /* 0x0000000b1a277c11 */ /* 0x000fe200080f24ff */
[----:B------:R-:W-:Y:S01]  /*12910*/  FMUL.FTZ R163, R27, R218 ;  /* 0x000000da1ba37220 */ /* 0x000fe20000410000 */
[----:B------:R-:W-:Y:S01]  /*12920*/  F2FP.BF16.F32.PACK_AB R30, R145, R30 ;  /* 0x0000001e911e723e */ /* 0x000fe200000010ff */
[----:B0-----:R-:W-:Y:S01]  /*12930*/  IMAD.WIDE.U32 R144, R149, 0x10, R32 ;  /* 0x0000001095907825 */ /* 0x001fe200078e0020 */
[----:B------:R-:W-:-:S03]  /*12940*/  F2FP.BF16.F32.PACK_AB R143, R178, R143 ;  /* 0x0000008fb28f723e */ /* 0x000fc600000010ff */
[----:B------:R-:W-:Y:S01]  /*12950*/  FFMA.FTZ R149, R58, R165, R106 ;  /* 0x000000a53a957223 */ /* 0x000fe2000001006a */
[----:B------:R-:W-:Y:S01]  /*12960*/  F2FP.BF16.F32.PACK_AB R141, R188, R141 ;  /* 0x0000008dbc8d723e */ /* 0x000fe200000010ff */
[----:B------:R-:W-:Y:S01]  /*12970*/  FFMA.FTZ R162, R59, R162, R107 ;  /* 0x000000a23ba27223 */ /* 0x000fe2000001006b */
[C---:B------:R-:W-:Y:S01]  /*12980*/  FMUL.FTZ R159, R27.reuse, R150 ;  /* 0x000000961b9f7220 */ /* 0x040fe20000410000 */
[C---:B------:R-:W-:Y:S01]  /*12990*/  FMUL.FTZ R208, R27.reuse, R208 ;  /* 0x000000d01bd07220 */ /* 0x040fe20000410000 */
        /* <DEDUP_REMOVED lines=22> */
[----:B0-----:R-:W-:Y:S01]  /*12b00*/  FFMA.FTZ R141, R74, R163, R122 ;  /* 0x000000a34a8d7223 */ /* 0x001fe2000001007a */
        /* <DEDUP_REMOVED lines=30> */
[----:B------:R1:W-:Y:S01]  /*12cf0*/  STG.E.128 desc[UR4][R144.64], R28 ;  /* 0x0000001c90007986 */ /* 0x0003e2000c101d04 */
        /* <DEDUP_REMOVED lines=15> */
[----:B------:R-:W-:Y:S01]  /*12df0*/  LEA R38, P0, R203, UR10, 0x4 ;  /* 0x0000000acb267c11 */ /* 0x000fe2000f8020ff */
[----:B------:R-:W-:-:S04]  /*12e00*/  IMAD.WIDE.U32 R158, R158, 0x10, R32 ;  /* 0x000000109e9e7825 */ /* 0x000fc800078e0020 */
[----:B-1----:R-:W-:Y:S01]  /*12e10*/  FFMA.FTZ R30, R61, R174, R109 ;  /* 0x000000ae3d1e7223 */ /* 0x002fe2000001006d */
        /* <DEDUP_REMOVED lines=8> */
[----:B------:R-:W-:Y:S02]  /*12ea0*/  F2FP.BF16.F32.PACK_AB R142, R180, R185 ;  /* 0x000000b9b48e723e */ /* 0x000fe400000010ff */
[----:B------:R-:W-:Y:S01]  /*12eb0*/  F2FP.BF16.F32.PACK_AB R141, R166, R141 ;  /* 0x0000008da68d723e */ /* 0x000fe200000010ff */
[----:B------:R-:W-:Y:S01]  /*12ec0*/  IMAD.WIDE.U32 R32, R193, 0x10, R32 ;  /* 0x00000010c1207825 */ /* 0x000fe200078e0020 */
[----:B------:R-:W-:-:S02]  /*12ed0*/  F2FP.BF16.F32.PACK_AB R31, R176, R177 ;  /* 0x000000b1b01f723e */ /* 0x000fc400000010ff */
[----:B------:R-:W-:Y:S01]  /*12ee0*/  F2FP.BF16.F32.PACK_AB R30, R30, R173 ;  /* 0x000000ad1e1e723e */ /* 0x000fe200000010ff */
[----:B------:R1:W-:Y:S01]  /*12ef0*/  STG.E.128 desc[UR4][R158.64], R140 ;  /* 0x0000008c9e007986 */ /* 0x0003e2000c101d04 */
[----:B------:R-:W-:Y:S01]  /*12f00*/  F2FP.BF16.F32.PACK_AB R29, R170, R171 ;  /* 0x000000abaa1d723e */ /* 0x000fe200000010ff */
[----:B0-----:R-:W-:Y:S01]  /*12f10*/  IMAD R0, R162, 0x4, R0 ;  /* 0x00000004a2007824 */ /* 0x001fe200078e0200 */
[----:B------:R-:W-:Y:S02]  /*12f20*/  F2FP.BF16.F32.PACK_AB R28, R39, R28 ;  /* 0x0000001c271c723e */ /* 0x000fe400000010ff */
[----:B------:R-:W-:Y:S02]  /*12f30*/  F2FP.BF16.F32.PACK_AB R151, R172, R151 ;  /* 0x00000097ac97723e */ /* 0x000fe400000010ff */
[----:B------:R-:W-:Y:S01]  /*12f40*/  F2FP.BF16.F32.PACK_AB R150, R168, R167 ;  /* 0x000000a7a896723e */ /* 0x000fe200000010ff */
[----:B------:R1:W-:Y:S01]  /*12f50*/  STG.E.128 desc[UR4][R26.64], R28 ;  /* 0x0000001c1a007986 */ /* 0x0003e2000c101d04 */
[----:B------:R-:W-:-:S02]  /*12f60*/  F2FP.BF16.F32.PACK_AB R148, R145, R148 ;  /* 0x000000949194723e */ /* 0x000fc400000010ff */
[----:B------:R-:W-:Y:S02]  /*12f70*/  F2FP.BF16.F32.PACK_AB R154, R156, R153 ;  /* 0x000000999c9a723e */ /* 0x000fe400000010ff */
[----:B------:R-:W-:Y:S01]  /*12f80*/  F2FP.BF16.F32.PACK_AB R155, R144, R147 ;  /* 0x00000093909b723e */ /* 0x000fe200000010ff */
[----:B------:R1:W-:Y:S01]  /*12f90*/  STG.E.128 desc[UR4][R32.64], R148 ;  /* 0x0000009420007986 */ /* 0x0003e2000c101d04 */
[----:B------:R-:W-:Y:S02]  /*12fa0*/  F2FP.BF16.F32.PACK_AB R153, R34, R25 ;  /* 0x000000192299723e */ /* 0x000fe400000010ff */
[----:B------:R-:W-:Y:S02]  /*12fb0*/  LEA.HI.X R39, R203, UR11, RZ, 0x4, P0 ;  /* 0x0000000bcb277c11 */ /* 0x000fe400080f24ff */
[----:B------:R-:W-:Y:S02]  /*12fc0*/  F2FP.BF16.F32.PACK_AB R152, R152, R37 ;  /* 0x000000259898723e */ /* 0x000fe400000010ff */
[----:B------:R-:W-:-:S03]  /*12fd0*/  ISETP.GE.AND P0, PT, R0, R163, PT ;  /* 0x000000a30000720c */ /* 0x000fc60003f06270 */
[----:B------:R1:W-:Y:S10]  /*12fe0*/  STG.E.128 desc[UR4][R38.64], R152 ;  /* 0x0000009826007986 */ /* 0x0003f4000c101d04 */
[----:B------:R-:W-:Y:S05]  /*12ff0*/  @!P0 BRA `(.L_x_11279) ;  /* 0xfffffed800948947 */ /* 0x000fea000383ffff */
[----:B------:R-:W-:Y:S05]  /*13000*/  EXIT ;  /* 0x000000000000794d */ /* 0x000fea0003800000 */
.L_x_11278:
        /* <DEDUP_REMOVED lines=8> */
.L_x_11281:
[----:B------:R-:W-:Y:S05]  /*13090*/  BSYNC B0 ;  /* 0x0000000000007941 */ /* 0x000fea0003800000 */
.L_x_11280:
        /* <DEDUP_REMOVED lines=9> */
.L_x_11282:
[----:B------:R-:W-:Y:S02]  /*13130*/  IMAD.MOV.U32 R145, RZ, RZ, 0x4 ;  /* 0x00000004ff917424 */ /* 0x000fe400078e00ff */
[----:B------:R-:W-:-:S04]  /*13140*/  IMAD.MOV.U32 R32, RZ, RZ, R144 ;  /* 0x000000ffff207224 */ /* 0x000fc800078e0090 */
[----:B------:R-:W-:-:S05]  /*13150*/  FADD.FTZ R140, R33, R32 ;  /* 0x00000020218c7221 */ /* 0x000fca0000010000 */
[----:B------:R-:W-:-:S07]  /*13160*/  MOV R162, R140 ;  /* 0x0000008c00a27202 */ /* 0x000fce0000000f00 */
[----:B------:R-:W-:Y:S05]  /*13170*/  WARPSYNC.COLLECTIVE R143, `(.L_x_11283) ;  /* 0x000000008f087348 */ /* 0x000fea0003c00000 */
[----:B------:R0:W1:Y:S02]  /*13180*/  SHFL.BFLY P1, R144, R162, R145, R164 ;  /* 0x0c000091a2907389 */ /* 0x00006400000200a4 */
[----:B01----:R-:W-:Y:S01]  /*13190*/  ENDCOLLECTIVE ;  /* 0x000000000000791b */ /* 0x003fe20003800000 */
.L_x_11283:
[----:B------:R-:W-:Y:S01]  /*131a0*/  HFMA2.MMA R145, -RZ, RZ, 0, 4.76837158203125e-07 ;  /* 0x00000008ff917435 */ /* 0x000fe200000001ff */
[----:B------:R-:W-:-:S05]  /*131b0*/  MOV R25, R144 ;  /* 0x0000009000197202 */ /* 0x000fca0000000f00 */
[----:B------:R-:W-:-:S04]  /*131c0*/  FADD.FTZ R141, R140, R25 ;  /* 0x000000198c8d7221 */ /* 0x000fc80000010000 */
[----:B------:R-:W-:-:S07]  /*131d0*/  IMAD.MOV.U32 R162, RZ, RZ, R141 ;  /* 0x000000ffffa27224 */ /* 0x000fce00078e008d */
[----:B------:R-:W-:Y:S05]  /*131e0*/  WARPSYNC.COLLECTIVE R143, `(.L_x_11284) ;  /* 0x000000008f087348 */ /* 0x000fea0003c00000 */
[----:B------:R0:W1:Y:S02]  /*131f0*/  SHFL.BFLY P1, R144, R162, R145, R164 ;  /* 0x0c000091a2907389 */ /* 0x00006400000200a4 */
[----:B01----:R-:W-:Y:S01]  /*13200*/  ENDCOLLECTIVE ;  /* 0x000000000000791b */ /* 0x003fe20003800000 */
.L_x_11284:
        /* <DEDUP_REMOVED lines=8> */
.L_x_11285:
        /* <DEDUP_REMOVED lines=104> */
.L_x_11286:
[----:B------:R-:W-:Y:S02]  /*13910*/  IMAD.MOV.U32 R145, RZ, RZ, 0x2 ;  /* 0x00000002ff917424 */ /* 0x000fe400078e00ff */
[----:B------:R-:W-:-:S04]  /*13920*/  IMAD.MOV.U32 R140, RZ, RZ, R144 ;  /* 0x000000ffff8c7224 */ /* 0x000fc800078e0090 */
[----:B------:R-:W-:-:S05]  /*13930*/  FADD.FTZ R140, R25, R140 ;  /* 0x0000008c198c7221 */ /* 0x000fca0000010000 */
[----:B------:R-:W-:-:S07]  /*13940*/  MOV R162, R140 ;  /* 0x0000008c00a27202 */ /* 0x000fce0000000f00 */
[----:B------:R-:W-:Y:S05]  /*13950*/  WARPSYNC.COLLECTIVE R143, `(.L_x_11287) ;  /* 0x000000008f087348 */ /* 0x000fea0003c00000 */
[----:B------:R0:W1:Y:S02]  /*13960*/  SHFL.BFLY P1, R144, R162, R145, R164 ;  /* 0x0c000091a2907389 */ /* 0x00006400000200a4 */
[----:B01----:R-:W-:Y:S01]  /*13970*/  ENDCOLLECTIVE ;  /* 0x000000000000791b */ /* 0x003fe20003800000 */
.L_x_11287:
[----:B------:R-:W-:Y:S01]  /*13980*/  HFMA2.MMA R145, -RZ, RZ, 0, 2.384185791015625e-07 ;  /* 0x00000004ff917435 */ /* 0x000fe200000001ff */
[----:B------:R-:W-:-:S05]  /*13990*/  MOV R33, R144 ;  /* 0x0000009000217202 */ /* 0x000fca0000000f00 */
[----:B------:R-:W-:-:S04]  /*139a0*/  FADD.FTZ R33, R140, R33 ;  /* 0x000000218c217221 */ /* 0x000fc80000010000 */
[----:B------:R-:W-:-:S07]  /*139b0*/  IMAD.MOV.U32 R162, RZ, RZ, R33 ;  /* 0x000000ffffa27224 */ /* 0x000fce00078e0021 */
[----:B------:R-:W-:Y:S05]  /*139c0*/  WARPSYNC.COLLECTIVE R143, `(.L_x_11288) ;  /* 0x000000008f087348 */ /* 0x000fea0003c00000 */
[----:B------:R0:W1:Y:S02]  /*139d0*/  SHFL.BFLY P1, R144, R162, R145, R164 ;  /* 0x0c000091a2907389 */ /* 0x00006400000200a4 */
[----:B01----:R-:W-:Y:S01]  /*139e0*/  ENDCOLLECTIVE ;  /* 0x000000000000791b */ /* 0x003fe20003800000 */
.L_x_11288:
[----:B------:R-:W-:Y:S02]  /*139f0*/  IMAD.MOV.U32 R145, RZ, RZ, 0x8 ;  /* 0x00000008ff917424 */ /* 0x000fe400078e00ff */
[----:B------:R-:W-:-:S04]  /*13a00*/  IMAD.MOV.U32 R142, RZ, RZ, R144 ;  /* 0x000000ffff8e7224 */ /* 0x000fc800078e0090 */
[----:B------:R-:W-:-:S05]  /*13a10*/  FADD.FTZ R142, R33, R142 ;  /* 0x0000008e218e7221 */ /* 0x000fca0000010000 */
[----:B------:R-:W-:-:S07]  /*13a20*/  MOV R162, R142 ;  /* 0x0000008e00a27202 */ /* 0x000fce0000000f00 */
[----:B------:R-:W-:Y:S05]  /*13a30*/  WARPSYNC.COLLECTIVE R143, `(.L_x_11289) ;  /* 0x000000008f087348 */ /* 0x000fea0003c00000 */
[----:B------:R0:W1:Y:S02]  /*13a40*/  SHFL.BFLY P1, R144, R162, R145, R164 ;  /* 0x0c000091a2907389 */ /* 0x00006400000200a4 */
[----:B01----:R-:W-:Y:S01]  /*13a50*/  ENDCOLLECTIVE ;  /* 0x000000000000791b */ /* 0x003fe20003800000 */
.L_x_11289:
[----:B------:R-:W-:Y:S01]  /*13a60*/  HFMA2.MMA R145, -RZ, RZ, 0, 9.5367431640625e-07 ;  /* 0x00000010ff917435 */ /* 0x000fe200000001ff */
[----:B------:R-:W-:-:S05]  /*13a70*/  MOV R141, R144 ;  /* 0x00000090008d7202 */ /* 0x000fca0000000f00 */
[----:B------:R-:W-:-:S04]  /*13a80*/  FADD.FTZ R141, R142, R141 ;  /* 0x0000008d8e8d7221 */ /* 0x000fc80000010000 */
[----:B------:R-:W-:-:S07]  /*13a90*/  IMAD.MOV.U32 R162, RZ, RZ, R141 ;  /* 0x000000ffffa27224 */ /* 0x000fce00078e008d */
[----:B------:R-:W-:Y:S05]  /*13aa0*/  WARPSYNC.COLLECTIVE R143, `(.L_x_11290) ;  /* 0x000000008f087348 */ /* 0x000fea0003c00000 */
[----:B------:R0:W1:Y:S02]  /*13ab0*/  SHFL.BFLY P1, R144, R162, R145, R164 ;  /* 0x0c000091a2907389 */ /* 0x00006400000200a4 */
[----:B01----:R-:W-:Y:S01]  /*13ac0*/  ENDCOLLECTIVE ;  /* 0x000000000000791b */ /* 0x003fe20003800000 */
.L_x_11290:
[----:B------:R-:W-:Y:S05]  /*13ad0*/  BRA `(.L_x_11291) ;  /* 0xffffffe800247947 */ /* 0x000fea000383ffff */
.L_x_11292:
        /* <DEDUP_REMOVED lines=10> */
.L_x_44376:


//--------------------- .text._ZN10layer_norm13ln_fwd_kernelINS_13Kernel_traitsIf13__nv_bfloat16S2_S2_fjLj1536ELj1ELj4ELj1ELj16ENS_18Kernel_traits_baseILj1536EfS2_S2_S2_fjLj128EEEEELb1ELb0ELb1ELb0EEEvNS_9FwdParamsE --------------------------
	.section	.text._ZN10layer_norm13ln_fwd_kernelINS_13Kernel_traitsIf13__nv_bfloat16S2_S2_fjLj1536ELj1ELj4ELj1ELj16ENS_18Kernel_traits_baseILj1536EfS2_S2_S2_fjLj128EEEEELb1ELb0ELb1ELb0EEEvNS_9FwdParamsE,"ax",@progbits
	.align	128
        .global         _ZN10layer_norm13ln_fwd_kernelINS_13Kernel_traitsIf13__nv_bfloat16S2_S2_fjLj1536ELj1ELj4ELj1ELj16ENS_18Kernel_traits_baseILj1536EfS2_S2_S2_fjLj128EEEEELb1ELb0ELb1ELb0EEEvNS_9FwdParamsE
        .type           _ZN10layer_norm13ln_fwd_kernelINS_13Kernel_traitsIf13__nv_bfloat16S2_S2_fjLj1536ELj1ELj4ELj1ELj16ENS_18Kernel_traits_baseILj1536EfS2_S2_S2_fjLj128EEEEELb1ELb0ELb1ELb0EEEvNS_9FwdParamsE,@function
        .size           _ZN10layer_norm13ln_fwd_kernelINS_13Kernel_traitsIf13__nv_bfloat16S2_S2_fjLj1536ELj1ELj4ELj1ELj16ENS_18Kernel_traits_baseILj1536EfS2_S2_S2_fjLj128EEEEELb1ELb0ELb1ELb0EEEvNS_9FwdParamsE,(.L_x_44377 - _ZN10layer_norm13ln_fwd_kernelINS_13Kernel_traitsIf13__nv_bfloat16S2_S2_fjLj1536ELj1ELj4ELj1ELj16ENS_18Kernel_traits_baseILj1536EfS2_S2_S2_fjLj128EEEEELb1ELb0ELb1ELb0EEEvNS_9FwdParamsE)
        .other          _ZN10layer_norm13ln_fwd_kernelINS_13Kernel_traitsIf13__nv_bfloat16S2_S2_fjLj1536ELj1ELj4ELj1ELj16ENS_18Kernel_traits_baseILj1536EfS2_S2_S2_fjLj128EEEEELb1ELb0ELb1ELb0EEEvNS_9FwdParamsE,@"STO_CUDA_ENTRY STV_DEFAULT"
_ZN10layer_norm13ln_fwd_kernelINS_13Kernel_traitsIf13__nv_bfloat16S2_S2_fjLj1536ELj1ELj4ELj1ELj16ENS_18Kernel_traits_baseILj1536EfS2_S2_S2_fjLj128EEEEELb1ELb0ELb1ELb0EEEvNS_9FwdParamsE:
.text._ZN10layer_norm13ln_fwd_kernelINS_13Kernel_traitsIf13__nv_bfloat16S2_S2_fjLj1536ELj1ELj4ELj1ELj16ENS_18Kernel_traits_baseILj1536EfS2_S2_S2_fjLj128EEEEELb1ELb0ELb1ELb0EEEvNS_9FwdParamsE:
        /* <DEDUP_REMOVED lines=8> */
[----:B------:R-:W2:Y:S01]  /*0080*/  S2R R0, SR_TID.X ;  /* 0x0000000000007919 */ /* 0x000ea20000002100 */
[----:B------:R-:W2:Y:S03]  /*0090*/  S2R R117, SR_CTAID.X ;  /* 0x0000000000757919 */ /* 0x000ea60000002500 */
[----:B------:R-:W3:Y:S01]  /*00a0*/  @P0 LDC R7, c[0x0][0x2f0] ;  /* 0x0000bc00ff070b82 */ /* 0x000ee20000000800 */
[----:B0-----:R-:W-:-:S07]  /*00b0*/  @P0 IMAD.MOV.U32 R4, RZ, RZ, R34 ;  /* 0x000000ffff040224 */ /* 0x001fce00078e0022 */
[----:B------:R-:W0:Y:S01]  /*00c0*/  LDC R23, c[0x0][0x218] ;  /* 0x00008600ff177b82 */ /* 0x000e220000000800 */
[----:B-1----:R-:W-:-:S05]  /*00d0*/  @P0 IMAD.MOV.U32 R5, RZ, RZ, R35 ;  /* 0x000000ffff050224 */ /* 0x002fca00078e0023 */
[----:B------:R-:W3:Y:S01]  /*00e0*/  @P0 LDG.E.64 R2, desc[UR4][R4.64] ;  /* 0x0000000404020981 */ /* 0x000ee2000c1e1b00 */
[----:B------:R-:W-:-:S06]  /*00f0*/  IMAD.U32 R203, RZ, RZ, UR7 ;  /* 0x00000007ffcb7e24 */ /* 0x000fcc000f8e00ff */
[----:B------:R-:W4:Y:S01]  /*0100*/  @P0 LDG.E.64 R202, desc[UR4][R202.64] ;  /* 0x00000004caca0981 */ /* 0x000f22000c1e1b00 */
[----:B------:R-:W-:Y:S01]  /*0110*/  ULDC UR6, c[0x0][0x0] ;  /* 0x0000000000067ab9 */ /* 0x000fe20000000800 */
[----:B------:R-:W-:Y:S01]  /*0120*/  BSSY B0, `(.L_x_11293) ;  /* 0x0000050000007945 */ /* 0x000fe20003800000 */
[----:B---3--:R-:W-:Y:S01]  /*0130*/  @P0 IADD3 R34, P1, R2, R7, RZ ;  /* 0x0000000702220210 */ /* 0x008fe20007f3e0ff */
[----:B--2---:R-:W-:-:S04]  /*0140*/  IMAD R2, R117, UR6, R0 ;  /* 0x0000000675027c24 */ /* 0x004fc8000f8e0200 */
[----:B------:R-:W-:Y:S02]  /*0150*/  @P0 IMAD.X R35, RZ, RZ, R3, P1 ;  /* 0x000000ffff230224 */ /* 0x000fe400008e0603 */
[----:B------:R-:W-:Y:S01]  /*0160*/  IMAD.WIDE.U32 R8, R2, -0x326172a9, RZ ;  /* 0xcd9e8d5702087825 */ /* 0x000fe200078e00ff */
[----:B----4-:R-:W-:Y:S02]  /*0170*/  IADD3 R5, R203, -0x4498517b, RZ ;  /* 0xbb67ae85cb057810 */ /* 0x010fe40007ffe0ff */
[--C-:B------:R-:W-:Y:S02]  /*0180*/  SHF.R.U32.HI R3, RZ, 0x2, R35.reuse ;  /* 0x00000002ff037819 */ /* 0x100fe40000011623 */
[----:B------:R-:W-:Y:S02]  /*0190*/  SHF.R.U64 R4, R34, 0x2, R35 ;  /* 0x0000000222047819 */ /* 0x000fe40000001223 */
[----:B------:R-:W-:Y:S01]  /*01a0*/  LOP3.LUT R10, R9, R3, R202, 0x96, !PT ;  /* 0x00000003090a7212 */ /* 0x000fe200078e96ca */
[----:B------:R-:W-:-:S02]  /*01b0*/  VIADD R9, R203, 0x32370b8f ;  /* 0x32370b8fcb097836 */ /* 0x000fc40000000000 */
[----:B------:R-:W-:-:S04]  /*01c0*/  IMAD.WIDE.U32 R6, R4, -0x2daee0ad, RZ ;  /* 0xd2511f5304067825 */ /* 0x000fc800078e00ff */
[----:B------:R-:W-:Y:S01]  /*01d0*/  IMAD.WIDE.U32 R10, R10, -0x2daee0ad, RZ ;  /* 0xd2511f530a0a7825 */ /* 0x000fe200078e00ff */
[----:B------:R-:W-:-:S03]  /*01e0*/  LOP3.LUT R12, R7, R203, RZ, 0x3c, !PT ;  /* 0x000000cb070c7212 */ /* 0x000fc600078e3cff */
[----:B------:R-:W-:Y:S01]  /*01f0*/  VIADD R7, R202, 0x3c6ef372 ;  /* 0x3c6ef372ca077836 */ /* 0x000fe20000000000 */
[----:B------:R-:W-:Y:S01]  /*0200*/  LOP3.LUT R14, R11, R6, R5, 0x96, !PT ;  /* 0x000000060b0e7212 */ /* 0x000fe200078e9605 */
[----:B------:R-:W-:Y:S01]  /*0210*/  IMAD.WIDE.U32 R12, R12, -0x326172a9, RZ ;  /* 0xcd9e8d570c0c7825 */ /* 0x000fe200078e00ff */
[----:B------:R-:W-:-:S03]  /*0220*/  IADD3 R11, R202, 0x78dde6e4, RZ ;  /* 0x78dde6e4ca0b7810 */ /* 0x000fc60007ffe0ff */
        /* <DEDUP_REMOVED lines=14> */
[----:B0-----:R-:W-:Y:S01]  /*0310*/  SHF.R.S32.HI R14, RZ, 0x1f, R23 ;  /* 0x0000001fff0e7819 */ /* 0x001fe20000011417 */
[----:B------:R-:W-:Y:S01]  /*0320*/  VIADD R13, R203, 0xed9eba14 ;  /* 0xed9eba14cb0d7836 */ /* 0x000fe20000000000 */
[----:B------:R-:W-:Y:S01]  /*0330*/  LOP3.LUT R22, R21, R12, R11, 0x96, !PT ;  /* 0x0000000c15167212 */ /* 0x000fe200078e960b */
[----:B------:R-:W-:Y:S01]  /*0340*/  IMAD.WIDE.U32 R18, R18, -0x2daee0ad, RZ ;  /* 0xd2511f5312127825 */ /* 0x000fe200078e00ff */
[----:B------:R-:W-:-:S04]  /*0350*/  LOP3.LUT R12, R0, 0x1f, RZ, 0xc0, !PT ;  /* 0x0000001f000c7812 */ /* 0x000fc800078ec0ff */
[----:B------:R-:W-:Y:S01]  /*0360*/  LOP3.LUT R24, R19, R16, R13, 0x96, !PT ;  /* 0x0000001013187212 */ /* 0x000fe200078e960d */
[----:B------:R-:W-:Y:S01]  /*0370*/  IMAD.MOV.U32 R35, RZ, RZ, R12 ;  /* 0x000000ffff237224 */ /* 0x000fe200078e000c */
[----:B------:R-:W-:Y:S01]  /*0380*/  LEA.HI R16, R14, R23, RZ, 0x3 ;  /* 0x000000170e107211 */ /* 0x000fe200078f18ff */
[----:B------:R-:W-:Y:S01]  /*0390*/  IMAD.WIDE.U32 R22, R22, -0x2daee0ad, RZ ;  /* 0xd2511f5316167825 */ /* 0x000fe200078e00ff */
[----:B------:R-:W-:Y:S02]  /*03a0*/  IADD3 R14, R203, -0x56f99767, RZ ;  /* 0xa9066899cb0e7810 */ /* 0x000fe40007ffe0ff */
[----:B------:R-:W-:Y:S01]  /*03b0*/  LOP3.LUT R17, R35, 0x1f, RZ, 0x3c, !PT ;  /* 0x0000001f23117812 */ /* 0x000fe200078e3cff */
[----:B------:R-:W-:Y:S01]  /*03c0*/  IMAD.WIDE.U32 R24, R24, -0x326172a9, RZ ;  /* 0xcd9e8d5718187825 */ /* 0x000fe200078e00ff */
[----:B------:R-:W-:Y:S02]  /*03d0*/  LOP3.LUT R28, R23, R18, R14, 0x96, !PT ;  /* 0x00000012171c7212 */ /* 0x000fe400078e960e */
[----:B------:R-:W-:Y:S01]  /*03e0*/  LEA.HI.SX32 R16, R16, R17, 0x1d ;  /* 0x0000001110107211 */ /* 0x000fe200078feaff */
[----:B------:R-:W-:Y:S01]  /*03f0*/  VIADD R17, R203, 0x646e171e ;  /* 0x646e171ecb117836 */ /* 0x000fe20000000000 */
[----:B------:R-:W-:Y:S01]  /*0400*/  LOP3.LUT R26, R25, R20, R15, 0x96, !PT ;  /* 0x00000014191a7212 */ /* 0x000fe200078e960f */
[----:B------:R-:W-:Y:S01]  /*0410*/  IMAD.WIDE.U32 R28, R28, -0x326172a9, RZ ;  /* 0xcd9e8d571c1c7825 */ /* 0x000fe200078e00ff */
[----:B------:R-:W-:-:S02]  /*0420*/  LOP3.LUT P5, RZ, R16, 0xffffffe0, RZ, 0xc0, !PT ;  /* 0xffffffe010ff7812 */ /* 0x000fc400078ac0ff */
[----:B------:R-:W-:Y:S01]  /*0430*/  IADD3 R18, R202, -0x4ab325aa, RZ ;  /* 0xb54cda56ca127810 */ /* 0x000fe20007ffe0ff */
[----:B------:R-:W-:Y:S01]  /*0440*/  IMAD.WIDE.U32 R26, R26, -0x2daee0ad, RZ ;  /* 0xd2511f531a1a7825 */ /* 0x000fe200078e00ff */
[C---:B------:R-:W-:Y:S02]  /*0450*/  ISETP.GE.U32.AND P6, PT, R16.reuse, 0x40, PT ;  /* 0x000000401000780c */ /* 0x040fe40003fc6070 */
[C---:B------:R-:W-:Y:S01]  /*0460*/  ISETP.GE.U32.AND P4, PT, R16.reuse, 0x60, PT ;  /* 0x000000601000780c */ /* 0x040fe20003f86070 */
[----:B------:R-:W-:Y:S01]  /*0470*/  VIADD R19, R203, 0x1fd5c5a3 ;  /* 0x1fd5c5a3cb137836 */ /* 0x000fe20000000000 */
[C---:B------:R-:W-:Y:S02]  /*0480*/  ISETP.GE.U32.AND P3, PT, R16.reuse, 0x80, PT ;  /* 0x000000801000780c */ /* 0x040fe40003f66070 */
[----:B------:R-:W-:Y:S02]  /*0490*/  ISETP.GE.U32.AND P2, PT, R16, 0xa0, PT ;  /* 0x000000a01000780c */ /* 0x000fe40003f46070 */
[----:B------:R-:W-:-:S02]  /*04a0*/  LOP3.LUT R30, R29, R24, R18, 0x96, !PT ;  /* 0x000000181d1e7212 */ /* 0x000fc400078e9612 */
[----:B------:R-:W-:Y:S02]  /*04b0*/  P2R R156, PR, RZ, 0x40 ;  /* 0x00000040ff9c7803 */ /* 0x000fe40000000000 */
[----:B------:R-:W-:Y:S02]  /*04c0*/  P2R R165, PR, RZ, 0x10 ;  /* 0x00000010ffa57803 */ /* 0x000fe40000000000 */
[----:B------:R-:W-:Y:S02]  /*04d0*/  P2R R174, PR, RZ, 0x8 ;  /* 0x00000008ffae7803 */ /* 0x000fe40000000000 */
[----:B------:R-:W-:Y:S02]  /*04e0*/  LOP3.LUT R32, R27, R22, R17, 0x96, !PT ;  /* 0x000000161b207212 */ /* 0x000fe400078e9611 */
[----:B------:R-:W-:Y:S02]  /*04f0*/  SHF.R.U32.HI R24, RZ, 0x5, R0 ;  /* 0x00000005ff187819 */ /* 0x000fe40000011600 */
[----:B------:R-:W-:Y:S01]  /*0500*/  P2R R183, PR, RZ, 0x4 ;  /* 0x00000004ffb77803 */ /* 0x000fe20000000000 */
        /* <DEDUP_REMOVED lines=17> */
.L_x_11294:
[----:B------:R-:W-:Y:S05]  /*0620*/  BSYNC B0 ;  /* 0x0000000000007941 */ /* 0x000fea0003800000 */
.L_x_11293:
        /* <DEDUP_REMOVED lines=18> */
.L_x_11296:
[----:B------:R-:W-:Y:S05]  /*0750*/  BSYNC B0 ;  /* 0x0000000000007941 */ /* 0x000fea0003800000 */
.L_x_11295:
        /* <DEDUP_REMOVED lines=18> */
.L_x_11298:
[----:B------:R-:W-:Y:S05]  /*0880*/  BSYNC B0 ;  /* 0x0000000000007941 */ /* 0x000fea0003800000 */
.L_x_11297:
        /* <DEDUP_REMOVED lines=18> */
.L_x_11300:
[----:B------:R-:W-:Y:S05]  /*09b0*/  BSYNC B0 ;  /* 0x0000000000007941 */ /* 0x000fea0003800000 */
.L_x_11299:
        /* <DEDUP_REMOVED lines=18> */
.L_x_11302:
[----:B------:R-:W-:Y:S05]  /*0ae0*/  BSYNC B0 ;  /* 0x0000000000007941 */ /* 0x000fea0003800000 */
.L_x_11301:
[----:B------:R-:W-:Y:S01]  /*0af0*/  ISETP.GE.U32.AND P0, PT, R16, 0xc0, PT ;  /* 0x000000c01000780c */ /* 0x000fe20003f06070 */
[----:B------:R-:W-:Y:S01]  /*0b00*/  IMAD.WIDE.U32 R30, R30, -0x2daee0ad, RZ ;  /* 0xd2511f531e1e7825 */ /* 0x000fe200078e00ff */
[----:B01234-:R-:W-:Y:S01]  /*0b10*/  IADD3 R20, R202, 0x5384540f, RZ ;  /* 0x5384540fca147810 */ /* 0x01ffe20007ffe0ff */
[----:B------:R-:W-:Y:S01]  /*0b20*/  BSSY B0, `(.L_x_11303) ;  /* 0x0000016000007945 */ /* 0x000fe20003800000 */
[----:B------:R-:W-:Y:S01]  /*0b30*/  P2R R192, PR, RZ, 0x1 ;  /* 0x00000001ffc07803 */ /* 0x000fe20000000000 */
[----:B------:R-:W-:Y:S01]  /*0b40*/  IMAD.WIDE.U32 R32, R32, -0x326172a9, RZ ;  /* 0xcd9e8d5720207825 */ /* 0x000fe200078e00ff */
[----:B------:R-:W-:-:S03]  /*0b50*/  LOP3.LUT R29, R31, R26, R19, 0x96, !PT ;  /* 0x0000001a1f1d7212 */ /* 0x000fc600078e9613 */
[----:B------:R-:W-:Y:S01]  /*0b60*/  IMAD R21, R117, 0x4, R24 ;  /* 0x0000000475157824 */ /* 0x000fe200078e0218 */
[----:B------:R-:W-:-:S03]  /*0b70*/  LOP3.LUT R27, R33, R28, R20, 0x96, !PT ;  /* 0x0000001c211b7212 */ /* 0x000fc600078e9614 */
[----:B------:R-:W-:Y:S05]  /*0b80*/  @!P0 BRA `(.L_x_11304) ;  /* 0x00000000003c8947 */ /* 0x000fea0003800000 */
        /* <DEDUP_REMOVED lines=15> */
.L_x_11304:
[----:B------:R-:W-:Y:S05]  /*0c80*/  BSYNC B0 ;  /* 0x0000000000007941 */ /* 0x000fea0003800000 */
.L_x_11303:
[----:B------:R-:W-:Y:S01]  /*0c90*/  ULDC UR6, c[0x0][0x214] ;  /* 0x0000850000067ab9 */ /* 0x000fe20000000800 */
[----:B0-----:R-:W-:Y:S01]  /*0ca0*/  IMAD.HI.U32 R24, R27, -0x2daee0ad, RZ ;  /* 0xd2511f531b187827 */ /* 0x001fe200078e00ff */
[----:B------:R-:W-:Y:S02]  /*0cb0*/  ISETP.GE.AND P0, PT, R21, UR6, PT ;  /* 0x0000000615007c0c */ /* 0x000fe4000bf06270 */
[----:B------:R-:W-:Y:S01]  /*0cc0*/  IADD3 R23, R203, -0x24c28bd8, RZ ;  /* 0xdb3d7428cb177810 */ /* 0x000fe20007ffe0ff */
[----:B------:R-:W-:Y:S02]  /*0cd0*/  VIADD R22, R202, 0xf1bbcdc8 ;  /* 0xf1bbcdc8ca167836 */ /* 0x000fe40000000000 */
[----:B------:R-:W-:Y:S01]  /*0ce0*/  IMAD.HI.U32 R25, R29, -0x326172a9, RZ ;  /* 0xcd9e8d571d197827 */ /* 0x000fe200078e00ff */
[----:B------:R-:W-:-:S03]  /*0cf0*/  LOP3.LUT R31, R24, R30, R23, 0x96, !PT ;  /* 0x0000001e181f7212 */ /* 0x000fc600078e9617 */
[----:B------:R-:W-:Y:S01]  /*0d00*/  VIADD R24, R203, 0x96a522ad ;  /* 0x96a522adcb187836 */ /* 0x000fe20000000000 */
[----:B------:R-:W-:-:S03]  /*0d10*/  LOP3.LUT R32, R25, R32, R22, 0x96, !PT ;  /* 0x0000002019207212 */ /* 0x000fc600078e9616 */
[----:B------:R-:W-:Y:S05]  /*0d20*/  @P0 EXIT ;  /* 0x000000000000094d */ /* 0x000fea0003800000 */
[----:B------:R-:W-:Y:S01]  /*0d30*/  IMAD R27, R27, -0x2daee0ad, RZ ;  /* 0xd2511f531b1b7824 */ /* 0x000fe200078e02ff */
[----:B------:R-:W-:Y:S01]  /*0d40*/  ULDC.U8 UR6, c[0x0][0x2a0] ;  /* 0x0000a80000067ab9 */ /* 0x000fe20000000000 */
[----:B------:R-:W-:Y:S01]  /*0d50*/  IMAD.HI.U32 R26, R32, -0x2daee0ad, RZ ;  /* 0xd2511f53201a7827 */ /* 0x000fe200078e00ff */
[----:B------:R-:W-:Y:S01]  /*0d60*/  ISETP.NE.AND P0, PT, RZ, UR6, PT ;  /* 0x00000006ff007c0c */ /* 0x000fe2000bf05270 */
[----:B------:R-:W-:Y:S01]  /*0d70*/  ULDC UR8, c[0x0][0x294] ;  /* 0x0000a50000087ab9 */ /* 0x000fe20000000800 */
[----:B------:R-:W-:Y:S01]  /*0d80*/  ULDC UR9, c[0x0][0x2d8] ;  /* 0x0000b60000097ab9 */ /* 0x000fe20000000800 */
[----:B------:R-:W-:Y:S01]  /*0d90*/  IMAD R28, R29, -0x326172a9, RZ ;  /* 0xcd9e8d571d1c7824 */ /* 0x000fe200078e02ff */
[----:B------:R-:W-:Y:S01]  /*0da0*/  LOP3.LUT R26, R26, R27, R24, 0x96, !PT ;  /* 0x0000001b1a1a7212 */ /* 0x000fe200078e9618 */
[----:B------:R-:W-:Y:S01]  /*0db0*/  IMAD.HI.U32 R29, R31, -0x326172a9, RZ ;  /* 0xcd9e8d571f1d7827 */ /* 0x000fe200078e00ff */
[----:B------:R-:W-:Y:S01]  /*0dc0*/  P2R R201, PR, RZ, 0x1 ;  /* 0x00000001ffc97803 */ /* 0x000fe20000000000 */
[----:B------:R-:W-:Y:S01]  /*0dd0*/  ULDC.64 UR10, c[0x0][0x298] ;  /* 0x0000a600000a7ab9 */ /* 0x000fe20000000a00 */
[----:B------:R-:W-:Y:S01]  /*0de0*/  ULDC.64 UR6, c[0x0][0x230] ;  /* 0x00008c0000067ab9 */ /* 0x000fe20000000a00 */
[----:B------:R-:W-:-:S02]  /*0df0*/  VIADD R25, R202, 0x8ff34781 ;  /* 0x8ff34781ca197836 */ /* 0x000fc40000000000 */
[----:B------:R-:W-:Y:S02]  /*0e00*/  IMAD R30, R32, -0x2daee0ad, RZ ;  /* 0xd2511f53201e7824 */ /* 0x000fe400078e02ff */
[----:B------:R-:W-:Y:S01]  /*0e10*/  IMAD R32, R31, -0x326172a9, RZ ;  /* 0xcd9e8d571f207824 */ /* 0x000fe200078e02ff */
[----:B------:R-:W-:Y:S01]  /*0e20*/  LOP3.LUT R27, R29, R28, R25, 0x96, !PT ;  /* 0x0000001c1d1b7212 */ /* 0x000fe200078e9619 */
[----:B------:R-:W-:Y:S01]  /*0e30*/  HFMA2.MMA R29, -RZ, RZ, 0, 0 ;  /* 0x00000000ff1d7435 */ /* 0x000fe200000001ff */
[----:B------:R-:W-:-:S10]  /*0e40*/  LOP3.LUT R28, R34, 0x3, RZ, 0xc0, !PT ;  /* 0x00000003221c7812 */ /* 0x000fd400078ec0ff */
.L_x_11820:
[----:B------:R-:W0:Y:S08]  /*0e50*/  LDC.64 R140, c[0x0][0x280] ;  /* 0x0000a000ff8c7b82 */ /* 0x000e300000000a00 */
[----:B------:R-:W1:Y:S01]  /*0e60*/  LDC R210, c[0x0][0x218] ;  /* 0x00008600ffd27b82 */ /* 0x000e620000000800 */
[----:B0-----:R-:W-:-:S07]  /*0e70*/  IMAD.WIDE R142, R21, 0x4, R140 ;  /* 0x00000004158e7825 */ /* 0x001fce00078e028c */
[----:B------:R-:W0:Y:S01]  /*0e80*/  LDC.64 R140, c[0x0][0x288] ;  /* 0x0000a200ff8c7b82 */ /* 0x000e220000000a00 */
[----:B------:R-:W2:Y:S01]  /*0e90*/  LDG.E R213, desc[UR4][R142.64] ;  /* 0x000000048ed57981 */ /* 0x000ea2000c1e1900 */
[----:B0-----:R-:W-:-:S05]  /*0ea0*/  IMAD.WIDE R140, R21, 0x4, R140 ;  /* 0x00000004158c7825 */ /* 0x001fca00078e028c */
[----:B-----5:R0:W5:Y:S01]  /*0eb0*/  LDG.E R208, desc[UR4][R140.64] ;  /* 0x000000048cd07981 */ /* 0x020162000c1e1900 */
        /* <DEDUP_REMOVED lines=32> */
.L_x_11308:
        /* <DEDUP_REMOVED lines=12> */
.L_x_11311:
[----:B------:R-:W-:-:S07]  /*1180*/  IMAD.MOV.U32 R34, RZ, RZ, R32 ;  /* 0x000000ffff227224 */ /* 0x000fce00078e0020 */
.L_x_11312:
[----:B------:R-:W-:Y:S05]  /*1190*/  BSYNC B2 ;  /* 0x0000000000027941 */ /* 0x000fea0003800000 */
.L_x_11310:
        /* <DEDUP_REMOVED lines=16> */
.L_x_11316:
[----:B------:R-:W-:Y:S05]  /*12a0*/  BSYNC B3 ;  /* 0x0000000000037941 */ /* 0x000fea0003800000 */
.L_x_11315:
        /* <DEDUP_REMOVED lines=42> */
.L_x_11314:
[----:B------:R-:W-:Y:S05]  /*1550*/  BSYNC B2 ;  /* 0x0000000000027941 */ /* 0x000fea0003800000 */
.L_x_11313:
        /* <DEDUP_REMOVED lines=10> */
[----:B------:R-:W-:-:S07]  /*1600*/  @P1 FADD.FTZ R31, R28, R31 ;  /* 0x0000001f1c1f1221 */ /* 0x000fce0000010000 */
.L_x_11309:
[----:B------:R-:W-:Y:S05]  /*1610*/  BSYNC B1 ;  /* 0x0000000000017941 */ /* 0x000fea0003800000 */
.L_x_11307:
        /* <DEDUP_REMOVED lines=9> */
.L_x_11318:
        /* <DEDUP_REMOVED lines=12> */
.L_x_11321:
[----:B------:R-:W-:-:S07]  /*1770*/  IMAD.MOV.U32 R28, RZ, RZ, R32 ;  /* 0x000000ffff1c7224 */ /* 0x000fce00078e0020 */
.L_x_11322:
[----:B------:R-:W-:Y:S05]  /*1780*/  BSYNC B2 ;  /* 0x0000000000027941 */ /* 0x000fea0003800000 */
.L_x_11320:
        /* <DEDUP_REMOVED lines=16> */
.L_x_11326:
[----:B------:R-:W-:Y:S05]  /*1890*/  BSYNC B3 ;  /* 0x0000000000037941 */ /* 0x000fea0003800000 */
.L_x_11325:
        /* <DEDUP_REMOVED lines=44> */
.L_x_11324:
[----:B------:R-:W-:Y:S05]  /*1b60*/  BSYNC B2 ;  /* 0x0000000000027941 */ /* 0x000fea0003800000 */
.L_x_11323:
        /* <DEDUP_REMOVED lines=13> */
.L_x_11319:
[----:B------:R-:W-:Y:S05]  /*1c40*/  BSYNC B1 ;  /* 0x0000000000017941 */ /* 0x000fea0003800000 */
.L_x_11317:
        /* <DEDUP_REMOVED lines=8> */
.L_x_11328:
        /* <DEDUP_REMOVED lines=12> */
.L_x_11331:
[----:B------:R-:W-:-:S07]  /*1d90*/  IMAD.MOV.U32 R28, RZ, RZ, R32 ;  /* 0x000000ffff1c7224 */ /* 0x000fce00078e0020 */
.L_x_11332:
[----:B------:R-:W-:Y:S05]  /*1da0*/  BSYNC B2 ;  /* 0x0000000000027941 */ /* 0x000fea0003800000 */
.L_x_11330:
        /* <DEDUP_REMOVED lines=16> */
.L_x_11336:
[----:B------:R-:W-:Y:S05]  /*1eb0*/  BSYNC B3 ;  /* 0x0000000000037941 */ /* 0x000fea0003800000 */
.L_x_11335:
        /* <DEDUP_REMOVED lines=44> */
.L_x_11334:
[----:B------:R-:W-:Y:S05]  /*2180*/  BSYNC B2 ;  /* 0x0000000000027941 */ /* 0x000fea0003800000 */
.L_x_11333:
        /* <DEDUP_REMOVED lines=11> */
.L_x_11329:
[----:B------:R-:W-:Y:S05]  /*2240*/  BSYNC B1 ;  /* 0x0000000000017941 */ /* 0x000fea0003800000 */
.L_x_11327:
        /* <DEDUP_REMOVED lines=9> */
.L_x_11338:
        /* <DEDUP_REMOVED lines=12> */
.L_x_11341:
[----:B------:R-:W-:-:S07]  /*23a0*/  MOV R28, R32 ;  /* 0x00000020001c7202 */ /* 0x000fce0000000f00 */
.L_x_11342:
[----:B------:R-:W-:Y:S05]  /*23b0*/  BSYNC B2 ;  /* 0x0000000000027941 */ /* 0x000fea0003800000 */
.L_x_11340:
        /* <DEDUP_REMOVED lines=16> */
.L_x_11346:
[----:B------:R-:W-:Y:S05]  /*24c0*/  BSYNC B3 ;  /* 0x0000000000037941 */ /* 0x000fea0003800000 */
.L_x_11345:
        /* <DEDUP_REMOVED lines=44> */
.L_x_11344:
[----:B------:R-:W-:Y:S05]  /*2790*/  BSYNC B2 ;  /* 0x0000000000027941 */ /* 0x000fea0003800000 */
.L_x_11343:
        /* <DEDUP_REMOVED lines=13> */
.L_x_11339:
[----:B------:R-:W-:Y:S05]  /*2870*/  BSYNC B1 ;  /* 0x0000000000017941 */ /* 0x000fea0003800000 */
.L_x_11337:
        /* <DEDUP_REMOVED lines=8> */
.L_x_11348:
        /* <DEDUP_REMOVED lines=12> */
.L_x_11351:
[----:B------:R-:W-:-:S07]  /*29c0*/  IMAD.MOV.U32 R28, RZ, RZ, R32 ;  /* 0x000000ffff1c7224 */ /* 0x000fce00078e0020 */
.L_x_11352:
[----:B------:R-:W-:Y:S05]  /*29d0*/  BSYNC B2 ;  /* 0x0000000000027941 */ /* 0x000fea0003800000 */
.L_x_11350:
        /* <DEDUP_REMOVED lines=16> */
.L_x_11356:
[----:B------:R-:W-:Y:S05]  /*2ae0*/  BSYNC B3 ;  /* 0x0000000000037941 */ /* 0x000fea0003800000 */
.L_x_11355:
        /* <DEDUP_REMOVED lines=44> */
.L_x_11354:
[----:B------:R-:W-:Y:S05]  /*2db0*/  BSYNC B2 ;  /* 0x0000000000027941 */ /* 0x000fea0003800000 */
.L_x_11353:
        /* <DEDUP_REMOVED lines=11> */
.L_x_11349:
[----:B------:R-:W-:Y:S05]  /*2e70*/  BSYNC B1 ;  /* 0x0000000000017941 */ /* 0x000fea0003800000 */
.L_x_11347:
        /* <DEDUP_REMOVED lines=9> */
.L_x_11358:
        /* <DEDUP_REMOVED lines=12> */
.L_x_11361:
[----:B------:R-:W-:-:S07]  /*2fd0*/  IMAD.MOV.U32 R28, RZ, RZ, R32 ;  /* 0x000000ffff1c7224 */ /* 0x000fce00078e0020 */
.L_x_11362:
[----:B------:R-:W-:Y:S05]  /*2fe0*/  BSYNC B2 ;  /* 0x0000000000027941 */ /* 0x000fea0003800000 */
.L_x_11360:
        /* <DEDUP_REMOVED lines=16> */
.L_x_11366:
[----:B------:R-:W-:Y:S05]  /*30f0*/  BSYNC B3 ;  /* 0x0000000000037941 */ /* 0x000fea0003800000 */
.L_x_11365:
        /* <DEDUP_REMOVED lines=44> */
.L_x_11364:
[----:B------:R-:W-:Y:S05]  /*33c0*/  BSYNC B2 ;  /* 0x0000000000027941 */ /* 0x000fea0003800000 */
.L_x_11363:
        /* <DEDUP_REMOVED lines=13> */
.L_x_11359:
[----:B------:R-:W-:Y:S05]  /*34a0*/  BSYNC B1 ;  /* 0x0000000000017941 */ /* 0x000fea0003800000 */
.L_x_11357:
        /* <DEDUP_REMOVED lines=8> */
.L_x_11368:
        /* <DEDUP_REMOVED lines=12> */
.L_x_11371:
[----:B------:R-:W-:-:S07]  /*35f0*/  MOV R28, R32 ;  /* 0x00000020001c7202 */ /* 0x000fce0000000f00 */
.L_x_11372:
[----:B------:R-:W-:Y:S05]  /*3600*/  BSYNC B2 ;  /* 0x0000000000027941 */ /* 0x000fea0003800000 */
.L_x_11370:
        /* <DEDUP_REMOVED lines=16> */
.L_x_11376:
[----:B------:R-:W-:Y:S05]  /*3710*/  BSYNC B3 ;  /* 0x0000000000037941 */ /* 0x000fea0003800000 */
.L_x_11375:
        /* <DEDUP_REMOVED lines=44> */
.L_x_11374:
[----:B------:R-:W-:Y:S05]  /*39e0*/  BSYNC B2 ;  /* 0x0000000000027941 */ /* 0x000fea0003800000 */
.L_x_11373:
        /* <DEDUP_REMOVED lines=11> */
.L_x_11369:
[----:B------:R-:W-:Y:S05]  /*3aa0*/  BSYNC B1 ;  /* 0x0000000000017941 */ /* 0x000fea0003800000 */
.L_x_11367:
        /* <DEDUP_REMOVED lines=9> */
.L_x_11378:
        /* <DEDUP_REMOVED lines=12> */
.L_x_11381:
[----:B------:R-:W-:-:S07]  /*3c00*/  IMAD.MOV.U32 R204, RZ, RZ, R32 ;  /* 0x000000ffffcc7224 */ /* 0x000fce00078e0020 */
.L_x_11382:
[----:B------:R-:W-:Y:S05]  /*3c10*/  BSYNC B2 ;  /* 0x0000000000027941 */ /* 0x000fea0003800000 */
.L_x_11380:
        /* <DEDUP_REMOVED lines=16> */
.L_x_11386:
[----:B------:R-:W-:Y:S05]  /*3d20*/  BSYNC B3 ;  /* 0x0000000000037941 */ /* 0x000fea0003800000 */
.L_x_11385:
        /* <DEDUP_REMOVED lines=44> */
.L_x_11384:
[----:B------:R-:W-:Y:S05]  /*3ff0*/  BSYNC B2 ;  /* 0x0000000000027941 */ /* 0x000fea0003800000 */
.L_x_11383:
        /* <DEDUP_REMOVED lines=13> */
.L_x_11379:
[----:B------:R-:W-:Y:S05]  /*40d0*/  BSYNC B1 ;  /* 0x0000000000017941 */ /* 0x000fea0003800000 */
.L_x_11377:
        /* <DEDUP_REMOVED lines=29> */
.L_x_11388:
[----:B------:R-:W-:Y:S05]  /*42b0*/  BSYNC B1 ;  /* 0x0000000000017941 */ /* 0x000fea0003800000 */
.L_x_11387:
[----:B------:R-:W-:Y:S02]  /*42c0*/  VIADD R211, R211, 0x20 ;  /* 0x00000020d3d37836 */ /* 0x000fe40000000000 */
[----:B------:R-:W-:-:S07]  /*42d0*/  VIADD R209, R209, 0x20 ;  /* 0x00000020d1d17836 */ /* 0x000fce0000000000 */
.L_x_11306:
[----:B------:R-:W-:Y:S05]  /*42e0*/  BSYNC B0 ;  /* 0x0000000000007941 */ /* 0x000fea0003800000 */
.L_x_11305:
        /* <DEDUP_REMOVED lines=20> */
.L_x_11392:
        /* <DEDUP_REMOVED lines=12> */
.L_x_11395:
[----:B------:R-:W-:-:S07]  /*44f0*/  IMAD.MOV.U32 R157, RZ, RZ, R32 ;  /* 0x000000ffff9d7224 */ /* 0x000fce00078e0020 */
.L_x_11396:
[----:B------:R-:W-:Y:S05]  /*4500*/  BSYNC B2 ;  /* 0x0000000000027941 */ /* 0x000fea0003800000 */
.L_x_11394:
        /* <DEDUP_REMOVED lines=16> */
.L_x_11400:
[----:B------:R-:W-:Y:S05]  /*4610*/  BSYNC B3 ;  /* 0x0000000000037941 */ /* 0x000fea0003800000 */
.L_x_11399:
        /* <DEDUP_REMOVED lines=43> */
.L_x_11398:
[----:B------:R-:W-:Y:S05]  /*48d0*/  BSYNC B2 ;  /* 0x0000000000027941 */ /* 0x000fea0003800000 */
.L_x_11397:
[----:B------:R-:W-:Y:S01]  /*48e0*/  HFMA2.MMA R33, -RZ, RZ, 0.1171875, 0 ;  /* 0x2f800000ff217435 */ /* 0x000fe200000001ff */
[----:B------:R-:W-:Y:S01]  /*48f0*/  I2FP.F32.U32 R28, R157 ;  /* 0x0000009d001c7245 */ /* 0x000fe20000201000 */
[----:B-----5:R-:W-:-:S04]  /*4900*/  IMAD.U32 R141, R132, 0x10000, RZ ;  /* 0x00010000848d7824 */ /* 0x020fc800078e00ff */
[----:B------:R-:W-:-:S04]  /*4910*/  FMUL.FTZ R141, R141, UR11 ;  /* 0x0000000b8d8d7c20 */ /* 0x000fc80008410000 */
[----:B------:R-:W-:Y:S01]  /*4920*/  FFMA.FTZ R28, R28, R33, 1.1641532182693481445e-10 ;  /* 0x2f0000001c1c7423 */ /* 0x000fe20000010021 */
[----:B------:R-:W-:-:S04]  /*4930*/  FMUL.FTZ R141, R141, UR10 ;  /* 0x0000000a8d8d7c20 */ /* 0x000fc80008410000 */
[----:B------:R-:W-:Y:S01]  /*4940*/  FSETP.GTU.FTZ.AND P3, PT, R28, UR8, PT ;  /* 0x000000081c007c0b */ /* 0x000fe2000bf7c000 */
[----:B------:R-:W-:-:S03]  /*4950*/  @P1 IMAD.U32 R28, R136, 0x10000, RZ ;  /* 0x00010000881c1824 */ /* 0x000fc600078e00ff */
[----:B------:R-:W-:Y:S02]  /*4960*/  FSEL R157, R141, RZ, !P3 ;  /* 0x000000ff8d9d7208 */ /* 0x000fe40005800000 */
[----:B------:R-:W-:-:S03]  /*4970*/  SEL R33, RZ, 0x1, P3 ;  /* 0x00000001ff217807 */ /* 0x000fc60001800000 */
[----:B------:R-:W-:-:S07]  /*4980*/  @P1 FADD.FTZ R157, R28, R157 ;  /* 0x0000009d1c9d1221 */ /* 0x000fce0000010000 */
.L_x_11393:
[----:B------:R-:W-:Y:S05]  /*4990*/  BSYNC B1 ;  /* 0x0000000000017941 */ /* 0x000fea0003800000 */
.L_x_11391:
        /* <DEDUP_REMOVED lines=9> */
.L_x_11402:
        /* <DEDUP_REMOVED lines=12> */
.L_x_11405:
[----:B------:R-:W-:-:S07]  /*4af0*/  IMAD.MOV.U32 R28, RZ, RZ, R32 ;  /* 0x000000ffff1c7224 */ /* 0x000fce00078e0020 */
.L_x_11406:
[----:B------:R-:W-:Y:S05]  /*4b00*/  BSYNC B2 ;  /* 0x0000000000027941 */ /* 0x000fea0003800000 */
.L_x_11404:
        /* <DEDUP_REMOVED lines=16> */
.L_x_11410:
[----:B------:R-:W-:Y:S05]  /*4c10*/  BSYNC B3 ;  /* 0x0000000000037941 */ /* 0x000fea0003800000 */
.L_x_11409:
        /* <DEDUP_REMOVED lines=44> */
.L_x_11408:
[----:B------:R-:W-:Y:S05]  /*4ee0*/  BSYNC B2 ;  /* 0x0000000000027941 */ /* 0x000fea0003800000 */
.L_x_11407:
        /* <DEDUP_REMOVED lines=13> */
.L_x_11403:
[----:B------:R-:W-:Y:S05]  /*4fc0*/  BSYNC B1 ;  /* 0x0000000000017941 */ /* 0x000fea0003800000 */
.L_x_11401:
        /* <DEDUP_REMOVED lines=8> */
.L_x_11412:
        /* <DEDUP_REMOVED lines=12> */
.L_x_11415:
[----:B------:R-:W-:-:S07]  /*5110*/  MOV R28, R32 ;  /* 0x00000020001c7202 */ /* 0x000fce0000000f00 */
.L_x_11416:
[----:B------:R-:W-:Y:S05]  /*5120*/  BSYNC B2 ;  /* 0x0000000000027941 */ /* 0x000fea0003800000 */
.L_x_11414:
        /* <DEDUP_REMOVED lines=16> */
.L_x_11420:
[----:B------:R-:W-:Y:S05]  /*5230*/  BSYNC B3 ;  /* 0x0000000000037941 */ /* 0x000fea0003800000 */
.L_x_11419:
        /* <DEDUP_REMOVED lines=44> */
.L_x_11418:
[----:B------:R-:W-:Y:S05]  /*5500*/  BSYNC B2 ;  /* 0x0000000000027941 */ /* 0x000fea0003800000 */
.L_x_11417:
        /* <DEDUP_REMOVED lines=11> */
.L_x_11413:
[----:B------:R-:W-:Y:S05]  /*55c0*/  BSYNC B1 ;  /* 0x0000000000017941 */ /* 0x000fea0003800000 */
.L_x_11411:
        /* <DEDUP_REMOVED lines=9> */
.L_x_11422:
        /* <DEDUP_REMOVED lines=12> */
.L_x_11425:
[----:B------:R-:W-:-:S07]  /*5720*/  IMAD.MOV.U32 R28, RZ, RZ, R32 ;  /* 0x000000ffff1c7224 */ /* 0x000fce00078e0020 */
.L_x_11426:
[----:B------:R-:W-:Y:S05]  /*5730*/  BSYNC B2 ;  /* 0x0000000000027941 */ /* 0x000fea0003800000 */
.L_x_11424:
        /* <DEDUP_REMOVED lines=16> */
.L_x_11430:
[----:B------:R-:W-:Y:S05]  /*5840*/  BSYNC B3 ;  /* 0x0000000000037941 */ /* 0x000fea0003800000 */
.L_x_11429:
        /* <DEDUP_REMOVED lines=44> */
.L_x_11428:
[----:B------:R-:W-:Y:S05]  /*5b10*/  BSYNC B2 ;  /* 0x0000000000027941 */ /* 0x000fea0003800000 */
.L_x_11427:
        /* <DEDUP_REMOVED lines=13> */
.L_x_11423:
[----:B------:R-:W-:Y:S05]  /*5bf0*/  BSYNC B1 ;  /* 0x0000000000017941 */ /* 0x000fea0003800000 */
.L_x_11421:
        /* <DEDUP_REMOVED lines=8> */
.L_x_11432:
        /* <DEDUP_REMOVED lines=12> */
.L_x_11435:
[----:B------:R-:W-:-:S07]  /*5d40*/  MOV R28, R32 ;  /* 0x00000020001c7202 */ /* 0x000fce0000000f00 */
.L_x_11436:
[----:B------:R-:W-:Y:S05]  /*5d50*/  BSYNC B2 ;  /* 0x0000000000027941 */ /* 0x000fea0003800000 */
.L_x_11434:
        /* <DEDUP_REMOVED lines=16> */
.L_x_11440:
[----:B------:R-:W-:Y:S05]  /*5e60*/  BSYNC B3 ;  /* 0x0000000000037941 */ /* 0x000fea0003800000 */
.L_x_11439:
        /* <DEDUP_REMOVED lines=44> */
.L_x_11438:
[----:B------:R-:W-:Y:S05]  /*6130*/  BSYNC B2 ;  /* 0x0000000000027941 */ /* 0x000fea0003800000 */
.L_x_11437:
        /* <DEDUP_REMOVED lines=11> */
.L_x_11433:
[----:B------:R-:W-:Y:S05]  /*61f0*/  BSYNC B1 ;  /* 0x0000000000017941 */ /* 0x000fea0003800000 */
.L_x_11431:
        /* <DEDUP_REMOVED lines=9> */
.L_x_11442:
        /* <DEDUP_REMOVED lines=12> */
.L_x_11445:
[----:B------:R-:W-:-:S07]  /*6350*/  MOV R28, R32 ;  /* 0x00000020001c7202 */ /* 0x000fce0000000f00 */
.L_x_11446:
[----:B------:R-:W-:Y:S05]  /*6360*/  BSYNC B2 ;  /* 0x0000000000027941 */ /* 0x000fea0003800000 */
.L_x_11444:
        /* <DEDUP_REMOVED lines=16> */
.L_x_11450:
[----:B------:R-:W-:Y:S05]  /*6470*/  BSYNC B3 ;  /* 0x0000000000037941 */ /* 0x000fea0003800000 */
.L_x_11449:
        /* <DEDUP_REMOVED lines=44> */
.L_x_11448:
[----:B------:R-:W-:Y:S05]  /*6740*/  BSYNC B2 ;  /* 0x0000000000027941 */ /* 0x000fea0003800000 */
.L_x_11447:
        /* <DEDUP_REMOVED lines=13> */
.L_x_11443:
[----:B------:R-:W-:Y:S05]  /*6820*/  BSYNC B1 ;  /* 0x0000000000017941 */ /* 0x000fea0003800000 */
.L_x_11441:
        /* <DEDUP_REMOVED lines=8> */
.L_x_11452:
        /* <DEDUP_REMOVED lines=12> */
.L_x_11455:
[----:B------:R-:W-:-:S07]  /*6970*/  MOV R28, R32 ;  /* 0x00000020001c7202 */ /* 0x000fce0000000f00 */
.L_x_11456:
[----:B------:R-:W-:Y:S05]  /*6980*/  BSYNC B2 ;  /* 0x0000000000027941 */ /* 0x000fea0003800000 */
.L_x_11454:
        /* <DEDUP_REMOVED lines=16> */
.L_x_11460:
[----:B------:R-:W-:Y:S05]  /*6a90*/  BSYNC B3 ;  /* 0x0000000000037941 */ /* 0x000fea0003800000 */
.L_x_11459:
        /* <DEDUP_REMOVED lines=44> */
.L_x_11458:
[----:B------:R-:W-:Y:S05]  /*6d60*/  BSYNC B2 ;  /* 0x0000000000027941 */ /* 0x000fea0003800000 */
.L_x_11457:
        /* <DEDUP_REMOVED lines=11> */
.L_x_11453:
[----:B------:R-:W-:Y:S05]  /*6e20*/  BSYNC B1 ;  /* 0x0000000000017941 */ /* 0x000fea0003800000 */
.L_x_11451:
        /* <DEDUP_REMOVED lines=9> */
.L_x_11462:
        /* <DEDUP_REMOVED lines=12> */
.L_x_11465:
[----:B------:R-:W-:-:S07]  /*6f80*/  MOV R154, R32 ;  /* 0x00000020009a7202 */ /* 0x000fce0000000f00 */
.L_x_11466:
[----:B------:R-:W-:Y:S05]  /*6f90*/  BSYNC B2 ;  /* 0x0000000000027941 */ /* 0x000fea0003800000 */
.L_x_11464:
        /* <DEDUP_REMOVED lines=16> */
.L_x_11470:
[----:B------:R-:W-:Y:S05]  /*70a0*/  BSYNC B3 ;  /* 0x0000000000037941 */ /* 0x000fea0003800000 */
.L_x_11469:
        /* <DEDUP_REMOVED lines=44> */
.L_x_11468:
[----:B------:R-:W-:Y:S05]  /*7370*/  BSYNC B2 ;  /* 0x0000000000027941 */ /* 0x000fea0003800000 */
.L_x_11467:
        /* <DEDUP_REMOVED lines=13> */
.L_x_11463:
[----:B------:R-:W-:Y:S05]  /*7450*/  BSYNC B1 ;  /* 0x0000000000017941 */ /* 0x000fea0003800000 */
.L_x_11461:
        /* <DEDUP_REMOVED lines=29> */
.L_x_11472:
[----:B------:R-:W-:Y:S05]  /*7630*/  BSYNC B1 ;  /* 0x0000000000017941 */ /* 0x000fea0003800000 */
.L_x_11471:
[----:B------:R-:W-:Y:S01]  /*7640*/  VIADD R211, R211, 0x20 ;  /* 0x00000020d3d37836 */ /* 0x000fe20000000000 */
[----:B------:R-:W-:-:S07]  /*7650*/  IADD3 R209, R209, 0x20, RZ ;  /* 0x00000020d1d17810 */ /* 0x000fce0007ffe0ff */
.L_x_11390:
[----:B------:R-:W-:Y:S05]  /*7660*/  BSYNC B0 ;  /* 0x0000000000007941 */ /* 0x000fea0003800000 */
.L_x_11389:
        /* <DEDUP_REMOVED lines=20> */
.L_x_11476:
        /* <DEDUP_REMOVED lines=12> */
.L_x_11479:
[----:B------:R-:W-:-:S07]  /*7870*/  IMAD.MOV.U32 R166, RZ, RZ, R32 ;  /* 0x000000ffffa67224 */ /* 0x000fce00078e0020 */
.L_x_11480:
[----:B------:R-:W-:Y:S05]  /*7880*/  BSYNC B2 ;  /* 0x0000000000027941 */ /* 0x000fea0003800000 */
.L_x_11478:
        /* <DEDUP_REMOVED lines=16> */
.L_x_11484:
[----:B------:R-:W-:Y:S05]  /*7990*/  BSYNC B3 ;  /* 0x0000000000037941 */ /* 0x000fea0003800000 */
.L_x_11483:
        /* <DEDUP_REMOVED lines=43> */
.L_x_11482:
[----:B------:R-:W-:Y:S05]  /*7c50*/  BSYNC B2 ;  /* 0x0000000000027941 */ /* 0x000fea0003800000 */
.L_x_11481:
        /* <DEDUP_REMOVED lines=11> */
.L_x_11477:
[----:B------:R-:W-:Y:S05]  /*7d10*/  BSYNC B1 ;  /* 0x0000000000017941 */ /* 0x000fea0003800000 */
.L_x_11475:
        /* <DEDUP_REMOVED lines=9> */
.L_x_11486:
        /* <DEDUP_REMOVED lines=12> */
.L_x_11489:
[----:B------:R-:W-:-:S07]  /*7e70*/  MOV R28, R32 ;  /* 0x00000020001c7202 */ /* 0x000fce0000000f00 */
.L_x_11490:
[----:B------:R-:W-:Y:S05]  /*7e80*/  BSYNC B2 ;  /* 0x0000000000027941 */ /* 0x000fea0003800000 */
.L_x_11488:
        /* <DEDUP_REMOVED lines=16> */
.L_x_11494:
[----:B------:R-:W-:Y:S05]  /*7f90*/  BSYNC B3 ;  /* 0x0000000000037941 */ /* 0x000fea0003800000 */
.L_x_11493:
        /* <DEDUP_REMOVED lines=44> */
.L_x_11492:
[----:B------:R-:W-:Y:S05]  /*8260*/  BSYNC B2 ;  /* 0x0000000000027941 */ /* 0x000fea0003800000 */
.L_x_11491:
        /* <DEDUP_REMOVED lines=13> */
.L_x_11487:
[----:B------:R-:W-:Y:S05]  /*8340*/  BSYNC B1 ;  /* 0x0000000000017941 */ /* 0x000fea0003800000 */
.L_x_11485:
        /* <DEDUP_REMOVED lines=8> */
.L_x_11496:
        /* <DEDUP_REMOVED lines=12> */
.L_x_11499:
[----:B------:R-:W-:-:S07]  /*8490*/  MOV R28, R32 ;  /* 0x00000020001c7202 */ /* 0x000fce0000000f00 */
.L_x_11500:
[----:B------:R-:W-:Y:S05]  /*84a0*/  BSYNC B2 ;  /* 0x0000000000027941 */ /* 0x000fea0003800000 */
.L_x_11498:
        /* <DEDUP_REMOVED lines=16> */
.L_x_11504:
[----:B------:R-:W-:Y:S05]  /*85b0*/  BSYNC B3 ;  /* 0x0000000000037941 */ /* 0x000fea0003800000 */
.L_x_11503:
        /* <DEDUP_REMOVED lines=44> */
.L_x_11502:
[----:B------:R-:W-:Y:S05]  /*8880*/  BSYNC B2 ;  /* 0x0000000000027941 */ /* 0x000fea0003800000 */
.L_x_11501:
        /* <DEDUP_REMOVED lines=11> */
.L_x_11497:
[----:B------:R-:W-:Y:S05]  /*8940*/  BSYNC B1 ;  /* 0x0000000000017941 */ /* 0x000fea0003800000 */
.L_x_11495:
        /* <DEDUP_REMOVED lines=9> */
.L_x_11506:
        /* <DEDUP_REMOVED lines=12> */
.L_x_11509:
[----:B------:R-:W-:-:S07]  /*8aa0*/  MOV R28, R32 ;  /* 0x00000020001c7202 */ /* 0x000fce0000000f00 */
.L_x_11510:
[----:B------:R-:W-:Y:S05]  /*8ab0*/  BSYNC B2 ;  /* 0x0000000000027941 */ /* 0x000fea0003800000 */
.L_x_11508:
        /* <DEDUP_REMOVED lines=16> */
.L_x_11514:
[----:B------:R-:W-:Y:S05]  /*8bc0*/  BSYNC B3 ;  /* 0x0000000000037941 */ /* 0x000fea0003800000 */
.L_x_11513:
        /* <DEDUP_REMOVED lines=44> */
.L_x_11512:
[----:B------:R-:W-:Y:S05]  /*8e90*/  BSYNC B2 ;  /* 0x0000000000027941 */ /* 0x000fea0003800000 */
.L_x_11511:
        /* <DEDUP_REMOVED lines=13> */
.L_x_11507:
[----:B------:R-:W-:Y:S05]  /*8f70*/  BSYNC B1 ;  /* 0x0000000000017941 */ /* 0x000fea0003800000 */
.L_x_11505:
        /* <DEDUP_REMOVED lines=8> */
.L_x_11516:
        /* <DEDUP_REMOVED lines=12> */
.L_x_11519:
[----:B------:R-:W-:-:S07]  /*90c0*/  MOV R28, R32 ;  /* 0x00000020001c7202 */ /* 0x000fce0000000f00 */
.L_x_11520:
[----:B------:R-:W-:Y:S05]  /*90d0*/  BSYNC B2 ;  /* 0x0000000000027941 */ /* 0x000fea0003800000 */
.L_x_11518:
        /* <DEDUP_REMOVED lines=16> */
.L_x_11524:
[----:B------:R-:W-:Y:S05]  /*91e0*/  BSYNC B3 ;  /* 0x0000000000037941 */ /* 0x000fea0003800000 */
.L_x_11523:
        /* <DEDUP_REMOVED lines=44> */
.L_x_11522:
[----:B------:R-:W-:Y:S05]  /*94b0*/  BSYNC B2 ;  /* 0x0000000000027941 */ /* 0x000fea0003800000 */
.L_x_11521:
        /* <DEDUP_REMOVED lines=11> */
.L_x_11517:
[----:B------:R-:W-:Y:S05]  /*9570*/  BSYNC B1 ;  /* 0x0000000000017941 */ /* 0x000fea0003800000 */
.L_x_11515:
        /* <DEDUP_REMOVED lines=9> */
.L_x_11526:
        /* <DEDUP_REMOVED lines=12> */
.L_x_11529:
[----:B------:R-:W-:-:S07]  /*96d0*/  MOV R28, R32 ;  /* 0x00000020001c7202 */ /* 0x000fce0000000f00 */
.L_x_11530:
[----:B------:R-:W-:Y:S05]  /*96e0*/  BSYNC B2 ;  /* 0x0000000000027941 */ /* 0x000fea0003800000 */
.L_x_11528:
        /* <DEDUP_REMOVED lines=16> */
.L_x_11534:
[----:B------:R-:W-:Y:S05]  /*97f0*/  BSYNC B3 ;  /* 0x0000000000037941 */ /* 0x000fea0003800000 */
.L_x_11533:
        /* <DEDUP_REMOVED lines=44> */
.L_x_11532:
[----:B------:R-:W-:Y:S05]  /*9ac0*/  BSYNC B2 ;  /* 0x0000000000027941 */ /* 0x000fea0003800000 */
.L_x_11531:
        /* <DEDUP_REMOVED lines=13> */
.L_x_11527:
[----:B------:R-:W-:Y:S05]  /*9ba0*/  BSYNC B1 ;  /* 0x0000000000017941 */ /* 0x000fea0003800000 */
.L_x_11525:
        /* <DEDUP_REMOVED lines=8> */
.L_x_11536:
        /* <DEDUP_REMOVED lines=12> */
.L_x_11539:
[----:B------:R-:W-:-:S07]  /*9cf0*/  MOV R28, R32 ;  /* 0x00000020001c7202 */ /* 0x000fce0000000f00 */
.L_x_11540:
[----:B------:R-:W-:Y:S05]  /*9d00*/  BSYNC B2 ;  /* 0x0000000000027941 */ /* 0x000fea0003800000 */
.L_x_11538:
        /* <DEDUP_REMOVED lines=16> */
.L_x_11544:
[----:B------:R-:W-:Y:S05]  /*9e10*/  BSYNC B3 ;  /* 0x0000000000037941 */ /* 0x000fea0003800000 */
.L_x_11543:
        /* <DEDUP_REMOVED lines=44> */
.L_x_11542:
[----:B------:R-:W-:Y:S05]  /*a0e0*/  BSYNC B2 ;  /* 0x0000000000027941 */ /* 0x000fea0003800000 */
.L_x_11541:
        /* <DEDUP_REMOVED lines=11> */
.L_x_11537:
[----:B------:R-:W-:Y:S05]  /*a1a0*/  BSYNC B1 ;  /* 0x0000000000017941 */ /* 0x000fea0003800000 */
.L_x_11535:
        /* <DEDUP_REMOVED lines=9> */
.L_x_11546:
        /* <DEDUP_REMOVED lines=12> */
.L_x_11549:
[----:B------:R-:W-:-:S07]  /*a300*/  MOV R154, R32 ;  /* 0x00000020009a7202 */ /* 0x000fce0000000f00 */
.L_x_11550:
[----:B------:R-:W-:Y:S05]  /*a310*/  BSYNC B2 ;  /* 0x0000000000027941 */ /* 0x000fea0003800000 */
.L_x_11548:
        /* <DEDUP_REMOVED lines=16> */
.L_x_11554:
[----:B------:R-:W-:Y:S05]  /*a420*/  BSYNC B3 ;  /* 0x0000000000037941 */ /* 0x000fea0003800000 */
.L_x_11553:
        /* <DEDUP_REMOVED lines=44> */
.L_x_11552:
[----:B------:R-:W-:Y:S05]  /*a6f0*/  BSYNC B2 ;  /* 0x0000000000027941 */ /* 0x000fea0003800000 */
.L_x_11551:
        /* <DEDUP_REMOVED lines=13> */
.L_x_11547:
[----:B------:R-:W-:Y:S05]  /*a7d0*/  BSYNC B1 ;  /* 0x0000000000017941 */ /* 0x000fea0003800000 */
.L_x_11545:
        /* <DEDUP_REMOVED lines=29> */
.L_x_11556:
[----:B------:R-:W-:Y:S05]  /*a9b0*/  BSYNC B1 ;  /* 0x0000000000017941 */ /* 0x000fea0003800000 */
.L_x_11555:
[----:B------:R-:W-:Y:S01]  /*a9c0*/  VIADD R211, R211, 0x20 ;  /* 0x00000020d3d37836 */ /* 0x000fe20000000000 */
[----:B------:R-:W-:-:S07]  /*a9d0*/  IADD3 R209, R209, 0x20, RZ ;  /* 0x00000020d1d17810 */ /* 0x000fce0007ffe0ff */
.L_x_11474:
[----:B------:R-:W-:Y:S05]  /*a9e0*/  BSYNC B0 ;  /* 0x0000000000007941 */ /* 0x000fea0003800000 */
.L_x_11473:
        /* <DEDUP_REMOVED lines=20> */
.L_x_11560:
        /* <DEDUP_REMOVED lines=12> */
.L_x_11563:
[----:B------:R-:W-:-:S07]  /*abf0*/  IMAD.MOV.U32 R175, RZ, RZ, R32 ;  /* 0x000000ffffaf7224 */ /* 0x000fce00078e0020 */
.L_x_11564:
[----:B------:R-:W-:Y:S05]  /*ac00*/  BSYNC B2 ;  /* 0x0000000000027941 */ /* 0x000fea0003800000 */
.L_x_11562:
        /* <DEDUP_REMOVED lines=16> */
.L_x_11568:
[----:B------:R-:W-:Y:S05]  /*ad10*/  BSYNC B3 ;  /* 0x0000000000037941 */ /* 0x000fea0003800000 */
.L_x_11567:
        /* <DEDUP_REMOVED lines=43> */
.L_x_11566:
[----:B------:R-:W-:Y:S05]  /*afd0*/  BSYNC B2 ;  /* 0x0000000000027941 */ /* 0x000fea0003800000 */
.L_x_11565:
        /* <DEDUP_REMOVED lines=11> */
.L_x_11561:
[----:B------:R-:W-:Y:S05]  /*b090*/  BSYNC B1 ;  /* 0x0000000000017941 */ /* 0x000fea0003800000 */
.L_x_11559:
        /* <DEDUP_REMOVED lines=9> */
.L_x_11570:
        /* <DEDUP_REMOVED lines=12> */
.L_x_11573:
[----:B------:R-:W-:-:S07]  /*b1f0*/  MOV R28, R32 ;  /* 0x00000020001c7202 */ /* 0x000fce0000000f00 */
.L_x_11574:
[----:B------:R-:W-:Y:S05]  /*b200*/  BSYNC B2 ;  /* 0x0000000000027941 */ /* 0x000fea0003800000 */
.L_x_11572:
        /* <DEDUP_REMOVED lines=16> */
.L_x_11578:
[----:B------:R-:W-:Y:S05]  /*b310*/  BSYNC B3 ;  /* 0x0000000000037941 */ /* 0x000fea0003800000 */
.L_x_11577:
        /* <DEDUP_REMOVED lines=44> */
.L_x_11576:
[----:B------:R-:W-:Y:S05]  /*b5e0*/  BSYNC B2 ;  /* 0x0000000000027941 */ /* 0x000fea0003800000 */
.L_x_11575:
        /* <DEDUP_REMOVED lines=13> */
.L_x_11571:
[----:B------:R-:W-:Y:S05]  /*b6c0*/  BSYNC B1 ;  /* 0x0000000000017941 */ /* 0x000fea0003800000 */
.L_x_11569:
        /* <DEDUP_REMOVED lines=8> */
.L_x_11580:
        /* <DEDUP_REMOVED lines=12> */
.L_x_11583:
[----:B------:R-:W-:-:S07]  /*b810*/  MOV R28, R32 ;  /* 0x00000020001c7202 */ /* 0x000fce0000000f00 */
.L_x_11584:
[----:B------:R-:W-:Y:S05]  /*b820*/  BSYNC B2 ;  /* 0x0000000000027941 */ /* 0x000fea0003800000 */
.L_x_11582:
        /* <DEDUP_REMOVED lines=16> */
.L_x_11588:
[----:B------:R-:W-:Y:S05]  /*b930*/  BSYNC B3 ;  /* 0x0000000000037941 */ /* 0x000fea0003800000 */
.L_x_11587:
        /* <DEDUP_REMOVED lines=44> */
.L_x_11586:
[----:B------:R-:W-:Y:S05]  /*bc00*/  BSYNC B2 ;  /* 0x0000000000027941 */ /* 0x000fea0003800000 */
.L_x_11585:
        /* <DEDUP_REMOVED lines=11> */
.L_x_11581:
[----:B------:R-:W-:Y:S05]  /*bcc0*/  BSYNC B1 ;  /* 0x0000000000017941 */ /* 0x000fea0003800000 */
.L_x_11579:
        /* <DEDUP_REMOVED lines=9> */
.L_x_11590:
        /* <DEDUP_REMOVED lines=12> */
.L_x_11593:
[----:B------:R-:W-:-:S07]  /*be20*/  MOV R28, R32 ;  /* 0x00000020001c7202 */ /* 0x000fce0000000f00 */
.L_x_11594:
[----:B------:R-:W-:Y:S05]  /*be30*/  BSYNC B2 ;  /* 0x0000000000027941 */ /* 0x000fea0003800000 */
.L_x_11592:
        /* <DEDUP_REMOVED lines=16> */
.L_x_11598:
[----:B------:R-:W-:Y:S05]  /*bf40*/  BSYNC B3 ;  /* 0x0000000000037941 */ /* 0x000fea0003800000 */
.L_x_11597:
        /* <DEDUP_REMOVED lines=44> */
.L_x_11596:
[----:B------:R-:W-:Y:S05]  /*c210*/  BSYNC B2 ;  /* 0x0000000000027941 */ /* 0x000fea0003800000 */
.L_x_11595:
        /* <DEDUP_REMOVED lines=13> */
.L_x_11591:
[----:B------:R-:W-:Y:S05]  /*c2f0*/  BSYNC B1 ;  /* 0x0000000000017941 */ /* 0x000fea0003800000 */
.L_x_11589:
        /* <DEDUP_REMOVED lines=8> */
.L_x_11600:
        /* <DEDUP_REMOVED lines=12> */
.L_x_11603:
[----:B------:R-:W-:-:S07]  /*c440*/  MOV R28, R32 ;  /* 0x00000020001c7202 */ /* 0x000fce0000000f00 */
.L_x_11604:
[----:B------:R-:W-:Y:S05]  /*c450*/  BSYNC B2 ;  /* 0x0000000000027941 */ /* 0x000fea0003800000 */
.L_x_11602:
        /* <DEDUP_REMOVED lines=16> */
.L_x_11608:
[----:B------:R-:W-:Y:S05]  /*c560*/  BSYNC B3 ;  /* 0x0000000000037941 */ /* 0x000fea0003800000 */
.L_x_11607:
        /* <DEDUP_REMOVED lines=44> */
.L_x_11606:
[----:B------:R-:W-:Y:S05]  /*c830*/  BSYNC B2 ;  /* 0x0000000000027941 */ /* 0x000fea0003800000 */
.L_x_11605:
        /* <DEDUP_REMOVED lines=11> */
.L_x_11601:
[----:B------:R-:W-:Y:S05]  /*c8f0*/  BSYNC B1 ;  /* 0x0000000000017941 */ /* 0x000fea0003800000 */
.L_x_11599:
        /* <DEDUP_REMOVED lines=9> */
.L_x_11610:
        /* <DEDUP_REMOVED lines=12> */
.L_x_11613:
[----:B------:R-:W-:-:S07]  /*ca50*/  MOV R28, R32 ;  /* 0x00000020001c7202 */ /* 0x000fce0000000f00 */
.L_x_11614:
[----:B------:R-:W-:Y:S05]  /*ca60*/  BSYNC B2 ;  /* 0x0000000000027941 */ /* 0x000fea0003800000 */
.L_x_11612:
        /* <DEDUP_REMOVED lines=16> */
.L_x_11618:
[----:B------:R-:W-:Y:S05]  /*cb70*/  BSYNC B3 ;  /* 0x0000000000037941 */ /* 0x000fea0003800000 */
.L_x_11617:
        /* <DEDUP_REMOVED lines=44> */
.L_x_11616:
[----:B------:R-:W-:Y:S05]  /*ce40*/  BSYNC B2 ;  /* 0x0000000000027941 */ /* 0x000fea0003800000 */
.L_x_11615:
        /* <DEDUP_REMOVED lines=13> */
.L_x_11611:
[----:B------:R-:W-:Y:S05]  /*cf20*/  BSYNC B1 ;  /* 0x0000000000017941 */ /* 0x000fea0003800000 */
.L_x_11609:
        /* <DEDUP_REMOVED lines=8> */
.L_x_11620:
        /* <DEDUP_REMOVED lines=12> */
.L_x_11623:
[----:B------:R-:W-:-:S07]  /*d070*/  MOV R28, R32 ;  /* 0x00000020001c7202 */ /* 0x000fce0000000f00 */
.L_x_11624:
[----:B------:R-:W-:Y:S05]  /*d080*/  BSYNC B2 ;  /* 0x0000000000027941 */ /* 0x000fea0003800000 */
.L_x_11622:
        /* <DEDUP_REMOVED lines=16> */
.L_x_11628:
[----:B------:R-:W-:Y:S05]  /*d190*/  BSYNC B3 ;  /* 0x0000000000037941 */ /* 0x000fea0003800000 */
.L_x_11627:
        /* <DEDUP_REMOVED lines=44> */
.L_x_11626:
[----:B------:R-:W-:Y:S05]  /*d460*/  BSYNC B2 ;  /* 0x0000000000027941 */ /* 0x000fea0003800000 */
.L_x_11625:
        /* <DEDUP_REMOVED lines=11> */
.L_x_11621:
[----:B------:R-:W-:Y:S05]  /*d520*/  BSYNC B1 ;  /* 0x0000000000017941 */ /* 0x000fea0003800000 */
.L_x_11619:
        /* <DEDUP_REMOVED lines=9> */
.L_x_11630:
        /* <DEDUP_REMOVED lines=12> */
.L_x_11633:
[----:B------:R-:W-:-:S07]  /*d680*/  MOV R154, R32 ;  /* 0x00000020009a7202 */ /* 0x000fce0000000f00 */
.L_x_11634:
[----:B------:R-:W-:Y:S05]  /*d690*/  BSYNC B2 ;  /* 0x0000000000027941 */ /* 0x000fea0003800000 */
.L_x_11632:
        /* <DEDUP_REMOVED lines=16> */
.L_x_11638:
[----:B------:R-:W-:Y:S05]  /*d7a0*/  BSYNC B3 ;  /* 0x0000000000037941 */ /* 0x000fea0003800000 */
.L_x_11637:
        /* <DEDUP_REMOVED lines=44> */
.L_x_11636:
[----:B------:R-:W-:Y:S05]  /*da70*/  BSYNC B2 ;  /* 0x0000000000027941 */ /* 0x000fea0003800000 */
.L_x_11635:
        /* <DEDUP_REMOVED lines=13> */
.L_x_11631:
[----:B------:R-:W-:Y:S05]  /*db50*/  BSYNC B1 ;  /* 0x0000000000017941 */ /* 0x000fea0003800000 */
.L_x_11629:
        /* <DEDUP_REMOVED lines=29> */
.L_x_11640:
[----:B------:R-:W-:Y:S05]  /*dd30*/  BSYNC B1 ;  /* 0x0000000000017941 */ /* 0x000fea0003800000 */
.L_x_11639:
[----:B------:R-:W-:Y:S01]  /*dd40*/  VIADD R211, R211, 0x20 ;  /* 0x00000020d3d37836 */ /* 0x000fe20000000000 */
[----:B------:R-:W-:-:S07]  /*dd50*/  IADD3 R209, R209, 0x20, RZ ;  /* 0x00000020d1d17810 */ /* 0x000fce0007ffe0ff */
.L_x_11558:
[----:B------:R-:W-:Y:S05]  /*dd60*/  BSYNC B0 ;  /* 0x0000000000007941 */ /* 0x000fea0003800000 */
.L_x_11557:
        /* <DEDUP_REMOVED lines=20> */
.L_x_11644:
        /* <DEDUP_REMOVED lines=12> */
.L_x_11647:
[----:B------:R-:W-:-:S07]  /*df70*/  IMAD.MOV.U32 R184, RZ, RZ, R32 ;  /* 0x000000ffffb87224 */ /* 0x000fce00078e0020 */
.L_x_11648:
[----:B------:R-:W-:Y:S05]  /*df80*/  BSYNC B2 ;  /* 0x0000000000027941 */ /* 0x000fea0003800000 */
.L_x_11646:
        /* <DEDUP_REMOVED lines=16> */
.L_x_11652:
[----:B------:R-:W-:Y:S05]  /*e090*/  BSYNC B3 ;  /* 0x0000000000037941 */ /* 0x000fea0003800000 */
.L_x_11651:
        /* <DEDUP_REMOVED lines=43> */
.L_x_11650:
[----:B------:R-:W-:Y:S05]  /*e350*/  BSYNC B2 ;  /* 0x0000000000027941 */ /* 0x000fea0003800000 */
.L_x_11649:
        /* <DEDUP_REMOVED lines=11> */
.L_x_11645:
[----:B------:R-:W-:Y:S05]  /*e410*/  BSYNC B1 ;  /* 0x0000000000017941 */ /* 0x000fea0003800000 */
.L_x_11643:
        /* <DEDUP_REMOVED lines=9> */
.L_x_11654:
        /* <DEDUP_REMOVED lines=12> */
.L_x_11657:
[----:B------:R-:W-:-:S07]  /*e570*/  MOV R28, R32 ;  /* 0x00000020001c7202 */ /* 0x000fce0000000f00 */
.L_x_11658:
[----:B------:R-:W-:Y:S05]  /*e580*/  BSYNC B2 ;  /* 0x0000000000027941 */ /* 0x000fea0003800000 */
.L_x_11656:
        /* <DEDUP_REMOVED lines=16> */
.L_x_11662:
[----:B------:R-:W-:Y:S05]  /*e690*/  BSYNC B3 ;  /* 0x0000000000037941 */ /* 0x000fea0003800000 */
.L_x_11661:
        /* <DEDUP_REMOVED lines=44> */
.L_x_11660:
[----:B------:R-:W-:Y:S05]  /*e960*/  BSYNC B2 ;  /* 0x0000000000027941 */ /* 0x000fea0003800000 */
.L_x_11659:
        /* <DEDUP_REMOVED lines=13> */
.L_x_11655:
[----:B------:R-:W-:Y:S05]  /*ea40*/  BSYNC B1 ;  /* 0x0000000000017941 */ /* 0x000fea0003800000 */
.L_x_11653:
        /* <DEDUP_REMOVED lines=8> */
.L_x_11664:
        /* <DEDUP_REMOVED lines=12> */
.L_x_11667:
[----:B------:R-:W-:-:S07]  /*eb90*/  MOV R28, R32 ;  /* 0x00000020001c7202 */ /* 0x000fce0000000f00 */
.L_x_11668:
[----:B------:R-:W-:Y:S05]  /*eba0*/  BSYNC B2 ;  /* 0x0000000000027941 */ /* 0x000fea0003800000 */
.L_x_11666:
        /* <DEDUP_REMOVED lines=16> */
.L_x_11672:
[----:B------:R-:W-:Y:S05]  /*ecb0*/  BSYNC B3 ;  /* 0x0000000000037941 */ /* 0x000fea0003800000 */
.L_x_11671:
        /* <DEDUP_REMOVED lines=44> */
.L_x_11670:
[----:B------:R-:W-:Y:S05]  /*ef80*/  BSYNC B2 ;  /* 0x0000000000027941 */ /* 0x000fea0003800000 */
.L_x_11669:
        /* <DEDUP_REMOVED lines=11> */
.L_x_11665:
[----:B------:R-:W-:Y:S05]  /*f040*/  BSYNC B1 ;  /* 0x0000000000017941 */ /* 0x000fea0003800000 */
.L_x_11663:
        /* <DEDUP_REMOVED lines=9> */
.L_x_11674:
        /* <DEDUP_REMOVED lines=12> */
.L_x_11677:
[----:B------:R-:W-:-:S07]  /*f1a0*/  MOV R28, R32 ;  /* 0x00000020001c7202 */ /* 0x000fce0000000f00 */
.L_x_11678:
[----:B------:R-:W-:Y:S05]  /*f1b0*/  BSYNC B2 ;  /* 0x0000000000027941 */ /* 0x000fea0003800000 */
.L_x_11676:
        /* <DEDUP_REMOVED lines=16> */
.L_x_11682:
[----:B------:R-:W-:Y:S05]  /*f2c0*/  BSYNC B3 ;  /* 0x0000000000037941 */ /* 0x000fea0003800000 */
.L_x_11681:
        /* <DEDUP_REMOVED lines=44> */
.L_x_11680:
[----:B------:R-:W-:Y:S05]  /*f590*/  BSYNC B2 ;  /* 0x0000000000027941 */ /* 0x000fea0003800000 */
.L_x_11679:
        /* <DEDUP_REMOVED lines=13> */
.L_x_11675:
[----:B------:R-:W-:Y:S05]  /*f670*/  BSYNC B1 ;  /* 0x0000000000017941 */ /* 0x000fea0003800000 */
.L_x_11673:
        /* <DEDUP_REMOVED lines=8> */
.L_x_11684:
        /* <DEDUP_REMOVED lines=12> */
.L_x_11687:
[----:B------:R-:W-:-:S07]  /*f7c0*/  MOV R28, R32 ;  /* 0x00000020001c7202 */ /* 0x000fce0000000f00 */
.L_x_11688:
[----:B------:R-:W-:Y:S05]  /*f7d0*/  BSYNC B2 ;  /* 0x0000000000027941 */ /* 0x000fea0003800000 */
.L_x_11686:
        /* <DEDUP_REMOVED lines=16> */
.L_x_11692:
[----:B------:R-:W-:Y:S05]  /*f8e0*/  BSYNC B3 ;  /* 0x0000000000037941 */ /* 0x000fea0003800000 */
.L_x_11691:
        /* <DEDUP_REMOVED lines=44> */
.L_x_11690:
[----:B------:R-:W-:Y:S05]  /*fbb0*/  BSYNC B2 ;  /* 0x0000000000027941 */ /* 0x000fea0003800000 */
.L_x_11689:
        /* <DEDUP_REMOVED lines=11> */
.L_x_11685:
[----:B------:R-:W-:Y:S05]  /*fc70*/  BSYNC B1 ;  /* 0x0000000000017941 */ /* 0x000fea0003800000 */
.L_x_11683:
        /* <DEDUP_REMOVED lines=9> */
.L_x_11694:
        /* <DEDUP_REMOVED lines=12> */
.L_x_11697:
[----:B------:R-:W-:-:S07]  /*fdd0*/  MOV R28, R32 ;  /* 0x00000020001c7202 */ /* 0x000fce0000000f00 */
.L_x_11698:
[----:B------:R-:W-:Y:S05]  /*fde0*/  BSYNC B2 ;  /* 0x0000000000027941 */ /* 0x000fea0003800000 */
.L_x_11696:
        /* <DEDUP_REMOVED lines=16> */
.L_x_11702:
[----:B------:R-:W-:Y:S05]  /*fef0*/  BSYNC B3 ;  /* 0x0000000000037941 */ /* 0x000fea0003800000 */
.L_x_11701:
        /* <DEDUP_REMOVED lines=44> */
.L_x_11700:
[----:B------:R-:W-:Y:S05]  /*101c0*/  BSYNC B2 ;  /* 0x0000000000027941 */ /* 0x000fea0003800000 */
.L_x_11699:
        /* <DEDUP_REMOVED lines=13> */
.L_x_11695:
[----:B------:R-:W-:Y:S05]  /*102a0*/  BSYNC B1 ;  /* 0x0000000000017941 */ /* 0x000fea0003800000 */
.L_x_11693:
        /* <DEDUP_REMOVED lines=8> */
.L_x_11704:
        /* <DEDUP_REMOVED lines=12> */
.L_x_11707:
[----:B------:R-:W-:-:S07]  /*103f0*/  MOV R28, R32 ;  /* 0x00000020001c7202 */ /* 0x000fce0000000f00 */
.L_x_11708:
[----:B------:R-:W-:Y:S05]  /*10400*/  BSYNC B2 ;  /* 0x0000000000027941 */ /* 0x000fea0003800000 */
.L_x_11706:
        /* <DEDUP_REMOVED lines=16> */
.L_x_11712:
[----:B------:R-:W-:Y:S05]  /*10510*/  BSYNC B3 ;  /* 0x0000000000037941 */ /* 0x000fea0003800000 */
.L_x_11711:
        /* <DEDUP_REMOVED lines=44> */
.L_x_11710:
[----:B------:R-:W-:Y:S05]  /*107e0*/  BSYNC B2 ;  /* 0x0000000000027941 */ /* 0x000fea0003800000 */
.L_x_11709:
        /* <DEDUP_REMOVED lines=11> */
.L_x_11705:
[----:B------:R-:W-:Y:S05]  /*108a0*/  BSYNC B1 ;  /* 0x0000000000017941 */ /* 0x000fea0003800000 */
.L_x_11703:
        /* <DEDUP_REMOVED lines=9> */
.L_x_11714:
        /* <DEDUP_REMOVED lines=12> */
.L_x_11717:
[----:B------:R-:W-:-:S07]  /*10a00*/  MOV R154, R32 ;  /* 0x00000020009a7202 */ /* 0x000fce0000000f00 */
.L_x_11718:
[----:B------:R-:W-:Y:S05]  /*10a10*/  BSYNC B2 ;  /* 0x0000000000027941 */ /* 0x000fea0003800000 */
.L_x_11716:
        /* <DEDUP_REMOVED lines=16> */
.L_x_11722:
[----:B------:R-:W-:Y:S05]  /*10b20*/  BSYNC B3 ;  /* 0x0000000000037941 */ /* 0x000fea0003800000 */
.L_x_11721:
        /* <DEDUP_REMOVED lines=44> */
.L_x_11720:
[----:B------:R-:W-:Y:S05]  /*10df0*/  BSYNC B2 ;  /* 0x0000000000027941 */ /* 0x000fea0003800000 */
.L_x_11719:
        /* <DEDUP_REMOVED lines=13> */
.L_x_11715:
[----:B------:R-:W-:Y:S05]  /*10ed0*/  BSYNC B1 ;  /* 0x0000000000017941 */ /* 0x000fea0003800000 */
.L_x_11713:
        /* <DEDUP_REMOVED lines=29> */
.L_x_11724:
[----:B------:R-:W-:Y:S05]  /*110b0*/  BSYNC B1 ;  /* 0x0000000000017941 */ /* 0x000fea0003800000 */
.L_x_11723:
[----:B------:R-:W-:Y:S01]  /*110c0*/  VIADD R211, R211, 0x20 ;  /* 0x00000020d3d37836 */ /* 0x000fe20000000000 */
[----:B------:R-:W-:-:S07]  /*110d0*/  IADD3 R209, R209, 0x20, RZ ;  /* 0x00000020d1d17810 */ /* 0x000fce0007ffe0ff */
.L_x_11642:
[----:B------:R-:W-:Y:S05]  /*110e0*/  BSYNC B0 ;  /* 0x0000000000007941 */ /* 0x000fea0003800000 */
.L_x_11641:
        /* <DEDUP_REMOVED lines=20> */
.L_x_11728:
        /* <DEDUP_REMOVED lines=12> */
.L_x_11731:
[----:B------:R-:W-:-:S07]  /*112f0*/  IMAD.MOV.U32 R193, RZ, RZ, R32 ;  /* 0x000000ffffc17224 */ /* 0x000fce00078e0020 */
.L_x_11732:
[----:B------:R-:W-:Y:S05]  /*11300*/  BSYNC B2 ;  /* 0x0000000000027941 */ /* 0x000fea0003800000 */
.L_x_11730:
        /* <DEDUP_REMOVED lines=16> */
.L_x_11736:
[----:B------:R-:W-:Y:S05]  /*11410*/  BSYNC B3 ;  /* 0x0000000000037941 */ /* 0x000fea0003800000 */
.L_x_11735:
        /* <DEDUP_REMOVED lines=43> */
.L_x_11734:
[----:B------:R-:W-:Y:S05]  /*116d0*/  BSYNC B2 ;  /* 0x0000000000027941 */ /* 0x000fea0003800000 */
.L_x_11733:
        /* <DEDUP_REMOVED lines=11> */
.L_x_11729:
[----:B------:R-:W-:Y:S05]  /*11790*/  BSYNC B1 ;  /* 0x0000000000017941 */ /* 0x000fea0003800000 */
.L_x_11727:
        /* <DEDUP_REMOVED lines=9> */
.L_x_11738:
        /* <DEDUP_REMOVED lines=12> */
.L_x_11741:
[----:B------:R-:W-:-:S07]  /*118f0*/  MOV R28, R32 ;  /* 0x00000020001c7202 */ /* 0x000fce0000000f00 */
.L_x_11742:
[----:B------:R-:W-:Y:S05]  /*11900*/  BSYNC B2 ;  /* 0x0000000000027941 */ /* 0x000fea0003800000 */
.L_x_11740:
        /* <DEDUP_REMOVED lines=16> */
.L_x_11746:
[----:B------:R-:W-:Y:S05]  /*11a10*/  BSYNC B3 ;  /* 0x0000000000037941 */ /* 0x000fea0003800000 */
.L_x_11745:
        /* <DEDUP_REMOVED lines=44> */
.L_x_11744:
[----:B------:R-:W-:Y:S05]  /*11ce0*/  BSYNC B2 ;  /* 0x0000000000027941 */ /* 0x000fea0003800000 */
.L_x_11743:
        /* <DEDUP_REMOVED lines=13> */
.L_x_11739:
[----:B------:R-:W-:Y:S05]  /*11dc0*/  BSYNC B1 ;  /* 0x0000000000017941 */ /* 0x000fea0003800000 */
.L_x_11737:
        /* <DEDUP_REMOVED lines=8> */
.L_x_11748:
        /* <DEDUP_REMOVED lines=12> */
.L_x_11751:
[----:B------:R-:W-:-:S07]  /*11f10*/  MOV R28, R32 ;  /* 0x00000020001c7202 */ /* 0x000fce0000000f00 */
.L_x_11752:
[----:B------:R-:W-:Y:S05]  /*11f20*/  BSYNC B2 ;  /* 0x0000000000027941 */ /* 0x000fea0003800000 */
.L_x_11750:
        /* <DEDUP_REMOVED lines=16> */
.L_x_11756:
[----:B------:R-:W-:Y:S05]  /*12030*/  BSYNC B3 ;  /* 0x0000000000037941 */ /* 0x000fea0003800000 */
.L_x_11755:
        /* <DEDUP_REMOVED lines=44> */
.L_x_11754:
[----:B------:R-:W-:Y:S05]  /*12300*/  BSYNC B2 ;  /* 0x0000000000027941 */ /* 0x000fea0003800000 */
.L_x_11753:
        /* <DEDUP_REMOVED lines=11> */
.L_x_11749:
[----:B------:R-:W-:Y:S05]  /*123c0*/  BSYNC B1 ;  /* 0x0000000000017941 */ /* 0x000fea0003800000 */
.L_x_11747:
        /* <DEDUP_REMOVED lines=9> */
.L_x_11758:
        /* <DEDUP_REMOVED lines=12> */
.L_x_11761:
[----:B------:R-:W-:-:S07]  /*12520*/  MOV R28, R32 ;  /* 0x00000020001c7202 */ /* 0x000fce0000000f00 */
.L_x_11762:
[----:B------:R-:W-:Y:S05]  /*12530*/  BSYNC B2 ;  /* 0x0000000000027941 */ /* 0x000fea0003800000 */
.L_x_11760:
        /* <DEDUP_REMOVED lines=16> */
.L_x_11766:
[----:B------:R-:W-:Y:S05]  /*12640*/  BSYNC B3 ;  /* 0x0000000000037941 */ /* 0x000fea0003800000 */
.L_x_11765:
        /* <DEDUP_REMOVED lines=44> */
.L_x_11764:
[----:B------:R-:W-:Y:S05]  /*12910*/  BSYNC B2 ;  /* 0x0000000000027941 */ /* 0x000fea0003800000 */
.L_x_11763:
        /* <DEDUP_REMOVED lines=13> */
.L_x_11759:
[----:B------:R-:W-:Y:S05]  /*129f0*/  BSYNC B1 ;  /* 0x0000000000017941 */ /* 0x000fea0003800000 */
.L_x_11757:
        /* <DEDUP_REMOVED lines=8> */
.L_x_11768:
        /* <DEDUP_REMOVED lines=12> */
.L_x_11771:
[----:B------:R-:W-:-:S07]  /*12b40*/  MOV R28, R32 ;  /* 0x00000020001c7202 */ /* 0x000fce0000000f00 */
.L_x_11772:
[----:B------:R-:W-:Y:S05]  /*12b50*/  BSYNC B2 ;  /* 0x0000000000027941 */ /* 0x000fea0003800000 */
.L_x_11770:
        /* <DEDUP_REMOVED lines=16> */
.L_x_11776:
[----:B------:R-:W-:Y:S05]  /*12c60*/  BSYNC B3 ;  /* 0x0000000000037941 */ /* 0x000fea0003800000 */
.L_x_11775:
        /* <DEDUP_REMOVED lines=44> */
.L_x_11774:
[----:B------:R-:W-:Y:S05]  /*12f30*/  BSYNC B2 ;  /* 0x0000000000027941 */ /* 0x000fea0003800000 */
.L_x_11773:
        /* <DEDUP_REMOVED lines=11> */
.L_x_11769:
[----:B------:R-:W-:Y:S05]  /*12ff0*/  BSYNC B1 ;  /* 0x0000000000017941 */ /* 0x000fea0003800000 */
.L_x_11767:
        /* <DEDUP_REMOVED lines=9> */
.L_x_11778:
        /* <DEDUP_REMOVED lines=12> */
.L_x_11781:
[----:B------:R-:W-:-:S07]  /*13150*/  MOV R28, R32 ;  /* 0x00000020001c7202 */ /* 0x000fce0000000f00 */
.L_x_11782:
[----:B------:R-:W-:Y:S05]  /*13160*/  BSYNC B2 ;  /* 0x0000000000027941 */ /* 0x000fea0003800000 */
.L_x_11780:
        /* <DEDUP_REMOVED lines=16> */
.L_x_11786:
[----:B------:R-:W-:Y:S05]  /*13270*/  BSYNC B3 ;  /* 0x0000000000037941 */ /* 0x000fea0003800000 */
.L_x_11785:
        /* <DEDUP_REMOVED lines=44> */
.L_x_11784:
[----:B------:R-:W-:Y:S05]  /*13540*/  BSYNC B2 ;  /* 0x0000000000027941 */ /* 0x000fea0003800000 */
.L_x_11783:
        /* <DEDUP_REMOVED lines=13> */
.L_x_11779:
[----:B------:R-:W-:Y:S05]  /*13620*/  BSYNC B1 ;  /* 0x0000000000017941 */ /* 0x000fea0003800000 */
.L_x_11777:
        /* <DEDUP_REMOVED lines=8> */
.L_x_11788:
        /* <DEDUP_REMOVED lines=12> */
.L_x_11791:
[----:B------:R-:W-:-:S07]  /*13770*/  MOV R28, R32 ;  /* 0x00000020001c7202 */ /* 0x000fce0000000f00 */
.L_x_11792:
[----:B------:R-:W-:Y:S05]  /*13780*/  BSYNC B2 ;  /* 0x0000000000027941 */ /* 0x000fea0003800000 */
.L_x_11790:
        /* <DEDUP_REMOVED lines=16> */
.L_x_11796:
[----:B------:R-:W-:Y:S05]  /*13890*/  BSYNC B3 ;  /* 0x0000000000037941 */ /* 0x000fea0003800000 */
.L_x_11795:
        /* <DEDUP_REMOVED lines=44> */
.L_x_11794:
[----:B------:R-:W-:Y:S05]  /*13b60*/  BSYNC B2 ;  /* 0x0000000000027941 */ /* 0x000fea0003800000 */
.L_x_11793:
        /* <DEDUP_REMOVED lines=11> */
.L_x_11789:
[----:B------:R-:W-:Y:S05]  /*13c20*/  BSYNC B1 ;  /* 0x0000000000017941 */ /* 0x000fea0003800000 */
.L_x_11787:
        /* <DEDUP_REMOVED lines=9> */
.L_x_11798:
        /* <DEDUP_REMOVED lines=12> */
.L_x_11801:
[----:B------:R-:W-:-:S07]  /*13d80*/  MOV R154, R32 ;  /* 0x00000020009a7202 */ /* 0x000fce0000000f00 */
.L_x_11802:
[----:B------:R-:W-:Y:S05]  /*13d90*/  BSYNC B2 ;  /* 0x0000000000027941 */ /* 0x000fea0003800000 */
.L_x_11800:
        /* <DEDUP_REMOVED lines=16> */
.L_x_11806:
[----:B------:R-:W-:Y:S05]  /*13ea0*/  BSYNC B3 ;  /* 0x0000000000037941 */ /* 0x000fea0003800000 */
.L_x_11805:
        /* <DEDUP_REMOVED lines=44> */
.L_x_11804:
[----:B------:R-:W-:Y:S05]  /*14170*/  BSYNC B2 ;  /* 0x0000000000027941 */ /* 0x000fea0003800000 */
.L_x_11803:
        /* <DEDUP_REMOVED lines=13> */
.L_x_11799:
[----:B------:R-:W-:Y:S05]  /*14250*/  BSYNC B1 ;  /* 0x0000000000017941 */ /* 0x000fea0003800000 */
.L_x_11797:
        /* <DEDUP_REMOVED lines=28> */
.L_x_11726:
[----:B------:R-:W-:Y:S05]  /*14420*/  BSYNC B0 ;  /* 0x0000000000007941 */ /* 0x000fea0003800000 */
.L_x_11725:
[----:B0123--:R-:W-:Y:S01]  /*14430*/  FADD.FTZ R141, RZ, R31 ;  /* 0x0000001fff8d7221 */ /* 0x00ffe20000010000 */
[C---:B------:R-:W-:Y:S01]  /*14440*/  ISETP.GT.U32.AND P4, PT, R16.reuse, 0x3f, PT ;  /* 0x0000003f1000780c */ /* 0x040fe20003f84070 */
[----:B------:R-:W-:Y:S01]  /*14450*/  UMOV UR12, 0xffffffff ;  /* 0xffffffff000c7882 */ /* 0x000fe20000000000 */
[----:B------:R-:W-:Y:S01]  /*14460*/  ISETP.GT.U32.AND P3, PT, R16, 0x5f, PT ;  /* 0x0000005f1000780c */ /* 0x000fe20003f64070 */
        /* <DEDUP_REMOVED lines=172> */
.L_x_11832:
        /* <DEDUP_REMOVED lines=60> */
.L_x_11811:
[----:B------:R-:W-:Y:S05]  /*152f0*/  BSYNC B1 ;  /* 0x0000000000017941 */ /* 0x000fea0003800000 */
.L_x_11810:
        /* <DEDUP_REMOVED lines=35> */
.L_x_11813:
[----:B------:R-:W-:Y:S05]  /*15530*/  BSYNC B1 ;  /* 0x0000000000017941 */ /* 0x000fea0003800000 */
.L_x_11812:
        /* <DEDUP_REMOVED lines=35> */
.L_x_11815:
[----:B------:R-:W-:Y:S05]  /*15770*/  BSYNC B1 ;  /* 0x0000000000017941 */ /* 0x000fea0003800000 */
.L_x_11814:
        /* <DEDUP_REMOVED lines=35> */
.L_x_11817:
[----:B------:R-:W-:Y:S05]  /*159b0*/  BSYNC B1 ;  /* 0x0000000000017941 */ /* 0x000fea0003800000 */
.L_x_11816:
        /* <DEDUP_REMOVED lines=35> */
.L_x_11819:
[----:B------:R-:W-:Y:S05]  /*15bf0*/  BSYNC B1 ;  /* 0x0000000000017941 */ /* 0x000fea0003800000 */
.L_x_11818:
        /* <DEDUP_REMOVED lines=33> */
.L_x_11809:
[----:B------:R-:W-:Y:S05]  /*15e10*/  BSYNC B0 ;  /* 0x0000000000007941 */ /* 0x000fea0003800000 */
.L_x_11808:
[----:B01234-:R-:W0:Y:S02]  /*15e20*/  LDC.64 R140, c[0x0][0x210] ;  /* 0x00008400ff8c7b82 */ /* 0x01fe240000000a00 */
[----:B0-----:R-:W-:-:S05]  /*15e30*/  IMAD R21, R140, 0x4, R21 ;  /* 0x000000048c157824 */ /* 0x001fca00078e0215 */
[----:B------:R-:W-:-:S13]  /*15e40*/  ISETP.GE.AND P0, PT, R21, R141, PT ;  /* 0x0000008d1500720c */ /* 0x000fda0003f06270 */
[----:B------:R-:W-:Y:S05]  /*15e50*/  @!P0 BRA `(.L_x_11820) ;  /* 0xfffffeac00fc8947 */ /* 0x000fea000383ffff */
[----:B------:R-:W-:Y:S05]  /*15e60*/  EXIT ;  /* 0x000000000000794d */ /* 0x000fea0003800000 */
.L_x_11807:
        /* <DEDUP_REMOVED lines=8> */
.L_x_11822:
[----:B------:R-:W-:Y:S05]  /*15ef0*/  BSYNC B0 ;  /* 0x0000000000007941 */ /* 0x000fea0003800000 */
.L_x_11821:
        /* <DEDUP_REMOVED lines=9> */
.L_x_11823:
[----:B------:R-:W-:Y:S02]  /*15f90*/  IMAD.MOV.U32 R211, RZ, RZ, 0x4 ;  /* 0x00000004ffd37424 */ /* 0x000fe400078e00ff */
[----:B------:R-:W-:-:S04]  /*15fa0*/  IMAD.MOV.U32 R142, RZ, RZ, R207 ;  /* 0x000000ffff8e7224 */ /* 0x000fc800078e00cf */
[----:B------:R-:W-:-:S05]  /*15fb0*/  FADD.FTZ R142, R141, R142 ;  /* 0x0000008e8d8e7221 */ /* 0x000fca0000010000 */
[----:B------:R-:W-:-:S07]  /*15fc0*/  MOV R214, R142 ;  /* 0x0000008e00d67202 */ /* 0x000fce0000000f00 */
[----:B------:R-:W-:Y:S05]  /*15fd0*/  WARPSYNC.COLLECTIVE R209, `(.L_x_11824) ;  /* 0x00000000d1087348 */ /* 0x000fea0003c00000 */
[----:B------:R0:W1:Y:S02]  /*15fe0*/  SHFL.BFLY P6, R207, R214, R211, R216 ;  /* 0x0c0000d3d6cf7389 */ /* 0x00006400000c00d8 */
[----:B01----:R-:W-:Y:S01]  /*15ff0*/  ENDCOLLECTIVE ;  /* 0x000000000000791b */ /* 0x003fe20003800000 */
.L_x_11824:
[----:B------:R-:W-:Y:S01]  /*16000*/  HFMA2.MMA R211, -RZ, RZ, 0, 4.76837158203125e-07 ;  /* 0x00000008ffd37435 */ /* 0x000fe200000001ff */
[----:B------:R-:W-:-:S05]  /*16010*/  MOV R143, R207 ;  /* 0x000000cf008f7202 */ /* 0x000fca0000000f00 */
[----:B------:R-:W-:-:S04]  /*16020*/  FADD.FTZ R143, R142, R143 ;  /* 0x0000008f8e8f7221 */ /* 0x000fc80000010000 */
[----:B------:R-:W-:-:S07]  /*16030*/  IMAD.MOV.U32 R214, RZ, RZ, R143 ;  /* 0x000000ffffd67224 */ /* 0x000fce00078e008f */
[----:B------:R-:W-:Y:S05]  /*16040*/  WARPSYNC.COLLECTIVE R209, `(.L_x_11825) ;  /* 0x00000000d1087348 */ /* 0x000fea0003c00000 */
[----:B------:R0:W1:Y:S02]  /*16050*/  SHFL.BFLY P6, R207, R214, R211, R216 ;  /* 0x0c0000d3d6cf7389 */ /* 0x00006400000c00d8 */
[----:B01----:R-:W-:Y:S01]  /*16060*/  ENDCOLLECTIVE ;  /* 0x000000000000791b */ /* 0x003fe20003800000 */
.L_x_11825:
        /* <DEDUP_REMOVED lines=8> */
.L_x_11826:
        /* <DEDUP_REMOVED lines=105> */
.L_x_11827:
[----:B------:R-:W-:Y:S02]  /*16780*/  IMAD.MOV.U32 R211, RZ, RZ, 0x2 ;  /* 0x00000002ffd37424 */ /* 0x000fe400078e00ff */
[----:B------:R-:W-:-:S04]  /*16790*/  IMAD.MOV.U32 R141, RZ, RZ, R207 ;  /* 0x000000ffff8d7224 */ /* 0x000fc800078e00cf */
[----:B------:R-:W-:-:S05]  /*167a0*/  FADD.FTZ R141, R140, R141 ;  /* 0x0000008d8c8d7221 */ /* 0x000fca0000010000 */
[----:B------:R-:W-:-:S07]  /*167b0*/  MOV R214, R141 ;  /* 0x0000008d00d67202 */ /* 0x000fce0000000f00 */
[----:B------:R-:W-:Y:S05]  /*167c0*/  WARPSYNC.COLLECTIVE R209, `(.L_x_11828) ;  /* 0x00000000d1087348 */ /* 0x000fea0003c00000 */
[----:B------:R0:W1:Y:S02]  /*167d0*/  SHFL.BFLY P6, R207, R214, R211, R216 ;  /* 0x0c0000d3d6cf7389 */ /* 0x00006400000c00d8 */
[----:B01----:R-:W-:Y:S01]  /*167e0*/  ENDCOLLECTIVE ;  /* 0x000000000000791b */ /* 0x003fe20003800000 */
.L_x_11828:
[----:B------:R-:W-:Y:S01]  /*167f0*/  HFMA2.MMA R211, -RZ, RZ, 0, 2.384185791015625e-07 ;  /* 0x00000004ffd37435 */ /* 0x000fe200000001ff */
[----:B------:R-:W-:-:S05]  /*16800*/  MOV R142, R207 ;  /* 0x000000cf008e7202 */ /* 0x000fca0000000f00 */
[----:B------:R-:W-:-:S04]  /*16810*/  FADD.FTZ R142, R141, R142 ;  /* 0x0000008e8d8e7221 */ /* 0x000fc80000010000 */
[----:B------:R-:W-:-:S07]  /*16820*/  IMAD.MOV.U32 R214, RZ, RZ, R142 ;  /* 0x000000ffffd67224 */ /* 0x000fce00078e008e */
[----:B------:R-:W-:Y:S05]  /*16830*/  WARPSYNC.COLLECTIVE R209, `(.L_x_11829) ;  /* 0x00000000d1087348 */ /* 0x000fea0003c00000 */
[----:B------:R0:W1:Y:S02]  /*16840*/  SHFL.BFLY P6, R207, R214, R211, R216 ;  /* 0x0c0000d3d6cf7389 */ /* 0x00006400000c00d8 */
[----:B01----:R-:W-:Y:S01]  /*16850*/  ENDCOLLECTIVE ;  /* 0x000000000000791b */ /* 0x003fe20003800000 */
.L_x_11829:
[----:B------:R-:W-:Y:S02]  /*16860*/  IMAD.MOV.U32 R211, RZ, RZ, 0x8 ;  /* 0x00000008ffd37424 */ /* 0x000fe400078e00ff */
[----:B------:R-:W-:-:S04]  /*16870*/  IMAD.MOV.U32 R143, RZ, RZ, R207 ;  /* 0x000000ffff8f7224 */ /* 0x000fc800078e00cf */
[----:B------:R-:W-:-:S05]  /*16880*/  FADD.FTZ R143, R142, R143 ;  /* 0x0000008f8e8f7221 */ /* 0x000fca0000010000 */
[----:B------:R-:W-:-:S07]  /*16890*/  MOV R214, R143 ;  /* 0x0000008f00d67202 */ /* 0x000fce0000000f00 */
[----:B------:R-:W-:Y:S05]  /*168a0*/  WARPSYNC.COLLECTIVE R209, `(.L_x_11830) ;  /* 0x00000000d1087348 */ /* 0x000fea0003c00000 */
[----:B------:R0:W1:Y:S02]  /*168b0*/  SHFL.BFLY P6, R207, R214, R211, R216 ;  /* 0x0c0000d3d6cf7389 */ /* 0x00006400000c00d8 */
[----:B01----:R-:W-:Y:S01]  /*168c0*/  ENDCOLLECTIVE ;  /* 0x000000000000791b */ /* 0x003fe20003800000 */
.L_x_11830:
[----:B------:R-:W-:Y:S01]  /*168d0*/  HFMA2.MMA R211, -RZ, RZ, 0, 9.5367431640625e-07 ;  /* 0x00000010ffd37435 */ /* 0x000fe200000001ff */
[----:B------:R-:W-:-:S05]  /*168e0*/  MOV R206, R207 ;  /* 0x000000cf00ce7202 */ /* 0x000fca0000000f00 */
[----:B------:R-:W-:-:S04]  /*168f0*/  FADD.FTZ R206, R143, R206 ;  /* 0x000000ce8fce7221 */ /* 0x000fc80000010000 */
[----:B------:R-:W-:-:S07]  /*16900*/  IMAD.MOV.U32 R214, RZ, RZ, R206 ;  /* 0x000000ffffd67224 */ /* 0x000fce00078e00ce */
[----:B------:R-:W-:Y:S05]  /*16910*/  WARPSYNC.COLLECTIVE R209, `(.L_x_11831) ;  /* 0x00000000d1087348 */ /* 0x000fea0003c00000 */
[----:B------:R0:W1:Y:S02]  /*16920*/  SHFL.BFLY P6, R207, R214, R211, R216 ;  /* 0x0c0000d3d6cf7389 */ /* 0x00006400000c00d8 */
[----:B01----:R-:W-:Y:S01]  /*16930*/  ENDCOLLECTIVE ;  /* 0x000000000000791b */ /* 0x003fe20003800000 */
.L_x_11831:
[----:B------:R-:W-:Y:S05]  /*16940*/  BRA `(.L_x_11832) ;  /* 0xffffffe400787947 */ /* 0x000fea000383ffff */
.L_x_11833:
        /* <DEDUP_REMOVED lines=11> */
.L_x_44377:


//--------------------- .text._ZN10layer_norm13ln_fwd_kernelINS_13Kernel_traitsIf13__nv_bfloat16S2_S2_fjLj1536ELj1ELj4ELj1ELj16ENS_18Kernel_traits_baseILj1536EfS2_S2_S2_fjLj128EEEEELb1ELb0ELb1ELb1EEEvNS_9FwdParamsE --------------------------
	.section	.text._ZN10layer_norm13ln_fwd_kernelINS_13Kernel_traitsIf13__nv_bfloat16S2_S2_fjLj1536ELj1ELj4ELj1ELj16ENS_18Kernel_traits_baseILj1536EfS2_S2_S2_fjLj128EEEEELb1ELb0ELb1ELb1EEEvNS_9FwdParamsE,"ax",@progbits
	.align	128
        .global         _ZN10layer_norm13ln_fwd_kernelINS_13Kernel_traitsIf13__nv_bfloat16S2_S2_fjLj1536ELj1ELj4ELj1ELj16ENS_18Kernel_traits_baseILj1536EfS2_S2_S2_fjLj128EEEEELb1ELb0ELb1ELb1EEEvNS_9FwdParamsE
        .type           _ZN10layer_norm13ln_fwd_kernelINS_13Kernel_traitsIf13__nv_bfloat16S2_S2_fjLj1536ELj1ELj4ELj1ELj16ENS_18Kernel_traits_baseILj1536EfS2_S2_S2_fjLj128EEEEELb1ELb0ELb1ELb1EEEvNS_9FwdParamsE,@function
        .size           _ZN10layer_norm13ln_fwd_kernelINS_13Kernel_traitsIf13__nv_bfloat16S2_S2_fjLj1536ELj1ELj4ELj1ELj16ENS_18Kernel_traits_baseILj1536EfS2_S2_S2_fjLj128EEEEELb1ELb0ELb1ELb1EEEvNS_9FwdParamsE,(.L_x_44378 - _ZN10layer_norm13ln_fwd_kernelINS_13Kernel_traitsIf13__nv_bfloat16S2_S2_fjLj1536ELj1ELj4ELj1ELj16ENS_18Kernel_traits_baseILj1536EfS2_S2_S2_fjLj128EEEEELb1ELb0ELb1ELb1EEEvNS_9FwdParamsE)
        .other          _ZN10layer_norm13ln_fwd_kernelINS_13Kernel_traitsIf13__nv_bfloat16S2_S2_fjLj1536ELj1ELj4ELj1ELj16ENS_18Kernel_traits_baseILj1536EfS2_S2_S2_fjLj128EEEEELb1ELb0ELb1ELb1EEEvNS_9FwdParamsE,@"STO_CUDA_ENTRY STV_DEFAULT"
_ZN10layer_norm13ln_fwd_kernelINS_13Kernel_traitsIf13__nv_bfloat16S2_S2_fjLj1536ELj1ELj4ELj1ELj16ENS_18Kernel_traits_baseILj1536EfS2_S2_S2_fjLj128EEEEELb1ELb0ELb1ELb1EEEvNS_9FwdParamsE:
.text._ZN10layer_norm13ln_fwd_kernelINS_13Kernel_traitsIf13__nv_bfloat16S2_S2_fjLj1536ELj1ELj4ELj1ELj16ENS_18Kernel_traits_baseILj1536EfS2_S2_S2_fjLj128EEEEELb1ELb0ELb1ELb1EEEvNS_9FwdParamsE:
[----:B------:R-:W-:Y:S01]  /*0000*/  LDC R1, c[0x0][0x28] ;  /* 0x00000a00ff017b82 */ /* 0x000fe20000000800 */
[----:B------:R-:W0:Y:S01]  /*0010*/  S2R R3, SR_TID.X ;  /* 0x0000000000037919 */ /* 0x000e220000002100 */
[----:B------:R-:W-:Y:S01]  /*0020*/  ULDC.64 UR6, c[0x0][0x2e0] ;  /* 0x0000b80000067ab9 */ /* 0x000fe20000000a00 */
[----:B------:R-:W-:Y:S01]  /*0030*/  ULDC.U8 UR4, c[0x0][0x2f4] ;  /* 0x0000bd0000047ab9 */ /* 0x000fe20000000000 */
[----:B------:R-:W-:Y:S01]  /*0040*/  IMAD.U32 R164, RZ, RZ, UR6 ;  /* 0x00000006ffa47e24 */ /* 0x000fe2000f8e00ff */
[----:B------:R-:W-:Y:S01]  /*0050*/  MOV R165, UR7 ;  /* 0x0000000700a57c02 */ /* 0x000fe20008000f00 */
[----:B------:R-:W-:Y:S01]  /*0060*/  ULDC.64 UR6, c[0x0][0x2c8] ;  /* 0x0000b20000067ab9 */ /* 0x000fe20000000a00 */
[----:B------:R-:W-:Y:S02]  /*0070*/  ISETP.NE.AND P1, PT, RZ, UR4, PT ;  /* 0x00000004ff007c0c */ /* 0x000fe4000bf25270 */
[----:B------:R-:W-:Y:S02]  /*0080*/  CS2R R32, SRZ ;  /* 0x0000000000207805 */ /* 0x000fe4000001ff00 */
[----:B------:R-:W-:-:S02]  /*0090*/  ISETP.NE.U32.AND P0, PT, RZ, UR6, PT ;  /* 0x00000006ff007c0c */ /* 0x000fc4000bf05070 */
[----:B------:R-:W-:Y:S02]  /*00a0*/  CS2R R34, SRZ ;  /* 0x0000000000227805 */ /* 0x000fe4000001ff00 */
[----:B------:R-:W-:Y:S02]  /*00b0*/  CS2R R36, SRZ ;  /* 0x0000000000247805 */ /* 0x000fe4000001ff00 */
[----:B------:R-:W-:Y:S02]  /*00c0*/  CS2R R38, SRZ ;  /* 0x0000000000267805 */ /* 0x000fe4000001ff00 */
[----:B------:R-:W-:Y:S02]  /*00d0*/  ISETP.NE.AND.EX P0, PT, RZ, UR7, PT, P0 ;  /* 0x00000007ff007c0c */ /* 0x000fe4000bf05300 */
        /* <DEDUP_REMOVED lines=18> */
[----:B------:R-:W-:Y:S01]  /*0200*/  CS2R R76, SRZ ;  /* 0x00000000004c7805 */ /* 0x000fe2000001ff00 */
[----:B0-----:R-:W-:Y:S01]  /*0210*/  IMAD.SHL.U32 R0, R3, 0x20, RZ ;  /* 0x0000002003007824 */ /* 0x001fe200078e00ff */
[----:B------:R-:W-:Y:S01]  /*0220*/  CS2R R78, SRZ ;  /* 0x00000000004e7805 */ /* 0x000fe2000001ff00 */
[----:B------:R-:W-:Y:S01]  /*0230*/  ULDC.64 UR4, c[0x0][0x208] ;  /* 0x0000820000047ab9 */ /* 0x000fe20000000a00 */
[----:B------:R-:W0:Y:S01]  /*0240*/  LDC R190, c[0x0][0x2e8] ;  /* 0x0000ba00ffbe7b82 */ /* 0x000e220000000800 */
[----:B------:R-:W5:Y:S01]  /*0250*/  @P1 LDG.E.64 R164, desc[UR4][R164.64] ;  /* 0x00000004a4a41981 */ /* 0x000f62000c1e1b00 */
[----:B------:R-:W-:Y:S01]  /*0260*/  LOP3.LUT R0, R0, 0x3e0, RZ, 0xc0, !PT ;  /* 0x000003e000007812 */ /* 0x000fe200078ec0ff */
[----:B------:R-:W-:-:S03]  /*0270*/  ULDC.64 UR8, c[0x0][0x260] ;  /* 0x0000980000087ab9 */ /* 0x000fc60000000a00 */
[C---:B------:R-:W-:Y:S02]  /*0280*/  IADD3 R10, P3, R0.reuse, UR6, RZ ;  /* 0x00000006000a7c10 */ /* 0x040fe4000ff7e0ff */
[----:B------:R-:W1:Y:S03]  /*0290*/  LDC R5, c[0x0][0x2ec] ;  /* 0x0000bb00ff057b82 */ /* 0x000e660000000800 */
[----:B------:R-:W-:Y:S01]  /*02a0*/  IMAD.X R11, RZ, RZ, UR7, P3 ;  /* 0x00000007ff0b7e24 */ /* 0x000fe200098e06ff */
[----:B------:R-:W-:Y:S01]  /*02b0*/  IADD3 R8, P2, R0, UR8, RZ ;  /* 0x0000000800087c10 */ /* 0x000fe2000ff5e0ff */
[----:B------:R-:W-:-:S03]  /*02c0*/  ULDC UR7, c[0x0][0x214] ;  /* 0x0000850000077ab9 */ /* 0x000fc60000000800 */
[----:B------:R-:W5:Y:S04]  /*02d0*/  @P0 LDG.E.128 R32, desc[UR4][R10.64] ;  /* 0x000000040a200981 */ /* 0x000f68000c1e1d00 */
[----:B------:R-:W5:Y:S04]  /*02e0*/  @P0 LDG.E.128 R36, desc[UR4][R10.64+0x10] ;  /* 0x000010040a240981 */ /* 0x000f68000c1e1d00 */
[----:B------:R-:W5:Y:S01]  /*02f0*/  @P0 LDG.E.128 R40, desc[UR4][R10.64+0x400] ;  /* 0x000400040a280981 */ /* 0x000f62000c1e1d00 */
[----:B0-----:R-:W-:-:S03]  /*0300*/  @P1 IMAD.MOV.U32 R4, RZ, RZ, R190 ;  /* 0x000000ffff041224 */ /* 0x001fc600078e00be */
[----:B------:R-:W5:Y:S04]  /*0310*/  @P0 LDG.E.128 R44, desc[UR4][R10.64+0x410] ;  /* 0x000410040a2c0981 */ /* 0x000f68000c1e1d00 */
[----:B------:R-:W5:Y:S04]  /*0320*/  @P0 LDG.E.128 R48, desc[UR4][R10.64+0x800] ;  /* 0x000800040a300981 */ /* 0x000f68000c1e1d00 */
[----:B------:R-:W5:Y:S04]  /*0330*/  @P0 LDG.E.128 R52, desc[UR4][R10.64+0x810] ;  /* 0x000810040a340981 */ /* 0x000f68000c1e1d00 */
[----:B------:R-:W5:Y:S04]  /*0340*/  @P0 LDG.E.128 R56, desc[UR4][R10.64+0xc00] ;  /* 0x000c00040a380981 */ /* 0x000f68000c1e1d00 */
[----:B------:R-:W5:Y:S04]  /*0350*/  @P0 LDG.E.128 R60, desc[UR4][R10.64+0xc10] ;  /* 0x000c10040a3c0981 */ /* 0x000f68000c1e1d00 */
[----:B------:R-:W5:Y:S04]  /*0360*/  @P0 LDG.E.128 R64, desc[UR4][R10.64+0x1000] ;  /* 0x001000040a400981 */ /* 0x000f68000c1e1d00 */
[----:B------:R-:W5:Y:S04]  /*0370*/  @P0 LDG.E.128 R68, desc[UR4][R10.64+0x1010] ;  /* 0x001010040a440981 */ /* 0x000f68000c1e1d00 */
[----:B------:R-:W5:Y:S04]  /*0380*/  @P0 LDG.E.128 R72, desc[UR4][R10.64+0x1400] ;  /* 0x001400040a480981 */ /* 0x000f68000c1e1d00 */
[----:B------:R-:W5:Y:S01]  /*0390*/  @P0 LDG.E.128 R76, desc[UR4][R10.64+0x1410] ;  /* 0x001410040a4c0981 */ /* 0x000f62000c1e1d00 */
[----:B------:R-:W0:Y:S03]  /*03a0*/  S2R R0, SR_CTAID.X ;  /* 0x0000000000007919 */ /* 0x000e260000002500 */
[----:B-1----:R1:W5:Y:S01]  /*03b0*/  @P1 LDG.E.64 R6, desc[UR4][R4.64] ;  /* 0x0000000404061981 */ /* 0x002362000c1e1b00 */
[----:B------:R-:W-:-:S02]  /*03c0*/  IADD3.X R9, RZ, UR9, RZ, P2, !PT ;  /* 0x00000009ff097c10 */ /* 0x000fc400097fe4ff */
[----:B-1----:R-:W-:Y:S01]  /*03d0*/  SHF.R.U32.HI R4, RZ, 0x5, R3 ;  /* 0x00000005ff047819 */ /* 0x002fe20000011603 */
[----:B------:R-:W-:-:S04]  /*03e0*/  ULDC UR6, c[0x0][0x0] ;  /* 0x0000000000067ab9 */ /* 0x000fc80000000800 */
[----:B0-----:R-:W-:-:S05]  /*03f0*/  IMAD R4, R0, 0x4, R4 ;  /* 0x0000000400047824 */ /* 0x001fca00078e0204 */
[----:B------:R-:W-:Y:S01]  /*0400*/  ISETP.GE.AND P2, PT, R4, UR7, PT ;  /* 0x0000000704007c0c */ /* 0x000fe2000bf46270 */
[----:B------:R-:W-:-:S12]  /*0410*/  IMAD R0, R0, UR6, R3 ;  /* 0x0000000600007c24 */ /* 0x000fd8000f8e0203 */
[----:B------:R-:W-:Y:S05]  /*0420*/  @P2 EXIT ;  /* 0x000000000000294d */ /* 0x000fea0003800000 */
[----:B------:R-:W0:Y:S01]  /*0430*/  @P1 LDC R11, c[0x0][0x2f0] ;  /* 0x0000bc00ff0b1b82 */ /* 0x000e220000000800 */
[----:B------:R-:W-:Y:S01]  /*0440*/  IMAD.WIDE.U32 R12, R0, -0x326172a9, RZ ;  /* 0xcd9e8d57000c7825 */ /* 0x000fe200078e00ff */
[----:B------:R-:W5:Y:S01]  /*0450*/  LDG.E.128 R80, desc[UR4][R8.64] ;  /* 0x0000000408507981 */ /* 0x000f62000c1e1d00 */
[----:B------:R-:W-:Y:S01]  /*0460*/  ULDC.U8 UR6, c[0x0][0x2a0] ;  /* 0x0000a80000067ab9 */ /* 0x000fe20000000000 */
[----:B------:R-:W-:Y:S01]  /*0470*/  ULDC UR8, c[0x0][0x294] ;  /* 0x0000a50000087ab9 */ /* 0x000fe20000000800 */
[----:B------:R-:W-:Y:S01]  /*0480*/  ULDC UR9, c[0x0][0x2d8] ;  /* 0x0000b60000097ab9 */ /* 0x000fe20000000800 */
[----:B------:R-:W5:Y:S01]  /*0490*/  LDG.E.128 R84, desc[UR4][R8.64+0x10] ;  /* 0x0000100408547981 */ /* 0x000f62000c1e1d00 */
[----:B------:R-:W-:-:S03]  /*04a0*/  ULDC.64 UR10, c[0x0][0x298] ;  /* 0x0000a600000a7ab9 */ /* 0x000fc60000000a00 */
[----:B------:R-:W5:Y:S04]  /*04b0*/  LDG.E.128 R88, desc[UR4][R8.64+0x400] ;  /* 0x0004000408587981 */ /* 0x000f68000c1e1d00 */
[----:B------:R-:W5:Y:S04]  /*04c0*/  LDG.E.128 R92, desc[UR4][R8.64+0x410] ;  /* 0x00041004085c7981 */ /* 0x000f68000c1e1d00 */
[----:B------:R-:W5:Y:S04]  /*04d0*/  LDG.E.128 R96, desc[UR4][R8.64+0x800] ;  /* 0x0008000408607981 */ /* 0x000f68000c1e1d00 */
[----:B------:R-:W5:Y:S02]  /*04e0*/  LDG.E.128 R100, desc[UR4][R8.64+0x810] ;  /* 0x0008100408647981 */ /* 0x000f64000c1e1d00 */
[----:B0----5:R-:W-:-:S02]  /*04f0*/  @P1 IADD3 R190, P0, R6, R11, RZ ;  /* 0x0000000b06be1210 */ /* 0x021fc40007f1e0ff */
[----:B------:R-:W5:Y:S03]  /*0500*/  LDG.E.128 R104, desc[UR4][R8.64+0xc00] ;  /* 0x000c000408687981 */ /* 0x000f66000c1e1d00 */
[----:B------:R-:W-:Y:S01]  /*0510*/  @P1 IMAD.X R5, RZ, RZ, R7, P0 ;  /* 0x000000ffff051224 */ /* 0x000fe200000e0607 */
[----:B------:R-:W5:Y:S04]  /*0520*/  LDG.E.128 R108, desc[UR4][R8.64+0xc10] ;  /* 0x000c1004086c7981 */ /* 0x000f68000c1e1d00 */
[--C-:B------:R-:W-:Y:S01]  /*0530*/  SHF.R.U64 R28, R190, 0x2, R5.reuse ;  /* 0x00000002be1c7819 */ /* 0x100fe20000001205 */
[----:B------:R-:W5:Y:S01]  /*0540*/  LDG.E.128 R112, desc[UR4][R8.64+0x1000] ;  /* 0x0010000408707981 */ /* 0x000f62000c1e1d00 */
[----:B------:R-:W-:-:S03]  /*0550*/  SHF.R.U32.HI R29, RZ, 0x2, R5 ;  /* 0x00000002ff1d7819 */ /* 0x000fc60000011605 */
[----:B------:R-:W-:Y:S01]  /*0560*/  IMAD.WIDE.U32 R10, R28, -0x2daee0ad, RZ ;  /* 0xd2511f531c0a7825 */ /* 0x000fe200078e00ff */
[----:B------:R-:W-:Y:S01]  /*0570*/  LOP3.LUT R14, R13, R29, R164, 0x96, !PT ;  /* 0x0000001d0d0e7212 */ /* 0x000fe200078e96a4 */
[----:B------:R-:W5:Y:S03]  /*0580*/  LDG.E.128 R116, desc[UR4][R8.64+0x1010] ;  /* 0x0010100408747981 */ /* 0x000f66000c1e1d00 */
[----:B------:R-:W-:Y:S01]  /*0590*/  LOP3.LUT R16, R11, R165, RZ, 0x3c, !PT ;  /* 0x000000a50b107212 */ /* 0x000fe200078e3cff */
[----:B------:R-:W-:Y:S01]  /*05a0*/  IMAD.WIDE.U32 R14, R14, -0x2daee0ad, RZ ;  /* 0xd2511f530e0e7825 */ /* 0x000fe200078e00ff */
[----:B------:R-:W-:Y:S01]  /*05b0*/  IADD3 R5, R165, -0x4498517b, RZ ;  /* 0xbb67ae85a5057810 */ /* 0x000fe20007ffe0ff */
[----:B------:R-:W5:Y:S02]  /*05c0*/  LDG.E.128 R120, desc[UR4][R8.64+0x1400] ;  /* 0x0014000408787981 */ /* 0x000f64000c1e1d00 */
[----:B------:R-:W-:-:S02]  /*05d0*/  IMAD.WIDE.U32 R16, R16, -0x326172a9, RZ ;  /* 0xcd9e8d5710107825 */ /* 0x000fc400078e00ff */
[----:B------:R0:W5:Y:S01]  /*05e0*/  LDG.E.128 R124, desc[UR4][R8.64+0x1410] ;  /* 0x00141004087c7981 */ /* 0x000162000c1e1d00 */
[----:B------:R-:W-:Y:S01]  /*05f0*/  LOP3.LUT R18, R15, R10, R5, 0x96, !PT ;  /* 0x0000000a0f127212 */ /* 0x000fe200078e9605 */
[C---:B------:R-:W-:Y:S01]  /*0600*/  VIADD R6, R164.reuse, 0x9e3779b9 ;  /* 0x9e3779b9a4067836 */ /* 0x040fe20000000000 */
[C---:B------:R-:W-:Y:S01]  /*0610*/  IADD3 R11, R164.reuse, 0x78dde6e4, RZ ;  /* 0x78dde6e4a40b7810 */ /* 0x040fe20007ffe0ff */
[----:B------:R-:W-:Y:S01]  /*0620*/  VIADD R7, R164, 0x3c6ef372 ;  /* 0x3c6ef372a4077836 */ /* 0x000fe20000000000 */
[----:B------:R-:W-:Y:S01]  /*0630*/  LOP3.LUT R190, R190, 0x3, RZ, 0xc0, !PT ;  /* 0x00000003bebe7812 */ /* 0x000fe200078ec0ff */
[----:B------:R-:W-:Y:S01]  /*0640*/  IMAD.WIDE.U32 R18, R18, -0x326172a9, RZ ;  /* 0xcd9e8d5712127825 */ /* 0x000fe200078e00ff */
[----:B------:R-:W-:Y:S02]  /*0650*/  LOP3.LUT R12, R17, R6, R12, 0x96, !PT ;  /* 0x00000006110c7212 */ /* 0x000fe400078e960c */
[----:B------:R-:W-:Y:S01]  /*0660*/  ISETP.NE.AND P1, PT, RZ, UR6, PT ;  /* 0x00000006ff007c0c */ /* 0x000fe2000bf25270 */
[C---:B0-----:R-:W-:Y:S01]  /*0670*/  VIADD R9, R165.reuse, 0x32370b8f ;  /* 0x32370b8fa5097836 */ /* 0x041fe20000000000 */
[----:B------:R-:W-:Y:S01]  /*0680*/  IADD3 R8, R165, 0x76cf5d0a, RZ ;  /* 0x76cf5d0aa5087810 */ /* 0x000fe20007ffe0ff */
[----:B------:R-:W-:Y:S01]  /*0690*/  IMAD.WIDE.U32 R12, R12, -0x2daee0ad, RZ ;  /* 0xd2511f530c0c7825 */ /* 0x000fe200078e00ff */
[----:B------:R-:W-:Y:S01]  /*06a0*/  LOP3.LUT R15, R19, R16, R7, 0x96, !PT ;  /* 0x00000010130f7212 */ /* 0x000fe200078e9607 */
[----:B------:R-:W-:-:S02]  /*06b0*/  ULDC.64 UR6, c[0x0][0x230] ;  /* 0x00008c0000067ab9 */ /* 0x000fc40000000a00 */
        /* <DEDUP_REMOVED lines=19> */
[----:B------:R-:W-:-:S04]  /*07f0*/  IMAD.WIDE.U32 R26, R26, -0x326172a9, RZ ;  /* 0xcd9e8d571a1a7825 */ /* 0x000fc800078e00ff */
[----:B------:R-:W-:Y:S01]  /*0800*/  IMAD.WIDE.U32 R20, R20, -0x2daee0ad, RZ ;  /* 0xd2511f5314147825 */ /* 0x000fe200078e00ff */
[----:B------:R-:W-:Y:S02]  /*0810*/  LOP3.LUT R23, R27, R24, R15, 0x96, !PT ;  /* 0x000000181b177212 */ /* 0x000fe400078e960f */
[----:B------:R-:W-:Y:S01]  /*0820*/  LOP3.LUT R27, R3, 0x1f, RZ, 0xc0, !PT ;  /* 0x0000001f031b7812 */ /* 0x000fe200078ec0ff */
[----:B------:R-:W-:Y:S02]  /*0830*/  VIADD R16, R165, 0x646e171e ;  /* 0x646e171ea5107836 */ /* 0x000fe40000000000 */
[C---:B------:R-:W-:Y:S02]  /*0840*/  VIADD R18, R164.reuse, 0x5384540f ;  /* 0x5384540fa4127836 */ /* 0x040fe40000000000 */
[----:B------:R-:W-:Y:S01]  /*0850*/  VIADD R19, R164, 0xf1bbcdc8 ;  /* 0xf1bbcdc8a4137836 */ /* 0x000fe20000000000 */
[----:B------:R-:W-:Y:S01]  /*0860*/  LOP3.LUT R24, R21, R22, R16, 0x96, !PT ;  /* 0x0000001615187212 */ /* 0x000fe200078e9610 */
[----:B------:R-:W-:-:S04]  /*0870*/  IMAD.WIDE.U32 R22, R23, -0x2daee0ad, RZ ;  /* 0xd2511f5317167825 */ /* 0x000fc800078e00ff */
[----:B------:R-:W-:Y:S01]  /*0880*/  IMAD.WIDE.U32 R24, R24, -0x326172a9, RZ ;  /* 0xcd9e8d5718187825 */ /* 0x000fe200078e00ff */
[----:B------:R-:W-:Y:S02]  /*0890*/  LOP3.LUT R23, R23, R20, R17, 0x96, !PT ;  /* 0x0000001417177212 */ /* 0x000fe400078e9611 */
[----:B------:R-:W-:Y:S02]  /*08a0*/  IADD3 R20, R165, -0x24c28bd8, RZ ;  /* 0xdb3d7428a5147810 */ /* 0x000fe40007ffe0ff */
[----:B------:R-:W-:Y:S01]  /*08b0*/  LOP3.LUT R26, R25, R26, R18, 0x96, !PT ;  /* 0x0000001a191a7212 */ /* 0x000fe200078e9612 */
[----:B------:R-:W-:-:S04]  /*08c0*/  IMAD.HI.U32 R2, R23, -0x326172a9, RZ ;  /* 0xcd9e8d5717027827 */ /* 0x000fc800078e00ff */
[----:B------:R-:W-:Y:S01]  /*08d0*/  IMAD.HI.U32 R21, R26, -0x2daee0ad, RZ ;  /* 0xd2511f531a157827 */ /* 0x000fe200078e00ff */
[----:B------:R-:W-:-:S03]  /*08e0*/  LOP3.LUT R162, R2, R24, R19, 0x96, !PT ;  /* 0x0000001802a27212 */ /* 0x000fc600078e9613 */
[----:B------:R-:W-:Y:S01]  /*08f0*/  IMAD R2, R26, -0x2daee0ad, RZ ;  /* 0xd2511f531a027824 */ /* 0x000fe200078e02ff */
[----:B------:R-:W-:Y:S01]  /*0900*/  LOP3.LUT R30, R21, R22, R20, 0x96, !PT ;  /* 0x00000016151e7212 */ /* 0x000fe200078e9614 */
[----:B------:R-:W-:Y:S01]  /*0910*/  VIADD R21, R165, 0x96a522ad ;  /* 0x96a522ada5157836 */ /* 0x000fe20000000000 */
[----:B------:R-:W-:Y:S01]  /*0920*/  HFMA2.MMA R26, -RZ, RZ, 0, 0 ;  /* 0x00000000ff1a7435 */ /* 0x000fe200000001ff */
[----:B------:R-:W-:-:S04]  /*0930*/  IMAD.HI.U32 R159, R162, -0x2daee0ad, RZ ;  /* 0xd2511f53a29f7827 */ /* 0x000fc800078e00ff */
[----:B------:R-:W-:Y:S01]  /*0940*/  IMAD R23, R23, -0x326172a9, RZ ;  /* 0xcd9e8d5717177824 */ /* 0x000fe200078e02ff */
[----:B------:R-:W-:Y:S01]  /*0950*/  LOP3.LUT R159, R159, R2, R21, 0x96, !PT ;  /* 0x000000029f9f7212 */ /* 0x000fe200078e9615 */
[----:B------:R-:W-:-:S04]  /*0960*/  IMAD.HI.U32 R24, R30, -0x326172a9, RZ ;  /* 0xcd9e8d571e187827 */ /* 0x000fc800078e00ff */
[----:B------:R-:W-:Y:S02]  /*0970*/  VIADD R22, R164, 0x8ff34781 ;  /* 0x8ff34781a4167836 */ /* 0x000fe40000000000 */
[----:B------:R-:W-:Y:S02]  /*0980*/  IMAD.MOV.U32 R25, RZ, RZ, R29 ;  /* 0x000000ffff197224 */ /* 0x000fe400078e001d */
[----:B------:R-:W-:Y:S01]  /*0990*/  IMAD R162, R162, -0x2daee0ad, RZ ;  /* 0xd2511f53a2a27824 */ /* 0x000fe200078e02ff */
[----:B------:R-:W-:Y:S01]  /*09a0*/  LOP3.LUT R2, R24, R23, R22, 0x96, !PT ;  /* 0x0000001718027212 */ /* 0x000fe200078e9616 */
[----:B------:R-:W-:Y:S01]  /*09b0*/  IMAD.MOV.U32 R24, RZ, RZ, R28 ;  /* 0x000000ffff187224 */ /* 0x000fe200078e001c */
[----:B------:R-:W-:Y:S01]  /*09c0*/  MOV R23, R0 ;  /* 0x0000000000177202 */ /* 0x000fe20000000f00 */
[----:B------:R-:W-:-:S07]  /*09d0*/  IMAD R0, R30, -0x326172a9, RZ ;  /* 0xcd9e8d571e007824 */ /* 0x000fce00078e02ff */
.L_x_12329:
        /* <DEDUP_REMOVED lines=9> */
[----:B0-----:R-:W-:-:S05]  /*0a70*/  SHF.R.S32.HI R137, RZ, 0x1f, R140 ;  /* 0x0000001fff897819 */ /* 0x001fca000001148c */
[----:B------:R-:W0:Y:S01]  /*0a80*/  @P0 LDC.64 R144, c[0x0][0x230] ;  /* 0x00008c00ff900b82 */ /* 0x000e220000000a00 */
[----:B------:R-:W-:Y:S01]  /*0a90*/  LEA.HI R140, R137, R140, RZ, 0x3 ;  /* 0x0000008c898c7211 */ /* 0x000fe200078f18ff */
[----:B--2---:R-:W-:-:S03]  /*0aa0*/  IMAD.WIDE R136, R4, 0x4, R138 ;  /* 0x0000000404887825 */ /* 0x004fc600078e028a */
[----:B------:R-:W-:Y:S02]  /*0ab0*/  LEA.HI.SX32 R207, R140, R27, 0x1d ;  /* 0x0000001b8ccf7211 */ /* 0x000fe400078feaff */
[----:B-----5:R1:W5:Y:S03]  /*0ac0*/  LDG.E R140, desc[UR4][R136.64] ;  /* 0x00000004888c7981 */ /* 0x020366000c1e1900 */
[----:B0-----:R-:W-:-:S05]  /*0ad0*/  @P0 IMAD.WIDE.U32 R144, R207, 0x10, R144 ;  /* 0x00000010cf900825 */ /* 0x001fca00078e0090 */
[----:B------:R1:W5:Y:S01]  /*0ae0*/  @P0 LDG.E.128 R132, desc[UR4][R144.64] ;  /* 0x0000000490840981 */ /* 0x000362000c1e1d00 */
[----:B---3--:R-:W-:-:S13]  /*0af0*/  ISETP.GE.AND P2, PT, R148, 0x1, PT ;  /* 0x000000019400780c */ /* 0x008fda0003f46270 */
[----:B------:R-:W0:Y:S01]  /*0b00*/  @P2 LDC.64 R142, c[0x0][0x220] ;  /* 0x00008800ff8e2b82 */ /* 0x000e220000000a00 */
[----:B------:R-:W-:Y:S01]  /*0b10*/  @P2 VIADD R146, R148, 0xffffffff ;  /* 0xffffffff94922836 */ /* 0x000fe20000000000 */
        /* <DEDUP_REMOVED lines=14> */
[----:B------:R-:W-:Y:S01]  /*0c00*/  IMAD.MOV.U32 R136, RZ, RZ, R190 ;  /* 0x000000ffff887224 */ /* 0x000fe200078e00be */
[----:B-----5:R-:W-:Y:S01]  /*0c10*/  SHF.L.U32 R143, R132, 0x10, RZ ;  /* 0x00000010848f7819 */ /* 0x020fe200000006ff */
[----:B------:R-:W-:Y:S06]  /*0c20*/  BRA `(.L_x_11836) ;  /* 0x0000000400587947 */ /* 0x000fec0003800000 */
.L_x_11835:
        /* <DEDUP_REMOVED lines=12> */
.L_x_11838:
[----:B------:R-:W-:-:S07]  /*0cf0*/  IMAD.MOV.U32 R28, RZ, RZ, R0 ;  /* 0x000000ffff1c7224 */ /* 0x000fce00078e0000 */
.L_x_11839:
[----:B------:R-:W-:Y:S05]  /*0d00*/  BSYNC B1 ;  /* 0x0000000000017941 */ /* 0x000fea0003800000 */
.L_x_11837:
        /* <DEDUP_REMOVED lines=16> */
.L_x_11843:
[----:B------:R-:W-:Y:S05]  /*0e10*/  BSYNC B2 ;  /* 0x0000000000027941 */ /* 0x000fea0003800000 */
.L_x_11842:
        /* <DEDUP_REMOVED lines=43> */
.L_x_11841:
[----:B------:R-:W-:Y:S05]  /*10d0*/  BSYNC B1 ;  /* 0x0000000000017941 */ /* 0x000fea0003800000 */
.L_x_11840:
        /* <DEDUP_REMOVED lines=11> */
.L_x_11836:
[----:B------:R-:W-:Y:S05]  /*1190*/  BSYNC B0 ;  /* 0x0000000000007941 */ /* 0x000fea0003800000 */
.L_x_11834:
        /* <DEDUP_REMOVED lines=9> */
.L_x_11845:
        /* <DEDUP_REMOVED lines=12> */
.L_x_11848:
[----:B------:R-:W-:-:S07]  /*12f0*/  IMAD.MOV.U32 R29, RZ, RZ, R0 ;  /* 0x000000ffff1d7224 */ /* 0x000fce00078e0000 */
.L_x_11849:
[----:B------:R-:W-:Y:S05]  /*1300*/  BSYNC B1 ;  /* 0x0000000000017941 */ /* 0x000fea0003800000 */
.L_x_11847:
        /* <DEDUP_REMOVED lines=16> */
.L_x_11853:
[----:B------:R-:W-:Y:S05]  /*1410*/  BSYNC B2 ;  /* 0x0000000000027941 */ /* 0x000fea0003800000 */
.L_x_11852:
        /* <DEDUP_REMOVED lines=43> */
.L_x_11851:
[----:B------:R-:W-:Y:S05]  /*16d0*/  BSYNC B1 ;  /* 0x0000000000017941 */ /* 0x000fea0003800000 */
.L_x_11850:
        /* <DEDUP_REMOVED lines=13> */
.L_x_11846:
[----:B------:R-:W-:Y:S05]  /*17b0*/  BSYNC B0 ;  /* 0x0000000000007941 */ /* 0x000fea0003800000 */
.L_x_11844:
        /* <DEDUP_REMOVED lines=8> */
.L_x_11855:
        /* <DEDUP_REMOVED lines=12> */
.L_x_11858:
[----:B------:R-:W-:-:S07]  /*1900*/  IMAD.MOV.U32 R30, RZ, RZ, R0 ;  /* 0x000000ffff1e7224 */ /* 0x000fce00078e0000 */
.L_x_11859:
[----:B------:R-:W-:Y:S05]  /*1910*/  BSYNC B1 ;  /* 0x0000000000017941 */ /* 0x000fea0003800000 */
.L_x_11857:
        /* <DEDUP_REMOVED lines=16> */
.L_x_11863:
[----:B------:R-:W-:Y:S05]  /*1a20*/  BSYNC B2 ;  /* 0x0000000000027941 */ /* 0x000fea0003800000 */
.L_x_11862:
        /* <DEDUP_REMOVED lines=43> */
.L_x_11861:
[----:B------:R-:W-:Y:S05]  /*1ce0*/  BSYNC B1 ;  /* 0x0000000000017941 */ /* 0x000fea0003800000 */
.L_x_11860:
        /* <DEDUP_REMOVED lines=11> */
.L_x_11856:
[----:B------:R-:W-:Y:S05]  /*1da0*/  BSYNC B0 ;  /* 0x0000000000007941 */ /* 0x000fea0003800000 */
.L_x_11854:
        /* <DEDUP_REMOVED lines=9> */
.L_x_11865:
        /* <DEDUP_REMOVED lines=12> */
.L_x_11868:
[----:B------:R-:W-:-:S07]  /*1f00*/  IMAD.MOV.U32 R31, RZ, RZ, R0 ;  /* 0x000000ffff1f7224 */ /* 0x000fce00078e0000 */
.L_x_11869:
[----:B------:R-:W-:Y:S05]  /*1f10*/  BSYNC B1 ;  /* 0x0000000000017941 */ /* 0x000fea0003800000 */
.L_x_11867:
        /* <DEDUP_REMOVED lines=16> */
.L_x_11873:
[----:B------:R-:W-:Y:S05]  /*2020*/  BSYNC B2 ;  /* 0x0000000000027941 */ /* 0x000fea0003800000 */
.L_x_11872:
        /* <DEDUP_REMOVED lines=43> */
.L_x_11871:
[----:B------:R-:W-:Y:S05]  /*22e0*/  BSYNC B1 ;  /* 0x0000000000017941 */ /* 0x000fea0003800000 */
.L_x_11870:
        /* <DEDUP_REMOVED lines=13> */
.L_x_11866:
[----:B------:R-:W-:Y:S05]  /*23c0*/  BSYNC B0 ;  /* 0x0000000000007941 */ /* 0x000fea0003800000 */
.L_x_11864:
        /* <DEDUP_REMOVED lines=8> */
.L_x_11875:
        /* <DEDUP_REMOVED lines=12> */
.L_x_11878:
[----:B------:R-:W-:-:S07]  /*2510*/  MOV R147, R0 ;  /* 0x0000000000937202 */ /* 0x000fce0000000f00 */
.L_x_11879:
[----:B------:R-:W-:Y:S05]  /*2520*/  BSYNC B1 ;  /* 0x0000000000017941 */ /* 0x000fea0003800000 */
.L_x_11877:
        /* <DEDUP_REMOVED lines=16> */
.L_x_11883:
[----:B------:R-:W-:Y:S05]  /*2630*/  BSYNC B2 ;  /* 0x0000000000027941 */ /* 0x000fea0003800000 */
.L_x_11882:
        /* <DEDUP_REMOVED lines=43> */
.L_x_11881:
[----:B------:R-:W-:Y:S05]  /*28f0*/  BSYNC B1 ;  /* 0x0000000000017941 */ /* 0x000fea0003800000 */
.L_x_11880:
        /* <DEDUP_REMOVED lines=11> */
.L_x_11876:
[----:B------:R-:W-:Y:S05]  /*29b0*/  BSYNC B0 ;  /* 0x0000000000007941 */ /* 0x000fea0003800000 */
.L_x_11874:
        /* <DEDUP_REMOVED lines=9> */
.L_x_11885:
        /* <DEDUP_REMOVED lines=12> */
.L_x_11888:
[----:B------:R-:W-:-:S07]  /*2b10*/  IMAD.MOV.U32 R152, RZ, RZ, R0 ;  /* 0x000000ffff987224 */ /* 0x000fce00078e0000 */
.L_x_11889:
[----:B------:R-:W-:Y:S05]  /*2b20*/  BSYNC B1 ;  /* 0x0000000000017941 */ /* 0x000fea0003800000 */
.L_x_11887:
        /* <DEDUP_REMOVED lines=16> */
.L_x_11893:
[----:B------:R-:W-:Y:S05]  /*2c30*/  BSYNC B2 ;  /* 0x0000000000027941 */ /* 0x000fea0003800000 */
.L_x_11892:
        /* <DEDUP_REMOVED lines=43> */
.L_x_11891:
[----:B------:R-:W-:Y:S05]  /*2ef0*/  BSYNC B1 ;  /* 0x0000000000017941 */ /* 0x000fea0003800000 */
.L_x_11890:
        /* <DEDUP_REMOVED lines=13> */
.L_x_11886:
[----:B------:R-:W-:Y:S05]  /*2fd0*/  BSYNC B0 ;  /* 0x0000000000007941 */ /* 0x000fea0003800000 */
.L_x_11884:
        /* <DEDUP_REMOVED lines=8> */
.L_x_11895:
        /* <DEDUP_REMOVED lines=12> */
.L_x_11898:
[----:B------:R-:W-:-:S07]  /*3120*/  MOV R149, R0 ;  /* 0x0000000000957202 */ /* 0x000fce0000000f00 */
.L_x_11899:
[----:B------:R-:W-:Y:S05]  /*3130*/  BSYNC B1 ;  /* 0x0000000000017941 */ /* 0x000fea0003800000 */
.L_x_11897:
        /* <DEDUP_REMOVED lines=16> */
.L_x_11903:
[----:B------:R-:W-:Y:S05]  /*3240*/  BSYNC B2 ;  /* 0x0000000000027941 */ /* 0x000fea0003800000 */
.L_x_11902:
        /* <DEDUP_REMOVED lines=43> */
.L_x_11901:
[----:B------:R-:W-:Y:S05]  /*3500*/  BSYNC B1 ;  /* 0x0000000000017941 */ /* 0x000fea0003800000 */
.L_x_11900:
        /* <DEDUP_REMOVED lines=11> */
.L_x_11896:
[----:B------:R-:W-:Y:S05]  /*35c0*/  BSYNC B0 ;  /* 0x0000000000007941 */ /* 0x000fea0003800000 */
.L_x_11894:
        /* <DEDUP_REMOVED lines=9> */
.L_x_11905:
        /* <DEDUP_REMOVED lines=12> */
.L_x_11908:
[----:B------:R-:W-:-:S07]  /*3720*/  IMAD.MOV.U32 R154, RZ, RZ, R0 ;  /* 0x000000ffff9a7224 */ /* 0x000fce00078e0000 */
.L_x_11909:
[----:B------:R-:W-:Y:S05]  /*3730*/  BSYNC B1 ;  /* 0x0000000000017941 */ /* 0x000fea0003800000 */
.L_x_11907:
        /* <DEDUP_REMOVED lines=16> */
.L_x_11913:
[----:B------:R-:W-:Y:S05]  /*3840*/  BSYNC B2 ;  /* 0x0000000000027941 */ /* 0x000fea0003800000 */
.L_x_11912:
        /* <DEDUP_REMOVED lines=43> */
.L_x_11911:
[----:B------:R-:W-:Y:S05]  /*3b00*/  BSYNC B1 ;  /* 0x0000000000017941 */ /* 0x000fea0003800000 */
.L_x_11910:
[----:B-----5:R-:W-:Y:S01]  /*3b10*/  PRMT R137, R131, 0x7632, R137 ;  /* 0x0000763283897816 */ /* 0x020fe20000000089 */
[----:B------:R-:W-:Y:S01]  /*3b20*/  IMAD.MOV.U32 R139, RZ, RZ, 0x2f800000 ;  /* 0x2f800000ff8b7424 */ /* 0x000fe200078e00ff */
[----:B------:R-:W-:Y:S02]  /*3b30*/  I2FP.F32.U32 R136, R154 ;  /* 0x0000009a00887245 */ /* 0x000fe40000201000 */
[----:B------:R-:W-:Y:S02]  /*3b40*/  SHF.L.U32 R137, R137, 0x10, RZ ;  /* 0x0000001089897819 */ /* 0x000fe400000006ff */
[----:B------:R-:W-:Y:S01]  /*3b50*/  @P0 PRMT R138, R135, 0x7632, R138 ;  /* 0x00007632878a0816 */ /* 0x000fe2000000008a */
[----:B------:R-:W-:Y:S02]  /*3b60*/  FFMA.FTZ R136, R136, R139, 1.1641532182693481445e-10 ;  /* 0x2f00000088887423 */ /* 0x000fe4000001008b */
[----:B------:R-:W-:Y:S02]  /*3b70*/  FMUL.FTZ R137, R137, UR11 ;  /* 0x0000000b89897c20 */ /* 0x000fe40008410000 */
[----:B------:R-:W-:Y:S01]  /*3b80*/  @P0 IMAD.U32 R139, R138, 0x10000, RZ ;  /* 0x000100008a8b0824 */ /* 0x000fe200078e00ff */
[----:B------:R-:W-:Y:S01]  /*3b90*/  FSETP.GTU.FTZ.AND P4, PT, R136, UR8, PT ;  /* 0x0000000888007c0b */ /* 0x000fe2000bf9c000 */
[----:B------:R-:W-:-:S03]  /*3ba0*/  FMUL.FTZ R137, R137, UR10 ;  /* 0x0000000a89897c20 */ /* 0x000fc60008410000 */
[----:B------:R-:W-:Y:S02]  /*3bb0*/  SEL R160, RZ, 0x1, P4 ;  /* 0x00000001ffa07807 */ /* 0x000fe40002000000 */
[----:B------:R-:W-:-:S05]  /*3bc0*/  FSEL R150, R137, RZ, !P4 ;  /* 0x000000ff89967208 */ /* 0x000fca0006000000 */
[----:B------:R-:W-:-:S07]  /*3bd0*/  @P0 FADD.FTZ R150, R150, R139 ;  /* 0x0000008b96960221 */ /* 0x000fce0000010000 */
.L_x_11906:
[----:B------:R-:W-:Y:S05]  /*3be0*/  BSYNC B0 ;  /* 0x0000000000007941 */ /* 0x000fea0003800000 */
.L_x_11904:
        /* <DEDUP_REMOVED lines=35> */
.L_x_11915:
[----:B------:R-:W-:Y:S05]  /*3e20*/  BSYNC B0 ;  /* 0x0000000000007941 */ /* 0x000fea0003800000 */
.L_x_11914:
[----:B-----5:R2:W5:Y:S04]  /*3e30*/  @P2 LDG.E.128 R128, desc[UR4][R152.64] ;  /* 0x0000000498802981 */ /* 0x020568000c1e1d00 */
[----:B------:R2:W5:Y:S01]  /*3e40*/  @P0 LDG.E.128 R132, desc[UR4][R154.64] ;  /* 0x000000049a840981 */ /* 0x000562000c1e1d00 */
[----:B------:R-:W-:Y:S04]  /*3e50*/  BSSY B0, `(.L_x_11916) ;  /* 0x000005f000007945 */ /* 0x000fe80003800000 */
[----:B------:R-:W-:Y:S05]  /*3e60*/  @P3 BRA `(.L_x_11917) ;  /* 0x0000000000183947 */ /* 0x000fea0003800000 */
[----:B------:R-:W-:Y:S01]  /*3e70*/  IMAD.MOV.U32 R151, RZ, RZ, RZ ;  /* 0x000000ffff977224 */ /* 0x000fe200078e00ff */
[----:B01----:R-:W-:Y:S01]  /*3e80*/  MOV R136, R161 ;  /* 0x000000a100887202 */ /* 0x003fe20000000f00 */
[----:B------:R-:W-:Y:S06]  /*3e90*/  @!P0 BRA `(.L_x_11918) ;  /* 0x0000000400688947 */ /* 0x000fec0003800000 */
[----:B------:R-:W-:Y:S01]  /*3ea0*/  IMAD.MOV.U32 R136, RZ, RZ, R161 ;  /* 0x000000ffff887224 */ /* 0x000fe200078e00a1 */
[----:B-----5:R-:W-:Y:S01]  /*3eb0*/  SHF.L.U32 R151, R132, 0x10, RZ ;  /* 0x0000001084977819 */ /* 0x020fe200000006ff */
[----:B------:R-:W-:Y:S06]  /*3ec0*/  BRA `(.L_x_11918) ;  /* 0x00000004005c7947 */ /* 0x000fec0003800000 */
.L_x_11917:
[C---:B------:R-:W-:Y:S01]  /*3ed0*/  ISETP.NE.AND P4, PT, R161.reuse, 0x1, PT ;  /* 0x00000001a100780c */ /* 0x040fe20003f85270 */
[----:B------:R-:W-:Y:S01]  /*3ee0*/  BSSY B1, `(.L_x_11919) ;  /* 0x000000c000017945 */ /* 0x000fe20003800000 */
[----:B01----:R-:W-:-:S11]  /*3ef0*/  VIADD R136, R161, 0x1 ;  /* 0x00000001a1887836 */ /* 0x003fd60000000000 */
        /* <DEDUP_REMOVED lines=9> */
.L_x_11920:
[----:B------:R-:W-:-:S07]  /*3f90*/  IMAD.MOV.U32 R28, RZ, RZ, R0 ;  /* 0x000000ffff1c7224 */ /* 0x000fce00078e0000 */
.L_x_11921:
[----:B------:R-:W-:Y:S05]  /*3fa0*/  BSYNC B1 ;  /* 0x0000000000017941 */ /* 0x000fea0003800000 */
.L_x_11919:
        /* <DEDUP_REMOVED lines=16> */
.L_x_11925:
[----:B------:R-:W-:Y:S05]  /*40b0*/  BSYNC B2 ;  /* 0x0000000000027941 */ /* 0x000fea0003800000 */
.L_x_11924:
        /* <DEDUP_REMOVED lines=8> */
[----:B--2---:R-:W-:Y:S01]  /*4140*/  IMAD.WIDE.U32 R152, R151, -0x2daee0ad, RZ ;  /* 0xd2511f5397987825 */ /* 0x004fe200078e00ff */
        /* <DEDUP_REMOVED lines=35> */
.L_x_11923:
[----:B------:R-:W-:Y:S05]  /*4380*/  BSYNC B1 ;  /* 0x0000000000017941 */ /* 0x000fea0003800000 */
.L_x_11922:
[----:B------:R-:W-:Y:S01]  /*4390*/  HFMA2.MMA R137, -RZ, RZ, 0.1171875, 0 ;  /* 0x2f800000ff897435 */ /* 0x000fe200000001ff */
[----:B------:R-:W-:Y:S01]  /*43a0*/  I2FP.F32.U32 R28, R28 ;  /* 0x0000001c001c7245 */ /* 0x000fe20000201000 */
[----:B-----5:R-:W-:Y:S01]  /*43b0*/  IMAD.U32 R138, R128, 0x10000, RZ ;  /* 0x00010000808a7824 */ /* 0x020fe200078e00ff */
[----:B--2---:R-:W-:-:S03]  /*43c0*/  @P0 SHF.L.U32 R152, R132, 0x10, RZ ;  /* 0x0000001084980819 */ /* 0x004fc600000006ff */
[----:B------:R-:W-:-:S04]  /*43d0*/  FMUL.FTZ R138, R138, UR11 ;  /* 0x0000000b8a8a7c20 */ /* 0x000fc80008410000 */
[----:B------:R-:W-:Y:S01]  /*43e0*/  FFMA.FTZ R28, R28, R137, 1.1641532182693481445e-10 ;  /* 0x2f0000001c1c7423 */ /* 0x000fe20000010089 */
[----:B------:R-:W-:-:S04]  /*43f0*/  FMUL.FTZ R138, R138, UR10 ;  /* 0x0000000a8a8a7c20 */ /* 0x000fc80008410000 */
[----:B------:R-:W-:-:S04]  /*4400*/  FSETP.GTU.FTZ.AND P4, PT, R28, UR8, PT ;  /* 0x000000081c007c0b */ /* 0x000fc8000bf9c000 */
[----:B------:R-:W-:Y:S02]  /*4410*/  FSEL R151, R138, RZ, !P4 ;  /* 0x000000ff8a977208 */ /* 0x000fe40006000000 */
[----:B------:R-:W-:-:S03]  /*4420*/  SEL R28, RZ, 0x1, P4 ;  /* 0x00000001ff1c7807 */ /* 0x000fc60002000000 */
[----:B------:R-:W-:-:S07]  /*4430*/  @P0 FADD.FTZ R151, R152, R151 ;  /* 0x0000009798970221 */ /* 0x000fce0000010000 */
.L_x_11918:
[----:B------:R-:W-:Y:S05]  /*4440*/  BSYNC B0 ;  /* 0x0000000000007941 */ /* 0x000fea0003800000 */
.L_x_11916:
        /* <DEDUP_REMOVED lines=9> */
.L_x_11927:
        /* <DEDUP_REMOVED lines=12> */
.L_x_11930:
[----:B------:R-:W-:-:S07]  /*45a0*/  IMAD.MOV.U32 R29, RZ, RZ, R0 ;  /* 0x000000ffff1d7224 */ /* 0x000fce00078e0000 */
.L_x_11931:
[----:B------:R-:W-:Y:S05]  /*45b0*/  BSYNC B1 ;  /* 0x0000000000017941 */ /* 0x000fea0003800000 */
.L_x_11929:
        /* <DEDUP_REMOVED lines=16> */
.L_x_11935:
[----:B------:R-:W-:Y:S05]  /*46c0*/  BSYNC B2 ;  /* 0x0000000000027941 */ /* 0x000fea0003800000 */
.L_x_11934:
[----:B------:R-:W-:Y:S01]  /*46d0*/  IMAD.HI.U32 R0, R23, -0x326172a9, RZ ;  /* 0xcd9e8d5717007827 */ /* 0x000fe200078e00ff */
[----:B------:R-:W-:-:S03]  /*46e0*/  LOP3.LUT R137, R137, R26, R165, 0x96, !PT ;  /* 0x0000001a89897212 */ /* 0x000fc600078e96a5 */
[----:B--2---:R-:W-:Y:S01]  /*46f0*/  IMAD R153, R23, -0x326172a9, RZ ;  /* 0xcd9e8d5717997824 */ /* 0x004fe200078e02ff */
        /* <DEDUP_REMOVED lines=41> */
.L_x_11933:
[----:B------:R-:W-:Y:S05]  /*4990*/  BSYNC B1 ;  /* 0x0000000000017941 */ /* 0x000fea0003800000 */
.L_x_11932:
        /* <DEDUP_REMOVED lines=10> */
[----:B--2---:R-:W-:Y:S02]  /*4a40*/  FSEL R152, R136, RZ, !P4 ;  /* 0x000000ff88987208 */ /* 0x004fe40006000000 */
[----:B------:R-:W-:-:S03]  /*4a50*/  SEL R29, RZ, 0x1, P4 ;  /* 0x00000001ff1d7807 */ /* 0x000fc60002000000 */
[----:B------:R-:W-:-:S07]  /*4a60*/  @P0 FADD.FTZ R152, R152, R139 ;  /* 0x0000008b98980221 */ /* 0x000fce0000010000 */
.L_x_11928:
[----:B------:R-:W-:Y:S05]  /*4a70*/  BSYNC B0 ;  /* 0x0000000000007941 */ /* 0x000fea0003800000 */
.L_x_11926:
        /* <DEDUP_REMOVED lines=8> */
.L_x_11937:
        /* <DEDUP_REMOVED lines=12> */
.L_x_11940:
[----:B------:R-:W-:-:S07]  /*4bc0*/  IMAD.MOV.U32 R30, RZ, RZ, R0 ;  /* 0x000000ffff1e7224 */ /* 0x000fce00078e0000 */
.L_x_11941:
[----:B------:R-:W-:Y:S05]  /*4bd0*/  BSYNC B1 ;  /* 0x0000000000017941 */ /* 0x000fea0003800000 */
.L_x_11939:
        /* <DEDUP_REMOVED lines=16> */
.L_x_11945:
[----:B------:R-:W-:Y:S05]  /*4ce0*/  BSYNC B2 ;  /* 0x0000000000027941 */ /* 0x000fea0003800000 */
.L_x_11944:
        /* <DEDUP_REMOVED lines=44> */
.L_x_11943:
[----:B------:R-:W-:Y:S05]  /*4fb0*/  BSYNC B1 ;  /* 0x0000000000017941 */ /* 0x000fea0003800000 */
.L_x_11942:
        /* <DEDUP_REMOVED lines=11> */
.L_x_11938:
[----:B------:R-:W-:Y:S05]  /*5070*/  BSYNC B0 ;  /* 0x0000000000007941 */ /* 0x000fea0003800000 */
.L_x_11936:
        /* <DEDUP_REMOVED lines=9> */
.L_x_11947:
        /* <DEDUP_REMOVED lines=12> */
.L_x_11950:
[----:B------:R-:W-:-:S07]  /*51d0*/  IMAD.MOV.U32 R31, RZ, RZ, R0 ;  /* 0x000000ffff1f7224 */ /* 0x000fce00078e0000 */
.L_x_11951:
[----:B------:R-:W-:Y:S05]  /*51e0*/  BSYNC B1 ;  /* 0x0000000000017941 */ /* 0x000fea0003800000 */
.L_x_11949:
        /* <DEDUP_REMOVED lines=16> */
.L_x_11955:
[----:B------:R-:W-:Y:S05]  /*52f0*/  BSYNC B2 ;  /* 0x0000000000027941 */ /* 0x000fea0003800000 */
.L_x_11954:
        /* <DEDUP_REMOVED lines=44> */
.L_x_11953:
[----:B------:R-:W-:Y:S05]  /*55c0*/  BSYNC B1 ;  /* 0x0000000000017941 */ /* 0x000fea0003800000 */
.L_x_11952:
        /* <DEDUP_REMOVED lines=13> */
.L_x_11948:
[----:B------:R-:W-:Y:S05]  /*56a0*/  BSYNC B0 ;  /* 0x0000000000007941 */ /* 0x000fea0003800000 */
.L_x_11946:
        /* <DEDUP_REMOVED lines=8> */
.L_x_11957:
        /* <DEDUP_REMOVED lines=12> */
.L_x_11960:
[----:B------:R-:W-:-:S07]  /*57f0*/  IMAD.MOV.U32 R155, RZ, RZ, R0 ;  /* 0x000000ffff9b7224 */ /* 0x000fce00078e0000 */
.L_x_11961:
[----:B------:R-:W-:Y:S05]  /*5800*/  BSYNC B1 ;  /* 0x0000000000017941 */ /* 0x000fea0003800000 */
.L_x_11959:
        /* <DEDUP_REMOVED lines=16> */
.L_x_11965:
[----:B------:R-:W-:Y:S05]  /*5910*/  BSYNC B2 ;  /* 0x0000000000027941 */ /* 0x000fea0003800000 */
.L_x_11964:
        /* <DEDUP_REMOVED lines=44> */
.L_x_11963:
[----:B------:R-:W-:Y:S05]  /*5be0*/  BSYNC B1 ;  /* 0x0000000000017941 */ /* 0x000fea0003800000 */
.L_x_11962:
        /* <DEDUP_REMOVED lines=11> */
.L_x_11958:
[----:B------:R-:W-:Y:S05]  /*5ca0*/  BSYNC B0 ;  /* 0x0000000000007941 */ /* 0x000fea0003800000 */
.L_x_11956:
        /* <DEDUP_REMOVED lines=9> */
.L_x_11967:
        /* <DEDUP_REMOVED lines=12> */
.L_x_11970:
[----:B------:R-:W-:-:S07]  /*5e00*/  IMAD.MOV.U32 R157, RZ, RZ, R0 ;  /* 0x000000ffff9d7224 */ /* 0x000fce00078e0000 */
.L_x_11971:
[----:B------:R-:W-:Y:S05]  /*5e10*/  BSYNC B1 ;  /* 0x0000000000017941 */ /* 0x000fea0003800000 */
.L_x_11969:
        /* <DEDUP_REMOVED lines=16> */
.L_x_11975:
[----:B------:R-:W-:Y:S05]  /*5f20*/  BSYNC B2 ;  /* 0x0000000000027941 */ /* 0x000fea0003800000 */
.L_x_11974:
        /* <DEDUP_REMOVED lines=44> */
.L_x_11973:
[----:B------:R-:W-:Y:S05]  /*61f0*/  BSYNC B1 ;  /* 0x0000000000017941 */ /* 0x000fea0003800000 */
.L_x_11972:
        /* <DEDUP_REMOVED lines=13> */
.L_x_11968:
[----:B------:R-:W-:Y:S05]  /*62d0*/  BSYNC B0 ;  /* 0x0000000000007941 */ /* 0x000fea0003800000 */
.L_x_11966:
        /* <DEDUP_REMOVED lines=8> */
.L_x_11977:
        /* <DEDUP_REMOVED lines=12> */
.L_x_11980:
[----:B------:R-:W-:-:S07]  /*6420*/  IMAD.MOV.U32 R161, RZ, RZ, R0 ;  /* 0x000000ffffa17224 */ /* 0x000fce00078e0000 */
.L_x_11981:
[----:B------:R-:W-:Y:S05]  /*6430*/  BSYNC B1 ;  /* 0x0000000000017941 */ /* 0x000fea0003800000 */
.L_x_11979:
        /* <DEDUP_REMOVED lines=16> */
.L_x_11985:
[----:B------:R-:W-:Y:S05]  /*6540*/  BSYNC B2 ;  /* 0x0000000000027941 */ /* 0x000fea0003800000 */
.L_x_11984:
        /* <DEDUP_REMOVED lines=44> */
.L_x_11983:
[----:B------:R-:W-:Y:S05]  /*6810*/  BSYNC B1 ;  /* 0x0000000000017941 */ /* 0x000fea0003800000 */
.L_x_11982:
        /* <DEDUP_REMOVED lines=11> */
.L_x_11978:
[----:B------:R-:W-:Y:S05]  /*68d0*/  BSYNC B0 ;  /* 0x0000000000007941 */ /* 0x000fea0003800000 */
.L_x_11976:
        /* <DEDUP_REMOVED lines=9> */
.L_x_11987:
        /* <DEDUP_REMOVED lines=12> */
.L_x_11990:
[----:B------:R-:W-:-:S07]  /*6a30*/  IMAD.MOV.U32 R160, RZ, RZ, R0 ;  /* 0x000000ffffa07224 */ /* 0x000fce00078e0000 */
.L_x_11991:
[----:B------:R-:W-:Y:S05]  /*6a40*/  BSYNC B1 ;  /* 0x0000000000017941 */ /* 0x000fea0003800000 */
.L_x_11989:
        /* <DEDUP_REMOVED lines=16> */
.L_x_11995:
[----:B------:R-:W-:Y:S05]  /*6b50*/  BSYNC B2 ;  /* 0x0000000000027941 */ /* 0x000fea0003800000 */
.L_x_11994:
        /* <DEDUP_REMOVED lines=44> */
.L_x_11993:
[----:B------:R-:W-:Y:S05]  /*6e20*/  BSYNC B1 ;  /* 0x0000000000017941 */ /* 0x000fea0003800000 */
.L_x_11992:
[----:B------:R-:W-:Y:S01]  /*6e30*/  HFMA2.MMA R139, -RZ, RZ, 0.1171875, 0 ;  /* 0x2f800000ff8b7435 */ /* 0x000fe200000001ff */
[----:B-----5:R-:W-:Y:S02]  /*6e40*/  PRMT R137, R131, 0x7632, R137 ;  /* 0x0000763283897816 */ /* 0x020fe40000000089 */
[----:B------:R-:W-:Y:S02]  /*6e50*/  I2FP.F32.U32 R136, R160 ;  /* 0x000000a000887245 */ /* 0x000fe40000201000 */
[----:B------:R-:W-:Y:S01]  /*6e60*/  @P0 PRMT R138, R135, 0x7632, R138 ;  /* 0x00007632878a0816 */ /* 0x000fe2000000008a */
[----:B------:R-:W-:-:S04]  /*6e70*/  IMAD.U32 R137, R137, 0x10000, RZ ;  /* 0x0001000089897824 */ /* 0x000fc800078e00ff */
[----:B------:R-:W-:Y:S01]  /*6e80*/  FFMA.FTZ R136, R136, R139, 1.1641532182693481445e-10 ;  /* 0x2f00000088887423 */ /* 0x000fe2000001008b */
[----:B------:R-:W-:Y:S01]  /*6e90*/  FMUL.FTZ R137, R137, UR11 ;  /* 0x0000000b89897c20 */ /* 0x000fe20008410000 */
[----:B------:R-:W-:-:S03]  /*6ea0*/  @P0 SHF.L.U32 R139, R138, 0x10, RZ ;  /* 0x000000108a8b0819 */ /* 0x000fc600000006ff */
[----:B------:R-:W-:Y:S01]  /*6eb0*/  FMUL.FTZ R137, R137, UR10 ;  /* 0x0000000a89897c20 */ /* 0x000fe20008410000 */
[----:B------:R-:W-:-:S04]  /*6ec0*/  FSETP.GTU.FTZ.AND P4, PT, R136, UR8, PT ;  /* 0x0000000888007c0b */ /* 0x000fc8000bf9c000 */
[----:B------:R-:W-:Y:S02]  /*6ed0*/  FSEL R168, R137, RZ, !P4 ;  /* 0x000000ff89a87208 */ /* 0x000fe40006000000 */
[----:B------:R-:W-:-:S03]  /*6ee0*/  SEL R160, RZ, 0x1, P4 ;  /* 0x00000001ffa07807 */ /* 0x000fc60002000000 */
[----:B------:R-:W-:-:S07]  /*6ef0*/  @P0 FADD.FTZ R168, R168, R139 ;  /* 0x0000008ba8a80221 */ /* 0x000fce0000010000 */
.L_x_11988:
[----:B------:R-:W-:Y:S05]  /*6f00*/  BSYNC B0 ;  /* 0x0000000000007941 */ /* 0x000fea0003800000 */
.L_x_11986:
        /* <DEDUP_REMOVED lines=34> */
.L_x_11997:
[----:B------:R-:W-:Y:S05]  /*7130*/  BSYNC B0 ;  /* 0x0000000000007941 */ /* 0x000fea0003800000 */
.L_x_11996:
        /* <DEDUP_REMOVED lines=10> */
.L_x_11999:
        /* <DEDUP_REMOVED lines=12> */
.L_x_12002:
[----:B------:R-:W-:-:S07]  /*72a0*/  MOV R28, R0 ;  /* 0x00000000001c7202 */ /* 0x000fce0000000f00 */
.L_x_12003:
[----:B------:R-:W-:Y:S05]  /*72b0*/  BSYNC B1 ;  /* 0x0000000000017941 */ /* 0x000fea0003800000 */
.L_x_12001:
        /* <DEDUP_REMOVED lines=16> */
.L_x_12007:
[----:B------:R-:W-:Y:S05]  /*73c0*/  BSYNC B2 ;  /* 0x0000000000027941 */ /* 0x000fea0003800000 */
.L_x_12006:
        /* <DEDUP_REMOVED lines=42> */
[----:B------:R-:W-:Y:S01]  /*7670*/  IMAD.MOV.U32 R162, RZ, RZ, R136 ;  /* 0x000000ffffa27224 */ /* 0x000fe200078e0088 */
[----:B------:R-:W-:-:S11]  /*7680*/  HFMA2.MMA R136, -RZ, RZ, 0, 0 ;  /* 0x00000000ff887435 */ /* 0x000fd600000001ff */
.L_x_12005:
[----:B------:R-:W-:Y:S05]  /*7690*/  BSYNC B1 ;  /* 0x0000000000017941 */ /* 0x000fea0003800000 */
.L_x_12004:
        /* <DEDUP_REMOVED lines=11> */
.L_x_12000:
[----:B------:R-:W-:Y:S05]  /*7750*/  BSYNC B0 ;  /* 0x0000000000007941 */ /* 0x000fea0003800000 */
.L_x_11998:
        /* <DEDUP_REMOVED lines=9> */
.L_x_12009:
        /* <DEDUP_REMOVED lines=12> */
.L_x_12012:
[----:B------:R-:W-:-:S07]  /*78b0*/  MOV R29, R0 ;  /* 0x00000000001d7202 */ /* 0x000fce0000000f00 */
.L_x_12013:
[----:B------:R-:W-:Y:S05]  /*78c0*/  BSYNC B1 ;  /* 0x0000000000017941 */ /* 0x000fea0003800000 */
.L_x_12011:
        /* <DEDUP_REMOVED lines=16> */
.L_x_12017:
[----:B------:R-:W-:Y:S05]  /*79d0*/  BSYNC B2 ;  /* 0x0000000000027941 */ /* 0x000fea0003800000 */
.L_x_12016:
        /* <DEDUP_REMOVED lines=43> */
[----:B------:R-:W-:-:S10]  /*7c90*/  IMAD.MOV.U32 R162, RZ, RZ, R136 ;  /* 0x000000ffffa27224 */ /* 0x000fd400078e0088 */
.L_x_12015:
[----:B------:R-:W-:Y:S05]  /*7ca0*/  BSYNC B1 ;  /* 0x0000000000017941 */ /* 0x000fea0003800000 */
.L_x_12014:
        /* <DEDUP_REMOVED lines=11> */
[----:B-1----:R-:W-:-:S05]  /*7d60*/  FSEL R171, R136, RZ, !P4 ;  /* 0x000000ff88ab7208 */ /* 0x002fca0006000000 */
[----:B------:R-:W-:-:S07]  /*7d70*/  @P0 FADD.FTZ R171, R171, R138 ;  /* 0x0000008aabab0221 */ /* 0x000fce0000010000 */
.L_x_12010:
[----:B------:R-:W-:Y:S05]  /*7d80*/  BSYNC B0 ;  /* 0x0000000000007941 */ /* 0x000fea0003800000 */
.L_x_12008:
        /* <DEDUP_REMOVED lines=8> */
.L_x_12019:
        /* <DEDUP_REMOVED lines=12> */
.L_x_12022:
[----:B------:R-:W-:-:S07]  /*7ed0*/  MOV R30, R0 ;  /* 0x00000000001e7202 */ /* 0x000fce0000000f00 */
.L_x_12023:
[----:B------:R-:W-:Y:S05]  /*7ee0*/  BSYNC B1 ;  /* 0x0000000000017941 */ /* 0x000fea0003800000 */
.L_x_12021:
        /* <DEDUP_REMOVED lines=16> */
.L_x_12027:
[----:B------:R-:W-:Y:S05]  /*7ff0*/  BSYNC B2 ;  /* 0x0000000000027941 */ /* 0x000fea0003800000 */
.L_x_12026:
        /* <DEDUP_REMOVED lines=44> */
.L_x_12025:
[----:B------:R-:W-:Y:S05]  /*82c0*/  BSYNC B1 ;  /* 0x0000000000017941 */ /* 0x000fea0003800000 */
.L_x_12024:
        /* <DEDUP_REMOVED lines=11> */
.L_x_12020:
[----:B------:R-:W-:Y:S05]  /*8380*/  BSYNC B0 ;  /* 0x0000000000007941 */ /* 0x000fea0003800000 */
.L_x_12018:
        /* <DEDUP_REMOVED lines=9> */
.L_x_12029:
        /* <DEDUP_REMOVED lines=12> */
.L_x_12032:
[----:B------:R-:W-:-:S07]  /*84e0*/  MOV R31, R0 ;  /* 0x00000000001f7202 */ /* 0x000fce0000000f00 */
.L_x_12033:
[----:B------:R-:W-:Y:S05]  /*84f0*/  BSYNC B1 ;  /* 0x0000000000017941 */ /* 0x000fea0003800000 */
.L_x_12031:
        /* <DEDUP_REMOVED lines=16> */
.L_x_12037:
[----:B------:R-:W-:Y:S05]  /*8600*/  BSYNC B2 ;  /* 0x0000000000027941 */ /* 0x000fea0003800000 */
.L_x_12036:
        /* <DEDUP_REMOVED lines=44> */
.L_x_12035:
[----:B------:R-:W-:Y:S05]  /*88d0*/  BSYNC B1 ;  /* 0x0000000000017941 */ /* 0x000fea0003800000 */
.L_x_12034:
        /* <DEDUP_REMOVED lines=13> */
.L_x_12030:
[----:B------:R-:W-:Y:S05]  /*89b0*/  BSYNC B0 ;  /* 0x0000000000007941 */ /* 0x000fea0003800000 */
.L_x_12028:
        /* <DEDUP_REMOVED lines=8> */
.L_x_12039:
        /* <DEDUP_REMOVED lines=12> */
.L_x_12042:
[----:B------:R-:W-:-:S07]  /*8b00*/  MOV R156, R0 ;  /* 0x00000000009c7202 */ /* 0x000fce0000000f00 */
.L_x_12043:
[----:B------:R-:W-:Y:S05]  /*8b10*/  BSYNC B1 ;  /* 0x0000000000017941 */ /* 0x000fea0003800000 */
.L_x_12041:
        /* <DEDUP_REMOVED lines=16> */
.L_x_12047:
[----:B------:R-:W-:Y:S05]  /*8c20*/  BSYNC B2 ;  /* 0x0000000000027941 */ /* 0x000fea0003800000 */
.L_x_12046:
        /* <DEDUP_REMOVED lines=44> */
.L_x_12045:
[----:B------:R-:W-:Y:S05]  /*8ef0*/  BSYNC B1 ;  /* 0x0000000000017941 */ /* 0x000fea0003800000 */
.L_x_12044:
        /* <DEDUP_REMOVED lines=11> */
.L_x_12040:
[----:B------:R-:W-:Y:S05]  /*8fb0*/  BSYNC B0 ;  /* 0x0000000000007941 */ /* 0x000fea0003800000 */
.L_x_12038:
        /* <DEDUP_REMOVED lines=9> */
.L_x_12049:
        /* <DEDUP_REMOVED lines=12> */
.L_x_12052:
[----:B------:R-:W-:-:S07]  /*9110*/  MOV R157, R0 ;  /* 0x00000000009d7202 */ /* 0x000fce0000000f00 */
.L_x_12053:
[----:B------:R-:W-:Y:S05]  /*9120*/  BSYNC B1 ;  /* 0x0000000000017941 */ /* 0x000fea0003800000 */
.L_x_12051:
        /* <DEDUP_REMOVED lines=16> */
.L_x_12057:
[----:B------:R-:W-:Y:S05]  /*9230*/  BSYNC B2 ;  /* 0x0000000000027941 */ /* 0x000fea0003800000 */
.L_x_12056:
        /* <DEDUP_REMOVED lines=44> */
.L_x_12055:
[----:B------:R-:W-:Y:S05]  /*9500*/  BSYNC B1 ;  /* 0x0000000000017941 */ /* 0x000fea0003800000 */
.L_x_12054:
        /* <DEDUP_REMOVED lines=13> */
.L_x_12050:
[----:B------:R-:W-:Y:S05]  /*95e0*/  BSYNC B0 ;  /* 0x0000000000007941 */ /* 0x000fea0003800000 */
.L_x_12048:
        /* <DEDUP_REMOVED lines=8> */
.L_x_12059:
        /* <DEDUP_REMOVED lines=12> */
.L_x_12062:
[----:B------:R-:W-:-:S07]  /*9730*/  MOV R170, R0 ;  /* 0x0000000000aa7202 */ /* 0x000fce0000000f00 */
.L_x_12063:
[----:B------:R-:W-:Y:S05]  /*9740*/  BSYNC B1 ;  /* 0x0000000000017941 */ /* 0x000fea0003800000 */
.L_x_12061:
        /* <DEDUP_REMOVED lines=16> */
.L_x_12067:
[----:B------:R-:W-:Y:S05]  /*9850*/  BSYNC B2 ;  /* 0x0000000000027941 */ /* 0x000fea0003800000 */
.L_x_12066:
        /* <DEDUP_REMOVED lines=43> */
.L_x_12065:
[----:B------:R-:W-:Y:S05]  /*9b10*/  BSYNC B1 ;  /* 0x0000000000017941 */ /* 0x000fea0003800000 */
.L_x_12064:
        /* <DEDUP_REMOVED lines=10> */
[----:B------:R-:W-:-:S07]  /*9bc0*/  @P0 FADD.FTZ R170, R137, R170 ;  /* 0x000000aa89aa0221 */ /* 0x000fce0000010000 */
.L_x_12060:
[----:B------:R-:W-:Y:S05]  /*9bd0*/  BSYNC B0 ;  /* 0x0000000000007941 */ /* 0x000fea0003800000 */
.L_x_12058:
        /* <DEDUP_REMOVED lines=9> */
.L_x_12069:
        /* <DEDUP_REMOVED lines=12> */
.L_x_12072:
[----:B------:R-:W-:-:S07]  /*9d30*/  IMAD.MOV.U32 R160, RZ, RZ, R0 ;  /* 0x000000ffffa07224 */ /* 0x000fce00078e0000 */
.L_x_12073:
[----:B------:R-:W-:Y:S05]  /*9d40*/  BSYNC B1 ;  /* 0x0000000000017941 */ /* 0x000fea0003800000 */
.L_x_12071:
        /* <DEDUP_REMOVED lines=16> */
.L_x_12077:
[----:B------:R-:W-:Y:S05]  /*9e50*/  BSYNC B2 ;  /* 0x0000000000027941 */ /* 0x000fea0003800000 */
.L_x_12076:
        /* <DEDUP_REMOVED lines=43> */
.L_x_12075:
[----:B------:R-:W-:Y:S05]  /*a110*/  BSYNC B1 ;  /* 0x0000000000017941 */ /* 0x000fea0003800000 */
.L_x_12074:
        /* <DEDUP_REMOVED lines=13> */
.L_x_12070:
[----:B------:R-:W-:Y:S05]  /*a1f0*/  BSYNC B0 ;  /* 0x0000000000007941 */ /* 0x000fea0003800000 */
.L_x_12068:
        /* <DEDUP_REMOVED lines=34> */
.L_x_12079:
[----:B------:R-:W-:Y:S05]  /*a420*/  BSYNC B0 ;  /* 0x0000000000007941 */ /* 0x000fea0003800000 */
.L_x_12078:
        /* <DEDUP_REMOVED lines=10> */
.L_x_12081:
        /* <DEDUP_REMOVED lines=12> */
.L_x_12084:
[----:B------:R-:W-:-:S07]  /*a590*/  IMAD.MOV.U32 R28, RZ, RZ, R0 ;  /* 0x000000ffff1c7224 */ /* 0x000fce00078e0000 */
.L_x_12085:
[----:B------:R-:W-:Y:S05]  /*a5a0*/  BSYNC B1 ;  /* 0x0000000000017941 */ /* 0x000fea0003800000 */
.L_x_12083:
        /* <DEDUP_REMOVED lines=16> */
.L_x_12089:
[----:B------:R-:W-:Y:S05]  /*a6b0*/  BSYNC B2 ;  /* 0x0000000000027941 */ /* 0x000fea0003800000 */
.L_x_12088:
        /* <DEDUP_REMOVED lines=8> */
[----:B-1----:R-:W-:Y:S01]  /*a740*/  IMAD.WIDE.U32 R180, R159, -0x2daee0ad, RZ ;  /* 0xd2511f539fb47825 */ /* 0x002fe200078e00ff */
        /* <DEDUP_REMOVED lines=35> */
.L_x_12087:
[----:B------:R-:W-:Y:S05]  /*a980*/  BSYNC B1 ;  /* 0x0000000000017941 */ /* 0x000fea0003800000 */
.L_x_12086:
        /* <DEDUP_REMOVED lines=11> */
.L_x_12082:
[----:B------:R-:W-:Y:S05]  /*aa40*/  BSYNC B0 ;  /* 0x0000000000007941 */ /* 0x000fea0003800000 */
.L_x_12080:
        /* <DEDUP_REMOVED lines=9> */
.L_x_12091:
        /* <DEDUP_REMOVED lines=12> */
.L_x_12094:
[----:B------:R-:W-:-:S07]  /*aba0*/  IMAD.MOV.U32 R29, RZ, RZ, R0 ;  /* 0x000000ffff1d7224 */ /* 0x000fce00078e0000 */
.L_x_12095:
[----:B------:R-:W-:Y:S05]  /*abb0*/  BSYNC B1 ;  /* 0x0000000000017941 */ /* 0x000fea0003800000 */
.L_x_12093:
        /* <DEDUP_REMOVED lines=16> */
.L_x_12099:
[----:B------:R-:W-:Y:S05]  /*acc0*/  BSYNC B2 ;  /* 0x0000000000027941 */ /* 0x000fea0003800000 */
.L_x_12098:
        /* <DEDUP_REMOVED lines=44> */
.L_x_12097:
[----:B------:R-:W-:Y:S05]  /*af90*/  BSYNC B1 ;  /* 0x0000000000017941 */ /* 0x000fea0003800000 */
.L_x_12096:
        /* <DEDUP_REMOVED lines=10> */
[----:B-1----:R-:W-:Y:S02]  /*b040*/  FSEL R181, R136, RZ, !P4 ;  /* 0x000000ff88b57208 */ /* 0x002fe40006000000 */
[----:B------:R-:W-:-:S03]  /*b050*/  SEL R29, RZ, 0x1, P4 ;  /* 0x00000001ff1d7807 */ /* 0x000fc60002000000 */
[----:B------:R-:W-:-:S07]  /*b060*/  @P0 FADD.FTZ R181, R181, R138 ;  /* 0x0000008ab5b50221 */ /* 0x000fce0000010000 */
.L_x_12092:
[----:B------:R-:W-:Y:S05]  /*b070*/  BSYNC B0 ;  /* 0x0000000000007941 */ /* 0x000fea0003800000 */
.L_x_12090:
        /* <DEDUP_REMOVED lines=8> */
.L_x_12101:
        /* <DEDUP_REMOVED lines=12> */
.L_x_12104:
[----:B------:R-:W-:-:S07]  /*b1c0*/  IMAD.MOV.U32 R30, RZ, RZ, R0 ;  /* 0x000000ffff1e7224 */ /* 0x000fce00078e0000 */
.L_x_12105:
[----:B------:R-:W-:Y:S05]  /*b1d0*/  BSYNC B1 ;  /* 0x0000000000017941 */ /* 0x000fea0003800000 */
.L_x_12103:
        /* <DEDUP_REMOVED lines=16> */
.L_x_12109:
[----:B------:R-:W-:Y:S05]  /*b2e0*/  BSYNC B2 ;  /* 0x0000000000027941 */ /* 0x000fea0003800000 */
.L_x_12108:
        /* <DEDUP_REMOVED lines=44> */
.L_x_12107:
[----:B------:R-:W-:Y:S05]  /*b5b0*/  BSYNC B1 ;  /* 0x0000000000017941 */ /* 0x000fea0003800000 */
.L_x_12106:
        /* <DEDUP_REMOVED lines=11> */
.L_x_12102:
[----:B------:R-:W-:Y:S05]  /*b670*/  BSYNC B0 ;  /* 0x0000000000007941 */ /* 0x000fea0003800000 */
.L_x_12100:
        /* <DEDUP_REMOVED lines=9> */
.L_x_12111:
        /* <DEDUP_REMOVED lines=12> */
.L_x_12114:
[----:B------:R-:W-:-:S07]  /*b7d0*/  IMAD.MOV.U32 R31, RZ, RZ, R0 ;  /* 0x000000ffff1f7224 */ /* 0x000fce00078e0000 */
.L_x_12115:
[----:B------:R-:W-:Y:S05]  /*b7e0*/  BSYNC B1 ;  /* 0x0000000000017941 */ /* 0x000fea0003800000 */
.L_x_12113:
        /* <DEDUP_REMOVED lines=16> */
.L_x_12119:
[----:B------:R-:W-:Y:S05]  /*b8f0*/  BSYNC B2 ;  /* 0x0000000000027941 */ /* 0x000fea0003800000 */
.L_x_12118:
        /* <DEDUP_REMOVED lines=44> */
.L_x_12117:
[----:B------:R-:W-:Y:S05]  /*bbc0*/  BSYNC B1 ;  /* 0x0000000000017941 */ /* 0x000fea0003800000 */
.L_x_12116:
        /* <DEDUP_REMOVED lines=13> */
.L_x_12112:
[----:B------:R-:W-:Y:S05]  /*bca0*/  BSYNC B0 ;  /* 0x0000000000007941 */ /* 0x000fea0003800000 */
.L_x_12110:
        /* <DEDUP_REMOVED lines=8> */
.L_x_12121:
        /* <DEDUP_REMOVED lines=12> */
.L_x_12124:
[----:B------:R-:W-:-:S07]  /*bdf0*/  IMAD.MOV.U32 R156, RZ, RZ, R0 ;  /* 0x000000ffff9c7224 */ /* 0x000fce00078e0000 */
.L_x_12125:
[----:B------:R-:W-:Y:S05]  /*be00*/  BSYNC B1 ;  /* 0x0000000000017941 */ /* 0x000fea0003800000 */
.L_x_12123:
        /* <DEDUP_REMOVED lines=16> */
.L_x_12129:
[----:B------:R-:W-:Y:S05]  /*bf10*/  BSYNC B2 ;  /* 0x0000000000027941 */ /* 0x000fea0003800000 */
.L_x_12128:
        /* <DEDUP_REMOVED lines=44> */
.L_x_12127:
[----:B------:R-:W-:Y:S05]  /*c1e0*/  BSYNC B1 ;  /* 0x0000000000017941 */ /* 0x000fea0003800000 */
.L_x_12126:
        /* <DEDUP_REMOVED lines=11> */
.L_x_12122:
[----:B------:R-:W-:Y:S05]  /*c2a0*/  BSYNC B0 ;  /* 0x0000000000007941 */ /* 0x000fea0003800000 */
.L_x_12120:
        /* <DEDUP_REMOVED lines=9> */
.L_x_12131:
        /* <DEDUP_REMOVED lines=12> */
.L_x_12134:
[----:B------:R-:W-:-:S07]  /*c400*/  IMAD.MOV.U32 R157, RZ, RZ, R0 ;  /* 0x000000ffff9d7224 */ /* 0x000fce00078e0000 */
.L_x_12135:
[----:B------:R-:W-:Y:S05]  /*c410*/  BSYNC B1 ;  /* 0x0000000000017941 */ /* 0x000fea0003800000 */
.L_x_12133:
        /* <DEDUP_REMOVED lines=16> */
.L_x_12139:
[----:B------:R-:W-:Y:S05]  /*c520*/  BSYNC B2 ;  /* 0x0000000000027941 */ /* 0x000fea0003800000 */
.L_x_12138:
        /* <DEDUP_REMOVED lines=44> */
.L_x_12137:
[----:B------:R-:W-:Y:S05]  /*c7f0*/  BSYNC B1 ;  /* 0x0000000000017941 */ /* 0x000fea0003800000 */
.L_x_12136:
        /* <DEDUP_REMOVED lines=13> */
.L_x_12132:
[----:B------:R-:W-:Y:S05]  /*c8d0*/  BSYNC B0 ;  /* 0x0000000000007941 */ /* 0x000fea0003800000 */
.L_x_12130:
        /* <DEDUP_REMOVED lines=8> */
.L_x_12141:
        /* <DEDUP_REMOVED lines=12> */
.L_x_12144:
[----:B------:R-:W-:-:S07]  /*ca20*/  IMAD.MOV.U32 R173, RZ, RZ, R0 ;  /* 0x000000ffffad7224 */ /* 0x000fce00078e0000 */
.L_x_12145:
[----:B------:R-:W-:Y:S05]  /*ca30*/  BSYNC B1 ;  /* 0x0000000000017941 */ /* 0x000fea0003800000 */
.L_x_12143:
        /* <DEDUP_REMOVED lines=16> */
.L_x_12149:
[----:B------:R-:W-:Y:S05]  /*cb40*/  BSYNC B2 ;  /* 0x0000000000027941 */ /* 0x000fea0003800000 */
.L_x_12148:
        /* <DEDUP_REMOVED lines=44> */
.L_x_12147:
[----:B------:R-:W-:Y:S05]  /*ce10*/  BSYNC B1 ;  /* 0x0000000000017941 */ /* 0x000fea0003800000 */
.L_x_12146:
        /* <DEDUP_REMOVED lines=11> */
.L_x_12142:
[----:B------:R-:W-:Y:S05]  /*ced0*/  BSYNC B0 ;  /* 0x0000000000007941 */ /* 0x000fea0003800000 */
.L_x_12140:
        /* <DEDUP_REMOVED lines=9> */
.L_x_12151:
        /* <DEDUP_REMOVED lines=12> */
.L_x_12154:
[----:B------:R-:W-:-:S07]  /*d030*/  IMAD.MOV.U32 R160, RZ, RZ, R0 ;  /* 0x000000ffffa07224 */ /* 0x000fce00078e0000 */
.L_x_12155:
[----:B------:R-:W-:Y:S05]  /*d040*/  BSYNC B1 ;  /* 0x0000000000017941 */ /* 0x000fea0003800000 */
.L_x_12153:
        /* <DEDUP_REMOVED lines=16> */
.L_x_12159:
[----:B------:R-:W-:Y:S05]  /*d150*/  BSYNC B2 ;  /* 0x0000000000027941 */ /* 0x000fea0003800000 */
.L_x_12158:
        /* <DEDUP_REMOVED lines=44> */
.L_x_12157:
[----:B------:R-:W-:Y:S05]  /*d420*/  BSYNC B1 ;  /* 0x0000000000017941 */ /* 0x000fea0003800000 */
.L_x_12156:
[----:B------:R-:W-:Y:S01]  /*d430*/  HFMA2.MMA R139, -RZ, RZ, 0.1171875, 0 ;  /* 0x2f800000ff8b7435 */ /* 0x000fe200000001ff */
[----:B-----5:R-:W-:Y:S02]  /*d440*/  PRMT R137, R131, 0x7632, R137 ;  /* 0x0000763283897816 */ /* 0x020fe40000000089 */
[----:B------:R-:W-:Y:S02]  /*d450*/  I2FP.F32.U32 R136, R160 ;  /* 0x000000a000887245 */ /* 0x000fe40000201000 */
[----:B------:R-:W-:Y:S01]  /*d460*/  @P0 PRMT R138, R135, 0x7632, R138 ;  /* 0x00007632878a0816 */ /* 0x000fe2000000008a */
[----:B------:R-:W-:-:S03]  /*d470*/  IMAD.U32 R137, R137, 0x10000, RZ ;  /* 0x0001000089897824 */ /* 0x000fc600078e00ff */
[----:B------:R-:W-:Y:S01]  /*d480*/  @P0 SHF.L.U32 R138, R138, 0x10, RZ ;  /* 0x000000108a8a0819 */ /* 0x000fe200000006ff */
[----:B------:R-:W-:Y:S01]  /*d490*/  FFMA.FTZ R136, R136, R139, 1.1641532182693481445e-10 ;  /* 0x2f00000088887423 */ /* 0x000fe2000001008b */
[----:B------:R-:W-:-:S04]  /*d4a0*/  FMUL.FTZ R137, R137, UR11 ;  /* 0x0000000b89897c20 */ /* 0x000fc80008410000 */
[----:B------:R-:W-:Y:S01]  /*d4b0*/  FMUL.FTZ R137, R137, UR10 ;  /* 0x0000000a89897c20 */ /* 0x000fe20008410000 */
[----:B------:R-:W-:-:S04]  /*d4c0*/  FSETP.GTU.FTZ.AND P4, PT, R136, UR8, PT ;  /* 0x0000000888007c0b */ /* 0x000fc8000bf9c000 */
[----:B------:R-:W-:Y:S02]  /*d4d0*/  FSEL R173, R137, RZ, !P4 ;  /* 0x000000ff89ad7208 */ /* 0x000fe40006000000 */
[----:B------:R-:W-:-:S03]  /*d4e0*/  SEL R160, RZ, 0x1, P4 ;  /* 0x00000001ffa07807 */ /* 0x000fc60002000000 */
[----:B------:R-:W-:-:S07]  /*d4f0*/  @P0 FADD.FTZ R173, R173, R138 ;  /* 0x0000008aadad0221 */ /* 0x000fce0000010000 */
.L_x_12152:
[----:B------:R-:W-:Y:S05]  /*d500*/  BSYNC B0 ;  /* 0x0000000000007941 */ /* 0x000fea0003800000 */
.L_x_12150:
        /* <DEDUP_REMOVED lines=34> */
.L_x_12161:
[----:B------:R-:W-:Y:S05]  /*d730*/  BSYNC B0 ;  /* 0x0000000000007941 */ /* 0x000fea0003800000 */
.L_x_12160:
        /* <DEDUP_REMOVED lines=10> */
.L_x_12163:
        /* <DEDUP_REMOVED lines=12> */
.L_x_12166:
[----:B------:R-:W-:-:S07]  /*d8a0*/  MOV R28, R0 ;  /* 0x00000000001c7202 */ /* 0x000fce0000000f00 */
.L_x_12167:
[----:B------:R-:W-:Y:S05]  /*d8b0*/  BSYNC B1 ;  /* 0x0000000000017941 */ /* 0x000fea0003800000 */
.L_x_12165:
        /* <DEDUP_REMOVED lines=16> */
.L_x_12171:
[----:B------:R-:W-:Y:S05]  /*d9c0*/  BSYNC B2 ;  /* 0x0000000000027941 */ /* 0x000fea0003800000 */
.L_x_12170:
        /* <DEDUP_REMOVED lines=44> */
.L_x_12169:
[----:B------:R-:W-:Y:S05]  /*dc90*/  BSYNC B1 ;  /* 0x0000000000017941 */ /* 0x000fea0003800000 */
.L_x_12168:
        /* <DEDUP_REMOVED lines=11> */
.L_x_12164:
[----:B------:R-:W-:Y:S05]  /*dd50*/  BSYNC B0 ;  /* 0x0000000000007941 */ /* 0x000fea0003800000 */
.L_x_12162:
        /* <DEDUP_REMOVED lines=9> */
.L_x_12173:
        /* <DEDUP_REMOVED lines=12> */
.L_x_12176:
[----:B------:R-:W-:-:S07]  /*deb0*/  MOV R29, R0 ;  /* 0x00000000001d7202 */ /* 0x000fce0000000f00 */
.L_x_12177:
[----:B------:R-:W-:Y:S05]  /*dec0*/  BSYNC B1 ;  /* 0x0000000000017941 */ /* 0x000fea0003800000 */
.L_x_12175:
        /* <DEDUP_REMOVED lines=16> */
.L_x_12181:
[----:B------:R-:W-:Y:S05]  /*dfd0*/  BSYNC B2 ;  /* 0x0000000000027941 */ /* 0x000fea0003800000 */
.L_x_12180:
        /* <DEDUP_REMOVED lines=44> */
.L_x_12179:
[----:B------:R-:W-:Y:S05]  /*e2a0*/  BSYNC B1 ;  /* 0x0000000000017941 */ /* 0x000fea0003800000 */
.L_x_12178:
        /* <DEDUP_REMOVED lines=13> */
.L_x_12174:
[----:B------:R-:W-:Y:S05]  /*e380*/  BSYNC B0 ;  /* 0x0000000000007941 */ /* 0x000fea0003800000 */
.L_x_12172:
        /* <DEDUP_REMOVED lines=8> */
.L_x_12183:
        /* <DEDUP_REMOVED lines=12> */
.L_x_12186:
[----:B------:R-:W-:-:S07]  /*e4d0*/  MOV R30, R0 ;  /* 0x00000000001e7202 */ /* 0x000fce0000000f00 */
.L_x_12187:
[----:B------:R-:W-:Y:S05]  /*e4e0*/  BSYNC B1 ;  /* 0x0000000000017941 */ /* 0x000fea0003800000 */
.L_x_12185:
        /* <DEDUP_REMOVED lines=16> */
.L_x_12191:
[----:B------:R-:W-:Y:S05]  /*e5f0*/  BSYNC B2 ;  /* 0x0000000000027941 */ /* 0x000fea0003800000 */
.L_x_12190:
        /* <DEDUP_REMOVED lines=44> */
.L_x_12189:
[----:B------:R-:W-:Y:S05]  /*e8c0*/  BSYNC B1 ;  /* 0x0000000000017941 */ /* 0x000fea0003800000 */
.L_x_12188:
        /* <DEDUP_REMOVED lines=11> */
.L_x_12184:
[----:B------:R-:W-:Y:S05]  /*e980*/  BSYNC B0 ;  /* 0x0000000000007941 */ /* 0x000fea0003800000 */
.L_x_12182:
        /* <DEDUP_REMOVED lines=9> */
.L_x_12193:
        /* <DEDUP_REMOVED lines=12> */
.L_x_12196:
[----:B------:R-:W-:-:S07]  /*eae0*/  MOV R31, R0 ;  /* 0x00000000001f7202 */ /* 0x000fce0000000f00 */
.L_x_12197:
[----:B------:R-:W-:Y:S05]  /*eaf0*/  BSYNC B1 ;  /* 0x0000000000017941 */ /* 0x000fea0003800000 */
.L_x_12195:
        /* <DEDUP_REMOVED lines=16> */
.L_x_12201:
[----:B------:R-:W-:Y:S05]  /*ec00*/  BSYNC B2 ;  /* 0x0000000000027941 */ /* 0x000fea0003800000 */
.L_x_12200:
        /* <DEDUP_REMOVED lines=44> */
.L_x_12199:
[----:B------:R-:W-:Y:S05]  /*eed0*/  BSYNC B1 ;  /* 0x0000000000017941 */ /* 0x000fea0003800000 */
.L_x_12198:
        /* <DEDUP_REMOVED lines=13> */
.L_x_12194:
[----:B------:R-:W-:Y:S05]  /*efb0*/  BSYNC B0 ;  /* 0x0000000000007941 */ /* 0x000fea0003800000 */
.L_x_12192:
        /* <DEDUP_REMOVED lines=8> */
.L_x_12203:
        /* <DEDUP_REMOVED lines=12> */
.L_x_12206:
[----:B------:R-:W-:-:S07]  /*f100*/  MOV R156, R0 ;  /* 0x00000000009c7202 */ /* 0x000fce0000000f00 */
.L_x_12207:
[----:B------:R-:W-:Y:S05]  /*f110*/  BSYNC B1 ;  /* 0x0000000000017941 */ /* 0x000fea0003800000 */
.L_x_12205:
        /* <DEDUP_REMOVED lines=16> */
.L_x_12211:
[----:B------:R-:W-:Y:S05]  /*f220*/  BSYNC B2 ;  /* 0x0000000000027941 */ /* 0x000fea0003800000 */
.L_x_12210:
        /* <DEDUP_REMOVED lines=44> */
.L_x_12209:
[----:B------:R-:W-:Y:S05]  /*f4f0*/  BSYNC B1 ;  /* 0x0000000000017941 */ /* 0x000fea0003800000 */
.L_x_12208:
        /* <DEDUP_REMOVED lines=11> */
.L_x_12204:
[----:B------:R-:W-:Y:S05]  /*f5b0*/  BSYNC B0 ;  /* 0x0000000000007941 */ /* 0x000fea0003800000 */
.L_x_12202:
        /* <DEDUP_REMOVED lines=9> */
.L_x_12213:
        /* <DEDUP_REMOVED lines=12> */
.L_x_12216:
[----:B------:R-:W-:-:S07]  /*f710*/  MOV R157, R0 ;  /* 0x00000000009d7202 */ /* 0x000fce0000000f00 */
.L_x_12217:
[----:B------:R-:W-:Y:S05]  /*f720*/  BSYNC B1 ;  /* 0x0000000000017941 */ /* 0x000fea0003800000 */
.L_x_12215:
        /* <DEDUP_REMOVED lines=16> */
.L_x_12221:
[----:B------:R-:W-:Y:S05]  /*f830*/  BSYNC B2 ;  /* 0x0000000000027941 */ /* 0x000fea0003800000 */
.L_x_12220:
        /* <DEDUP_REMOVED lines=44> */
.L_x_12219:
[----:B------:R-:W-:Y:S05]  /*fb00*/  BSYNC B1 ;  /* 0x0000000000017941 */ /* 0x000fea0003800000 */
.L_x_12218:
        /* <DEDUP_REMOVED lines=13> */
.L_x_12214:
[----:B------:R-:W-:Y:S05]  /*fbe0*/  BSYNC B0 ;  /* 0x0000000000007941 */ /* 0x000fea0003800000 */
.L_x_12212:
        /* <DEDUP_REMOVED lines=8> */
.L_x_12223:
        /* <DEDUP_REMOVED lines=12> */
.L_x_12226:
[----:B------:R-:W-:-:S07]  /*fd30*/  MOV R183, R0 ;  /* 0x0000000000b77202 */ /* 0x000fce0000000f00 */
.L_x_12227:
[----:B------:R-:W-:Y:S05]  /*fd40*/  BSYNC B1 ;  /* 0x0000000000017941 */ /* 0x000fea0003800000 */
.L_x_12225:
        /* <DEDUP_REMOVED lines=16> */
.L_x_12231:
[----:B------:R-:W-:Y:S05]  /*fe50*/  BSYNC B2 ;  /* 0x0000000000027941 */ /* 0x000fea0003800000 */
.L_x_12230:
        /* <DEDUP_REMOVED lines=44> */
.L_x_12229:
[----:B------:R-:W-:Y:S05]  /*10120*/  BSYNC B1 ;  /* 0x0000000000017941 */ /* 0x000fea0003800000 */
.L_x_12228:
        /* <DEDUP_REMOVED lines=11> */
.L_x_12224:
[----:B------:R-:W-:Y:S05]  /*101e0*/  BSYNC B0 ;  /* 0x0000000000007941 */ /* 0x000fea0003800000 */
.L_x_12222:
        /* <DEDUP_REMOVED lines=9> */
.L_x_12233:
        /* <DEDUP_REMOVED lines=12> */
.L_x_12236:
[----:B------:R-:W-:-:S07]  /*10340*/  MOV R160, R0 ;  /* 0x0000000000a07202 */ /* 0x000fce0000000f00 */
.L_x_12237:
[----:B------:R-:W-:Y:S05]  /*10350*/  BSYNC B1 ;  /* 0x0000000000017941 */ /* 0x000fea0003800000 */
.L_x_12235:
        /* <DEDUP_REMOVED lines=16> */
.L_x_12241:
[----:B------:R-:W-:Y:S05]  /*10460*/  BSYNC B2 ;  /* 0x0000000000027941 */ /* 0x000fea0003800000 */
.L_x_12240:
        /* <DEDUP_REMOVED lines=44> */
.L_x_12239:
[----:B------:R-:W-:Y:S05]  /*10730*/  BSYNC B1 ;  /* 0x0000000000017941 */ /* 0x000fea0003800000 */
.L_x_12238:
        /* <DEDUP_REMOVED lines=13> */
.L_x_12234:
[----:B------:R-:W-:Y:S05]  /*10810*/  BSYNC B0 ;  /* 0x0000000000007941 */ /* 0x000fea0003800000 */
.L_x_12232:
[----:B------:R-:W-:Y:S01]  /*10820*/  IMAD.WIDE.U32 R200, R201, 0x10, R174 ;  /* 0x00000010c9c87825 */ /* 0x000fe200078e00ae */
[----:B------:R-:W-:Y:S01]  /*10830*/  F2FP.BF16.F32.PACK_AB R139, R183, R192 ;  /* 0x000000c0b78b723e */ /* 0x000fe200000010ff */
[----:B-1----:R-:W0:Y:S01]  /*10840*/  @P2 LDC.64 R190, c[0x0][0x220] ;  /* 0x00008800ffbe2b82 */ /* 0x002e220000000a00 */
        /* <DEDUP_REMOVED lines=31> */
.L_x_12243:
[----:B------:R-:W-:Y:S05]  /*10a40*/  BSYNC B0 ;  /* 0x0000000000007941 */ /* 0x000fea0003800000 */
.L_x_12242:
        /* <DEDUP_REMOVED lines=10> */
.L_x_12245:
        /* <DEDUP_REMOVED lines=12> */
.L_x_12248:
[----:B------:R-:W-:-:S07]  /*10bb0*/  IMAD.MOV.U32 R28, RZ, RZ, R0 ;  /* 0x000000ffff1c7224 */ /* 0x000fce00078e0000 */
.L_x_12249:
[----:B------:R-:W-:Y:S05]  /*10bc0*/  BSYNC B1 ;  /* 0x0000000000017941 */ /* 0x000fea0003800000 */
.L_x_12247:
        /* <DEDUP_REMOVED lines=16> */
.L_x_12253:
[----:B------:R-:W-:Y:S05]  /*10cd0*/  BSYNC B2 ;  /* 0x0000000000027941 */ /* 0x000fea0003800000 */
.L_x_12252:
        /* <DEDUP_REMOVED lines=44> */
.L_x_12251:
[----:B------:R-:W-:Y:S05]  /*10fa0*/  BSYNC B1 ;  /* 0x0000000000017941 */ /* 0x000fea0003800000 */
.L_x_12250:
[----:B------:R-:W-:Y:S01]  /*10fb0*/  HFMA2.MMA R137, -RZ, RZ, 0.1171875, 0 ;  /* 0x2f800000ff897435 */ /* 0x000fe200000001ff */
[----:B------:R-:W-:Y:S01]  /*10fc0*/  I2FP.F32.U32 R28, R28 ;  /* 0x0000001c001c7245 */ /* 0x000fe20000201000 */
[----:B-----5:R-:W-:Y:S01]  /*10fd0*/  IMAD.U32 R138, R128, 0x10000, RZ ;  /* 0x00010000808a7824 */ /* 0x020fe200078e00ff */
[----:B-1----:R-:W-:-:S03]  /*10fe0*/  @P0 SHF.L.U32 R184, R132, 0x10, RZ ;  /* 0x0000001084b80819 */ /* 0x002fc600000006ff */
[----:B------:R-:W-:-:S04]  /*10ff0*/  FMUL.FTZ R138, R138, UR11 ;  /* 0x0000000b8a8a7c20 */ /* 0x000fc80008410000 */
[----:B------:R-:W-:Y:S01]  /*11000*/  FFMA.FTZ R28, R28, R137, 1.1641532182693481445e-10 ;  /* 0x2f0000001c1c7423 */ /* 0x000fe20000010089 */
[----:B------:R-:W-:-:S04]  /*11010*/  FMUL.FTZ R138, R138, UR10 ;  /* 0x0000000a8a8a7c20 */ /* 0x000fc80008410000 */
[----:B------:R-:W-:-:S04]  /*11020*/  FSETP.GTU.FTZ.AND P4, PT, R28, UR8, PT ;  /* 0x000000081c007c0b */ /* 0x000fc8000bf9c000 */
[----:B------:R-:W-:Y:S02]  /*11030*/  FSEL R197, R138, RZ, !P4 ;  /* 0x000000ff8ac57208 */ /* 0x000fe40006000000 */
[----:B------:R-:W-:-:S03]  /*11040*/  SEL R28, RZ, 0x1, P4 ;  /* 0x00000001ff1c7807 */ /* 0x000fc60002000000 */
[----:B------:R-:W-:-:S07]  /*11050*/  @P0 FADD.FTZ R197, R184, R197 ;  /* 0x000000c5b8c50221 */ /* 0x000fce0000010000 */
.L_x_12246:
[----:B------:R-:W-:Y:S05]  /*11060*/  BSYNC B0 ;  /* 0x0000000000007941 */ /* 0x000fea0003800000 */
.L_x_12244:
        /* <DEDUP_REMOVED lines=9> */
.L_x_12255:
        /* <DEDUP_REMOVED lines=12> */
.L_x_12258:
[----:B------:R-:W-:-:S07]  /*111c0*/  IMAD.MOV.U32 R29, RZ, RZ, R0 ;  /* 0x000000ffff1d7224 */ /* 0x000fce00078e0000 */
.L_x_12259:
[----:B------:R-:W-:Y:S05]  /*111d0*/  BSYNC B1 ;  /* 0x0000000000017941 */ /* 0x000fea0003800000 */
.L_x_12257:
        /* <DEDUP_REMOVED lines=16> */
.L_x_12263:
[----:B------:R-:W-:Y:S05]  /*112e0*/  BSYNC B2 ;  /* 0x0000000000027941 */ /* 0x000fea0003800000 */
.L_x_12262:
        /* <DEDUP_REMOVED lines=44> */
.L_x_12261:
[----:B------:R-:W-:Y:S05]  /*115b0*/  BSYNC B1 ;  /* 0x0000000000017941 */ /* 0x000fea0003800000 */
.L_x_12260:
        /* <DEDUP_REMOVED lines=13> */
.L_x_12256:
[----:B------:R-:W-:Y:S05]  /*11690*/  BSYNC B0 ;  /* 0x0000000000007941 */ /* 0x000fea0003800000 */
.L_x_12254:
        /* <DEDUP_REMOVED lines=8> */
.L_x_12265:
        /* <DEDUP_REMOVED lines=12> */
.L_x_12268:
[----:B------:R-:W-:-:S07]  /*117e0*/  IMAD.MOV.U32 R30, RZ, RZ, R0 ;  /* 0x000000ffff1e7224 */ /* 0x000fce00078e0000 */
.L_x_12269:
[----:B------:R-:W-:Y:S05]  /*117f0*/  BSYNC B1 ;  /* 0x0000000000017941 */ /* 0x000fea0003800000 */
.L_x_12267:
        /* <DEDUP_REMOVED lines=16> */
.L_x_12273:
[----:B------:R-:W-:Y:S05]  /*11900*/  BSYNC B2 ;  /* 0x0000000000027941 */ /* 0x000fea0003800000 */
.L_x_12272:
        /* <DEDUP_REMOVED lines=44> */
.L_x_12271:
[----:B------:R-:W-:Y:S05]  /*11bd0*/  BSYNC B1 ;  /* 0x0000000000017941 */ /* 0x000fea0003800000 */
.L_x_12270:
        /* <DEDUP_REMOVED lines=11> */
.L_x_12266:
[----:B------:R-:W-:Y:S05]  /*11c90*/  BSYNC B0 ;  /* 0x0000000000007941 */ /* 0x000fea0003800000 */
.L_x_12264:
        /* <DEDUP_REMOVED lines=9> */
.L_x_12275:
        /* <DEDUP_REMOVED lines=12> */
.L_x_12278:
[----:B------:R-:W-:-:S07]  /*11df0*/  IMAD.MOV.U32 R31, RZ, RZ, R0 ;  /* 0x000000ffff1f7224 */ /* 0x000fce00078e0000 */
.L_x_12279:
[----:B------:R-:W-:Y:S05]  /*11e00*/  BSYNC B1 ;  /* 0x0000000000017941 */ /* 0x000fea0003800000 */
.L_x_12277:
        /* <DEDUP_REMOVED lines=16> */
.L_x_12283:
[----:B------:R-:W-:Y:S05]  /*11f10*/  BSYNC B2 ;  /* 0x0000000000027941 */ /* 0x000fea0003800000 */
.L_x_12282:
        /* <DEDUP_REMOVED lines=44> */
.L_x_12281:
[----:B------:R-:W-:Y:S05]  /*121e0*/  BSYNC B1 ;  /* 0x0000000000017941 */ /* 0x000fea0003800000 */
.L_x_12280:
        /* <DEDUP_REMOVED lines=13> */
.L_x_12276:
[----:B------:R-:W-:Y:S05]  /*122c0*/  BSYNC B0 ;  /* 0x0000000000007941 */ /* 0x000fea0003800000 */
.L_x_12274:
        /* <DEDUP_REMOVED lines=8> */
.L_x_12285:
        /* <DEDUP_REMOVED lines=12> */
.L_x_12288:
[----:B------:R-:W-:-:S07]  /*12410*/  IMAD.MOV.U32 R156, RZ, RZ, R0 ;  /* 0x000000ffff9c7224 */ /* 0x000fce00078e0000 */
.L_x_12289:
[----:B------:R-:W-:Y:S05]  /*12420*/  BSYNC B1 ;  /* 0x0000000000017941 */ /* 0x000fea0003800000 */
.L_x_12287:
        /* <DEDUP_REMOVED lines=16> */
.L_x_12293:
[----:B------:R-:W-:Y:S05]  /*12530*/  BSYNC B2 ;  /* 0x0000000000027941 */ /* 0x000fea0003800000 */
.L_x_12292:
        /* <DEDUP_REMOVED lines=44> */
.L_x_12291:
[----:B------:R-:W-:Y:S05]  /*12800*/  BSYNC B1 ;  /* 0x0000000000017941 */ /* 0x000fea0003800000 */
.L_x_12290:
        /* <DEDUP_REMOVED lines=11> */
.L_x_12286:
[----:B------:R-:W-:Y:S05]  /*128c0*/  BSYNC B0 ;  /* 0x0000000000007941 */ /* 0x000fea0003800000 */
.L_x_12284:
        /* <DEDUP_REMOVED lines=9> */
.L_x_12295:
        /* <DEDUP_REMOVED lines=12> */
.L_x_12298:
[----:B------:R-:W-:-:S07]  /*12a20*/  IMAD.MOV.U32 R157, RZ, RZ, R0 ;  /* 0x000000ffff9d7224 */ /* 0x000fce00078e0000 */
.L_x_12299:
[----:B------:R-:W-:Y:S05]  /*12a30*/  BSYNC B1 ;  /* 0x0000000000017941 */ /* 0x000fea0003800000 */
.L_x_12297:
        /* <DEDUP_REMOVED lines=16> */
.L_x_12303:
[----:B------:R-:W-:Y:S05]  /*12b40*/  BSYNC B2 ;  /* 0x0000000000027941 */ /* 0x000fea0003800000 */
.L_x_12302:
        /* <DEDUP_REMOVED lines=44> */
.L_x_12301:
[----:B------:R-:W-:Y:S05]  /*12e10*/  BSYNC B1 ;  /* 0x0000000000017941 */ /* 0x000fea0003800000 */
.L_x_12300:
        /* <DEDUP_REMOVED lines=13> */
.L_x_12296:
[----:B------:R-:W-:Y:S05]  /*12ef0*/  BSYNC B0 ;  /* 0x0000000000007941 */ /* 0x000fea0003800000 */
.L_x_12294:
        /* <DEDUP_REMOVED lines=8> */
.L_x_12305:
[C---:B------:R-:W-:Y:S01]  /*12f80*/  ISETP.NE.AND P4, PT, R137.reuse, 0x1, PT ;  /* 0x000000018900780c */ /* 0x040fe20003f85270 */
[----:B------:R-:W-:Y:S01]  /*12f90*/  BSSY B1, `(.L_x_12307) ;  /* 0x000000c000017945 */ /* 0x000fe20003800000 */
[----:B------:R-:W-:-:S11]  /*12fa0*/  VIADD R136, R137, 0x1 ;  /* 0x0000000189887836 */ /* 0x000fd60000000000 */
[----:B------:R-:W-:Y:S05]  /*12fb0*/  @!P4 BRA `(.L_x_12308) ;  /* 0x000000000020c947 */ /* 0x000fea0003800000 */
[----:B------:R-:W-:Y:S02]  /*12fc0*/  ISETP.NE.AND P4, PT, R137, 0x2, PT ;  /* 0x000000028900780c */ /* 0x000fe40003f85270 */
[----:B-1----:R-:W-:-:S11]  /*12fd0*/  MOV R190, R159 ;  /* 0x0000009f00be7202 */ /* 0x002fd60000000f00 */
[----:B------:R-:W-:Y:S05]  /*12fe0*/  @!P4 BRA `(.L_x_12309) ;  /* 0x000000000018c947 */ /* 0x000fea0003800000 */
[----:B------:R-:W-:Y:S01]  /*12ff0*/  ISETP.NE.AND P4, PT, R137, 0x3, PT ;  /* 0x000000038900780c */ /* 0x000fe20003f85270 */
[----:B------:R-:W-:-:S12]  /*13000*/  IMAD.MOV.U32 R190, RZ, RZ, R2 ;  /* 0x000000ffffbe7224 */ /* 0x000fd800078e0002 */
[----:B------:R-:W-:Y:S05]  /*13010*/  @P4 BRA `(.L_x_12309) ;  /* 0x00000000000c4947 */ /* 0x000fea0003800000 */
[----:B------:R-:W-:Y:S01]  /*13020*/  MOV R190, R162 ;  /* 0x000000a200be7202 */ /* 0x000fe20000000f00 */
[----:B------:R-:W-:Y:S06]  /*13030*/  BRA `(.L_x_12309) ;  /* 0x0000000000047947 */ /* 0x000fec0003800000 */
.L_x_12308:
[----:B-1----:R-:W-:-:S07]  /*13040*/  IMAD.MOV.U32 R190, RZ, RZ, R0 ;  /* 0x000000ffffbe7224 */ /* 0x002fce00078e0000 */
.L_x_12309:
[----:B------:R-:W-:Y:S05]  /*13050*/  BSYNC B1 ;  /* 0x0000000000017941 */ /* 0x000fea0003800000 */
.L_x_12307:
        /* <DEDUP_REMOVED lines=16> */
.L_x_12313:
[----:B------:R-:W-:Y:S05]  /*13160*/  BSYNC B2 ;  /* 0x0000000000027941 */ /* 0x000fea0003800000 */
.L_x_12312:
        /* <DEDUP_REMOVED lines=44> */
.L_x_12311:
[----:B------:R-:W-:Y:S05]  /*13430*/  BSYNC B1 ;  /* 0x0000000000017941 */ /* 0x000fea0003800000 */
.L_x_12310:
        /* <DEDUP_REMOVED lines=11> */
.L_x_12306:
[----:B------:R-:W-:Y:S05]  /*134f0*/  BSYNC B0 ;  /* 0x0000000000007941 */ /* 0x000fea0003800000 */
.L_x_12304:
[----:B------:R-:W-:Y:S04]  /*13500*/  BSSY B0, `(.L_x_12314) ;  /* 0x0000062000007945 */ /* 0x000fe80003800000 */
[----:B------:R-:W-:Y:S05]  /*13510*/  @P3 BRA `(.L_x_12315) ;  /* 0x00000000001c3947 */ /* 0x000fea0003800000 */
[----:B------:R-:W-:Y:S01]  /*13520*/  IMAD.MOV.U32 R206, RZ, RZ, RZ ;  /* 0x000000ffffce7224 */ /* 0x000fe200078e00ff */
[----:B-1----:R-:W-:Y:S01]  /*13530*/  MOV R190, R136 ;  /* 0x0000008800be7202 */ /* 0x002fe20000000f00 */
[----:B------:R-:W-:Y:S06]  /*13540*/  @!P0 BRA `(.L_x_12316) ;  /* 0x0000000400748947 */ /* 0x000fec0003800000 */
[----:B-----5:R-:W-:Y:S01]  /*13550*/  PRMT R206, R135, 0x7632, R206 ;  /* 0x0000763287ce7816 */ /* 0x020fe200000000ce */
[----:B------:R-:W-:-:S03]  /*13560*/  IMAD.MOV.U32 R190, RZ, RZ, R136 ;  /* 0x000000ffffbe7224 */ /* 0x000fc600078e0088 */
[----:B------:R-:W-:Y:S01]  /*13570*/  SHF.L.U32 R206, R206, 0x10, RZ ;  /* 0x00000010cece7819 */ /* 0x000fe200000006ff */
[----:B------:R-:W-:Y:S06]  /*13580*/  BRA `(.L_x_12316) ;  /* 0x0000000400647947 */ /* 0x000fec0003800000 */
.L_x_12315:
[C---:B------:R-:W-:Y:S01]  /*13590*/  ISETP.NE.AND P3, PT, R136.reuse, 0x1, PT ;  /* 0x000000018800780c */ /* 0x040fe20003f65270 */
[----:B------:R-:W-:Y:S01]  /*135a0*/  BSSY B1, `(.L_x_12317) ;  /* 0x000000c000017945 */ /* 0x000fe20003800000 */
[----:B-1----:R-:W-:-:S11]  /*135b0*/  VIADD R190, R136, 0x1 ;  /* 0x0000000188be7836 */ /* 0x002fd60000000000 */
        /* <DEDUP_REMOVED lines=9> */
.L_x_12318:
[----:B------:R-:W-:-:S07]  /*13650*/  IMAD.MOV.U32 R160, RZ, RZ, R0 ;  /* 0x000000ffffa07224 */ /* 0x000fce00078e0000 */
.L_x_12319:
[----:B------:R-:W-:Y:S05]  /*13660*/  BSYNC B1 ;  /* 0x0000000000017941 */ /* 0x000fea0003800000 */
.L_x_12317:
        /* <DEDUP_REMOVED lines=16> */
.L_x_12323:
[----:B------:R-:W-:Y:S05]  /*13770*/  BSYNC B2 ;  /* 0x0000000000027941 */ /* 0x000fea0003800000 */
.L_x_12322:
        /* <DEDUP_REMOVED lines=44> */
.L_x_12321:
[----:B------:R-:W-:Y:S05]  /*13a40*/  BSYNC B1 ;  /* 0x0000000000017941 */ /* 0x000fea0003800000 */
.L_x_12320:
        /* <DEDUP_REMOVED lines=13> */
.L_x_12316:
[----:B------:R-:W-:Y:S05]  /*13b20*/  BSYNC B0 ;  /* 0x0000000000007941 */ /* 0x000fea0003800000 */
.L_x_12314:
[----:B------:R-:W-:Y:S01]  /*13b30*/  FADD.FTZ R137, RZ, R143 ;  /* 0x0000008fff897221 */ /* 0x000fe20000010000 */
[----:B------:R-:W-:Y:S01]  /*13b40*/  IMAD.WIDE.U32 R174, R207, 0x10, R174 ;  /* 0x00000010cfae7825 */ /* 0x000fe200078e00ae */
[----:B------:R-:W-:Y:S01]  /*13b50*/  F2FP.BF16.F32.PACK_AB R139, R206, R195 ;  /* 0x000000c3ce8b723e */ /* 0x000fe200000010ff */
[----:B------:R-:W-:Y:S02]  /*13b60*/  BSSY B0, `(.L_x_12324) ;  /* 0x0000049000007945 */ /* 0x000fe40003800000 */
[----:B------:R-:W-:Y:S01]  /*13b70*/  FADD.FTZ R136, R137, R144 ;  /* 0x0000009089887221 */ /* 0x000fe20000010000 */
[----:B------:R-:W-:Y:S02]  /*13b80*/  F2FP.BF16.F32.PACK_AB R138, R204, R201 ;  /* 0x000000c9cc8a723e */ /* 0x000fe400000010ff */
[----:B------:R-:W-:Y:S01]  /*13b90*/  LOP3.LUT P0, RZ, R3, 0x1f, RZ, 0xc0, !PT ;  /* 0x0000001f03ff7812 */ /* 0x000fe2000780c0ff */
        /* <DEDUP_REMOVED lines=49> */
[----:B0-----:R-:W-:Y:S01]  /*13eb0*/  IMAD.U32 R139, R158, 0x10000, RZ ;  /* 0x000100009e8b7824 */ /* 0x001fe200078e00ff */
[----:B------:R-:W0:Y:S01]  /*13ec0*/  LDC.64 R136, c[0x0][0x240] ;  /* 0x00009000ff887b82 */ /* 0x000e220000000a00 */
[----:B------:R-:W-:Y:S02]  /*13ed0*/  LOP3.LUT R138, R160, 0xffff, RZ, 0xc0, !PT ;  /* 0x0000ffffa08a7812 */ /* 0x000fe400078ec0ff */
[----:B------:R-:W-:Y:S02]  /*13ee0*/  PRMT R175, R157, 0x7104, RZ ;  /* 0x000071049daf7816 */ /* 0x000fe400000000ff */
[----:B------:R-:W-:Y:S02]  /*13ef0*/  LOP3.LUT R139, R139, 0xff0000, RZ, 0xc0, !PT ;  /* 0x00ff00008b8b7812 */ /* 0x000fe400078ec0ff */
[----:B------:R-:W-:Y:S02]  /*13f00*/  LOP3.LUT R174, R30, 0xff, RZ, 0xc0, !PT ;  /* 0x000000ff1eae7812 */ /* 0x000fe400078ec0ff */
[----:B------:R-:W-:-:S02]  /*13f10*/  PRMT R138, R139, 0x4210, R138 ;  /* 0x000042108b8a7816 */ /* 0x000fc4000000008a */
        /* <DEDUP_REMOVED lines=13> */
.L_x_12325:
[----:B------:R-:W-:Y:S05]  /*13ff0*/  BSYNC B0 ;  /* 0x0000000000007941 */ /* 0x000fea0003800000 */
.L_x_12324:
        /* <DEDUP_REMOVED lines=120> */
.L_x_12341:
[----:B------:R-:W2:Y:S01]  /*14780*/  @!P0 LDC.64 R136, c[0x0][0x250] ;  /* 0x00009400ff888b82 */ /* 0x000ea20000000a00 */
[----:B------:R-:W-:Y:S01]  /*14790*/  FMUL.FTZ R191, R185, R185 ;  /* 0x000000b9b9bf7220 */ /* 0x000fe20000410000 */
[----:B-1----:R-:W-:Y:S01]  /*147a0*/  FADD.FTZ R175, R184, R175 ;  /* 0x000000afb8af7221 */ /* 0x002fe20000010000 */
[----:B------:R-:W-:Y:S03]  /*147b0*/  BSSY B0, `(.L_x_12327) ;  /* 0x00000cf000007945 */ /* 0x000fe60003800000 */
        /* <DEDUP_REMOVED lines=17> */
[----:B------:R-:W-:Y:S02]  /*148d0*/  IMAD R141, R140, R141, RZ ;  /* 0x0000008d8c8d7224 */ /* 0x000fe400078e02ff */
[C---:B------:R-:W-:Y:S01]  /*148e0*/  FADD.FTZ R140, -R185.reuse, R145 ;  /* 0x00000091b98c7221 */ /* 0x040fe20000010100 */
[----:B------:R-:W-:Y:S01]  /*148f0*/  FADD.FTZ R234, -R185, R146 ;  /* 0x00000092b9ea7221 */ /* 0x000fe20000010100 */
[C---:B------:R-:W-:Y:S01]  /*14900*/  FMUL.FTZ R27, R175.reuse, R136 ;  /* 0x00000088af1b7220 */ /* 0x040fe20000410000 */
[----:B------:R-:W-:Y:S01]  /*14910*/  FMUL.FTZ R138, R175, R138 ;  /* 0x0000008aaf8a7220 */ /* 0x000fe20000410000 */
[----:B------:R-:W-:Y:S01]  /*14920*/  FADD.FTZ R236, -R185, R147 ;  /* 0x00000093b9ec7221 */ /* 0x000fe20000010100 */
[C---:B------:R-:W-:Y:S01]  /*14930*/  FMUL.FTZ R137, R175.reuse, R140 ;  /* 0x0000008caf897220 */ /* 0x040fe20000410000 */
[----:B------:R-:W-:Y:S01]  /*14940*/  FMUL.FTZ R234, R175, R234 ;  /* 0x000000eaafea7220 */ /* 0x000fe20000410000 */
[----:B------:R-:W-:Y:S01]  /*14950*/  SHF.R.S32.HI R136, RZ, 0x1f, R141 ;  /* 0x0000001fff887819 */ /* 0x000fe2000001148d */
[----:B------:R-:W-:Y:S01]  /*14960*/  FFMA.FTZ R27, R80, R27, R32 ;  /* 0x0000001b501b7223 */ /* 0x000fe20000010020 */
[----:B------:R-:W-:Y:S01]  /*14970*/  FFMA.FTZ R140, R81, R138, R33 ;  /* 0x0000008a518c7223 */ /* 0x000fe20000010021 */
[----:B------:R-:W-:Y:S01]  /*14980*/  FMUL.FTZ R139, R175, R236 ;  /* 0x000000ecaf8b7220 */ /* 0x000fe20000410000 */
[----:B------:R-:W-:Y:S01]  /*14990*/  FFMA.FTZ R236, R83, R234, R35 ;  /* 0x000000ea53ec7223 */ /* 0x000fe20000010023 */
[----:B------:R-:W-:Y:S01]  /*149a0*/  LEA.HI R234, R136, R141, RZ, 0x3 ;  /* 0x0000008d88ea7211 */ /* 0x000fe200078f18ff */
[C---:B------:R-:W-:Y:S01]  /*149b0*/  FADD.FTZ R238, -R185.reuse, R148 ;  /* 0x00000094b9ee7221 */ /* 0x040fe20000010100 */
[----:B------:R-:W-:Y:S01]  /*149c0*/  F2FP.BF16.F32.PACK_AB R136, R140, R27 ;  /* 0x0000001b8c88723e */ /* 0x000fe200000010ff */
[C---:B------:R-:W-:Y:S01]  /*149d0*/  FADD.FTZ R240, -R185.reuse, R149 ;  /* 0x00000095b9f07221 */ /* 0x040fe20000010100 */
[----:B------:R-:W1:Y:S01]  /*149e0*/  LDC.64 R140, c[0x0][0x2b8] ;  /* 0x0000ae00ff8c7b82 */ /* 0x000e620000000a00 */
[----:B------:R-:W-:Y:S01]  /*149f0*/  FADD.FTZ R242, -R185, R150 ;  /* 0x00000096b9f27221 */ /* 0x000fe20000010100 */
[----:B------:R-:W-:Y:S01]  /*14a00*/  LOP3.LUT R27, R3, 0x1f, RZ, 0xc0, !PT ;  /* 0x0000001f031b7812 */ /* 0x000fe200078ec0ff */
[----:B0-----:R-:W-:Y:S01]  /*14a10*/  FADD.FTZ R184, -R185, R172 ;  /* 0x000000acb9b87221 */ /* 0x001fe20000010100 */
[----:B------:R-:W-:Y:S01]  /*14a20*/  FMUL.FTZ R238, R175, R238 ;  /* 0x000000eeafee7220 */ /* 0x000fe20000410000 */
[----:B------:R-:W-:Y:S01]  /*14a30*/  FADD.FTZ R172, -R185, R167 ;  /* 0x000000a7b9ac7221 */ /* 0x000fe20000010100 */
[C---:B------:R-:W-:Y:S01]  /*14a40*/  FMUL.FTZ R145, R175.reuse, R240 ;  /* 0x000000f0af917220 */ /* 0x040fe20000410000 */
[----:B------:R-:W-:Y:S01]  /*14a50*/  FMUL.FTZ R242, R175, R242 ;  /* 0x000000f2aff27220 */ /* 0x000fe20000410000 */
[----:B------:R-:W-:Y:S01]  /*14a60*/  FFMA.FTZ R137, R82, R137, R34 ;  /* 0x0000008952897223 */ /* 0x000fe20000010022 */
[----:B------:R-:W-:Y:S01]  /*14a70*/  LEA.HI.SX32 R167, R234, R27, 0x1d ;  /* 0x0000001beaa77211 */ /* 0x000fe200078feaff */
        /* <DEDUP_REMOVED lines=41> */
[----:B------:R-:W-:Y:S01]  /*14d10*/  FFMA.FTZ R242, R87, R242, R39 ;  /* 0x000000f257f27223 */ /* 0x000fe20000010027 */
[----:B------:R-:W-:Y:S01]  /*14d20*/  F2FP.BF16.F32.PACK_AB R137, R236, R137 ;  /* 0x00000089ec89723e */ /* 0x000fe200000010ff */
[C---:B------:R-:W-:Y:S01]  /*14d30*/  FMUL.FTZ R189, R175.reuse, R144 ;  /* 0x00000090afbd7220 */ /* 0x040fe20000410000 */
[C---:B------:R-:W-:Y:S01]  /*14d40*/  FMUL.FTZ R191, R175.reuse, R146 ;  /* 0x00000092afbf7220 */ /* 0x040fe20000410000 */
[----:B------:R-:W-:Y:S01]  /*14d50*/  FMUL.FTZ R193, R175, R148 ;  /* 0x00000094afc17220 */ /* 0x000fe20000410000 */
[C---:B------:R-:W-:Y:S01]  /*14d60*/  VIADD R169, R167.reuse, 0x20 ;  /* 0x00000020a7a97836 */ /* 0x040fe20000000000 */
[----:B------:R-:W-:Y:S01]  /*14d70*/  IADD3 R171, R167, 0x40, RZ ;  /* 0x00000040a7ab7810 */ /* 0x000fe20007ffe0ff */
        /* <DEDUP_REMOVED lines=38> */
[C---:B------:R-:W-:Y:S01]  /*14fe0*/  VIADD R173, R167.reuse, 0x60 ;  /* 0x00000060a7ad7836 */ /* 0x040fe20000000000 */
[C---:B------:R-:W-:Y:S01]  /*14ff0*/  IADD3 R175, R167.reuse, 0x80, RZ ;  /* 0x00000080a7af7810 */ /* 0x040fe20007ffe0ff */
[----:B-1----:R-:W-:Y:S01]  /*15000*/  IMAD.WIDE.U32 R142, R167, 0x10, R140 ;  /* 0x00000010a78e7825 */ /* 0x002fe200078e008c */
[----:B------:R-:W-:-:S03]  /*15010*/  F2FP.BF16.F32.PACK_AB R139, R242, R139 ;  /* 0x0000008bf28b723e */ /* 0x000fc600000010ff */
[----:B------:R-:W-:Y:S01]  /*15020*/  FFMA.FTZ R150, R99, R150, R51 ;  /* 0x0000009663967223 */ /* 0x000fe20000010033 */
[----:B------:R-:W-:Y:S01]  /*15030*/  FFMA.FTZ R148, R95, R148, R47 ;  /* 0x000000945f947223 */ /* 0x000fe2000001002f */
[----:B------:R-:W-:Y:S02]  /*15040*/  VIADD R201, R167, 0xa0 ;  /* 0x000000a0a7c97836 */ /* 0x000fe40000000000 */
[----:B------:R-:W-:Y:S01]  /*15050*/  FFMA.FTZ R154, R91, R154, R43 ;  /* 0x0000009a5b9a7223 */ /* 0x000fe2000001002b */
[----:B------:R-:W-:Y:S01]  /*15060*/  IMAD.WIDE.U32 R166, R169, 0x10, R140 ;  /* 0x00000010a9a67825 */ /* 0x000fe200078e008c */
[----:B------:R0:W-:Y:S03]  /*15070*/  STG.E.128 desc[UR4][R142.64], R136 ;  /* 0x000000888e007986 */ /* 0x0001e6000c101d04 */
[----:B------:R-:W-:Y:S01]  /*15080*/  FFMA.FTZ R195, R102, R195, R54 ;  /* 0x000000c366c37223 */ /* 0x000fe20000010036 */
[----:B------:R-:W-:Y:S01]  /*15090*/  FFMA.FTZ R208, R103, R208, R55 ;  /* 0x000000d067d07223 */ /* 0x000fe20000010037 */
        /* <DEDUP_REMOVED lines=15> */
[----:B0-----:R-:W-:Y:S01]  /*15190*/  FFMA.FTZ R136, R88, R187, R40 ;  /* 0x000000bb58887223 */ /* 0x001fe20000010028 */
        /* <DEDUP_REMOVED lines=42> */
[----:B------:R-:W-:Y:S02]  /*15440*/  F2FP.BF16.F32.PACK_AB R155, R206, R155 ;  /* 0x0000009bce9b723e */ /* 0x000fe400000010ff */
[----:B------:R-:W-:Y:S01]  /*15450*/  F2FP.BF16.F32.PACK_AB R154, R163, R154 ;  /* 0x0000009aa39a723e */ /* 0x000fe200000010ff */
[----:B------:R1:W-:Y:S01]  /*15460*/  STG.E.128 desc[UR4][R172.64], R148 ;  /* 0x00000094ac007986 */ /* 0x0003e2000c101d04 */
[----:B------:R-:W-:Y:S02]  /*15470*/  F2FP.BF16.F32.PACK_AB R153, R202, R179 ;  /* 0x000000b3ca99723e */ /* 0x000fe400000010ff */
[----:B------:R-:W-:-:S05]  /*15480*/  F2FP.BF16.F32.PACK_AB R152, R161, R152 ;  /* 0x00000098a198723e */ /* 0x000fca00000010ff */
[----:B------:R1:W-:Y:S02]  /*15490*/  STG.E.128 desc[UR4][R174.64], R152 ;  /* 0x00000098ae007986 */ /* 0x0003e4000c101d04 */
.L_x_12328:
[----:B------:R-:W-:Y:S05]  /*154a0*/  BSYNC B0 ;  /* 0x0000000000007941 */ /* 0x000fea0003800000 */
.L_x_12327:
[----:B-1----:R-:W1:Y:S02]  /*154b0*/  LDC.64 R136, c[0x0][0x210] ;  /* 0x00008400ff887b82 */ /* 0x002e640000000a00 */
[----:B-1----:R-:W-:-:S04]  /*154c0*/  LEA R4, R136, R4, 0x2 ;  /* 0x0000000488047211 */ /* 0x002fc800078e10ff */
[----:B------:R-:W-:-:S13]  /*154d0*/  ISETP.GE.AND P0, PT, R4, R137, PT ;  /* 0x000000890400720c */ /* 0x000fda0003f06270 */
[----:B------:R-:W-:Y:S05]  /*154e0*/  @!P0 BRA `(.L_x_12329) ;  /* 0xfffffeb4003c8947 */ /* 0x000fea000383ffff */
[----:B------:R-:W-:Y:S05]  /*154f0*/  EXIT ;  /* 0x000000000000794d */ /* 0x000fea0003800000 */
.L_x_12326:
[----:B------:R-:W-:Y:S01]  /*15500*/  HFMA2.MMA R207, -RZ, RZ, 0, 5.9604644775390625e-08 ;  /* 0x00000001ffcf7435 */ /* 0x000fe200000001ff */
[----:B------:R-:W-:Y:S01]  /*15510*/  BSSY B0, `(.L_x_12330) ;  /* 0x0000007000007945 */ /* 0x000fe20003800000 */
[----:B------:R-:W-:Y:S01]  /*15520*/  IMAD.MOV.U32 R208, RZ, RZ, R191 ;  /* 0x000000ffffd07224 */ /* 0x000fe200078e00bf */
[----:B------:R-:W-:Y:S01]  /*15530*/  MOV R203, 0xffffffff ;  /* 0xffffffff00cb7802 */ /* 0x000fe20000000f00 */
[----:B------:R-:W-:-:S07]  /*15540*/  IMAD.MOV.U32 R210, RZ, RZ, 0x1f ;  /* 0x0000001fffd27424 */ /* 0x000fce00078e00ff */
[----:B01---5:R-:W-:Y:S05]  /*15550*/  WARPSYNC.COLLECTIVE R203, `(.L_x_12331) ;  /* 0x00000000cb087348 */ /* 0x023fea0003c00000 */
[----:B------:R2:W3:Y:S02]  /*15560*/  SHFL.BFLY P2, R205, R208, R207, R210 ;  /* 0x0c0000cfd0cd7389 */ /* 0x0004e400000400d2 */
[----:B0123-5:R-:W-:Y:S01]  /*15570*/  ENDCOLLECTIVE ;  /* 0x000000000000791b */ /* 0x02ffe20003800000 */
.L_x_12331:
[----:B------:R-:W-:Y:S05]  /*15580*/  BSYNC B0 ;  /* 0x0000000000007941 */ /* 0x000fea0003800000 */
.L_x_12330:
        /* <DEDUP_REMOVED lines=10> */
.L_x_12332:
[----:B------:R-:W-:Y:S01]  /*15630*/  HFMA2.MMA R207, -RZ, RZ, 0, 2.384185791015625e-07 ;  /* 0x00000004ffcf7435 */ /* 0x000fe200000001ff */
[----:B------:R-:W-:-:S05]  /*15640*/  MOV R136, R205 ;  /* 0x000000cd00887202 */ /* 0x000fca0000000f00 */
[----:B------:R-:W-:-:S04]  /*15650*/  FADD.FTZ R138, R137, R136 ;  /* 0x00000088898a7221 */ /* 0x000fc80000010000 */
[----:B------:R-:W-:-:S07]  /*15660*/  IMAD.MOV.U32 R208, RZ, RZ, R138 ;  /* 0x000000ffffd07224 */ /* 0x000fce00078e008a */
[----:B------:R-:W-:Y:S05]  /*15670*/  WARPSYNC.COLLECTIVE R203, `(.L_x_12333) ;  /* 0x00000000cb087348 */ /* 0x000fea0003c00000 */
[----:B------:R0:W1:Y:S02]  /*15680*/  SHFL.BFLY P2, R205, R208, R207, R210 ;  /* 0x0c0000cfd0cd7389 */ /* 0x00006400000400d2 */
[----:B01----:R-:W-:Y:S01]  /*15690*/  ENDCOLLECTIVE ;  /* 0x000000000000791b */ /* 0x003fe20003800000 */
.L_x_12333:
[----:B------:R-:W-:Y:S02]  /*156a0*/  IMAD.MOV.U32 R207, RZ, RZ, 0x8 ;  /* 0x00000008ffcf7424 */ /* 0x000fe400078e00ff */
[----:B------:R-:W-:-:S04]  /*156b0*/  IMAD.MOV.U32 R139, RZ, RZ, R205 ;  /* 0x000000ffff8b7224 */ /* 0x000fc800078e00cd */
[----:B------:R-:W-:-:S05]  /*156c0*/  FADD.FTZ R139, R138, R139 ;  /* 0x0000008b8a8b7221 */ /* 0x000fca0000010000 */
[----:B------:R-:W-:-:S07]  /*156d0*/  MOV R208, R139 ;  /* 0x0000008b00d07202 */ /* 0x000fce0000000f00 */
[----:B------:R-:W-:Y:S05]  /*156e0*/  WARPSYNC.COLLECTIVE R203, `(.L_x_12334) ;  /* 0x00000000cb087348 */ /* 0x000fea0003c00000 */
[----:B------:R0:W1:Y:S02]  /*156f0*/  SHFL.BFLY P2, R205, R208, R207, R210 ;  /* 0x0c0000cfd0cd7389 */ /* 0x00006400000400d2 */
[----:B01----:R-:W-:Y:S01]  /*15700*/  ENDCOLLECTIVE ;  /* 0x000000000000791b */ /* 0x003fe20003800000 */
.L_x_12334:
[----:B------:R-:W-:Y:S01]  /*15710*/  HFMA2.MMA R207, -RZ, RZ, 0, 9.5367431640625e-07 ;  /* 0x00000010ffcf7435 */ /* 0x000fe200000001ff */
[----:B------:R-:W-:-:S05]  /*15720*/  MOV R136, R205 ;  /* 0x000000cd00887202 */ /* 0x000fca0000000f00 */
[----:B------:R-:W-:-:S04]  /*15730*/  FADD.FTZ R175, R139, R136 ;  /* 0x000000888baf7221 */ /* 0x000fc80000010000 */
[----:B------:R-:W-:-:S07]  /*15740*/  IMAD.MOV.U32 R208, RZ, RZ, R175 ;  /* 0x000000ffffd07224 */ /* 0x000fce00078e00af */
[----:B------:R-:W-:Y:S05]  /*15750*/  WARPSYNC.COLLECTIVE R203, `(.L_x_12335) ;  /* 0x00000000cb087348 */ /* 0x000fea0003c00000 */
[----:B------:R0:W1:Y:S02]  /*15760*/  SHFL.BFLY P2, R205, R208, R207, R210 ;  /* 0x0c0000cfd0cd7389 */ /* 0x00006400000400d2 */
[----:B01----:R-:W-:Y:S01]  /*15770*/  ENDCOLLECTIVE ;  /* 0x000000000000791b */ /* 0x003fe20003800000 */
.L_x_12335:
[----:B------:R-:W-:Y:S02]  /*15780*/  IMAD.MOV.U32 R207, RZ, RZ, 0x1 ;  /* 0x00000001ffcf7424 */ /* 0x000fe400078e00ff */
[----:B------:R-:W-:-:S04]  /*15790*/  IMAD.MOV.U32 R136, RZ, RZ, R205 ;  /* 0x000000ffff887224 */ /* 0x000fc800078e00cd */
        /* <DEDUP_REMOVED lines=102> */
.L_x_12336:
[----:B------:R-:W-:Y:S01]  /*15e00*/  HFMA2.MMA R207, -RZ, RZ, 0, 1.1920928955078125e-07 ;  /* 0x00000002ffcf7435 */ /* 0x000fe200000001ff */
[----:B------:R-:W-:-:S05]  /*15e10*/  MOV R137, R205 ;  /* 0x000000cd00897202 */ /* 0x000fca0000000f00 */
[----:B------:R-:W-:-:S04]  /*15e20*/  FADD.FTZ R137, R136, R137 ;  /* 0x0000008988897221 */ /* 0x000fc80000010000 */
[----:B------:R-:W-:-:S07]  /*15e30*/  IMAD.MOV.U32 R208, RZ, RZ, R137 ;  /* 0x000000ffffd07224 */ /* 0x000fce00078e0089 */
[----:B------:R-:W-:Y:S05]  /*15e40*/  WARPSYNC.COLLECTIVE R203, `(.L_x_12337) ;  /* 0x00000000cb087348 */ /* 0x000fea0003c00000 */
[----:B------:R0:W1:Y:S02]  /*15e50*/  SHFL.BFLY P2, R205, R208, R207, R210 ;  /* 0x0c0000cfd0cd7389 */ /* 0x00006400000400d2 */
[----:B01----:R-:W-:Y:S01]  /*15e60*/  ENDCOLLECTIVE ;  /* 0x000000000000791b */ /* 0x003fe20003800000 */
.L_x_12337:
[----:B------:R-:W-:Y:S02]  /*15e70*/  IMAD.MOV.U32 R207, RZ, RZ, 0x4 ;  /* 0x00000004ffcf7424 */ /* 0x000fe400078e00ff */
[----:B------:R-:W-:-:S04]  /*15e80*/  IMAD.MOV.U32 R138, RZ, RZ, R205 ;  /* 0x000000ffff8a7224 */ /* 0x000fc800078e00cd */
[----:B------:R-:W-:-:S05]  /*15e90*/  FADD.FTZ R138, R137, R138 ;  /* 0x0000008a898a7221 */ /* 0x000fca0000010000 */
[----:B------:R-:W-:-:S07]  /*15ea0*/  MOV R208, R138 ;  /* 0x0000008a00d07202 */ /* 0x000fce0000000f00 */
[----:B------:R-:W-:Y:S05]  /*15eb0*/  WARPSYNC.COLLECTIVE R203, `(.L_x_12338) ;  /* 0x00000000cb087348 */ /* 0x000fea0003c00000 */
[----:B------:R0:W1:Y:S02]  /*15ec0*/  SHFL.BFLY P2, R205, R208, R207, R210 ;  /* 0x0c0000cfd0cd7389 */ /* 0x00006400000400d2 */
[----:B01----:R-:W-:Y:S01]  /*15ed0*/  ENDCOLLECTIVE ;  /* 0x000000000000791b */ /* 0x003fe20003800000 */
.L_x_12338:
[----:B------:R-:W-:Y:S01]  /*15ee0*/  HFMA2.MMA R207, -RZ, RZ, 0, 4.76837158203125e-07 ;  /* 0x00000008ffcf7435 */ /* 0x000fe200000001ff */
[----:B------:R-:W-:-:S05]  /*15ef0*/  MOV R139, R205 ;  /* 0x000000cd008b7202 */ /* 0x000fca0000000f00 */
[----:B------:R-:W-:-:S04]  /*15f00*/  FADD.FTZ R139, R138, R139 ;  /* 0x0000008b8a8b7221 */ /* 0x000fc80000010000 */
[----:B------:R-:W-:-:S07]  /*15f10*/  IMAD.MOV.U32 R208, RZ, RZ, R139 ;  /* 0x000000ffffd07224 */ /* 0x000fce00078e008b */
[----:B------:R-:W-:Y:S05]  /*15f20*/  WARPSYNC.COLLECTIVE R203, `(.L_x_12339) ;  /* 0x00000000cb087348 */ /* 0x000fea0003c00000 */
[----:B------:R0:W1:Y:S02]  /*15f30*/  SHFL.BFLY P2, R205, R208, R207, R210 ;  /* 0x0c0000cfd0cd7389 */ /* 0x00006400000400d2 */
[----:B01----:R-:W-:Y:S01]  /*15f40*/  ENDCOLLECTIVE ;  /* 0x000000000000791b */ /* 0x003fe20003800000 */
.L_x_12339:
[----:B------:R-:W-:Y:S02]  /*15f50*/  IMAD.MOV.U32 R207, RZ, RZ, 0x10 ;  /* 0x00000010ffcf7424 */ /* 0x000fe400078e00ff */
[----:B------:R-:W-:-:S04]  /*15f60*/  IMAD.MOV.U32 R184, RZ, RZ, R205 ;  /* 0x000000ffffb87224 */ /* 0x000fc800078e00cd */
[----:B------:R-:W-:-:S05]  /*15f70*/  FADD.FTZ R184, R139, R184 ;  /* 0x000000b88bb87221 */ /* 0x000fca0000010000 */
[----:B------:R-:W-:-:S07]  /*15f80*/  MOV R208, R184 ;  /* 0x000000b800d07202 */ /* 0x000fce0000000f00 */
[----:B------:R-:W-:Y:S05]  /*15f90*/  WARPSYNC.COLLECTIVE R203, `(.L_x_12340) ;  /* 0x00000000cb087348 */ /* 0x000fea0003c00000 */
[----:B------:R0:W1:Y:S02]  /*15fa0*/  SHFL.BFLY P2, R205, R208, R207, R210 ;  /* 0x0c0000cfd0cd7389 */ /* 0x00006400000400d2 */
[----:B01----:R-:W-:Y:S01]  /*15fb0*/  ENDCOLLECTIVE ;  /* 0x000000000000791b */ /* 0x003fe20003800000 */
.L_x_12340:
[----:B------:R-:W-:Y:S01]  /*15fc0*/  MOV R175, R205 ;  /* 0x000000cd00af7202 */ /* 0x000fe20000000f00 */
[----:B------:R-:W-:Y:S06]  /*15fd0*/  BRA `(.L_x_12341) ;  /* 0xffffffe400e87947 */ /* 0x000fec000383ffff */
.L_x_12342:
        /* <DEDUP_REMOVED lines=10> */
.L_x_44378:


//--------------------- .text._ZN10layer_norm13ln_fwd_kernelINS_13Kernel_traitsIf13__nv_bfloat16S2_S2_fjLj1536ELj1ELj4ELj1ELj16ENS_18Kernel_traits_baseILj1536EfS2_S2_S2_fjLj128EEEEELb1ELb1ELb0ELb0EEEvNS_9FwdParamsE --------------------------
	.section	.text._ZN10layer_norm13ln_fwd_kernelINS_13Kernel_traitsIf13__nv_bfloat16S2_S2_fjLj1536ELj1ELj4ELj1ELj16ENS_18Kernel_traits_baseILj1536EfS2_S2_S2_fjLj128EEEEELb1ELb1ELb0ELb0EEEvNS_9FwdParamsE,"ax",@progbits
	.align	128
        .global         _ZN10layer_norm13ln_fwd_kernelINS_13Kernel_traitsIf13__nv_bfloat16S2_S2_fjLj1536ELj1ELj4ELj1ELj16ENS_18Kernel_traits_baseILj1536EfS2_S2_S2_fjLj128EEEEELb1ELb1ELb0ELb0EEEvNS_9FwdParamsE
        .type           _ZN10layer_norm13ln_fwd_kernelINS_13Kernel_traitsIf13__nv_bfloat16S2_S2_fjLj1536ELj1ELj4ELj1ELj16ENS_18Kernel_traits_baseILj1536EfS2_S2_S2_fjLj128EEEEELb1ELb1ELb0ELb0EEEvNS_9FwdParamsE,@function
        .size           _ZN10layer_norm13ln_fwd_kernelINS_13Kernel_traitsIf13__nv_bfloat16S2_S2_fjLj1536ELj1ELj4ELj1ELj16ENS_18Kernel_traits_baseILj1536EfS2_S2_S2_fjLj128EEEEELb1ELb1ELb0ELb0EEEvNS_9FwdParamsE,(.L_x_44379 - _ZN10layer_norm13ln_fwd_kernelINS_13Kernel_traitsIf13__nv_bfloat16S2_S2_fjLj1536ELj1ELj4ELj1ELj16ENS_18Kernel_traits_baseILj1536EfS2_S2_S2_fjLj128EEEEELb1ELb1ELb0ELb0EEEvNS_9FwdParamsE)
        .other          _ZN10layer_norm13ln_fwd_kernelINS_13Kernel_traitsIf13__nv_bfloat16S2_S2_fjLj1536ELj1ELj4ELj1ELj16ENS_18Kernel_traits_baseILj1536EfS2_S2_S2_fjLj128EEEEELb1ELb1ELb0ELb0EEEvNS_9FwdParamsE,@"STO_CUDA_ENTRY STV_DEFAULT"
_ZN10layer_norm13ln_fwd_kernelINS_13Kernel_traitsIf13__nv_bfloat16S2_S2_fjLj1536ELj1ELj4ELj1ELj16ENS_18Kernel_traits_baseILj1536EfS2_S2_S2_fjLj128EEEEELb1ELb1ELb0ELb0EEEvNS_9FwdParamsE:
.text._ZN10layer_norm13ln_fwd_kernelINS_13Kernel_traitsIf13__nv_bfloat16S2_S2_fjLj1536ELj1ELj4ELj1ELj16ENS_18Kernel_traits_baseILj1536EfS2_S2_S2_fjLj128EEEEELb1ELb1ELb0ELb0EEEvNS_9FwdParamsE:
[----:B------:R-:W-:Y:S08]  /*0000*/  LDC R1, c[0x0][0x28] ;  /* 0x00000a00ff017b82 */ /* 0x000ff00000000800 */
[----:B------:R-:W0:Y:S01]  /*0010*/  LDC R0, c[0x0][0x2e8] ;  /* 0x0000ba00ff007b82 */ /* 0x000e220000000800 */
[----:B------:R-:W-:Y:S01]  /*0020*/  ULDC.U8 UR4, c[0x0][0x2f4] ;  /* 0x0000bd0000047ab9 */ /* 0x000fe20000000000 */
[----:B------:R-:W-:Y:S01]  /*0030*/  ULDC.64 UR6, c[0x0][0x2e0] ;  /* 0x0000b80000067ab9 */ /* 0x000fe20000000a00 */
[----:B------:R-:W-:Y:S01]  /*0040*/  ISETP.NE.AND P0, PT, RZ, UR4, PT ;  /* 0x00000004ff007c0c */ /* 0x000fe2000bf05270 */
[----:B------:R-:W-:Y:S01]  /*0050*/  IMAD.U32 R2, RZ, RZ, UR6 ;  /* 0x00000006ff027e24 */ /* 0x000fe2000f8e00ff */
[----:B------:R-:W-:Y:S01]  /*0060*/  ULDC.64 UR4, c[0x0][0x208] ;  /* 0x0000820000047ab9 */ /* 0x000fe20000000a00 */
[----:B------:R-:W-:-:S02]  /*0070*/  IMAD.U32 R3, RZ, RZ, UR7 ;  /* 0x00000007ff037e24 */ /* 0x000fc4000f8e00ff */
        /* <DEDUP_REMOVED lines=10> */
[--C-:B0-----:R-:W-:Y:S01]  /*0120*/  IMAD R13, R18, UR8, R9.reuse ;  /* 0x00000008120d7c24 */ /* 0x101fe2000f8e0209 */
[----:B------:R-:W-:Y:S02]  /*0130*/  LOP3.LUT R19, R9, 0x1f, RZ, 0xc0, !PT ;  /* 0x0000001f09137812 */ /* 0x000fe400078ec0ff */
[----:B------:R-:W-:Y:S01]  /*0140*/  LOP3.LUT R8, R8, 0xfffffff7, RZ, 0xc0, !PT ;  /* 0xfffffff708087812 */ /* 0x000fe200078ec0ff */
[----:B------:R-:W-:Y:S01]  /*0150*/  BSSY B0, `(.L_x_12343) ;  /* 0x0000061000007945 */ /* 0x000fe20003800000 */
[----:B------:R-:W-:Y:S02]  /*0160*/  SHF.R.U32.HI R9, RZ, 0x5, R9 ;  /* 0x00000005ff097819 */ /* 0x000fe40000011609 */
[----:B--2---:R-:W-:Y:S02]  /*0170*/  @P0 R2UR UR6, R2 ;  /* 0x00000000020602ca */ /* 0x004fe400000e0000 */
[----:B------:R-:W-:-:S02]  /*0180*/  @P0 R2UR UR7, R3 ;  /* 0x00000000030702ca */ /* 0x000fc400000e0000 */
[----:B---3--:R-:W-:-:S05]  /*0190*/  @P0 IADD3 R0, P1, R4, R7, RZ ;  /* 0x0000000704000210 */ /* 0x008fca0007f3e0ff */
[----:B------:R-:W-:Y:S02]  /*01a0*/  @P0 IMAD.X R11, RZ, RZ, R5, P1 ;  /* 0x000000ffff0b0224 */ /* 0x000fe400008e0605 */
        /* <DEDUP_REMOVED lines=31> */
[----:B------:R-:W-:Y:S01]  /*03a0*/  IMAD.WIDE.U32 R6, R7, -0x2daee0ad, RZ ;  /* 0xd2511f5307067825 */ /* 0x000fe200078e00ff */
[----:B----4-:R-:W-:-:S04]  /*03b0*/  SHF.R.S32.HI R3, RZ, 0x1f, R10 ;  /* 0x0000001fff037819 */ /* 0x010fc8000001140a */
[----:B------:R-:W-:Y:S02]  /*03c0*/  LOP3.LUT R5, R7, UR16, R2, 0x96, !PT ;  /* 0x0000001007057c12 */ /* 0x000fe4000f8e9602 */
[----:B------:R-:W-:Y:S02]  /*03d0*/  LEA.HI R10, R3, R10, RZ, 0x3 ;  /* 0x0000000a030a7211 */ /* 0x000fe400078f18ff */
        /* <DEDUP_REMOVED lines=56> */
.L_x_12344:
[----:B------:R-:W-:Y:S05]  /*0760*/  BSYNC B0 ;  /* 0x0000000000007941 */ /* 0x000fea0003800000 */
.L_x_12343:
        /* <DEDUP_REMOVED lines=23> */
.L_x_12346:
[----:B------:R-:W-:Y:S05]  /*08e0*/  BSYNC B0 ;  /* 0x0000000000007941 */ /* 0x000fea0003800000 */
.L_x_12345:
        /* <DEDUP_REMOVED lines=22> */
[----:B------:R-:W-:-:S07]  /*0a50*/  VIADD R19, R19, 0x20 ;  /* 0x0000002013137836 */ /* 0x000fce0000000000 */
.L_x_12348:
[----:B------:R-:W-:Y:S05]  /*0a60*/  BSYNC B0 ;  /* 0x0000000000007941 */ /* 0x000fea0003800000 */
.L_x_12347:
        /* <DEDUP_REMOVED lines=23> */
.L_x_12350:
[----:B------:R-:W-:Y:S05]  /*0be0*/  BSYNC B0 ;  /* 0x0000000000007941 */ /* 0x000fea0003800000 */
.L_x_12349:
        /* <DEDUP_REMOVED lines=23> */
.L_x_12352:
[----:B------:R-:W-:Y:S05]  /*0d60*/  BSYNC B0 ;  /* 0x0000000000007941 */ /* 0x000fea0003800000 */
.L_x_12351:
[----:B------:R-:W-:Y:S01]  /*0d70*/  ISETP.GE.U32.AND P0, PT, R10, 0xc0, PT ;  /* 0x000000c00a00780c */ /* 0x000fe20003f06070 */
[----:B01234-:R-:W-:Y:S01]  /*0d80*/  IMAD.HI.U32 R3, R21, -0x326172a9, RZ ;  /* 0xcd9e8d5715037827 */ /* 0x01ffe200078e00ff */
        /* <DEDUP_REMOVED lines=28> */
.L_x_12354:
[----:B------:R-:W-:Y:S05]  /*0f50*/  BSYNC B0 ;  /* 0x0000000000007941 */ /* 0x000fea0003800000 */
.L_x_12353:
[----:B------:R-:W-:Y:S01]  /*0f60*/  ULDC UR25, c[0x0][0x214] ;  /* 0x0000850000197ab9 */ /* 0x000fe20000000800 */
[----:B------:R-:W-:Y:S02]  /*0f70*/  LOP3.LUT R17, R17, UR23, R14, 0x96, !PT ;  /* 0x0000001711117c12 */ /* 0x000fe4000f8e960e */
[----:B------:R-:W-:-:S13]  /*0f80*/  ISETP.GE.AND P0, PT, R9, UR25, PT ;  /* 0x0000001909007c0c */ /* 0x000fda000bf06270 */
[----:B------:R-:W-:Y:S05]  /*0f90*/  @P0 EXIT ;  /* 0x000000000000094d */ /* 0x000fea0003800000 */
[----:B-1----:R-:W-:Y:S01]  /*0fa0*/  IMAD R5, R20, -0x2daee0ad, RZ ;  /* 0xd2511f5314057824 */ /* 0x002fe200078e02ff */
[----:B------:R-:W-:Y:S01]  /*0fb0*/  ULDC.64 UR26, c[0x0][0x270] ;  /* 0x00009c00001a7ab9 */ /* 0x000fe20000000a00 */
[----:B------:R-:W-:Y:S01]  /*0fc0*/  IMAD R7, R21, -0x326172a9, RZ ;  /* 0xcd9e8d5715077824 */ /* 0x000fe200078e02ff */
[----:B------:R-:W-:Y:S01]  /*0fd0*/  BSSY B0, `(.L_x_12355) ;  /* 0x00012d8000007945 */ /* 0x000fe20003800000 */
[----:B------:R-:W-:Y:S01]  /*0fe0*/  IMAD.HI.U32 R4, R17, -0x326172a9, RZ ;  /* 0xcd9e8d5711047827 */ /* 0x000fe200078e00ff */
[----:B------:R-:W-:Y:S01]  /*0ff0*/  UISETP.NE.U32.AND UP0, UPT, UR26, URZ, UPT ;  /* 0x0000003f1a00728c */ /* 0x000fe2000bf05070 */
[----:B------:R-:W-:Y:S01]  /*1000*/  LOP3.LUT R3, R0, 0x3, RZ, 0xc0, !PT ;  /* 0x0000000300037812 */ /* 0x000fe200078ec0ff */
[----:B------:R-:W-:Y:S01]  /*1010*/  ULDC.U8 UR25, c[0x0][0x2a0] ;  /* 0x0000a80000197ab9 */ /* 0x000fe20000000000 */
[----:B------:R-:W-:Y:S01]  /*1020*/  IMAD.HI.U32 R2, R16, -0x2daee0ad, RZ ;  /* 0xd2511f5310027827 */ /* 0x000fe200078e00ff */
[----:B------:R-:W-:Y:S01]  /*1030*/  LOP3.LUT R7, R4, UR24, R7, 0x96, !PT ;  /* 0x0000001804077c12 */ /* 0x000fe2000f8e9607 */
[----:B------:R-:W-:-:S02]  /*1040*/  UISETP.NE.AND.EX UP0, UPT, UR27, URZ, UPT, UP0 ;  /* 0x0000003f1b00728c */ /* 0x000fc4000bf05300 */
[----:B------:R-:W-:Y:S01]  /*1050*/  IMAD R6, R17, -0x326172a9, RZ ;  /* 0xcd9e8d5711067824 */ /* 0x000fe200078e02ff */
[----:B------:R-:W-:Y:S01]  /*1060*/  LOP3.LUT R5, R2, UR35, R5, 0x96, !PT ;  /* 0x0000002302057c12 */ /* 0x000fe2000f8e9605 */
[----:B------:R-:W-:Y:S01]  /*1070*/  IMAD R4, R16, -0x2daee0ad, RZ ;  /* 0xd2511f5310047824 */ /* 0x000fe200078e02ff */
[----:B------:R-:W-:Y:S01]  /*1080*/  ULDC UR36, c[0x0][0x218] ;  /* 0x0000860000247ab9 */ /* 0x000fe20000000800 */
[----:B------:R-:W-:Y:S01]  /*1090*/  IMAD.MOV.U32 R2, RZ, RZ, RZ ;  /* 0x000000ffff027224 */ /* 0x000fe200078e00ff */
[----:B------:R-:W-:Y:S01]  /*10a0*/  ULDC UR34, c[0x0][0x2d8] ;  /* 0x0000b60000227ab9 */ /* 0x000fe20000000800 */
[----:B------:R-:W-:Y:S01]  /*10b0*/  UISETP.NE.AND UP1, UPT, UR25, URZ, UPT ;  /* 0x0000003f1900728c */ /* 0x000fe2000bf25270 */
[----:B------:R-:W-:Y:S01]  /*10c0*/  ULDC.64 UR28, c[0x0][0x230] ;  /* 0x00008c00001c7ab9 */ /* 0x000fe20000000a00 */
[----:B------:R-:W-:Y:S01]  /*10d0*/  ULDC.64 UR30, c[0x0][0x238] ;  /* 0x00008e00001e7ab9 */ /* 0x000fe20000000a00 */
[----:B------:R-:W-:-:S08]  /*10e0*/  ULDC.64 UR32, c[0x0][0x240] ;  /* 0x0000900000207ab9 */ /* 0x000fd00000000a00 */
.L_x_12717:
        /* <DEDUP_REMOVED lines=39> */
.L_x_12359:
[----:B------:R-:W-:-:S07]  /*1360*/  IMAD.MOV.U32 R0, RZ, RZ, R6 ;  /* 0x000000ffff007224 */ /* 0x000fce00078e0006 */
.L_x_12360:
[----:B------:R-:W-:Y:S05]  /*1370*/  BSYNC B2 ;  /* 0x0000000000027941 */ /* 0x000fea0003800000 */
.L_x_12358:
        /* <DEDUP_REMOVED lines=16> */
.L_x_12364:
[----:B------:R-:W-:Y:S05]  /*1480*/  BSYNC B3 ;  /* 0x0000000000037941 */ /* 0x000fea0003800000 */
.L_x_12363:
        /* <DEDUP_REMOVED lines=42> */
.L_x_12362:
[----:B------:R-:W-:Y:S05]  /*1730*/  BSYNC B2 ;  /* 0x0000000000027941 */ /* 0x000fea0003800000 */
.L_x_12361:
[----:B------:R-:W0:Y:S01]  /*1740*/  LDC R209, c[0x0][0x294] ;  /* 0x0000a500ffd17b82 */ /* 0x000e220000000800 */
[----:B------:R-:W-:Y:S01]  /*1750*/  I2FP.F32.U32 R0, R0 ;  /* 0x0000000000007245 */ /* 0x000fe20000201000 */
[----:B------:R-:W-:Y:S01]  /*1760*/  IMAD.MOV.U32 R217, RZ, RZ, 0x2f800000 ;  /* 0x2f800000ffd97424 */ /* 0x000fe200078e00ff */
[----:B-----5:R-:W-:Y:S01]  /*1770*/  SHF.L.U32 R3, R176, 0x10, RZ ;  /* 0x00000010b0037819 */ /* 0x020fe200000006ff */
[----:B------:R-:W-:Y:S01]  /*1780*/  @P0 IMAD.U32 R21, R28, 0x10000, RZ ;  /* 0x000100001c150824 */ /* 0x000fe200078e00ff */
[----:B------:R-:W-:Y:S01]  /*1790*/  LOP3.LUT R8, R8, 0xfffffffb, RZ, 0xc0, !PT ;  /* 0xfffffffb08087812 */ /* 0x000fe200078ec0ff */
        /* <DEDUP_REMOVED lines=22> */
.L_x_12366:
[----:B------:R-:W-:-:S07]  /*1900*/  MOV R3, R6 ;  /* 0x0000000600037202 */ /* 0x000fce0000000f00 */
.L_x_12367:
[----:B------:R-:W-:Y:S05]  /*1910*/  BSYNC B2 ;  /* 0x0000000000027941 */ /* 0x000fea0003800000 */
.L_x_12365:
        /* <DEDUP_REMOVED lines=16> */
.L_x_12371:
[----:B------:R-:W-:Y:S05]  /*1a20*/  BSYNC B3 ;  /* 0x0000000000037941 */ /* 0x000fea0003800000 */
.L_x_12370:
        /* <DEDUP_REMOVED lines=42> */
.L_x_12369:
[----:B------:R-:W-:Y:S05]  /*1cd0*/  BSYNC B2 ;  /* 0x0000000000027941 */ /* 0x000fea0003800000 */
.L_x_12368:
[----:B------:R-:W-:Y:S01]  /*1ce0*/  I2FP.F32.U32 R188, R3 ;  /* 0x0000000300bc7245 */ /* 0x000fe20000201000 */
[----:B------:R-:W-:Y:S01]  /*1cf0*/  BSSY B2, `(.L_x_12372) ;  /* 0x0000019000027945 */ /* 0x000fe20003800000 */
[----:B------:R-:W-:Y:S01]  /*1d00*/  SHF.L.U32 R3, R176, 0x10, RZ ;  /* 0x00000010b0037819 */ /* 0x000fe200000006ff */
[----:B------:R-:W-:Y:S01]  /*1d10*/  VIADD R197, R190, 0x1 ;  /* 0x00000001bec57836 */ /* 0x000fe20000000000 */
[----:B------:R-:W-:Y:S01]  /*1d20*/  LOP3.LUT R8, R8, 0xfffffffd, RZ, 0xc0, !PT ;  /* 0xfffffffd08087812 */ /* 0x000fe200078ec0ff */
[----:B------:R-:W-:Y:S02]  /*1d30*/  FFMA.FTZ R188, R188, R217, 1.1641532182693481445e-10 ;  /* 0x2f000000bcbc7423 */ /* 0x000fe400000100d9 */
[----:B------:R-:W-:Y:S01]  /*1d40*/  FMUL.FTZ R176, R3, R216 ;  /* 0x000000d803b07220 */ /* 0x000fe20000410000 */
[----:B------:R-:W-:Y:S02]  /*1d50*/  @P0 PRMT R3, R28, 0x7632, R3 ;  /* 0x000076321c030816 */ /* 0x000fe40000000003 */
[----:B------:R-:W-:Y:S01]  /*1d60*/  FSETP.GTU.FTZ.AND P1, PT, R188, R209, PT ;  /* 0x000000d1bc00720b */ /* 0x000fe20003f3c000 */
[----:B------:R-:W-:-:S02]  /*1d70*/  FMUL.FTZ R176, R176, R27 ;  /* 0x0000001bb0b07220 */ /* 0x000fc40000410000 */
[----:B------:R-:W-:-:S03]  /*1d80*/  @P0 IMAD.U32 R188, R3, 0x10000, RZ ;  /* 0x0001000003bc0824 */ /* 0x000fc600078e00ff */
        /* <DEDUP_REMOVED lines=14> */
.L_x_12373:
[----:B------:R-:W-:-:S07]  /*1e70*/  MOV R3, R6 ;  /* 0x0000000600037202 */ /* 0x000fce0000000f00 */
.L_x_12374:
[----:B------:R-:W-:Y:S05]  /*1e80*/  BSYNC B2 ;  /* 0x0000000000027941 */ /* 0x000fea0003800000 */
.L_x_12372:
        /* <DEDUP_REMOVED lines=16> */
.L_x_12378:
[----:B------:R-:W-:Y:S05]  /*1f90*/  BSYNC B3 ;  /* 0x0000000000037941 */ /* 0x000fea0003800000 */
.L_x_12377:
        /* <DEDUP_REMOVED lines=42> */
.L_x_12376:
[----:B------:R-:W-:Y:S05]  /*2240*/  BSYNC B2 ;  /* 0x0000000000027941 */ /* 0x000fea0003800000 */
.L_x_12375:
[----:B------:R-:W-:Y:S01]  /*2250*/  I2FP.F32.U32 R176, R3 ;  /* 0x0000000300b07245 */ /* 0x000fe20000201000 */
[----:B------:R-:W-:Y:S01]  /*2260*/  BSSY B2, `(.L_x_12379) ;  /* 0x0000017000027945 */ /* 0x000fe20003800000 */
[----:B------:R-:W-:Y:S02]  /*2270*/  SHF.L.U32 R3, R177, 0x10, RZ ;  /* 0x00000010b1037819 */ /* 0x000fe400000006ff */
[----:B------:R-:W-:Y:S01]  /*2280*/  ISETP.NE.AND P2, PT, R197, 0x1, PT ;  /* 0x00000001c500780c */ /* 0x000fe20003f45270 */
[----:B------:R-:W-:Y:S02]  /*2290*/  FFMA.FTZ R176, R176, R217, 1.1641532182693481445e-10 ;  /* 0x2f000000b0b07423 */ /* 0x000fe400000100d9 */
[----:B------:R-:W-:Y:S01]  /*22a0*/  FMUL.FTZ R188, R3, R216 ;  /* 0x000000d803bc7220 */ /* 0x000fe20000410000 */
[----:B------:R-:W-:Y:S01]  /*22b0*/  PRMT R3, R177, 0x7632, R3 ;  /* 0x00007632b1037816 */ /* 0x000fe20000000003 */
[----:B------:R-:W-:Y:S01]  /*22c0*/  VIADD R177, R197, 0x1 ;  /* 0x00000001c5b17836 */ /* 0x000fe20000000000 */
        /* <DEDUP_REMOVED lines=15> */
.L_x_12380:
[----:B------:R-:W-:-:S07]  /*23c0*/  MOV R188, R6 ;  /* 0x0000000600bc7202 */ /* 0x000fce0000000f00 */
.L_x_12381:
[----:B------:R-:W-:Y:S05]  /*23d0*/  BSYNC B2 ;  /* 0x0000000000027941 */ /* 0x000fea0003800000 */
.L_x_12379:
        /* <DEDUP_REMOVED lines=16> */
.L_x_12385:
[----:B------:R-:W-:Y:S05]  /*24e0*/  BSYNC B3 ;  /* 0x0000000000037941 */ /* 0x000fea0003800000 */
.L_x_12384:
        /* <DEDUP_REMOVED lines=40> */
[----:B------:R-:W-:-:S04]  /*2770*/  LOP3.LUT R7, R7, UR24, R218, 0x96, !PT ;  /* 0x0000001807077c12 */ /* 0x000fc8000f8e96da */
[----:B------:R-:W-:-:S07]  /*2780*/  LOP3.LUT R5, R5, UR35, R176, 0x96, !PT ;  /* 0x0000002305057c12 */ /* 0x000fce000f8e96b0 */
.L_x_12383:
[----:B------:R-:W-:Y:S05]  /*2790*/  BSYNC B2 ;  /* 0x0000000000027941 */ /* 0x000fea0003800000 */
.L_x_12382:
[----:B------:R-:W-:Y:S01]  /*27a0*/  I2FP.F32.U32 R176, R188 ;  /* 0x000000bc00b07245 */ /* 0x000fe20000201000 */
[----:B------:R-:W-:Y:S01]  /*27b0*/  BSSY B2, `(.L_x_12386) ;  /* 0x0000017000027945 */ /* 0x000fe20003800000 */
[----:B------:R-:W-:Y:S01]  /*27c0*/  SHF.L.U32 R3, R3, 0x10, RZ ;  /* 0x0000001003037819 */ /* 0x000fe200000006ff */
[C---:B------:R-:W-:Y:S01]  /*27d0*/  VIADD R197, R177.reuse, 0x1 ;  /* 0x00000001b1c57836 */ /* 0x040fe20000000000 */
[----:B------:R-:W-:Y:S01]  /*27e0*/  ISETP.NE.AND P3, PT, R177, 0x1, PT ;  /* 0x00000001b100780c */ /* 0x000fe20003f65270 */
[----:B------:R-:W-:Y:S02]  /*27f0*/  FFMA.FTZ R176, R176, R217, 1.1641532182693481445e-10 ;  /* 0x2f000000b0b07423 */ /* 0x000fe400000100d9 */
        /* <DEDUP_REMOVED lines=17> */
.L_x_12387:
[----:B------:R-:W-:-:S07]  /*2910*/  MOV R3, R6 ;  /* 0x0000000600037202 */ /* 0x000fce0000000f00 */
.L_x_12388:
[----:B------:R-:W-:Y:S05]  /*2920*/  BSYNC B2 ;  /* 0x0000000000027941 */ /* 0x000fea0003800000 */
.L_x_12386:
        /* <DEDUP_REMOVED lines=16> */
.L_x_12392:
[----:B------:R-:W-:Y:S05]  /*2a30*/  BSYNC B3 ;  /* 0x0000000000037941 */ /* 0x000fea0003800000 */
.L_x_12391:
        /* <DEDUP_REMOVED lines=42> */
.L_x_12390:
[----:B------:R-:W-:Y:S05]  /*2ce0*/  BSYNC B2 ;  /* 0x0000000000027941 */ /* 0x000fea0003800000 */
.L_x_12389:
        /* <DEDUP_REMOVED lines=23> */
.L_x_12394:
[----:B------:R-:W-:-:S07]  /*2e60*/  MOV R3, R6 ;  /* 0x0000000600037202 */ /* 0x000fce0000000f00 */
.L_x_12395:
[----:B------:R-:W-:Y:S05]  /*2e70*/  BSYNC B2 ;  /* 0x0000000000027941 */ /* 0x000fea0003800000 */
.L_x_12393:
        /* <DEDUP_REMOVED lines=16> */
.L_x_12399:
[----:B------:R-:W-:Y:S05]  /*2f80*/  BSYNC B3 ;  /* 0x0000000000037941 */ /* 0x000fea0003800000 */
.L_x_12398:
        /* <DEDUP_REMOVED lines=42> */
.L_x_12397:
[----:B------:R-:W-:Y:S05]  /*3230*/  BSYNC B2 ;  /* 0x0000000000027941 */ /* 0x000fea0003800000 */
.L_x_12396:
        /* <DEDUP_REMOVED lines=23> */
.L_x_12401:
[----:B------:R-:W-:-:S07]  /*33b0*/  MOV R3, R6 ;  /* 0x0000000600037202 */ /* 0x000fce0000000f00 */
.L_x_12402:
[----:B------:R-:W-:Y:S05]  /*33c0*/  BSYNC B2 ;  /* 0x0000000000027941 */ /* 0x000fea0003800000 */
.L_x_12400:
        /* <DEDUP_REMOVED lines=16> */
.L_x_12406:
[----:B------:R-:W-:Y:S05]  /*34d0*/  BSYNC B3 ;  /* 0x0000000000037941 */ /* 0x000fea0003800000 */
.L_x_12405:
        /* <DEDUP_REMOVED lines=42> */
.L_x_12404:
[----:B------:R-:W-:Y:S05]  /*3780*/  BSYNC B2 ;  /* 0x0000000000027941 */ /* 0x000fea0003800000 */
.L_x_12403:
        /* <DEDUP_REMOVED lines=23> */
.L_x_12408:
[----:B------:R-:W-:-:S07]  /*3900*/  MOV R218, R6 ;  /* 0x0000000600da7202 */ /* 0x000fce0000000f00 */
.L_x_12409:
[----:B------:R-:W-:Y:S05]  /*3910*/  BSYNC B2 ;  /* 0x0000000000027941 */ /* 0x000fea0003800000 */
.L_x_12407:
        /* <DEDUP_REMOVED lines=18> */
.L_x_12413:
[----:B------:R-:W-:Y:S05]  /*3a40*/  BSYNC B3 ;  /* 0x0000000000037941 */ /* 0x000fea0003800000 */
.L_x_12412:
        /* <DEDUP_REMOVED lines=42> */
.L_x_12411:
[----:B------:R-:W-:Y:S05]  /*3cf0*/  BSYNC B2 ;  /* 0x0000000000027941 */ /* 0x000fea0003800000 */
.L_x_12410:
[----:B------:R-:W-:Y:S02]  /*3d00*/  SHF.L.U32 R219, R219, 0x10, RZ ;  /* 0x00000010dbdb7819 */ /* 0x000fe400000006ff */
[----:B------:R-:W-:Y:S02]  /*3d10*/  I2FP.F32.U32 R176, R218 ;  /* 0x000000da00b07245 */ /* 0x000fe40000201000 */
[----:B------:R-:W-:Y:S01]  /*3d20*/  SEL R220, RZ, 0x100, P4 ;  /* 0x00000100ffdc7807 */ /* 0x000fe20002000000 */
[----:B------:R-:W-:Y:S01]  /*3d30*/  FMUL.FTZ R178, R219, R216 ;  /* 0x000000d8dbb27220 */ /* 0x000fe20000410000 */
[----:B------:R-:W-:Y:S01]  /*3d40*/  SEL R221, RZ, 0x10000, P5 ;  /* 0x00010000ffdd7807 */ /* 0x000fe20002800000 */
[----:B------:R-:W-:Y:S01]  /*3d50*/  FFMA.FTZ R176, R176, R217, 1.1641532182693481445e-10 ;  /* 0x2f000000b0b07423 */ /* 0x000fe200000100d9 */
[----:B------:R-:W-:Y:S01]  /*3d60*/  LOP3.LUT P5, RZ, R8, 0x2, RZ, 0xc0, !PT ;  /* 0x0000000208ff7812 */ /* 0x000fe200078ac0ff */
[----:B------:R-:W-:Y:S01]  /*3d70*/  FMUL.FTZ R178, R178, R27 ;  /* 0x0000001bb2b27220 */ /* 0x000fe20000410000 */
[----:B------:R-:W-:Y:S01]  /*3d80*/  @P0 PRMT R27, R31, 0x7632, R27 ;  /* 0x000076321f1b0816 */ /* 0x000fe2000000001b */
[----:B------:R-:W-:Y:S01]  /*3d90*/  VIADD R217, R212, 0x20 ;  /* 0x00000020d4d97836 */ /* 0x000fe20000000000 */
[----:B------:R-:W-:-:S02]  /*3da0*/  FSETP.GTU.FTZ.AND P4, PT, R176, R209, PT ;  /* 0x000000d1b000720b */ /* 0x000fc40003f9c000 */
[----:B------:R-:W-:Y:S01]  /*3db0*/  SEL R224, RZ, 0x1, P1 ;  /* 0x00000001ffe07807 */ /* 0x000fe20000800000 */
[----:B------:R-:W-:Y:S01]  /*3dc0*/  @P0 IMAD.U32 R176, R27, 0x10000, RZ ;  /* 0x000100001bb00824 */ /* 0x000fe200078e00ff */
[----:B------:R-:W-:Y:S02]  /*3dd0*/  FSEL R178, R178, RZ, !P4 ;  /* 0x000000ffb2b27208 */ /* 0x000fe40006000000 */
[----:B------:R-:W-:Y:S01]  /*3de0*/  SEL R222, RZ, 0x1, P5 ;  /* 0x00000001ffde7807 */ /* 0x000fe20002800000 */
[----:B------:R-:W-:Y:S01]  /*3df0*/  IMAD.WIDE.U32 R224, R224, 0x10000, RZ ;  /* 0x00010000e0e07825 */ /* 0x000fe200078e00ff */
[----:B------:R-:W-:-:S03]  /*3e00*/  LOP3.LUT P6, RZ, R8, 0x4, RZ, 0xc0, !PT ;  /* 0x0000000408ff7812 */ /* 0x000fc600078cc0ff */
[----:B------:R-:W-:Y:S01]  /*3e10*/  FMUL.FTZ R209, R155, R178 ;  /* 0x000000b29bd17220 */ /* 0x000fe20000410000 */
[----:B------:R-:W-:Y:S01]  /*3e20*/  SEL R178, RZ, 0x1000000, P4 ;  /* 0x01000000ffb27807 */ /* 0x000fe20002000000 */
[----:B------:R-:W-:Y:S01]  /*3e30*/  IMAD.WIDE.U32 R222, R222, 0x100, RZ ;  /* 0x00000100dede7825 */ /* 0x000fe200078e00ff */
[----:B------:R-:W-:-:S03]  /*3e40*/  SEL R27, RZ, 0x1, P6 ;  /* 0x00000001ff1b7807 */ /* 0x000fc60003000000 */
[----:B------:R-:W-:Y:S01]  /*3e50*/  @P0 FADD.FTZ R209, R176, R209 ;  /* 0x000000d1b0d10221 */ /* 0x000fe20000010000 */
[----:B------:R-:W-:Y:S02]  /*3e60*/  SEL R176, RZ, 0x1, P2 ;  /* 0x00000001ffb07807 */ /* 0x000fe40001000000 */
[----:B------:R-:W-:-:S03]  /*3e70*/  SEL R179, RZ, 0x1, P3 ;  /* 0x00000001ffb37807 */ /* 0x000fc60001800000 */
[----:B------:R-:W-:-:S03]  /*3e80*/  IMAD.WIDE.U32 R176, R176, 0x1000000, RZ ;  /* 0x01000000b0b07825 */ /* 0x000fc600078e00ff */
[----:B------:R-:W-:Y:S02]  /*3e90*/  LOP3.LUT R222, R222, R176, R224, 0xfe, !PT ;  /* 0x000000b0dede7212 */ /* 0x000fe400078efee0 */
[----:B------:R-:W-:Y:S02]  /*3ea0*/  LOP3.LUT R176, R220, R178, R221, 0xfe, !PT ;  /* 0x000000b2dcb07212 */ /* 0x000fe400078efedd */
[----:B------:R-:W-:Y:S02]  /*3eb0*/  LEA R220, P0, R212, UR30, 0x4 ;  /* 0x0000001ed4dc7c11 */ /* 0x000fe4000f8020ff */
[----:B------:R-:W-:Y:S02]  /*3ec0*/  LOP3.LUT R222, R222, R27, RZ, 0xfc, !PT ;  /* 0x0000001bdede7212 */ /* 0x000fe400078efcff */
[----:B------:R-:W-:Y:S02]  /*3ed0*/  LEA.HI.X R221, R212, UR31, RZ, 0x4, P0 ;  /* 0x0000001fd4dd7c11 */ /* 0x000fe400080f24ff */
[----:B------:R-:W-:-:S02]  /*3ee0*/  LOP3.LUT R27, R177, R176, R179, 0xfe, !PT ;  /* 0x000000b0b11b7212 */ /* 0x000fc400078efeb3 */
[----:B------:R-:W-:Y:S02]  /*3ef0*/  LEA R218, P0, R212, UR32, 0x3 ;  /* 0x00000020d4da7c11 */ /* 0x000fe4000f8018ff */
[----:B------:R-:W-:Y:S02]  /*3f00*/  F2FP.BF16.F32.PACK_AB R178, R197, R188 ;  /* 0x000000bcc5b2723e */ /* 0x000fe400000010ff */
[----:B------:R-:W-:Y:S02]  /*3f10*/  F2FP.BF16.F32.PACK_AB R177, R190, R19 ;  /* 0x00000013beb1723e */ /* 0x000fe400000010ff */
[----:B------:R-:W-:Y:S02]  /*3f20*/  F2FP.BF16.F32.PACK_AB R176, R21, R0 ;  /* 0x0000000015b0723e */ /* 0x000fe400000010ff */
[----:B------:R-:W-:Y:S02]  /*3f30*/  F2FP.BF16.F32.PACK_AB R179, R209, R198 ;  /* 0x000000c6d1b3723e */ /* 0x000fe400000010ff */
[----:B------:R-:W-:-:S02]  /*3f40*/  LEA.HI.X R219, R212, UR33, RZ, 0x3, P0 ;  /* 0x00000021d4db7c11 */ /* 0x000fc400080f1cff */
[----:B------:R-:W-:Y:S01]  /*3f50*/  LOP3.LUT R223, R223, R27, R225, 0xfe, !PT ;  /* 0x0000001bdfdf7212 */ /* 0x000fe200078efee1 */
[----:B------:R0:W-:Y:S04]  /*3f60*/  STG.E.128 desc[UR4][R220.64], R176 ;  /* 0x000000b0dc007986 */ /* 0x0001e8000c101d04 */
[----:B------:R0:W-:Y:S02]  /*3f70*/  STG.E.64 desc[UR4][R218.64], R222 ;  /* 0x000000deda007986 */ /* 0x0001e4000c101b04 */
.L_x_12357:
[----:B------:R-:W-:Y:S05]  /*3f80*/  BSYNC B1 ;  /* 0x0000000000017941 */ /* 0x000fea0003800000 */
.L_x_12356:
        /* <DEDUP_REMOVED lines=23> */
.L_x_12417:
[----:B------:R-:W-:-:S07]  /*4100*/  IMAD.MOV.U32 R14, RZ, RZ, R6 ;  /* 0x000000ffff0e7224 */ /* 0x000fce00078e0006 */
.L_x_12418:
[----:B------:R-:W-:Y:S05]  /*4110*/  BSYNC B2 ;  /* 0x0000000000027941 */ /* 0x000fea0003800000 */
.L_x_12416:
        /* <DEDUP_REMOVED lines=16> */
.L_x_12422:
[----:B------:R-:W-:Y:S05]  /*4220*/  BSYNC B3 ;  /* 0x0000000000037941 */ /* 0x000fea0003800000 */
.L_x_12421:
        /* <DEDUP_REMOVED lines=42> */
.L_x_12420:
[----:B------:R-:W-:Y:S05]  /*44d0*/  BSYNC B2 ;  /* 0x0000000000027941 */ /* 0x000fea0003800000 */
.L_x_12419:
[----:B------:R-:W0:Y:S01]  /*44e0*/  LDC R211, c[0x0][0x294] ;  /* 0x0000a500ffd37b82 */ /* 0x000e220000000800 */
[----:B------:R-:W-:Y:S01]  /*44f0*/  I2FP.F32.U32 R3, R14 ;  /* 0x0000000e00037245 */ /* 0x000fe20000201000 */
[----:B------:R-:W-:Y:S01]  /*4500*/  IMAD.MOV.U32 R218, RZ, RZ, 0x2f800000 ;  /* 0x2f800000ffda7424 */ /* 0x000fe200078e00ff */
[----:B------:R-:W-:Y:S01]  /*4510*/  LOP3.LUT R8, R8, 0xfffffffb, RZ, 0xc0, !PT ;  /* 0xfffffffb08087812 */ /* 0x000fe200078ec0ff */
[C---:B-----5:R-:W-:Y:S01]  /*4520*/  IMAD.U32 R23, R176.reuse, 0x10000, RZ ;  /* 0x00010000b0177824 */ /* 0x060fe200078e00ff */
[----:B------:R-:W-:Y:S01]  /*4530*/  BSSY B2, `(.L_x_12423) ;  /* 0x0000018000027945 */ /* 0x000fe20003800000 */
[----:B------:R-:W-:Y:S01]  /*4540*/  FFMA.FTZ R14, R3, R218, 1.1641532182693481445e-10 ;  /* 0x2f000000030e7423 */ /* 0x000fe200000100da */
[----:B------:R-:W-:Y:S01]  /*4550*/  PRMT R176, R176, 0x7632, R176 ;  /* 0x00007632b0b07816 */ /* 0x000fe200000000b0 */
[----:B------:R-:W1:Y:S01]  /*4560*/  LDC R27, c[0x0][0x298] ;  /* 0x0000a600ff1b7b82 */ /* 0x000e620000000800 */
[----:B------:R-:W-:Y:S01]  /*4570*/  FMUL.FTZ R186, R23, R216 ;  /* 0x000000d817ba7220 */ /* 0x000fe20000410000 */
[----:B------:R-:W-:-:S02]  /*4580*/  @P0 SHF.L.U32 R23, R28, 0x10, RZ ;  /* 0x000000101c170819 */ /* 0x000fc400000006ff */
[----:B0-----:R-:W-:Y:S01]  /*4590*/  FSETP.GTU.FTZ.AND P1, PT, R14, R211, PT ;  /* 0x000000d30e00720b */ /* 0x001fe20003f3c000 */
[----:B-1----:R-:W-:-:S12]  /*45a0*/  FMUL.FTZ R186, R186, R27 ;  /* 0x0000001bbaba7220 */ /* 0x002fd80000410000 */
[----:B------:R-:W-:Y:S02]  /*45b0*/  @P1 LOP3.LUT R8, R8, 0x4, RZ, 0xfc, !PT ;  /* 0x0000000408081812 */ /* 0x000fe400078efcff */
[----:B------:R-:W-:Y:S01]  /*45c0*/  FSEL R3, R186, RZ, !P1 ;  /* 0x000000ffba037208 */ /* 0x000fe20004800000 */
[C---:B------:R-:W-:Y:S01]  /*45d0*/  VIADD R186, R20.reuse, 0x1 ;  /* 0x0000000114ba7836 */ /* 0x040fe20000000000 */
        /* <DEDUP_REMOVED lines=12> */
.L_x_12424:
[----:B------:R-:W-:-:S07]  /*46a0*/  IMAD.MOV.U32 R3, RZ, RZ, R6 ;  /* 0x000000ffff037224 */ /* 0x000fce00078e0006 */
.L_x_12425:
[----:B------:R-:W-:Y:S05]  /*46b0*/  BSYNC B2 ;  /* 0x0000000000027941 */ /* 0x000fea0003800000 */
.L_x_12423:
        /* <DEDUP_REMOVED lines=16> */
.L_x_12429:
[----:B------:R-:W-:Y:S05]  /*47c0*/  BSYNC B3 ;  /* 0x0000000000037941 */ /* 0x000fea0003800000 */
.L_x_12428:
        /* <DEDUP_REMOVED lines=42> */
.L_x_12427:
[----:B------:R-:W-:Y:S05]  /*4a70*/  BSYNC B2 ;  /* 0x0000000000027941 */ /* 0x000fea0003800000 */
.L_x_12426:
[----:B------:R-:W-:Y:S01]  /*4a80*/  I2FP.F32.U32 R3, R3 ;  /* 0x0000000300037245 */ /* 0x000fe20000201000 */
[----:B------:R-:W-:Y:S01]  /*4a90*/  IMAD.U32 R23, R176, 0x10000, RZ ;  /* 0x00010000b0177824 */ /* 0x000fe200078e00ff */
[----:B------:R-:W-:Y:S01]  /*4aa0*/  LOP3.LUT R8, R8, 0xfffffffd, RZ, 0xc0, !PT ;  /* 0xfffffffd08087812 */ /* 0x000fe200078ec0ff */
[----:B------:R-:W-:Y:S01]  /*4ab0*/  BSSY B2, `(.L_x_12430) ;  /* 0x0000017000027945 */ /* 0x000fe20003800000 */
[----:B------:R-:W-:Y:S02]  /*4ac0*/  VIADD R200, R186, 0x1 ;  /* 0x00000001bac87836 */ /* 0x000fe40000000000 */
[----:B------:R-:W-:Y:S01]  /*4ad0*/  FFMA.FTZ R20, R3, R218, 1.1641532182693481445e-10 ;  /* 0x2f00000003147423 */ /* 0x000fe200000100da */
[----:B------:R-:W-:Y:S01]  /*4ae0*/  FMUL.FTZ R176, R23, R216 ;  /* 0x000000d817b07220 */ /* 0x000fe20000410000 */
[----:B------:R-:W-:-:S03]  /*4af0*/  @P0 PRMT R3, R28, 0x7632, R3 ;  /* 0x000076321c030816 */ /* 0x000fc60000000003 */
[----:B------:R-:W-:Y:S01]  /*4b00*/  FSETP.GTU.FTZ.AND P1, PT, R20, R211, PT ;  /* 0x000000d31400720b */ /* 0x000fe20003f3c000 */
[----:B------:R-:W-:Y:S01]  /*4b10*/  FMUL.FTZ R176, R176, R27 ;  /* 0x0000001bb0b07220 */ /* 0x000fe20000410000 */
[----:B------:R-:W-:-:S04]  /*4b20*/  @P0 SHF.L.U32 R20, R3, 0x10, RZ ;  /* 0x0000001003140819 */ /* 0x000fc800000006ff */
        /* <DEDUP_REMOVED lines=14> */
.L_x_12431:
[----:B------:R-:W-:-:S07]  /*4c10*/  IMAD.MOV.U32 R3, RZ, RZ, R6 ;  /* 0x000000ffff037224 */ /* 0x000fce00078e0006 */
.L_x_12432:
[----:B------:R-:W-:Y:S05]  /*4c20*/  BSYNC B2 ;  /* 0x0000000000027941 */ /* 0x000fea0003800000 */
.L_x_12430:
        /* <DEDUP_REMOVED lines=16> */
.L_x_12436:
[----:B------:R-:W-:Y:S05]  /*4d30*/  BSYNC B3 ;  /* 0x0000000000037941 */ /* 0x000fea0003800000 */
.L_x_12435:
        /* <DEDUP_REMOVED lines=42> */
.L_x_12434:
[----:B------:R-:W-:Y:S05]  /*4fe0*/  BSYNC B2 ;  /* 0x0000000000027941 */ /* 0x000fea0003800000 */
.L_x_12433:
        /* <DEDUP_REMOVED lines=10> */
[----:B------:R-:W-:-:S05]  /*5090*/  FSEL R3, R176, RZ, !P1 ;  /* 0x000000ffb0037208 */ /* 0x000fca0004800000 */
[----:B------:R-:W-:Y:S01]  /*50a0*/  FMUL.FTZ R20, R134, R3 ;  /* 0x0000000386147220 */ /* 0x000fe20000410000 */
        /* <DEDUP_REMOVED lines=11> */
.L_x_12438:
[----:B------:R-:W-:-:S07]  /*5160*/  IMAD.MOV.U32 R199, RZ, RZ, R6 ;  /* 0x000000ffffc77224 */ /* 0x000fce00078e0006 */
.L_x_12439:
[----:B------:R-:W-:Y:S05]  /*5170*/  BSYNC B2 ;  /* 0x0000000000027941 */ /* 0x000fea0003800000 */
.L_x_12437:
        /* <DEDUP_REMOVED lines=16> */
.L_x_12443:
[----:B------:R-:W-:Y:S05]  /*5280*/  BSYNC B3 ;  /* 0x0000000000037941 */ /* 0x000fea0003800000 */
.L_x_12442:
        /* <DEDUP_REMOVED lines=42> */
.L_x_12441:
[----:B------:R-:W-:Y:S05]  /*5530*/  BSYNC B2 ;  /* 0x0000000000027941 */ /* 0x000fea0003800000 */
.L_x_12440:
        /* <DEDUP_REMOVED lines=23> */
.L_x_12445:
[----:B------:R-:W-:-:S07]  /*56b0*/  IMAD.MOV.U32 R3, RZ, RZ, R6 ;  /* 0x000000ffff037224 */ /* 0x000fce00078e0006 */
.L_x_12446:
[----:B------:R-:W-:Y:S05]  /*56c0*/  BSYNC B2 ;  /* 0x0000000000027941 */ /* 0x000fea0003800000 */
.L_x_12444:
        /* <DEDUP_REMOVED lines=16> */
.L_x_12450:
[----:B------:R-:W-:Y:S05]  /*57d0*/  BSYNC B3 ;  /* 0x0000000000037941 */ /* 0x000fea0003800000 */
.L_x_12449:
        /* <DEDUP_REMOVED lines=42> */
.L_x_12448:
[----:B------:R-:W-:Y:S05]  /*5a80*/  BSYNC B2 ;  /* 0x0000000000027941 */ /* 0x000fea0003800000 */
.L_x_12447:
        /* <DEDUP_REMOVED lines=23> */
.L_x_12452:
[----:B------:R-:W-:-:S07]  /*5c00*/  IMAD.MOV.U32 R3, RZ, RZ, R6 ;  /* 0x000000ffff037224 */ /* 0x000fce00078e0006 */
.L_x_12453:
[----:B------:R-:W-:Y:S05]  /*5c10*/  BSYNC B2 ;  /* 0x0000000000027941 */ /* 0x000fea0003800000 */
.L_x_12451:
        /* <DEDUP_REMOVED lines=16> */
.L_x_12457:
[----:B------:R-:W-:Y:S05]  /*5d20*/  BSYNC B3 ;  /* 0x0000000000037941 */ /* 0x000fea0003800000 */
.L_x_12456:
        /* <DEDUP_REMOVED lines=42> */
.L_x_12455:
[----:B------:R-:W-:Y:S05]  /*5fd0*/  BSYNC B2 ;  /* 0x0000000000027941 */ /* 0x000fea0003800000 */
.L_x_12454:
        /* <DEDUP_REMOVED lines=23> */
.L_x_12459:
[----:B------:R-:W-:-:S07]  /*6150*/  IMAD.MOV.U32 R3, RZ, RZ, R6 ;  /* 0x000000ffff037224 */ /* 0x000fce00078e0006 */
.L_x_12460:
[----:B------:R-:W-:Y:S05]  /*6160*/  BSYNC B2 ;  /* 0x0000000000027941 */ /* 0x000fea0003800000 */
.L_x_12458:
        /* <DEDUP_REMOVED lines=16> */
.L_x_12464:
[----:B------:R-:W-:Y:S05]  /*6270*/  BSYNC B3 ;  /* 0x0000000000037941 */ /* 0x000fea0003800000 */
.L_x_12463:
        /* <DEDUP_REMOVED lines=42> */
.L_x_12462:
[----:B------:R-:W-:Y:S05]  /*6520*/  BSYNC B2 ;  /* 0x0000000000027941 */ /* 0x000fea0003800000 */
.L_x_12461:
[----:B------:R-:W-:Y:S01]  /*6530*/  I2FP.F32.U32 R3, R3 ;  /* 0x0000000300037245 */ /* 0x000fe20000201000 */
[----:B------:R-:W-:Y:S01]  /*6540*/  IMAD.U32 R177, R179, 0x10000, RZ ;  /* 0x00010000b3b17824 */ /* 0x000fe200078e00ff */
[----:B------:R-:W-:Y:S01]  /*6550*/  ISETP.NE.AND P6, PT, R221, 0x1, PT ;  /* 0x00000001dd00780c */ /* 0x000fe20003fc5270 */
[----:B------:R-:W-:Y:S01]  /*6560*/  BSSY B2, `(.L_x_12465) ;  /* 0x0000015000027945 */ /* 0x000fe20003800000 */
[----:B------:R-:W-:Y:S01]  /*6570*/  PRMT R220, R179, 0x7632, R220 ;  /* 0x00007632b3dc7816 */ /* 0x000fe200000000dc */
[----:B------:R-:W-:Y:S01]  /*6580*/  FFMA.FTZ R176, R3, R218, 1.1641532182693481445e-10 ;  /* 0x2f00000003b07423 */ /* 0x000fe200000100da */
[----:B------:R-:W-:Y:S01]  /*6590*/  FMUL.FTZ R178, R177, R216 ;  /* 0x000000d8b1b27220 */ /* 0x000fe20000410000 */
[----:B------:R-:W-:-:S03]  /*65a0*/  @P0 SHF.L.U32 R177, R31, 0x10, RZ ;  /* 0x000000101fb10819 */ /* 0x000fc600000006ff */
[----:B------:R-:W-:Y:S01]  /*65b0*/  FMUL.FTZ R178, R178, R27 ;  /* 0x0000001bb2b27220 */ /* 0x000fe20000410000 */
[----:B------:R-:W-:-:S04]  /*65c0*/  FSETP.GTU.FTZ.AND P5, PT, R176, R211, PT ;  /* 0x000000d3b000720b */ /* 0x000fc80003fbc000 */
[----:B------:R-:W-:-:S05]  /*65d0*/  FSEL R3, R178, RZ, !P5 ;  /* 0x000000ffb2037208 */ /* 0x000fca0006800000 */
[----:B------:R-:W-:Y:S01]  /*65e0*/  FMUL.FTZ R200, R130, R3 ;  /* 0x0000000382c87220 */ /* 0x000fe20000410000 */
[----:B------:R-:W-:-:S03]  /*65f0*/  VIADD R3, R221, 0x1 ;  /* 0x00000001dd037836 */ /* 0x000fc60000000000 */
        /* <DEDUP_REMOVED lines=10> */
.L_x_12466:
[----:B------:R-:W-:-:S07]  /*66a0*/  IMAD.MOV.U32 R219, RZ, RZ, R6 ;  /* 0x000000ffffdb7224 */ /* 0x000fce00078e0006 */
.L_x_12467:
[----:B------:R-:W-:Y:S05]  /*66b0*/  BSYNC B2 ;  /* 0x0000000000027941 */ /* 0x000fea0003800000 */
.L_x_12465:
        /* <DEDUP_REMOVED lines=18> */
.L_x_12471:
[----:B------:R-:W-:Y:S05]  /*67e0*/  BSYNC B3 ;  /* 0x0000000000037941 */ /* 0x000fea0003800000 */
.L_x_12470:
        /* <DEDUP_REMOVED lines=42> */
.L_x_12469:
[----:B------:R-:W-:Y:S05]  /*6a90*/  BSYNC B2 ;  /* 0x0000000000027941 */ /* 0x000fea0003800000 */
.L_x_12468:
[----:B------:R-:W-:Y:S01]  /*6aa0*/  I2FP.F32.U32 R177, R219 ;  /* 0x000000db00b17245 */ /* 0x000fe20000201000 */
[----:B------:R-:W-:Y:S01]  /*6ab0*/  IMAD.U32 R179, R220, 0x10000, RZ ;  /* 0x00010000dcb37824 */ /* 0x000fe200078e00ff */
[----:B------:R-:W-:Y:S02]  /*6ac0*/  SEL R221, RZ, 0x100, P4 ;  /* 0x00000100ffdd7807 */ /* 0x000fe40002000000 */
[----:B------:R-:W-:Y:S01]  /*6ad0*/  SEL R226, RZ, 0x10000, P5 ;  /* 0x00010000ffe27807 */ /* 0x000fe20002800000 */
[----:B------:R-:W-:Y:S01]  /*6ae0*/  FMUL.FTZ R176, R179, R216 ;  /* 0x000000d8b3b07220 */ /* 0x000fe20000410000 */
[----:B------:R-:W-:Y:S01]  /*6af0*/  FFMA.FTZ R218, R177, R218, 1.1641532182693481445e-10 ;  /* 0x2f000000b1da7423 */ /* 0x000fe200000100da */
[----:B------:R-:W-:Y:S02]  /*6b00*/  LOP3.LUT P5, RZ, R8, 0x2, RZ, 0xc0, !PT ;  /* 0x0000000208ff7812 */ /* 0x000fe400078ac0ff */
[----:B------:R-:W-:Y:S01]  /*6b10*/  FMUL.FTZ R176, R176, R27 ;  /* 0x0000001bb0b07220 */ /* 0x000fe20000410000 */
[----:B------:R-:W-:-:S02]  /*6b20*/  @P0 PRMT R27, R31, 0x7632, R27 ;  /* 0x000076321f1b0816 */ /* 0x000fc4000000001b */
[----:B------:R-:W-:Y:S02]  /*6b30*/  FSETP.GTU.FTZ.AND P4, PT, R218, R211, PT ;  /* 0x000000d3da00720b */ /* 0x000fe40003f9c000 */
[----:B------:R-:W-:Y:S02]  /*6b40*/  SEL R224, RZ, 0x1, P1 ;  /* 0x00000001ffe07807 */ /* 0x000fe40000800000 */
[----:B------:R-:W-:Y:S02]  /*6b50*/  FSEL R176, R176, RZ, !P4 ;  /* 0x000000ffb0b07208 */ /* 0x000fe40006000000 */
[----:B------:R-:W-:Y:S01]  /*6b60*/  SEL R222, RZ, 0x1, P5 ;  /* 0x00000001ffde7807 */ /* 0x000fe20002800000 */
[----:B------:R-:W-:Y:S01]  /*6b70*/  IMAD.WIDE.U32 R224, R224, 0x10000, RZ ;  /* 0x00010000e0e07825 */ /* 0x000fe200078e00ff */
[----:B------:R-:W-:-:S03]  /*6b80*/  @P0 SHF.L.U32 R178, R27, 0x10, RZ ;  /* 0x000000101bb20819 */ /* 0x000fc600000006ff */
[----:B------:R-:W-:Y:S01]  /*6b90*/  FMUL.FTZ R211, R131, R176 ;  /* 0x000000b083d37220 */ /* 0x000fe20000410000 */
[----:B------:R-:W-:Y:S01]  /*6ba0*/  SEL R176, RZ, 0x1, P2 ;  /* 0x00000001ffb07807 */ /* 0x000fe20001000000 */
[----:B------:R-:W-:Y:S01]  /*6bb0*/  IMAD.WIDE.U32 R222, R222, 0x100, RZ ;  /* 0x00000100dede7825 */ /* 0x000fe200078e00ff */
[----:B------:R-:W-:-:S03]  /*6bc0*/  LOP3.LUT P6, RZ, R8, 0x4, RZ, 0xc0, !PT ;  /* 0x0000000408ff7812 */ /* 0x000fc600078cc0ff */
[----:B------:R-:W-:Y:S01]  /*6bd0*/  @P0 FADD.FTZ R211, R178, R211 ;  /* 0x000000d3b2d30221 */ /* 0x000fe20000010000 */
[----:B------:R-:W-:Y:S01]  /*6be0*/  SEL R178, RZ, 0x1000000, P4 ;  /* 0x01000000ffb27807 */ /* 0x000fe20002000000 */
[----:B------:R-:W-:Y:S01]  /*6bf0*/  IMAD.WIDE.U32 R176, R176, 0x1000000, RZ ;  /* 0x01000000b0b07825 */ /* 0x000fe200078e00ff */
[----:B------:R-:W-:Y:S02]  /*6c00*/  SEL R27, RZ, 0x1, P6 ;  /* 0x00000001ff1b7807 */ /* 0x000fe40003000000 */
[----:B------:R-:W-:Y:S02]  /*6c10*/  LEA R220, P0, R217, UR30, 0x4 ;  /* 0x0000001ed9dc7c11 */ /* 0x000fe4000f8020ff */
[----:B------:R-:W-:Y:S02]  /*6c20*/  LOP3.LUT R222, R222, R176, R224, 0xfe, !PT ;  /* 0x000000b0dede7212 */ /* 0x000fe400078efee0 */
[----:B------:R-:W-:Y:S02]  /*6c30*/  SEL R179, RZ, 0x1, P3 ;  /* 0x00000001ffb37807 */ /* 0x000fe40001800000 */
[----:B------:R-:W-:-:S02]  /*6c40*/  LOP3.LUT R176, R221, R178, R226, 0xfe, !PT ;  /* 0x000000b2ddb07212 */ /* 0x000fc400078efee2 */
[----:B------:R-:W-:Y:S02]  /*6c50*/  LOP3.LUT R222, R222, R27, RZ, 0xfc, !PT ;  /* 0x0000001bdede7212 */ /* 0x000fe400078efcff */
[----:B------:R-:W-:Y:S02]  /*6c60*/  LEA.HI.X R221, R217, UR31, RZ, 0x4, P0 ;  /* 0x0000001fd9dd7c11 */ /* 0x000fe400080f24ff */
[----:B------:R-:W-:Y:S02]  /*6c70*/  LOP3.LUT R27, R177, R176, R179, 0xfe, !PT ;  /* 0x000000b0b11b7212 */ /* 0x000fe400078efeb3 */
[----:B------:R-:W-:Y:S02]  /*6c80*/  LEA R218, P0, R217, UR32, 0x3 ;  /* 0x00000020d9da7c11 */ /* 0x000fe4000f8018ff */
[----:B------:R-:W-:Y:S02]  /*6c90*/  F2FP.BF16.F32.PACK_AB R178, R199, R186 ;  /* 0x000000bac7b2723e */ /* 0x000fe400000010ff */
[----:B------:R-:W-:-:S02]  /*6ca0*/  F2FP.BF16.F32.PACK_AB R177, R187, R20 ;  /* 0x00000014bbb1723e */ /* 0x000fc400000010ff */
[----:B------:R-:W-:Y:S02]  /*6cb0*/  F2FP.BF16.F32.PACK_AB R176, R23, R14 ;  /* 0x0000000e17b0723e */ /* 0x000fe400000010ff */
[----:B------:R-:W-:Y:S02]  /*6cc0*/  F2FP.BF16.F32.PACK_AB R179, R211, R200 ;  /* 0x000000c8d3b3723e */ /* 0x000fe400000010ff */
[C---:B------:R-:W-:Y:S01]  /*6cd0*/  LEA.HI.X R219, R217.reuse, UR33, RZ, 0x3, P0 ;  /* 0x00000021d9db7c11 */ /* 0x040fe200080f1cff */
[----:B------:R-:W-:Y:S01]  /*6ce0*/  VIADD R217, R217, 0x20 ;  /* 0x00000020d9d97836 */ /* 0x000fe20000000000 */
[----:B------:R-:W-:Y:S01]  /*6cf0*/  LOP3.LUT R223, R223, R27, R225, 0xfe, !PT ;  /* 0x0000001bdfdf7212 */ /* 0x000fe200078efee1 */
[----:B------:R1:W-:Y:S04]  /*6d00*/  STG.E.128 desc[UR4][R220.64], R176 ;  /* 0x000000b0dc007986 */ /* 0x0003e8000c101d04 */
[----:B------:R1:W-:Y:S02]  /*6d10*/  STG.E.64 desc[UR4][R218.64], R222 ;  /* 0x000000deda007986 */ /* 0x0003e4000c101b04 */
.L_x_12415:
[----:B------:R-:W-:Y:S05]  /*6d20*/  BSYNC B1 ;  /* 0x0000000000017941 */ /* 0x000fea0003800000 */
.L_x_12414:
[----:B------:R-:W-:Y:S01]  /*6d30*/  LOP3.LUT P0, RZ, R8, 0x80, RZ, 0xc0, !PT ;  /* 0x0000008008ff7812 */ /* 0x000fe2000780c0ff */
[----:B------:R-:W-:-:S12]  /*6d40*/  BSSY B1, `(.L_x_12472) ;  /* 0x00002d8000017945 */ /* 0x000fd80003800000 */
[----:B------:R-:W-:Y:S05]  /*6d50*/  @!P0 BRA `(.L_x_12473) ;  /* 0x0000002c00588947 */ /* 0x000fea0003800000 */
[----:B------:R-:W2:Y:S01]  /*6d60*/  LDC.64 R24, c[0x0][0x220] ;  /* 0x00008800ff187b82 */ /* 0x000ea20000000a00 */
[----:B------:R-:W-:-:S04]  /*6d70*/  ISETP.NE.U32.AND P0, PT, RZ, UR28, PT ;  /* 0x0000001cff007c0c */ /* 0x000fc8000bf05070 */
[----:B------:R-:W-:-:S13]  /*6d80*/  ISETP.NE.AND.EX P0, PT, RZ, UR29, PT, P0 ;  /* 0x0000001dff007c0c */ /* 0x000fda000bf05300 */
[----:B01----:R-:W-:-:S04]  /*6d90*/  @P0 LEA R176, P1, R217, UR28, 0x4 ;  /* 0x0000001cd9b00c11 */ /* 0x003fc8000f8220ff */
[C---:B------:R-:W-:Y:S01]  /*6da0*/  @P0 LEA.HI.X R177, R217.reuse, UR29, RZ, 0x4, P1 ;  /* 0x0000001dd9b10c11 */ /* 0x040fe200088f24ff */
[----:B--2---:R-:W-:-:S04]  /*6db0*/  IMAD.WIDE.U32 R24, R217, 0x10, R24 ;  /* 0x00000010d9187825 */ /* 0x004fc800078e0018 */
        /* <DEDUP_REMOVED lines=14> */
.L_x_12475:
[----:B------:R-:W-:-:S07]  /*6ea0*/  IMAD.MOV.U32 R15, RZ, RZ, R6 ;  /* 0x000000ffff0f7224 */ /* 0x000fce00078e0006 */
.L_x_12476:
[----:B------:R-:W-:Y:S05]  /*6eb0*/  BSYNC B2 ;  /* 0x0000000000027941 */ /* 0x000fea0003800000 */
.L_x_12474:
        /* <DEDUP_REMOVED lines=16> */
.L_x_12480:
[----:B------:R-:W-:Y:S05]  /*6fc0*/  BSYNC B3 ;  /* 0x0000000000037941 */ /* 0x000fea0003800000 */
.L_x_12479:
        /* <DEDUP_REMOVED lines=42> */
.L_x_12478:
[----:B------:R-:W-:Y:S05]  /*7270*/  BSYNC B2 ;  /* 0x0000000000027941 */ /* 0x000fea0003800000 */
.L_x_12477:
[----:B------:R-:W0:Y:S01]  /*7280*/  LDC R218, c[0x0][0x294] ;  /* 0x0000a500ffda7b82 */ /* 0x000e220000000800 */
[----:B------:R-:W-:Y:S01]  /*7290*/  HFMA2.MMA R219, -RZ, RZ, 0.1171875, 0 ;  /* 0x2f800000ffdb7435 */ /* 0x000fe200000001ff */
[----:B------:R-:W-:Y:S01]  /*72a0*/  I2FP.F32.U32 R176, R15 ;  /* 0x0000000f00b07245 */ /* 0x000fe20000201000 */
[----:B-----5:R-:W-:Y:S01]  /*72b0*/  IMAD.U32 R15, R24, 0x10000, RZ ;  /* 0x00010000180f7824 */ /* 0x020fe200078e00ff */
        /* <DEDUP_REMOVED lines=24> */
.L_x_12482:
[----:B------:R-:W-:-:S07]  /*7440*/  IMAD.MOV.U32 R3, RZ, RZ, R6 ;  /* 0x000000ffff037224 */ /* 0x000fce00078e0006 */
.L_x_12483:
[----:B------:R-:W-:Y:S05]  /*7450*/  BSYNC B2 ;  /* 0x0000000000027941 */ /* 0x000fea0003800000 */
.L_x_12481:
        /* <DEDUP_REMOVED lines=16> */
.L_x_12487:
[----:B------:R-:W-:Y:S05]  /*7560*/  BSYNC B3 ;  /* 0x0000000000037941 */ /* 0x000fea0003800000 */
.L_x_12486:
        /* <DEDUP_REMOVED lines=42> */
.L_x_12485:
[----:B------:R-:W-:Y:S05]  /*7810*/  BSYNC B2 ;  /* 0x0000000000027941 */ /* 0x000fea0003800000 */
.L_x_12484:
        /* <DEDUP_REMOVED lines=25> */
.L_x_12489:
[----:B------:R-:W-:-:S07]  /*79b0*/  MOV R3, R6 ;  /* 0x0000000600037202 */ /* 0x000fce0000000f00 */
.L_x_12490:
[----:B------:R-:W-:Y:S05]  /*79c0*/  BSYNC B2 ;  /* 0x0000000000027941 */ /* 0x000fea0003800000 */
.L_x_12488:
        /* <DEDUP_REMOVED lines=16> */
.L_x_12494:
[----:B------:R-:W-:Y:S05]  /*7ad0*/  BSYNC B3 ;  /* 0x0000000000037941 */ /* 0x000fea0003800000 */
.L_x_12493:
        /* <DEDUP_REMOVED lines=42> */
.L_x_12492:
[----:B------:R-:W-:Y:S05]  /*7d80*/  BSYNC B2 ;  /* 0x0000000000027941 */ /* 0x000fea0003800000 */
.L_x_12491:
[----:B------:R-:W-:Y:S01]  /*7d90*/  I2FP.F32.U32 R24, R3 ;  /* 0x0000000300187245 */ /* 0x000fe20000201000 */
[C---:B------:R-:W-:Y:S01]  /*7da0*/  IMAD.U32 R177, R25.reuse, 0x10000, RZ ;  /* 0x0001000019b17824 */ /* 0x040fe200078e00ff */
        /* <DEDUP_REMOVED lines=21> */
.L_x_12496:
[----:B------:R-:W-:-:S07]  /*7f00*/  IMAD.MOV.U32 R3, RZ, RZ, R6 ;  /* 0x000000ffff037224 */ /* 0x000fce00078e0006 */
.L_x_12497:
[----:B------:R-:W-:Y:S05]  /*7f10*/  BSYNC B2 ;  /* 0x0000000000027941 */ /* 0x000fea0003800000 */
.L_x_12495:
        /* <DEDUP_REMOVED lines=16> */
.L_x_12501:
[----:B------:R-:W-:Y:S05]  /*8020*/  BSYNC B3 ;  /* 0x0000000000037941 */ /* 0x000fea0003800000 */
.L_x_12500:
        /* <DEDUP_REMOVED lines=42> */
.L_x_12499:
[----:B------:R-:W-:Y:S05]  /*82d0*/  BSYNC B2 ;  /* 0x0000000000027941 */ /* 0x000fea0003800000 */
.L_x_12498:
        /* <DEDUP_REMOVED lines=23> */
.L_x_12503:
[----:B------:R-:W-:-:S07]  /*8450*/  MOV R3, R6 ;  /* 0x0000000600037202 */ /* 0x000fce0000000f00 */
.L_x_12504:
[----:B------:R-:W-:Y:S05]  /*8460*/  BSYNC B2 ;  /* 0x0000000000027941 */ /* 0x000fea0003800000 */
.L_x_12502:
        /* <DEDUP_REMOVED lines=16> */
.L_x_12508:
[----:B------:R-:W-:Y:S05]  /*8570*/  BSYNC B3 ;  /* 0x0000000000037941 */ /* 0x000fea0003800000 */
.L_x_12507:
        /* <DEDUP_REMOVED lines=42> */
.L_x_12506:
[----:B------:R-:W-:Y:S05]  /*8820*/  BSYNC B2 ;  /* 0x0000000000027941 */ /* 0x000fea0003800000 */
.L_x_12505:
        /* <DEDUP_REMOVED lines=23> */
.L_x_12510:
[----:B------:R-:W-:-:S07]  /*89a0*/  IMAD.MOV.U32 R3, RZ, RZ, R6 ;  /* 0x000000ffff037224 */ /* 0x000fce00078e0006 */
.L_x_12511:
[----:B------:R-:W-:Y:S05]  /*89b0*/  BSYNC B2 ;  /* 0x0000000000027941 */ /* 0x000fea0003800000 */
.L_x_12509:
        /* <DEDUP_REMOVED lines=16> */
.L_x_12515:
[----:B------:R-:W-:Y:S05]  /*8ac0*/  BSYNC B3 ;  /* 0x0000000000037941 */ /* 0x000fea0003800000 */
.L_x_12514:
        /* <DEDUP_REMOVED lines=42> */
.L_x_12513:
[----:B------:R-:W-:Y:S05]  /*8d70*/  BSYNC B2 ;  /* 0x0000000000027941 */ /* 0x000fea0003800000 */
.L_x_12512:
        /* <DEDUP_REMOVED lines=23> */
.L_x_12517:
[----:B------:R-:W-:-:S07]  /*8ef0*/  MOV R3, R6 ;  /* 0x0000000600037202 */ /* 0x000fce0000000f00 */
.L_x_12518:
[----:B------:R-:W-:Y:S05]  /*8f00*/  BSYNC B2 ;  /* 0x0000000000027941 */ /* 0x000fea0003800000 */
.L_x_12516:
        /* <DEDUP_REMOVED lines=16> */
.L_x_12522:
[----:B------:R-:W-:Y:S05]  /*9010*/  BSYNC B3 ;  /* 0x0000000000037941 */ /* 0x000fea0003800000 */
.L_x_12521:
        /* <DEDUP_REMOVED lines=42> */
.L_x_12520:
[----:B------:R-:W-:Y:S05]  /*92c0*/  BSYNC B2 ;  /* 0x0000000000027941 */ /* 0x000fea0003800000 */
.L_x_12519:
        /* <DEDUP_REMOVED lines=23> */
.L_x_12524:
[----:B------:R-:W-:-:S07]  /*9440*/  IMAD.MOV.U32 R27, RZ, RZ, R6 ;  /* 0x000000ffff1b7224 */ /* 0x000fce00078e0006 */
.L_x_12525:
[----:B------:R-:W-:Y:S05]  /*9450*/  BSYNC B2 ;  /* 0x0000000000027941 */ /* 0x000fea0003800000 */
.L_x_12523:
        /* <DEDUP_REMOVED lines=18> */
.L_x_12529:
[----:B------:R-:W-:Y:S05]  /*9580*/  BSYNC B3 ;  /* 0x0000000000037941 */ /* 0x000fea0003800000 */
.L_x_12528:
        /* <DEDUP_REMOVED lines=42> */
.L_x_12527:
[----:B------:R-:W-:Y:S05]  /*9830*/  BSYNC B2 ;  /* 0x0000000000027941 */ /* 0x000fea0003800000 */
.L_x_12526:
        /* <DEDUP_REMOVED lines=8> */
[----:B------:R-:W-:-:S02]  /*98c0*/  @P0 PRMT R27, R31, 0x7632, R27 ;  /* 0x000076321f1b0816 */ /* 0x000fc4000000001b */
[----:B------:R-:W-:Y:S02]  /*98d0*/  FSETP.GTU.FTZ.AND P4, PT, R219, R218, PT ;  /* 0x000000dadb00720b */ /* 0x000fe40003f9c000 */
[----:B------:R-:W-:Y:S01]  /*98e0*/  SEL R176, RZ, 0x1, P2 ;  /* 0x00000001ffb07807 */ /* 0x000fe20001000000 */
[----:B------:R-:W-:Y:S01]  /*98f0*/  @P0 IMAD.U32 R27, R27, 0x10000, RZ ;  /* 0x000100001b1b0824 */ /* 0x000fe200078e00ff */
        /* <DEDUP_REMOVED lines=10> */
[----:B------:R-:W-:Y:S01]  /*99a0*/  IMAD.WIDE.U32 R222, R222, 0x100, RZ ;  /* 0x00000100dede7825 */ /* 0x000fe200078e00ff */
[----:B------:R-:W-:Y:S02]  /*99b0*/  LEA R220, P0, R217, UR30, 0x4 ;  /* 0x0000001ed9dc7c11 */ /* 0x000fe4000f8020ff */
[----:B------:R-:W-:Y:S02]  /*99c0*/  SEL R179, RZ, 0x1, P3 ;  /* 0x00000001ffb37807 */ /* 0x000fe40001800000 */
[----:B------:R-:W-:Y:S02]  /*99d0*/  LOP3.LUT R222, R222, R176, R224, 0xfe, !PT ;  /* 0x000000b0dede7212 */ /* 0x000fe400078efee0 */
[----:B------:R-:W-:Y:S02]  /*99e0*/  LOP3.LUT R176, R178, R218, R221, 0xfe, !PT ;  /* 0x000000dab2b07212 */ /* 0x000fe400078efedd */
[----:B------:R-:W-:-:S02]  /*99f0*/  LOP3.LUT R222, R222, R27, RZ, 0xfc, !PT ;  /* 0x0000001bdede7212 */ /* 0x000fc400078efcff */
[----:B------:R-:W-:Y:S02]  /*9a00*/  LEA.HI.X R221, R217, UR31, RZ, 0x4, P0 ;  /* 0x0000001fd9dd7c11 */ /* 0x000fe400080f24ff */
[----:B------:R-:W-:Y:S02]  /*9a10*/  LOP3.LUT R27, R177, R176, R179, 0xfe, !PT ;  /* 0x000000b0b11b7212 */ /* 0x000fe400078efeb3 */
[----:B------:R-:W-:Y:S02]  /*9a20*/  LEA R218, P0, R217, UR32, 0x3 ;  /* 0x00000020d9da7c11 */ /* 0x000fe4000f8018ff */
[----:B------:R-:W-:Y:S02]  /*9a30*/  F2FP.BF16.F32.PACK_AB R178, R26, R189 ;  /* 0x000000bd1ab2723e */ /* 0x000fe400000010ff */
[----:B------:R-:W-:Y:S02]  /*9a40*/  F2FP.BF16.F32.PACK_AB R177, R25, R24 ;  /* 0x0000001819b1723e */ /* 0x000fe400000010ff */
[----:B------:R-:W-:-:S02]  /*9a50*/  F2FP.BF16.F32.PACK_AB R176, R22, R15 ;  /* 0x0000000f16b0723e */ /* 0x000fc400000010ff */
[----:B------:R-:W-:Y:S02]  /*9a60*/  F2FP.BF16.F32.PACK_AB R179, R208, R201 ;  /* 0x000000c9d0b3723e */ /* 0x000fe400000010ff */
[----:B------:R-:W-:Y:S02]  /*9a70*/  LEA.HI.X R219, R217, UR33, RZ, 0x3, P0 ;  /* 0x00000021d9db7c11 */ /* 0x000fe400080f1cff */
[----:B------:R-:W-:Y:S01]  /*9a80*/  LOP3.LUT R223, R223, R27, R225, 0xfe, !PT ;  /* 0x0000001bdfdf7212 */ /* 0x000fe200078efee1 */
[----:B------:R2:W-:Y:S01]  /*9a90*/  STG.E.128 desc[UR4][R220.64], R176 ;  /* 0x000000b0dc007986 */ /* 0x0005e2000c101d04 */
[----:B------:R-:W-:-:S03]  /*9aa0*/  IADD3 R217, R217, 0x20, RZ ;  /* 0x00000020d9d97810 */ /* 0x000fc60007ffe0ff */
[----:B------:R2:W-:Y:S04]  /*9ab0*/  STG.E.64 desc[UR4][R218.64], R222 ;  /* 0x000000deda007986 */ /* 0x0005e8000c101b04 */
.L_x_12473:
[----:B------:R-:W-:Y:S05]  /*9ac0*/  BSYNC B1 ;  /* 0x0000000000017941 */ /* 0x000fea0003800000 */
.L_x_12472:
        /* <DEDUP_REMOVED lines=23> */
.L_x_12533:
[----:B------:R-:W-:-:S07]  /*9c40*/  IMAD.MOV.U32 R16, RZ, RZ, R6 ;  /* 0x000000ffff107224 */ /* 0x000fce00078e0006 */
.L_x_12534:
[----:B------:R-:W-:Y:S05]  /*9c50*/  BSYNC B2 ;  /* 0x0000000000027941 */ /* 0x000fea0003800000 */
.L_x_12532:
        /* <DEDUP_REMOVED lines=16> */
.L_x_12538:
[----:B------:R-:W-:Y:S05]  /*9d60*/  BSYNC B3 ;  /* 0x0000000000037941 */ /* 0x000fea0003800000 */
.L_x_12537:
        /* <DEDUP_REMOVED lines=42> */
.L_x_12536:
[----:B------:R-:W-:Y:S05]  /*a010*/  BSYNC B2 ;  /* 0x0000000000027941 */ /* 0x000fea0003800000 */
.L_x_12535:
        /* <DEDUP_REMOVED lines=9> */
[----:B------:R-:W-:Y:S01]  /*a0b0*/  @P0 SHF.L.U32 R181, R28, 0x10, RZ ;  /* 0x000000101cb50819 */ /* 0x000fe200000006ff */
        /* <DEDUP_REMOVED lines=18> */
.L_x_12540:
[----:B------:R-:W-:-:S07]  /*a1e0*/  IMAD.MOV.U32 R3, RZ, RZ, R6 ;  /* 0x000000ffff037224 */ /* 0x000fce00078e0006 */
.L_x_12541:
[----:B------:R-:W-:Y:S05]  /*a1f0*/  BSYNC B2 ;  /* 0x0000000000027941 */ /* 0x000fea0003800000 */
.L_x_12539:
        /* <DEDUP_REMOVED lines=16> */
.L_x_12545:
[----:B------:R-:W-:Y:S05]  /*a300*/  BSYNC B3 ;  /* 0x0000000000037941 */ /* 0x000fea0003800000 */
.L_x_12544:
        /* <DEDUP_REMOVED lines=42> */
.L_x_12543:
[----:B------:R-:W-:Y:S05]  /*a5b0*/  BSYNC B2 ;  /* 0x0000000000027941 */ /* 0x000fea0003800000 */
.L_x_12542:
        /* <DEDUP_REMOVED lines=25> */
.L_x_12547:
[----:B------:R-:W-:-:S07]  /*a750*/  MOV R3, R6 ;  /* 0x0000000600037202 */ /* 0x000fce0000000f00 */
.L_x_12548:
[----:B------:R-:W-:Y:S05]  /*a760*/  BSYNC B2 ;  /* 0x0000000000027941 */ /* 0x000fea0003800000 */
.L_x_12546:
        /* <DEDUP_REMOVED lines=16> */
.L_x_12552:
[----:B------:R-:W-:Y:S05]  /*a870*/  BSYNC B3 ;  /* 0x0000000000037941 */ /* 0x000fea0003800000 */
.L_x_12551:
        /* <DEDUP_REMOVED lines=42> */
.L_x_12550:
[----:B------:R-:W-:Y:S05]  /*ab20*/  BSYNC B2 ;  /* 0x0000000000027941 */ /* 0x000fea0003800000 */
.L_x_12549:
        /* <DEDUP_REMOVED lines=23> */
.L_x_12554:
[----:B------:R-:W-:-:S07]  /*aca0*/  IMAD.MOV.U32 R191, RZ, RZ, R6 ;  /* 0x000000ffffbf7224 */ /* 0x000fce00078e0006 */
.L_x_12555:
[----:B------:R-:W-:Y:S05]  /*acb0*/  BSYNC B2 ;  /* 0x0000000000027941 */ /* 0x000fea0003800000 */
.L_x_12553:
        /* <DEDUP_REMOVED lines=16> */
.L_x_12559:
[----:B------:R-:W-:Y:S05]  /*adc0*/  BSYNC B3 ;  /* 0x0000000000037941 */ /* 0x000fea0003800000 */
.L_x_12558:
        /* <DEDUP_REMOVED lines=42> */
.L_x_12557:
[----:B------:R-:W-:Y:S05]  /*b070*/  BSYNC B2 ;  /* 0x0000000000027941 */ /* 0x000fea0003800000 */
.L_x_12556:
[----:B------:R-:W-:Y:S01]  /*b080*/  I2FP.F32.U32 R177, R191 ;  /* 0x000000bf00b17245 */ /* 0x000fe20000201000 */
[----:B------:R-:W-:Y:S01]  /*b090*/  BSSY B2, `(.L_x_12560) ;  /* 0x0000017000027945 */ /* 0x000fe20003800000 */
[----:B------:R-:W-:Y:S02]  /*b0a0*/  SHF.L.U32 R3, R3, 0x10, RZ ;  /* 0x0000001003037819 */ /* 0x000fe400000006ff */
[----:B------:R-:W-:Y:S01]  /*b0b0*/  ISETP.NE.AND P3, PT, R203, 0x1, PT ;  /* 0x00000001cb00780c */ /* 0x000fe20003f65270 */
        /* <DEDUP_REMOVED lines=19> */
.L_x_12561:
[----:B------:R-:W-:-:S07]  /*b1f0*/  MOV R3, R6 ;  /* 0x0000000600037202 */ /* 0x000fce0000000f00 */
.L_x_12562:
[----:B------:R-:W-:Y:S05]  /*b200*/  BSYNC B2 ;  /* 0x0000000000027941 */ /* 0x000fea0003800000 */
.L_x_12560:
        /* <DEDUP_REMOVED lines=16> */
.L_x_12566:
[----:B------:R-:W-:Y:S05]  /*b310*/  BSYNC B3 ;  /* 0x0000000000037941 */ /* 0x000fea0003800000 */
.L_x_12565:
        /* <DEDUP_REMOVED lines=42> */
.L_x_12564:
[----:B------:R-:W-:Y:S05]  /*b5c0*/  BSYNC B2 ;  /* 0x0000000000027941 */ /* 0x000fea0003800000 */
.L_x_12563:
        /* <DEDUP_REMOVED lines=23> */
.L_x_12568:
[----:B------:R-:W-:-:S07]  /*b740*/  IMAD.MOV.U32 R3, RZ, RZ, R6 ;  /* 0x000000ffff037224 */ /* 0x000fce00078e0006 */
.L_x_12569:
[----:B------:R-:W-:Y:S05]  /*b750*/  BSYNC B2 ;  /* 0x0000000000027941 */ /* 0x000fea0003800000 */
.L_x_12567:
        /* <DEDUP_REMOVED lines=16> */
.L_x_12573:
[----:B------:R-:W-:Y:S05]  /*b860*/  BSYNC B3 ;  /* 0x0000000000037941 */ /* 0x000fea0003800000 */
.L_x_12572:
        /* <DEDUP_REMOVED lines=42> */
.L_x_12571:
[----:B------:R-:W-:Y:S05]  /*bb10*/  BSYNC B2 ;  /* 0x0000000000027941 */ /* 0x000fea0003800000 */
.L_x_12570:
        /* <DEDUP_REMOVED lines=23> */
.L_x_12575:
[----:B------:R-:W-:-:S07]  /*bc90*/  MOV R3, R6 ;  /* 0x0000000600037202 */ /* 0x000fce0000000f00 */
.L_x_12576:
[----:B------:R-:W-:Y:S05]  /*bca0*/  BSYNC B2 ;  /* 0x0000000000027941 */ /* 0x000fea0003800000 */
.L_x_12574:
        /* <DEDUP_REMOVED lines=16> */
.L_x_12580:
[----:B------:R-:W-:Y:S05]  /*bdb0*/  BSYNC B3 ;  /* 0x0000000000037941 */ /* 0x000fea0003800000 */
.L_x_12579:
        /* <DEDUP_REMOVED lines=42> */
.L_x_12578:
[----:B------:R-:W-:Y:S05]  /*c060*/  BSYNC B2 ;  /* 0x0000000000027941 */ /* 0x000fea0003800000 */
.L_x_12577:
        /* <DEDUP_REMOVED lines=23> */
.L_x_12582:
[----:B------:R-:W-:-:S07]  /*c1e0*/  IMAD.MOV.U32 R219, RZ, RZ, R6 ;  /* 0x000000ffffdb7224 */ /* 0x000fce00078e0006 */
.L_x_12583:
[----:B------:R-:W-:Y:S05]  /*c1f0*/  BSYNC B2 ;  /* 0x0000000000027941 */ /* 0x000fea0003800000 */
.L_x_12581:
        /* <DEDUP_REMOVED lines=18> */
.L_x_12587:
[----:B------:R-:W-:Y:S05]  /*c320*/  BSYNC B3 ;  /* 0x0000000000037941 */ /* 0x000fea0003800000 */
.L_x_12586:
        /* <DEDUP_REMOVED lines=42> */
.L_x_12585:
[----:B------:R-:W-:Y:S05]  /*c5d0*/  BSYNC B2 ;  /* 0x0000000000027941 */ /* 0x000fea0003800000 */
.L_x_12584:
        /* <DEDUP_REMOVED lines=40> */
.L_x_12531:
[----:B------:R-:W-:Y:S05]  /*c860*/  BSYNC B1 ;  /* 0x0000000000017941 */ /* 0x000fea0003800000 */
.L_x_12530:
        /* <DEDUP_REMOVED lines=23> */
.L_x_12591:
[----:B------:R-:W-:-:S07]  /*c9e0*/  IMAD.MOV.U32 R17, RZ, RZ, R6 ;  /* 0x000000ffff117224 */ /* 0x000fce00078e0006 */
.L_x_12592:
[----:B------:R-:W-:Y:S05]  /*c9f0*/  BSYNC B2 ;  /* 0x0000000000027941 */ /* 0x000fea0003800000 */
.L_x_12590:
        /* <DEDUP_REMOVED lines=16> */
.L_x_12596:
[----:B------:R-:W-:Y:S05]  /*cb00*/  BSYNC B3 ;  /* 0x0000000000037941 */ /* 0x000fea0003800000 */
.L_x_12595:
        /* <DEDUP_REMOVED lines=42> */
.L_x_12594:
[----:B------:R-:W-:Y:S05]  /*cdb0*/  BSYNC B2 ;  /* 0x0000000000027941 */ /* 0x000fea0003800000 */
.L_x_12593:
        /* <DEDUP_REMOVED lines=10> */
[----:B------:R-:W-:-:S05]  /*ce60*/  FFMA.FTZ R3, R3, R218, 1.1641532182693481445e-10 ;  /* 0x2f00000003037423 */ /* 0x000fca00000100da */
[----:B0-----:R-:W-:Y:S01]  /*ce70*/  FSETP.GTU.FTZ.AND P1, PT, R3, R210, PT ;  /* 0x000000d20300720b */ /* 0x001fe20003f3c000 */
[----:B-1----:R-:W-:-:S12]  /*ce80*/  FMUL.FTZ R182, R182, R27 ;  /* 0x0000001bb6b67220 */ /* 0x002fd80000410000 */
[----:B------:R-:W-:Y:S02]  /*ce90*/  @P1 LOP3.LUT R8, R8, 0x4, RZ, 0xfc, !PT ;  /* 0x0000000408081812 */ /* 0x000fe400078efcff */
        /* <DEDUP_REMOVED lines=14> */
.L_x_12598:
[----:B------:R-:W-:-:S07]  /*cf80*/  IMAD.MOV.U32 R3, RZ, RZ, R6 ;  /* 0x000000ffff037224 */ /* 0x000fce00078e0006 */
.L_x_12599:
[----:B------:R-:W-:Y:S05]  /*cf90*/  BSYNC B2 ;  /* 0x0000000000027941 */ /* 0x000fea0003800000 */
.L_x_12597:
        /* <DEDUP_REMOVED lines=16> */
.L_x_12603:
[----:B------:R-:W-:Y:S05]  /*d0a0*/  BSYNC B3 ;  /* 0x0000000000037941 */ /* 0x000fea0003800000 */
.L_x_12602:
        /* <DEDUP_REMOVED lines=42> */
.L_x_12601:
[----:B------:R-:W-:Y:S05]  /*d350*/  BSYNC B2 ;  /* 0x0000000000027941 */ /* 0x000fea0003800000 */
.L_x_12600:
        /* <DEDUP_REMOVED lines=25> */
.L_x_12605:
[----:B------:R-:W-:-:S07]  /*d4f0*/  MOV R3, R6 ;  /* 0x0000000600037202 */ /* 0x000fce0000000f00 */
.L_x_12606:
[----:B------:R-:W-:Y:S05]  /*d500*/  BSYNC B2 ;  /* 0x0000000000027941 */ /* 0x000fea0003800000 */
.L_x_12604:
        /* <DEDUP_REMOVED lines=16> */
.L_x_12610:
[----:B------:R-:W-:Y:S05]  /*d610*/  BSYNC B3 ;  /* 0x0000000000037941 */ /* 0x000fea0003800000 */
.L_x_12609:
        /* <DEDUP_REMOVED lines=42> */
.L_x_12608:
[----:B------:R-:W-:Y:S05]  /*d8c0*/  BSYNC B2 ;  /* 0x0000000000027941 */ /* 0x000fea0003800000 */
.L_x_12607:
        /* <DEDUP_REMOVED lines=9> */
[----:B------:R-:W-:Y:S02]  /*d960*/  PRMT R3, R177, 0x7632, R3 ;  /* 0x00007632b1037816 */ /* 0x000fe40000000003 */
        /* <DEDUP_REMOVED lines=13> */
.L_x_12612:
[----:B------:R-:W-:-:S07]  /*da40*/  IMAD.MOV.U32 R193, RZ, RZ, R6 ;  /* 0x000000ffffc17224 */ /* 0x000fce00078e0006 */
.L_x_12613:
[----:B------:R-:W-:Y:S05]  /*da50*/  BSYNC B2 ;  /* 0x0000000000027941 */ /* 0x000fea0003800000 */
.L_x_12611:
        /* <DEDUP_REMOVED lines=16> */
.L_x_12617:
[----:B------:R-:W-:Y:S05]  /*db60*/  BSYNC B3 ;  /* 0x0000000000037941 */ /* 0x000fea0003800000 */
.L_x_12616:
        /* <DEDUP_REMOVED lines=42> */
.L_x_12615:
[----:B------:R-:W-:Y:S05]  /*de10*/  BSYNC B2 ;  /* 0x0000000000027941 */ /* 0x000fea0003800000 */
.L_x_12614:
        /* <DEDUP_REMOVED lines=23> */
.L_x_12619:
[----:B------:R-:W-:-:S07]  /*df90*/  MOV R3, R6 ;  /* 0x0000000600037202 */ /* 0x000fce0000000f00 */
.L_x_12620:
[----:B------:R-:W-:Y:S05]  /*dfa0*/  BSYNC B2 ;  /* 0x0000000000027941 */ /* 0x000fea0003800000 */
.L_x_12618:
        /* <DEDUP_REMOVED lines=16> */
.L_x_12624:
[----:B------:R-:W-:Y:S05]  /*e0b0*/  BSYNC B3 ;  /* 0x0000000000037941 */ /* 0x000fea0003800000 */
.L_x_12623:
        /* <DEDUP_REMOVED lines=42> */
.L_x_12622:
[----:B------:R-:W-:Y:S05]  /*e360*/  BSYNC B2 ;  /* 0x0000000000027941 */ /* 0x000fea0003800000 */
.L_x_12621:
        /* <DEDUP_REMOVED lines=9> */
[----:B------:R-:W-:-:S04]  /*e400*/  FSETP.GTU.FTZ.AND P3, PT, R3, R210, PT ;  /* 0x000000d20300720b */ /* 0x000fc80003f7c000 */
        /* <DEDUP_REMOVED lines=13> */
.L_x_12626:
[----:B------:R-:W-:-:S07]  /*e4e0*/  IMAD.MOV.U32 R3, RZ, RZ, R6 ;  /* 0x000000ffff037224 */ /* 0x000fce00078e0006 */
.L_x_12627:
[----:B------:R-:W-:Y:S05]  /*e4f0*/  BSYNC B2 ;  /* 0x0000000000027941 */ /* 0x000fea0003800000 */
.L_x_12625:
        /* <DEDUP_REMOVED lines=16> */
.L_x_12631:
[----:B------:R-:W-:Y:S05]  /*e600*/  BSYNC B3 ;  /* 0x0000000000037941 */ /* 0x000fea0003800000 */
.L_x_12630:
        /* <DEDUP_REMOVED lines=42> */
.L_x_12629:
[----:B------:R-:W-:Y:S05]  /*e8b0*/  BSYNC B2 ;  /* 0x0000000000027941 */ /* 0x000fea0003800000 */
.L_x_12628:
        /* <DEDUP_REMOVED lines=23> */
.L_x_12633:
[----:B------:R-:W-:-:S07]  /*ea30*/  MOV R3, R6 ;  /* 0x0000000600037202 */ /* 0x000fce0000000f00 */
.L_x_12634:
[----:B------:R-:W-:Y:S05]  /*ea40*/  BSYNC B2 ;  /* 0x0000000000027941 */ /* 0x000fea0003800000 */
.L_x_12632:
        /* <DEDUP_REMOVED lines=16> */
.L_x_12638:
[----:B------:R-:W-:Y:S05]  /*eb50*/  BSYNC B3 ;  /* 0x0000000000037941 */ /* 0x000fea0003800000 */
.L_x_12637:
        /* <DEDUP_REMOVED lines=42> */
.L_x_12636:
[----:B------:R-:W-:Y:S05]  /*ee00*/  BSYNC B2 ;  /* 0x0000000000027941 */ /* 0x000fea0003800000 */
.L_x_12635:
[----:B------:R-:W-:Y:S01]  /*ee10*/  I2FP.F32.U32 R3, R3 ;  /* 0x0000000300037245 */ /* 0x000fe20000201000 */
[C---:B------:R-:W-:Y:S01]  /*ee20*/  IMAD.U32 R177, R179.reuse, 0x10000, RZ ;  /* 0x00010000b3b17824 */ /* 0x040fe200078e00ff */
[----:B------:R-:W-:Y:S01]  /*ee30*/  ISETP.NE.AND P6, PT, R178, 0x1, PT ;  /* 0x00000001b200780c */ /* 0x000fe20003fc5270 */
[----:B------:R-:W-:Y:S01]  /*ee40*/  BSSY B2, `(.L_x_12639) ;  /* 0x0000015000027945 */ /* 0x000fe20003800000 */
[----:B------:R-:W-:Y:S01]  /*ee50*/  PRMT R220, R179, 0x7632, R220 ;  /* 0x00007632b3dc7816 */ /* 0x000fe200000000dc */
[----:B------:R-:W-:Y:S01]  /*ee60*/  FFMA.FTZ R3, R3, R218, 1.1641532182693481445e-10 ;  /* 0x2f00000003037423 */ /* 0x000fe200000100da */
[----:B------:R-:W-:-:S04]  /*ee70*/  FMUL.FTZ R176, R177, R216 ;  /* 0x000000d8b1b07220 */ /* 0x000fc80000410000 */
[----:B------:R-:W-:Y:S01]  /*ee80*/  FMUL.FTZ R176, R176, R27 ;  /* 0x0000001bb0b07220 */ /* 0x000fe20000410000 */
[----:B------:R-:W-:Y:S01]  /*ee90*/  FSETP.GTU.FTZ.AND P5, PT, R3, R210, PT ;  /* 0x000000d20300720b */ /* 0x000fe20003fbc000 */
[----:B------:R-:W-:-:S03]  /*eea0*/  VIADD R3, R178, 0x1 ;  /* 0x00000001b2037836 */ /* 0x000fc60000000000 */
        /* <DEDUP_REMOVED lines=13> */
.L_x_12640:
[----:B------:R-:W-:-:S07]  /*ef80*/  IMAD.MOV.U32 R219, RZ, RZ, R6 ;  /* 0x000000ffffdb7224 */ /* 0x000fce00078e0006 */
.L_x_12641:
[----:B------:R-:W-:Y:S05]  /*ef90*/  BSYNC B2 ;  /* 0x0000000000027941 */ /* 0x000fea0003800000 */
.L_x_12639:
        /* <DEDUP_REMOVED lines=18> */
.L_x_12645:
[----:B------:R-:W-:Y:S05]  /*f0c0*/  BSYNC B3 ;  /* 0x0000000000037941 */ /* 0x000fea0003800000 */
.L_x_12644:
        /* <DEDUP_REMOVED lines=42> */
.L_x_12643:
[----:B------:R-:W-:Y:S05]  /*f370*/  BSYNC B2 ;  /* 0x0000000000027941 */ /* 0x000fea0003800000 */
.L_x_12642:
        /* <DEDUP_REMOVED lines=40> */
.L_x_12589:
[----:B------:R-:W-:Y:S05]  /*f600*/  BSYNC B1 ;  /* 0x0000000000017941 */ /* 0x000fea0003800000 */
.L_x_12588:
        /* <DEDUP_REMOVED lines=23> */
.L_x_12649:
[----:B------:R-:W-:-:S07]  /*f780*/  IMAD.MOV.U32 R18, RZ, RZ, R6 ;  /* 0x000000ffff127224 */ /* 0x000fce00078e0006 */
.L_x_12650:
[----:B------:R-:W-:Y:S05]  /*f790*/  BSYNC B2 ;  /* 0x0000000000027941 */ /* 0x000fea0003800000 */
.L_x_12648:
        /* <DEDUP_REMOVED lines=16> */
.L_x_12654:
[----:B------:R-:W-:Y:S05]  /*f8a0*/  BSYNC B3 ;  /* 0x0000000000037941 */ /* 0x000fea0003800000 */
.L_x_12653:
        /* <DEDUP_REMOVED lines=42> */
.L_x_12652:
[----:B------:R-:W-:Y:S05]  /*fb50*/  BSYNC B2 ;  /* 0x0000000000027941 */ /* 0x000fea0003800000 */
.L_x_12651:
        /* <DEDUP_REMOVED lines=28> */
.L_x_12656:
[----:B------:R-:W-:-:S07]  /*fd20*/  IMAD.MOV.U32 R3, RZ, RZ, R6 ;  /* 0x000000ffff037224 */ /* 0x000fce00078e0006 */
.L_x_12657:
[----:B------:R-:W-:Y:S05]  /*fd30*/  BSYNC B2 ;  /* 0x0000000000027941 */ /* 0x000fea0003800000 */
.L_x_12655:
        /* <DEDUP_REMOVED lines=16> */
.L_x_12661:
[----:B------:R-:W-:Y:S05]  /*fe40*/  BSYNC B3 ;  /* 0x0000000000037941 */ /* 0x000fea0003800000 */
.L_x_12660:
        /* <DEDUP_REMOVED lines=42> */
.L_x_12659:
[----:B------:R-:W-:Y:S05]  /*100f0*/  BSYNC B2 ;  /* 0x0000000000027941 */ /* 0x000fea0003800000 */
.L_x_12658:
        /* <DEDUP_REMOVED lines=25> */
.L_x_12663:
[----:B------:R-:W-:-:S07]  /*10290*/  MOV R3, R6 ;  /* 0x0000000600037202 */ /* 0x000fce0000000f00 */
.L_x_12664:
[----:B------:R-:W-:Y:S05]  /*102a0*/  BSYNC B2 ;  /* 0x0000000000027941 */ /* 0x000fea0003800000 */
.L_x_12662:
        /* <DEDUP_REMOVED lines=16> */
.L_x_12668:
[----:B------:R-:W-:Y:S05]  /*103b0*/  BSYNC B3 ;  /* 0x0000000000037941 */ /* 0x000fea0003800000 */
.L_x_12667:
        /* <DEDUP_REMOVED lines=42> */
.L_x_12666:
[----:B------:R-:W-:Y:S05]  /*10660*/  BSYNC B2 ;  /* 0x0000000000027941 */ /* 0x000fea0003800000 */
.L_x_12665:
        /* <DEDUP_REMOVED lines=23> */
.L_x_12670:
[----:B------:R-:W-:-:S07]  /*107e0*/  IMAD.MOV.U32 R195, RZ, RZ, R6 ;  /* 0x000000ffffc37224 */ /* 0x000fce00078e0006 */
.L_x_12671:
[----:B------:R-:W-:Y:S05]  /*107f0*/  BSYNC B2 ;  /* 0x0000000000027941 */ /* 0x000fea0003800000 */
.L_x_12669:
        /* <DEDUP_REMOVED lines=16> */
.L_x_12675:
[----:B------:R-:W-:Y:S05]  /*10900*/  BSYNC B3 ;  /* 0x0000000000037941 */ /* 0x000fea0003800000 */
.L_x_12674:
        /* <DEDUP_REMOVED lines=42> */
.L_x_12673:
[----:B------:R-:W-:Y:S05]  /*10bb0*/  BSYNC B2 ;  /* 0x0000000000027941 */ /* 0x000fea0003800000 */
.L_x_12672:
        /* <DEDUP_REMOVED lines=23> */
.L_x_12677:
[----:B------:R-:W-:-:S07]  /*10d30*/  MOV R3, R6 ;  /* 0x0000000600037202 */ /* 0x000fce0000000f00 */
.L_x_12678:
[----:B------:R-:W-:Y:S05]  /*10d40*/  BSYNC B2 ;  /* 0x0000000000027941 */ /* 0x000fea0003800000 */
.L_x_12676:
        /* <DEDUP_REMOVED lines=16> */
.L_x_12682:
[----:B------:R-:W-:Y:S05]  /*10e50*/  BSYNC B3 ;  /* 0x0000000000037941 */ /* 0x000fea0003800000 */
.L_x_12681:
        /* <DEDUP_REMOVED lines=42> */
.L_x_12680:
[----:B------:R-:W-:Y:S05]  /*11100*/  BSYNC B2 ;  /* 0x0000000000027941 */ /* 0x000fea0003800000 */
.L_x_12679:
        /* <DEDUP_REMOVED lines=23> */
.L_x_12684:
[----:B------:R-:W-:-:S07]  /*11280*/  IMAD.MOV.U32 R3, RZ, RZ, R6 ;  /* 0x000000ffff037224 */ /* 0x000fce00078e0006 */
.L_x_12685:
[----:B------:R-:W-:Y:S05]  /*11290*/  BSYNC B2 ;  /* 0x0000000000027941 */ /* 0x000fea0003800000 */
.L_x_12683:
        /* <DEDUP_REMOVED lines=16> */
.L_x_12689:
[----:B------:R-:W-:Y:S05]  /*113a0*/  BSYNC B3 ;  /* 0x0000000000037941 */ /* 0x000fea0003800000 */
.L_x_12688:
        /* <DEDUP_REMOVED lines=42> */
.L_x_12687:
[----:B------:R-:W-:Y:S05]  /*11650*/  BSYNC B2 ;  /* 0x0000000000027941 */ /* 0x000fea0003800000 */
.L_x_12686:
        /* <DEDUP_REMOVED lines=23> */
.L_x_12691:
[----:B------:R-:W-:-:S07]  /*117d0*/  MOV R3, R6 ;  /* 0x0000000600037202 */ /* 0x000fce0000000f00 */
.L_x_12692:
[----:B------:R-:W-:Y:S05]  /*117e0*/  BSYNC B2 ;  /* 0x0000000000027941 */ /* 0x000fea0003800000 */
.L_x_12690:
        /* <DEDUP_REMOVED lines=16> */
.L_x_12696:
[----:B------:R-:W-:Y:S05]  /*118f0*/  BSYNC B3 ;  /* 0x0000000000037941 */ /* 0x000fea0003800000 */
.L_x_12695:
        /* <DEDUP_REMOVED lines=42> */
.L_x_12694:
[----:B------:R-:W-:Y:S05]  /*11ba0*/  BSYNC B2 ;  /* 0x0000000000027941 */ /* 0x000fea0003800000 */
.L_x_12693:
        /* <DEDUP_REMOVED lines=23> */
.L_x_12698:
[----:B------:R-:W-:-:S07]  /*11d20*/  IMAD.MOV.U32 R219, RZ, RZ, R6 ;  /* 0x000000ffffdb7224 */ /* 0x000fce00078e0006 */
.L_x_12699:
[----:B------:R-:W-:Y:S05]  /*11d30*/  BSYNC B2 ;  /* 0x0000000000027941 */ /* 0x000fea0003800000 */
.L_x_12697:
        /* <DEDUP_REMOVED lines=18> */
.L_x_12703:
[----:B------:R-:W-:Y:S05]  /*11e60*/  BSYNC B3 ;  /* 0x0000000000037941 */ /* 0x000fea0003800000 */
.L_x_12702:
        /* <DEDUP_REMOVED lines=42> */
.L_x_12701:
[----:B------:R-:W-:Y:S05]  /*12110*/  BSYNC B2 ;  /* 0x0000000000027941 */ /* 0x000fea0003800000 */
.L_x_12700:
        /* <DEDUP_REMOVED lines=22> */
[C---:B------:R-:W-:Y:S02]  /*12280*/  LEA R218, P0, R217.reuse, UR30, 0x4 ;  /* 0x0000001ed9da7c11 */ /* 0x040fe4000f8020ff */
[----:B------:R-:W-:Y:S01]  /*12290*/  SEL R179, RZ, 0x1, P3 ;  /* 0x00000001ffb37807 */ /* 0x000fe20001800000 */
[----:B------:R-:W-:Y:S01]  /*122a0*/  IMAD.WIDE.U32 R176, R176, 0x1000000, RZ ;  /* 0x01000000b0b07825 */ /* 0x000fe200078e00ff */
[----:B------:R-:W-:Y:S02]  /*122b0*/  LEA.HI.X R219, R217, UR31, RZ, 0x4, P0 ;  /* 0x0000001fd9db7c11 */ /* 0x000fe400080f24ff */
[----:B------:R-:W-:Y:S02]  /*122c0*/  LOP3.LUT R220, R220, R176, R222, 0xfe, !PT ;  /* 0x000000b0dcdc7212 */ /* 0x000fe400078efede */
[----:B------:R-:W-:-:S02]  /*122d0*/  LOP3.LUT R176, R178, R216, R225, 0xfe, !PT ;  /* 0x000000d8b2b07212 */ /* 0x000fc400078efee1 */
[----:B------:R-:W-:Y:S02]  /*122e0*/  LOP3.LUT R220, R220, R27, RZ, 0xfc, !PT ;  /* 0x0000001bdcdc7212 */ /* 0x000fe400078efcff */
        /* <DEDUP_REMOVED lines=8> */
[----:B------:R0:W-:Y:S04]  /*12370*/  STG.E.128 desc[UR4][R218.64], R176 ;  /* 0x000000b0da007986 */ /* 0x0001e8000c101d04 */
[----:B------:R0:W-:Y:S02]  /*12380*/  STG.E.64 desc[UR4][R216.64], R220 ;  /* 0x000000dcd8007986 */ /* 0x0001e4000c101b04 */
.L_x_12647:
[----:B------:R-:W-:Y:S05]  /*12390*/  BSYNC B1 ;  /* 0x0000000000017941 */ /* 0x000fea0003800000 */
.L_x_12646:
        /* <DEDUP_REMOVED lines=77> */
[----:B------:R-:W-:Y:S02]  /*12870*/  FADD.FTZ R179, R20, -R217 ;  /* 0x800000d914b37221 */ /* 0x000fe40000010000 */
        /* <DEDUP_REMOVED lines=99> */
.L_x_12729:
[----:B------:R-:W-:Y:S01]  /*12eb0*/  FMUL.FTZ R27, R217, R217 ;  /* 0x000000d9d91b7220 */ /* 0x000fe20000410000 */
[----:B------:R-:W-:Y:S01]  /*12ec0*/  PLOP3.LUT P0, PT, PT, PT, UP1, 0x40, 0x0 ;  /* 0x000000000000781c */ /* 0x000fe20003f0e818 */
[----:B-1----:R-:W-:Y:S01]  /*12ed0*/  FADD.FTZ R219, R179, R218 ;  /* 0x000000dab3db7221 */ /* 0x002fe20000010000 */
[----:B------:R-:W1:Y:S01]  /*12ee0*/  @!P5 LDC.64 R176, c[0x0][0x258] ;  /* 0x00009600ffb0db82 */ /* 0x000e620000000a00 */
[----:B------:R-:W-:Y:S01]  /*12ef0*/  LOP3.LUT P1, RZ, R8, 0x8, RZ, 0xc0, !PT ;  /* 0x0000000808ff7812 */ /* 0x000fe2000782c0ff */
[----:B------:R-:W-:Y:S01]  /*12f00*/  BSSY B1, `(.L_x_12705) ;  /* 0x000002d000017945 */ /* 0x000fe20003800000 */
[----:B------:R-:W-:Y:S01]  /*12f10*/  FSEL R27, R27, RZ, !P0 ;  /* 0x000000ff1b1b7208 */ /* 0x000fe20004000000 */
[----:B------:R-:W-:Y:S01]  /*12f20*/  FFMA.FTZ R216, R219, R216, UR34 ;  /* 0x00000022dbd87e23 */ /* 0x000fe200080100d8 */
[----:B------:R-:W-:-:S03]  /*12f30*/  PLOP3.LUT P0, PT, PT, PT, UP1, 0x40, 0x0 ;  /* 0x000000000000781c */ /* 0x000fc60003f0e818 */
[----:B0-----:R-:W0:Y:S01]  /*12f40*/  @!P5 LDC.64 R178, c[0x0][0x250] ;  /* 0x00009400ffb2db82 */ /* 0x001e220000000a00 */
[----:B------:R-:W-:Y:S01]  /*12f50*/  FADD.FTZ R27, R216, R27 ;  /* 0x0000001bd81b7221 */ /* 0x000fe20000010000 */
[----:B------:R-:W-:-:S05]  /*12f60*/  FSEL R214, R217, RZ, P0 ;  /* 0x000000ffd9d67208 */ /* 0x000fca0000000000 */
[----:B------:R-:W2:Y:S01]  /*12f70*/  MUFU.RSQ R27, R27 ;  /* 0x0000001b001b7308 */ /* 0x000ea20000001400 */
[----:B-1----:R-:W-:-:S04]  /*12f80*/  @!P5 IMAD.WIDE R176, R9, 0x4, R176 ;  /* 0x0000000409b0d825 */ /* 0x002fc800078e02b0 */
[----:B0-----:R-:W-:-:S05]  /*12f90*/  @!P5 IMAD.WIDE R178, R9, 0x4, R178 ;  /* 0x0000000409b2d825 */ /* 0x001fca00078e02b2 */
[----:B------:R0:W-:Y:S04]  /*12fa0*/  @!P5 STG.E desc[UR4][R178.64], R217 ;  /* 0x000000d9b200d986 */ /* 0x0001e8000c101904 */
        /* <DEDUP_REMOVED lines=34> */
.L_x_12706:
[----:B------:R-:W-:Y:S05]  /*131d0*/  BSYNC B1 ;  /* 0x0000000000017941 */ /* 0x000fea0003800000 */
.L_x_12705:
        /* <DEDUP_REMOVED lines=35> */
.L_x_12708:
[----:B------:R-:W-:Y:S05]  /*13410*/  BSYNC B1 ;  /* 0x0000000000017941 */ /* 0x000fea0003800000 */
.L_x_12707:
        /* <DEDUP_REMOVED lines=35> */
.L_x_12710:
[----:B------:R-:W-:Y:S05]  /*13650*/  BSYNC B1 ;  /* 0x0000000000017941 */ /* 0x000fea0003800000 */
.L_x_12709:
        /* <DEDUP_REMOVED lines=35> */
.L_x_12712:
[----:B------:R-:W-:Y:S05]  /*13890*/  BSYNC B1 ;  /* 0x0000000000017941 */ /* 0x000fea0003800000 */
.L_x_12711:
        /* <DEDUP_REMOVED lines=35> */
.L_x_12714:
[----:B------:R-:W-:Y:S05]  /*13ad0*/  BSYNC B1 ;  /* 0x0000000000017941 */ /* 0x000fea0003800000 */
.L_x_12713:
        /* <DEDUP_REMOVED lines=34> */
.L_x_12716:
[----:B------:R-:W-:Y:S05]  /*13d00*/  BSYNC B1 ;  /* 0x0000000000017941 */ /* 0x000fea0003800000 */
.L_x_12715:
[----:B01234-:R-:W0:Y:S02]  /*13d10*/  LDC.64 R176, c[0x0][0x210] ;  /* 0x00008400ffb07b82 */ /* 0x01fe240000000a00 */
[----:B0-----:R-:W-:-:S05]  /*13d20*/  IMAD R9, R176, 0x4, R9 ;  /* 0x00000004b0097824 */ /* 0x001fca00078e0209 */
[----:B------:R-:W-:-:S13]  /*13d30*/  ISETP.GE.AND P0, PT, R9, R177, PT ;  /* 0x000000b10900720c */ /* 0x000fda0003f06270 */
[----:B------:R-:W-:Y:S05]  /*13d40*/  @!P0 BRA `(.L_x_12717) ;  /* 0xfffffed000e88947 */ /* 0x000fea000383ffff */
[----:B------:R-:W-:Y:S05]  /*13d50*/  BSYNC B0 ;  /* 0x0000000000007941 */ /* 0x000fea0003800000 */
.L_x_12355:
[----:B------:R-:W-:Y:S05]  /*13d60*/  EXIT ;  /* 0x000000000000794d */ /* 0x000fea0003800000 */
.L_x_12704:
        /* <DEDUP_REMOVED lines=8> */
.L_x_12719:
[----:B------:R-:W-:Y:S05]  /*13df0*/  BSYNC B1 ;  /* 0x0000000000017941 */ /* 0x000fea0003800000 */
.L_x_12718:
        /* <DEDUP_REMOVED lines=10> */
.L_x_12720:
[----:B------:R-:W-:Y:S02]  /*13ea0*/  IMAD.MOV.U32 R221, RZ, RZ, 0x4 ;  /* 0x00000004ffdd7424 */ /* 0x000fe400078e00ff */
[----:B------:R-:W-:-:S04]  /*13eb0*/  IMAD.MOV.U32 R177, RZ, RZ, R214 ;  /* 0x000000ffffb17224 */ /* 0x000fc800078e00d6 */
[----:B------:R-:W-:-:S05]  /*13ec0*/  FADD.FTZ R177, R176, R177 ;  /* 0x000000b1b0b17221 */ /* 0x000fca0000010000 */
[----:B------:R-:W-:-:S07]  /*13ed0*/  MOV R220, R177 ;  /* 0x000000b100dc7202 */ /* 0x000fce0000000f00 */
[----:B------:R-:W-:Y:S05]  /*13ee0*/  WARPSYNC.COLLECTIVE R219, `(.L_x_12721) ;  /* 0x00000000db087348 */ /* 0x000fea0003c00000 */
[----:B------:R0:W1:Y:S02]  /*13ef0*/  SHFL.BFLY P6, R214, R220, R221, R222 ;  /* 0x0c0000dddcd67389 */ /* 0x00006400000c00de */
[----:B01----:R-:W-:Y:S01]  /*13f00*/  ENDCOLLECTIVE ;  /* 0x000000000000791b */ /* 0x003fe20003800000 */
.L_x_12721:
[----:B------:R-:W-:Y:S01]  /*13f10*/  HFMA2.MMA R221, -RZ, RZ, 0, 4.76837158203125e-07 ;  /* 0x00000008ffdd7435 */ /* 0x000fe200000001ff */
[----:B------:R-:W-:-:S05]  /*13f20*/  MOV R178, R214 ;  /* 0x000000d600b27202 */ /* 0x000fca0000000f00 */
[----:B------:R-:W-:-:S04]  /*13f30*/  FADD.FTZ R178, R177, R178 ;  /* 0x000000b2b1b27221 */ /* 0x000fc80000010000 */
[----:B------:R-:W-:-:S07]  /*13f40*/  IMAD.MOV.U32 R220, RZ, RZ, R178 ;  /* 0x000000ffffdc7224 */ /* 0x000fce00078e00b2 */
[----:B------:R-:W-:Y:S05]  /*13f50*/  WARPSYNC.COLLECTIVE R219, `(.L_x_12722) ;  /* 0x00000000db087348 */ /* 0x000fea0003c00000 */
[----:B------:R0:W1:Y:S02]  /*13f60*/  SHFL.BFLY P6, R214, R220, R221, R222 ;  /* 0x0c0000dddcd67389 */ /* 0x00006400000c00de */
[----:B01----:R-:W-:Y:S01]  /*13f70*/  ENDCOLLECTIVE ;  /* 0x000000000000791b */ /* 0x003fe20003800000 */
.L_x_12722:
[----:B------:R-:W-:Y:S02]  /*13f80*/  IMAD.MOV.U32 R221, RZ, RZ, 0x10 ;  /* 0x00000010ffdd7424 */ /* 0x000fe400078e00ff */
[----:B------:R-:W-:-:S04]  /*13f90*/  IMAD.MOV.U32 R179, RZ, RZ, R214 ;  /* 0x000000ffffb37224 */ /* 0x000fc800078e00d6 */
[----:B------:R-:W-:-:S05]  /*13fa0*/  FADD.FTZ R179, R178, R179 ;  /* 0x000000b3b2b37221 */ /* 0x000fca0000010000 */
[----:B------:R-:W-:-:S07]  /*13fb0*/  MOV R220, R179 ;  /* 0x000000b300dc7202 */ /* 0x000fce0000000f00 */
[----:B------:R-:W-:Y:S05]  /*13fc0*/  WARPSYNC.COLLECTIVE R219, `(.L_x_12723) ;  /* 0x00000000db087348 */ /* 0x000fea0003c00000 */
[----:B------:R0:W1:Y:S02]  /*13fd0*/  SHFL.BFLY P6, R214, R220, R221, R222 ;  /* 0x0c0000dddcd67389 */ /* 0x00006400000c00de */
[----:B01----:R-:W-:Y:S01]  /*13fe0*/  ENDCOLLECTIVE ;  /* 0x000000000000791b */ /* 0x003fe20003800000 */
.L_x_12723:
[----:B------:R-:W-:Y:S02]  /*13ff0*/  IMAD.MOV.U32 R221, RZ, RZ, 0x1 ;  /* 0x00000001ffdd7424 */ /* 0x000fe400078e00ff */
[----:B------:R-:W-:Y:S01]  /*14000*/  FADD.FTZ R179, R179, R214 ;  /* 0x000000d6b3b37221 */ /* 0x000fe20000010000 */
[----:B------:R-:W-:-:S03]  /*14010*/  LOP3.LUT P6, RZ, R8, 0x8, RZ, 0xc0, !PT ;  /* 0x0000000808ff7812 */ /* 0x000fc600078cc0ff */
        /* <DEDUP_REMOVED lines=102> */
.L_x_12724:
[----:B------:R-:W-:Y:S01]  /*14680*/  HFMA2.MMA R221, -RZ, RZ, 0, 1.1920928955078125e-07 ;  /* 0x00000002ffdd7435 */ /* 0x000fe200000001ff */
[----:B------:R-:W-:-:S05]  /*14690*/  MOV R176, R214 ;  /* 0x000000d600b07202 */ /* 0x000fca0000000f00 */
[----:B------:R-:W-:-:S04]  /*146a0*/  FADD.FTZ R176, R27, R176 ;  /* 0x000000b01bb07221 */ /* 0x000fc80000010000 */
[----:B------:R-:W-:-:S07]  /*146b0*/  IMAD.MOV.U32 R220, RZ, RZ, R176 ;  /* 0x000000ffffdc7224 */ /* 0x000fce00078e00b0 */
[----:B------:R-:W-:Y:S05]  /*146c0*/  WARPSYNC.COLLECTIVE R219, `(.L_x_12725) ;  /* 0x00000000db087348 */ /* 0x000fea0003c00000 */
[----:B------:R0:W1:Y:S02]  /*146d0*/  SHFL.BFLY P6, R214, R220, R221, R222 ;  /* 0x0c0000dddcd67389 */ /* 0x00006400000c00de */
[----:B01----:R-:W-:Y:S01]  /*146e0*/  ENDCOLLECTIVE ;  /* 0x000000000000791b */ /* 0x003fe20003800000 */
.L_x_12725:
[----:B------:R-:W-:Y:S02]  /*146f0*/  IMAD.MOV.U32 R221, RZ, RZ, 0x4 ;  /* 0x00000004ffdd7424 */ /* 0x000fe400078e00ff */
[----:B------:R-:W-:-:S04]  /*14700*/  IMAD.MOV.U32 R177, RZ, RZ, R214 ;  /* 0x000000ffffb17224 */ /* 0x000fc800078e00d6 */
[----:B------:R-:W-:-:S05]  /*14710*/  FADD.FTZ R177, R176, R177 ;  /* 0x000000b1b0b17221 */ /* 0x000fca0000010000 */
[----:B------:R-:W-:-:S07]  /*14720*/  MOV R220, R177 ;  /* 0x000000b100dc7202 */ /* 0x000fce0000000f00 */
[----:B------:R-:W-:Y:S05]  /*14730*/  WARPSYNC.COLLECTIVE R219, `(.L_x_12726) ;  /* 0x00000000db087348 */ /* 0x000fea0003c00000 */
[----:B------:R0:W1:Y:S02]  /*14740*/  SHFL.BFLY P6, R214, R220, R221, R222 ;  /* 0x0c0000dddcd67389 */ /* 0x00006400000c00de */
[----:B01----:R-:W-:Y:S01]  /*14750*/  ENDCOLLECTIVE ;  /* 0x000000000000791b */ /* 0x003fe20003800000 */
.L_x_12726:
[----:B------:R-:W-:Y:S01]  /*14760*/  HFMA2.MMA R221, -RZ, RZ, 0, 4.76837158203125e-07 ;  /* 0x00000008ffdd7435 */ /* 0x000fe200000001ff */
[----:B------:R-:W-:-:S05]  /*14770*/  MOV R178, R214 ;  /* 0x000000d600b27202 */ /* 0x000fca0000000f00 */
[----:B------:R-:W-:-:S04]  /*14780*/  FADD.FTZ R178, R177, R178 ;  /* 0x000000b2b1b27221 */ /* 0x000fc80000010000 */
[----:B------:R-:W-:-:S07]  /*14790*/  IMAD.MOV.U32 R220, RZ, RZ, R178 ;  /* 0x000000ffffdc7224 */ /* 0x000fce00078e00b2 */
[----:B------:R-:W-:Y:S05]  /*147a0*/  WARPSYNC.COLLECTIVE R219, `(.L_x_12727) ;  /* 0x00000000db087348 */ /* 0x000fea0003c00000 */
[----:B------:R0:W1:Y:S02]  /*147b0*/  SHFL.BFLY P6, R214, R220, R221, R222 ;  /* 0x0c0000dddcd67389 */ /* 0x00006400000c00de */
[----:B01----:R-:W-:Y:S01]  /*147c0*/  ENDCOLLECTIVE ;  /* 0x000000000000791b */ /* 0x003fe20003800000 */
.L_x_12727:
[----:B------:R-:W-:Y:S02]  /*147d0*/  IMAD.MOV.U32 R221, RZ, RZ, 0x10 ;  /* 0x00000010ffdd7424 */ /* 0x000fe400078e00ff */
[----:B------:R-:W-:-:S04]  /*147e0*/  IMAD.MOV.U32 R179, RZ, RZ, R214 ;  /* 0x000000ffffb37224 */ /* 0x000fc800078e00d6 */
[----:B------:R-:W-:-:S05]  /*147f0*/  FADD.FTZ R179, R178, R179 ;  /* 0x000000b3b2b37221 */ /* 0x000fca0000010000 */
[----:B------:R-:W-:-:S07]  /*14800*/  MOV R220, R179 ;  /* 0x000000b300dc7202 */ /* 0x000fce0000000f00 */
[----:B------:R-:W-:Y:S05]  /*14810*/  WARPSYNC.COLLECTIVE R219, `(.L_x_12728) ;  /* 0x00000000db087348 */ /* 0x000fea0003c00000 */
[----:B------:R0:W1:Y:S02]  /*14820*/  SHFL.BFLY P6, R214, R220, R221, R222 ;  /* 0x0c0000dddcd67389 */ /* 0x00006400000c00de */
[----:B01----:R-:W-:Y:S01]  /*14830*/  ENDCOLLECTIVE ;  /* 0x000000000000791b */ /* 0x003fe20003800000 */
.L_x_12728:
[----:B------:R-:W-:Y:S01]  /*14840*/  MOV R218, R214 ;  /* 0x000000d600da7202 */ /* 0x000fe20000000f00 */
[----:B------:R-:W-:Y:S06]  /*14850*/  BRA `(.L_x_12729) ;  /* 0xffffffe400947947 */ /* 0x000fec000383ffff */
.L_x_12730:
        /* <DEDUP_REMOVED lines=10> */
.L_x_44379:


//--------------------- .text._ZN10layer_norm13ln_fwd_kernelINS_13Kernel_traitsIf13__nv_bfloat16S2_S2_fjLj1536ELj1ELj4ELj1ELj16ENS_18Kernel_traits_baseILj1536EfS2_S2_S2_fjLj128EEEEELb1ELb1ELb0ELb1EEEvNS_9FwdParamsE --------------------------
	.section	.text._ZN10layer_norm13ln_fwd_kernelINS_13Kernel_traitsIf13__nv_bfloat16S2_S2_fjLj1536ELj1ELj4ELj1ELj16ENS_18Kernel_traits_baseILj1536EfS2_S2_S2_fjLj128EEEEELb1ELb1ELb0ELb1EEEvNS_9FwdParamsE,"ax",@progbits
	.align	128
        .global         _ZN10layer_norm13ln_fwd_kernelINS_13Kernel_traitsIf13__nv_bfloat16S2_S2_fjLj1536ELj1ELj4ELj1ELj16ENS_18Kernel_traits_baseILj1536EfS2_S2_S2_fjLj128EEEEELb1ELb1ELb0ELb1EEEvNS_9FwdParamsE
        .type           _ZN10layer_norm13ln_fwd_kernelINS_13Kernel_traitsIf13__nv_bfloat16S2_S2_fjLj1536ELj1ELj4ELj1ELj16ENS_18Kernel_traits_baseILj1536EfS2_S2_S2_fjLj128EEEEELb1ELb1ELb0ELb1EEEvNS_9FwdParamsE,@function
        .size           _ZN10layer_norm13ln_fwd_kernelINS_13Kernel_traitsIf13__nv_bfloat16S2_S2_fjLj1536ELj1ELj4ELj1ELj16ENS_18Kernel_traits_baseILj1536EfS2_S2_S2_fjLj128EEEEELb1ELb1ELb0ELb1EEEvNS_9FwdParamsE,(.L_x_44380 - _ZN10layer_norm13ln_fwd_kernelINS_13Kernel_traitsIf13__nv_bfloat16S2_S2_fjLj1536ELj1ELj4ELj1ELj16ENS_18Kernel_traits_baseILj1536EfS2_S2_S2_fjLj128EEEEELb1ELb1ELb0ELb1EEEvNS_9FwdParamsE)
        .other          _ZN10layer_norm13ln_fwd_kernelINS_13Kernel_traitsIf13__nv_bfloat16S2_S2_fjLj1536ELj1ELj4ELj1ELj16ENS_18Kernel_traits_baseILj1536EfS2_S2_S2_fjLj128EEEEELb1ELb1ELb0ELb1EEEvNS_9FwdParamsE,@"STO_CUDA_ENTRY STV_DEFAULT"
_ZN10layer_norm13ln_fwd_kernelINS_13Kernel_traitsIf13__nv_bfloat16S2_S2_fjLj1536ELj1ELj4ELj1ELj16ENS_18Kernel_traits_baseILj1536EfS2_S2_S2_fjLj128EEEEELb1ELb1ELb0ELb1EEEvNS_9FwdParamsE:
.text._ZN10layer_norm13ln_fwd_kernelINS_13Kernel_traitsIf13__nv_bfloat16S2_S2_fjLj1536ELj1ELj4ELj1ELj16ENS_18Kernel_traits_baseILj1536EfS2_S2_S2_fjLj128EEEEELb1ELb1ELb0ELb1EEEvNS_9FwdParamsE:
[----:B------:R-:W-:Y:S08]  /*0000*/  LDC R1, c[0x0][0x28] ;  /* 0x00000a00ff017b82 */ /* 0x000ff00000000800 */
[----:B------:R-:W0:Y:S01]  /*0010*/  LDC R180, c[0x0][0x2e8] ;  /* 0x0000ba00ffb47b82 */ /* 0x000e220000000800 */
[----:B------:R-:W-:Y:S01]  /*0020*/  ULDC.U8 UR4, c[0x0][0x2f4] ;  /* 0x0000bd0000047ab9 */ /* 0x000fe20000000000 */
[----:B------:R-:W-:Y:S01]  /*0030*/  ULDC.64 UR6, c[0x0][0x2e0] ;  /* 0x0000b80000067ab9 */ /* 0x000fe20000000a00 */
[----:B------:R-:W-:Y:S01]  /*0040*/  ISETP.NE.AND P0, PT, RZ, UR4, PT ;  /* 0x00000004ff007c0c */ /* 0x000fe2000bf05270 */
[----:B------:R-:W-:Y:S01]  /*0050*/  ULDC.64 UR4, c[0x0][0x208] ;  /* 0x0000820000047ab9 */ /* 0x000fe20000000a00 */
[----:B------:R-:W-:Y:S01]  /*0060*/  MOV R2, UR6 ;  /* 0x0000000600027c02 */ /* 0x000fe20008000f00 */
[----:B------:R-:W-:-:S02]  /*0070*/  IMAD.U32 R3, RZ, RZ, UR7 ;  /* 0x00000007ff037e24 */ /* 0x000fc4000f8e00ff */
[----:B------:R-:W1:Y:S01]  /*0080*/  LDC R181, c[0x0][0x2ec] ;  /* 0x0000bb00ffb57b82 */ /* 0x000e620000000800 */
[----:B------:R-:W2:Y:S01]  /*0090*/  S2R R11, SR_TID.X ;  /* 0x00000000000b7919 */ /* 0x000ea20000002100 */
[----:B------:R-:W2:Y:S01]  /*00a0*/  S2R R12, SR_CTAID.X ;  /* 0x00000000000c7919 */ /* 0x000ea20000002500 */
[----:B------:R-:W-:Y:S01]  /*00b0*/  ULDC UR8, c[0x0][0x0] ;  /* 0x0000000000087ab9 */ /* 0x000fe20000000800 */
[----:B------:R-:W-:-:S04]  /*00c0*/  ULDC.64 UR10, c[0x0][0x260] ;  /* 0x00009800000a7ab9 */ /* 0x000fc80000000a00 */
[----:B------:R-:W3:Y:S01]  /*00d0*/  @P0 LDC R7, c[0x0][0x2f0] ;  /* 0x0000bc00ff070b82 */ /* 0x000ee20000000800 */
[----:B------:R-:W4:Y:S01]  /*00e0*/  @P0 LDG.E.64 R2, desc[UR4][R2.64] ;  /* 0x0000000402020981 */ /* 0x000f22000c1e1b00 */
[----:B------:R-:W-:Y:S01]  /*00f0*/  ULDC.64 UR12, c[0x0][0x278] ;  /* 0x00009e00000c7ab9 */ /* 0x000fe20000000a00 */
[----:B0-----:R-:W-:Y:S01]  /*0100*/  @P0 MOV R4, R180 ;  /* 0x000000b400040202 */ /* 0x001fe20000000f00 */
[----:B-1----:R-:W-:-:S06]  /*0110*/  @P0 IMAD.MOV.U32 R5, RZ, RZ, R181 ;  /* 0x000000ffff050224 */ /* 0x002fcc00078e00b5 */
[----:B------:R-:W3:Y:S01]  /*0120*/  @P0 LDG.E.64 R4, desc[UR4][R4.64] ;  /* 0x0000000404040981 */ /* 0x000ee2000c1e1b00 */
[----:B--2---:R-:W-:Y:S01]  /*0130*/  IMAD R10, R12, UR8, R11 ;  /* 0x000000080c0a7c24 */ /* 0x004fe2000f8e020b */
        /* <DEDUP_REMOVED lines=24> */
[----:B----4-:R-:W-:Y:S02]  /*02c0*/  @P0 R2UR UR6, R2 ;  /* 0x00000000020602ca */ /* 0x010fe400000e0000 */
[----:B------:R-:W-:Y:S02]  /*02d0*/  @P0 R2UR UR7, R3 ;  /* 0x00000000030702ca */ /* 0x000fe400000e0000 */
[----:B---3--:R-:W-:-:S04]  /*02e0*/  @P0 IADD3 R180, P1, R4, R7, RZ ;  /* 0x0000000704b40210 */ /* 0x008fc80007f3e0ff */
[----:B------:R-:W-:-:S04]  /*02f0*/  @P0 IADD3.X R181, RZ, R5, RZ, P1, !PT ;  /* 0x00000005ffb50210 */ /* 0x000fc80000ffe4ff */
        /* <DEDUP_REMOVED lines=14> */
[----:B------:R-:W-:Y:S02]  /*03e0*/  UIADD3 UR18, UR7, 0x76cf5d0a, URZ ;  /* 0x76cf5d0a07127890 */ /* 0x000fe4000fffe03f */
[----:B------:R-:W-:Y:S01]  /*03f0*/  UIADD3 UR20, UR7, 0x32370b8f, URZ ;  /* 0x32370b8f07147890 */ /* 0x000fe2000fffe03f */
[----:B------:R-:W-:Y:S01]  /*0400*/  IMAD.WIDE.U32 R2, R2, -0x2daee0ad, RZ ;  /* 0xd2511f5302027825 */ /* 0x000fe200078e00ff */
[----:B------:R-:W-:Y:S01]  /*0410*/  LOP3.LUT R7, R5, UR17, R8, 0x96, !PT ;  /* 0x0000001105077c12 */ /* 0x000fe2000f8e9608 */
[----:B------:R-:W-:Y:S02]  /*0420*/  UIADD3 UR19, UR6, -0x255992d5, URZ ;  /* 0xdaa66d2b06137890 */ /* 0x000fe4000fffe03f */
[----:B------:R-:W-:Y:S01]  /*0430*/  UIADD3 UR21, UR6, 0x78dde6e4, URZ ;  /* 0x78dde6e406157890 */ /* 0x000fe2000fffe03f */
[----:B------:R-:W-:Y:S01]  /*0440*/  LOP3.LUT R8, R3, UR18, R6, 0x96, !PT ;  /* 0x0000001203087c12 */ /* 0x000fe2000f8e9606 */
[----:B------:R-:W-:Y:S01]  /*0450*/  IMAD.WIDE.U32 R6, R7, -0x2daee0ad, RZ ;  /* 0xd2511f5307067825 */ /* 0x000fe200078e00ff */
[----:B------:R-:W-:-:S02]  /*0460*/  UIADD3 UR22, UR7, -0x126145ec, URZ ;  /* 0xed9eba1407167890 */ /* 0x000fc4000fffe03f */
[----:B------:R-:W-:Y:S01]  /*0470*/  UIADD3 UR24, UR7, -0x56f99767, URZ ;  /* 0xa906689907187890 */ /* 0x000fe2000fffe03f */
[----:B------:R-:W-:Y:S01]  /*0480*/  IMAD.WIDE.U32 R8, R8, -0x326172a9, RZ ;  /* 0xcd9e8d5708087825 */ /* 0x000fe200078e00ff */
[----:B------:R-:W-:Y:S01]  /*0490*/  LOP3.LUT R5, R7, UR20, R2, 0x96, !PT ;  /* 0x0000001407057c12 */ /* 0x000fe2000f8e9602 */
[----:B------:R-:W-:Y:S02]  /*04a0*/  UIADD3 UR23, UR6, 0x1715609d, URZ ;  /* 0x1715609d06177890 */ /* 0x000fe4000fffe03f */
[----:B------:R-:W-:Y:S01]  /*04b0*/  UIADD3 UR25, UR6, -0x4ab325aa, URZ ;  /* 0xb54cda5606197890 */ /* 0x000fe2000fffe03f */
[----:B------:R-:W-:Y:S01]  /*04c0*/  LOP3.LUT R2, R9, UR19, R4, 0x96, !PT ;  /* 0x0000001309027c12 */ /* 0x000fe2000f8e9604 */
[----:B------:R-:W-:Y:S01]  /*04d0*/  IMAD.WIDE.U32 R4, R5, -0x326172a9, RZ ;  /* 0xcd9e8d5705047825 */ /* 0x000fe200078e00ff */
[----:B------:R-:W-:Y:S02]  /*04e0*/  UIADD3 UR26, UR7, 0x646e171e, URZ ;  /* 0x646e171e071a7890 */ /* 0x000fe4000fffe03f */
[----:B------:R-:W-:Y:S01]  /*04f0*/  UIADD3 UR27, UR6, 0x5384540f, URZ ;  /* 0x5384540f061b7890 */ /* 0x000fe2000fffe03f */
[----:B------:R-:W-:Y:S01]  /*0500*/  IMAD.WIDE.U32 R2, R2, -0x2daee0ad, RZ ;  /* 0xd2511f5302027825 */ /* 0x000fe200078e00ff */
[----:B------:R-:W-:Y:S01]  /*0510*/  LOP3.LUT R7, R5, UR21, R8, 0x96, !PT ;  /* 0x0000001505077c12 */ /* 0x000fe2000f8e9608 */
[----:B------:R-:W-:Y:S01]  /*0520*/  UIADD3 UR30, UR7, -0x24c28bd8, URZ ;  /* 0xdb3d7428071e7890 */ /* 0x000fe2000fffe03f */
[----:B------:R-:W-:-:S02]  /*0530*/  ULDC.64 UR8, c[0x0][0x2c8] ;  /* 0x0000b20000087ab9 */ /* 0x000fc40000000a00 */
        /* <DEDUP_REMOVED lines=8> */
[----:B------:R-:W-:-:S05]  /*05c0*/  LOP3.LUT R8, R3, UR26, R6, 0x96, !PT ;  /* 0x0000001a03087c12 */ /* 0x000fca000f8e9606 */
[----:B------:R-:W-:-:S05]  /*05d0*/  IMAD.WIDE.U32 R8, R8, -0x326172a9, RZ ;  /* 0xcd9e8d5708087825 */ /* 0x000fca00078e00ff */
[----:B------:R-:W-:Y:S01]  /*05e0*/  LOP3.LUT R25, R9, UR27, R4, 0x96, !PT ;  /* 0x0000001b09197c12 */ /* 0x000fe2000f8e9604 */
[----:B------:R-:W-:Y:S01]  /*05f0*/  IMAD.WIDE.U32 R6, R7, -0x2daee0ad, RZ ;  /* 0xd2511f5307067825 */ /* 0x000fe200078e00ff */
[----:B------:R-:W-:-:S03]  /*0600*/  SHF.L.U32 R4, R11, 0x5, RZ ;  /* 0x000000050b047819 */ /* 0x000fc600000006ff */
[----:B------:R-:W-:Y:S01]  /*0610*/  IMAD.HI.U32 R3, R25, -0x2daee0ad, RZ ;  /* 0xd2511f5319037827 */ /* 0x000fe200078e00ff */
[----:B------:R-:W-:-:S04]  /*0620*/  ISETP.NE.U32.AND P0, PT, RZ, UR8, PT ;  /* 0x00000008ff007c0c */ /* 0x000fc8000bf05070 */
[----:B------:R-:W-:Y:S02]  /*0630*/  LOP3.LUT R24, R3, UR30, R6, 0x96, !PT ;  /* 0x0000001e03187c12 */ /* 0x000fe4000f8e9606 */
[----:B------:R-:W-:Y:S01]  /*0640*/  LOP3.LUT R6, R4, 0x3e0, RZ, 0xc0, !PT ;  /* 0x000003e004067812 */ /* 0x000fe200078ec0ff */
[----:B------:R-:W-:Y:S01]  /*0650*/  UIADD3 UR28, UR7, 0x1fd5c5a3, URZ ;  /* 0x1fd5c5a3071c7890 */ /* 0x000fe2000fffe03f */
[----:B------:R-:W-:Y:S02]  /*0660*/  ISETP.NE.AND.EX P0, PT, RZ, UR9, PT, P0 ;  /* 0x00000009ff007c0c */ /* 0x000fe4000bf05300 */
[C---:B------:R-:W-:Y:S02]  /*0670*/  IADD3 R4, P1, R6.reuse, UR10, RZ ;  /* 0x0000000a06047c10 */ /* 0x040fe4000ff3e0ff */
[----:B------:R-:W-:Y:S02]  /*0680*/  IADD3 R6, P2, R6, UR8, RZ ;  /* 0x0000000806067c10 */ /* 0x000fe4000ff5e0ff */
[----:B------:R-:W-:Y:S01]  /*0690*/  SHF.R.U32.HI R0, RZ, 0x5, R11 ;  /* 0x00000005ff007819 */ /* 0x000fe2000001160b */
[----:B------:R-:W-:Y:S01]  /*06a0*/  UIADD3 UR29, UR6, -0xe443238, URZ ;  /* 0xf1bbcdc8061d7890 */ /* 0x000fe2000fffe03f */
[----:B------:R-:W-:Y:S01]  /*06b0*/  LOP3.LUT R23, R7, UR28, R2, 0x96, !PT ;  /* 0x0000001c07177c12 */ /* 0x000fe2000f8e9602 */
[----:B------:R-:W-:Y:S01]  /*06c0*/  IMAD.X R7, RZ, RZ, UR9, P2 ;  /* 0x00000009ff077e24 */ /* 0x000fe200090e06ff */
[----:B------:R-:W-:-:S04]  /*06d0*/  ULDC UR8, c[0x0][0x214] ;  /* 0x0000850000087ab9 */ /* 0x000fc80000000800 */
        /* <DEDUP_REMOVED lines=12> */
[----:B------:R-:W-:-:S04]  /*07a0*/  IMAD.HI.U32 R5, R23, -0x326172a9, RZ ;  /* 0xcd9e8d5717057827 */ /* 0x000fc800078e00ff */
[----:B------:R-:W-:Y:S01]  /*07b0*/  IMAD R0, R12, 0x4, R0 ;  /* 0x000000040c007824 */ /* 0x000fe200078e0200 */
[----:B------:R-:W-:Y:S02]  /*07c0*/  LOP3.LUT R210, R5, UR29, R8, 0x96, !PT ;  /* 0x0000001d05d27c12 */ /* 0x000fe4000f8e9608 */
[----:B------:R-:W-:Y:S02]  /*07d0*/  IADD3.X R5, RZ, UR11, RZ, P1, !PT ;  /* 0x0000000bff057c10 */ /* 0x000fe40008ffe4ff */
[----:B------:R-:W-:Y:S02]  /*07e0*/  ISETP.GE.AND P1, PT, R0, UR8, PT ;  /* 0x0000000800007c0c */ /* 0x000fe4000bf26270 */
[----:B------:R-:W-:-:S04]  /*07f0*/  LOP3.LUT R2, R11, 0x1f, RZ, 0xc0, !PT ;  /* 0x0000001f0b027812 */ /* 0x000fc800078ec0ff */
[----:B------:R-:W-:-:S05]  /*0800*/  LEA R8, P3, R2, UR12, 0x5 ;  /* 0x0000000c02087c11 */ /* 0x000fca000f8628ff */
[----:B------:R-:W-:Y:S02]  /*0810*/  IMAD.X R9, RZ, RZ, UR13, P3 ;  /* 0x0000000dff097e24 */ /* 0x000fe400098e06ff */
[----:B0-----:R-:W-:Y:S06]  /*0820*/  @P1 EXIT ;  /* 0x000000000000194d */ /* 0x001fec0003800000 */
[----:B------:R-:W5:Y:S04]  /*0830*/  LDG.E.128 R76, desc[UR4][R8.64] ;  /* 0x00000004084c7981 */ /* 0x000f68000c1e1d00 */
        /* <DEDUP_REMOVED lines=10> */
[----:B------:R-:W5:Y:S01]  /*08e0*/  LDG.E.128 R32, desc[UR4][R8.64+0x1410] ;  /* 0x0014100408207981 */ /* 0x000f62000c1e1d00 */
[----:B------:R-:W-:Y:S01]  /*08f0*/  UIADD3 UR31, UR6, -0x700cb87f, URZ ;  /* 0x8ff34781061f7890 */ /* 0x000fe2000fffe03f */
[----:B------:R-:W-:Y:S01]  /*0900*/  IMAD R25, R25, -0x2daee0ad, RZ ;  /* 0xd2511f5319197824 */ /* 0x000fe200078e02ff */
[----:B------:R-:W-:Y:S01]  /*0910*/  UIADD3 UR32, UR7, -0x695add53, URZ ;  /* 0x96a522ad07207890 */ /* 0x000fe2000fffe03f */
[----:B------:R-:W5:Y:S01]  /*0920*/  LDG.E.128 R124, desc[UR4][R4.64] ;  /* 0x00000004047c7981 */ /* 0x000f62000c1e1d00 */
[----:B------:R-:W-:Y:S01]  /*0930*/  IMAD R23, R23, -0x326172a9, RZ ;  /* 0xcd9e8d5717177824 */ /* 0x000fe200078e02ff */
[----:B------:R-:W-:Y:S01]  /*0940*/  ULDC.64 UR8, c[0x0][0x270] ;  /* 0x00009c0000087ab9 */ /* 0x000fe20000000a00 */
[----:B------:R-:W-:Y:S01]  /*0950*/  IMAD.HI.U32 R6, R24, -0x326172a9, RZ ;  /* 0xcd9e8d5718067827 */ /* 0x000fe200078e00ff */
        /* <DEDUP_REMOVED lines=10> */
[----:B------:R0:W5:Y:S01]  /*0a00*/  LDG.E.128 R80, desc[UR4][R4.64+0x1410] ;  /* 0x0014100404507981 */ /* 0x000162000c1e1d00 */
[----:B------:R-:W-:Y:S01]  /*0a10*/  BSSY B0, `(.L_x_12731) ;  /* 0x0001285000007945 */ /* 0x000fe20003800000 */
[----:B------:R-:W-:Y:S01]  /*0a20*/  UISETP.NE.U32.AND UP0, UPT, UR8, URZ, UPT ;  /* 0x0000003f0800728c */ /* 0x000fe2000bf05070 */
[----:B------:R-:W-:Y:S01]  /*0a30*/  LOP3.LUT R23, R6, UR31, R23, 0x96, !PT ;  /* 0x0000001f06177c12 */ /* 0x000fe2000f8e9617 */
[----:B------:R-:W-:Y:S01]  /*0a40*/  IMAD R24, R24, -0x326172a9, RZ ;  /* 0xcd9e8d5718187824 */ /* 0x000fe200078e02ff */
[----:B------:R-:W-:Y:S01]  /*0a50*/  MOV R3, R10 ;  /* 0x0000000a00037202 */ /* 0x000fe20000000f00 */
[----:B------:R-:W-:Y:S01]  /*0a60*/  ULDC UR10, c[0x0][0x218] ;  /* 0x00008600000a7ab9 */ /* 0x000fe20000000800 */
[----:B------:R-:W-:Y:S01]  /*0a70*/  LOP3.LUT R180, R180, 0x3, RZ, 0xc0, !PT ;  /* 0x00000003b4b47812 */ /* 0x000fe200078ec0ff */
[----:B------:R-:W-:Y:S01]  /*0a80*/  ULDC UR11, c[0x0][0x2d8] ;  /* 0x0000b600000b7ab9 */ /* 0x000fe20000000800 */
[----:B------:R-:W-:Y:S01]  /*0a90*/  ULDC.64 UR12, c[0x0][0x230] ;  /* 0x00008c00000c7ab9 */ /* 0x000fe20000000a00 */
[C---:B0-----:R-:W-:Y:S01]  /*0aa0*/  IMAD.HI.U32 R4, R210.reuse, -0x2daee0ad, RZ ;  /* 0xd2511f53d2047827 */ /* 0x041fe200078e00ff */
[----:B------:R-:W-:Y:S01]  /*0ab0*/  MOV R5, R13 ;  /* 0x0000000d00057202 */ /* 0x000fe20000000f00 */
[----:B------:R-:W-:Y:S01]  /*0ac0*/  ULDC.U8 UR8, c[0x0][0x2a0] ;  /* 0x0000a80000087ab9 */ /* 0x000fe20000000000 */
[----:B------:R-:W-:Y:S01]  /*0ad0*/  ULDC.64 UR14, c[0x0][0x2b8] ;  /* 0x0000ae00000e7ab9 */ /* 0x000fe20000000a00 */
[----:B------:R-:W-:Y:S01]  /*0ae0*/  IMAD R210, R210, -0x2daee0ad, RZ ;  /* 0xd2511f53d2d27824 */ /* 0x000fe200078e02ff */
[----:B------:R-:W-:Y:S01]  /*0af0*/  LOP3.LUT R25, R4, UR32, R25, 0x96, !PT ;  /* 0x0000002004197c12 */ /* 0x000fe2000f8e9619 */
[----:B------:R-:W-:-:S02]  /*0b00*/  IMAD.MOV.U32 R4, RZ, RZ, R14 ;  /* 0x000000ffff047224 */ /* 0x000fc400078e000e */
[----:B------:R-:W-:Y:S01]  /*0b10*/  IMAD.MOV.U32 R6, RZ, RZ, RZ ;  /* 0x000000ffff067224 */ /* 0x000fe200078e00ff */
[----:B------:R-:W-:Y:S02]  /*0b20*/  UISETP.NE.AND.EX UP0, UPT, UR9, URZ, UPT, UP0 ;  /* 0x0000003f0900728c */ /* 0x000fe4000bf05300 */
[----:B------:R-:W-:-:S11]  /*0b30*/  UISETP.NE.AND UP1, UPT, UR8, URZ, UPT ;  /* 0x0000003f0800728c */ /* 0x000fd6000bf25270 */
.L_x_13069:
[----:B------:R-:W-:Y:S01]  /*0b40*/  ISETP.NE.U32.AND P0, PT, RZ, UR12, PT ;  /* 0x0000000cff007c0c */ /* 0x000fe2000bf05070 */
[----:B------:R-:W0:Y:S01]  /*0b50*/  LDC.64 R192, c[0x0][0x220] ;  /* 0x00008800ffc07b82 */ /* 0x000e220000000a00 */
[----:B------:R-:W-:Y:S01]  /*0b60*/  IMAD R7, R0, UR10, RZ ;  /* 0x0000000a00077c24 */ /* 0x000fe2000f8e02ff */
[----:B------:R-:W-:Y:S01]  /*0b70*/  PLOP3.LUT P1, PT, PT, PT, UP0, 0x80, 0x0 ;  /* 0x000000000000781c */ /* 0x000fe20003f2f008 */
[----:B-1----:R-:W-:Y:S01]  /*0b80*/  HFMA2.MMA R9, -RZ, RZ, 0, 1.1920928955078125e-07 ;  /* 0x00000002ff097435 */ /* 0x002fe200000001ff */
[----:B------:R-:W-:Y:S01]  /*0b90*/  ISETP.NE.AND.EX P0, PT, RZ, UR13, PT, P0 ;  /* 0x0000000dff007c0c */ /* 0x000fe2000bf05300 */
[----:B------:R-:W-:Y:S01]  /*0ba0*/  @UP0 ULDC.64 UR8, c[0x0][0x270] ;  /* 0x00009c0000080ab9 */ /* 0x000fe20000000a00 */
[----:B------:R-:W-:Y:S02]  /*0bb0*/  SHF.R.S32.HI R8, RZ, 0x1f, R7 ;  /* 0x0000001fff087819 */ /* 0x000fe40000011407 */
[----:B------:R-:W-:Y:S02]  /*0bc0*/  PLOP3.LUT P2, PT, PT, PT, UP0, 0x80, 0x0 ;  /* 0x000000000000781c */ /* 0x000fe40003f4f008 */
[----:B------:R-:W-:-:S04]  /*0bd0*/  LEA.HI R7, R8, R7, RZ, 0x3 ;  /* 0x0000000708077211 */ /* 0x000fc800078f18ff */
[----:B------:R-:W-:Y:S01]  /*0be0*/  LEA.HI.SX32 R7, R7, R2, 0x1d ;  /* 0x0000000207077211 */ /* 0x000fe200078feaff */
[----:B------:R-:W-:Y:S02]  /*0bf0*/  @P1 IMAD.WIDE R8, R0, R9, UR8 ;  /* 0x0000000800081e25 */ /* 0x000fe4000f8e0209 */
[----:B------:R-:W1:Y:S04]  /*0c00*/  @P0 LDC.64 R10, c[0x0][0x230] ;  /* 0x00008c00ff0a0b82 */ /* 0x000e680000000a00 */
[----:B------:R-:W2:Y:S01]  /*0c10*/  @P2 LDG.E.U16 R8, desc[UR4][R8.64] ;  /* 0x0000000408082981 */ /* 0x000ea2000c1e1500 */
[----:B0-----:R-:W-:-:S06]  /*0c20*/  IMAD.WIDE.U32 R12, R7, 0x10, R192 ;  /* 0x00000010070c7825 */ /* 0x001fcc00078e00c0 */
[----:B-----5:R-:W5:Y:S01]  /*0c30*/  LDG.E.128 R12, desc[UR4][R12.64] ;  /* 0x000000040c0c7981 */ /* 0x020f62000c1e1d00 */
[----:B-1----:R-:W-:-:S05]  /*0c40*/  @P0 IMAD.WIDE.U32 R10, R7, 0x10, R10 ;  /* 0x00000010070a0825 */ /* 0x002fca00078e000a */
[----:B------:R0:W5:Y:S01]  /*0c50*/  @P0 LDG.E.128 R28, desc[UR4][R10.64] ;  /* 0x000000040a1c0981 */ /* 0x000162000c1e1d00 */
[C---:B------:R-:W-:Y:S02]  /*0c60*/  ISETP.NE.AND P1, PT, R180.reuse, 0x1, PT ;  /* 0x00000001b400780c */ /* 0x040fe40003f25270 */
[----:B------:R-:W-:Y:S01]  /*0c70*/  PLOP3.LUT P2, PT, PT, PT, UP0, 0x80, 0x0 ;  /* 0x000000000000781c */ /* 0x000fe20003f4f008 */
[----:B------:R-:W-:Y:S01]  /*0c80*/  BSSY B1, `(.L_x_12732) ;  /* 0x000000e000017945 */ /* 0x000fe20003800000 */
[----:B------:R-:W-:Y:S02]  /*0c90*/  IMAD.MOV.U32 R18, RZ, RZ, 0x3f800000 ;  /* 0x3f800000ff127424 */ /* 0x000fe400078e00ff */
[----:B------:R-:W-:-:S09]  /*0ca0*/  VIADD R22, R180, 0x1 ;  /* 0x00000001b4167836 */ /* 0x000fd20000000000 */
[----:B--2---:R-:W-:Y:S01]  /*0cb0*/  @P2 SHF.L.U32 R18, R8, 0x10, RZ ;  /* 0x0000001008122819 */ /* 0x004fe200000006ff */
        /* <DEDUP_REMOVED lines=9> */
.L_x_12733:
[----:B------:R-:W-:-:S07]  /*0d50*/  IMAD.MOV.U32 R16, RZ, RZ, R24 ;  /* 0x000000ffff107224 */ /* 0x000fce00078e0018 */
.L_x_12734:
[----:B------:R-:W-:Y:S05]  /*0d60*/  BSYNC B1 ;  /* 0x0000000000017941 */ /* 0x000fea0003800000 */
.L_x_12732:
[----:B------:R-:W-:Y:S01]  /*0d70*/  ISETP.NE.AND P1, PT, R22, 0x4, PT ;  /* 0x000000041600780c */ /* 0x000fe20003f25270 */
[----:B------:R-:W-:Y:S01]  /*0d80*/  BSSY B1, `(.L_x_12735) ;  /* 0x000003c000017945 */ /* 0x000fe20003800000 */
[----:B------:R-:W-:-:S05]  /*0d90*/  MOV R212, UR6 ;  /* 0x0000000600d47c02 */ /* 0x000fca0008000f00 */
[----:B------:R-:W-:-:S06]  /*0da0*/  VIADD R212, R212, 0x9e3779b9 ;  /* 0x9e3779b9d4d47836 */ /* 0x000fcc0000000000 */
        /* <DEDUP_REMOVED lines=14> */
.L_x_12738:
[----:B------:R-:W-:Y:S05]  /*0e90*/  BSYNC B2 ;  /* 0x0000000000027941 */ /* 0x000fea0003800000 */
.L_x_12737:
[----:B------:R-:W-:Y:S01]  /*0ea0*/  IMAD.HI.U32 R8, R3, -0x326172a9, RZ ;  /* 0xcd9e8d5703087827 */ /* 0x000fe200078e00ff */
[----:B------:R-:W-:-:S03]  /*0eb0*/  LOP3.LUT R9, R9, UR7, R6, 0x96, !PT ;  /* 0x0000000709097c12 */ /* 0x000fc6000f8e9606 */
[----:B------:R-:W-:Y:S01]  /*0ec0*/  IMAD R19, R3, -0x326172a9, RZ ;  /* 0xcd9e8d5703137824 */ /* 0x000fe200078e02ff */
[----:B------:R-:W-:Y:S01]  /*0ed0*/  LOP3.LUT R8, R8, UR6, R5, 0x96, !PT ;  /* 0x0000000608087c12 */ /* 0x000fe2000f8e9605 */
[----:B------:R-:W-:-:S04]  /*0ee0*/  IMAD.WIDE.U32 R10, R9, -0x326172a9, RZ ;  /* 0xcd9e8d57090a7825 */ /* 0x000fc800078e00ff */
[----:B------:R-:W-:Y:S01]  /*0ef0*/  IMAD R21, R4, -0x2daee0ad, RZ ;  /* 0xd2511f5304157824 */ /* 0x000fe200078e02ff */
[----:B------:R-:W-:Y:S01]  /*0f00*/  LOP3.LUT R19, R11, R19, R212, 0x96, !PT ;  /* 0x000000130b137212 */ /* 0x000fe200078e96d4 */
        /* <DEDUP_REMOVED lines=35> */
.L_x_12736:
[----:B------:R-:W-:Y:S05]  /*1140*/  BSYNC B1 ;  /* 0x0000000000017941 */ /* 0x000fea0003800000 */
.L_x_12735:
[----:B------:R-:W0:Y:S01]  /*1150*/  LDC R19, c[0x0][0x298] ;  /* 0x0000a600ff137b82 */ /* 0x000e220000000800 */
[----:B------:R-:W-:Y:S01]  /*1160*/  HFMA2.MMA R21, -RZ, RZ, 0.1171875, 0 ;  /* 0x2f800000ff157435 */ /* 0x000fe200000001ff */
[----:B------:R-:W-:Y:S01]  /*1170*/  I2FP.F32.U32 R8, R16 ;  /* 0x0000001000087245 */ /* 0x000fe20000201000 */
[C---:B-----5:R-:W-:Y:S01]  /*1180*/  IMAD.U32 R11, R12.reuse, 0x10000, RZ ;  /* 0x000100000c0b7824 */ /* 0x060fe200078e00ff */
[----:B------:R-:W-:Y:S01]  /*1190*/  BSSY B1, `(.L_x_12739) ;  /* 0x0000018000017945 */ /* 0x000fe20003800000 */
[----:B------:R-:W-:Y:S01]  /*11a0*/  PRMT R12, R12, 0x7632, R12 ;  /* 0x000076320c0c7816 */ /* 0x000fe2000000000c */
[----:B------:R-:W-:Y:S02]  /*11b0*/  VIADD R26, R22, 0x1 ;  /* 0x00000001161a7836 */ /* 0x000fe40000000000 */
[----:B------:R-:W1:Y:S03]  /*11c0*/  LDC R20, c[0x0][0x294] ;  /* 0x0000a500ff147b82 */ /* 0x000e660000000800 */
[----:B------:R-:W-:Y:S01]  /*11d0*/  FFMA.FTZ R9, R8, R21, 1.1641532182693481445e-10 ;  /* 0x2f00000008097423 */ /* 0x000fe20000010015 */
[----:B------:R-:W-:Y:S01]  /*11e0*/  FMUL.FTZ R8, R11, R18 ;  /* 0x000000120b087220 */ /* 0x000fe20000410000 */
[----:B------:R-:W-:-:S03]  /*11f0*/  @P0 SHF.L.U32 R11, R28, 0x10, RZ ;  /* 0x000000101c0b0819 */ /* 0x000fc600000006ff */
        /* <DEDUP_REMOVED lines=16> */
.L_x_12740:
[----:B------:R-:W-:-:S07]  /*1300*/  IMAD.MOV.U32 R9, RZ, RZ, R24 ;  /* 0x000000ffff097224 */ /* 0x000fce00078e0018 */
.L_x_12741:
[----:B------:R-:W-:Y:S05]  /*1310*/  BSYNC B1 ;  /* 0x0000000000017941 */ /* 0x000fea0003800000 */
.L_x_12739:
        /* <DEDUP_REMOVED lines=16> */
.L_x_12745:
[----:B------:R-:W-:Y:S05]  /*1420*/  BSYNC B2 ;  /* 0x0000000000027941 */ /* 0x000fea0003800000 */
.L_x_12744:
[----:B------:R-:W-:Y:S01]  /*1430*/  IMAD.HI.U32 R10, R3, -0x326172a9, RZ ;  /* 0xcd9e8d57030a7827 */ /* 0x000fe200078e00ff */
[----:B------:R-:W-:-:S03]  /*1440*/  LOP3.LUT R11, R11, UR7, R6, 0x96, !PT ;  /* 0x000000070b0b7c12 */ /* 0x000fc6000f8e9606 */
[----:B------:R-:W-:Y:S01]  /*1450*/  IMAD R25, R3, -0x326172a9, RZ ;  /* 0xcd9e8d5703197824 */ /* 0x000fe200078e02ff */
[----:B------:R-:W-:Y:S01]  /*1460*/  LOP3.LUT R10, R10, UR6, R5, 0x96, !PT ;  /* 0x000000060a0a7c12 */ /* 0x000fe2000f8e9605 */
[----:B------:R-:W-:-:S04]  /*1470*/  IMAD.WIDE.U32 R22, R11, -0x326172a9, RZ ;  /* 0xcd9e8d570b167825 */ /* 0x000fc800078e00ff */
[----:B------:R-:W-:Y:S01]  /*1480*/  IMAD R27, R4, -0x2daee0ad, RZ ;  /* 0xd2511f53041b7824 */ /* 0x000fe200078e02ff */
[----:B------:R-:W-:Y:S01]  /*1490*/  LOP3.LUT R25, R23, R25, R212, 0x96, !PT ;  /* 0x0000001917197212 */ /* 0x000fe200078e96d4 */
        /* <DEDUP_REMOVED lines=35> */
[----:B------:R-:W-:-:S11]  /*16d0*/  HFMA2.MMA R26, -RZ, RZ, 0, 0 ;  /* 0x00000000ff1a7435 */ /* 0x000fd600000001ff */
.L_x_12743:
[----:B------:R-:W-:Y:S05]  /*16e0*/  BSYNC B1 ;  /* 0x0000000000017941 */ /* 0x000fea0003800000 */
.L_x_12742:
[----:B------:R-:W-:Y:S01]  /*16f0*/  I2FP.F32.U32 R10, R9 ;  /* 0x00000009000a7245 */ /* 0x000fe20000201000 */
[----:B------:R-:W-:Y:S01]  /*1700*/  IMAD.U32 R11, R12, 0x10000, RZ ;  /* 0x000100000c0b7824 */ /* 0x000fe200078e00ff */
[----:B------:R-:W-:Y:S01]  /*1710*/  BSSY B1, `(.L_x_12746) ;  /* 0x0000017000017945 */ /* 0x000fe20003800000 */
[----:B------:R-:W-:Y:S02]  /*1720*/  VIADD R22, R26, 0x1 ;  /* 0x000000011a167836 */ /* 0x000fe40000000000 */
[----:B------:R-:W-:Y:S01]  /*1730*/  FFMA.FTZ R9, R10, R21, 1.1641532182693481445e-10 ;  /* 0x2f0000000a097423 */ /* 0x000fe20000010015 */
[----:B------:R-:W-:-:S04]  /*1740*/  FMUL.FTZ R10, R11, R18 ;  /* 0x000000120b0a7220 */ /* 0x000fc80000410000 */
[----:B------:R-:W-:Y:S01]  /*1750*/  FMUL.FTZ R10, R10, R19 ;  /* 0x000000130a0a7220 */ /* 0x000fe20000410000 */
[----:B------:R-:W-:Y:S02]  /*1760*/  FSETP.GTU.FTZ.AND P1, PT, R9, R20, PT ;  /* 0x000000140900720b */ /* 0x000fe40003f3c000 */
[----:B------:R-:W-:Y:S02]  /*1770*/  @P0 PRMT R9, R28, 0x7632, R9 ;  /* 0x000076321c090816 */ /* 0x000fe40000000009 */
[----:B------:R-:W-:Y:S02]  /*1780*/  P2R R176, PR, RZ, 0x2 ;  /* 0x00000002ffb07803 */ /* 0x000fe40000000000 */
        /* <DEDUP_REMOVED lines=14> */
.L_x_12747:
[----:B------:R-:W-:-:S07]  /*1870*/  IMAD.MOV.U32 R12, RZ, RZ, R24 ;  /* 0x000000ffff0c7224 */ /* 0x000fce00078e0018 */
.L_x_12748:
[----:B------:R-:W-:Y:S05]  /*1880*/  BSYNC B1 ;  /* 0x0000000000017941 */ /* 0x000fea0003800000 */
.L_x_12746:
        /* <DEDUP_REMOVED lines=16> */
.L_x_12752:
[----:B------:R-:W-:Y:S05]  /*1990*/  BSYNC B2 ;  /* 0x0000000000027941 */ /* 0x000fea0003800000 */
.L_x_12751:
        /* <DEDUP_REMOVED lines=40> */
[----:B------:R-:W-:-:S03]  /*1c20*/  LOP3.LUT R23, R11, UR31, R24, 0x96, !PT ;  /* 0x0000001f0b177c12 */ /* 0x000fc6000f8e9618 */
[----:B------:R-:W-:Y:S01]  /*1c30*/  IMAD.MOV.U32 R24, RZ, RZ, R10 ;  /* 0x000000ffff187224 */ /* 0x000fe200078e000a */
[----:B------:R-:W-:-:S07]  /*1c40*/  LOP3.LUT R25, R211, UR32, R26, 0x96, !PT ;  /* 0x00000020d3197c12 */ /* 0x000fce000f8e961a */
.L_x_12750:
[----:B------:R-:W-:Y:S05]  /*1c50*/  BSYNC B1 ;  /* 0x0000000000017941 */ /* 0x000fea0003800000 */
.L_x_12749:
        /* <DEDUP_REMOVED lines=23> */
.L_x_12754:
[----:B------:R-:W-:-:S07]  /*1dd0*/  IMAD.MOV.U32 R177, RZ, RZ, R24 ;  /* 0x000000ffffb17224 */ /* 0x000fce00078e0018 */
.L_x_12755:
[----:B------:R-:W-:Y:S05]  /*1de0*/  BSYNC B1 ;  /* 0x0000000000017941 */ /* 0x000fea0003800000 */
.L_x_12753:
        /* <DEDUP_REMOVED lines=16> */
.L_x_12759:
[----:B------:R-:W-:Y:S05]  /*1ef0*/  BSYNC B2 ;  /* 0x0000000000027941 */ /* 0x000fea0003800000 */
.L_x_12758:
        /* <DEDUP_REMOVED lines=43> */
.L_x_12757:
[----:B------:R-:W-:Y:S05]  /*21b0*/  BSYNC B1 ;  /* 0x0000000000017941 */ /* 0x000fea0003800000 */
.L_x_12756:
        /* <DEDUP_REMOVED lines=23> */
.L_x_12761:
[----:B------:R-:W-:-:S07]  /*2330*/  IMAD.MOV.U32 R177, RZ, RZ, R24 ;  /* 0x000000ffffb17224 */ /* 0x000fce00078e0018 */
.L_x_12762:
[----:B------:R-:W-:Y:S05]  /*2340*/  BSYNC B1 ;  /* 0x0000000000017941 */ /* 0x000fea0003800000 */
.L_x_12760:
        /* <DEDUP_REMOVED lines=16> */
.L_x_12766:
[----:B------:R-:W-:Y:S05]  /*2450*/  BSYNC B2 ;  /* 0x0000000000027941 */ /* 0x000fea0003800000 */
.L_x_12765:
[----:B------:R-:W-:Y:S01]  /*2460*/  IMAD.HI.U32 R12, R3, -0x326172a9, RZ ;  /* 0xcd9e8d57030c7827 */ /* 0x000fe200078e00ff */
[----:B------:R-:W-:Y:S01]  /*2470*/  LOP3.LUT R13, R13, UR7, R6, 0x96, !PT ;  /* 0x000000070d0d7c12 */ /* 0x000fe2000f8e9606 */
[----:B------:R-:W-:Y:S02]  /*2480*/  HFMA2.MMA R178, -RZ, RZ, 0, 0 ;  /* 0x00000000ffb27435 */ /* 0x000fe400000001ff */
        /* <DEDUP_REMOVED lines=39> */
[----:B------:R-:W-:-:S07]  /*2700*/  LOP3.LUT R25, R211, UR32, R26, 0x96, !PT ;  /* 0x00000020d3197c12 */ /* 0x000fce000f8e961a */
.L_x_12764:
[----:B------:R-:W-:Y:S05]  /*2710*/  BSYNC B1 ;  /* 0x0000000000017941 */ /* 0x000fea0003800000 */
.L_x_12763:
        /* <DEDUP_REMOVED lines=23> */
.L_x_12768:
[----:B------:R-:W-:-:S07]  /*2890*/  IMAD.MOV.U32 R13, RZ, RZ, R24 ;  /* 0x000000ffff0d7224 */ /* 0x000fce00078e0018 */
.L_x_12769:
[----:B------:R-:W-:Y:S05]  /*28a0*/  BSYNC B1 ;  /* 0x0000000000017941 */ /* 0x000fea0003800000 */
.L_x_12767:
        /* <DEDUP_REMOVED lines=16> */
.L_x_12773:
[----:B------:R-:W-:Y:S05]  /*29b0*/  BSYNC B2 ;  /* 0x0000000000027941 */ /* 0x000fea0003800000 */
.L_x_12772:
        /* <DEDUP_REMOVED lines=42> */
.L_x_12771:
[----:B------:R-:W-:Y:S05]  /*2c60*/  BSYNC B1 ;  /* 0x0000000000017941 */ /* 0x000fea0003800000 */
.L_x_12770:
[----:B------:R-:W-:Y:S01]  /*2c70*/  I2FP.F32.U32 R22, R13 ;  /* 0x0000000d00167245 */ /* 0x000fe20000201000 */
[----:B------:R-:W-:Y:S01]  /*2c80*/  BSSY B1, `(.L_x_12774) ;  /* 0x0000017000017945 */ /* 0x000fe20003800000 */
[----:B------:R-:W-:Y:S02]  /*2c90*/  SHF.L.U32 R27, R14, 0x10, RZ ;  /* 0x000000100e1b7819 */ /* 0x000fe400000006ff */
[----:B------:R-:W-:Y:S01]  /*2ca0*/  ISETP.NE.AND P5, PT, R26, 0x1, PT ;  /* 0x000000011a00780c */ /* 0x000fe20003fa5270 */
[----:B------:R-:W-:Y:S01]  /*2cb0*/  FFMA.FTZ R13, R22, R21, 1.1641532182693481445e-10 ;  /* 0x2f000000160d7423 */ /* 0x000fe20000010015 */
[----:B------:R-:W-:Y:S01]  /*2cc0*/  IADD3 R178, R26, 0x1, RZ ;  /* 0x000000011ab27810 */ /* 0x000fe20007ffe0ff */
[----:B------:R-:W-:-:S03]  /*2cd0*/  FMUL.FTZ R14, R27, R18 ;  /* 0x000000121b0e7220 */ /* 0x000fc60000410000 */
[----:B------:R-:W-:Y:S01]  /*2ce0*/  FSETP.GTU.FTZ.AND P4, PT, R13, R20, PT ;  /* 0x000000140d00720b */ /* 0x000fe20003f9c000 */
[----:B------:R-:W-:Y:S01]  /*2cf0*/  FMUL.FTZ R14, R14, R19 ;  /* 0x000000130e0e7220 */ /* 0x000fe20000410000 */
[----:B------:R-:W-:-:S04]  /*2d00*/  @P0 PRMT R13, R30, 0x7632, R13 ;  /* 0x000076321e0d0816 */ /* 0x000fc8000000000d */
        /* <DEDUP_REMOVED lines=13> */
.L_x_12775:
[----:B------:R-:W-:-:S07]  /*2de0*/  MOV R14, R24 ;  /* 0x00000018000e7202 */ /* 0x000fce0000000f00 */
.L_x_12776:
[----:B------:R-:W-:Y:S05]  /*2df0*/  BSYNC B1 ;  /* 0x0000000000017941 */ /* 0x000fea0003800000 */
.L_x_12774:
        /* <DEDUP_REMOVED lines=16> */
.L_x_12780:
[----:B------:R-:W-:Y:S05]  /*2f00*/  BSYNC B2 ;  /* 0x0000000000027941 */ /* 0x000fea0003800000 */
.L_x_12779:
        /* <DEDUP_REMOVED lines=42> */
.L_x_12778:
[----:B------:R-:W-:Y:S05]  /*31b0*/  BSYNC B1 ;  /* 0x0000000000017941 */ /* 0x000fea0003800000 */
.L_x_12777:
        /* <DEDUP_REMOVED lines=23> */
.L_x_12782:
[----:B------:R-:W-:-:S07]  /*3330*/  IMAD.MOV.U32 R177, RZ, RZ, R24 ;  /* 0x000000ffffb17224 */ /* 0x000fce00078e0018 */
.L_x_12783:
[----:B------:R-:W-:Y:S05]  /*3340*/  BSYNC B1 ;  /* 0x0000000000017941 */ /* 0x000fea0003800000 */
.L_x_12781:
        /* <DEDUP_REMOVED lines=18> */
.L_x_12787:
[----:B------:R-:W-:Y:S05]  /*3470*/  BSYNC B2 ;  /* 0x0000000000027941 */ /* 0x000fea0003800000 */
.L_x_12786:
        /* <DEDUP_REMOVED lines=42> */
.L_x_12785:
[----:B------:R-:W-:Y:S05]  /*3720*/  BSYNC B1 ;  /* 0x0000000000017941 */ /* 0x000fea0003800000 */
.L_x_12784:
[----:B------:R-:W-:Y:S01]  /*3730*/  ISETP.NE.AND P6, PT, R16, RZ, PT ;  /* 0x000000ff1000720c */ /* 0x000fe20003fc5270 */
[----:B------:R-:W0:Y:S01]  /*3740*/  LDC.64 R188, c[0x0][0x238] ;  /* 0x00008e00ffbc7b82 */ /* 0x000e220000000a00 */
[----:B------:R-:W-:Y:S02]  /*3750*/  I2FP.F32.U32 R16, R177 ;  /* 0x000000b100107245 */ /* 0x000fe40000201000 */
[----:B------:R-:W-:Y:S02]  /*3760*/  SEL R180, RZ, 0x100, P4 ;  /* 0x00000100ffb47807 */ /* 0x000fe40002000000 */
[----:B------:R-:W-:Y:S01]  /*3770*/  SEL R179, RZ, 0x10000, P5 ;  /* 0x00010000ffb37807 */ /* 0x000fe20002800000 */
[----:B------:R-:W-:Y:S01]  /*3780*/  FFMA.FTZ R27, R16, R21, 1.1641532182693481445e-10 ;  /* 0x2f000000101b7423 */ /* 0x000fe20000010015 */
[----:B------:R-:W-:Y:S01]  /*3790*/  SHF.L.U32 R15, R15, 0x10, RZ ;  /* 0x000000100f0f7819 */ /* 0x000fe200000006ff */
[----:B------:R-:W1:Y:S01]  /*37a0*/  LDC.64 R186, c[0x0][0x240] ;  /* 0x00009000ffba7b82 */ /* 0x000e620000000a00 */
[----:B------:R-:W-:-:S02]  /*37b0*/  ISETP.NE.AND P5, PT, R176, RZ, PT ;  /* 0x000000ffb000720c */ /* 0x000fc40003fa5270 */
[----:B------:R-:W-:Y:S02]  /*37c0*/  FSETP.GTU.FTZ.AND P4, PT, R27, R20, PT ;  /* 0x000000141b00720b */ /* 0x000fe40003f9c000 */
[----:B------:R-:W-:Y:S02]  /*37d0*/  SEL R176, RZ, 0x1, P2 ;  /* 0x00000001ffb07807 */ /* 0x000fe40001000000 */
[----:B------:R-:W-:Y:S01]  /*37e0*/  SEL R16, RZ, 0x1000000, P4 ;  /* 0x01000000ff107807 */ /* 0x000fe20002000000 */
[----:B------:R-:W2:Y:S01]  /*37f0*/  @P0 LDC.64 R26, c[0x0][0x230] ;  /* 0x00008c00ff1a0b82 */ /* 0x000ea20000000a00 */
[----:B------:R-:W-:Y:S01]  /*3800*/  SEL R178, RZ, 0x1, P1 ;  /* 0x00000001ffb27807 */ /* 0x000fe20000800000 */
[----:B------:R-:W-:Y:S01]  /*3810*/  IMAD.WIDE.U32 R176, R176, 0x1000000, RZ ;  /* 0x01000000b0b07825 */ /* 0x000fe200078e00ff */
[----:B------:R-:W-:-:S03]  /*3820*/  LOP3.LUT R180, R180, R16, R179, 0xfe, !PT ;  /* 0x00000010b4b47212 */ /* 0x000fc600078efeb3 */
        /* <DEDUP_REMOVED lines=9> */
[----:B------:R-:W-:Y:S01]  /*38c0*/  @P0 IMAD.U32 R22, R15, 0x10000, RZ ;  /* 0x000100000f160824 */ /* 0x000fe200078e00ff */
[----:B------:R-:W-:Y:S01]  /*38d0*/  LOP3.LUT R194, R190, R176, R178, 0xfe, !PT ;  /* 0x000000b0bec27212 */ /* 0x000fe200078efeb2 */
[----:B0-----:R-:W-:Y:S01]  /*38e0*/  IMAD.WIDE.U32 R184, R7, 0x10, R188 ;  /* 0x0000001007b87825 */ /* 0x001fe200078e00bc */
[----:B------:R-:W-:-:S03]  /*38f0*/  LOP3.LUT R177, R177, R180, R181, 0xfe, !PT ;  /* 0x000000b4b1b17212 */ /* 0x000fc600078efeb5 */
[----:B------:R-:W-:Y:S01]  /*3900*/  FMUL.FTZ R15, R75, R16 ;  /* 0x000000104b0f7220 */ /* 0x000fe20000410000 */
[----:B------:R-:W-:Y:S02]  /*3910*/  IADD3 R16, R7, 0x20, RZ ;  /* 0x0000002007107810 */ /* 0x000fe40007ffe0ff */
[----:B------:R-:W-:Y:S01]  /*3920*/  LOP3.LUT R194, R194, R195, RZ, 0xfc, !PT ;  /* 0x000000c3c2c27212 */ /* 0x000fe200078efcff */
[----:B------:R-:W-:Y:S01]  /*3930*/  @P0 FADD.FTZ R15, R15, R22 ;  /* 0x000000160f0f0221 */ /* 0x000fe20000010000 */
[----:B------:R-:W-:Y:S01]  /*3940*/  F2FP.BF16.F32.PACK_AB R182, R13, R12 ;  /* 0x0000000c0db6723e */ /* 0x000fe200000010ff */
[----:B--2---:R-:W-:Y:S01]  /*3950*/  @P0 IMAD.WIDE.U32 R26, R16, 0x10, R26 ;  /* 0x00000010101a0825 */ /* 0x004fe200078e001a */
[----:B------:R-:W-:Y:S02]  /*3960*/  F2FP.BF16.F32.PACK_AB R181, R11, R10 ;  /* 0x0000000a0bb5723e */ /* 0x000fe400000010ff */
[----:B------:R-:W-:Y:S02]  /*3970*/  F2FP.BF16.F32.PACK_AB R180, R9, R8 ;  /* 0x0000000809b4723e */ /* 0x000fe400000010ff */
[----:B------:R-:W-:-:S02]  /*3980*/  F2FP.BF16.F32.PACK_AB R183, R15, R14 ;  /* 0x0000000e0fb7723e */ /* 0x000fc400000010ff */
[----:B------:R-:W-:Y:S01]  /*3990*/  LOP3.LUT R195, R191, R177, R179, 0xfe, !PT ;  /* 0x000000b1bfc37212 */ /* 0x000fe200078efeb3 */
[----:B-1----:R-:W-:Y:S02]  /*39a0*/  IMAD.WIDE.U32 R190, R7, 0x8, R186 ;  /* 0x0000000807be7825 */ /* 0x002fe400078e00ba */
[----:B------:R0:W-:Y:S02]  /*39b0*/  STG.E.128 desc[UR4][R184.64], R180 ;  /* 0x000000b4b8007986 */ /* 0x0001e4000c101d04 */
[----:B------:R-:W-:Y:S02]  /*39c0*/  IMAD.WIDE.U32 R176, R16, 0x10, R192 ;  /* 0x0000001010b07825 */ /* 0x000fe400078e00c0 */
        /* <DEDUP_REMOVED lines=15> */
.L_x_12789:
[----:B------:R-:W-:-:S07]  /*3ac0*/  IMAD.MOV.U32 R182, RZ, RZ, R24 ;  /* 0x000000ffffb67224 */ /* 0x000fce00078e0018 */
.L_x_12790:
[----:B------:R-:W-:Y:S05]  /*3ad0*/  BSYNC B1 ;  /* 0x0000000000017941 */ /* 0x000fea0003800000 */
.L_x_12788:
        /* <DEDUP_REMOVED lines=16> */
.L_x_12794:
[----:B------:R-:W-:Y:S05]  /*3be0*/  BSYNC B2 ;  /* 0x0000000000027941 */ /* 0x000fea0003800000 */
.L_x_12793:
        /* <DEDUP_REMOVED lines=42> */
.L_x_12792:
[----:B------:R-:W-:Y:S05]  /*3e90*/  BSYNC B1 ;  /* 0x0000000000017941 */ /* 0x000fea0003800000 */
.L_x_12791:
[----:B------:R-:W-:Y:S01]  /*3ea0*/  I2FP.F32.U32 R22, R182 ;  /* 0x000000b600167245 */ /* 0x000fe20000201000 */
[----:B------:R-:W-:Y:S01]  /*3eb0*/  BSSY B1, `(.L_x_12795) ;  /* 0x0000019000017945 */ /* 0x000fe20003800000 */
[----:B-----5:R-:W-:Y:S02]  /*3ec0*/  SHF.L.U32 R181, R176, 0x10, RZ ;  /* 0x00000010b0b57819 */ /* 0x020fe400000006ff */
[----:B------:R-:W-:Y:S01]  /*3ed0*/  LOP3.LUT R17, R17, 0xfffffffb, RZ, 0xc0, !PT ;  /* 0xfffffffb11117812 */ /* 0x000fe200078ec0ff */
[----:B------:R-:W-:Y:S01]  /*3ee0*/  FFMA.FTZ R27, R22, R21, 1.1641532182693481445e-10 ;  /* 0x2f000000161b7423 */ /* 0x000fe20000010015 */
[----:B------:R-:W-:Y:S01]  /*3ef0*/  PRMT R176, R176, 0x7632, R176 ;  /* 0x00007632b0b07816 */ /* 0x000fe200000000b0 */
[----:B------:R-:W-:Y:S01]  /*3f00*/  FMUL.FTZ R22, R181, R18 ;  /* 0x00000012b5167220 */ /* 0x000fe20000410000 */
[----:B------:R-:W-:Y:S01]  /*3f10*/  @P0 IMAD.U32 R181, R28, 0x10000, RZ ;  /* 0x000100001cb50824 */ /* 0x000fe200078e00ff */
        /* <DEDUP_REMOVED lines=17> */
.L_x_12796:
[----:B------:R-:W-:-:S07]  /*4030*/  MOV R184, R24 ;  /* 0x0000001800b87202 */ /* 0x000fce0000000f00 */
.L_x_12797:
[----:B------:R-:W-:Y:S05]  /*4040*/  BSYNC B1 ;  /* 0x0000000000017941 */ /* 0x000fea0003800000 */
.L_x_12795:
        /* <DEDUP_REMOVED lines=16> */
.L_x_12801:
[----:B------:R-:W-:Y:S05]  /*4150*/  BSYNC B2 ;  /* 0x0000000000027941 */ /* 0x000fea0003800000 */
.L_x_12800:
        /* <DEDUP_REMOVED lines=42> */
.L_x_12799:
[----:B------:R-:W-:Y:S05]  /*4400*/  BSYNC B1 ;  /* 0x0000000000017941 */ /* 0x000fea0003800000 */
.L_x_12798:
        /* <DEDUP_REMOVED lines=24> */
.L_x_12803:
[----:B------:R-:W-:-:S07]  /*4590*/  IMAD.MOV.U32 R26, RZ, RZ, R24 ;  /* 0x000000ffff1a7224 */ /* 0x000fce00078e0018 */
.L_x_12804:
[----:B------:R-:W-:Y:S05]  /*45a0*/  BSYNC B1 ;  /* 0x0000000000017941 */ /* 0x000fea0003800000 */
.L_x_12802:
        /* <DEDUP_REMOVED lines=16> */
.L_x_12808:
[----:B------:R-:W-:Y:S05]  /*46b0*/  BSYNC B2 ;  /* 0x0000000000027941 */ /* 0x000fea0003800000 */
.L_x_12807:
        /* <DEDUP_REMOVED lines=42> */
.L_x_12806:
[----:B------:R-:W-:Y:S05]  /*4960*/  BSYNC B1 ;  /* 0x0000000000017941 */ /* 0x000fea0003800000 */
.L_x_12805:
[----:B------:R-:W-:Y:S01]  /*4970*/  I2FP.F32.U32 R26, R26 ;  /* 0x0000001a001a7245 */ /* 0x000fe20000201000 */
[----:B------:R-:W-:Y:S01]  /*4980*/  BSSY B1, `(.L_x_12809) ;  /* 0x0000017000017945 */ /* 0x000fe20003800000 */
[C---:B------:R-:W-:Y:S02]  /*4990*/  SHF.L.U32 R183, R177.reuse, 0x10, RZ ;  /* 0x00000010b1b77819 */ /* 0x040fe400000006ff */
        /* <DEDUP_REMOVED lines=20> */
.L_x_12810:
[----:B------:R-:W-:-:S07]  /*4ae0*/  MOV R185, R24 ;  /* 0x0000001800b97202 */ /* 0x000fce0000000f00 */
.L_x_12811:
[----:B------:R-:W-:Y:S05]  /*4af0*/  BSYNC B1 ;  /* 0x0000000000017941 */ /* 0x000fea0003800000 */
.L_x_12809:
        /* <DEDUP_REMOVED lines=16> */
.L_x_12815:
[----:B------:R-:W-:Y:S05]  /*4c00*/  BSYNC B2 ;  /* 0x0000000000027941 */ /* 0x000fea0003800000 */
.L_x_12814:
        /* <DEDUP_REMOVED lines=42> */
.L_x_12813:
[----:B------:R-:W-:Y:S05]  /*4eb0*/  BSYNC B1 ;  /* 0x0000000000017941 */ /* 0x000fea0003800000 */
.L_x_12812:
        /* <DEDUP_REMOVED lines=23> */
.L_x_12817:
[----:B------:R-:W-:-:S07]  /*5030*/  IMAD.MOV.U32 R184, RZ, RZ, R24 ;  /* 0x000000ffffb87224 */ /* 0x000fce00078e0018 */
.L_x_12818:
[----:B------:R-:W-:Y:S05]  /*5040*/  BSYNC B1 ;  /* 0x0000000000017941 */ /* 0x000fea0003800000 */
.L_x_12816:
        /* <DEDUP_REMOVED lines=16> */
.L_x_12822:
[----:B------:R-:W-:Y:S05]  /*5150*/  BSYNC B2 ;  /* 0x0000000000027941 */ /* 0x000fea0003800000 */
.L_x_12821:
        /* <DEDUP_REMOVED lines=42> */
.L_x_12820:
[----:B------:R-:W-:Y:S05]  /*5400*/  BSYNC B1 ;  /* 0x0000000000017941 */ /* 0x000fea0003800000 */
.L_x_12819:
        /* <DEDUP_REMOVED lines=23> */
.L_x_12824:
[----:B------:R-:W-:-:S07]  /*5580*/  MOV R190, R24 ;  /* 0x0000001800be7202 */ /* 0x000fce0000000f00 */
.L_x_12825:
[----:B------:R-:W-:Y:S05]  /*5590*/  BSYNC B1 ;  /* 0x0000000000017941 */ /* 0x000fea0003800000 */
.L_x_12823:
        /* <DEDUP_REMOVED lines=16> */
.L_x_12829:
[----:B------:R-:W-:Y:S05]  /*56a0*/  BSYNC B2 ;  /* 0x0000000000027941 */ /* 0x000fea0003800000 */
.L_x_12828:
        /* <DEDUP_REMOVED lines=42> */
.L_x_12827:
[----:B------:R-:W-:Y:S05]  /*5950*/  BSYNC B1 ;  /* 0x0000000000017941 */ /* 0x000fea0003800000 */
.L_x_12826:
        /* <DEDUP_REMOVED lines=23> */
.L_x_12831:
[----:B------:R-:W-:-:S07]  /*5ad0*/  IMAD.MOV.U32 R178, RZ, RZ, R24 ;  /* 0x000000ffffb27224 */ /* 0x000fce00078e0018 */
.L_x_12832:
[----:B------:R-:W-:Y:S05]  /*5ae0*/  BSYNC B1 ;  /* 0x0000000000017941 */ /* 0x000fea0003800000 */
.L_x_12830:
        /* <DEDUP_REMOVED lines=16> */
.L_x_12836:
[----:B------:R-:W-:Y:S05]  /*5bf0*/  BSYNC B2 ;  /* 0x0000000000027941 */ /* 0x000fea0003800000 */
.L_x_12835:
        /* <DEDUP_REMOVED lines=42> */
.L_x_12834:
[----:B------:R-:W-:Y:S05]  /*5ea0*/  BSYNC B1 ;  /* 0x0000000000017941 */ /* 0x000fea0003800000 */
.L_x_12833:
        /* <DEDUP_REMOVED lines=23> */
.L_x_12838:
[----:B------:R-:W-:-:S07]  /*6020*/  MOV R176, R24 ;  /* 0x0000001800b07202 */ /* 0x000fce0000000f00 */
.L_x_12839:
[----:B------:R-:W-:Y:S05]  /*6030*/  BSYNC B1 ;  /* 0x0000000000017941 */ /* 0x000fea0003800000 */
.L_x_12837:
        /* <DEDUP_REMOVED lines=18> */
.L_x_12843:
[----:B------:R-:W-:Y:S05]  /*6160*/  BSYNC B2 ;  /* 0x0000000000027941 */ /* 0x000fea0003800000 */
.L_x_12842:
        /* <DEDUP_REMOVED lines=42> */
.L_x_12841:
[----:B------:R-:W-:Y:S05]  /*6410*/  BSYNC B1 ;  /* 0x0000000000017941 */ /* 0x000fea0003800000 */
.L_x_12840:
[----:B------:R-:W-:Y:S01]  /*6420*/  I2FP.F32.U32 R176, R176 ;  /* 0x000000b000b07245 */ /* 0x000fe20000201000 */
[----:B------:R-:W-:Y:S01]  /*6430*/  IMAD.U32 R179, R179, 0x10000, RZ ;  /* 0x00010000b3b37824 */ /* 0x000fe200078e00ff */
[----:B------:R-:W-:Y:S01]  /*6440*/  SEL R181, RZ, 0x10000, P5 ;  /* 0x00010000ffb57807 */ /* 0x000fe20002800000 */
[----:B------:R-:W-:Y:S01]  /*6450*/  VIADD R197, R7, 0x40 ;  /* 0x0000004007c57836 */ /* 0x000fe20000000000 */
[----:B------:R-:W-:Y:S01]  /*6460*/  ISETP.NE.AND P5, PT, R194, RZ, PT ;  /* 0x000000ffc200720c */ /* 0x000fe20003fa5270 */
[----:B------:R-:W-:Y:S01]  /*6470*/  FFMA.FTZ R177, R176, R21, 1.1641532182693481445e-10 ;  /* 0x2f000000b0b17423 */ /* 0x000fe20000010015 */
[----:B------:R-:W-:Y:S01]  /*6480*/  SEL R194, RZ, 0x100, P4 ;  /* 0x00000100ffc27807 */ /* 0x000fe20002000000 */
[----:B------:R-:W-:Y:S01]  /*6490*/  FMUL.FTZ R178, R179, R18 ;  /* 0x00000012b3b27220 */ /* 0x000fe20000410000 */
[----:B------:R-:W-:Y:S01]  /*64a0*/  SEL R180, RZ, 0x1, P2 ;  /* 0x00000001ffb47807 */ /* 0x000fe20001000000 */
[----:B------:R-:W-:Y:S01]  /*64b0*/  IMAD.WIDE.U32 R200, R16, 0x10, R188 ;  /* 0x0000001010c87825 */ /* 0x000fe200078e00bc */
[----:B------:R-:W-:-:S03]  /*64c0*/  FSETP.GTU.FTZ.AND P4, PT, R177, R20, PT ;  /* 0x00000014b100720b */ /* 0x000fc60003f9c000 */
[----:B------:R-:W-:Y:S01]  /*64d0*/  FMUL.FTZ R182, R178, R19 ;  /* 0x00000013b2b67220 */ /* 0x000fe20000410000 */
[----:B------:R-:W-:Y:S02]  /*64e0*/  SEL R179, RZ, 0x1, P1 ;  /* 0x00000001ffb37807 */ /* 0x000fe40000800000 */
[----:B------:R-:W-:Y:S02]  /*64f0*/  SEL R176, RZ, 0x1000000, P4 ;  /* 0x01000000ffb07807 */ /* 0x000fe40002000000 */
[----:B------:R-:W-:Y:S01]  /*6500*/  SEL R198, RZ, 0x1, P5 ;  /* 0x00000001ffc67807 */ /* 0x000fe20002800000 */
[----:B------:R-:W-:Y:S01]  /*6510*/  IMAD.WIDE.U32 R178, R179, 0x10000, RZ ;  /* 0x00010000b3b27825 */ /* 0x000fe200078e00ff */
[----:B------:R-:W-:Y:S02]  /*6520*/  LOP3.LUT R194, R194, R176, R181, 0xfe, !PT ;  /* 0x000000b0c2c27212 */ /* 0x000fe400078efeb5 */
[----:B------:R-:W0:Y:S01]  /*6530*/  @P0 LDC.64 R176, c[0x0][0x230] ;  /* 0x00008c00ffb00b82 */ /* 0x000e220000000a00 */
[----:B------:R-:W-:Y:S01]  /*6540*/  IMAD.WIDE.U32 R180, R180, 0x1000000, RZ ;  /* 0x01000000b4b47825 */ /* 0x000fe200078e00ff */
[----:B------:R-:W-:-:S02]  /*6550*/  @P0 PRMT R183, R31, 0x7632, R183 ;  /* 0x000076321fb70816 */ /* 0x000fc400000000b7 */
[----:B------:R-:W-:Y:S01]  /*6560*/  FSEL R182, R182, RZ, !P4 ;  /* 0x000000ffb6b67208 */ /* 0x000fe20006000000 */
[----:B------:R-:W-:Y:S01]  /*6570*/  IMAD.WIDE.U32 R198, R198, 0x100, RZ ;  /* 0x00000100c6c67825 */ /* 0x000fe200078e00ff */
[----:B------:R-:W-:Y:S02]  /*6580*/  LOP3.LUT P6, RZ, R17, 0x4, RZ, 0xc0, !PT ;  /* 0x0000000411ff7812 */ /* 0x000fe400078cc0ff */
[----:B------:R-:W-:Y:S01]  /*6590*/  SEL R203, RZ, 0x1, P3 ;  /* 0x00000001ffcb7807 */ /* 0x000fe20001800000 */
[----:B------:R-:W-:Y:S01]  /*65a0*/  FMUL.FTZ R195, R67, R182 ;  /* 0x000000b643c37220 */ /* 0x000fe20000410000 */
[----:B------:R-:W-:Y:S02]  /*65b0*/  LOP3.LUT R204, R198, R180, R178, 0xfe, !PT ;  /* 0x000000b4c6cc7212 */ /* 0x000fe400078efeb2 */
[----:B------:R-:W-:Y:S02]  /*65c0*/  @P0 SHF.L.U32 R178, R183, 0x10, RZ ;  /* 0x00000010b7b20819 */ /* 0x000fe400000006ff */
[----:B------:R-:W-:-:S02]  /*65d0*/  SEL R205, RZ, 0x1, P6 ;  /* 0x00000001ffcd7807 */ /* 0x000fc40003000000 */
[----:B------:R-:W-:Y:S01]  /*65e0*/  LOP3.LUT R203, R181, R194, R203, 0xfe, !PT ;  /* 0x000000c2b5cb7212 */ /* 0x000fe200078efecb */
[----:B------:R-:W-:Y:S01]  /*65f0*/  @P0 FADD.FTZ R195, R195, R178 ;  /* 0x000000b2c3c30221 */ /* 0x000fe20000010000 */
[----:B------:R-:W-:Y:S02]  /*6600*/  LOP3.LUT R204, R204, R205, RZ, 0xfc, !PT ;  /* 0x000000cdcccc7212 */ /* 0x000fe400078efcff */
[----:B------:R-:W-:Y:S01]  /*6610*/  LOP3.LUT R205, R199, R203, R179, 0xfe, !PT ;  /* 0x000000cbc7cd7212 */ /* 0x000fe200078efeb3 */
[----:B------:R-:W-:Y:S01]  /*6620*/  IMAD.WIDE.U32 R198, R16, 0x8, R186 ;  /* 0x0000000810c67825 */ /* 0x000fe200078e00ba */
[----:B------:R-:W-:Y:S02]  /*6630*/  F2FP.BF16.F32.PACK_AB R182, R191, R184 ;  /* 0x000000b8bfb6723e */ /* 0x000fe400000010ff */
[----:B------:R-:W-:Y:S01]  /*6640*/  F2FP.BF16.F32.PACK_AB R181, R185, R26 ;  /* 0x0000001ab9b5723e */ /* 0x000fe200000010ff */
[----:B0-----:R-:W-:Y:S01]  /*6650*/  @P0 IMAD.WIDE.U32 R202, R197, 0x10, R176 ;  /* 0x00000010c5ca0825 */ /* 0x001fe200078e00b0 */
[----:B------:R-:W-:-:S02]  /*6660*/  F2FP.BF16.F32.PACK_AB R180, R27, R22 ;  /* 0x000000161bb4723e */ /* 0x000fc400000010ff */
[----:B------:R-:W-:Y:S01]  /*6670*/  F2FP.BF16.F32.PACK_AB R183, R195, R190 ;  /* 0x000000bec3b7723e */ /* 0x000fe200000010ff */
[----:B------:R-:W-:-:S04]  /*6680*/  IMAD.WIDE.U32 R176, R197, 0x10, R192 ;  /* 0x00000010c5b07825 */ /* 0x000fc800078e00c0 */
        /* <DEDUP_REMOVED lines=16> */
.L_x_12845:
[----:B------:R-:W-:-:S07]  /*6790*/  MOV R180, R24 ;  /* 0x0000001800b47202 */ /* 0x000fce0000000f00 */
.L_x_12846:
[----:B------:R-:W-:Y:S05]  /*67a0*/  BSYNC B1 ;  /* 0x0000000000017941 */ /* 0x000fea0003800000 */
.L_x_12844:
        /* <DEDUP_REMOVED lines=16> */
.L_x_12850:
[----:B------:R-:W-:Y:S05]  /*68b0*/  BSYNC B2 ;  /* 0x0000000000027941 */ /* 0x000fea0003800000 */
.L_x_12849:
        /* <DEDUP_REMOVED lines=42> */
.L_x_12848:
[----:B------:R-:W-:Y:S05]  /*6b60*/  BSYNC B1 ;  /* 0x0000000000017941 */ /* 0x000fea0003800000 */
.L_x_12847:
[----:B------:R-:W-:Y:S01]  /*6b70*/  I2FP.F32.U32 R180, R180 ;  /* 0x000000b400b47245 */ /* 0x000fe20000201000 */
[C---:B-----5:R-:W-:Y:S01]  /*6b80*/  IMAD.U32 R183, R176.reuse, 0x10000, RZ ;  /* 0x00010000b0b77824 */ /* 0x060fe200078e00ff */
[----:B------:R-:W-:Y:S01]  /*6b90*/  LOP3.LUT R17, R17, 0xfffffffb, RZ, 0xc0, !PT ;  /* 0xfffffffb11117812 */ /* 0x000fe200078ec0ff */
[----:B------:R-:W-:Y:S01]  /*6ba0*/  BSSY B1, `(.L_x_12851) ;  /* 0x0000017000017945 */ /* 0x000fe20003800000 */
[----:B------:R-:W-:Y:S01]  /*6bb0*/  PRMT R176, R176, 0x7632, R176 ;  /* 0x00007632b0b07816 */ /* 0x000fe200000000b0 */
[----:B------:R-:W-:Y:S01]  /*6bc0*/  FFMA.FTZ R181, R180, R21, 1.1641532182693481445e-10 ;  /* 0x2f000000b4b57423 */ /* 0x000fe20000010015 */
[----:B------:R-:W-:Y:S01]  /*6bd0*/  FMUL.FTZ R180, R183, R18 ;  /* 0x00000012b7b47220 */ /* 0x000fe20000410000 */
[----:B------:R-:W-:Y:S01]  /*6be0*/  @P0 SHF.L.U32 R183, R28, 0x10, RZ ;  /* 0x000000101cb70819 */ /* 0x000fe200000006ff */
[----:B------:R-:W-:Y:S02]  /*6bf0*/  VIADD R182, R196, 0x1 ;  /* 0x00000001c4b67836 */ /* 0x000fe40000000000 */
        /* <DEDUP_REMOVED lines=16> */
.L_x_12852:
[----:B------:R-:W-:-:S07]  /*6d00*/  IMAD.MOV.U32 R180, RZ, RZ, R24 ;  /* 0x000000ffffb47224 */ /* 0x000fce00078e0018 */
.L_x_12853:
[----:B------:R-:W-:Y:S05]  /*6d10*/  BSYNC B1 ;  /* 0x0000000000017941 */ /* 0x000fea0003800000 */
.L_x_12851:
        /* <DEDUP_REMOVED lines=16> */
.L_x_12857:
[----:B------:R-:W-:Y:S05]  /*6e20*/  BSYNC B2 ;  /* 0x0000000000027941 */ /* 0x000fea0003800000 */
.L_x_12856:
        /* <DEDUP_REMOVED lines=42> */
.L_x_12855:
[----:B------:R-:W-:Y:S05]  /*70d0*/  BSYNC B1 ;  /* 0x0000000000017941 */ /* 0x000fea0003800000 */
.L_x_12854:
        /* <DEDUP_REMOVED lines=25> */
.L_x_12859:
[----:B------:R-:W-:-:S07]  /*7270*/  MOV R176, R24 ;  /* 0x0000001800b07202 */ /* 0x000fce0000000f00 */
.L_x_12860:
[----:B------:R-:W-:Y:S05]  /*7280*/  BSYNC B1 ;  /* 0x0000000000017941 */ /* 0x000fea0003800000 */
.L_x_12858:
        /* <DEDUP_REMOVED lines=16> */
.L_x_12864:
[----:B------:R-:W-:Y:S05]  /*7390*/  BSYNC B2 ;  /* 0x0000000000027941 */ /* 0x000fea0003800000 */
.L_x_12863:
        /* <DEDUP_REMOVED lines=42> */
.L_x_12862:
[----:B------:R-:W-:Y:S05]  /*7640*/  BSYNC B1 ;  /* 0x0000000000017941 */ /* 0x000fea0003800000 */
.L_x_12861:
        /* <DEDUP_REMOVED lines=23> */
.L_x_12866:
[----:B------:R-:W-:-:S07]  /*77c0*/  IMAD.MOV.U32 R176, RZ, RZ, R24 ;  /* 0x000000ffffb07224 */ /* 0x000fce00078e0018 */
.L_x_12867:
[----:B------:R-:W-:Y:S05]  /*77d0*/  BSYNC B1 ;  /* 0x0000000000017941 */ /* 0x000fea0003800000 */
.L_x_12865:
        /* <DEDUP_REMOVED lines=16> */
.L_x_12871:
[----:B------:R-:W-:Y:S05]  /*78e0*/  BSYNC B2 ;  /* 0x0000000000027941 */ /* 0x000fea0003800000 */
.L_x_12870:
        /* <DEDUP_REMOVED lines=42> */
.L_x_12869:
[----:B------:R-:W-:Y:S05]  /*7b90*/  BSYNC B1 ;  /* 0x0000000000017941 */ /* 0x000fea0003800000 */
.L_x_12868:
        /* <DEDUP_REMOVED lines=23> */
.L_x_12873:
[----:B------:R-:W-:-:S07]  /*7d10*/  MOV R176, R24 ;  /* 0x0000001800b07202 */ /* 0x000fce0000000f00 */
.L_x_12874:
[----:B------:R-:W-:Y:S05]  /*7d20*/  BSYNC B1 ;  /* 0x0000000000017941 */ /* 0x000fea0003800000 */
.L_x_12872:
        /* <DEDUP_REMOVED lines=16> */
.L_x_12878:
[----:B------:R-:W-:Y:S05]  /*7e30*/  BSYNC B2 ;  /* 0x0000000000027941 */ /* 0x000fea0003800000 */
.L_x_12877:
        /* <DEDUP_REMOVED lines=40> */
[----:B------:R-:W-:-:S04]  /*80c0*/  LOP3.LUT R23, R25, UR31, R202, 0x96, !PT ;  /* 0x0000001f19177c12 */ /* 0x000fc8000f8e96ca */
[----:B------:R-:W-:-:S07]  /*80d0*/  LOP3.LUT R25, R211, UR32, R182, 0x96, !PT ;  /* 0x00000020d3197c12 */ /* 0x000fce000f8e96b6 */
.L_x_12876:
[----:B------:R-:W-:Y:S05]  /*80e0*/  BSYNC B1 ;  /* 0x0000000000017941 */ /* 0x000fea0003800000 */
.L_x_12875:
        /* <DEDUP_REMOVED lines=23> */
.L_x_12880:
[----:B------:R-:W-:-:S07]  /*8260*/  IMAD.MOV.U32 R180, RZ, RZ, R24 ;  /* 0x000000ffffb47224 */ /* 0x000fce00078e0018 */
.L_x_12881:
[----:B------:R-:W-:Y:S05]  /*8270*/  BSYNC B1 ;  /* 0x0000000000017941 */ /* 0x000fea0003800000 */
.L_x_12879:
        /* <DEDUP_REMOVED lines=16> */
.L_x_12885:
[----:B------:R-:W-:Y:S05]  /*8380*/  BSYNC B2 ;  /* 0x0000000000027941 */ /* 0x000fea0003800000 */
.L_x_12884:
        /* <DEDUP_REMOVED lines=42> */
.L_x_12883:
[----:B------:R-:W-:Y:S05]  /*8630*/  BSYNC B1 ;  /* 0x0000000000017941 */ /* 0x000fea0003800000 */
.L_x_12882:
        /* <DEDUP_REMOVED lines=23> */
.L_x_12887:
[----:B------:R-:W-:-:S07]  /*87b0*/  MOV R178, R24 ;  /* 0x0000001800b27202 */ /* 0x000fce0000000f00 */
.L_x_12888:
[----:B------:R-:W-:Y:S05]  /*87c0*/  BSYNC B1 ;  /* 0x0000000000017941 */ /* 0x000fea0003800000 */
.L_x_12886:
        /* <DEDUP_REMOVED lines=16> */
.L_x_12892:
[----:B------:R-:W-:Y:S05]  /*88d0*/  BSYNC B2 ;  /* 0x0000000000027941 */ /* 0x000fea0003800000 */
.L_x_12891:
        /* <DEDUP_REMOVED lines=42> */
.L_x_12890:
[----:B------:R-:W-:Y:S05]  /*8b80*/  BSYNC B1 ;  /* 0x0000000000017941 */ /* 0x000fea0003800000 */
.L_x_12889:
        /* <DEDUP_REMOVED lines=23> */
.L_x_12894:
[----:B------:R-:W-:-:S07]  /*8d00*/  IMAD.MOV.U32 R178, RZ, RZ, R24 ;  /* 0x000000ffffb27224 */ /* 0x000fce00078e0018 */
.L_x_12895:
[----:B------:R-:W-:Y:S05]  /*8d10*/  BSYNC B1 ;  /* 0x0000000000017941 */ /* 0x000fea0003800000 */
.L_x_12893:
        /* <DEDUP_REMOVED lines=18> */
.L_x_12899:
[----:B------:R-:W-:Y:S05]  /*8e40*/  BSYNC B2 ;  /* 0x0000000000027941 */ /* 0x000fea0003800000 */
.L_x_12898:
        /* <DEDUP_REMOVED lines=42> */
.L_x_12897:
[----:B------:R-:W-:Y:S05]  /*90f0*/  BSYNC B1 ;  /* 0x0000000000017941 */ /* 0x000fea0003800000 */
.L_x_12896:
[----:B------:R-:W-:Y:S01]  /*9100*/  I2FP.F32.U32 R176, R178 ;  /* 0x000000b200b07245 */ /* 0x000fe20000201000 */
[----:B------:R-:W0:Y:S01]  /*9110*/  @P0 LDC.64 R208, c[0x0][0x230] ;  /* 0x00008c00ffd00b82 */ /* 0x000e220000000a00 */
[----:B------:R-:W-:Y:S01]  /*9120*/  SEL R202, RZ, 0x100, P4 ;  /* 0x00000100ffca7807 */ /* 0x000fe20002000000 */
[----:B------:R-:W-:Y:S01]  /*9130*/  IMAD.WIDE.U32 R218, R197, 0x10, R188 ;  /* 0x00000010c5da7825 */ /* 0x000fe200078e00bc */
[----:B------:R-:W-:-:S03]  /*9140*/  SHF.L.U32 R179, R179, 0x10, RZ ;  /* 0x00000010b3b37819 */ /* 0x000fc600000006ff */
[----:B------:R-:W-:Y:S01]  /*9150*/  FFMA.FTZ R177, R176, R21, 1.1641532182693481445e-10 ;  /* 0x2f000000b0b17423 */ /* 0x000fe20000010015 */
[----:B------:R-:W-:Y:S01]  /*9160*/  SEL R181, RZ, 0x10000, P5 ;  /* 0x00010000ffb57807 */ /* 0x000fe20002800000 */
[----:B------:R-:W-:Y:S01]  /*9170*/  IMAD.WIDE.U32 R216, R197, 0x8, R186 ;  /* 0x00000008c5d87825 */ /* 0x000fe200078e00ba */
[----:B------:R-:W-:-:S03]  /*9180*/  LOP3.LUT P5, RZ, R17, 0x2, RZ, 0xc0, !PT ;  /* 0x0000000211ff7812 */ /* 0x000fc600078ac0ff */
[----:B------:R-:W-:Y:S01]  /*9190*/  FMUL.FTZ R176, R179, R18 ;  /* 0x00000012b3b07220 */ /* 0x000fe20000410000 */
[----:B------:R-:W-:Y:S02]  /*91a0*/  FSETP.GTU.FTZ.AND P4, PT, R177, R20, PT ;  /* 0x00000014b100720b */ /* 0x000fe40003f9c000 */
[----:B------:R-:W-:Y:S01]  /*91b0*/  SEL R180, RZ, 0x1, P2 ;  /* 0x00000001ffb47807 */ /* 0x000fe20001000000 */
[----:B------:R-:W-:Y:S01]  /*91c0*/  FMUL.FTZ R182, R176, R19 ;  /* 0x00000013b0b67220 */ /* 0x000fe20000410000 */
[----:B------:R-:W-:Y:S02]  /*91d0*/  SEL R177, RZ, 0x1000000, P4 ;  /* 0x01000000ffb17807 */ /* 0x000fe40002000000 */
[----:B------:R-:W-:Y:S02]  /*91e0*/  SEL R178, RZ, 0x1, P1 ;  /* 0x00000001ffb27807 */ /* 0x000fe40000800000 */
[----:B------:R-:W-:Y:S01]  /*91f0*/  LOP3.LUT R202, R202, R177, R181, 0xfe, !PT ;  /* 0x000000b1caca7212 */ /* 0x000fe200078efeb5 */
[----:B------:R-:W-:Y:S01]  /*9200*/  IMAD.WIDE.U32 R180, R180, 0x1000000, RZ ;  /* 0x01000000b4b47825 */ /* 0x000fe200078e00ff */
[----:B------:R-:W-:-:S02]  /*9210*/  SEL R177, RZ, 0x1, P5 ;  /* 0x00000001ffb17807 */ /* 0x000fc40002800000 */
[----:B------:R-:W-:Y:S01]  /*9220*/  @P0 PRMT R183, R31, 0x7632, R183 ;  /* 0x000076321fb70816 */ /* 0x000fe200000000b7 */
[----:B------:R-:W-:Y:S01]  /*9230*/  IMAD.WIDE.U32 R178, R178, 0x10000, RZ ;  /* 0x00010000b2b27825 */ /* 0x000fe200078e00ff */
[----:B------:R-:W-:Y:S02]  /*9240*/  FSEL R182, R182, RZ, !P4 ;  /* 0x000000ffb6b67208 */ /* 0x000fe40006000000 */
[----:B------:R-:W-:Y:S01]  /*9250*/  LOP3.LUT P6, RZ, R17, 0x4, RZ, 0xc0, !PT ;  /* 0x0000000411ff7812 */ /* 0x000fe200078cc0ff */
[----:B------:R-:W-:Y:S01]  /*9260*/  IMAD.WIDE.U32 R176, R177, 0x100, RZ ;  /* 0x00000100b1b07825 */ /* 0x000fe200078e00ff */
[----:B------:R-:W-:-:S03]  /*9270*/  SEL R211, RZ, 0x1, P3 ;  /* 0x00000001ffd37807 */ /* 0x000fc60001800000 */
[----:B------:R-:W-:Y:S01]  /*9280*/  FMUL.FTZ R205, R59, R182 ;  /* 0x000000b63bcd7220 */ /* 0x000fe20000410000 */
[----:B------:R-:W-:Y:S02]  /*9290*/  SEL R215, RZ, 0x1, P6 ;  /* 0x00000001ffd77807 */ /* 0x000fe40003000000 */
[----:B------:R-:W-:Y:S01]  /*92a0*/  LOP3.LUT R214, R176, R180, R178, 0xfe, !PT ;  /* 0x000000b4b0d67212 */ /* 0x000fe200078efeb2 */
[----:B------:R-:W-:Y:S01]  /*92b0*/  @P0 IMAD.U32 R176, R183, 0x10000, RZ ;  /* 0x00010000b7b00824 */ /* 0x000fe200078e00ff */
[----:B------:R-:W-:Y:S02]  /*92c0*/  LOP3.LUT R211, R181, R202, R211, 0xfe, !PT ;  /* 0x000000cab5d37212 */ /* 0x000fe400078efed3 */
[----:B------:R-:W-:Y:S01]  /*92d0*/  IADD3 R207, R7, 0x60, RZ ;  /* 0x0000006007cf7810 */ /* 0x000fe20007ffe0ff */
[----:B------:R-:W-:Y:S01]  /*92e0*/  @P0 FADD.FTZ R205, R205, R176 ;  /* 0x000000b0cdcd0221 */ /* 0x000fe20000010000 */
[----:B------:R-:W-:Y:S02]  /*92f0*/  LOP3.LUT R214, R214, R215, RZ, 0xfc, !PT ;  /* 0x000000d7d6d67212 */ /* 0x000fe400078efcff */
[----:B------:R-:W-:Y:S01]  /*9300*/  F2FP.BF16.F32.PACK_AB R182, R203, R198 ;  /* 0x000000c6cbb6723e */ /* 0x000fe200000010ff */
[----:B0-----:R-:W-:Y:S01]  /*9310*/  @P0 IMAD.WIDE.U32 R208, R207, 0x10, R208 ;  /* 0x00000010cfd00825 */ /* 0x001fe200078e00d0 */
        /* <DEDUP_REMOVED lines=21> */
.L_x_12901:
[----:B------:R-:W-:-:S07]  /*9470*/  IMAD.MOV.U32 R202, RZ, RZ, R24 ;  /* 0x000000ffffca7224 */ /* 0x000fce00078e0018 */
.L_x_12902:
[----:B------:R-:W-:Y:S05]  /*9480*/  BSYNC B1 ;  /* 0x0000000000017941 */ /* 0x000fea0003800000 */
.L_x_12900:
        /* <DEDUP_REMOVED lines=16> */
.L_x_12906:
[----:B------:R-:W-:Y:S05]  /*9590*/  BSYNC B2 ;  /* 0x0000000000027941 */ /* 0x000fea0003800000 */
.L_x_12905:
        /* <DEDUP_REMOVED lines=43> */
.L_x_12904:
[----:B------:R-:W-:Y:S05]  /*9850*/  BSYNC B1 ;  /* 0x0000000000017941 */ /* 0x000fea0003800000 */
.L_x_12903:
        /* <DEDUP_REMOVED lines=25> */
.L_x_12908:
[----:B------:R-:W-:-:S07]  /*99f0*/  IMAD.MOV.U32 R204, RZ, RZ, R24 ;  /* 0x000000ffffcc7224 */ /* 0x000fce00078e0018 */
.L_x_12909:
[----:B------:R-:W-:Y:S05]  /*9a00*/  BSYNC B1 ;  /* 0x0000000000017941 */ /* 0x000fea0003800000 */
.L_x_12907:
        /* <DEDUP_REMOVED lines=16> */
.L_x_12913:
[----:B------:R-:W-:Y:S05]  /*9b10*/  BSYNC B2 ;  /* 0x0000000000027941 */ /* 0x000fea0003800000 */
.L_x_12912:
        /* <DEDUP_REMOVED lines=42> */
.L_x_12911:
[----:B------:R-:W-:Y:S05]  /*9dc0*/  BSYNC B1 ;  /* 0x0000000000017941 */ /* 0x000fea0003800000 */
.L_x_12910:
        /* <DEDUP_REMOVED lines=25> */
.L_x_12915:
[----:B------:R-:W-:-:S07]  /*9f60*/  MOV R176, R24 ;  /* 0x0000001800b07202 */ /* 0x000fce0000000f00 */
.L_x_12916:
[----:B------:R-:W-:Y:S05]  /*9f70*/  BSYNC B1 ;  /* 0x0000000000017941 */ /* 0x000fea0003800000 */
.L_x_12914:
        /* <DEDUP_REMOVED lines=16> */
.L_x_12920:
[----:B------:R-:W-:Y:S05]  /*a080*/  BSYNC B2 ;  /* 0x0000000000027941 */ /* 0x000fea0003800000 */
.L_x_12919:
        /* <DEDUP_REMOVED lines=42> */
.L_x_12918:
[----:B------:R-:W-:Y:S05]  /*a330*/  BSYNC B1 ;  /* 0x0000000000017941 */ /* 0x000fea0003800000 */
.L_x_12917:
        /* <DEDUP_REMOVED lines=23> */
.L_x_12922:
[----:B------:R-:W-:-:S07]  /*a4b0*/  IMAD.MOV.U32 R208, RZ, RZ, R24 ;  /* 0x000000ffffd07224 */ /* 0x000fce00078e0018 */
.L_x_12923:
[----:B------:R-:W-:Y:S05]  /*a4c0*/  BSYNC B1 ;  /* 0x0000000000017941 */ /* 0x000fea0003800000 */
.L_x_12921:
        /* <DEDUP_REMOVED lines=16> */
.L_x_12927:
[----:B------:R-:W-:Y:S05]  /*a5d0*/  BSYNC B2 ;  /* 0x0000000000027941 */ /* 0x000fea0003800000 */
.L_x_12926:
        /* <DEDUP_REMOVED lines=42> */
.L_x_12925:
[----:B------:R-:W-:Y:S05]  /*a880*/  BSYNC B1 ;  /* 0x0000000000017941 */ /* 0x000fea0003800000 */
.L_x_12924:
        /* <DEDUP_REMOVED lines=23> */
.L_x_12929:
[----:B------:R-:W-:-:S07]  /*aa00*/  MOV R206, R24 ;  /* 0x0000001800ce7202 */ /* 0x000fce0000000f00 */
.L_x_12930:
[----:B------:R-:W-:Y:S05]  /*aa10*/  BSYNC B1 ;  /* 0x0000000000017941 */ /* 0x000fea0003800000 */
.L_x_12928:
        /* <DEDUP_REMOVED lines=16> */
.L_x_12934:
[----:B------:R-:W-:Y:S05]  /*ab20*/  BSYNC B2 ;  /* 0x0000000000027941 */ /* 0x000fea0003800000 */
.L_x_12933:
        /* <DEDUP_REMOVED lines=41> */
[----:B------:R-:W-:Y:S02]  /*adc0*/  LOP3.LUT R25, R177, UR32, R180, 0x96, !PT ;  /* 0x00000020b1197c12 */ /* 0x000fe4000f8e96b4 */
[----:B------:R-:W-:-:S07]  /*add0*/  MOV R210, R176 ;  /* 0x000000b000d27202 */ /* 0x000fce0000000f00 */
.L_x_12932:
[----:B------:R-:W-:Y:S05]  /*ade0*/  BSYNC B1 ;  /* 0x0000000000017941 */ /* 0x000fea0003800000 */
.L_x_12931:
        /* <DEDUP_REMOVED lines=23> */
.L_x_12936:
[----:B------:R-:W-:-:S07]  /*af60*/  MOV R208, R24 ;  /* 0x0000001800d07202 */ /* 0x000fce0000000f00 */
.L_x_12937:
[----:B------:R-:W-:Y:S05]  /*af70*/  BSYNC B1 ;  /* 0x0000000000017941 */ /* 0x000fea0003800000 */
.L_x_12935:
        /* <DEDUP_REMOVED lines=16> */
.L_x_12941:
[----:B------:R-:W-:Y:S05]  /*b080*/  BSYNC B2 ;  /* 0x0000000000027941 */ /* 0x000fea0003800000 */
.L_x_12940:
        /* <DEDUP_REMOVED lines=41> */
[----:B------:R-:W-:Y:S01]  /*b320*/  IMAD.MOV.U32 R180, RZ, RZ, RZ ;  /* 0x000000ffffb47224 */ /* 0x000fe200078e00ff */
[----:B------:R-:W-:-:S07]  /*b330*/  MOV R210, R176 ;  /* 0x000000b000d27202 */ /* 0x000fce0000000f00 */
.L_x_12939:
[----:B------:R-:W-:Y:S05]  /*b340*/  BSYNC B1 ;  /* 0x0000000000017941 */ /* 0x000fea0003800000 */
.L_x_12938:
        /* <DEDUP_REMOVED lines=23> */
.L_x_12943:
[----:B------:R-:W-:-:S07]  /*b4c0*/  MOV R178, R24 ;  /* 0x0000001800b27202 */ /* 0x000fce0000000f00 */
.L_x_12944:
[----:B------:R-:W-:Y:S05]  /*b4d0*/  BSYNC B1 ;  /* 0x0000000000017941 */ /* 0x000fea0003800000 */
.L_x_12942:
        /* <DEDUP_REMOVED lines=16> */
.L_x_12948:
[----:B------:R-:W-:Y:S05]  /*b5e0*/  BSYNC B2 ;  /* 0x0000000000027941 */ /* 0x000fea0003800000 */
.L_x_12947:
        /* <DEDUP_REMOVED lines=41> */
[----:B------:R-:W-:Y:S02]  /*b880*/  LOP3.LUT R25, R177, UR32, R180, 0x96, !PT ;  /* 0x00000020b1197c12 */ /* 0x000fe4000f8e96b4 */
[----:B------:R-:W-:-:S07]  /*b890*/  MOV R210, R176 ;  /* 0x000000b000d27202 */ /* 0x000fce0000000f00 */
.L_x_12946:
[----:B------:R-:W-:Y:S05]  /*b8a0*/  BSYNC B1 ;  /* 0x0000000000017941 */ /* 0x000fea0003800000 */
.L_x_12945:
        /* <DEDUP_REMOVED lines=23> */
.L_x_12950:
[----:B------:R-:W-:-:S07]  /*ba20*/  MOV R183, R24 ;  /* 0x0000001800b77202 */ /* 0x000fce0000000f00 */
.L_x_12951:
[----:B------:R-:W-:Y:S05]  /*ba30*/  BSYNC B1 ;  /* 0x0000000000017941 */ /* 0x000fea0003800000 */
.L_x_12949:
        /* <DEDUP_REMOVED lines=18> */
.L_x_12955:
[----:B------:R-:W-:Y:S05]  /*bb60*/  BSYNC B2 ;  /* 0x0000000000027941 */ /* 0x000fea0003800000 */
.L_x_12954:
        /* <DEDUP_REMOVED lines=43> */
.L_x_12953:
[----:B------:R-:W-:Y:S05]  /*be20*/  BSYNC B1 ;  /* 0x0000000000017941 */ /* 0x000fea0003800000 */
.L_x_12952:
[----:B------:R-:W-:Y:S01]  /*be30*/  I2FP.F32.U32 R176, R183 ;  /* 0x000000b700b07245 */ /* 0x000fe20000201000 */
[----:B------:R-:W0:Y:S01]  /*be40*/  @P0 LDC.64 R220, c[0x0][0x230] ;  /* 0x00008c00ffdc0b82 */ /* 0x000e220000000a00 */
[----:B------:R-:W-:Y:S01]  /*be50*/  SEL R214, RZ, 0x100, P4 ;  /* 0x00000100ffd67807 */ /* 0x000fe20002000000 */
[----:B------:R-:W-:Y:S01]  /*be60*/  IMAD.WIDE.U32 R224, R207, 0x10, R188 ;  /* 0x00000010cfe07825 */ /* 0x000fe200078e00bc */
[----:B------:R-:W-:-:S03]  /*be70*/  SEL R179, RZ, 0x10000, P5 ;  /* 0x00010000ffb37807 */ /* 0x000fc60002800000 */
[----:B------:R-:W-:Y:S01]  /*be80*/  FFMA.FTZ R177, R176, R21, 1.1641532182693481445e-10 ;  /* 0x2f000000b0b17423 */ /* 0x000fe20000010015 */
[----:B------:R-:W-:Y:S01]  /*be90*/  LOP3.LUT P5, RZ, R17, 0x2, RZ, 0xc0, !PT ;  /* 0x0000000211ff7812 */ /* 0x000fe200078ac0ff */
[----:B------:R-:W-:Y:S01]  /*bea0*/  IMAD.WIDE.U32 R222, R207, 0x8, R186 ;  /* 0x00000008cfde7825 */ /* 0x000fe200078e00ba */
[----:B------:R-:W-:Y:S02]  /*beb0*/  SEL R180, RZ, 0x1, P2 ;  /* 0x00000001ffb47807 */ /* 0x000fe40001000000 */
[----:B------:R-:W-:Y:S02]  /*bec0*/  FSETP.GTU.FTZ.AND P4, PT, R177, R20, PT ;  /* 0x00000014b100720b */ /* 0x000fe40003f9c000 */
[----:B------:R-:W-:Y:S01]  /*bed0*/  SHF.L.U32 R177, R182, 0x10, RZ ;  /* 0x00000010b6b17819 */ /* 0x000fe200000006ff */
[----:B------:R-:W-:Y:S01]  /*bee0*/  IMAD.WIDE.U32 R180, R180, 0x1000000, RZ ;  /* 0x01000000b4b47825 */ /* 0x000fe200078e00ff */
[----:B------:R-:W-:Y:S02]  /*bef0*/  SEL R178, RZ, 0x1000000, P4 ;  /* 0x01000000ffb27807 */ /* 0x000fe40002000000 */
[----:B------:R-:W-:Y:S01]  /*bf00*/  LOP3.LUT P6, RZ, R17, 0x4, RZ, 0xc0, !PT ;  /* 0x0000000411ff7812 */ /* 0x000fe200078cc0ff */
[----:B------:R-:W-:Y:S01]  /*bf10*/  FMUL.FTZ R176, R177, R18 ;  /* 0x00000012b1b07220 */ /* 0x000fe20000410000 */
[----:B------:R-:W-:-:S02]  /*bf20*/  LOP3.LUT R214, R214, R178, R179, 0xfe, !PT ;  /* 0x000000b2d6d67212 */ /* 0x000fc400078efeb3 */
[----:B------:R-:W-:Y:S01]  /*bf30*/  SEL R178, RZ, 0x1, P1 ;  /* 0x00000001ffb27807 */ /* 0x000fe20000800000 */
[----:B------:R-:W-:Y:S01]  /*bf40*/  FMUL.FTZ R182, R176, R19 ;  /* 0x00000013b0b67220 */ /* 0x000fe20000410000 */
[----:B------:R-:W-:Y:S02]  /*bf50*/  SEL R177, RZ, 0x1, P5 ;  /* 0x00000001ffb17807 */ /* 0x000fe40002800000 */
[----:B------:R-:W-:Y:S01]  /*bf60*/  @P0 PRMT R183, R31, 0x7632, R183 ;  /* 0x000076321fb70816 */ /* 0x000fe200000000b7 */
[----:B------:R-:W-:Y:S01]  /*bf70*/  IMAD.WIDE.U32 R178, R178, 0x10000, RZ ;  /* 0x00010000b2b27825 */ /* 0x000fe200078e00ff */
[----:B------:R-:W-:Y:S02]  /*bf80*/  FSEL R182, R182, RZ, !P4 ;  /* 0x000000ffb6b67208 */ /* 0x000fe40006000000 */
[----:B------:R-:W-:Y:S01]  /*bf90*/  SEL R219, RZ, 0x1, P6 ;  /* 0x00000001ffdb7807 */ /* 0x000fe20003000000 */
[----:B------:R-:W-:Y:S01]  /*bfa0*/  IMAD.WIDE.U32 R176, R177, 0x100, RZ ;  /* 0x00000100b1b07825 */ /* 0x000fe200078e00ff */
[----:B------:R-:W-:-:S03]  /*bfb0*/  SEL R215, RZ, 0x1, P3 ;  /* 0x00000001ffd77807 */ /* 0x000fc60001800000 */
[----:B------:R-:W-:Y:S01]  /*bfc0*/  FMUL.FTZ R217, R51, R182 ;  /* 0x000000b633d97220 */ /* 0x000fe20000410000 */
[----:B------:R-:W-:Y:S02]  /*bfd0*/  F2FP.BF16.F32.PACK_AB R182, R213, R206 ;  /* 0x000000ced5b6723e */ /* 0x000fe400000010ff */
[----:B------:R-:W-:Y:S01]  /*bfe0*/  LOP3.LUT R218, R176, R180, R178, 0xfe, !PT ;  /* 0x000000b4b0da7212 */ /* 0x000fe200078efeb2 */
[----:B------:R-:W-:Y:S01]  /*bff0*/  @P0 IMAD.U32 R176, R183, 0x10000, RZ ;  /* 0x00010000b7b00824 */ /* 0x000fe200078e00ff */
[----:B------:R-:W-:Y:S02]  /*c000*/  F2FP.BF16.F32.PACK_AB R180, R209, R202 ;  /* 0x000000cad1b4723e */ /* 0x000fe400000010ff */
[----:B------:R-:W-:Y:S01]  /*c010*/  LOP3.LUT R218, R218, R219, RZ, 0xfc, !PT ;  /* 0x000000dbdada7212 */ /* 0x000fe200078efcff */
[----:B------:R-:W-:Y:S01]  /*c020*/  @P0 FADD.FTZ R217, R217, R176 ;  /* 0x000000b0d9d90221 */ /* 0x000fe20000010000 */
[----:B------:R-:W-:Y:S02]  /*c030*/  LOP3.LUT R219, R181, R214, R215, 0xfe, !PT ;  /* 0x000000d6b5db7212 */ /* 0x000fe400078efed7 */
[----:B------:R-:W-:-:S02]  /*c040*/  IADD3 R215, R7, 0x80, RZ ;  /* 0x0000008007d77810 */ /* 0x000fc40007ffe0ff */
[----:B------:R-:W-:Y:S02]  /*c050*/  F2FP.BF16.F32.PACK_AB R181, R211, R204 ;  /* 0x000000ccd3b5723e */ /* 0x000fe400000010ff */
[----:B------:R-:W-:Y:S01]  /*c060*/  F2FP.BF16.F32.PACK_AB R183, R217, R208 ;  /* 0x000000d0d9b7723e */ /* 0x000fe200000010ff */
[----:B0-----:R-:W-:Y:S01]  /*c070*/  @P0 IMAD.WIDE.U32 R220, R215, 0x10, R220 ;  /* 0x00000010d7dc0825 */ /* 0x001fe200078e00dc */
        /* <DEDUP_REMOVED lines=18> */
.L_x_12957:
[----:B------:R-:W-:-:S07]  /*c1a0*/  IMAD.MOV.U32 R214, RZ, RZ, R24 ;  /* 0x000000ffffd67224 */ /* 0x000fce00078e0018 */
.L_x_12958:
[----:B------:R-:W-:Y:S05]  /*c1b0*/  BSYNC B1 ;  /* 0x0000000000017941 */ /* 0x000fea0003800000 */
.L_x_12956:
        /* <DEDUP_REMOVED lines=16> */
.L_x_12962:
[----:B------:R-:W-:Y:S05]  /*c2c0*/  BSYNC B2 ;  /* 0x0000000000027941 */ /* 0x000fea0003800000 */
.L_x_12961:
        /* <DEDUP_REMOVED lines=43> */
.L_x_12960:
[----:B------:R-:W-:Y:S05]  /*c580*/  BSYNC B1 ;  /* 0x0000000000017941 */ /* 0x000fea0003800000 */
.L_x_12959:
        /* <DEDUP_REMOVED lines=25> */
.L_x_12964:
[----:B------:R-:W-:-:S07]  /*c720*/  IMAD.MOV.U32 R216, RZ, RZ, R24 ;  /* 0x000000ffffd87224 */ /* 0x000fce00078e0018 */
.L_x_12965:
[----:B------:R-:W-:Y:S05]  /*c730*/  BSYNC B1 ;  /* 0x0000000000017941 */ /* 0x000fea0003800000 */
.L_x_12963:
        /* <DEDUP_REMOVED lines=16> */
.L_x_12969:
[----:B------:R-:W-:Y:S05]  /*c840*/  BSYNC B2 ;  /* 0x0000000000027941 */ /* 0x000fea0003800000 */
.L_x_12968:
        /* <DEDUP_REMOVED lines=43> */
.L_x_12967:
[----:B------:R-:W-:Y:S05]  /*cb00*/  BSYNC B1 ;  /* 0x0000000000017941 */ /* 0x000fea0003800000 */
.L_x_12966:
        /* <DEDUP_REMOVED lines=25> */
.L_x_12971:
[----:B------:R-:W-:-:S07]  /*cca0*/  IMAD.MOV.U32 R176, RZ, RZ, R24 ;  /* 0x000000ffffb07224 */ /* 0x000fce00078e0018 */
.L_x_12972:
[----:B------:R-:W-:Y:S05]  /*ccb0*/  BSYNC B1 ;  /* 0x0000000000017941 */ /* 0x000fea0003800000 */
.L_x_12970:
        /* <DEDUP_REMOVED lines=16> */
.L_x_12976:
[----:B------:R-:W-:Y:S05]  /*cdc0*/  BSYNC B2 ;  /* 0x0000000000027941 */ /* 0x000fea0003800000 */
.L_x_12975:
        /* <DEDUP_REMOVED lines=43> */
.L_x_12974:
[----:B------:R-:W-:Y:S05]  /*d080*/  BSYNC B1 ;  /* 0x0000000000017941 */ /* 0x000fea0003800000 */
.L_x_12973:
        /* <DEDUP_REMOVED lines=23> */
.L_x_12978:
[----:B------:R-:W-:-:S07]  /*d200*/  IMAD.MOV.U32 R220, RZ, RZ, R24 ;  /* 0x000000ffffdc7224 */ /* 0x000fce00078e0018 */
.L_x_12979:
[----:B------:R-:W-:Y:S05]  /*d210*/  BSYNC B1 ;  /* 0x0000000000017941 */ /* 0x000fea0003800000 */
.L_x_12977:
        /* <DEDUP_REMOVED lines=16> */
.L_x_12983:
[----:B------:R-:W-:Y:S05]  /*d320*/  BSYNC B2 ;  /* 0x0000000000027941 */ /* 0x000fea0003800000 */
.L_x_12982:
        /* <DEDUP_REMOVED lines=42> */
[----:B------:R-:W-:-:S08]  /*d5d0*/  LOP3.LUT R25, R177, UR32, R180, 0x96, !PT ;  /* 0x00000020b1197c12 */ /* 0x000fd0000f8e96b4 */
.L_x_12981:
[----:B------:R-:W-:Y:S05]  /*d5e0*/  BSYNC B1 ;  /* 0x0000000000017941 */ /* 0x000fea0003800000 */
.L_x_12980:
        /* <DEDUP_REMOVED lines=23> */
.L_x_12985:
[----:B------:R-:W-:-:S07]  /*d760*/  IMAD.MOV.U32 R218, RZ, RZ, R24 ;  /* 0x000000ffffda7224 */ /* 0x000fce00078e0018 */
.L_x_12986:
[----:B------:R-:W-:Y:S05]  /*d770*/  BSYNC B1 ;  /* 0x0000000000017941 */ /* 0x000fea0003800000 */
.L_x_12984:
        /* <DEDUP_REMOVED lines=16> */
.L_x_12990:
[----:B------:R-:W-:Y:S05]  /*d880*/  BSYNC B2 ;  /* 0x0000000000027941 */ /* 0x000fea0003800000 */
.L_x_12989:
        /* <DEDUP_REMOVED lines=43> */
.L_x_12988:
[----:B------:R-:W-:Y:S05]  /*db40*/  BSYNC B1 ;  /* 0x0000000000017941 */ /* 0x000fea0003800000 */
.L_x_12987:
        /* <DEDUP_REMOVED lines=23> */
.L_x_12992:
[----:B------:R-:W-:-:S07]  /*dcc0*/  IMAD.MOV.U32 R220, RZ, RZ, R24 ;  /* 0x000000ffffdc7224 */ /* 0x000fce00078e0018 */
.L_x_12993:
[----:B------:R-:W-:Y:S05]  /*dcd0*/  BSYNC B1 ;  /* 0x0000000000017941 */ /* 0x000fea0003800000 */
.L_x_12991:
        /* <DEDUP_REMOVED lines=16> */
.L_x_12997:
[----:B------:R-:W-:Y:S05]  /*dde0*/  BSYNC B2 ;  /* 0x0000000000027941 */ /* 0x000fea0003800000 */
.L_x_12996:
        /* <DEDUP_REMOVED lines=43> */
.L_x_12995:
[----:B------:R-:W-:Y:S05]  /*e0a0*/  BSYNC B1 ;  /* 0x0000000000017941 */ /* 0x000fea0003800000 */
.L_x_12994:
        /* <DEDUP_REMOVED lines=23> */
.L_x_12999:
[----:B------:R-:W-:-:S07]  /*e220*/  IMAD.MOV.U32 R178, RZ, RZ, R24 ;  /* 0x000000ffffb27224 */ /* 0x000fce00078e0018 */
.L_x_13000:
[----:B------:R-:W-:Y:S05]  /*e230*/  BSYNC B1 ;  /* 0x0000000000017941 */ /* 0x000fea0003800000 */
.L_x_12998:
        /* <DEDUP_REMOVED lines=16> */
.L_x_13004:
[----:B------:R-:W-:Y:S05]  /*e340*/  BSYNC B2 ;  /* 0x0000000000027941 */ /* 0x000fea0003800000 */
.L_x_13003:
        /* <DEDUP_REMOVED lines=43> */
.L_x_13002:
[----:B------:R-:W-:Y:S05]  /*e600*/  BSYNC B1 ;  /* 0x0000000000017941 */ /* 0x000fea0003800000 */
.L_x_13001:
        /* <DEDUP_REMOVED lines=23> */
.L_x_13006:
[----:B------:R-:W-:-:S07]  /*e780*/  IMAD.MOV.U32 R183, RZ, RZ, R24 ;  /* 0x000000ffffb77224 */ /* 0x000fce00078e0018 */
.L_x_13007:
[----:B------:R-:W-:Y:S05]  /*e790*/  BSYNC B1 ;  /* 0x0000000000017941 */ /* 0x000fea0003800000 */
.L_x_13005:
        /* <DEDUP_REMOVED lines=18> */
.L_x_13011:
[----:B------:R-:W-:Y:S05]  /*e8c0*/  BSYNC B2 ;  /* 0x0000000000027941 */ /* 0x000fea0003800000 */
.L_x_13010:
        /* <DEDUP_REMOVED lines=43> */
.L_x_13009:
[----:B------:R-:W-:Y:S05]  /*eb80*/  BSYNC B1 ;  /* 0x0000000000017941 */ /* 0x000fea0003800000 */
.L_x_13008:
[----:B------:R-:W-:Y:S01]  /*eb90*/  I2FP.F32.U32 R176, R183 ;  /* 0x000000b700b07245 */ /* 0x000fe20000201000 */
[----:B------:R-:W-:Y:S01]  /*eba0*/  IMAD.WIDE.U32 R232, R215, 0x10, R188 ;  /* 0x00000010d7e87825 */ /* 0x000fe200078e00bc */
[----:B------:R-:W-:Y:S02]  /*ebb0*/  SEL R222, RZ, 0x100, P4 ;  /* 0x00000100ffde7807 */ /* 0x000fe40002000000 */
[----:B------:R-:W-:Y:S01]  /*ebc0*/  SEL R179, RZ, 0x10000, P5 ;  /* 0x00010000ffb37807 */ /* 0x000fe20002800000 */
[----:B------:R-:W-:Y:S01]  /*ebd0*/  FFMA.FTZ R177, R176, R21, 1.1641532182693481445e-10 ;  /* 0x2f000000b0b17423 */ /* 0x000fe20000010015 */
[----:B------:R-:W-:Y:S02]  /*ebe0*/  LOP3.LUT P5, RZ, R17, 0x2, RZ, 0xc0, !PT ;  /* 0x0000000211ff7812 */ /* 0x000fe400078ac0ff */
[----:B------:R-:W-:Y:S02]  /*ebf0*/  SEL R180, RZ, 0x1, P2 ;  /* 0x00000001ffb47807 */ /* 0x000fe40001000000 */
[----:B------:R-:W-:Y:S01]  /*ec00*/  FSETP.GTU.FTZ.AND P4, PT, R177, R20, PT ;  /* 0x00000014b100720b */ /* 0x000fe20003f9c000 */
[----:B------:R-:W-:Y:S01]  /*ec10*/  IMAD.U32 R177, R182, 0x10000, RZ ;  /* 0x00010000b6b17824 */ /* 0x000fe200078e00ff */
[----:B------:R-:W-:Y:S01]  /*ec20*/  SEL R228, RZ, 0x1, P1 ;  /* 0x00000001ffe47807 */ /* 0x000fe20000800000 */
[----:B------:R-:W-:Y:S01]  /*ec30*/  IMAD.WIDE.U32 R180, R180, 0x1000000, RZ ;  /* 0x01000000b4b47825 */ /* 0x000fe200078e00ff */
[----:B------:R-:W-:-:S03]  /*ec40*/  SEL R176, RZ, 0x1000000, P4 ;  /* 0x01000000ffb07807 */ /* 0x000fc60002000000 */
[----:B------:R-:W-:Y:S01]  /*ec50*/  FMUL.FTZ R178, R177, R18 ;  /* 0x00000012b1b27220 */ /* 0x000fe20000410000 */
[----:B------:R-:W-:Y:S01]  /*ec60*/  @P0 PRMT R183, R31, 0x7632, R183 ;  /* 0x000076321fb70816 */ /* 0x000fe200000000b7 */
[----:B------:R-:W-:Y:S01]  /*ec70*/  IMAD.WIDE.U32 R228, R228, 0x10000, RZ ;  /* 0x00010000e4e47825 */ /* 0x000fe200078e00ff */
[----:B------:R-:W-:-:S03]  /*ec80*/  LOP3.LUT R222, R222, R176, R179, 0xfe, !PT ;  /* 0x000000b0dede7212 */ /* 0x000fc600078efeb3 */
[----:B------:R-:W-:Y:S01]  /*ec90*/  FMUL.FTZ R182, R178, R19 ;  /* 0x00000013b2b67220 */ /* 0x000fe20000410000 */
[----:B------:R-:W0:Y:S01]  /*eca0*/  @P0 LDC.64 R176, c[0x0][0x230] ;  /* 0x00008c00ffb00b82 */ /* 0x000e220000000a00 */
[----:B------:R-:W-:Y:S02]  /*ecb0*/  SEL R179, RZ, 0x1, P5 ;  /* 0x00000001ffb37807 */ /* 0x000fe40002800000 */
[----:B------:R-:W-:Y:S02]  /*ecc0*/  LOP3.LUT P6, RZ, R17, 0x4, RZ, 0xc0, !PT ;  /* 0x0000000411ff7812 */ /* 0x000fe400078cc0ff */
[----:B------:R-:W-:Y:S01]  /*ecd0*/  FSEL R182, R182, RZ, !P4 ;  /* 0x000000ffb6b67208 */ /* 0x000fe20006000000 */
[----:B------:R-:W-:Y:S01]  /*ece0*/  IMAD.WIDE.U32 R178, R179, 0x100, RZ ;  /* 0x00000100b3b27825 */ /* 0x000fe200078e00ff */
[----:B------:R-:W-:Y:S02]  /*ecf0*/  SEL R227, RZ, 0x1, P6 ;  /* 0x00000001ffe37807 */ /* 0x000fe40003000000 */
[----:B------:R-:W-:Y:S01]  /*ed00*/  SEL R231, RZ, 0x1, P3 ;  /* 0x00000001ffe77807 */ /* 0x000fe20001800000 */
[----:B------:R-:W-:Y:S01]  /*ed10*/  FMUL.FTZ R225, R43, R182 ;  /* 0x000000b62be17220 */ /* 0x000fe20000410000 */
[----:B------:R-:W-:-:S02]  /*ed20*/  LOP3.LUT R228, R178, R180, R228, 0xfe, !PT ;  /* 0x000000b4b2e47212 */ /* 0x000fc400078efee4 */
[----:B------:R-:W-:Y:S02]  /*ed30*/  @P0 SHF.L.U32 R178, R183, 0x10, RZ ;  /* 0x00000010b7b20819 */ /* 0x000fe400000006ff */
[----:B------:R-:W-:Y:S01]  /*ed40*/  LOP3.LUT R228, R228, R227, RZ, 0xfc, !PT ;  /* 0x000000e3e4e47212 */ /* 0x000fe200078efcff */
[----:B------:R-:W-:Y:S01]  /*ed50*/  VIADD R227, R7, 0xa0 ;  /* 0x000000a007e37836 */ /* 0x000fe20000000000 */
[----:B------:R-:W-:Y:S01]  /*ed60*/  LOP3.LUT R231, R181, R222, R231, 0xfe, !PT ;  /* 0x000000deb5e77212 */ /* 0x000fe200078efee7 */
[----:B------:R-:W-:Y:S01]  /*ed70*/  @P0 FADD.FTZ R225, R225, R178 ;  /* 0x000000b2e1e10221 */ /* 0x000fe20000010000 */
[----:B------:R-:W-:Y:S02]  /*ed80*/  F2FP.BF16.F32.PACK_AB R182, R223, R218 ;  /* 0x000000dadfb6723e */ /* 0x000fe400000010ff */
[----:B------:R-:W-:Y:S02]  /*ed90*/  F2FP.BF16.F32.PACK_AB R181, R221, R216 ;  /* 0x000000d8ddb5723e */ /* 0x000fe400000010ff */
[----:B------:R-:W-:Y:S01]  /*eda0*/  F2FP.BF16.F32.PACK_AB R180, R219, R214 ;  /* 0x000000d6dbb4723e */ /* 0x000fe200000010ff */
[----:B0-----:R-:W-:Y:S01]  /*edb0*/  @P0 IMAD.WIDE.U32 R234, R227, 0x10, R176 ;  /* 0x00000010e3ea0825 */ /* 0x001fe200078e00b0 */
[----:B------:R-:W-:-:S02]  /*edc0*/  F2FP.BF16.F32.PACK_AB R183, R225, R220 ;  /* 0x000000dce1b7723e */ /* 0x000fc400000010ff */
[----:B------:R-:W-:Y:S01]  /*edd0*/  LOP3.LUT R229, R179, R231, R229, 0xfe, !PT ;  /* 0x000000e7b3e57212 */ /* 0x000fe200078efee5 */
[----:B------:R-:W-:Y:S02]  /*ede0*/  IMAD.WIDE.U32 R230, R215, 0x8, R186 ;  /* 0x00000008d7e67825 */ /* 0x000fe400078e00ba */
[----:B------:R0:W-:Y:S02]  /*edf0*/  STG.E.128 desc[UR4][R232.64], R180 ;  /* 0x000000b4e8007986 */ /* 0x0001e4000c101d04 */
[----:B------:R-:W-:Y:S02]  /*ee00*/  IMAD.WIDE.U32 R176, R227, 0x10, R192 ;  /* 0x00000010e3b07825 */ /* 0x000fe400078e00c0 */
        /* <DEDUP_REMOVED lines=15> */
.L_x_13013:
[----:B------:R-:W-:-:S07]  /*ef00*/  MOV R222, R24 ;  /* 0x0000001800de7202 */ /* 0x000fce0000000f00 */
.L_x_13014:
[----:B------:R-:W-:Y:S05]  /*ef10*/  BSYNC B1 ;  /* 0x0000000000017941 */ /* 0x000fea0003800000 */
.L_x_13012:
        /* <DEDUP_REMOVED lines=16> */
.L_x_13018:
[----:B------:R-:W-:Y:S05]  /*f020*/  BSYNC B2 ;  /* 0x0000000000027941 */ /* 0x000fea0003800000 */
.L_x_13017:
        /* <DEDUP_REMOVED lines=43> */
.L_x_13016:
[----:B------:R-:W-:Y:S05]  /*f2e0*/  BSYNC B1 ;  /* 0x0000000000017941 */ /* 0x000fea0003800000 */
.L_x_13015:
[----:B------:R-:W-:Y:S01]  /*f2f0*/  I2FP.F32.U32 R180, R222 ;  /* 0x000000de00b47245 */ /* 0x000fe20000201000 */
[----:B-----5:R-:W-:Y:S01]  /*f300*/  @P0 IMAD.U32 R193, R28, 0x10000, RZ ;  /* 0x000100001cc10824 */ /* 0x020fe200078e00ff */
[----:B------:R-:W-:Y:S01]  /*f310*/  SHF.L.U32 R183, R176, 0x10, RZ ;  /* 0x00000010b0b77819 */ /* 0x000fe200000006ff */
[----:B------:R-:W-:Y:S01]  /*f320*/  BSSY B1, `(.L_x_13019) ;  /* 0x0000017000017945 */ /* 0x000fe20003800000 */
[----:B------:R-:W-:Y:S01]  /*f330*/  LOP3.LUT R17, R17, 0xfffffffb, RZ, 0xc0, !PT ;  /* 0xfffffffb11117812 */ /* 0x000fe200078ec0ff */
[----:B------:R-:W-:Y:S01]  /*f340*/  FFMA.FTZ R181, R180, R21, 1.1641532182693481445e-10 ;  /* 0x2f000000b4b57423 */ /* 0x000fe20000010015 */
[----:B------:R-:W-:Y:S01]  /*f350*/  IADD3 R222, R192, 0x1, RZ ;  /* 0x00000001c0de7810 */ /* 0x000fe20007ffe0ff */
[----:B------:R-:W-:Y:S01]  /*f360*/  FMUL.FTZ R180, R183, R18 ;  /* 0x00000012b7b47220 */ /* 0x000fe20000410000 */
[----:B------:R-:W-:Y:S02]  /*f370*/  PRMT R183, R176, 0x7632, R183 ;  /* 0x00007632b0b77816 */ /* 0x000fe400000000b7 */
        /* <DEDUP_REMOVED lines=16> */
.L_x_13020:
[----:B------:R-:W-:-:S07]  /*f480*/  MOV R176, R24 ;  /* 0x0000001800b07202 */ /* 0x000fce0000000f00 */
.L_x_13021:
[----:B------:R-:W-:Y:S05]  /*f490*/  BSYNC B1 ;  /* 0x0000000000017941 */ /* 0x000fea0003800000 */
.L_x_13019:
        /* <DEDUP_REMOVED lines=16> */
.L_x_13025:
[----:B------:R-:W-:Y:S05]  /*f5a0*/  BSYNC B2 ;  /* 0x0000000000027941 */ /* 0x000fea0003800000 */
.L_x_13024:
        /* <DEDUP_REMOVED lines=43> */
.L_x_13023:
[----:B------:R-:W-:Y:S05]  /*f860*/  BSYNC B1 ;  /* 0x0000000000017941 */ /* 0x000fea0003800000 */
.L_x_13022:
        /* <DEDUP_REMOVED lines=25> */
.L_x_13027:
[----:B------:R-:W-:-:S07]  /*fa00*/  MOV R176, R24 ;  /* 0x0000001800b07202 */ /* 0x000fce0000000f00 */
.L_x_13028:
[----:B------:R-:W-:Y:S05]  /*fa10*/  BSYNC B1 ;  /* 0x0000000000017941 */ /* 0x000fea0003800000 */
.L_x_13026:
        /* <DEDUP_REMOVED lines=16> */
.L_x_13032:
[----:B------:R-:W-:Y:S05]  /*fb20*/  BSYNC B2 ;  /* 0x0000000000027941 */ /* 0x000fea0003800000 */
.L_x_13031:
        /* <DEDUP_REMOVED lines=43> */
.L_x_13030:
[----:B------:R-:W-:Y:S05]  /*fde0*/  BSYNC B1 ;  /* 0x0000000000017941 */ /* 0x000fea0003800000 */
.L_x_13029:
[----:B------:R-:W-:Y:S01]  /*fdf0*/  I2FP.F32.U32 R176, R176 ;  /* 0x000000b000b07245 */ /* 0x000fe20000201000 */
[----:B------:R-:W-:Y:S01]  /*fe00*/  BSSY B1, `(.L_x_13033) ;  /* 0x0000017000017945 */ /* 0x000fe20003800000 */
[C---:B------:R-:W-:Y:S01]  /*fe10*/  SHF.L.U32 R183, R177.reuse, 0x10, RZ ;  /* 0x00000010b1b77819 */ /* 0x040fe200000006ff */
[C---:B------:R-:W-:Y:S01]  /*fe20*/  VIADD R180, R224.reuse, 0x1 ;  /* 0x00000001e0b47836 */ /* 0x040fe20000000000 */
[----:B------:R-:W-:Y:S01]  /*fe30*/  ISETP.NE.AND P2, PT, R224, 0x1, PT ;  /* 0x00000001e000780c */ /* 0x000fe20003f45270 */
[----:B------:R-:W-:Y:S01]  /*fe40*/  FFMA.FTZ R181, R176, R21, 1.1641532182693481445e-10 ;  /* 0x2f000000b0b57423 */ /* 0x000fe20000010015 */
[----:B------:R-:W-:Y:S01]  /*fe50*/  PRMT R222, R177, 0x7632, R222 ;  /* 0x00007632b1de7816 */ /* 0x000fe200000000de */
[----:B------:R-:W-:-:S03]  /*fe60*/  FMUL.FTZ R176, R183, R18 ;  /* 0x00000012b7b07220 */ /* 0x000fc60000410000 */
[----:B------:R-:W-:Y:S01]  /*fe70*/  FSETP.GTU.FTZ.AND P1, PT, R181, R20, PT ;  /* 0x00000014b500720b */ /* 0x000fe20003f3c000 */
[----:B------:R-:W-:-:S05]  /*fe80*/  FMUL.FTZ R176, R176, R19 ;  /* 0x00000013b0b07220 */ /* 0x000fca0000410000 */
        /* <DEDUP_REMOVED lines=13> */
.L_x_13034:
[----:B------:R-:W-:-:S07]  /*ff60*/  MOV R192, R24 ;  /* 0x0000001800c07202 */ /* 0x000fce0000000f00 */
.L_x_13035:
[----:B------:R-:W-:Y:S05]  /*ff70*/  BSYNC B1 ;  /* 0x0000000000017941 */ /* 0x000fea0003800000 */
.L_x_13033:
        /* <DEDUP_REMOVED lines=16> */
.L_x_13039:
[----:B------:R-:W-:Y:S05]  /*10080*/  BSYNC B2 ;  /* 0x0000000000027941 */ /* 0x000fea0003800000 */
.L_x_13038:
        /* <DEDUP_REMOVED lines=43> */
.L_x_13037:
[----:B------:R-:W-:Y:S05]  /*10340*/  BSYNC B1 ;  /* 0x0000000000017941 */ /* 0x000fea0003800000 */
.L_x_13036:
        /* <DEDUP_REMOVED lines=23> */
.L_x_13041:
[----:B------:R-:W-:-:S07]  /*104c0*/  MOV R192, R24 ;  /* 0x0000001800c07202 */ /* 0x000fce0000000f00 */
.L_x_13042:
[----:B------:R-:W-:Y:S05]  /*104d0*/  BSYNC B1 ;  /* 0x0000000000017941 */ /* 0x000fea0003800000 */
.L_x_13040:
        /* <DEDUP_REMOVED lines=16> */
.L_x_13046:
[----:B------:R-:W-:Y:S05]  /*105e0*/  BSYNC B2 ;  /* 0x0000000000027941 */ /* 0x000fea0003800000 */
.L_x_13045:
        /* <DEDUP_REMOVED lines=43> */
.L_x_13044:
[----:B------:R-:W-:Y:S05]  /*108a0*/  BSYNC B1 ;  /* 0x0000000000017941 */ /* 0x000fea0003800000 */
.L_x_13043:
[----:B------:R-:W-:Y:S01]  /*108b0*/  I2FP.F32.U32 R176, R192 ;  /* 0x000000c000b07245 */ /* 0x000fe20000201000 */
[----:B------:R-:W-:Y:S01]  /*108c0*/  IMAD.U32 R181, R178, 0x10000, RZ ;  /* 0x00010000b2b57824 */ /* 0x000fe200078e00ff */
[----:B------:R-:W-:Y:S01]  /*108d0*/  ISETP.NE.AND P4, PT, R226, 0x1, PT ;  /* 0x00000001e200780c */ /* 0x000fe20003f85270 */
[----:B------:R-:W-:Y:S01]  /*108e0*/  BSSY B1, `(.L_x_13047) ;  /* 0x0000015000017945 */ /* 0x000fe20003800000 */
[----:B------:R-:W-:Y:S01]  /*108f0*/  PRMT R224, R178, 0x7632, R224 ;  /* 0x00007632b2e07816 */ /* 0x000fe200000000e0 */
[----:B------:R-:W-:Y:S01]  /*10900*/  FFMA.FTZ R177, R176, R21, 1.1641532182693481445e-10 ;  /* 0x2f000000b0b17423 */ /* 0x000fe20000010015 */
[----:B------:R-:W-:Y:S01]  /*10910*/  FMUL.FTZ R176, R181, R18 ;  /* 0x00000012b5b07220 */ /* 0x000fe20000410000 */
[----:B------:R-:W-:Y:S02]  /*10920*/  @P0 SHF.L.U32 R181, R30, 0x10, RZ ;  /* 0x000000101eb50819 */ /* 0x000fe400000006ff */
[----:B------:R-:W-:Y:S01]  /*10930*/  IADD3 R180, R226, 0x1, RZ ;  /* 0x00000001e2b47810 */ /* 0x000fe20007ffe0ff */
        /* <DEDUP_REMOVED lines=14> */
.L_x_13048:
[----:B------:R-:W-:-:S07]  /*10a20*/  IMAD.MOV.U32 R178, RZ, RZ, R24 ;  /* 0x000000ffffb27224 */ /* 0x000fce00078e0018 */
.L_x_13049:
[----:B------:R-:W-:Y:S05]  /*10a30*/  BSYNC B1 ;  /* 0x0000000000017941 */ /* 0x000fea0003800000 */
.L_x_13047:
        /* <DEDUP_REMOVED lines=16> */
.L_x_13053:
[----:B------:R-:W-:Y:S05]  /*10b40*/  BSYNC B2 ;  /* 0x0000000000027941 */ /* 0x000fea0003800000 */
.L_x_13052:
        /* <DEDUP_REMOVED lines=43> */
.L_x_13051:
[----:B------:R-:W-:Y:S05]  /*10e00*/  BSYNC B1 ;  /* 0x0000000000017941 */ /* 0x000fea0003800000 */
.L_x_13050:
[----:B------:R-:W-:Y:S01]  /*10e10*/  I2FP.F32.U32 R176, R178 ;  /* 0x000000b200b07245 */ /* 0x000fe20000201000 */
[----:B------:R-:W-:Y:S01]  /*10e20*/  BSSY B1, `(.L_x_13054) ;  /* 0x0000017000017945 */ /* 0x000fe20003800000 */
[----:B------:R-:W-:Y:S01]  /*10e30*/  SHF.L.U32 R181, R224, 0x10, RZ ;  /* 0x00000010e0b57819 */ /* 0x000fe200000006ff */
[C---:B------:R-:W-:Y:S01]  /*10e40*/  VIADD R230, R180.reuse, 0x1 ;  /* 0x00000001b4e67836 */ /* 0x040fe20000000000 */
[----:B------:R-:W-:Y:S01]  /*10e50*/  ISETP.NE.AND P5, PT, R180, 0x1, PT ;  /* 0x00000001b400780c */ /* 0x000fe20003fa5270 */
[----:B------:R-:W-:Y:S02]  /*10e60*/  FFMA.FTZ R177, R176, R21, 1.1641532182693481445e-10 ;  /* 0x2f000000b0b17423 */ /* 0x000fe40000010015 */
[----:B------:R-:W-:-:S03]  /*10e70*/  FMUL.FTZ R176, R181, R18 ;  /* 0x00000012b5b07220 */ /* 0x000fc60000410000 */
[----:B------:R-:W-:Y:S01]  /*10e80*/  FSETP.GTU.FTZ.AND P4, PT, R177, R20, PT ;  /* 0x00000014b100720b */ /* 0x000fe20003f9c000 */
[----:B------:R-:W-:Y:S01]  /*10e90*/  FMUL.FTZ R176, R176, R19 ;  /* 0x00000013b0b07220 */ /* 0x000fe20000410000 */
[----:B------:R-:W-:-:S04]  /*10ea0*/  @P0 PRMT R177, R30, 0x7632, R177 ;  /* 0x000076321eb10816 */ /* 0x000fc800000000b1 */
        /* <DEDUP_REMOVED lines=13> */
.L_x_13055:
[----:B------:R-:W-:-:S07]  /*10f80*/  MOV R178, R24 ;  /* 0x0000001800b27202 */ /* 0x000fce0000000f00 */
.L_x_13056:
[----:B------:R-:W-:Y:S05]  /*10f90*/  BSYNC B1 ;  /* 0x0000000000017941 */ /* 0x000fea0003800000 */
.L_x_13054:
        /* <DEDUP_REMOVED lines=16> */
.L_x_13060:
[----:B------:R-:W-:Y:S05]  /*110a0*/  BSYNC B2 ;  /* 0x0000000000027941 */ /* 0x000fea0003800000 */
.L_x_13059:
        /* <DEDUP_REMOVED lines=43> */
.L_x_13058:
[----:B------:R-:W-:Y:S05]  /*11360*/  BSYNC B1 ;  /* 0x0000000000017941 */ /* 0x000fea0003800000 */
.L_x_13057:
        /* <DEDUP_REMOVED lines=23> */
.L_x_13062:
[----:B------:R-:W-:-:S07]  /*114e0*/  MOV R226, R24 ;  /* 0x0000001800e27202 */ /* 0x000fce0000000f00 */
.L_x_13063:
[----:B------:R-:W-:Y:S05]  /*114f0*/  BSYNC B1 ;  /* 0x0000000000017941 */ /* 0x000fea0003800000 */
.L_x_13061:
        /* <DEDUP_REMOVED lines=18> */
.L_x_13067:
[----:B------:R-:W-:Y:S05]  /*11620*/  BSYNC B2 ;  /* 0x0000000000027941 */ /* 0x000fea0003800000 */
.L_x_13066:
        /* <DEDUP_REMOVED lines=41> */
[----:B------:R-:W-:Y:S02]  /*118c0*/  LOP3.LUT R25, R177, UR32, R178, 0x96, !PT ;  /* 0x00000020b1197c12 */ /* 0x000fe4000f8e96b2 */
[----:B------:R-:W-:-:S07]  /*118d0*/  MOV R210, R176 ;  /* 0x000000b000d27202 */ /* 0x000fce0000000f00 */
.L_x_13065:
[----:B------:R-:W-:Y:S05]  /*118e0*/  BSYNC B1 ;  /* 0x0000000000017941 */ /* 0x000fea0003800000 */
.L_x_13064:
[----:B------:R-:W-:Y:S01]  /*118f0*/  FADD.FTZ R178, RZ, R8 ;  /* 0x00000008ffb27221 */ /* 0x000fe20000010000 */
[----:B------:R-:W-:Y:S01]  /*11900*/  SEL R181, RZ, 0x100, P4 ;  /* 0x00000100ffb57807 */ /* 0x000fe20002000000 */
[----:B------:R-:W-:Y:S01]  /*11910*/  IMAD.WIDE.U32 R188, R227, 0x10, R188 ;  /* 0x00000010e3bc7825 */ /* 0x000fe200078e00bc */
[----:B------:R-:W-:-:S03]  /*11920*/  SEL R176, RZ, 0x10000, P5 ;  /* 0x00010000ffb07807 */ /* 0x000fc60002800000 */
[----:B------:R-:W-:Y:S01]  /*11930*/  FADD.FTZ R177, R178, R9 ;  /* 0x00000009b2b17221 */ /* 0x000fe20000010000 */
[----:B------:R-:W-:Y:S01]  /*11940*/  LOP3.LUT P5, RZ, R17, 0x2, RZ, 0xc0, !PT ;  /* 0x0000000211ff7812 */ /* 0x000fe200078ac0ff */
[----:B------:R-:W-:Y:S01]  /*11950*/  IMAD.WIDE.U32 R186, R227, 0x8, R186 ;  /* 0x00000008e3ba7825 */ /* 0x000fe200078e00ba */
[----:B------:R-:W-:-:S03]  /*11960*/  LOP3.LUT P6, RZ, R17, 0x4, RZ, 0xc0, !PT ;  /* 0x0000000411ff7812 */ /* 0x000fc600078cc0ff */
[----:B------:R-:W-:Y:S01]  /*11970*/  FADD.FTZ R178, R177, R10 ;  /* 0x0000000ab1b27221 */ /* 0x000fe20000010000 */
[----:B------:R-:W-:Y:S01]  /*11980*/  SEL R233, RZ, 0x1, P3 ;  /* 0x00000001ffe97807 */ /* 0x000fe20001800000 */
[----:B------:R-:W-:Y:S01]  /*11990*/  UMOV UR8, 0xffffffff ;  /* 0xffffffff00087882 */ /* 0x000fe20000000000 */
[----:B------:R-:W-:Y:S01]  /*119a0*/  SEL R231, RZ, 0x1, P6 ;  /* 0x00000001ffe77807 */ /* 0x000fe20003000000 */
        /* <DEDUP_REMOVED lines=32> */
[----:B------:R-:W-:-:S03]  /*11bb0*/  FMUL.FTZ R18, R177, R18 ;  /* 0x00000012b1127220 */ /* 0x000fc60000410000 */
[----:B------:R-:W-:Y:S01]  /*11bc0*/  FSETP.GTU.FTZ.AND P4, PT, R21, R20, PT ;  /* 0x000000141500720b */ /* 0x000fe20003f9c000 */
[----:B------:R-:W-:Y:S01]  /*11bd0*/  FADD.FTZ R20, R179, R214 ;  /* 0x000000d6b3147221 */ /* 0x000fe20000010000 */
[----:B------:R-:W-:Y:S01]  /*11be0*/  FMUL.FTZ R178, R18, R19 ;  /* 0x0000001312b27220 */ /* 0x000fe20000410000 */
[----:B------:R-:W-:Y:S02]  /*11bf0*/  SEL R18, RZ, 0x1, P5 ;  /* 0x00000001ff127807 */ /* 0x000fe40002800000 */
[----:B------:R-:W-:Y:S01]  /*11c00*/  FADD.FTZ R21, R20, R219 ;  /* 0x000000db14157221 */ /* 0x000fe20000010000 */
[----:B------:R-:W-:Y:S02]  /*11c10*/  SEL R226, RZ, 0x1000000, P4 ;  /* 0x01000000ffe27807 */ /* 0x000fe40002000000 */
[----:B------:R-:W-:Y:S01]  /*11c20*/  SEL R20, RZ, 0x1, P1 ;  /* 0x00000001ff147807 */ /* 0x000fe20000800000 */
[----:B------:R-:W-:Y:S01]  /*11c30*/  FADD.FTZ R212, R21, R216 ;  /* 0x000000d815d47221 */ /* 0x000fe20000010000 */
[----:B------:R-:W-:-:S02]  /*11c40*/  LOP3.LUT R226, R181, R226, R176, 0xfe, !PT ;  /* 0x000000e2b5e27212 */ /* 0x000fc400078efeb0 */
[----:B------:R-:W-:Y:S01]  /*11c50*/  SEL R176, RZ, 0x1, P2 ;  /* 0x00000001ffb07807 */ /* 0x000fe20001000000 */
[----:B------:R-:W-:Y:S01]  /*11c60*/  FADD.FTZ R19, R212, R221 ;  /* 0x000000ddd4137221 */ /* 0x000fe20000010000 */
[----:B------:R-:W-:Y:S01]  /*11c70*/  IMAD.WIDE.U32 R20, R20, 0x10000, RZ ;  /* 0x0001000014147825 */ /* 0x000fe200078e00ff */
[----:B------:R-:W-:-:S03]  /*11c80*/  @P0 PRMT R179, R31, 0x7632, R179 ;  /* 0x000076321fb30816 */ /* 0x000fc600000000b3 */
[----:B------:R-:W-:Y:S01]  /*11c90*/  FADD.FTZ R212, R19, R218 ;  /* 0x000000da13d47221 */ /* 0x000fe20000010000 */
[----:B------:R-:W-:Y:S01]  /*11ca0*/  IMAD.WIDE.U32 R176, R176, 0x1000000, RZ ;  /* 0x01000000b0b07825 */ /* 0x000fe200078e00ff */
[----:B------:R-:W-:-:S03]  /*11cb0*/  FSEL R178, R178, RZ, !P4 ;  /* 0x000000ffb2b27208 */ /* 0x000fc60006000000 */
[----:B------:R-:W-:Y:S01]  /*11cc0*/  FADD.FTZ R181, R212, R223 ;  /* 0x000000dfd4b57221 */ /* 0x000fe20000010000 */
[----:B------:R-:W-:-:S03]  /*11cd0*/  IMAD.WIDE.U32 R18, R18, 0x100, RZ ;  /* 0x0000010012127825 */ /* 0x000fc600078e00ff */
[----:B------:R-:W-:Y:S01]  /*11ce0*/  LOP3.LUT R18, R18, R176, R20, 0xfe, !PT ;  /* 0x000000b012127212 */ /* 0x000fe200078efe14 */
[----:B------:R-:W-:Y:S01]  /*11cf0*/  FADD.FTZ R176, R181, R220 ;  /* 0x000000dcb5b07221 */ /* 0x000fe20000010000 */
[----:B------:R-:W-:Y:S01]  /*11d00*/  @P0 SHF.L.U32 R20, R179, 0x10, RZ ;  /* 0x00000010b3140819 */ /* 0x000fe200000006ff */
[----:B------:R-:W-:Y:S01]  /*11d10*/  FMUL.FTZ R181, R35, R178 ;  /* 0x000000b223b57220 */ /* 0x000fe20000410000 */
[----:B------:R-:W-:Y:S02]  /*11d20*/  LOP3.LUT R18, R18, R231, RZ, 0xfc, !PT ;  /* 0x000000e712127212 */ /* 0x000fe400078efcff */
[----:B------:R-:W-:Y:S01]  /*11d30*/  LOP3.LUT R231, R177, R226, R233, 0xfe, !PT ;  /* 0x000000e2b1e77212 */ /* 0x000fe200078efee9 */
[----:B------:R-:W-:Y:S01]  /*11d40*/  FADD.FTZ R177, R176, R225 ;  /* 0x000000e1b0b17221 */ /* 0x000fe20000010000 */
[----:B------:R-:W-:Y:S01]  /*11d50*/  @P0 FADD.FTZ R181, R181, R20 ;  /* 0x00000014b5b50221 */ /* 0x000fe20000010000 */
[----:B------:R-:W-:Y:S02]  /*11d60*/  F2FP.BF16.F32.PACK_AB R178, R229, R192 ;  /* 0x000000c0e5b2723e */ /* 0x000fe400000010ff */
[----:B------:R-:W-:Y:S01]  /*11d70*/  FADD.FTZ R20, R177, R182 ;  /* 0x000000b6b1147221 */ /* 0x000fe20000010000 */
[----:B------:R-:W-:-:S02]  /*11d80*/  F2FP.BF16.F32.PACK_AB R177, R222, R183 ;  /* 0x000000b7deb1723e */ /* 0x000fc400000010ff */
[----:B------:R-:W-:Y:S01]  /*11d90*/  F2FP.BF16.F32.PACK_AB R176, R193, R182 ;  /* 0x000000b6c1b0723e */ /* 0x000fe200000010ff */
[----:B------:R-:W-:Y:S01]  /*11da0*/  FADD.FTZ R20, R20, R193 ;  /* 0x000000c114147221 */ /* 0x000fe20000010000 */
        /* <DEDUP_REMOVED lines=129> */
.L_x_13081:
[C---:B------:R-:W-:Y:S01]  /*125c0*/  FMUL.FTZ R18, R177.reuse, R177 ;  /* 0x000000b1b1127220 */ /* 0x040fe20000410000 */
[----:B------:R-:W2:Y:S01]  /*125d0*/  @!P0 LDC.64 R20, c[0x0][0x250] ;  /* 0x00009400ff148b82 */ /* 0x000ea20000000a00 */
[----:B------:R-:W-:Y:S01]  /*125e0*/  PLOP3.LUT P1, PT, PT, PT, UP1, 0x40, 0x0 ;  /* 0x000000000000781c */ /* 0x000fe20003f2e818 */
[----:B01----:R-:W-:Y:S01]  /*125f0*/  FADD.FTZ R176, R176, R187 ;  /* 0x000000bbb0b07221 */ /* 0x003fe20000010000 */
[----:B------:R-:W-:Y:S02]  /*12600*/  PLOP3.LUT P2, PT, PT, PT, UP1, 0x40, 0x0 ;  /* 0x000000000000781c */ /* 0x000fe40003f4e818 */
[----:B------:R-:W-:Y:S01]  /*12610*/  FSEL R179, R18, RZ, !P1 ;  /* 0x000000ff12b37208 */ /* 0x000fe20004800000 */
[----:B------:R-:W-:Y:S01]  /*12620*/  FFMA.FTZ R176, R176, R19, UR11 ;  /* 0x0000000bb0b07e23 */ /* 0x000fe20008010013 */
[----:B------:R-:W-:Y:S01]  /*12630*/  FSEL R178, R177, RZ, P2 ;  /* 0x000000ffb1b27208 */ /* 0x000fe20001000000 */
[----:B------:R-:W0:Y:S02]  /*12640*/  @!P0 LDC.64 R18, c[0x0][0x258] ;  /* 0x00009600ff128b82 */ /* 0x000e240000000a00 */
[----:B------:R-:W-:-:S02]  /*12650*/  FADD.FTZ R176, R176, R179 ;  /* 0x000000b3b0b07221 */ /* 0x000fc40000010000 */
[C---:B------:R-:W-:Y:S01]  /*12660*/  FADD.FTZ R8, -R178.reuse, R8 ;  /* 0x00000008b2087221 */ /* 0x040fe20000010100 */
[C---:B------:R-:W-:Y:S01]  /*12670*/  FADD.FTZ R9, -R178.reuse, R9 ;  /* 0x00000009b2097221 */ /* 0x040fe20000010100 */
[----:B------:R1:W3:Y:S01]  /*12680*/  MUFU.RSQ R179, R176 ;  /* 0x000000b000b37308 */ /* 0x0002e20000001400 */
        /* <DEDUP_REMOVED lines=46> */
[----:B------:R-:W-:Y:S01]  /*12970*/  FADD.FTZ R178, -R178, R181 ;  /* 0x000000b5b2b27221 */ /* 0x000fe20000010100 */
[----:B------:R1:W-:Y:S01]  /*12980*/  @!P0 STG.E desc[UR4][R20.64], R177 ;  /* 0x000000b114008986 */ /* 0x0003e2000c101904 */
[C---:B---3--:R-:W-:Y:S01]  /*12990*/  FMUL.FTZ R181, R179.reuse, R8 ;  /* 0x00000008b3b57220 */ /* 0x048fe20000410000 */
        /* <DEDUP_REMOVED lines=8> */
[----:B0-----:R-:W-:-:S04]  /*12a20*/  @!P0 IMAD.WIDE R18, R0, 0x4, R18 ;  /* 0x0000000400128825 */ /* 0x001fc800078e0212 */
[C---:B------:R-:W-:Y:S01]  /*12a30*/  FMUL.FTZ R182, R179.reuse, R176 ;  /* 0x000000b0b3b67220 */ /* 0x040fe20000410000 */
[----:B-1----:R-:W0:Y:S01]  /*12a40*/  LDC.64 R20, c[0x0][0x2b8] ;  /* 0x0000ae00ff147b82 */ /* 0x002e220000000a00 */
[----:B------:R-:W-:Y:S01]  /*12a50*/  FFMA.FTZ R176, R120, R11, R168 ;  /* 0x0000000b78b07223 */ /* 0x000fe200000100a8 */
[----:B------:R-:W-:Y:S01]  /*12a60*/  FMUL.FTZ R232, R179, R15 ;  /* 0x0000000fb3e87220 */ /* 0x000fe20000410000 */
[----:B------:R-:W-:Y:S01]  /*12a70*/  FFMA.FTZ R11, R122, R187, R170 ;  /* 0x000000bb7a0b7223 */ /* 0x000fe200000100aa */
[----:B------:R-:W-:Y:S01]  /*12a80*/  FFMA.FTZ R187, R121, R12, R169 ;  /* 0x0000000c79bb7223 */ /* 0x000fe200000100a9 */
[----:B------:R-:W-:Y:S01]  /*12a90*/  FFMA.FTZ R9, R126, R9, R174 ;  /* 0x000000097e097223 */ /* 0x000fe200000100ae */
[----:B------:R-:W-:Y:S01]  /*12aa0*/  FFMA.FTZ R12, R127, R10, R175 ;  /* 0x0000000a7f0c7223 */ /* 0x000fe200000100af */
[C---:B------:R-:W-:Y:S01]  /*12ab0*/  FMUL.FTZ R15, R179.reuse, R26 ;  /* 0x0000001ab30f7220 */ /* 0x040fe20000410000 */
[----:B------:R0:W-:Y:S01]  /*12ac0*/  @!P0 STG.E desc[UR4][R18.64], R179 ;  /* 0x000000b312008986 */ /* 0x0001e2000c101904 */
[----:B------:R-:W-:Y:S01]  /*12ad0*/  FMUL.FTZ R13, R179, R22 ;  /* 0x00000016b30d7220 */ /* 0x000fe20000410000 */
[----:B------:R-:W-:Y:S01]  /*12ae0*/  LEA R26, P0, R7, UR14, 0x4 ;  /* 0x0000000e071a7c11 */ /* 0x000fe2000f8020ff */
        /* <DEDUP_REMOVED lines=11> */
[----:B------:R-:W-:Y:S01]  /*12ba0*/  LEA.HI.X R27, R7, UR15, RZ, 0x4, P0 ;  /* 0x0000000f071b7c11 */ /* 0x000fe200080f24ff */
        /* <DEDUP_REMOVED lines=39> */
[----:B------:R1:W-:Y:S01]  /*12e20*/  STG.E.128 desc[UR4][R26.64], R8 ;  /* 0x000000081a007986 */ /* 0x0003e2000c101d04 */
[----:B------:R-:W-:Y:S01]  /*12e30*/  F2FP.BF16.F32.PACK_AB R12, R7, R12 ;  /* 0x0000000c070c723e */ /* 0x000fe200000010ff */
[----:B0-----:R-:W-:Y:S01]  /*12e40*/  IMAD.WIDE.U32 R178, R16, 0x10, R20 ;  /* 0x0000001010b27825 */ /* 0x001fe200078e0014 */
[----:B------:R-:W-:-:S03]  /*12e50*/  F2FP.BF16.F32.PACK_AB R15, R238, R15 ;  /* 0x0000000fee0f723e */ /* 0x000fc600000010ff */
        /* <DEDUP_REMOVED lines=24> */
[----:B------:R-:W-:Y:S01]  /*12fe0*/  F2FP.BF16.F32.PACK_AB R177, R186, R177 ;  /* 0x000000b1bab1723e */ /* 0x000fe200000010ff */
[----:B------:R-:W-:Y:S01]  /*12ff0*/  FFMA.FTZ R185, R86, R213, R134 ;  /* 0x000000d556b97223 */ /* 0x000fe20000010086 */
[----:B0-----:R-:W-:Y:S01]  /*13000*/  F2FP.BF16.F32.PACK_AB R13, R194, R191 ;  /* 0x000000bfc20d723e */ /* 0x001fe200000010ff */
[----:B------:R-:W-:Y:S01]  /*13010*/  FFMA.FTZ R12, R100, R183, R148 ;  /* 0x000000b7640c7223 */ /* 0x000fe20000010094 */
[----:B------:R-:W0:Y:S01]  /*13020*/  LDC.64 R190, c[0x0][0x210] ;  /* 0x00008400ffbe7b82 */ /* 0x000e220000000a00 */
        /* <DEDUP_REMOVED lines=13> */
[----:B------:R-:W-:Y:S01]  /*13100*/  LEA R188, P0, R227, UR14, 0x4 ;  /* 0x0000000ee3bc7c11 */ /* 0x000fe2000f8020ff */
[----:B------:R-:W-:Y:S01]  /*13110*/  IMAD.WIDE.U32 R18, R197, 0x10, R20 ;  /* 0x00000010c5127825 */ /* 0x000fe200078e0014 */
[----:B------:R-:W-:-:S02]  /*13120*/  F2FP.BF16.F32.PACK_AB R11, R236, R201 ;  /* 0x000000c9ec0b723e */ /* 0x000fc400000010ff */
[----:B------:R-:W-:Y:S01]  /*13130*/  F2FP.BF16.F32.PACK_AB R10, R196, R189 ;  /* 0x000000bdc40a723e */ /* 0x000fe200000010ff */
[--C-:B------:R-:W-:Y:S01]  /*13140*/  IMAD.WIDE.U32 R26, R207, 0x10, R20.reuse ;  /* 0x00000010cf1a7825 */ /* 0x100fe200078e0014 */
[----:B------:R-:W-:Y:S02]  /*13150*/  F2FP.BF16.F32.PACK_AB R15, R202, R209 ;  /* 0x000000d1ca0f723e */ /* 0x000fe400000010ff */
[----:B------:R-:W-:Y:S01]  /*13160*/  F2FP.BF16.F32.PACK_AB R14, R14, R199 ;  /* 0x000000c70e0e723e */ /* 0x000fe200000010ff */
[----:B------:R-:W-:Y:S01]  /*13170*/  IMAD.WIDE.U32 R20, R215, 0x10, R20 ;  /* 0x00000010d7147825 */ /* 0x000fe200078e0014 */
[----:B------:R-:W-:Y:S01]  /*13180*/  F2FP.BF16.F32.PACK_AB R179, R212, R179 ;  /* 0x000000b3d4b3723e */ /* 0x000fe200000010ff */
[----:B------:R1:W-:Y:S01]  /*13190*/  STG.E.128 desc[UR4][R18.64], R8 ;  /* 0x0000000812007986 */ /* 0x0003e2000c101d04 */
[----:B------:R-:W-:Y:S02]  /*131a0*/  F2FP.BF16.F32.PACK_AB R178, R183, R178 ;  /* 0x000000b2b7b2723e */ /* 0x000fe400000010ff */
[----:B------:R-:W-:Y:S01]  /*131b0*/  F2FP.BF16.F32.PACK_AB R187, R192, R187 ;  /* 0x000000bbc0bb723e */ /* 0x000fe200000010ff */
[----:B------:R1:W-:Y:S01]  /*131c0*/  STG.E.128 desc[UR4][R26.64], R12 ;  /* 0x0000000c1a007986 */ /* 0x0003e2000c101d04 */
[----:B------:R-:W-:-:S02]  /*131d0*/  F2FP.BF16.F32.PACK_AB R186, R181, R186 ;  /* 0x000000bab5ba723e */ /* 0x000fc400000010ff */
[----:B------:R-:W-:Y:S01]  /*131e0*/  F2FP.BF16.F32.PACK_AB R185, R222, R185 ;  /* 0x000000b9deb9723e */ /* 0x000fe200000010ff */
[----:B------:R1:W-:Y:S01]  /*131f0*/  STG.E.128 desc[UR4][R20.64], R176 ;  /* 0x000000b014007986 */ /* 0x0003e2000c101d04 */
[----:B------:R-:W-:Y:S02]  /*13200*/  LEA.HI.X R189, R227, UR15, RZ, 0x4, P0 ;  /* 0x0000000fe3bd7c11 */ /* 0x000fe400080f24ff */
[----:B------:R-:W-:Y:S02]  /*13210*/  F2FP.BF16.F32.PACK_AB R184, R7, R184 ;  /* 0x000000b807b8723e */ /* 0x000fe400000010ff */
[----:B0-----:R-:W-:-:S03]  /*13220*/  LEA R0, R190, R0, 0x2 ;  /* 0x00000000be007211 */ /* 0x001fc600078e10ff */
[----:B------:R1:W-:Y:S01]  /*13230*/  STG.E.128 desc[UR4][R188.64], R184 ;  /* 0x000000b8bc007986 */ /* 0x0003e2000c101d04 */
[----:B------:R-:W-:-:S13]  /*13240*/  ISETP.GE.AND P0, PT, R0, R191, PT ;  /* 0x000000bf0000720c */ /* 0x000fda0003f06270 */
[----:B------:R-:W-:Y:S05]  /*13250*/  @!P0 BRA `(.L_x_13069) ;  /* 0xfffffed800388947 */ /* 0x000fea000383ffff */
[----:B------:R-:W-:Y:S05]  /*13260*/  BSYNC B0 ;  /* 0x0000000000007941 */ /* 0x000fea0003800000 */
.L_x_12731:
[----:B------:R-:W-:Y:S05]  /*13270*/  EXIT ;  /* 0x000000000000794d */ /* 0x000fea0003800000 */
.L_x_13068:
        /* <DEDUP_REMOVED lines=8> */
.L_x_13071:
[----:B------:R-:W-:Y:S05]  /*13300*/  BSYNC B1 ;  /* 0x0000000000017941 */ /* 0x000fea0003800000 */
.L_x_13070:
        /* <DEDUP_REMOVED lines=9> */
.L_x_13072:
[----:B------:R-:W-:Y:S01]  /*133a0*/  HFMA2.MMA R188, -RZ, RZ, 0, 2.384185791015625e-07 ;  /* 0x00000004ffbc7435 */ /* 0x000fe200000001ff */
[----:B------:R-:W-:-:S04]  /*133b0*/  IMAD.MOV.U32 R18, RZ, RZ, R187 ;  /* 0x000000ffff127224 */ /* 0x000fc800078e00bb */
[----:B------:R-:W-:-:S05]  /*133c0*/  FADD.FTZ R176, R21, R18 ;  /* 0x0000001215b07221 */ /* 0x000fca0000010000 */
[----:B------:R-:W-:-:S07]  /*133d0*/  MOV R189, R176 ;  /* 0x000000b000bd7202 */ /* 0x000fce0000000f00 */
[----:B------:R-:W-:Y:S05]  /*133e0*/  WARPSYNC.COLLECTIVE R186, `(.L_x_13073) ;  /* 0x00000000ba087348 */ /* 0x000fea0003c00000 */
[----:B------:R0:W1:Y:S02]  /*133f0*/  SHFL.BFLY P1, R187, R189, R188, R231 ;  /* 0x0c0000bcbdbb7389 */ /* 0x00006400000200e7 */
[----:B01----:R-:W-:Y:S01]  /*13400*/  ENDCOLLECTIVE ;  /* 0x000000000000791b */ /* 0x003fe20003800000 */
.L_x_13073:
[----:B------:R-:W-:Y:S01]  /*13410*/  HFMA2.MMA R188, -RZ, RZ, 0, 4.76837158203125e-07 ;  /* 0x00000008ffbc7435 */ /* 0x000fe200000001ff */
[----:B------:R-:W-:-:S04]  /*13420*/  IMAD.MOV.U32 R19, RZ, RZ, R187 ;  /* 0x000000ffff137224 */ /* 0x000fc800078e00bb */
[----:B------:R-:W-:-:S05]  /*13430*/  FADD.FTZ R178, R176, R19 ;  /* 0x00000013b0b27221 */ /* 0x000fca0000010000 */
[----:B------:R-:W-:-:S07]  /*13440*/  MOV R189, R178 ;  /* 0x000000b200bd7202 */ /* 0x000fce0000000f00 */
[----:B------:R-:W-:Y:S05]  /*13450*/  WARPSYNC.COLLECTIVE R186, `(.L_x_13074) ;  /* 0x00000000ba087348 */ /* 0x000fea0003c00000 */
[----:B------:R0:W1:Y:S02]  /*13460*/  SHFL.BFLY P1, R187, R189, R188, R231 ;  /* 0x0c0000bcbdbb7389 */ /* 0x00006400000200e7 */
[----:B01----:R-:W-:Y:S01]  /*13470*/  ENDCOLLECTIVE ;  /* 0x000000000000791b */ /* 0x003fe20003800000 */
.L_x_13074:
        /* <DEDUP_REMOVED lines=8> */
.L_x_13075:
[----:B------:R-:W-:Y:S01]  /*13500*/  HFMA2.MMA R188, -RZ, RZ, 0, 5.9604644775390625e-08 ;  /* 0x00000001ffbc7435 */ /* 0x000fe200000001ff */
        /* <DEDUP_REMOVED lines=103> */
.L_x_13076:
[----:B------:R-:W-:Y:S01]  /*13b80*/  HFMA2.MMA R188, -RZ, RZ, 0, 1.1920928955078125e-07 ;  /* 0x00000002ffbc7435 */ /* 0x000fe200000001ff */
[----:B------:R-:W-:-:S04]  /*13b90*/  IMAD.MOV.U32 R21, RZ, RZ, R187 ;  /* 0x000000ffff157224 */ /* 0x000fc800078e00bb */
[----:B------:R-:W-:-:S05]  /*13ba0*/  FADD.FTZ R21, R18, R21 ;  /* 0x0000001512157221 */ /* 0x000fca0000010000 */
[----:B------:R-:W-:-:S07]  /*13bb0*/  MOV R189, R21 ;  /* 0x0000001500bd7202 */ /* 0x000fce0000000f00 */
[----:B------:R-:W-:Y:S05]  /*13bc0*/  WARPSYNC.COLLECTIVE R186, `(.L_x_13077) ;  /* 0x00000000ba087348 */ /* 0x000fea0003c00000 */
[----:B------:R0:W1:Y:S02]  /*13bd0*/  SHFL.BFLY P1, R187, R189, R188, R231 ;  /* 0x0c0000bcbdbb7389 */ /* 0x00006400000200e7 */
[----:B01----:R-:W-:Y:S01]  /*13be0*/  ENDCOLLECTIVE ;  /* 0x000000000000791b */ /* 0x003fe20003800000 */
.L_x_13077:
[----:B------:R-:W-:Y:S01]  /*13bf0*/  HFMA2.MMA R188, -RZ, RZ, 0, 2.384185791015625e-07 ;  /* 0x00000004ffbc7435 */ /* 0x000fe200000001ff */
[----:B------:R-:W-:-:S04]  /*13c00*/  IMAD.MOV.U32 R20, RZ, RZ, R187 ;  /* 0x000000ffff147224 */ /* 0x000fc800078e00bb */
[----:B------:R-:W-:-:S05]  /*13c10*/  FADD.FTZ R20, R21, R20 ;  /* 0x0000001415147221 */ /* 0x000fca0000010000 */
[----:B------:R-:W-:-:S07]  /*13c20*/  MOV R189, R20 ;  /* 0x0000001400bd7202 */ /* 0x000fce0000000f00 */
[----:B------:R-:W-:Y:S05]  /*13c30*/  WARPSYNC.COLLECTIVE R186, `(.L_x_13078) ;  /* 0x00000000ba087348 */ /* 0x000fea0003c00000 */
[----:B------:R0:W1:Y:S02]  /*13c40*/  SHFL.BFLY P1, R187, R189, R188, R231 ;  /* 0x0c0000bcbdbb7389 */ /* 0x00006400000200e7 */
[----:B01----:R-:W-:Y:S01]  /*13c50*/  ENDCOLLECTIVE ;  /* 0x000000000000791b */ /* 0x003fe20003800000 */
.L_x_13078:
[----:B------:R-:W-:Y:S01]  /*13c60*/  HFMA2.MMA R188, -RZ, RZ, 0, 4.76837158203125e-07 ;  /* 0x00000008ffbc7435 */ /* 0x000fe200000001ff */
[----:B------:R-:W-:-:S04]  /*13c70*/  IMAD.MOV.U32 R179, RZ, RZ, R187 ;  /* 0x000000ffffb37224 */ /* 0x000fc800078e00bb */
[----:B------:R-:W-:-:S05]  /*13c80*/  FADD.FTZ R179, R20, R179 ;  /* 0x000000b314b37221 */ /* 0x000fca0000010000 */
[----:B------:R-:W-:-:S07]  /*13c90*/  MOV R189, R179 ;  /* 0x000000b300bd7202 */ /* 0x000fce0000000f00 */
[----:B------:R-:W-:Y:S05]  /*13ca0*/  WARPSYNC.COLLECTIVE R186, `(.L_x_13079) ;  /* 0x00000000ba087348 */ /* 0x000fea0003c00000 */
[----:B------:R0:W1:Y:S02]  /*13cb0*/  SHFL.BFLY P1, R187, R189, R188, R231 ;  /* 0x0c0000bcbdbb7389 */ /* 0x00006400000200e7 */
[----:B01----:R-:W-:Y:S01]  /*13cc0*/  ENDCOLLECTIVE ;  /* 0x000000000000791b */ /* 0x003fe20003800000 */
.L_x_13079:
[----:B------:R-:W-:Y:S01]  /*13cd0*/  HFMA2.MMA R188, -RZ, RZ, 0, 9.5367431640625e-07 ;  /* 0x00000010ffbc7435 */ /* 0x000fe200000001ff */
[----:B------:R-:W-:-:S04]  /*13ce0*/  IMAD.MOV.U32 R176, RZ, RZ, R187 ;  /* 0x000000ffffb07224 */ /* 0x000fc800078e00bb */
[----:B------:R-:W-:-:S05]  /*13cf0*/  FADD.FTZ R176, R179, R176 ;  /* 0x000000b0b3b07221 */ /* 0x000fca0000010000 */
[----:B------:R-:W-:-:S07]  /*13d00*/  MOV R189, R176 ;  /* 0x000000b000bd7202 */ /* 0x000fce0000000f00 */
[----:B------:R-:W-:Y:S05]  /*13d10*/  WARPSYNC.COLLECTIVE R186, `(.L_x_13080) ;  /* 0x00000000ba087348 */ /* 0x000fea0003c00000 */
[----:B------:R0:W1:Y:S02]  /*13d20*/  SHFL.BFLY P1, R187, R189, R188, R231 ;  /* 0x0c0000bcbdbb7389 */ /* 0x00006400000200e7 */
[----:B01----:R-:W-:Y:S01]  /*13d30*/  ENDCOLLECTIVE ;  /* 0x000000000000791b */ /* 0x003fe20003800000 */
.L_x_13080:
[----:B------:R-:W-:Y:S05]  /*13d40*/  BRA `(.L_x_13081) ;  /* 0xffffffe8001c7947 */ /* 0x000fea000383ffff */
.L_x_13082:
        /* <DEDUP_REMOVED lines=11> */
.L_x_44380:


//--------------------- .text._ZN10layer_norm13ln_fwd_kernelINS_13Kernel_traitsIf13__nv_bfloat16S2_S2_fjLj1536ELj1ELj4ELj1ELj16ENS_18Kernel_traits_baseILj1536EfS2_S2_S2_fjLj128EEEEELb1ELb1ELb1ELb0EEEvNS_9FwdParamsE --------------------------
	.section	.text._ZN10layer_norm13ln_fwd_kernelINS_13Kernel_traitsIf13__nv_bfloat16S2_S2_fjLj1536ELj1ELj4ELj1ELj16ENS_18Kernel_traits_baseILj1536EfS2_S2_S2_fjLj128EEEEELb1ELb1ELb1ELb0EEEvNS_9FwdParamsE,"ax",@progbits
	.align	128
        .global         _ZN10layer_norm13ln_fwd_kernelINS_13Kernel_traitsIf13__nv_bfloat16S2_S2_fjLj1536ELj1ELj4ELj1ELj16ENS_18Kernel_traits_baseILj1536EfS2_S2_S2_fjLj128EEEEELb1ELb1ELb1ELb0EEEvNS_9FwdParamsE
        .type           _ZN10layer_norm13ln_fwd_kernelINS_13Kernel_traitsIf13__nv_bfloat16S2_S2_fjLj1536ELj1ELj4ELj1ELj16ENS_18Kernel_traits_baseILj1536EfS2_S2_S2_fjLj128EEEEELb1ELb1ELb1ELb0EEEvNS_9FwdParamsE,@function
        .size           _ZN10layer_norm13ln_fwd_kernelINS_13Kernel_traitsIf13__nv_bfloat16S2_S2_fjLj1536ELj1ELj4ELj1ELj16ENS_18Kernel_traits_baseILj1536EfS2_S2_S2_fjLj128EEEEELb1ELb1ELb1ELb0EEEvNS_9FwdParamsE,(.L_x_44381 - _ZN10layer_norm13ln_fwd_kernelINS_13Kernel_traitsIf13__nv_bfloat16S2_S2_fjLj1536ELj1ELj4ELj1ELj16ENS_18Kernel_traits_baseILj1536EfS2_S2_S2_fjLj128EEEEELb1ELb1ELb1ELb0EEEvNS_9FwdParamsE)
        .other          _ZN10layer_norm13ln_fwd_kernelINS_13Kernel_traitsIf13__nv_bfloat16S2_S2_fjLj1536ELj1ELj4ELj1ELj16ENS_18Kernel_traits_baseILj1536EfS2_S2_S2_fjLj128EEEEELb1ELb1ELb1ELb0EEEvNS_9FwdParamsE,@"STO_CUDA_ENTRY STV_DEFAULT"
_ZN10layer_norm13ln_fwd_kernelINS_13Kernel_traitsIf13__nv_bfloat16S2_S2_fjLj1536ELj1ELj4ELj1ELj16ENS_18Kernel_traits_baseILj1536EfS2_S2_S2_fjLj128EEEEELb1ELb1ELb1ELb0EEEvNS_9FwdParamsE:
.text._ZN10layer_norm13ln_fwd_kernelINS_13Kernel_traitsIf13__nv_bfloat16S2_S2_fjLj1536ELj1ELj4ELj1ELj16ENS_18Kernel_traits_baseILj1536EfS2_S2_S2_fjLj128EEEEELb1ELb1ELb1ELb0EEEvNS_9FwdParamsE:
        /* <DEDUP_REMOVED lines=20> */
[----:B----4-:R-:W-:Y:S02]  /*0140*/  SHF.R.S32.HI R0, RZ, 0x1f, R11 ;  /* 0x0000001fff007819 */ /* 0x010fe4000001140b */
[----:B------:R-:W-:Y:S02]  /*0150*/  MOV R13, R225 ;  /* 0x000000e1000d7202 */ /* 0x000fe40000000f00 */
[----:B------:R-:W-:Y:S02]  /*0160*/  LEA.HI R0, R0, R11, RZ, 0x3 ;  /* 0x0000000b00007211 */ /* 0x000fe400078f18ff */
[----:B------:R-:W-:Y:S01]  /*0170*/  LOP3.LUT R226, R226, 0xffffffdf, RZ, 0xc0, !PT ;  /* 0xffffffdfe2e27812 */ /* 0x000fe200078ec0ff */
[----:B------:R-:W-:Y:S01]  /*0180*/  BSSY B0, `(.L_x_13083) ;  /* 0x000005d000007945 */ /* 0x000fe20003800000 */
[----:B------:R-:W-:-:S02]  /*0190*/  SHF.R.U32.HI R224, RZ, 0x5, R206 ;  /* 0x00000005ffe07819 */ /* 0x000fc400000116ce */
[----:B--2---:R-:W-:Y:S02]  /*01a0*/  @P0 R2UR UR4, R2 ;  /* 0x00000000020402ca */ /* 0x004fe400000e0000 */
[----:B------:R-:W-:Y:S02]  /*01b0*/  @P0 R2UR UR5, R3 ;  /* 0x00000000030502ca */ /* 0x000fe400000e0000 */
        /* <DEDUP_REMOVED lines=37> */
[C---:B------:R-:W-:Y:S02]  /*0410*/  ISETP.GE.U32.AND P6, PT, R0.reuse, 0x40, PT ;  /* 0x000000400000780c */ /* 0x040fe40003fc6070 */
[----:B------:R-:W-:Y:S01]  /*0420*/  ISETP.GE.U32.AND P4, PT, R0, 0x60, PT ;  /* 0x000000600000780c */ /* 0x000fe20003f86070 */
[----:B------:R-:W-:Y:S01]  /*0430*/  UIADD3 UR22, UR4, 0x1715609d, URZ ;  /* 0x1715609d04167890 */ /* 0x000fe2000fffe03f */
[----:B------:R-:W-:Y:S01]  /*0440*/  IMAD.WIDE.U32 R8, R8, -0x326172a9, RZ ;  /* 0xcd9e8d5708087825 */ /* 0x000fe200078e00ff */
[----:B------:R-:W-:-:S04]  /*0450*/  ISETP.GE.U32.AND P3, PT, R0, 0x80, PT ;  /* 0x000000800000780c */ /* 0x000fc80003f66070 */
[----:B------:R-:W-:-:S04]  /*0460*/  LOP3.LUT R2, R9, UR22, R4, 0x96, !PT ;  /* 0x0000001609027c12 */ /* 0x000fc8000f8e9604 */
[----:B------:R-:W-:-:S04]  /*0470*/  @P6 LOP3.LUT R226, R226, 0x20, RZ, 0xfc, !PT ;  /* 0x00000020e2e26812 */ /* 0x000fc800078efcff */
[----:B------:R-:W-:Y:S01]  /*0480*/  LOP3.LUT R226, R226, 0xffffffef, RZ, 0xc0, !PT ;  /* 0xffffffefe2e27812 */ /* 0x000fe200078ec0ff */
[----:B------:R-:W-:Y:S01]  /*0490*/  UIADD3 UR24, UR4, -0x4ab325aa, URZ ;  /* 0xb54cda5604187890 */ /* 0x000fe2000fffe03f */
[----:B------:R-:W-:Y:S01]  /*04a0*/  IMAD.WIDE.U32 R4, R5, -0x326172a9, RZ ;  /* 0xcd9e8d5705047825 */ /* 0x000fe200078e00ff */
[----:B------:R-:W-:Y:S01]  /*04b0*/  UIADD3 UR25, UR5, 0x646e171e, URZ ;  /* 0x646e171e05197890 */ /* 0x000fe2000fffe03f */
[----:B------:R-:W-:Y:S02]  /*04c0*/  @P4 LOP3.LUT R226, R226, 0x10, RZ, 0xfc, !PT ;  /* 0x00000010e2e24812 */ /* 0x000fe400078efcff */
[----:B------:R-:W-:Y:S01]  /*04d0*/  IMAD.WIDE.U32 R2, R2, -0x2daee0ad, RZ ;  /* 0xd2511f5302027825 */ /* 0x000fe200078e00ff */
[C---:B------:R-:W-:Y:S02]  /*04e0*/  LOP3.LUT P5, RZ, R0.reuse, 0xffffffe0, RZ, 0xc0, !PT ;  /* 0xffffffe000ff7812 */ /* 0x040fe400078ac0ff */
[----:B------:R-:W-:Y:S02]  /*04f0*/  ISETP.GE.U32.AND P2, PT, R0, 0xa0, PT ;  /* 0x000000a00000780c */ /* 0x000fe40003f46070 */
[----:B------:R-:W-:-:S02]  /*0500*/  LOP3.LUT R226, R226, 0xfffffff7, RZ, 0xc0, !PT ;  /* 0xfffffff7e2e27812 */ /* 0x000fc400078ec0ff */
[----:B------:R-:W-:Y:S02]  /*0510*/  LOP3.LUT R8, R5, UR24, R8, 0x96, !PT ;  /* 0x0000001805087c12 */ /* 0x000fe4000f8e9608 */
[----:B------:R-:W-:Y:S02]  /*0520*/  LOP3.LUT R10, R3, UR25, R6, 0x96, !PT ;  /* 0x00000019030a7c12 */ /* 0x000fe4000f8e9606 */
[----:B------:R-:W-:Y:S01]  /*0530*/  @P3 LOP3.LUT R226, R226, 0x8, RZ, 0xfc, !PT ;  /* 0x00000008e2e23812 */ /* 0x000fe200078efcff */
[----:B------:R-:W-:Y:S01]  /*0540*/  UIADD3 UR26, UR4, 0x5384540f, URZ ;  /* 0x5384540f041a7890 */ /* 0x000fe2000fffe03f */
[----:B------:R-:W-:Y:S01]  /*0550*/  IMAD.WIDE.U32 R8, R8, -0x2daee0ad, RZ ;  /* 0xd2511f5308087825 */ /* 0x000fe200078e00ff */
[----:B------:R-:W-:Y:S01]  /*0560*/  UIADD3 UR27, UR5, 0x1fd5c5a3, URZ ;  /* 0x1fd5c5a3051b7890 */ /* 0x000fe2000fffe03f */
[----:B------:R-:W-:Y:S02]  /*0570*/  LOP3.LUT R226, R226, 0xfffffffb, RZ, 0xc0, !PT ;  /* 0xfffffffbe2e27812 */ /* 0x000fe400078ec0ff */
[----:B------:R-:W-:Y:S01]  /*0580*/  IMAD.WIDE.U32 R10, R10, -0x326172a9, RZ ;  /* 0xcd9e8d570a0a7825 */ /* 0x000fe200078e00ff */
[----:B------:R-:W-:-:S02]  /*0590*/  UIADD3 UR28, UR4, -0xe443238, URZ ;  /* 0xf1bbcdc8041c7890 */ /* 0x000fc4000fffe03f */
        /* <DEDUP_REMOVED lines=27> */
.L_x_13084:
[----:B------:R-:W-:Y:S05]  /*0750*/  BSYNC B0 ;  /* 0x0000000000007941 */ /* 0x000fea0003800000 */
.L_x_13083:
        /* <DEDUP_REMOVED lines=23> */
.L_x_13086:
[----:B------:R-:W-:Y:S05]  /*08d0*/  BSYNC B0 ;  /* 0x0000000000007941 */ /* 0x000fea0003800000 */
.L_x_13085:
        /* <DEDUP_REMOVED lines=23> */
.L_x_13088:
[----:B------:R-:W-:Y:S05]  /*0a50*/  BSYNC B0 ;  /* 0x0000000000007941 */ /* 0x000fea0003800000 */
.L_x_13087:
        /* <DEDUP_REMOVED lines=23> */
.L_x_13090:
[----:B------:R-:W-:Y:S05]  /*0bd0*/  BSYNC B0 ;  /* 0x0000000000007941 */ /* 0x000fea0003800000 */
.L_x_13089:
        /* <DEDUP_REMOVED lines=23> */
.L_x_13092:
[----:B------:R-:W-:Y:S05]  /*0d50*/  BSYNC B0 ;  /* 0x0000000000007941 */ /* 0x000fea0003800000 */
.L_x_13091:
        /* <DEDUP_REMOVED lines=30> */
.L_x_13094:
[----:B------:R-:W-:Y:S05]  /*0f40*/  BSYNC B0 ;  /* 0x0000000000007941 */ /* 0x000fea0003800000 */
.L_x_13093:
[----:B------:R-:W-:Y:S01]  /*0f50*/  ULDC UR8, c[0x0][0x214] ;  /* 0x0000850000087ab9 */ /* 0x000fe20000000800 */
[----:B------:R-:W-:Y:S02]  /*0f60*/  LOP3.LUT R11, R11, UR29, R8, 0x96, !PT ;  /* 0x0000001d0b0b7c12 */ /* 0x000fe4000f8e9608 */
[----:B------:R-:W-:-:S13]  /*0f70*/  ISETP.GE.AND P0, PT, R224, UR8, PT ;  /* 0x00000008e0007c0c */ /* 0x000fda000bf06270 */
[----:B------:R-:W-:Y:S05]  /*0f80*/  @P0 EXIT ;  /* 0x000000000000094d */ /* 0x000fea0003800000 */
[----:B------:R-:W-:Y:S01]  /*0f90*/  IMAD R216, R216, -0x326172a9, RZ ;  /* 0xcd9e8d57d8d87824 */ /* 0x000fe200078e02ff */
[----:B------:R-:W-:Y:S01]  /*0fa0*/  HFMA2.MMA R215, -RZ, RZ, 0, 0 ;  /* 0x00000000ffd77435 */ /* 0x000fe200000001ff */
[----:B-1----:R-:W-:Y:S01]  /*0fb0*/  IMAD.HI.U32 R3, R11, -0x326172a9, RZ ;  /* 0xcd9e8d570b037827 */ /* 0x002fe200078e00ff */
[----:B------:R-:W-:Y:S01]  /*0fc0*/  BSSY B0, `(.L_x_13095) ;  /* 0x0001548000007945 */ /* 0x000fe20003800000 */
[----:B------:R-:W-:Y:S01]  /*0fd0*/  ULDC.U8 UR8, c[0x0][0x2a0] ;  /* 0x0000a80000087ab9 */ /* 0x000fe20000000000 */
[----:B------:R-:W-:Y:S01]  /*0fe0*/  LOP3.LUT R218, R218, 0x3, RZ, 0xc0, !PT ;  /* 0x00000003dada7812 */ /* 0x000fe200078ec0ff */
[----:B------:R-:W-:Y:S01]  /*0ff0*/  IMAD R217, R217, -0x2daee0ad, RZ ;  /* 0xd2511f53d9d97824 */ /* 0x000fe200078e02ff */
[----:B------:R-:W-:Y:S01]  /*1000*/  LOP3.LUT R216, R3, UR30, R216, 0x96, !PT ;  /* 0x0000001e03d87c12 */ /* 0x000fe2000f8e96d8 */
[----:B------:R-:W-:Y:S01]  /*1010*/  IMAD.HI.U32 R2, R10, -0x2daee0ad, RZ ;  /* 0xd2511f530a027827 */ /* 0x000fe200078e00ff */
[----:B------:R-:W-:Y:S01]  /*1020*/  UISETP.NE.AND UP0, UPT, UR8, URZ, UPT ;  /* 0x0000003f0800728c */ /* 0x000fe2000bf05270 */
[----:B------:R-:W-:-:S02]  /*1030*/  ULDC UR10, c[0x0][0x294] ;  /* 0x0000a500000a7ab9 */ /* 0x000fc40000000800 */
[----:B------:R-:W-:Y:S01]  /*1040*/  IMAD R222, R11, -0x326172a9, RZ ;  /* 0xcd9e8d570bde7824 */ /* 0x000fe200078e02ff */
[----:B------:R-:W-:Y:S01]  /*1050*/  LOP3.LUT R217, R2, UR31, R217, 0x96, !PT ;  /* 0x0000001f02d97c12 */ /* 0x000fe2000f8e96d9 */
[----:B------:R-:W-:Y:S01]  /*1060*/  IMAD R220, R10, -0x2daee0ad, RZ ;  /* 0xd2511f530adc7824 */ /* 0x000fe200078e02ff */
[----:B------:R-:W-:Y:S01]  /*1070*/  ULDC UR11, c[0x0][0x2d8] ;  /* 0x0000b600000b7ab9 */ /* 0x000fe20000000800 */
[----:B------:R-:W-:Y:S01]  /*1080*/  ULDC.64 UR12, c[0x0][0x298] ;  /* 0x0000a600000c7ab9 */ /* 0x000fe20000000a00 */
[----:B------:R-:W-:-:S05]  /*1090*/  ULDC.64 UR8, c[0x0][0x230] ;  /* 0x00008c0000087ab9 */ /* 0x000fca0000000a00 */
.L_x_13611:
        /* <DEDUP_REMOVED lines=8> */
[----:B------:R-:W-:Y:S01]  /*1120*/  BSSY B1, `(.L_x_13096) ;  /* 0x000034a000017945 */ /* 0x000fe20003800000 */
[----:B--2---:R-:W-:-:S03]  /*1130*/  IMAD.MOV.U32 R231, RZ, RZ, RZ ;  /* 0x000000ffffe77224 */ /* 0x004fc600078e00ff */
[----:B------:R-:W-:-:S04]  /*1140*/  SHF.R.S32.HI R179, RZ, 0x1f, R178 ;  /* 0x0000001fffb37819 */ /* 0x000fc800000114b2 */
[----:B------:R-:W-:Y:S02]  /*1150*/  LEA.HI R178, R179, R178, RZ, 0x3 ;  /* 0x000000b2b3b27211 */ /* 0x000fe400078f18ff */
[----:B---3--:R-:W-:-:S13]  /*1160*/  ISETP.GE.AND P0, PT, R230, 0x1, PT ;  /* 0x00000001e600780c */ /* 0x008fda0003f06270 */
[----:B------:R-:W-:-:S04]  /*1170*/  @P0 VIADD R228, R230, 0xffffffff ;  /* 0xffffffffe6e40836 */ /* 0x000fc80000000000 */
        /* <DEDUP_REMOVED lines=24> */
.L_x_13099:
        /* <DEDUP_REMOVED lines=12> */
.L_x_13102:
[----:B------:R-:W-:-:S07]  /*13c0*/  IMAD.MOV.U32 R176, RZ, RZ, R222 ;  /* 0x000000ffffb07224 */ /* 0x000fce00078e00de */
.L_x_13103:
[----:B------:R-:W-:Y:S05]  /*13d0*/  BSYNC B3 ;  /* 0x0000000000037941 */ /* 0x000fea0003800000 */
.L_x_13101:
        /* <DEDUP_REMOVED lines=16> */
.L_x_13107:
[----:B------:R-:W-:Y:S05]  /*14e0*/  BSYNC B4 ;  /* 0x0000000000047941 */ /* 0x000fea0003800000 */
.L_x_13106:
        /* <DEDUP_REMOVED lines=44> */
.L_x_13105:
[----:B------:R-:W-:Y:S05]  /*17b0*/  BSYNC B3 ;  /* 0x0000000000037941 */ /* 0x000fea0003800000 */
.L_x_13104:
        /* <DEDUP_REMOVED lines=12> */
.L_x_13100:
[----:B------:R-:W-:Y:S05]  /*1880*/  BSYNC B2 ;  /* 0x0000000000027941 */ /* 0x000fea0003800000 */
.L_x_13098:
        /* <DEDUP_REMOVED lines=9> */
.L_x_13109:
        /* <DEDUP_REMOVED lines=12> */
.L_x_13112:
[----:B------:R-:W-:-:S07]  /*19e0*/  MOV R3, R222 ;  /* 0x000000de00037202 */ /* 0x000fce0000000f00 */
.L_x_13113:
[----:B------:R-:W-:Y:S05]  /*19f0*/  BSYNC B3 ;  /* 0x0000000000037941 */ /* 0x000fea0003800000 */
.L_x_13111:
        /* <DEDUP_REMOVED lines=16> */
.L_x_13117:
[----:B------:R-:W-:Y:S05]  /*1b00*/  BSYNC B4 ;  /* 0x0000000000047941 */ /* 0x000fea0003800000 */
.L_x_13116:
        /* <DEDUP_REMOVED lines=44> */
.L_x_13115:
[----:B------:R-:W-:Y:S05]  /*1dd0*/  BSYNC B3 ;  /* 0x0000000000037941 */ /* 0x000fea0003800000 */
.L_x_13114:
        /* <DEDUP_REMOVED lines=14> */
.L_x_13110:
[----:B------:R-:W-:Y:S05]  /*1ec0*/  BSYNC B2 ;  /* 0x0000000000027941 */ /* 0x000fea0003800000 */
.L_x_13108:
        /* <DEDUP_REMOVED lines=8> */
.L_x_13119:
        /* <DEDUP_REMOVED lines=12> */
.L_x_13122:
[----:B------:R-:W-:-:S07]  /*2010*/  IMAD.MOV.U32 R178, RZ, RZ, R222 ;  /* 0x000000ffffb27224 */ /* 0x000fce00078e00de */
.L_x_13123:
[----:B------:R-:W-:Y:S05]  /*2020*/  BSYNC B3 ;  /* 0x0000000000037941 */ /* 0x000fea0003800000 */
.L_x_13121:
        /* <DEDUP_REMOVED lines=16> */
.L_x_13127:
[----:B------:R-:W-:Y:S05]  /*2130*/  BSYNC B4 ;  /* 0x0000000000047941 */ /* 0x000fea0003800000 */
.L_x_13126:
        /* <DEDUP_REMOVED lines=44> */
.L_x_13125:
[----:B------:R-:W-:Y:S05]  /*2400*/  BSYNC B3 ;  /* 0x0000000000037941 */ /* 0x000fea0003800000 */
.L_x_13124:
        /* <DEDUP_REMOVED lines=12> */
.L_x_13120:
[----:B------:R-:W-:Y:S05]  /*24d0*/  BSYNC B2 ;  /* 0x0000000000027941 */ /* 0x000fea0003800000 */
.L_x_13118:
        /* <DEDUP_REMOVED lines=9> */
.L_x_13129:
        /* <DEDUP_REMOVED lines=12> */
.L_x_13132:
[----:B------:R-:W-:-:S07]  /*2630*/  IMAD.MOV.U32 R5, RZ, RZ, R222 ;  /* 0x000000ffff057224 */ /* 0x000fce00078e00de */
.L_x_13133:
[----:B------:R-:W-:Y:S05]  /*2640*/  BSYNC B3 ;  /* 0x0000000000037941 */ /* 0x000fea0003800000 */
.L_x_13131:
        /* <DEDUP_REMOVED lines=16> */
.L_x_13137:
[----:B------:R-:W-:Y:S05]  /*2750*/  BSYNC B4 ;  /* 0x0000000000047941 */ /* 0x000fea0003800000 */
.L_x_13136:
        /* <DEDUP_REMOVED lines=44> */
.L_x_13135:
[----:B------:R-:W-:Y:S05]  /*2a20*/  BSYNC B3 ;  /* 0x0000000000037941 */ /* 0x000fea0003800000 */
.L_x_13134:
        /* <DEDUP_REMOVED lines=14> */
.L_x_13130:
[----:B------:R-:W-:Y:S05]  /*2b10*/  BSYNC B2 ;  /* 0x0000000000027941 */ /* 0x000fea0003800000 */
.L_x_13128:
        /* <DEDUP_REMOVED lines=8> */
.L_x_13139:
        /* <DEDUP_REMOVED lines=12> */
.L_x_13142:
[----:B------:R-:W-:-:S07]  /*2c60*/  MOV R210, R222 ;  /* 0x000000de00d27202 */ /* 0x000fce0000000f00 */
.L_x_13143:
[----:B------:R-:W-:Y:S05]  /*2c70*/  BSYNC B3 ;  /* 0x0000000000037941 */ /* 0x000fea0003800000 */
.L_x_13141:
        /* <DEDUP_REMOVED lines=16> */
.L_x_13147:
[----:B------:R-:W-:Y:S05]  /*2d80*/  BSYNC B4 ;  /* 0x0000000000047941 */ /* 0x000fea0003800000 */
.L_x_13146:
        /* <DEDUP_REMOVED lines=44> */
.L_x_13145:
[----:B------:R-:W-:Y:S05]  /*3050*/  BSYNC B3 ;  /* 0x0000000000037941 */ /* 0x000fea0003800000 */
.L_x_13144:
        /* <DEDUP_REMOVED lines=12> */
.L_x_13140:
[----:B------:R-:W-:Y:S05]  /*3120*/  BSYNC B2 ;  /* 0x0000000000027941 */ /* 0x000fea0003800000 */
.L_x_13138:
        /* <DEDUP_REMOVED lines=9> */
.L_x_13149:
        /* <DEDUP_REMOVED lines=12> */
.L_x_13152:
[----:B------:R-:W-:-:S07]  /*3280*/  IMAD.MOV.U32 R7, RZ, RZ, R222 ;  /* 0x000000ffff077224 */ /* 0x000fce00078e00de */
.L_x_13153:
[----:B------:R-:W-:Y:S05]  /*3290*/  BSYNC B3 ;  /* 0x0000000000037941 */ /* 0x000fea0003800000 */
.L_x_13151:
        /* <DEDUP_REMOVED lines=16> */
.L_x_13157:
[----:B------:R-:W-:Y:S05]  /*33a0*/  BSYNC B4 ;  /* 0x0000000000047941 */ /* 0x000fea0003800000 */
.L_x_13156:
        /* <DEDUP_REMOVED lines=44> */
.L_x_13155:
[----:B------:R-:W-:Y:S05]  /*3670*/  BSYNC B3 ;  /* 0x0000000000037941 */ /* 0x000fea0003800000 */
.L_x_13154:
        /* <DEDUP_REMOVED lines=14> */
.L_x_13150:
[----:B------:R-:W-:Y:S05]  /*3760*/  BSYNC B2 ;  /* 0x0000000000027941 */ /* 0x000fea0003800000 */
.L_x_13148:
        /* <DEDUP_REMOVED lines=8> */
.L_x_13159:
        /* <DEDUP_REMOVED lines=12> */
.L_x_13162:
[----:B------:R-:W-:-:S07]  /*38b0*/  IMAD.MOV.U32 R208, RZ, RZ, R222 ;  /* 0x000000ffffd07224 */ /* 0x000fce00078e00de */
.L_x_13163:
[----:B------:R-:W-:Y:S05]  /*38c0*/  BSYNC B3 ;  /* 0x0000000000037941 */ /* 0x000fea0003800000 */
.L_x_13161:
        /* <DEDUP_REMOVED lines=16> */
.L_x_13167:
[----:B------:R-:W-:Y:S05]  /*39d0*/  BSYNC B4 ;  /* 0x0000000000047941 */ /* 0x000fea0003800000 */
.L_x_13166:
        /* <DEDUP_REMOVED lines=44> */
.L_x_13165:
[----:B------:R-:W-:Y:S05]  /*3ca0*/  BSYNC B3 ;  /* 0x0000000000037941 */ /* 0x000fea0003800000 */
.L_x_13164:
        /* <DEDUP_REMOVED lines=12> */
.L_x_13160:
[----:B------:R-:W-:Y:S05]  /*3d70*/  BSYNC B2 ;  /* 0x0000000000027941 */ /* 0x000fea0003800000 */
.L_x_13158:
        /* <DEDUP_REMOVED lines=9> */
.L_x_13169:
        /* <DEDUP_REMOVED lines=12> */
.L_x_13172:
[----:B------:R-:W-:-:S07]  /*3ed0*/  MOV R9, R222 ;  /* 0x000000de00097202 */ /* 0x000fce0000000f00 */
.L_x_13173:
[----:B------:R-:W-:Y:S05]  /*3ee0*/  BSYNC B3 ;  /* 0x0000000000037941 */ /* 0x000fea0003800000 */
.L_x_13171:
        /* <DEDUP_REMOVED lines=16> */
.L_x_13177:
[----:B------:R-:W-:Y:S05]  /*3ff0*/  BSYNC B4 ;  /* 0x0000000000047941 */ /* 0x000fea0003800000 */
.L_x_13176:
        /* <DEDUP_REMOVED lines=44> */
.L_x_13175:
[----:B------:R-:W-:Y:S05]  /*42c0*/  BSYNC B3 ;  /* 0x0000000000037941 */ /* 0x000fea0003800000 */
.L_x_13174:
        /* <DEDUP_REMOVED lines=14> */
.L_x_13170:
[----:B------:R-:W-:Y:S05]  /*43b0*/  BSYNC B2 ;  /* 0x0000000000027941 */ /* 0x000fea0003800000 */
.L_x_13168:
        /* <DEDUP_REMOVED lines=29> */
.L_x_13179:
[----:B------:R-:W-:Y:S05]  /*4590*/  BSYNC B2 ;  /* 0x0000000000027941 */ /* 0x000fea0003800000 */
.L_x_13178:
[----:B------:R-:W-:Y:S01]  /*45a0*/  IADD3 R228, R228, 0x20, RZ ;  /* 0x00000020e4e47810 */ /* 0x000fe20007ffe0ff */
[----:B------:R-:W-:-:S07]  /*45b0*/  VIADD R231, R231, 0x20 ;  /* 0x00000020e7e77836 */ /* 0x000fce0000000000 */
.L_x_13097:
[----:B------:R-:W-:Y:S05]  /*45c0*/  BSYNC B1 ;  /* 0x0000000000017941 */ /* 0x000fea0003800000 */
.L_x_13096:
        /* <DEDUP_REMOVED lines=14> */
[----:B------:R-:W-:Y:S01]  /*46b0*/  IMAD.MOV.U32 R10, RZ, RZ, RZ ;  /* 0x000000ffff0a7224 */ /* 0x000fe200078e00ff */
[----:B------:R-:W-:Y:S01]  /*46c0*/  MOV R12, R218 ;  /* 0x000000da000c7202 */ /* 0x000fe20000000f00 */
[----:B------:R-:W-:Y:S06]  /*46d0*/  @!P1 BRA `(.L_x_13184) ;  /* 0x00000004006c9947 */ /* 0x000fec0003800000 */
[----:B------:R-:W-:Y:S02]  /*46e0*/  IMAD.MOV.U32 R12, RZ, RZ, R218 ;  /* 0x000000ffff0c7224 */ /* 0x000fe400078e00da */
[----:B-----5:R-:W-:Y:S01]  /*46f0*/  IMAD.U32 R10, R172, 0x10000, RZ ;  /* 0x00010000ac0a7824 */ /* 0x020fe200078e00ff */
[----:B------:R-:W-:Y:S06]  /*4700*/  BRA `(.L_x_13184) ;  /* 0x0000000400607947 */ /* 0x000fec0003800000 */
.L_x_13183:
[C---:B------:R-:W-:Y:S01]  /*4710*/  ISETP.NE.AND P3, PT, R218.reuse, 0x1, PT ;  /* 0x00000001da00780c */ /* 0x040fe20003f65270 */
[----:B------:R-:W-:Y:S01]  /*4720*/  BSSY B3, `(.L_x_13185) ;  /* 0x000000c000037945 */ /* 0x000fe20003800000 */
[----:B------:R-:W-:-:S11]  /*4730*/  IADD3 R12, R218, 0x1, RZ ;  /* 0x00000001da0c7810 */ /* 0x000fd60007ffe0ff */
[----:B------:R-:W-:Y:S05]  /*4740*/  @!P3 BRA `(.L_x_13186) ;  /* 0x000000000020b947 */ /* 0x000fea0003800000 */
[----:B------:R-:W-:Y:S01]  /*4750*/  ISETP.NE.AND P3, PT, R218, 0x2, PT ;  /* 0x00000002da00780c */ /* 0x000fe20003f65270 */
[----:B01----:R-:W-:-:S12]  /*4760*/  IMAD.MOV.U32 R176, RZ, RZ, R217 ;  /* 0x000000ffffb07224 */ /* 0x003fd800078e00d9 */
[----:B------:R-:W-:Y:S05]  /*4770*/  @!P3 BRA `(.L_x_13187) ;  /* 0x000000000018b947 */ /* 0x000fea0003800000 */
[----:B------:R-:W-:Y:S01]  /*4780*/  ISETP.NE.AND P3, PT, R218, 0x3, PT ;  /* 0x00000003da00780c */ /* 0x000fe20003f65270 */
[----:B------:R-:W-:-:S12]  /*4790*/  IMAD.MOV.U32 R176, RZ, RZ, R216 ;  /* 0x000000ffffb07224 */ /* 0x000fd800078e00d8 */
[----:B------:R-:W-:Y:S05]  /*47a0*/  @P3 BRA `(.L_x_13187) ;  /* 0x00000000000c3947 */ /* 0x000fea0003800000 */
[----:B------:R-:W-:Y:S01]  /*47b0*/  MOV R176, R220 ;  /* 0x000000dc00b07202 */ /* 0x000fe20000000f00 */
[----:B------:R-:W-:Y:S06]  /*47c0*/  BRA `(.L_x_13187) ;  /* 0x0000000000047947 */ /* 0x000fec0003800000 */
.L_x_13186:
[----:B01----:R-:W-:-:S07]  /*47d0*/  IMAD.MOV.U32 R176, RZ, RZ, R222 ;  /* 0x000000ffffb07224 */ /* 0x003fce00078e00de */
.L_x_13187:
[----:B------:R-:W-:Y:S05]  /*47e0*/  BSYNC B3 ;  /* 0x0000000000037941 */ /* 0x000fea0003800000 */
.L_x_13185:
        /* <DEDUP_REMOVED lines=14> */
[----:B------:R-:W-:-:S04]  /*48d0*/  @P4 IADD3 R10, R215, RZ, RZ ;  /* 0x000000ffd70a4210 */ /* 0x000fc80007ffe0ff */
[----:B------:R-:W-:-:S07]  /*48e0*/  @!P3 MOV R215, R10 ;  /* 0x0000000a00d7b202 */ /* 0x000fce0000000f00 */
.L_x_13191:
[----:B------:R-:W-:Y:S05]  /*48f0*/  BSYNC B4 ;  /* 0x0000000000047941 */ /* 0x000fea0003800000 */
.L_x_13190:
        /* <DEDUP_REMOVED lines=44> */
.L_x_13189:
[----:B------:R-:W-:Y:S05]  /*4bc0*/  BSYNC B3 ;  /* 0x0000000000037941 */ /* 0x000fea0003800000 */
.L_x_13188:
        /* <DEDUP_REMOVED lines=12> */
.L_x_13184:
[----:B------:R-:W-:Y:S05]  /*4c90*/  BSYNC B2 ;  /* 0x0000000000027941 */ /* 0x000fea0003800000 */
.L_x_13182:
        /* <DEDUP_REMOVED lines=9> */
.L_x_13193:
        /* <DEDUP_REMOVED lines=12> */
.L_x_13196:
[----:B------:R-:W-:-:S07]  /*4df0*/  IMAD.MOV.U32 R11, RZ, RZ, R222 ;  /* 0x000000ffff0b7224 */ /* 0x000fce00078e00de */
.L_x_13197:
[----:B------:R-:W-:Y:S05]  /*4e00*/  BSYNC B3 ;  /* 0x0000000000037941 */ /* 0x000fea0003800000 */
.L_x_13195:
        /* <DEDUP_REMOVED lines=16> */
.L_x_13201:
[----:B------:R-:W-:Y:S05]  /*4f10*/  BSYNC B4 ;  /* 0x0000000000047941 */ /* 0x000fea0003800000 */
.L_x_13200:
[----:B------:R-:W-:Y:S01]  /*4f20*/  IMAD.HI.U32 R12, R223, -0x326172a9, RZ ;  /* 0xcd9e8d57df0c7827 */ /* 0x000fe200078e00ff */
[----:B------:R-:W-:-:S03]  /*4f30*/  LOP3.LUT R13, R14, UR5, R215, 0x96, !PT ;  /* 0x000000050e0d7c12 */ /* 0x000fc6000f8e96d7 */
[----:B------:R-:W-:Y:S01]  /*4f40*/  IMAD R15, R223, -0x326172a9, RZ ;  /* 0xcd9e8d57df0f7824 */ /* 0x000fe200078e02ff */
[----:B------:R-:W-:Y:S01]  /*4f50*/  LOP3.LUT R16, R12, UR4, R219, 0x96, !PT ;  /* 0x000000040c107c12 */ /* 0x000fe2000f8e96db */
[----:B------:R-:W-:-:S04]  /*4f60*/  IMAD.WIDE.U32 R12, R13, -0x326172a9, RZ ;  /* 0xcd9e8d570d0c7825 */ /* 0x000fc800078e00ff */
[----:B01----:R-:W-:Y:S01]  /*4f70*/  IMAD R177, R221, -0x2daee0ad, RZ ;  /* 0xd2511f53ddb17824 */ /* 0x003fe200078e02ff */
        /* <DEDUP_REMOVED lines=38> */
.L_x_13199:
[----:B------:R-:W-:Y:S05]  /*51e0*/  BSYNC B3 ;  /* 0x0000000000037941 */ /* 0x000fea0003800000 */
.L_x_13198:
        /* <DEDUP_REMOVED lines=14> */
.L_x_13194:
[----:B------:R-:W-:Y:S05]  /*52d0*/  BSYNC B2 ;  /* 0x0000000000027941 */ /* 0x000fea0003800000 */
.L_x_13192:
        /* <DEDUP_REMOVED lines=8> */
.L_x_13203:
[C---:B------:R-:W-:Y:S01]  /*5360*/  ISETP.NE.AND P3, PT, R13.reuse, 0x1, PT ;  /* 0x000000010d00780c */ /* 0x040fe20003f65270 */
[----:B------:R-:W-:Y:S01]  /*5370*/  BSSY B3, `(.L_x_13205) ;  /* 0x000000c000037945 */ /* 0x000fe20003800000 */
[----:B------:R-:W-:-:S11]  /*5380*/  VIADD R14, R13, 0x1 ;  /* 0x000000010d0e7836 */ /* 0x000fd60000000000 */
[----:B------:R-:W-:Y:S05]  /*5390*/  @!P3 BRA `(.L_x_13206) ;  /* 0x000000000020b947 */ /* 0x000fea0003800000 */
[----:B------:R-:W-:Y:S02]  /*53a0*/  ISETP.NE.AND P3, PT, R13, 0x2, PT ;  /* 0x000000020d00780c */ /* 0x000fe40003f65270 */
[----:B01----:R-:W-:-:S11]  /*53b0*/  MOV R178, R217 ;  /* 0x000000d900b27202 */ /* 0x003fd60000000f00 */
[----:B------:R-:W-:Y:S05]  /*53c0*/  @!P3 BRA `(.L_x_13207) ;  /* 0x000000000018b947 */ /* 0x000fea0003800000 */
[----:B------:R-:W-:Y:S01]  /*53d0*/  ISETP.NE.AND P3, PT, R13, 0x3, PT ;  /* 0x000000030d00780c */ /* 0x000fe20003f65270 */
[----:B------:R-:W-:-:S12]  /*53e0*/  IMAD.MOV.U32 R178, RZ, RZ, R216 ;  /* 0x000000ffffb27224 */ /* 0x000fd800078e00d8 */
[----:B------:R-:W-:Y:S05]  /*53f0*/  @P3 BRA `(.L_x_13207) ;  /* 0x00000000000c3947 */ /* 0x000fea0003800000 */
[----:B------:R-:W-:Y:S01]  /*5400*/  MOV R178, R220 ;  /* 0x000000dc00b27202 */ /* 0x000fe20000000f00 */
[----:B------:R-:W-:Y:S06]  /*5410*/  BRA `(.L_x_13207) ;  /* 0x0000000000047947 */ /* 0x000fec0003800000 */
.L_x_13206:
[----:B01----:R-:W-:-:S07]  /*5420*/  IMAD.MOV.U32 R178, RZ, RZ, R222 ;  /* 0x000000ffffb27224 */ /* 0x003fce00078e00de */
.L_x_13207:
[----:B------:R-:W-:Y:S05]  /*5430*/  BSYNC B3 ;  /* 0x0000000000037941 */ /* 0x000fea0003800000 */
.L_x_13205:
        /* <DEDUP_REMOVED lines=16> */
.L_x_13211:
[----:B------:R-:W-:Y:S05]  /*5540*/  BSYNC B4 ;  /* 0x0000000000047941 */ /* 0x000fea0003800000 */
.L_x_13210:
        /* <DEDUP_REMOVED lines=44> */
.L_x_13209:
[----:B------:R-:W-:Y:S05]  /*5810*/  BSYNC B3 ;  /* 0x0000000000037941 */ /* 0x000fea0003800000 */
.L_x_13208:
        /* <DEDUP_REMOVED lines=12> */
.L_x_13204:
[----:B------:R-:W-:Y:S05]  /*58e0*/  BSYNC B2 ;  /* 0x0000000000027941 */ /* 0x000fea0003800000 */
.L_x_13202:
        /* <DEDUP_REMOVED lines=9> */
.L_x_13213:
        /* <DEDUP_REMOVED lines=12> */
.L_x_13216:
[----:B------:R-:W-:-:S07]  /*5a40*/  IMAD.MOV.U32 R13, RZ, RZ, R222 ;  /* 0x000000ffff0d7224 */ /* 0x000fce00078e00de */
.L_x_13217:
[----:B------:R-:W-:Y:S05]  /*5a50*/  BSYNC B3 ;  /* 0x0000000000037941 */ /* 0x000fea0003800000 */
.L_x_13215:
        /* <DEDUP_REMOVED lines=16> */
.L_x_13221:
[----:B------:R-:W-:Y:S05]  /*5b60*/  BSYNC B4 ;  /* 0x0000000000047941 */ /* 0x000fea0003800000 */
.L_x_13220:
[----:B------:R-:W-:Y:S01]  /*5b70*/  IMAD.HI.U32 R14, R223, -0x326172a9, RZ ;  /* 0xcd9e8d57df0e7827 */ /* 0x000fe200078e00ff */
[----:B------:R-:W-:-:S03]  /*5b80*/  LOP3.LUT R15, R16, UR5, R215, 0x96, !PT ;  /* 0x00000005100f7c12 */ /* 0x000fc6000f8e96d7 */
[----:B------:R-:W-:Y:S01]  /*5b90*/  IMAD R17, R223, -0x326172a9, RZ ;  /* 0xcd9e8d57df117824 */ /* 0x000fe200078e02ff */
[----:B01----:R-:W-:Y:S01]  /*5ba0*/  LOP3.LUT R176, R14, UR4, R219, 0x96, !PT ;  /* 0x000000040eb07c12 */ /* 0x003fe2000f8e96db */
        /* <DEDUP_REMOVED lines=40> */
.L_x_13219:
[----:B------:R-:W-:Y:S05]  /*5e30*/  BSYNC B3 ;  /* 0x0000000000037941 */ /* 0x000fea0003800000 */
.L_x_13218:
        /* <DEDUP_REMOVED lines=14> */
.L_x_13214:
[----:B------:R-:W-:Y:S05]  /*5f20*/  BSYNC B2 ;  /* 0x0000000000027941 */ /* 0x000fea0003800000 */
.L_x_13212:
        /* <DEDUP_REMOVED lines=8> */
.L_x_13223:
        /* <DEDUP_REMOVED lines=12> */
.L_x_13226:
[----:B------:R-:W-:-:S07]  /*6070*/  IMAD.MOV.U32 R210, RZ, RZ, R222 ;  /* 0x000000ffffd27224 */ /* 0x000fce00078e00de */
.L_x_13227:
[----:B------:R-:W-:Y:S05]  /*6080*/  BSYNC B3 ;  /* 0x0000000000037941 */ /* 0x000fea0003800000 */
.L_x_13225:
        /* <DEDUP_REMOVED lines=16> */
.L_x_13231:
[----:B------:R-:W-:Y:S05]  /*6190*/  BSYNC B4 ;  /* 0x0000000000047941 */ /* 0x000fea0003800000 */
.L_x_13230:
        /* <DEDUP_REMOVED lines=44> */
.L_x_13229:
[----:B------:R-:W-:Y:S05]  /*6460*/  BSYNC B3 ;  /* 0x0000000000037941 */ /* 0x000fea0003800000 */
.L_x_13228:
        /* <DEDUP_REMOVED lines=12> */
.L_x_13224:
[----:B------:R-:W-:Y:S05]  /*6530*/  BSYNC B2 ;  /* 0x0000000000027941 */ /* 0x000fea0003800000 */
.L_x_13222:
        /* <DEDUP_REMOVED lines=9> */
.L_x_13233:
        /* <DEDUP_REMOVED lines=12> */
.L_x_13236:
[----:B------:R-:W-:-:S07]  /*6690*/  IMAD.MOV.U32 R15, RZ, RZ, R222 ;  /* 0x000000ffff0f7224 */ /* 0x000fce00078e00de */
.L_x_13237:
[----:B------:R-:W-:Y:S05]  /*66a0*/  BSYNC B3 ;  /* 0x0000000000037941 */ /* 0x000fea0003800000 */
.L_x_13235:
[----:B------:R-:W-:Y:S01]  /*66b0*/  ISETP.NE.AND P3, PT, R17, 0x4, PT ;  /* 0x000000041100780c */ /* 0x000fe20003f65270 */
[----:B------:R-:W-:-:S12]  /*66c0*/  BSSY B3, `(.L_x_13238) ;  /* 0x000003c000037945 */ /* 0x000fd80003800000 */
[----:B------:R-:W-:Y:S05]  /*66d0*/  @P3 BRA `(.L_x_13239) ;  /* 0x0000000000e83947 */ /* 0x000fea0003800000 */
[----:B------:R-:W-:Y:S01]  /*66e0*/  IADD3 R221, R221, 0x1, RZ ;  /* 0x00000001dddd7810 */ /* 0x000fe20007ffe0ff */
[----:B------:R-:W-:Y:S03]  /*66f0*/  BSSY B4, `(.L_x_13240) ;  /* 0x000000c000047945 */ /* 0x000fe60003800000 */
[C---:B------:R-:W-:Y:S01]  /*6700*/  ISETP.NE.AND P3, PT, R221.reuse, RZ, PT ;  /* 0x000000ffdd00720c */ /* 0x040fe20003f65270 */
[----:B01----:R-:W-:-:S12]  /*6710*/  IMAD.HI.U32 R176, R221, -0x2daee0ad, RZ ;  /* 0xd2511f53ddb07827 */ /* 0x003fd800078e00ff */
        /* <DEDUP_REMOVED lines=9> */
.L_x_13241:
[----:B------:R-:W-:Y:S05]  /*67b0*/  BSYNC B4 ;  /* 0x0000000000047941 */ /* 0x000fea0003800000 */
.L_x_13240:
        /* <DEDUP_REMOVED lines=44> */
.L_x_13239:
[----:B------:R-:W-:Y:S05]  /*6a80*/  BSYNC B3 ;  /* 0x0000000000037941 */ /* 0x000fea0003800000 */
.L_x_13238:
[----:B01----:R-:W-:Y:S01]  /*6a90*/  HFMA2.MMA R176, -RZ, RZ, 0.1171875, 0 ;  /* 0x2f800000ffb07435 */ /* 0x003fe200000001ff */
        /* <DEDUP_REMOVED lines=13> */
.L_x_13234:
[----:B------:R-:W-:Y:S05]  /*6b70*/  BSYNC B2 ;  /* 0x0000000000027941 */ /* 0x000fea0003800000 */
.L_x_13232:
        /* <DEDUP_REMOVED lines=8> */
.L_x_13243:
        /* <DEDUP_REMOVED lines=12> */
.L_x_13246:
[----:B------:R-:W-:-:S07]  /*6cc0*/  IMAD.MOV.U32 R208, RZ, RZ, R222 ;  /* 0x000000ffffd07224 */ /* 0x000fce00078e00de */
.L_x_13247:
[----:B------:R-:W-:Y:S05]  /*6cd0*/  BSYNC B3 ;  /* 0x0000000000037941 */ /* 0x000fea0003800000 */
.L_x_13245:
        /* <DEDUP_REMOVED lines=16> */
.L_x_13251:
[----:B------:R-:W-:Y:S05]  /*6de0*/  BSYNC B4 ;  /* 0x0000000000047941 */ /* 0x000fea0003800000 */
.L_x_13250:
        /* <DEDUP_REMOVED lines=44> */
.L_x_13249:
[----:B------:R-:W-:Y:S05]  /*70b0*/  BSYNC B3 ;  /* 0x0000000000037941 */ /* 0x000fea0003800000 */
.L_x_13248:
        /* <DEDUP_REMOVED lines=12> */
.L_x_13244:
[----:B------:R-:W-:Y:S05]  /*7180*/  BSYNC B2 ;  /* 0x0000000000027941 */ /* 0x000fea0003800000 */
.L_x_13242:
        /* <DEDUP_REMOVED lines=9> */
.L_x_13253:
        /* <DEDUP_REMOVED lines=12> */
.L_x_13256:
[----:B------:R-:W-:-:S07]  /*72e0*/  IMAD.MOV.U32 R17, RZ, RZ, R222 ;  /* 0x000000ffff117224 */ /* 0x000fce00078e00de */
.L_x_13257:
[----:B------:R-:W-:Y:S05]  /*72f0*/  BSYNC B3 ;  /* 0x0000000000037941 */ /* 0x000fea0003800000 */
.L_x_13255:
        /* <DEDUP_REMOVED lines=16> */
.L_x_13261:
[----:B------:R-:W-:Y:S05]  /*7400*/  BSYNC B4 ;  /* 0x0000000000047941 */ /* 0x000fea0003800000 */
.L_x_13260:
        /* <DEDUP_REMOVED lines=44> */
.L_x_13259:
[----:B------:R-:W-:Y:S05]  /*76d0*/  BSYNC B3 ;  /* 0x0000000000037941 */ /* 0x000fea0003800000 */
.L_x_13258:
        /* <DEDUP_REMOVED lines=14> */
.L_x_13254:
[----:B------:R-:W-:Y:S05]  /*77c0*/  BSYNC B2 ;  /* 0x0000000000027941 */ /* 0x000fea0003800000 */
.L_x_13252:
        /* <DEDUP_REMOVED lines=29> */
.L_x_13263:
[----:B------:R-:W-:Y:S05]  /*79a0*/  BSYNC B2 ;  /* 0x0000000000027941 */ /* 0x000fea0003800000 */
.L_x_13262:
[----:B------:R-:W-:Y:S01]  /*79b0*/  IADD3 R228, R228, 0x20, RZ ;  /* 0x00000020e4e47810 */ /* 0x000fe20007ffe0ff */
[----:B------:R-:W-:-:S07]  /*79c0*/  VIADD R231, R231, 0x20 ;  /* 0x00000020e7e77836 */ /* 0x000fce0000000000 */
.L_x_13181:
[----:B------:R-:W-:Y:S05]  /*79d0*/  BSYNC B1 ;  /* 0x0000000000017941 */ /* 0x000fea0003800000 */
.L_x_13180:
        /* <DEDUP_REMOVED lines=15> */
[----:B------:R-:W-:Y:S01]  /*7ad0*/  IMAD.MOV.U32 R20, RZ, RZ, R218 ;  /* 0x000000ffff147224 */ /* 0x000fe200078e00da */
[----:B------:R-:W-:Y:S06]  /*7ae0*/  @!P1 BRA `(.L_x_13268) ;  /* 0x00000004006c9947 */ /* 0x000fec0003800000 */
[----:B------:R-:W-:Y:S01]  /*7af0*/  MOV R20, R218 ;  /* 0x000000da00147202 */ /* 0x000fe20000000f00 */
[----:B-----5:R-:W-:Y:S01]  /*7b00*/  IMAD.U32 R18, R172, 0x10000, RZ ;  /* 0x00010000ac127824 */ /* 0x020fe200078e00ff */
[----:B------:R-:W-:Y:S06]  /*7b10*/  BRA `(.L_x_13268) ;  /* 0x0000000400607947 */ /* 0x000fec0003800000 */
.L_x_13267:
[C---:B------:R-:W-:Y:S01]  /*7b20*/  ISETP.NE.AND P3, PT, R218.reuse, 0x1, PT ;  /* 0x00000001da00780c */ /* 0x040fe20003f65270 */
[----:B------:R-:W-:Y:S01]  /*7b30*/  BSSY B3, `(.L_x_13269) ;  /* 0x000000c000037945 */ /* 0x000fe20003800000 */
[----:B------:R-:W-:-:S11]  /*7b40*/  IADD3 R20, R218, 0x1, RZ ;  /* 0x00000001da147810 */ /* 0x000fd60007ffe0ff */
[----:B------:R-:W-:Y:S05]  /*7b50*/  @!P3 BRA `(.L_x_13270) ;  /* 0x000000000020b947 */ /* 0x000fea0003800000 */
[----:B------:R-:W-:Y:S01]  /*7b60*/  ISETP.NE.AND P3, PT, R218, 0x2, PT ;  /* 0x00000002da00780c */ /* 0x000fe20003f65270 */
[----:B01----:R-:W-:-:S12]  /*7b70*/  IMAD.MOV.U32 R178, RZ, RZ, R217 ;  /* 0x000000ffffb27224 */ /* 0x003fd800078e00d9 */
[----:B------:R-:W-:Y:S05]  /*7b80*/  @!P3 BRA `(.L_x_13271) ;  /* 0x000000000018b947 */ /* 0x000fea0003800000 */
[----:B------:R-:W-:Y:S02]  /*7b90*/  ISETP.NE.AND P3, PT, R218, 0x3, PT ;  /* 0x00000003da00780c */ /* 0x000fe40003f65270 */
[----:B------:R-:W-:-:S11]  /*7ba0*/  MOV R178, R216 ;  /* 0x000000d800b27202 */ /* 0x000fd60000000f00 */
[----:B------:R-:W-:Y:S05]  /*7bb0*/  @P3 BRA `(.L_x_13271) ;  /* 0x00000000000c3947 */ /* 0x000fea0003800000 */
[----:B------:R-:W-:Y:S01]  /*7bc0*/  IMAD.MOV.U32 R178, RZ, RZ, R220 ;  /* 0x000000ffffb27224 */ /* 0x000fe200078e00dc */
[----:B------:R-:W-:Y:S06]  /*7bd0*/  BRA `(.L_x_13271) ;  /* 0x0000000000047947 */ /* 0x000fec0003800000 */
.L_x_13270:
[----:B01----:R-:W-:-:S07]  /*7be0*/  MOV R178, R222 ;  /* 0x000000de00b27202 */ /* 0x003fce0000000f00 */
.L_x_13271:
[----:B------:R-:W-:Y:S05]  /*7bf0*/  BSYNC B3 ;  /* 0x0000000000037941 */ /* 0x000fea0003800000 */
.L_x_13269:
        /* <DEDUP_REMOVED lines=16> */
.L_x_13275:
[----:B------:R-:W-:Y:S05]  /*7d00*/  BSYNC B4 ;  /* 0x0000000000047941 */ /* 0x000fea0003800000 */
.L_x_13274:
        /* <DEDUP_REMOVED lines=44> */
.L_x_13273:
[----:B------:R-:W-:Y:S05]  /*7fd0*/  BSYNC B3 ;  /* 0x0000000000037941 */ /* 0x000fea0003800000 */
.L_x_13272:
        /* <DEDUP_REMOVED lines=12> */
.L_x_13268:
[----:B------:R-:W-:Y:S05]  /*80a0*/  BSYNC B2 ;  /* 0x0000000000027941 */ /* 0x000fea0003800000 */
.L_x_13266:
        /* <DEDUP_REMOVED lines=9> */
.L_x_13277:
        /* <DEDUP_REMOVED lines=12> */
.L_x_13280:
[----:B------:R-:W-:-:S07]  /*8200*/  MOV R19, R222 ;  /* 0x000000de00137202 */ /* 0x000fce0000000f00 */
.L_x_13281:
[----:B------:R-:W-:Y:S05]  /*8210*/  BSYNC B3 ;  /* 0x0000000000037941 */ /* 0x000fea0003800000 */
.L_x_13279:
        /* <DEDUP_REMOVED lines=16> */
.L_x_13285:
[----:B------:R-:W-:Y:S05]  /*8320*/  BSYNC B4 ;  /* 0x0000000000047941 */ /* 0x000fea0003800000 */
.L_x_13284:
        /* <DEDUP_REMOVED lines=44> */
.L_x_13283:
[----:B------:R-:W-:Y:S05]  /*85f0*/  BSYNC B3 ;  /* 0x0000000000037941 */ /* 0x000fea0003800000 */
.L_x_13282:
        /* <DEDUP_REMOVED lines=14> */
.L_x_13278:
[----:B------:R-:W-:Y:S05]  /*86e0*/  BSYNC B2 ;  /* 0x0000000000027941 */ /* 0x000fea0003800000 */
.L_x_13276:
        /* <DEDUP_REMOVED lines=8> */
.L_x_13287:
        /* <DEDUP_REMOVED lines=12> */
.L_x_13290:
[----:B------:R-:W-:-:S07]  /*8830*/  MOV R180, R222 ;  /* 0x000000de00b47202 */ /* 0x000fce0000000f00 */
.L_x_13291:
[----:B------:R-:W-:Y:S05]  /*8840*/  BSYNC B3 ;  /* 0x0000000000037941 */ /* 0x000fea0003800000 */
.L_x_13289:
        /* <DEDUP_REMOVED lines=16> */
.L_x_13295:
[----:B------:R-:W-:Y:S05]  /*8950*/  BSYNC B4 ;  /* 0x0000000000047941 */ /* 0x000fea0003800000 */
.L_x_13294:
        /* <DEDUP_REMOVED lines=44> */
.L_x_13293:
[----:B------:R-:W-:Y:S05]  /*8c20*/  BSYNC B3 ;  /* 0x0000000000037941 */ /* 0x000fea0003800000 */
.L_x_13292:
        /* <DEDUP_REMOVED lines=12> */
.L_x_13288:
[----:B------:R-:W-:Y:S05]  /*8cf0*/  BSYNC B2 ;  /* 0x0000000000027941 */ /* 0x000fea0003800000 */
.L_x_13286:
        /* <DEDUP_REMOVED lines=9> */
.L_x_13297:
        /* <DEDUP_REMOVED lines=12> */
.L_x_13300:
[----:B------:R-:W-:-:S07]  /*8e50*/  MOV R21, R222 ;  /* 0x000000de00157202 */ /* 0x000fce0000000f00 */
.L_x_13301:
[----:B------:R-:W-:Y:S05]  /*8e60*/  BSYNC B3 ;  /* 0x0000000000037941 */ /* 0x000fea0003800000 */
.L_x_13299:
[----:B------:R-:W-:Y:S01]  /*8e70*/  ISETP.NE.AND P3, PT, R23, 0x4, PT ;  /* 0x000000041700780c */ /* 0x000fe20003f65270 */
[----:B------:R-:W-:-:S12]  /*8e80*/  BSSY B3, `(.L_x_13302) ;  /* 0x000003c000037945 */ /* 0x000fd80003800000 */
[----:B------:R-:W-:Y:S05]  /*8e90*/  @P3 BRA `(.L_x_13303) ;  /* 0x0000000000e83947 */ /* 0x000fea0003800000 */
[----:B------:R-:W-:Y:S01]  /*8ea0*/  VIADD R221, R221, 0x1 ;  /* 0x00000001dddd7836 */ /* 0x000fe20000000000 */
[----:B------:R-:W-:Y:S03]  /*8eb0*/  BSSY B4, `(.L_x_13304) ;  /* 0x000000c000047945 */ /* 0x000fe60003800000 */
[C---:B01----:R-:W-:Y:S01]  /*8ec0*/  IMAD.HI.U32 R176, R221.reuse, -0x2daee0ad, RZ ;  /* 0xd2511f53ddb07827 */ /* 0x043fe200078e00ff */
        /* <DEDUP_REMOVED lines=10> */
.L_x_13305:
[----:B------:R-:W-:Y:S05]  /*8f70*/  BSYNC B4 ;  /* 0x0000000000047941 */ /* 0x000fea0003800000 */
.L_x_13304:
        /* <DEDUP_REMOVED lines=44> */
.L_x_13303:
[----:B------:R-:W-:Y:S05]  /*9240*/  BSYNC B3 ;  /* 0x0000000000037941 */ /* 0x000fea0003800000 */
.L_x_13302:
[----:B-----5:R-:W-:Y:S01]  /*9250*/  PRMT R22, R169, 0x7632, R22 ;  /* 0x00007632a9167816 */ /* 0x020fe20000000016 */
[----:B01----:R-:W-:Y:S01]  /*9260*/  IMAD.MOV.U32 R176, RZ, RZ, 0x2f800000 ;  /* 0x2f800000ffb07424 */ /* 0x003fe200078e00ff */
        /* <DEDUP_REMOVED lines=12> */
.L_x_13298:
[----:B------:R-:W-:Y:S05]  /*9330*/  BSYNC B2 ;  /* 0x0000000000027941 */ /* 0x000fea0003800000 */
.L_x_13296:
        /* <DEDUP_REMOVED lines=8> */
.L_x_13307:
        /* <DEDUP_REMOVED lines=12> */
.L_x_13310:
[----:B------:R-:W-:-:S07]  /*9480*/  MOV R210, R222 ;  /* 0x000000de00d27202 */ /* 0x000fce0000000f00 */
.L_x_13311:
[----:B------:R-:W-:Y:S05]  /*9490*/  BSYNC B3 ;  /* 0x0000000000037941 */ /* 0x000fea0003800000 */
.L_x_13309:
        /* <DEDUP_REMOVED lines=16> */
.L_x_13315:
[----:B------:R-:W-:Y:S05]  /*95a0*/  BSYNC B4 ;  /* 0x0000000000047941 */ /* 0x000fea0003800000 */
.L_x_13314:
        /* <DEDUP_REMOVED lines=44> */
.L_x_13313:
[----:B------:R-:W-:Y:S05]  /*9870*/  BSYNC B3 ;  /* 0x0000000000037941 */ /* 0x000fea0003800000 */
.L_x_13312:
        /* <DEDUP_REMOVED lines=12> */
.L_x_13308:
[----:B------:R-:W-:Y:S05]  /*9940*/  BSYNC B2 ;  /* 0x0000000000027941 */ /* 0x000fea0003800000 */
.L_x_13306:
        /* <DEDUP_REMOVED lines=9> */
.L_x_13317:
        /* <DEDUP_REMOVED lines=12> */
.L_x_13320:
[----:B------:R-:W-:-:S07]  /*9aa0*/  MOV R23, R222 ;  /* 0x000000de00177202 */ /* 0x000fce0000000f00 */
.L_x_13321:
[----:B------:R-:W-:Y:S05]  /*9ab0*/  BSYNC B3 ;  /* 0x0000000000037941 */ /* 0x000fea0003800000 */
.L_x_13319:
        /* <DEDUP_REMOVED lines=16> */
.L_x_13325:
[----:B------:R-:W-:Y:S05]  /*9bc0*/  BSYNC B4 ;  /* 0x0000000000047941 */ /* 0x000fea0003800000 */
.L_x_13324:
        /* <DEDUP_REMOVED lines=44> */
.L_x_13323:
[----:B------:R-:W-:Y:S05]  /*9e90*/  BSYNC B3 ;  /* 0x0000000000037941 */ /* 0x000fea0003800000 */
.L_x_13322:
        /* <DEDUP_REMOVED lines=14> */
.L_x_13318:
[----:B------:R-:W-:Y:S05]  /*9f80*/  BSYNC B2 ;  /* 0x0000000000027941 */ /* 0x000fea0003800000 */
.L_x_13316:
        /* <DEDUP_REMOVED lines=8> */
.L_x_13327:
        /* <DEDUP_REMOVED lines=12> */
.L_x_13330:
[----:B------:R-:W-:-:S07]  /*a0d0*/  MOV R208, R222 ;  /* 0x000000de00d07202 */ /* 0x000fce0000000f00 */
.L_x_13331:
[----:B------:R-:W-:Y:S05]  /*a0e0*/  BSYNC B3 ;  /* 0x0000000000037941 */ /* 0x000fea0003800000 */
.L_x_13329:
        /* <DEDUP_REMOVED lines=16> */
.L_x_13335:
[----:B------:R-:W-:Y:S05]  /*a1f0*/  BSYNC B4 ;  /* 0x0000000000047941 */ /* 0x000fea0003800000 */
.L_x_13334:
        /* <DEDUP_REMOVED lines=44> */
.L_x_13333:
[----:B------:R-:W-:Y:S05]  /*a4c0*/  BSYNC B3 ;  /* 0x0000000000037941 */ /* 0x000fea0003800000 */
.L_x_13332:
        /* <DEDUP_REMOVED lines=12> */
.L_x_13328:
[----:B------:R-:W-:Y:S05]  /*a590*/  BSYNC B2 ;  /* 0x0000000000027941 */ /* 0x000fea0003800000 */
.L_x_13326:
        /* <DEDUP_REMOVED lines=9> */
.L_x_13337:
        /* <DEDUP_REMOVED lines=12> */
.L_x_13340:
[----:B------:R-:W-:-:S07]  /*a6f0*/  MOV R181, R222 ;  /* 0x000000de00b57202 */ /* 0x000fce0000000f00 */
.L_x_13341:
[----:B------:R-:W-:Y:S05]  /*a700*/  BSYNC B3 ;  /* 0x0000000000037941 */ /* 0x000fea0003800000 */
.L_x_13339:
        /* <DEDUP_REMOVED lines=16> */
.L_x_13345:
[----:B------:R-:W-:Y:S05]  /*a810*/  BSYNC B4 ;  /* 0x0000000000047941 */ /* 0x000fea0003800000 */
.L_x_13344:
        /* <DEDUP_REMOVED lines=44> */
.L_x_13343:
[----:B------:R-:W-:Y:S05]  /*aae0*/  BSYNC B3 ;  /* 0x0000000000037941 */ /* 0x000fea0003800000 */
.L_x_13342:
[----:B-----5:R-:W-:Y:S01]  /*aaf0*/  PRMT R177, R171, 0x7632, R177 ;  /* 0x00007632abb17816 */ /* 0x020fe200000000b1 */
[----:B------:R-:W-:Y:S01]  /*ab00*/  IMAD.MOV.U32 R179, RZ, RZ, 0x2f800000 ;  /* 0x2f800000ffb37424 */ /* 0x000fe200078e00ff */
[----:B------:R-:W-:Y:S02]  /*ab10*/  I2FP.F32.U32 R176, R181 ;  /* 0x000000b500b07245 */ /* 0x000fe40000201000 */
[----:B------:R-:W-:-:S03]  /*ab20*/  SHF.L.U32 R177, R177, 0x10, RZ ;  /* 0x00000010b1b17819 */ /* 0x000fc600000006ff */
[----:B------:R-:W-:Y:S02]  /*ab30*/  FFMA.FTZ R176, R176, R179, 1.1641532182693481445e-10 ;  /* 0x2f000000b0b07423 */ /* 0x000fe400000100b3 */
[----:B------:R-:W-:-:S03]  /*ab40*/  FMUL.FTZ R177, R177, UR13 ;  /* 0x0000000db1b17c20 */ /* 0x000fc60008410000 */
[----:B------:R-:W-:Y:S01]  /*ab50*/  FSETP.GTU.FTZ.AND P2, PT, R176, UR10, PT ;  /* 0x0000000ab0007c0b */ /* 0x000fe2000bf5c000 */
[----:B------:R-:W-:-:S03]  /*ab60*/  FMUL.FTZ R177, R177, UR12 ;  /* 0x0000000cb1b17c20 */ /* 0x000fc60008410000 */
[----:B------:R-:W-:Y:S02]  /*ab70*/  SEL R207, RZ, 0x1, P2 ;  /* 0x00000001ffcf7807 */ /* 0x000fe40001000000 */
[----:B------:R-:W-:Y:S02]  /*ab80*/  FSEL R176, R177, RZ, !P2 ;  /* 0x000000ffb1b07208 */ /* 0x000fe40005000000 */
[----:B------:R-:W-:-:S03]  /*ab90*/  @P1 PRMT R177, R175, 0x7632, R177 ;  /* 0x00007632afb11816 */ /* 0x000fc600000000b1 */
[----:B------:R-:W-:Y:S02]  /*aba0*/  FMUL.FTZ R181, R91, R176 ;  /* 0x000000b05bb57220 */ /* 0x000fe40000410000 */
[----:B------:R-:W-:-:S04]  /*abb0*/  @P1 IMAD.U32 R178, R177, 0x10000, RZ ;  /* 0x00010000b1b21824 */ /* 0x000fc800078e00ff */
[----:B------:R-:W-:-:S07]  /*abc0*/  @P1 FADD.FTZ R181, R178, R181 ;  /* 0x000000b5b2b51221 */ /* 0x000fce0000010000 */
.L_x_13338:
[----:B------:R-:W-:Y:S05]  /*abd0*/  BSYNC B2 ;  /* 0x0000000000027941 */ /* 0x000fea0003800000 */
.L_x_13336:
        /* <DEDUP_REMOVED lines=29> */
.L_x_13347:
[----:B------:R-:W-:Y:S05]  /*adb0*/  BSYNC B2 ;  /* 0x0000000000027941 */ /* 0x000fea0003800000 */
.L_x_13346:
[----:B------:R-:W-:Y:S01]  /*adc0*/  VIADD R228, R228, 0x20 ;  /* 0x00000020e4e47836 */ /* 0x000fe20000000000 */
[----:B------:R-:W-:-:S07]  /*add0*/  IADD3 R231, R231, 0x20, RZ ;  /* 0x00000020e7e77810 */ /* 0x000fce0007ffe0ff */
.L_x_13265:
[----:B------:R-:W-:Y:S05]  /*ade0*/  BSYNC B1 ;  /* 0x0000000000017941 */ /* 0x000fea0003800000 */
.L_x_13264:
        /* <DEDUP_REMOVED lines=20> */
.L_x_13351:
        /* <DEDUP_REMOVED lines=12> */
.L_x_13354:
[----:B------:R-:W-:-:S07]  /*aff0*/  IMAD.MOV.U32 R186, RZ, RZ, R222 ;  /* 0x000000ffffba7224 */ /* 0x000fce00078e00de */
.L_x_13355:
[----:B------:R-:W-:Y:S05]  /*b000*/  BSYNC B3 ;  /* 0x0000000000037941 */ /* 0x000fea0003800000 */
.L_x_13353:
        /* <DEDUP_REMOVED lines=16> */
.L_x_13359:
[----:B------:R-:W-:Y:S05]  /*b110*/  BSYNC B4 ;  /* 0x0000000000047941 */ /* 0x000fea0003800000 */
.L_x_13358:
        /* <DEDUP_REMOVED lines=44> */
.L_x_13357:
[----:B------:R-:W-:Y:S05]  /*b3e0*/  BSYNC B3 ;  /* 0x0000000000037941 */ /* 0x000fea0003800000 */
.L_x_13356:
[----:B------:R-:W-:Y:S01]  /*b3f0*/  HFMA2.MMA R178, -RZ, RZ, 0.1171875, 0 ;  /* 0x2f800000ffb27435 */ /* 0x000fe200000001ff */
[----:B------:R-:W-:Y:S01]  /*b400*/  I2FP.F32.U32 R177, R186 ;  /* 0x000000ba00b17245 */ /* 0x000fe20000201000 */
[----:B-----5:R-:W-:-:S04]  /*b410*/  IMAD.U32 R179, R168, 0x10000, RZ ;  /* 0x00010000a8b37824 */ /* 0x020fc800078e00ff */
[----:B------:R-:W-:-:S04]  /*b420*/  FMUL.FTZ R179, R179, UR13 ;  /* 0x0000000db3b37c20 */ /* 0x000fc80008410000 */
[----:B------:R-:W-:Y:S01]  /*b430*/  FFMA.FTZ R177, R177, R178, 1.1641532182693481445e-10 ;  /* 0x2f000000b1b17423 */ /* 0x000fe200000100b2 */
[----:B------:R-:W-:-:S04]  /*b440*/  FMUL.FTZ R179, R179, UR12 ;  /* 0x0000000cb3b37c20 */ /* 0x000fc80008410000 */
[----:B------:R-:W-:-:S04]  /*b450*/  FSETP.GTU.FTZ.AND P3, PT, R177, UR10, PT ;  /* 0x0000000ab1007c0b */ /* 0x000fc8000bf7c000 */
[----:B------:R-:W-:Y:S02]  /*b460*/  FSEL R177, R179, RZ, !P3 ;  /* 0x000000ffb3b17208 */ /* 0x000fe40005800000 */
[----:B------:R-:W-:Y:S02]  /*b470*/  @P1 SHF.L.U32 R179, R172, 0x10, RZ ;  /* 0x00000010acb31819 */ /* 0x000fe400000006ff */
[----:B------:R-:W-:Y:S01]  /*b480*/  SEL R214, RZ, 0x1, P3 ;  /* 0x00000001ffd67807 */ /* 0x000fe20001800000 */
[----:B------:R-:W-:-:S04]  /*b490*/  FMUL.FTZ R182, R116, R177 ;  /* 0x000000b174b67220 */ /* 0x000fc80000410000 */
[----:B------:R-:W-:-:S07]  /*b4a0*/  @P1 FADD.FTZ R182, R179, R182 ;  /* 0x000000b6b3b61221 */ /* 0x000fce0000010000 */
.L_x_13352:
[----:B------:R-:W-:Y:S05]  /*b4b0*/  BSYNC B2 ;  /* 0x0000000000027941 */ /* 0x000fea0003800000 */
.L_x_13350:
        /* <DEDUP_REMOVED lines=9> */
.L_x_13361:
        /* <DEDUP_REMOVED lines=12> */
.L_x_13364:
[----:B------:R-:W-:-:S07]  /*b610*/  IMAD.MOV.U32 R183, RZ, RZ, R222 ;  /* 0x000000ffffb77224 */ /* 0x000fce00078e00de */
.L_x_13365:
[----:B------:R-:W-:Y:S05]  /*b620*/  BSYNC B3 ;  /* 0x0000000000037941 */ /* 0x000fea0003800000 */
.L_x_13363:
        /* <DEDUP_REMOVED lines=16> */
.L_x_13369:
[----:B------:R-:W-:Y:S05]  /*b730*/  BSYNC B4 ;  /* 0x0000000000047941 */ /* 0x000fea0003800000 */
.L_x_13368:
        /* <DEDUP_REMOVED lines=44> */
.L_x_13367:
[----:B------:R-:W-:Y:S05]  /*ba00*/  BSYNC B3 ;  /* 0x0000000000037941 */ /* 0x000fea0003800000 */
.L_x_13366:
        /* <DEDUP_REMOVED lines=14> */
.L_x_13362:
[----:B------:R-:W-:Y:S05]  /*baf0*/  BSYNC B2 ;  /* 0x0000000000027941 */ /* 0x000fea0003800000 */
.L_x_13360:
        /* <DEDUP_REMOVED lines=8> */
.L_x_13371:
        /* <DEDUP_REMOVED lines=12> */
.L_x_13374:
[----:B------:R-:W-:-:S07]  /*bc40*/  IMAD.MOV.U32 R188, RZ, RZ, R222 ;  /* 0x000000ffffbc7224 */ /* 0x000fce00078e00de */
.L_x_13375:
[----:B------:R-:W-:Y:S05]  /*bc50*/  BSYNC B3 ;  /* 0x0000000000037941 */ /* 0x000fea0003800000 */
.L_x_13373:
        /* <DEDUP_REMOVED lines=16> */
.L_x_13379:
[----:B------:R-:W-:Y:S05]  /*bd60*/  BSYNC B4 ;  /* 0x0000000000047941 */ /* 0x000fea0003800000 */
.L_x_13378:
        /* <DEDUP_REMOVED lines=44> */
.L_x_13377:
[----:B------:R-:W-:Y:S05]  /*c030*/  BSYNC B3 ;  /* 0x0000000000037941 */ /* 0x000fea0003800000 */
.L_x_13376:
        /* <DEDUP_REMOVED lines=12> */
.L_x_13372:
[----:B------:R-:W-:Y:S05]  /*c100*/  BSYNC B2 ;  /* 0x0000000000027941 */ /* 0x000fea0003800000 */
.L_x_13370:
        /* <DEDUP_REMOVED lines=9> */
.L_x_13381:
        /* <DEDUP_REMOVED lines=12> */
.L_x_13384:
[----:B------:R-:W-:-:S07]  /*c260*/  IMAD.MOV.U32 R185, RZ, RZ, R222 ;  /* 0x000000ffffb97224 */ /* 0x000fce00078e00de */
.L_x_13385:
[----:B------:R-:W-:Y:S05]  /*c270*/  BSYNC B3 ;  /* 0x0000000000037941 */ /* 0x000fea0003800000 */
.L_x_13383:
        /* <DEDUP_REMOVED lines=16> */
.L_x_13389:
[----:B------:R-:W-:Y:S05]  /*c380*/  BSYNC B4 ;  /* 0x0000000000047941 */ /* 0x000fea0003800000 */
.L_x_13388:
        /* <DEDUP_REMOVED lines=44> */
.L_x_13387:
[----:B------:R-:W-:Y:S05]  /*c650*/  BSYNC B3 ;  /* 0x0000000000037941 */ /* 0x000fea0003800000 */
.L_x_13386:
        /* <DEDUP_REMOVED lines=14> */
.L_x_13382:
[----:B------:R-:W-:Y:S05]  /*c740*/  BSYNC B2 ;  /* 0x0000000000027941 */ /* 0x000fea0003800000 */
.L_x_13380:
        /* <DEDUP_REMOVED lines=8> */
.L_x_13391:
        /* <DEDUP_REMOVED lines=12> */
.L_x_13394:
[----:B------:R-:W-:-:S07]  /*c890*/  IMAD.MOV.U32 R210, RZ, RZ, R222 ;  /* 0x000000ffffd27224 */ /* 0x000fce00078e00de */
.L_x_13395:
[----:B------:R-:W-:Y:S05]  /*c8a0*/  BSYNC B3 ;  /* 0x0000000000037941 */ /* 0x000fea0003800000 */
.L_x_13393:
        /* <DEDUP_REMOVED lines=16> */
.L_x_13399:
[----:B------:R-:W-:Y:S05]  /*c9b0*/  BSYNC B4 ;  /* 0x0000000000047941 */ /* 0x000fea0003800000 */
.L_x_13398:
        /* <DEDUP_REMOVED lines=44> */
.L_x_13397:
[----:B------:R-:W-:Y:S05]  /*cc80*/  BSYNC B3 ;  /* 0x0000000000037941 */ /* 0x000fea0003800000 */
.L_x_13396:
        /* <DEDUP_REMOVED lines=12> */
.L_x_13392:
[----:B------:R-:W-:Y:S05]  /*cd50*/  BSYNC B2 ;  /* 0x0000000000027941 */ /* 0x000fea0003800000 */
.L_x_13390:
        /* <DEDUP_REMOVED lines=9> */
.L_x_13401:
        /* <DEDUP_REMOVED lines=12> */
.L_x_13404:
[----:B------:R-:W-:-:S07]  /*ceb0*/  IMAD.MOV.U32 R187, RZ, RZ, R222 ;  /* 0x000000ffffbb7224 */ /* 0x000fce00078e00de */
.L_x_13405:
[----:B------:R-:W-:Y:S05]  /*cec0*/  BSYNC B3 ;  /* 0x0000000000037941 */ /* 0x000fea0003800000 */
.L_x_13403:
        /* <DEDUP_REMOVED lines=16> */
.L_x_13409:
[----:B------:R-:W-:Y:S05]  /*cfd0*/  BSYNC B4 ;  /* 0x0000000000047941 */ /* 0x000fea0003800000 */
.L_x_13408:
        /* <DEDUP_REMOVED lines=44> */
.L_x_13407:
[----:B------:R-:W-:Y:S05]  /*d2a0*/  BSYNC B3 ;  /* 0x0000000000037941 */ /* 0x000fea0003800000 */
.L_x_13406:
        /* <DEDUP_REMOVED lines=14> */
.L_x_13402:
[----:B------:R-:W-:Y:S05]  /*d390*/  BSYNC B2 ;  /* 0x0000000000027941 */ /* 0x000fea0003800000 */
.L_x_13400:
        /* <DEDUP_REMOVED lines=8> */
.L_x_13411:
        /* <DEDUP_REMOVED lines=12> */
.L_x_13414:
[----:B------:R-:W-:-:S07]  /*d4e0*/  IMAD.MOV.U32 R208, RZ, RZ, R222 ;  /* 0x000000ffffd07224 */ /* 0x000fce00078e00de */
.L_x_13415:
[----:B------:R-:W-:Y:S05]  /*d4f0*/  BSYNC B3 ;  /* 0x0000000000037941 */ /* 0x000fea0003800000 */
.L_x_13413:
        /* <DEDUP_REMOVED lines=16> */
.L_x_13419:
[----:B------:R-:W-:Y:S05]  /*d600*/  BSYNC B4 ;  /* 0x0000000000047941 */ /* 0x000fea0003800000 */
.L_x_13418:
        /* <DEDUP_REMOVED lines=44> */
.L_x_13417:
[----:B------:R-:W-:Y:S05]  /*d8d0*/  BSYNC B3 ;  /* 0x0000000000037941 */ /* 0x000fea0003800000 */
.L_x_13416:
        /* <DEDUP_REMOVED lines=12> */
.L_x_13412:
[----:B------:R-:W-:Y:S05]  /*d9a0*/  BSYNC B2 ;  /* 0x0000000000027941 */ /* 0x000fea0003800000 */
.L_x_13410:
        /* <DEDUP_REMOVED lines=9> */
.L_x_13421:
        /* <DEDUP_REMOVED lines=12> */
.L_x_13424:
[----:B------:R-:W-:-:S07]  /*db00*/  IMAD.MOV.U32 R189, RZ, RZ, R222 ;  /* 0x000000ffffbd7224 */ /* 0x000fce00078e00de */
.L_x_13425:
[----:B------:R-:W-:Y:S05]  /*db10*/  BSYNC B3 ;  /* 0x0000000000037941 */ /* 0x000fea0003800000 */
.L_x_13423:
        /* <DEDUP_REMOVED lines=16> */
.L_x_13429:
[----:B------:R-:W-:Y:S05]  /*dc20*/  BSYNC B4 ;  /* 0x0000000000047941 */ /* 0x000fea0003800000 */
.L_x_13428:
        /* <DEDUP_REMOVED lines=44> */
.L_x_13427:
[----:B------:R-:W-:Y:S05]  /*def0*/  BSYNC B3 ;  /* 0x0000000000037941 */ /* 0x000fea0003800000 */
.L_x_13426:
[----:B------:R-:W-:Y:S01]  /*df00*/  HFMA2.MMA R179, -RZ, RZ, 0.1171875, 0 ;  /* 0x2f800000ffb37435 */ /* 0x000fe200000001ff */
[----:B-----5:R-:W-:Y:S02]  /*df10*/  PRMT R177, R171, 0x7632, R177 ;  /* 0x00007632abb17816 */ /* 0x020fe400000000b1 */
[----:B------:R-:W-:-:S03]  /*df20*/  I2FP.F32.U32 R176, R189 ;  /* 0x000000bd00b07245 */ /* 0x000fc60000201000 */
[----:B------:R-:W-:-:S04]  /*df30*/  IMAD.U32 R177, R177, 0x10000, RZ ;  /* 0x00010000b1b17824 */ /* 0x000fc800078e00ff */
[----:B------:R-:W-:Y:S01]  /*df40*/  FFMA.FTZ R176, R176, R179, 1.1641532182693481445e-10 ;  /* 0x2f000000b0b07423 */ /* 0x000fe200000100b3 */
[----:B------:R-:W-:-:S04]  /*df50*/  FMUL.FTZ R177, R177, UR13 ;  /* 0x0000000db1b17c20 */ /* 0x000fc80008410000 */
[----:B------:R-:W-:Y:S01]  /*df60*/  FMUL.FTZ R177, R177, UR12 ;  /* 0x0000000cb1b17c20 */ /* 0x000fe20008410000 */
[----:B------:R-:W-:-:S04]  /*df70*/  FSETP.GTU.FTZ.AND P2, PT, R176, UR10, PT ;  /* 0x0000000ab0007c0b */ /* 0x000fc8000bf5c000 */
[----:B------:R-:W-:Y:S02]  /*df80*/  FSEL R176, R177, RZ, !P2 ;  /* 0x000000ffb1b07208 */ /* 0x000fe40005000000 */
[----:B------:R-:W-:Y:S02]  /*df90*/  @P1 PRMT R177, R175, 0x7632, R177 ;  /* 0x00007632afb11816 */ /* 0x000fe400000000b1 */
[----:B------:R-:W-:Y:S01]  /*dfa0*/  SEL R207, RZ, 0x1, P2 ;  /* 0x00000001ffcf7807 */ /* 0x000fe20001000000 */
[----:B------:R-:W-:Y:S01]  /*dfb0*/  FMUL.FTZ R189, R115, R176 ;  /* 0x000000b073bd7220 */ /* 0x000fe20000410000 */
[----:B------:R-:W-:-:S05]  /*dfc0*/  @P1 SHF.L.U32 R178, R177, 0x10, RZ ;  /* 0x00000010b1b21819 */ /* 0x000fca00000006ff */
[----:B------:R-:W-:-:S07]  /*dfd0*/  @P1 FADD.FTZ R189, R178, R189 ;  /* 0x000000bdb2bd1221 */ /* 0x000fce0000010000 */
.L_x_13422:
[----:B------:R-:W-:Y:S05]  /*dfe0*/  BSYNC B2 ;  /* 0x0000000000027941 */ /* 0x000fea0003800000 */
.L_x_13420:
        /* <DEDUP_REMOVED lines=29> */
.L_x_13431:
[----:B------:R-:W-:Y:S05]  /*e1c0*/  BSYNC B2 ;  /* 0x0000000000027941 */ /* 0x000fea0003800000 */
.L_x_13430:
[----:B------:R-:W-:Y:S01]  /*e1d0*/  IADD3 R228, R228, 0x20, RZ ;  /* 0x00000020e4e47810 */ /* 0x000fe20007ffe0ff */
[----:B------:R-:W-:-:S07]  /*e1e0*/  VIADD R231, R231, 0x20 ;  /* 0x00000020e7e77836 */ /* 0x000fce0000000000 */
.L_x_13349:
[----:B------:R-:W-:Y:S05]  /*e1f0*/  BSYNC B1 ;  /* 0x0000000000017941 */ /* 0x000fea0003800000 */
.L_x_13348:
        /* <DEDUP_REMOVED lines=20> */
.L_x_13435:
        /* <DEDUP_REMOVED lines=12> */
.L_x_13438:
[----:B------:R-:W-:-:S07]  /*e400*/  MOV R194, R222 ;  /* 0x000000de00c27202 */ /* 0x000fce0000000f00 */
.L_x_13439:
[----:B------:R-:W-:Y:S05]  /*e410*/  BSYNC B3 ;  /* 0x0000000000037941 */ /* 0x000fea0003800000 */
.L_x_13437:
        /* <DEDUP_REMOVED lines=16> */
.L_x_13443:
[----:B------:R-:W-:Y:S05]  /*e520*/  BSYNC B4 ;  /* 0x0000000000047941 */ /* 0x000fea0003800000 */
.L_x_13442:
        /* <DEDUP_REMOVED lines=44> */
.L_x_13441:
[----:B------:R-:W-:Y:S05]  /*e7f0*/  BSYNC B3 ;  /* 0x0000000000037941 */ /* 0x000fea0003800000 */
.L_x_13440:
        /* <DEDUP_REMOVED lines=12> */
.L_x_13436:
[----:B------:R-:W-:Y:S05]  /*e8c0*/  BSYNC B2 ;  /* 0x0000000000027941 */ /* 0x000fea0003800000 */
.L_x_13434:
        /* <DEDUP_REMOVED lines=9> */
.L_x_13445:
        /* <DEDUP_REMOVED lines=12> */
.L_x_13448:
[----:B------:R-:W-:-:S07]  /*ea20*/  MOV R191, R222 ;  /* 0x000000de00bf7202 */ /* 0x000fce0000000f00 */
.L_x_13449:
[----:B------:R-:W-:Y:S05]  /*ea30*/  BSYNC B3 ;  /* 0x0000000000037941 */ /* 0x000fea0003800000 */
.L_x_13447:
        /* <DEDUP_REMOVED lines=16> */
.L_x_13453:
[----:B------:R-:W-:Y:S05]  /*eb40*/  BSYNC B4 ;  /* 0x0000000000047941 */ /* 0x000fea0003800000 */
.L_x_13452:
        /* <DEDUP_REMOVED lines=44> */
.L_x_13451:
[----:B------:R-:W-:Y:S05]  /*ee10*/  BSYNC B3 ;  /* 0x0000000000037941 */ /* 0x000fea0003800000 */
.L_x_13450:
        /* <DEDUP_REMOVED lines=14> */
.L_x_13446:
[----:B------:R-:W-:Y:S05]  /*ef00*/  BSYNC B2 ;  /* 0x0000000000027941 */ /* 0x000fea0003800000 */
.L_x_13444:
        /* <DEDUP_REMOVED lines=8> */
.L_x_13455:
        /* <DEDUP_REMOVED lines=12> */
.L_x_13458:
[----:B------:R-:W-:-:S07]  /*f050*/  MOV R196, R222 ;  /* 0x000000de00c47202 */ /* 0x000fce0000000f00 */
.L_x_13459:
[----:B------:R-:W-:Y:S05]  /*f060*/  BSYNC B3 ;  /* 0x0000000000037941 */ /* 0x000fea0003800000 */
.L_x_13457:
        /* <DEDUP_REMOVED lines=16> */
.L_x_13463:
[----:B------:R-:W-:Y:S05]  /*f170*/  BSYNC B4 ;  /* 0x0000000000047941 */ /* 0x000fea0003800000 */
.L_x_13462:
        /* <DEDUP_REMOVED lines=44> */
.L_x_13461:
[----:B------:R-:W-:Y:S05]  /*f440*/  BSYNC B3 ;  /* 0x0000000000037941 */ /* 0x000fea0003800000 */
.L_x_13460:
        /* <DEDUP_REMOVED lines=12> */
.L_x_13456:
[----:B------:R-:W-:Y:S05]  /*f510*/  BSYNC B2 ;  /* 0x0000000000027941 */ /* 0x000fea0003800000 */
.L_x_13454:
        /* <DEDUP_REMOVED lines=9> */
.L_x_13465:
        /* <DEDUP_REMOVED lines=12> */
.L_x_13468:
[----:B------:R-:W-:-:S07]  /*f670*/  MOV R193, R222 ;  /* 0x000000de00c17202 */ /* 0x000fce0000000f00 */
.L_x_13469:
[----:B------:R-:W-:Y:S05]  /*f680*/  BSYNC B3 ;  /* 0x0000000000037941 */ /* 0x000fea0003800000 */
.L_x_13467:
        /* <DEDUP_REMOVED lines=16> */
.L_x_13473:
[----:B------:R-:W-:Y:S05]  /*f790*/  BSYNC B4 ;  /* 0x0000000000047941 */ /* 0x000fea0003800000 */
.L_x_13472:
        /* <DEDUP_REMOVED lines=44> */
.L_x_13471:
[----:B------:R-:W-:Y:S05]  /*fa60*/  BSYNC B3 ;  /* 0x0000000000037941 */ /* 0x000fea0003800000 */
.L_x_13470:
        /* <DEDUP_REMOVED lines=14> */
.L_x_13466:
[----:B------:R-:W-:Y:S05]  /*fb50*/  BSYNC B2 ;  /* 0x0000000000027941 */ /* 0x000fea0003800000 */
.L_x_13464:
        /* <DEDUP_REMOVED lines=8> */
.L_x_13475:
        /* <DEDUP_REMOVED lines=12> */
.L_x_13478:
[----:B------:R-:W-:-:S07]  /*fca0*/  MOV R210, R222 ;  /* 0x000000de00d27202 */ /* 0x000fce0000000f00 */
.L_x_13479:
[----:B------:R-:W-:Y:S05]  /*fcb0*/  BSYNC B3 ;  /* 0x0000000000037941 */ /* 0x000fea0003800000 */
.L_x_13477:
        /* <DEDUP_REMOVED lines=16> */
.L_x_13483:
[----:B------:R-:W-:Y:S05]  /*fdc0*/  BSYNC B4 ;  /* 0x0000000000047941 */ /* 0x000fea0003800000 */
.L_x_13482:
        /* <DEDUP_REMOVED lines=44> */
.L_x_13481:
[----:B------:R-:W-:Y:S05]  /*10090*/  BSYNC B3 ;  /* 0x0000000000037941 */ /* 0x000fea0003800000 */
.L_x_13480:
        /* <DEDUP_REMOVED lines=12> */
.L_x_13476:
[----:B------:R-:W-:Y:S05]  /*10160*/  BSYNC B2 ;  /* 0x0000000000027941 */ /* 0x000fea0003800000 */
.L_x_13474:
        /* <DEDUP_REMOVED lines=9> */
.L_x_13485:
        /* <DEDUP_REMOVED lines=12> */
.L_x_13488:
[----:B------:R-:W-:-:S07]  /*102c0*/  MOV R195, R222 ;  /* 0x000000de00c37202 */ /* 0x000fce0000000f00 */
.L_x_13489:
[----:B------:R-:W-:Y:S05]  /*102d0*/  BSYNC B3 ;  /* 0x0000000000037941 */ /* 0x000fea0003800000 */
.L_x_13487:
        /* <DEDUP_REMOVED lines=16> */
.L_x_13493:
[----:B------:R-:W-:Y:S05]  /*103e0*/  BSYNC B4 ;  /* 0x0000000000047941 */ /* 0x000fea0003800000 */
.L_x_13492:
        /* <DEDUP_REMOVED lines=44> */
.L_x_13491:
[----:B------:R-:W-:Y:S05]  /*106b0*/  BSYNC B3 ;  /* 0x0000000000037941 */ /* 0x000fea0003800000 */
.L_x_13490:
        /* <DEDUP_REMOVED lines=14> */
.L_x_13486:
[----:B------:R-:W-:Y:S05]  /*107a0*/  BSYNC B2 ;  /* 0x0000000000027941 */ /* 0x000fea0003800000 */
.L_x_13484:
        /* <DEDUP_REMOVED lines=8> */
.L_x_13495:
        /* <DEDUP_REMOVED lines=12> */
.L_x_13498:
[----:B------:R-:W-:-:S07]  /*108f0*/  MOV R208, R222 ;  /* 0x000000de00d07202 */ /* 0x000fce0000000f00 */
.L_x_13499:
[----:B------:R-:W-:Y:S05]  /*10900*/  BSYNC B3 ;  /* 0x0000000000037941 */ /* 0x000fea0003800000 */
.L_x_13497:
        /* <DEDUP_REMOVED lines=16> */
.L_x_13503:
[----:B------:R-:W-:Y:S05]  /*10a10*/  BSYNC B4 ;  /* 0x0000000000047941 */ /* 0x000fea0003800000 */
.L_x_13502:
        /* <DEDUP_REMOVED lines=44> */
.L_x_13501:
[----:B------:R-:W-:Y:S05]  /*10ce0*/  BSYNC B3 ;  /* 0x0000000000037941 */ /* 0x000fea0003800000 */
.L_x_13500:
        /* <DEDUP_REMOVED lines=12> */
.L_x_13496:
[----:B------:R-:W-:Y:S05]  /*10db0*/  BSYNC B2 ;  /* 0x0000000000027941 */ /* 0x000fea0003800000 */
.L_x_13494:
        /* <DEDUP_REMOVED lines=9> */
.L_x_13505:
        /* <DEDUP_REMOVED lines=12> */
.L_x_13508:
[----:B------:R-:W-:-:S07]  /*10f10*/  MOV R197, R222 ;  /* 0x000000de00c57202 */ /* 0x000fce0000000f00 */
.L_x_13509:
[----:B------:R-:W-:Y:S05]  /*10f20*/  BSYNC B3 ;  /* 0x0000000000037941 */ /* 0x000fea0003800000 */
.L_x_13507:
        /* <DEDUP_REMOVED lines=16> */
.L_x_13513:
[----:B------:R-:W-:Y:S05]  /*11030*/  BSYNC B4 ;  /* 0x0000000000047941 */ /* 0x000fea0003800000 */
.L_x_13512:
        /* <DEDUP_REMOVED lines=44> */
.L_x_13511:
[----:B------:R-:W-:Y:S05]  /*11300*/  BSYNC B3 ;  /* 0x0000000000037941 */ /* 0x000fea0003800000 */
.L_x_13510:
        /* <DEDUP_REMOVED lines=14> */
.L_x_13506:
[----:B------:R-:W-:Y:S05]  /*113f0*/  BSYNC B2 ;  /* 0x0000000000027941 */ /* 0x000fea0003800000 */
.L_x_13504:
        /* <DEDUP_REMOVED lines=29> */
.L_x_13515:
[----:B------:R-:W-:Y:S05]  /*115d0*/  BSYNC B2 ;  /* 0x0000000000027941 */ /* 0x000fea0003800000 */
.L_x_13514:
[----:B------:R-:W-:Y:S01]  /*115e0*/  VIADD R228, R228, 0x20 ;  /* 0x00000020e4e47836 */ /* 0x000fe20000000000 */
[----:B------:R-:W-:-:S07]  /*115f0*/  IADD3 R231, R231, 0x20, RZ ;  /* 0x00000020e7e77810 */ /* 0x000fce0007ffe0ff */
.L_x_13433:
[----:B------:R-:W-:Y:S05]  /*11600*/  BSYNC B1 ;  /* 0x0000000000017941 */ /* 0x000fea0003800000 */
.L_x_13432:
        /* <DEDUP_REMOVED lines=20> */
.L_x_13519:
        /* <DEDUP_REMOVED lines=12> */
.L_x_13522:
[----:B------:R-:W-:-:S07]  /*11810*/  IMAD.MOV.U32 R202, RZ, RZ, R222 ;  /* 0x000000ffffca7224 */ /* 0x000fce00078e00de */
.L_x_13523:
[----:B------:R-:W-:Y:S05]  /*11820*/  BSYNC B3 ;  /* 0x0000000000037941 */ /* 0x000fea0003800000 */
.L_x_13521:
        /* <DEDUP_REMOVED lines=16> */
.L_x_13527:
[----:B------:R-:W-:Y:S05]  /*11930*/  BSYNC B4 ;  /* 0x0000000000047941 */ /* 0x000fea0003800000 */
.L_x_13526:
        /* <DEDUP_REMOVED lines=44> */
.L_x_13525:
[----:B------:R-:W-:Y:S05]  /*11c00*/  BSYNC B3 ;  /* 0x0000000000037941 */ /* 0x000fea0003800000 */
.L_x_13524:
        /* <DEDUP_REMOVED lines=12> */
.L_x_13520:
[----:B------:R-:W-:Y:S05]  /*11cd0*/  BSYNC B2 ;  /* 0x0000000000027941 */ /* 0x000fea0003800000 */
.L_x_13518:
        /* <DEDUP_REMOVED lines=9> */
.L_x_13529:
        /* <DEDUP_REMOVED lines=12> */
.L_x_13532:
[----:B------:R-:W-:-:S07]  /*11e30*/  IMAD.MOV.U32 R199, RZ, RZ, R222 ;  /* 0x000000ffffc77224 */ /* 0x000fce00078e00de */
.L_x_13533:
[----:B------:R-:W-:Y:S05]  /*11e40*/  BSYNC B3 ;  /* 0x0000000000037941 */ /* 0x000fea0003800000 */
.L_x_13531:
        /* <DEDUP_REMOVED lines=16> */
.L_x_13537:
[----:B------:R-:W-:Y:S05]  /*11f50*/  BSYNC B4 ;  /* 0x0000000000047941 */ /* 0x000fea0003800000 */
.L_x_13536:
        /* <DEDUP_REMOVED lines=44> */
.L_x_13535:
[----:B------:R-:W-:Y:S05]  /*12220*/  BSYNC B3 ;  /* 0x0000000000037941 */ /* 0x000fea0003800000 */
.L_x_13534:
        /* <DEDUP_REMOVED lines=14> */
.L_x_13530:
[----:B------:R-:W-:Y:S05]  /*12310*/  BSYNC B2 ;  /* 0x0000000000027941 */ /* 0x000fea0003800000 */
.L_x_13528:
        /* <DEDUP_REMOVED lines=8> */
.L_x_13539:
        /* <DEDUP_REMOVED lines=12> */
.L_x_13542:
[----:B------:R-:W-:-:S07]  /*12460*/  IMAD.MOV.U32 R204, RZ, RZ, R222 ;  /* 0x000000ffffcc7224 */ /* 0x000fce00078e00de */
.L_x_13543:
[----:B------:R-:W-:Y:S05]  /*12470*/  BSYNC B3 ;  /* 0x0000000000037941 */ /* 0x000fea0003800000 */
.L_x_13541:
        /* <DEDUP_REMOVED lines=16> */
.L_x_13547:
[----:B------:R-:W-:Y:S05]  /*12580*/  BSYNC B4 ;  /* 0x0000000000047941 */ /* 0x000fea0003800000 */
.L_x_13546:
        /* <DEDUP_REMOVED lines=44> */
.L_x_13545:
[----:B------:R-:W-:Y:S05]  /*12850*/  BSYNC B3 ;  /* 0x0000000000037941 */ /* 0x000fea0003800000 */
.L_x_13544:
        /* <DEDUP_REMOVED lines=12> */
.L_x_13540:
[----:B------:R-:W-:Y:S05]  /*12920*/  BSYNC B2 ;  /* 0x0000000000027941 */ /* 0x000fea0003800000 */
.L_x_13538:
        /* <DEDUP_REMOVED lines=9> */
.L_x_13549:
        /* <DEDUP_REMOVED lines=12> */
.L_x_13552:
[----:B------:R-:W-:-:S07]  /*12a80*/  IMAD.MOV.U32 R201, RZ, RZ, R222 ;  /* 0x000000ffffc97224 */ /* 0x000fce00078e00de */
.L_x_13553:
[----:B------:R-:W-:Y:S05]  /*12a90*/  BSYNC B3 ;  /* 0x0000000000037941 */ /* 0x000fea0003800000 */
.L_x_13551:
        /* <DEDUP_REMOVED lines=16> */
.L_x_13557:
[----:B------:R-:W-:Y:S05]  /*12ba0*/  BSYNC B4 ;  /* 0x0000000000047941 */ /* 0x000fea0003800000 */
.L_x_13556:
        /* <DEDUP_REMOVED lines=44> */
.L_x_13555:
[----:B------:R-:W-:Y:S05]  /*12e70*/  BSYNC B3 ;  /* 0x0000000000037941 */ /* 0x000fea0003800000 */
.L_x_13554:
        /* <DEDUP_REMOVED lines=14> */
.L_x_13550:
[----:B------:R-:W-:Y:S05]  /*12f60*/  BSYNC B2 ;  /* 0x0000000000027941 */ /* 0x000fea0003800000 */
.L_x_13548:
        /* <DEDUP_REMOVED lines=8> */
.L_x_13559:
        /* <DEDUP_REMOVED lines=12> */
.L_x_13562:
[----:B------:R-:W-:-:S07]  /*130b0*/  IMAD.MOV.U32 R210, RZ, RZ, R222 ;  /* 0x000000ffffd27224 */ /* 0x000fce00078e00de */
.L_x_13563:
[----:B------:R-:W-:Y:S05]  /*130c0*/  BSYNC B3 ;  /* 0x0000000000037941 */ /* 0x000fea0003800000 */
.L_x_13561:
        /* <DEDUP_REMOVED lines=16> */
.L_x_13567:
[----:B------:R-:W-:Y:S05]  /*131d0*/  BSYNC B4 ;  /* 0x0000000000047941 */ /* 0x000fea0003800000 */
.L_x_13566:
        /* <DEDUP_REMOVED lines=44> */
.L_x_13565:
[----:B------:R-:W-:Y:S05]  /*134a0*/  BSYNC B3 ;  /* 0x0000000000037941 */ /* 0x000fea0003800000 */
.L_x_13564:
        /* <DEDUP_REMOVED lines=12> */
.L_x_13560:
[----:B------:R-:W-:Y:S05]  /*13570*/  BSYNC B2 ;  /* 0x0000000000027941 */ /* 0x000fea0003800000 */
.L_x_13558:
        /* <DEDUP_REMOVED lines=9> */
.L_x_13569:
        /* <DEDUP_REMOVED lines=12> */
.L_x_13572:
[----:B------:R-:W-:-:S07]  /*136d0*/  IMAD.MOV.U32 R203, RZ, RZ, R222 ;  /* 0x000000ffffcb7224 */ /* 0x000fce00078e00de */
.L_x_13573:
[----:B------:R-:W-:Y:S05]  /*136e0*/  BSYNC B3 ;  /* 0x0000000000037941 */ /* 0x000fea0003800000 */
.L_x_13571:
        /* <DEDUP_REMOVED lines=16> */
.L_x_13577:
[----:B------:R-:W-:Y:S05]  /*137f0*/  BSYNC B4 ;  /* 0x0000000000047941 */ /* 0x000fea0003800000 */
.L_x_13576:
        /* <DEDUP_REMOVED lines=44> */
.L_x_13575:
[----:B------:R-:W-:Y:S05]  /*13ac0*/  BSYNC B3 ;  /* 0x0000000000037941 */ /* 0x000fea0003800000 */
.L_x_13574:
        /* <DEDUP_REMOVED lines=14> */
.L_x_13570:
[----:B------:R-:W-:Y:S05]  /*13bb0*/  BSYNC B2 ;  /* 0x0000000000027941 */ /* 0x000fea0003800000 */
.L_x_13568:
        /* <DEDUP_REMOVED lines=8> */
.L_x_13579:
        /* <DEDUP_REMOVED lines=12> */
.L_x_13582:
[----:B------:R-:W-:-:S07]  /*13d00*/  IMAD.MOV.U32 R208, RZ, RZ, R222 ;  /* 0x000000ffffd07224 */ /* 0x000fce00078e00de */
.L_x_13583:
[----:B------:R-:W-:Y:S05]  /*13d10*/  BSYNC B3 ;  /* 0x0000000000037941 */ /* 0x000fea0003800000 */
.L_x_13581:
        /* <DEDUP_REMOVED lines=16> */
.L_x_13587:
[----:B------:R-:W-:Y:S05]  /*13e20*/  BSYNC B4 ;  /* 0x0000000000047941 */ /* 0x000fea0003800000 */
.L_x_13586:
        /* <DEDUP_REMOVED lines=44> */
.L_x_13585:
[----:B------:R-:W-:Y:S05]  /*140f0*/  BSYNC B3 ;  /* 0x0000000000037941 */ /* 0x000fea0003800000 */
.L_x_13584:
        /* <DEDUP_REMOVED lines=12> */
.L_x_13580:
[----:B------:R-:W-:Y:S05]  /*141c0*/  BSYNC B2 ;  /* 0x0000000000027941 */ /* 0x000fea0003800000 */
.L_x_13578:
        /* <DEDUP_REMOVED lines=9> */
.L_x_13589:
        /* <DEDUP_REMOVED lines=12> */
.L_x_13592:
[----:B------:R-:W-:-:S07]  /*14320*/  IMAD.MOV.U32 R205, RZ, RZ, R222 ;  /* 0x000000ffffcd7224 */ /* 0x000fce00078e00de */
.L_x_13593:
[----:B------:R-:W-:Y:S05]  /*14330*/  BSYNC B3 ;  /* 0x0000000000037941 */ /* 0x000fea0003800000 */
.L_x_13591:
        /* <DEDUP_REMOVED lines=16> */
.L_x_13597:
[----:B------:R-:W-:Y:S05]  /*14440*/  BSYNC B4 ;  /* 0x0000000000047941 */ /* 0x000fea0003800000 */
.L_x_13596:
        /* <DEDUP_REMOVED lines=44> */
.L_x_13595:
[----:B------:R-:W-:Y:S05]  /*14710*/  BSYNC B3 ;  /* 0x0000000000037941 */ /* 0x000fea0003800000 */
.L_x_13594:
        /* <DEDUP_REMOVED lines=14> */
.L_x_13590:
[----:B------:R-:W-:Y:S05]  /*14800*/  BSYNC B2 ;  /* 0x0000000000027941 */ /* 0x000fea0003800000 */
.L_x_13588:
        /* <DEDUP_REMOVED lines=8> */
[----:B--2---:R-:W-:Y:S01]  /*14890*/  IMAD.U32 R179, R208, 0x10000, RZ ;  /* 0x00010000d0b37824 */ /* 0x004fe200078e00ff */
        /* <DEDUP_REMOVED lines=19> */
.L_x_13517:
[----:B------:R-:W-:Y:S05]  /*149d0*/  BSYNC B1 ;  /* 0x0000000000017941 */ /* 0x000fea0003800000 */
.L_x_13516:
        /* <DEDUP_REMOVED lines=178> */
.L_x_13623:
        /* <DEDUP_REMOVED lines=21> */
[----:B------:R-:W-:Y:S02]  /*15650*/  PLOP3.LUT P0, PT, PT, PT, UP0, 0x40, 0x0 ;  /* 0x000000000000781c */ /* 0x000fe40003f0e808 */
[----:B------:R-:W-:Y:S01]  /*15660*/  LOP3.LUT R225, R206, 0x1f, RZ, 0xc0, !PT ;  /* 0x0000001fcee17812 */ /* 0x000fe200078ec0ff */
[----:B------:R-:W-:Y:S01]  /*15670*/  IMAD R176, R176, R229, RZ ;  /* 0x000000e5b0b07224 */ /* 0x000fe200078e02ff */
[----:B------:R-:W-:-:S04]  /*15680*/  FSEL R227, R231, RZ, P0 ;  /* 0x000000ffe7e37208 */ /* 0x000fc80000000000 */
        /* <DEDUP_REMOVED lines=18> */
[C---:B0-----:R-:W-:Y:S01]  /*157b0*/  FMUL.FTZ R232, R230.reuse, R235 ;  /* 0x000000ebe6e87220 */ /* 0x041fe20000410000 */
        /* <DEDUP_REMOVED lines=17> */
.L_x_13602:
[----:B------:R-:W-:Y:S05]  /*158d0*/  BSYNC B2 ;  /* 0x0000000000027941 */ /* 0x000fea0003800000 */
.L_x_13601:
        /* <DEDUP_REMOVED lines=35> */
.L_x_13604:
[----:B------:R-:W-:Y:S05]  /*15b10*/  BSYNC B2 ;  /* 0x0000000000027941 */ /* 0x000fea0003800000 */
.L_x_13603:
        /* <DEDUP_REMOVED lines=35> */
.L_x_13606:
[----:B------:R-:W-:Y:S05]  /*15d50*/  BSYNC B2 ;  /* 0x0000000000027941 */ /* 0x000fea0003800000 */
.L_x_13605:
        /* <DEDUP_REMOVED lines=35> */
.L_x_13608:
[----:B------:R-:W-:Y:S05]  /*15f90*/  BSYNC B2 ;  /* 0x0000000000027941 */ /* 0x000fea0003800000 */
.L_x_13607:
        /* <DEDUP_REMOVED lines=35> */
.L_x_13610:
[----:B------:R-:W-:Y:S05]  /*161d0*/  BSYNC B2 ;  /* 0x0000000000027941 */ /* 0x000fea0003800000 */
.L_x_13609:
        /* <DEDUP_REMOVED lines=33> */
.L_x_13600:
[----:B------:R-:W-:Y:S05]  /*163f0*/  BSYNC B1 ;  /* 0x0000000000017941 */ /* 0x000fea0003800000 */
.L_x_13599:
[----:B01234-:R-:W0:Y:S02]  /*16400*/  LDC.64 R176, c[0x0][0x210] ;  /* 0x00008400ffb07b82 */ /* 0x01fe240000000a00 */
[----:B0-----:R-:W-:-:S04]  /*16410*/  LEA R224, R176, R224, 0x2 ;  /* 0x000000e0b0e07211 */ /* 0x001fc800078e10ff */
[----:B------:R-:W-:-:S13]  /*16420*/  ISETP.GE.AND P0, PT, R224, R177, PT ;  /* 0x000000b1e000720c */ /* 0x000fda0003f06270 */
[----:B------:R-:W-:Y:S05]  /*16430*/  @!P0 BRA `(.L_x_13611) ;  /* 0xfffffeac00188947 */ /* 0x000fea000383ffff */
[----:B------:R-:W-:Y:S05]  /*16440*/  BSYNC B0 ;  /* 0x0000000000007941 */ /* 0x000fea0003800000 */
.L_x_13095:
[----:B------:R-:W-:Y:S05]  /*16450*/  EXIT ;  /* 0x000000000000794d */ /* 0x000fea0003800000 */
.L_x_13598:
        /* <DEDUP_REMOVED lines=8> */
.L_x_13613:
[----:B------:R-:W-:Y:S05]  /*164e0*/  BSYNC B1 ;  /* 0x0000000000017941 */ /* 0x000fea0003800000 */
.L_x_13612:
        /* <DEDUP_REMOVED lines=10> */
.L_x_13614:
[----:B------:R-:W-:Y:S01]  /*16590*/  HFMA2.MMA R236, -RZ, RZ, 0, 2.384185791015625e-07 ;  /* 0x00000004ffec7435 */ /* 0x000fe200000001ff */
[----:B------:R-:W-:-:S05]  /*165a0*/  MOV R179, R235 ;  /* 0x000000eb00b37202 */ /* 0x000fca0000000f00 */
[----:B------:R-:W-:-:S04]  /*165b0*/  FADD.FTZ R179, R178, R179 ;  /* 0x000000b3b2b37221 */ /* 0x000fc80000010000 */
[----:B------:R-:W-:-:S07]  /*165c0*/  IMAD.MOV.U32 R237, RZ, RZ, R179 ;  /* 0x000000ffffed7224 */ /* 0x000fce00078e00b3 */
[----:B------:R-:W-:Y:S05]  /*165d0*/  WARPSYNC.COLLECTIVE R234, `(.L_x_13615) ;  /* 0x00000000ea087348 */ /* 0x000fea0003c00000 */
[----:B------:R0:W1:Y:S02]  /*165e0*/  SHFL.BFLY P6, R235, R237, R236, R239 ;  /* 0x0c0000ecedeb7389 */ /* 0x00006400000c00ef */
[----:B01----:R-:W-:Y:S01]  /*165f0*/  ENDCOLLECTIVE ;  /* 0x000000000000791b */ /* 0x003fe20003800000 */
.L_x_13615:
[----:B------:R-:W-:Y:S02]  /*16600*/  IMAD.MOV.U32 R236, RZ, RZ, 0x8 ;  /* 0x00000008ffec7424 */ /* 0x000fe400078e00ff */
[----:B------:R-:W-:-:S04]  /*16610*/  IMAD.MOV.U32 R176, RZ, RZ, R235 ;  /* 0x000000ffffb07224 */ /* 0x000fc800078e00eb */
[----:B------:R-:W-:-:S05]  /*16620*/  FADD.FTZ R232, R179, R176 ;  /* 0x000000b0b3e87221 */ /* 0x000fca0000010000 */
[----:B------:R-:W-:-:S07]  /*16630*/  MOV R237, R232 ;  /* 0x000000e800ed7202 */ /* 0x000fce0000000f00 */
[----:B------:R-:W-:Y:S05]  /*16640*/  WARPSYNC.COLLECTIVE R234, `(.L_x_13616) ;  /* 0x00000000ea087348 */ /* 0x000fea0003c00000 */
[----:B------:R0:W1:Y:S02]  /*16650*/  SHFL.BFLY P6, R235, R237, R236, R239 ;  /* 0x0c0000ecedeb7389 */ /* 0x00006400000c00ef */
[----:B01----:R-:W-:Y:S01]  /*16660*/  ENDCOLLECTIVE ;  /* 0x000000000000791b */ /* 0x003fe20003800000 */
.L_x_13616:
[----:B------:R-:W-:Y:S01]  /*16670*/  HFMA2.MMA R236, -RZ, RZ, 0, 9.5367431640625e-07 ;  /* 0x00000010ffec7435 */ /* 0x000fe200000001ff */
[----:B------:R-:W-:-:S05]  /*16680*/  MOV R231, R235 ;  /* 0x000000eb00e77202 */ /* 0x000fca0000000f00 */
[----:B------:R-:W-:-:S04]  /*16690*/  FADD.FTZ R233, R232, R231 ;  /* 0x000000e7e8e97221 */ /* 0x000fc80000010000 */
[----:B------:R-:W-:-:S07]  /*166a0*/  IMAD.MOV.U32 R237, RZ, RZ, R233 ;  /* 0x000000ffffed7224 */ /* 0x000fce00078e00e9 */
[----:B------:R-:W-:Y:S05]  /*166b0*/  WARPSYNC.COLLECTIVE R234, `(.L_x_13617) ;  /* 0x00000000ea087348 */ /* 0x000fea0003c00000 */
[----:B------:R0:W1:Y:S02]  /*166c0*/  SHFL.BFLY P6, R235, R237, R236, R239 ;  /* 0x0c0000ecedeb7389 */ /* 0x00006400000c00ef */
[----:B01----:R-:W-:Y:S01]  /*166d0*/  ENDCOLLECTIVE ;  /* 0x000000000000791b */ /* 0x003fe20003800000 */
.L_x_13617:
[----:B------:R-:W-:Y:S02]  /*166e0*/  IMAD.MOV.U32 R236, RZ, RZ, 0x1 ;  /* 0x00000001ffec7424 */ /* 0x000fe400078e00ff */
        /* <DEDUP_REMOVED lines=104> */
.L_x_13618:
[----:B------:R-:W-:Y:S01]  /*16d70*/  HFMA2.MMA R236, -RZ, RZ, 0, 1.1920928955078125e-07 ;  /* 0x00000002ffec7435 */ /* 0x000fe200000001ff */
[----:B------:R-:W-:-:S05]  /*16d80*/  MOV R177, R235 ;  /* 0x000000eb00b17202 */ /* 0x000fca0000000f00 */
[----:B------:R-:W-:-:S04]  /*16d90*/  FADD.FTZ R177, R176, R177 ;  /* 0x000000b1b0b17221 */ /* 0x000fc80000010000 */
[----:B------:R-:W-:-:S07]  /*16da0*/  IMAD.MOV.U32 R237, RZ, RZ, R177 ;  /* 0x000000ffffed7224 */ /* 0x000fce00078e00b1 */
[----:B------:R-:W-:Y:S05]  /*16db0*/  WARPSYNC.COLLECTIVE R234, `(.L_x_13619) ;  /* 0x00000000ea087348 */ /* 0x000fea0003c00000 */
[----:B------:R0:W1:Y:S02]  /*16dc0*/  SHFL.BFLY P6, R235, R237, R236, R239 ;  /* 0x0c0000ecedeb7389 */ /* 0x00006400000c00ef */
[----:B01----:R-:W-:Y:S01]  /*16dd0*/  ENDCOLLECTIVE ;  /* 0x000000000000791b */ /* 0x003fe20003800000 */
.L_x_13619:
[----:B------:R-:W-:Y:S02]  /*16de0*/  IMAD.MOV.U32 R236, RZ, RZ, 0x4 ;  /* 0x00000004ffec7424 */ /* 0x000fe400078e00ff */
[----:B------:R-:W-:-:S04]  /*16df0*/  IMAD.MOV.U32 R178, RZ, RZ, R235 ;  /* 0x000000ffffb27224 */ /* 0x000fc800078e00eb */
[----:B------:R-:W-:-:S05]  /*16e00*/  FADD.FTZ R178, R177, R178 ;  /* 0x000000b2b1b27221 */ /* 0x000fca0000010000 */
[----:B------:R-:W-:-:S07]  /*16e10*/  MOV R237, R178 ;  /* 0x000000b200ed7202 */ /* 0x000fce0000000f00 */
[----:B------:R-:W-:Y:S05]  /*16e20*/  WARPSYNC.COLLECTIVE R234, `(.L_x_13620) ;  /* 0x00000000ea087348 */ /* 0x000fea0003c00000 */
[----:B------:R0:W1:Y:S02]  /*16e30*/  SHFL.BFLY P6, R235, R237, R236, R239 ;  /* 0x0c0000ecedeb7389 */ /* 0x00006400000c00ef */
[----:B01----:R-:W-:Y:S01]  /*16e40*/  ENDCOLLECTIVE ;  /* 0x000000000000791b */ /* 0x003fe20003800000 */
.L_x_13620:
[----:B------:R-:W-:Y:S01]  /*16e50*/  HFMA2.MMA R236, -RZ, RZ, 0, 4.76837158203125e-07 ;  /* 0x00000008ffec7435 */ /* 0x000fe200000001ff */
[----:B------:R-:W-:-:S05]  /*16e60*/  MOV R179, R235 ;  /* 0x000000eb00b37202 */ /* 0x000fca0000000f00 */
[----:B------:R-:W-:-:S04]  /*16e70*/  FADD.FTZ R179, R178, R179 ;  /* 0x000000b3b2b37221 */ /* 0x000fc80000010000 */
[----:B------:R-:W-:-:S07]  /*16e80*/  IMAD.MOV.U32 R237, RZ, RZ, R179 ;  /* 0x000000ffffed7224 */ /* 0x000fce00078e00b3 */
[----:B------:R-:W-:Y:S05]  /*16e90*/  WARPSYNC.COLLECTIVE R234, `(.L_x_13621) ;  /* 0x00000000ea087348 */ /* 0x000fea0003c00000 */
[----:B------:R0:W1:Y:S02]  /*16ea0*/  SHFL.BFLY P6, R235, R237, R236, R239 ;  /* 0x0c0000ecedeb7389 */ /* 0x00006400000c00ef */
[----:B01----:R-:W-:Y:S01]  /*16eb0*/  ENDCOLLECTIVE ;  /* 0x000000000000791b */ /* 0x003fe20003800000 */
.L_x_13621:
[----:B------:R-:W-:Y:S02]  /*16ec0*/  IMAD.MOV.U32 R236, RZ, RZ, 0x10 ;  /* 0x00000010ffec7424 */ /* 0x000fe400078e00ff */
[----:B------:R-:W-:-:S04]  /*16ed0*/  IMAD.MOV.U32 R232, RZ, RZ, R235 ;  /* 0x000000ffffe87224 */ /* 0x000fc800078e00eb */
[----:B------:R-:W-:-:S05]  /*16ee0*/  FADD.FTZ R232, R179, R232 ;  /* 0x000000e8b3e87221 */ /* 0x000fca0000010000 */
[----:B------:R-:W-:-:S07]  /*16ef0*/  MOV R237, R232 ;  /* 0x000000e800ed7202 */ /* 0x000fce0000000f00 */
[----:B------:R-:W-:Y:S05]  /*16f00*/  WARPSYNC.COLLECTIVE R234, `(.L_x_13622) ;  /* 0x00000000ea087348 */ /* 0x000fea0003c00000 */
[----:B------:R0:W1:Y:S02]  /*16f10*/  SHFL.BFLY P6, R235, R237, R236, R239 ;  /* 0x0c0000ecedeb7389 */ /* 0x00006400000c00ef */
[----:B01----:R-:W-:Y:S01]  /*16f20*/  ENDCOLLECTIVE ;  /* 0x000000000000791b */ /* 0x003fe20003800000 */
.L_x_13622:
[----:B------:R-:W-:Y:S01]  /*16f30*/  MOV R233, R235 ;  /* 0x000000eb00e97202 */ /* 0x000fe20000000f00 */
[----:B------:R-:W-:Y:S06]  /*16f40*/  BRA `(.L_x_13623) ;  /* 0xffffffe4006c7947 */ /* 0x000fec000383ffff */
.L_x_13624:
        /* <DEDUP_REMOVED lines=11> */
.L_x_44381:


//--------------------- .text._ZN10layer_norm13ln_fwd_kernelINS_13Kernel_traitsIf13__nv_bfloat16S2_S2_fjLj1536ELj1ELj4ELj1ELj16ENS_18Kernel_traits_baseILj1536EfS2_S2_S2_fjLj128EEEEELb1ELb1ELb1ELb1EEEvNS_9FwdParamsE --------------------------
	.section	.text._ZN10layer_norm13ln_fwd_kernelINS_13Kernel_traitsIf13__nv_bfloat16S2_S2_fjLj1536ELj1ELj4ELj1ELj16ENS_18Kernel_traits_baseILj1536EfS2_S2_S2_fjLj128EEEEELb1ELb1ELb1ELb1EEEvNS_9FwdParamsE,"ax",@progbits
	.align	128
        .global         _ZN10layer_norm13ln_fwd_kernelINS_13Kernel_traitsIf13__nv_bfloat16S2_S2_fjLj1536ELj1ELj4ELj1ELj16ENS_18Kernel_traits_baseILj1536EfS2_S2_S2_fjLj128EEEEELb1ELb1ELb1ELb1EEEvNS_9FwdParamsE
        .type           _ZN10layer_norm13ln_fwd_kernelINS_13Kernel_traitsIf13__nv_bfloat16S2_S2_fjLj1536ELj1ELj4ELj1ELj16ENS_18Kernel_traits_baseILj1536EfS2_S2_S2_fjLj128EEEEELb1ELb1ELb1ELb1EEEvNS_9FwdParamsE,@function
        .size           _ZN10layer_norm13ln_fwd_kernelINS_13Kernel_traitsIf13__nv_bfloat16S2_S2_fjLj1536ELj1ELj4ELj1ELj16ENS_18Kernel_traits_baseILj1536EfS2_S2_S2_fjLj128EEEEELb1ELb1ELb1ELb1EEEvNS_9FwdParamsE,(.L_x_44382 - _ZN10layer_norm13ln_fwd_kernelINS_13Kernel_traitsIf13__nv_bfloat16S2_S2_fjLj1536ELj1ELj4ELj1ELj16ENS_18Kernel_traits_baseILj1536EfS2_S2_S2_fjLj128EEEEELb1ELb1ELb1ELb1EEEvNS_9FwdParamsE)
        .other          _ZN10layer_norm13ln_fwd_kernelINS_13Kernel_traitsIf13__nv_bfloat16S2_S2_fjLj1536ELj1ELj4ELj1ELj16ENS_18Kernel_traits_baseILj1536EfS2_S2_S2_fjLj128EEEEELb1ELb1ELb1ELb1EEEvNS_9FwdParamsE,@"STO_CUDA_ENTRY STV_DEFAULT"
_ZN10layer_norm13ln_fwd_kernelINS_13Kernel_traitsIf13__nv_bfloat16S2_S2_fjLj1536ELj1ELj4ELj1ELj16ENS_18Kernel_traits_baseILj1536EfS2_S2_S2_fjLj128EEEEELb1ELb1ELb1ELb1EEEvNS_9FwdParamsE:
.text._ZN10layer_norm13ln_fwd_kernelINS_13Kernel_traitsIf13__nv_bfloat16S2_S2_fjLj1536ELj1ELj4ELj1ELj16ENS_18Kernel_traits_baseILj1536EfS2_S2_S2_fjLj128EEEEELb1ELb1ELb1ELb1EEEvNS_9FwdParamsE:
        /* <DEDUP_REMOVED lines=20> */
[----:B------:R-:W-:Y:S01]  /*0140*/  ULDC.64 UR8, c[0x0][0x2c8] ;  /* 0x0000b20000087ab9 */ /* 0x000fe20000000a00 */
        /* <DEDUP_REMOVED lines=60> */
[----:B------:R-:W-:-:S03]  /*0510*/  UIADD3 UR22, UR6, 0x1715609d, URZ ;  /* 0x1715609d06167890 */ /* 0x000fc6000fffe03f */
        /* <DEDUP_REMOVED lines=11> */
[----:B------:R-:W-:-:S03]  /*05d0*/  UIADD3 UR26, UR6, 0x5384540f, URZ ;  /* 0x5384540f061a7890 */ /* 0x000fc6000fffe03f */
[----:B------:R-:W-:Y:S01]  /*05e0*/  IMAD.WIDE.U32 R8, R8, -0x326172a9, RZ ;  /* 0xcd9e8d5708087825 */ /* 0x000fe200078e00ff */
[----:B------:R-:W-:Y:S02]  /*05f0*/  LOP3.LUT R14, R7, UR27, R2, 0x96, !PT ;  /* 0x0000001b070e7c12 */ /* 0x000fe4000f8e9602 */
[----:B------:R-:W-:Y:S02]  /*0600*/  SHF.R.U32.HI R2, RZ, 0x5, R11 ;  /* 0x00000005ff027819 */ /* 0x000fe4000001160b */
[----:B------:R-:W-:Y:S01]  /*0610*/  LOP3.LUT R181, R9, UR26, R4, 0x96, !PT ;  /* 0x0000001a09b57c12 */ /* 0x000fe2000f8e9604 */
[----:B------:R-:W-:Y:S02]  /*0620*/  UIADD3 UR29, UR7, -0x24c28bd8, URZ ;  /* 0xdb3d7428071d7890 */ /* 0x000fe4000fffe03f */
[----:B------:R-:W-:Y:S01]  /*0630*/  IMAD R2, R0, 0x4, R2 ;  /* 0x0000000400027824 */ /* 0x000fe200078e0202 */
[----:B------:R-:W-:Y:S01]  /*0640*/  SHF.L.U32 R0, R11, 0x5, RZ ;  /* 0x000000050b007819 */ /* 0x000fe200000006ff */
[----:B------:R-:W-:Y:S01]  /*0650*/  IMAD.HI.U32 R3, R181, -0x2daee0ad, RZ ;  /* 0xd2511f53b5037827 */ /* 0x000fe200078e00ff */
[----:B------:R-:W-:-:S02]  /*0660*/  ISETP.NE.U32.AND P0, PT, RZ, UR8, PT ;  /* 0x00000008ff007c0c */ /* 0x000fc4000bf05070 */
[----:B------:R-:W-:Y:S02]  /*0670*/  LOP3.LUT R0, R0, 0x3e0, RZ, 0xc0, !PT ;  /* 0x000003e000007812 */ /* 0x000fe400078ec0ff */
[----:B------:R-:W-:Y:S02]  /*0680*/  ISETP.NE.AND.EX P0, PT, RZ, UR9, PT, P0 ;  /* 0x00000009ff007c0c */ /* 0x000fe4000bf05300 */
[----:B------:R-:W-:Y:S02]  /*0690*/  LOP3.LUT R184, R3, UR29, R6, 0x96, !PT ;  /* 0x0000001d03b87c12 */ /* 0x000fe4000f8e9606 */
[----:B------:R-:W-:Y:S01]  /*06a0*/  IADD3 R6, P2, R0, UR8, RZ ;  /* 0x0000000800067c10 */ /* 0x000fe2000ff5e0ff */
[----:B------:R-:W-:Y:S01]  /*06b0*/  UIADD3 UR28, UR6, -0xe443238, URZ ;  /* 0xf1bbcdc8061c7890 */ /* 0x000fe2000fffe03f */
[----:B------:R-:W-:Y:S01]  /*06c0*/  IMAD.HI.U32 R5, R14, -0x326172a9, RZ ;  /* 0xcd9e8d570e057827 */ /* 0x000fe200078e00ff */
[----:B------:R-:W-:Y:S01]  /*06d0*/  IADD3 R4, P1, R0, UR10, RZ ;  /* 0x0000000a00047c10 */ /* 0x000fe2000ff3e0ff */
[----:B------:R-:W-:-:S02]  /*06e0*/  ULDC UR8, c[0x0][0x214] ;  /* 0x0000850000087ab9 */ /* 0x000fc40000000800 */
[----:B------:R-:W-:-:S05]  /*06f0*/  IMAD.X R7, RZ, RZ, UR9, P2 ;  /* 0x00000009ff077e24 */ /* 0x000fca00090e06ff */
        /* <DEDUP_REMOVED lines=12> */
[----:B------:R-:W-:-:S02]  /*07c0*/  LOP3.LUT R186, R5, UR28, R8, 0x96, !PT ;  /* 0x0000001c05ba7c12 */ /* 0x000fc4000f8e9608 */
        /* <DEDUP_REMOVED lines=22> */
[----:B------:R-:W-:-:S03]  /*0930*/  IMAD R0, R14, -0x326172a9, RZ ;  /* 0xcd9e8d570e007824 */ /* 0x000fc600078e02ff */
        /* <DEDUP_REMOVED lines=12> */
[----:B------:R-:W-:Y:S01]  /*0a00*/  ULDC.U8 UR8, c[0x0][0x2a0] ;  /* 0x0000a80000087ab9 */ /* 0x000fe20000000000 */
[----:B------:R-:W-:Y:S01]  /*0a10*/  MOV R6, R13 ;  /* 0x0000000d00067202 */ /* 0x000fe20000000f00 */
[----:B------:R-:W-:Y:S01]  /*0a20*/  IMAD.MOV.U32 R7, RZ, RZ, RZ ;  /* 0x000000ffff077224 */ /* 0x000fe200078e00ff */
[----:B------:R-:W-:Y:S01]  /*0a30*/  LOP3.LUT R230, R230, 0x3, RZ, 0xc0, !PT ;  /* 0x00000003e6e67812 */ /* 0x000fe200078ec0ff */
[----:B------:R-:W-:Y:S01]  /*0a40*/  ULDC UR10, c[0x0][0x294] ;  /* 0x0000a500000a7ab9 */ /* 0x000fe20000000800 */
[----:B------:R-:W-:Y:S01]  /*0a50*/  ULDC UR11, c[0x0][0x2d8] ;  /* 0x0000b600000b7ab9 */ /* 0x000fe20000000800 */
[----:B------:R-:W-:Y:S01]  /*0a60*/  ULDC.64 UR12, c[0x0][0x298] ;  /* 0x0000a600000c7ab9 */ /* 0x000fe20000000a00 */
[----:B0-----:R-:W-:-:S04]  /*0a70*/  IMAD.HI.U32 R5, R184, -0x326172a9, RZ ;  /* 0xcd9e8d57b8057827 */ /* 0x001fc800078e00ff */
[----:B------:R-:W-:Y:S01]  /*0a80*/  IMAD.HI.U32 R4, R186, -0x2daee0ad, RZ ;  /* 0xd2511f53ba047827 */ /* 0x000fe200078e00ff */
[----:B------:R-:W-:-:S03]  /*0a90*/  LOP3.LUT R0, R5, UR30, R0, 0x96, !PT ;  /* 0x0000001e05007c12 */ /* 0x000fc6000f8e9600 */
[----:B------:R-:W-:Y:S01]  /*0aa0*/  IMAD.MOV.U32 R5, RZ, RZ, R12 ;  /* 0x000000ffff057224 */ /* 0x000fe200078e000c */
[----:B------:R-:W-:Y:S01]  /*0ab0*/  LOP3.LUT R181, R4, UR31, R181, 0x96, !PT ;  /* 0x0000001f04b57c12 */ /* 0x000fe2000f8e96b5 */
[----:B------:R-:W-:Y:S01]  /*0ac0*/  IMAD R184, R184, -0x326172a9, RZ ;  /* 0xcd9e8d57b8b87824 */ /* 0x000fe200078e02ff */
[----:B------:R-:W-:Y:S01]  /*0ad0*/  MOV R4, R10 ;  /* 0x0000000a00047202 */ /* 0x000fe20000000f00 */
[----:B------:R-:W-:Y:S01]  /*0ae0*/  IMAD R186, R186, -0x2daee0ad, RZ ;  /* 0xd2511f53baba7824 */ /* 0x000fe200078e02ff */
[----:B------:R-:W-:Y:S01]  /*0af0*/  ISETP.NE.AND P1, PT, RZ, UR8, PT ;  /* 0x00000008ff007c0c */ /* 0x000fe2000bf25270 */
[----:B------:R-:W-:-:S12]  /*0b00*/  ULDC.64 UR8, c[0x0][0x230] ;  /* 0x00008c0000087ab9 */ /* 0x000fd80000000a00 */
.L_x_14121:
        /* <DEDUP_REMOVED lines=13> */
[----:B------:R-:W-:Y:S02]  /*0be0*/  LEA.HI.SX32 R233, R8, R3, 0x1d ;  /* 0x0000000308e97211 */ /* 0x000fe400078feaff */
[----:B-----5:R1:W5:Y:S03]  /*0bf0*/  LDG.E R8, desc[UR4][R14.64] ;  /* 0x000000040e087981 */ /* 0x020366000c1e1900 */
        /* <DEDUP_REMOVED lines=19> */
[----:B-----5:R-:W-:Y:S01]  /*0d30*/  IMAD.U32 R11, R168, 0x10000, RZ ;  /* 0x00010000a80b7824 */ /* 0x020fe200078e00ff */
[----:B------:R-:W-:Y:S06]  /*0d40*/  BRA `(.L_x_13628) ;  /* 0x0000000400587947 */ /* 0x000fec0003800000 */
.L_x_13627:
        /* <DEDUP_REMOVED lines=12> */
.L_x_13630:
[----:B------:R-:W-:-:S07]  /*0e10*/  MOV R11, R184 ;  /* 0x000000b8000b7202 */ /* 0x000fce0000000f00 */
.L_x_13631:
[----:B------:R-:W-:Y:S05]  /*0e20*/  BSYNC B2 ;  /* 0x0000000000027941 */ /* 0x000fea0003800000 */
.L_x_13629:
        /* <DEDUP_REMOVED lines=16> */
.L_x_13635:
[----:B------:R-:W-:Y:S05]  /*0f30*/  BSYNC B3 ;  /* 0x0000000000037941 */ /* 0x000fea0003800000 */
.L_x_13634:
        /* <DEDUP_REMOVED lines=37> */
[----:B------:R-:W-:Y:S01]  /*1190*/  LOP3.LUT R186, R177, UR28, R18, 0x96, !PT ;  /* 0x0000001cb1ba7c12 */ /* 0x000fe2000f8e9612 */
[----:B------:R-:W-:-:S04]  /*11a0*/  IMAD.WIDE.U32 R184, R184, -0x326172a9, RZ ;  /* 0xcd9e8d57b8b87825 */ /* 0x000fc800078e00ff */
[----:B------:R-:W-:Y:S01]  /*11b0*/  IMAD.WIDE.U32 R186, R186, -0x2daee0ad, RZ ;  /* 0xd2511f53baba7825 */ /* 0x000fe200078e00ff */
[----:B------:R-:W-:-:S04]  /*11c0*/  LOP3.LUT R0, R185, UR30, R176, 0x96, !PT ;  /* 0x0000001eb9007c12 */ /* 0x000fc8000f8e96b0 */
[----:B------:R-:W-:-:S07]  /*11d0*/  LOP3.LUT R181, R187, UR31, R22, 0x96, !PT ;  /* 0x0000001fbbb57c12 */ /* 0x000fce000f8e9616 */
.L_x_13633:
[----:B------:R-:W-:Y:S05]  /*11e0*/  BSYNC B2 ;  /* 0x0000000000027941 */ /* 0x000fea0003800000 */
.L_x_13632:
[----:B------:R-:W-:Y:S01]  /*11f0*/  I2FP.F32.U32 R11, R11 ;  /* 0x0000000b000b7245 */ /* 0x000fe20000201000 */
[----:B------:R-:W-:Y:S01]  /*1200*/  IMAD.MOV.U32 R14, RZ, RZ, 0x2f800000 ;  /* 0x2f800000ff0e7424 */ /* 0x000fe200078e00ff */
[----:B-----5:R-:W-:-:S03]  /*1210*/  SHF.L.U32 R12, R172, 0x10, RZ ;  /* 0x00000010ac0c7819 */ /* 0x020fc600000006ff */
[----:B------:R-:W-:Y:S01]  /*1220*/  FFMA.FTZ R11, R11, R14, 1.1641532182693481445e-10 ;  /* 0x2f0000000b0b7423 */ /* 0x000fe2000001000e */
[----:B------:R-:W-:Y:S02]  /*1230*/  @P0 IMAD.U32 R14, R168, 0x10000, RZ ;  /* 0x00010000a80e0824 */ /* 0x000fe400078e00ff */
[----:B------:R-:W-:Y:S02]  /*1240*/  FMUL.FTZ R12, R12, UR13 ;  /* 0x0000000d0c0c7c20 */ /* 0x000fe40008410000 */
[----:B------:R-:W-:Y:S02]  /*1250*/  FSETP.GTU.FTZ.AND P4, PT, R11, UR10, PT ;  /* 0x0000000a0b007c0b */ /* 0x000fe4000bf9c000 */
[----:B------:R-:W-:-:S05]  /*1260*/  FMUL.FTZ R12, R12, UR12 ;  /* 0x0000000c0c0c7c20 */ /* 0x000fca0008410000 */
[----:B------:R-:W-:Y:S02]  /*1270*/  FSEL R11, R12, RZ, !P4 ;  /* 0x000000ff0c0b7208 */ /* 0x000fe40006000000 */
[----:B------:R-:W-:-:S03]  /*1280*/  SEL R12, RZ, 0x1, P4 ;  /* 0x00000001ff0c7807 */ /* 0x000fc60002000000 */
[----:B------:R-:W-:-:S04]  /*1290*/  FMUL.FTZ R11, R120, R11 ;  /* 0x0000000b780b7220 */ /* 0x000fc80000410000 */
[----:B------:R-:W-:-:S07]  /*12a0*/  @P0 FADD.FTZ R11, R11, R14 ;  /* 0x0000000e0b0b0221 */ /* 0x000fce0000010000 */
.L_x_13628:
[----:B------:R-:W-:Y:S05]  /*12b0*/  BSYNC B1 ;  /* 0x0000000000017941 */ /* 0x000fea0003800000 */
.L_x_13626:
        /* <DEDUP_REMOVED lines=9> */
.L_x_13637:
        /* <DEDUP_REMOVED lines=12> */
.L_x_13640:
[----:B------:R-:W-:-:S07]  /*1410*/  MOV R13, R184 ;  /* 0x000000b8000d7202 */ /* 0x000fce0000000f00 */
.L_x_13641:
[----:B------:R-:W-:Y:S05]  /*1420*/  BSYNC B2 ;  /* 0x0000000000027941 */ /* 0x000fea0003800000 */
.L_x_13639:
        /* <DEDUP_REMOVED lines=16> */
.L_x_13645:
[----:B------:R-:W-:Y:S05]  /*1530*/  BSYNC B3 ;  /* 0x0000000000037941 */ /* 0x000fea0003800000 */
.L_x_13644:
        /* <DEDUP_REMOVED lines=42> */
.L_x_13643:
[----:B------:R-:W-:Y:S05]  /*17e0*/  BSYNC B2 ;  /* 0x0000000000027941 */ /* 0x000fea0003800000 */
.L_x_13642:
        /* <DEDUP_REMOVED lines=12> */
[----:B------:R-:W-:-:S04]  /*18b0*/  FMUL.FTZ R14, R121, R14 ;  /* 0x0000000e790e7220 */ /* 0x000fc80000410000 */
[----:B------:R-:W-:-:S07]  /*18c0*/  @P0 FADD.FTZ R14, R14, R15 ;  /* 0x0000000f0e0e0221 */ /* 0x000fce0000010000 */
.L_x_13638:
[----:B------:R-:W-:Y:S05]  /*18d0*/  BSYNC B1 ;  /* 0x0000000000017941 */ /* 0x000fea0003800000 */
.L_x_13636:
        /* <DEDUP_REMOVED lines=8> */
.L_x_13647:
        /* <DEDUP_REMOVED lines=12> */
.L_x_13650:
[----:B------:R-:W-:-:S07]  /*1a20*/  MOV R15, R184 ;  /* 0x000000b8000f7202 */ /* 0x000fce0000000f00 */
.L_x_13651:
[----:B------:R-:W-:Y:S05]  /*1a30*/  BSYNC B2 ;  /* 0x0000000000027941 */ /* 0x000fea0003800000 */
.L_x_13649:
        /* <DEDUP_REMOVED lines=16> */
.L_x_13655:
[----:B------:R-:W-:Y:S05]  /*1b40*/  BSYNC B3 ;  /* 0x0000000000037941 */ /* 0x000fea0003800000 */
.L_x_13654:
        /* <DEDUP_REMOVED lines=42> */
.L_x_13653:
[----:B------:R-:W-:Y:S05]  /*1df0*/  BSYNC B2 ;  /* 0x0000000000027941 */ /* 0x000fea0003800000 */
.L_x_13652:
        /* <DEDUP_REMOVED lines=12> */
.L_x_13648:
[----:B------:R-:W-:Y:S05]  /*1ec0*/  BSYNC B1 ;  /* 0x0000000000017941 */ /* 0x000fea0003800000 */
.L_x_13646:
        /* <DEDUP_REMOVED lines=9> */
.L_x_13657:
        /* <DEDUP_REMOVED lines=12> */
.L_x_13660:
[----:B------:R-:W-:-:S07]  /*2020*/  MOV R17, R184 ;  /* 0x000000b800117202 */ /* 0x000fce0000000f00 */
.L_x_13661:
[----:B------:R-:W-:Y:S05]  /*2030*/  BSYNC B2 ;  /* 0x0000000000027941 */ /* 0x000fea0003800000 */
.L_x_13659:
        /* <DEDUP_REMOVED lines=16> */
.L_x_13665:
[----:B------:R-:W-:Y:S05]  /*2140*/  BSYNC B3 ;  /* 0x0000000000037941 */ /* 0x000fea0003800000 */
.L_x_13664:
        /* <DEDUP_REMOVED lines=42> */
.L_x_13663:
[----:B------:R-:W-:Y:S05]  /*23f0*/  BSYNC B2 ;  /* 0x0000000000027941 */ /* 0x000fea0003800000 */
.L_x_13662:
        /* <DEDUP_REMOVED lines=14> */
.L_x_13658:
[----:B------:R-:W-:Y:S05]  /*24e0*/  BSYNC B1 ;  /* 0x0000000000017941 */ /* 0x000fea0003800000 */
.L_x_13656:
        /* <DEDUP_REMOVED lines=8> */
.L_x_13667:
        /* <DEDUP_REMOVED lines=12> */
.L_x_13670:
[----:B------:R-:W-:-:S07]  /*2630*/  MOV R19, R184 ;  /* 0x000000b800137202 */ /* 0x000fce0000000f00 */
.L_x_13671:
[----:B------:R-:W-:Y:S05]  /*2640*/  BSYNC B2 ;  /* 0x0000000000027941 */ /* 0x000fea0003800000 */
.L_x_13669:
        /* <DEDUP_REMOVED lines=16> */
.L_x_13675:
[----:B------:R-:W-:Y:S05]  /*2750*/  BSYNC B3 ;  /* 0x0000000000037941 */ /* 0x000fea0003800000 */
.L_x_13674:
        /* <DEDUP_REMOVED lines=42> */
[----:B------:R-:W-:-:S07]  /*2a00*/  LOP3.LUT R181, R187, UR31, R178, 0x96, !PT ;  /* 0x0000001fbbb57c12 */ /* 0x000fce000f8e96b2 */
.L_x_13673:
[----:B------:R-:W-:Y:S05]  /*2a10*/  BSYNC B2 ;  /* 0x0000000000027941 */ /* 0x000fea0003800000 */
.L_x_13672:
        /* <DEDUP_REMOVED lines=12> */
.L_x_13668:
[----:B------:R-:W-:Y:S05]  /*2ae0*/  BSYNC B1 ;  /* 0x0000000000017941 */ /* 0x000fea0003800000 */
.L_x_13666:
        /* <DEDUP_REMOVED lines=9> */
.L_x_13677:
        /* <DEDUP_REMOVED lines=12> */
.L_x_13680:
[----:B------:R-:W-:-:S07]  /*2c40*/  IMAD.MOV.U32 R21, RZ, RZ, R184 ;  /* 0x000000ffff157224 */ /* 0x000fce00078e00b8 */
.L_x_13681:
[----:B------:R-:W-:Y:S05]  /*2c50*/  BSYNC B2 ;  /* 0x0000000000027941 */ /* 0x000fea0003800000 */
.L_x_13679:
        /* <DEDUP_REMOVED lines=16> */
.L_x_13685:
[----:B------:R-:W-:Y:S05]  /*2d60*/  BSYNC B3 ;  /* 0x0000000000037941 */ /* 0x000fea0003800000 */
.L_x_13684:
        /* <DEDUP_REMOVED lines=43> */
.L_x_13683:
[----:B------:R-:W-:Y:S05]  /*3020*/  BSYNC B2 ;  /* 0x0000000000027941 */ /* 0x000fea0003800000 */
.L_x_13682:
        /* <DEDUP_REMOVED lines=14> */
.L_x_13678:
[----:B------:R-:W-:Y:S05]  /*3110*/  BSYNC B1 ;  /* 0x0000000000017941 */ /* 0x000fea0003800000 */
.L_x_13676:
        /* <DEDUP_REMOVED lines=8> */
.L_x_13687:
        /* <DEDUP_REMOVED lines=12> */
.L_x_13690:
[----:B------:R-:W-:-:S07]  /*3260*/  MOV R23, R184 ;  /* 0x000000b800177202 */ /* 0x000fce0000000f00 */
.L_x_13691:
[----:B------:R-:W-:Y:S05]  /*3270*/  BSYNC B2 ;  /* 0x0000000000027941 */ /* 0x000fea0003800000 */
.L_x_13689:
        /* <DEDUP_REMOVED lines=16> */
.L_x_13695:
[----:B------:R-:W-:Y:S05]  /*3380*/  BSYNC B3 ;  /* 0x0000000000037941 */ /* 0x000fea0003800000 */
.L_x_13694:
        /* <DEDUP_REMOVED lines=43> */
.L_x_13693:
[----:B------:R-:W-:Y:S05]  /*3640*/  BSYNC B2 ;  /* 0x0000000000027941 */ /* 0x000fea0003800000 */
.L_x_13692:
        /* <DEDUP_REMOVED lines=12> */
.L_x_13688:
[----:B------:R-:W-:Y:S05]  /*3710*/  BSYNC B1 ;  /* 0x0000000000017941 */ /* 0x000fea0003800000 */
.L_x_13686:
        /* <DEDUP_REMOVED lines=9> */
.L_x_13697:
        /* <DEDUP_REMOVED lines=12> */
.L_x_13700:
[----:B------:R-:W-:-:S07]  /*3870*/  IMAD.MOV.U32 R188, RZ, RZ, R184 ;  /* 0x000000ffffbc7224 */ /* 0x000fce00078e00b8 */
.L_x_13701:
[----:B------:R-:W-:Y:S05]  /*3880*/  BSYNC B2 ;  /* 0x0000000000027941 */ /* 0x000fea0003800000 */
.L_x_13699:
        /* <DEDUP_REMOVED lines=16> */
.L_x_13705:
[----:B------:R-:W-:Y:S05]  /*3990*/  BSYNC B3 ;  /* 0x0000000000037941 */ /* 0x000fea0003800000 */
.L_x_13704:
        /* <DEDUP_REMOVED lines=43> */
.L_x_13703:
[----:B------:R-:W-:Y:S05]  /*3c50*/  BSYNC B2 ;  /* 0x0000000000027941 */ /* 0x000fea0003800000 */
.L_x_13702:
        /* <DEDUP_REMOVED lines=14> */
.L_x_13698:
[----:B------:R-:W-:Y:S05]  /*3d40*/  BSYNC B1 ;  /* 0x0000000000017941 */ /* 0x000fea0003800000 */
.L_x_13696:
        /* <DEDUP_REMOVED lines=35> */
.L_x_13707:
[----:B------:R-:W-:Y:S05]  /*3f80*/  BSYNC B1 ;  /* 0x0000000000017941 */ /* 0x000fea0003800000 */
.L_x_13706:
[----:B-----5:R2:W5:Y:S04]  /*3f90*/  @P2 LDG.E.128 R172, desc[UR4][R188.64] ;  /* 0x00000004bcac2981 */ /* 0x020568000c1e1d00 */
[----:B------:R2:W5:Y:S01]  /*3fa0*/  @P0 LDG.E.128 R168, desc[UR4][R190.64] ;  /* 0x00000004bea80981 */ /* 0x000562000c1e1d00 */
[----:B------:R-:W-:Y:S04]  /*3fb0*/  BSSY B1, `(.L_x_13708) ;  /* 0x0000060000017945 */ /* 0x000fe80003800000 */
[----:B------:R-:W-:Y:S05]  /*3fc0*/  @P3 BRA `(.L_x_13709) ;  /* 0x0000000000183947 */ /* 0x000fea0003800000 */
[----:B0-----:R-:W-:Y:S01]  /*3fd0*/  IMAD.MOV.U32 R194, RZ, RZ, RZ ;  /* 0x000000ffffc27224 */ /* 0x001fe200078e00ff */
[----:B-1----:R-:W-:Y:S01]  /*3fe0*/  MOV R176, R185 ;  /* 0x000000b900b07202 */ /* 0x002fe20000000f00 */
[----:B------:R-:W-:Y:S06]  /*3ff0*/  @!P0 BRA `(.L_x_13710) ;  /* 0x00000004006c8947 */ /* 0x000fec0003800000 */
[----:B------:R-:W-:Y:S01]  /*4000*/  IMAD.MOV.U32 R176, RZ, RZ, R185 ;  /* 0x000000ffffb07224 */ /* 0x000fe200078e00b9 */
[----:B-----5:R-:W-:Y:S01]  /*4010*/  SHF.L.U32 R194, R168, 0x10, RZ ;  /* 0x00000010a8c27819 */ /* 0x020fe200000006ff */
[----:B------:R-:W-:Y:S06]  /*4020*/  BRA `(.L_x_13710) ;  /* 0x0000000400607947 */ /* 0x000fec0003800000 */
.L_x_13709:
        /* <DEDUP_REMOVED lines=12> */
.L_x_13712:
[----:B------:R-:W-:-:S07]  /*40f0*/  IMAD.MOV.U32 R12, RZ, RZ, R184 ;  /* 0x000000ffff0c7224 */ /* 0x000fce00078e00b8 */
.L_x_13713:
[----:B------:R-:W-:Y:S05]  /*4100*/  BSYNC B2 ;  /* 0x0000000000027941 */ /* 0x000fea0003800000 */
.L_x_13711:
        /* <DEDUP_REMOVED lines=16> */
.L_x_13717:
[----:B------:R-:W-:Y:S05]  /*4210*/  BSYNC B3 ;  /* 0x0000000000037941 */ /* 0x000fea0003800000 */
.L_x_13716:
        /* <DEDUP_REMOVED lines=42> */
[----:B------:R-:W-:Y:S01]  /*44c0*/  MOV R186, R176 ;  /* 0x000000b000ba7202 */ /* 0x000fe20000000f00 */
[----:B------:R-:W-:-:S07]  /*44d0*/  IMAD.MOV.U32 R176, RZ, RZ, RZ ;  /* 0x000000ffffb07224 */ /* 0x000fce00078e00ff */
.L_x_13715:
[----:B------:R-:W-:Y:S05]  /*44e0*/  BSYNC B2 ;  /* 0x0000000000027941 */ /* 0x000fea0003800000 */
.L_x_13714:
        /* <DEDUP_REMOVED lines=12> */
.L_x_13710:
[----:B------:R-:W-:Y:S05]  /*45b0*/  BSYNC B1 ;  /* 0x0000000000017941 */ /* 0x000fea0003800000 */
.L_x_13708:
        /* <DEDUP_REMOVED lines=9> */
.L_x_13719:
        /* <DEDUP_REMOVED lines=12> */
.L_x_13722:
[----:B------:R-:W-:-:S07]  /*4710*/  IMAD.MOV.U32 R13, RZ, RZ, R184 ;  /* 0x000000ffff0d7224 */ /* 0x000fce00078e00b8 */
.L_x_13723:
[----:B------:R-:W-:Y:S05]  /*4720*/  BSYNC B2 ;  /* 0x0000000000027941 */ /* 0x000fea0003800000 */
.L_x_13721:
        /* <DEDUP_REMOVED lines=16> */
.L_x_13727:
[----:B------:R-:W-:Y:S05]  /*4830*/  BSYNC B3 ;  /* 0x0000000000037941 */ /* 0x000fea0003800000 */
.L_x_13726:
        /* <DEDUP_REMOVED lines=44> */
.L_x_13725:
[----:B------:R-:W-:Y:S05]  /*4b00*/  BSYNC B2 ;  /* 0x0000000000027941 */ /* 0x000fea0003800000 */
.L_x_13724:
        /* <DEDUP_REMOVED lines=12> */
[----:B--2---:R-:W-:-:S04]  /*4bd0*/  FMUL.FTZ R191, R129, R176 ;  /* 0x000000b081bf7220 */ /* 0x004fc80000410000 */
[----:B------:R-:W-:-:S07]  /*4be0*/  @P0 FADD.FTZ R191, R191, R178 ;  /* 0x000000b2bfbf0221 */ /* 0x000fce0000010000 */
.L_x_13720:
[----:B------:R-:W-:Y:S05]  /*4bf0*/  BSYNC B1 ;  /* 0x0000000000017941 */ /* 0x000fea0003800000 */
.L_x_13718:
        /* <DEDUP_REMOVED lines=8> */
.L_x_13729:
        /* <DEDUP_REMOVED lines=12> */
.L_x_13732:
[----:B------:R-:W-:-:S07]  /*4d40*/  IMAD.MOV.U32 R16, RZ, RZ, R184 ;  /* 0x000000ffff107224 */ /* 0x000fce00078e00b8 */
.L_x_13733:
[----:B------:R-:W-:Y:S05]  /*4d50*/  BSYNC B2 ;  /* 0x0000000000027941 */ /* 0x000fea0003800000 */
.L_x_13731:
        /* <DEDUP_REMOVED lines=16> */
.L_x_13737:
[----:B------:R-:W-:Y:S05]  /*4e60*/  BSYNC B3 ;  /* 0x0000000000037941 */ /* 0x000fea0003800000 */
.L_x_13736:
        /* <DEDUP_REMOVED lines=44> */
.L_x_13735:
[----:B------:R-:W-:Y:S05]  /*5130*/  BSYNC B2 ;  /* 0x0000000000027941 */ /* 0x000fea0003800000 */
.L_x_13734:
        /* <DEDUP_REMOVED lines=12> */
.L_x_13730:
[----:B------:R-:W-:Y:S05]  /*5200*/  BSYNC B1 ;  /* 0x0000000000017941 */ /* 0x000fea0003800000 */
.L_x_13728:
        /* <DEDUP_REMOVED lines=9> */
.L_x_13739:
        /* <DEDUP_REMOVED lines=12> */
.L_x_13742:
[----:B------:R-:W-:-:S07]  /*5360*/  IMAD.MOV.U32 R17, RZ, RZ, R184 ;  /* 0x000000ffff117224 */ /* 0x000fce00078e00b8 */
.L_x_13743:
[----:B------:R-:W-:Y:S05]  /*5370*/  BSYNC B2 ;  /* 0x0000000000027941 */ /* 0x000fea0003800000 */
.L_x_13741:
        /* <DEDUP_REMOVED lines=16> */
.L_x_13747:
[----:B------:R-:W-:Y:S05]  /*5480*/  BSYNC B3 ;  /* 0x0000000000037941 */ /* 0x000fea0003800000 */
.L_x_13746:
        /* <DEDUP_REMOVED lines=44> */
.L_x_13745:
[----:B------:R-:W-:Y:S05]  /*5750*/  BSYNC B2 ;  /* 0x0000000000027941 */ /* 0x000fea0003800000 */
.L_x_13744:
        /* <DEDUP_REMOVED lines=14> */
.L_x_13740:
[----:B------:R-:W-:Y:S05]  /*5840*/  BSYNC B1 ;  /* 0x0000000000017941 */ /* 0x000fea0003800000 */
.L_x_13738:
        /* <DEDUP_REMOVED lines=8> */
.L_x_13749:
        /* <DEDUP_REMOVED lines=12> */
.L_x_13752:
[----:B------:R-:W-:-:S07]  /*5990*/  IMAD.MOV.U32 R20, RZ, RZ, R184 ;  /* 0x000000ffff147224 */ /* 0x000fce00078e00b8 */
.L_x_13753:
[----:B------:R-:W-:Y:S05]  /*59a0*/  BSYNC B2 ;  /* 0x0000000000027941 */ /* 0x000fea0003800000 */
.L_x_13751:
        /* <DEDUP_REMOVED lines=16> */
.L_x_13757:
[----:B------:R-:W-:Y:S05]  /*5ab0*/  BSYNC B3 ;  /* 0x0000000000037941 */ /* 0x000fea0003800000 */
.L_x_13756:
        /* <DEDUP_REMOVED lines=44> */
.L_x_13755:
[----:B------:R-:W-:Y:S05]  /*5d80*/  BSYNC B2 ;  /* 0x0000000000027941 */ /* 0x000fea0003800000 */
.L_x_13754:
        /* <DEDUP_REMOVED lines=12> */
.L_x_13750:
[----:B------:R-:W-:Y:S05]  /*5e50*/  BSYNC B1 ;  /* 0x0000000000017941 */ /* 0x000fea0003800000 */
.L_x_13748:
        /* <DEDUP_REMOVED lines=9> */
.L_x_13759:
        /* <DEDUP_REMOVED lines=12> */
.L_x_13762:
[----:B------:R-:W-:-:S07]  /*5fb0*/  IMAD.MOV.U32 R21, RZ, RZ, R184 ;  /* 0x000000ffff157224 */ /* 0x000fce00078e00b8 */
.L_x_13763:
[----:B------:R-:W-:Y:S05]  /*5fc0*/  BSYNC B2 ;  /* 0x0000000000027941 */ /* 0x000fea0003800000 */
.L_x_13761:
        /* <DEDUP_REMOVED lines=16> */
.L_x_13767:
[----:B------:R-:W-:Y:S05]  /*60d0*/  BSYNC B3 ;  /* 0x0000000000037941 */ /* 0x000fea0003800000 */
.L_x_13766:
        /* <DEDUP_REMOVED lines=44> */
.L_x_13765:
[----:B------:R-:W-:Y:S05]  /*63a0*/  BSYNC B2 ;  /* 0x0000000000027941 */ /* 0x000fea0003800000 */
.L_x_13764:
        /* <DEDUP_REMOVED lines=14> */
.L_x_13760:
[----:B------:R-:W-:Y:S05]  /*6490*/  BSYNC B1 ;  /* 0x0000000000017941 */ /* 0x000fea0003800000 */
.L_x_13758:
        /* <DEDUP_REMOVED lines=8> */
.L_x_13769:
        /* <DEDUP_REMOVED lines=12> */
.L_x_13772:
[----:B------:R-:W-:-:S07]  /*65e0*/  IMAD.MOV.U32 R176, RZ, RZ, R184 ;  /* 0x000000ffffb07224 */ /* 0x000fce00078e00b8 */
.L_x_13773:
[----:B------:R-:W-:Y:S05]  /*65f0*/  BSYNC B2 ;  /* 0x0000000000027941 */ /* 0x000fea0003800000 */
.L_x_13771:
        /* <DEDUP_REMOVED lines=16> */
.L_x_13777:
[----:B------:R-:W-:Y:S05]  /*6700*/  BSYNC B3 ;  /* 0x0000000000037941 */ /* 0x000fea0003800000 */
.L_x_13776:
        /* <DEDUP_REMOVED lines=44> */
.L_x_13775:
[----:B------:R-:W-:Y:S05]  /*69d0*/  BSYNC B2 ;  /* 0x0000000000027941 */ /* 0x000fea0003800000 */
.L_x_13774:
        /* <DEDUP_REMOVED lines=12> */
.L_x_13770:
[----:B------:R-:W-:Y:S05]  /*6aa0*/  BSYNC B1 ;  /* 0x0000000000017941 */ /* 0x000fea0003800000 */
.L_x_13768:
        /* <DEDUP_REMOVED lines=9> */
.L_x_13779:
        /* <DEDUP_REMOVED lines=12> */
.L_x_13782:
[----:B------:R-:W-:-:S07]  /*6c00*/  IMAD.MOV.U32 R176, RZ, RZ, R184 ;  /* 0x000000ffffb07224 */ /* 0x000fce00078e00b8 */
.L_x_13783:
[----:B------:R-:W-:Y:S05]  /*6c10*/  BSYNC B2 ;  /* 0x0000000000027941 */ /* 0x000fea0003800000 */
.L_x_13781:
        /* <DEDUP_REMOVED lines=16> */
.L_x_13787:
[----:B------:R-:W-:Y:S05]  /*6d20*/  BSYNC B3 ;  /* 0x0000000000037941 */ /* 0x000fea0003800000 */
.L_x_13786:
        /* <DEDUP_REMOVED lines=43> */
.L_x_13785:
[----:B------:R-:W-:Y:S05]  /*6fe0*/  BSYNC B2 ;  /* 0x0000000000027941 */ /* 0x000fea0003800000 */
.L_x_13784:
        /* <DEDUP_REMOVED lines=12> */
[----:B------:R-:W-:-:S04]  /*70b0*/  FMUL.FTZ R185, R135, R176 ;  /* 0x000000b087b97220 */ /* 0x000fc80000410000 */
[----:B------:R-:W-:-:S07]  /*70c0*/  @P0 FADD.FTZ R185, R185, R178 ;  /* 0x000000b2b9b90221 */ /* 0x000fce0000010000 */
.L_x_13780:
[----:B------:R-:W-:Y:S05]  /*70d0*/  BSYNC B1 ;  /* 0x0000000000017941 */ /* 0x000fea0003800000 */
.L_x_13778:
        /* <DEDUP_REMOVED lines=34> */
.L_x_13789:
[----:B------:R-:W-:Y:S05]  /*7300*/  BSYNC B1 ;  /* 0x0000000000017941 */ /* 0x000fea0003800000 */
.L_x_13788:
        /* <DEDUP_REMOVED lines=10> */
.L_x_13791:
        /* <DEDUP_REMOVED lines=12> */
.L_x_13794:
[----:B------:R-:W-:-:S07]  /*7470*/  IMAD.MOV.U32 R12, RZ, RZ, R184 ;  /* 0x000000ffff0c7224 */ /* 0x000fce00078e00b8 */
.L_x_13795:
[----:B------:R-:W-:Y:S05]  /*7480*/  BSYNC B2 ;  /* 0x0000000000027941 */ /* 0x000fea0003800000 */
.L_x_13793:
        /* <DEDUP_REMOVED lines=16> */
.L_x_13799:
[----:B------:R-:W-:Y:S05]  /*7590*/  BSYNC B3 ;  /* 0x0000000000037941 */ /* 0x000fea0003800000 */
.L_x_13798:
        /* <DEDUP_REMOVED lines=44> */
.L_x_13797:
[----:B------:R-:W-:Y:S05]  /*7860*/  BSYNC B2 ;  /* 0x0000000000027941 */ /* 0x000fea0003800000 */
.L_x_13796:
        /* <DEDUP_REMOVED lines=12> */
.L_x_13792:
[----:B------:R-:W-:Y:S05]  /*7930*/  BSYNC B1 ;  /* 0x0000000000017941 */ /* 0x000fea0003800000 */
.L_x_13790:
        /* <DEDUP_REMOVED lines=9> */
.L_x_13801:
        /* <DEDUP_REMOVED lines=12> */
.L_x_13804:
[----:B------:R-:W-:-:S07]  /*7a90*/  IMAD.MOV.U32 R13, RZ, RZ, R184 ;  /* 0x000000ffff0d7224 */ /* 0x000fce00078e00b8 */
.L_x_13805:
[----:B------:R-:W-:Y:S05]  /*7aa0*/  BSYNC B2 ;  /* 0x0000000000027941 */ /* 0x000fea0003800000 */
.L_x_13803:
        /* <DEDUP_REMOVED lines=16> */
.L_x_13809:
[----:B------:R-:W-:Y:S05]  /*7bb0*/  BSYNC B3 ;  /* 0x0000000000037941 */ /* 0x000fea0003800000 */
.L_x_13808:
        /* <DEDUP_REMOVED lines=40> */
[----:B------:R-:W-:-:S03]  /*7e40*/  LOP3.LUT R0, R201, UR30, R198, 0x96, !PT ;  /* 0x0000001ec9007c12 */ /* 0x000fc6000f8e96c6 */
[----:B------:R-:W-:Y:S01]  /*7e50*/  IMAD.MOV.U32 R184, RZ, RZ, R200 ;  /* 0x000000ffffb87224 */ /* 0x000fe200078e00c8 */
[----:B------:R-:W-:Y:S02]  /*7e60*/  LOP3.LUT R181, R179, UR31, R176, 0x96, !PT ;  /* 0x0000001fb3b57c12 */ /* 0x000fe4000f8e96b0 */
[----:B------:R-:W-:-:S07]  /*7e70*/  MOV R186, R178 ;  /* 0x000000b200ba7202 */ /* 0x000fce0000000f00 */
.L_x_13807:
[----:B------:R-:W-:Y:S05]  /*7e80*/  BSYNC B2 ;  /* 0x0000000000027941 */ /* 0x000fea0003800000 */
.L_x_13806:
        /* <DEDUP_REMOVED lines=12> */
[----:B-1----:R-:W-:-:S04]  /*7f50*/  FMUL.FTZ R201, R137, R176 ;  /* 0x000000b089c97220 */ /* 0x002fc80000410000 */
[----:B------:R-:W-:-:S07]  /*7f60*/  @P0 FADD.FTZ R201, R201, R178 ;  /* 0x000000b2c9c90221 */ /* 0x000fce0000010000 */
.L_x_13802:
[----:B------:R-:W-:Y:S05]  /*7f70*/  BSYNC B1 ;  /* 0x0000000000017941 */ /* 0x000fea0003800000 */
.L_x_13800:
        /* <DEDUP_REMOVED lines=8> */
.L_x_13811:
        /* <DEDUP_REMOVED lines=12> */
.L_x_13814:
[----:B------:R-:W-:-:S07]  /*80c0*/  IMAD.MOV.U32 R16, RZ, RZ, R184 ;  /* 0x000000ffff107224 */ /* 0x000fce00078e00b8 */
.L_x_13815:
[----:B------:R-:W-:Y:S05]  /*80d0*/  BSYNC B2 ;  /* 0x0000000000027941 */ /* 0x000fea0003800000 */
.L_x_13813:
        /* <DEDUP_REMOVED lines=16> */
.L_x_13819:
[----:B------:R-:W-:Y:S05]  /*81e0*/  BSYNC B3 ;  /* 0x0000000000037941 */ /* 0x000fea0003800000 */
.L_x_13818:
        /* <DEDUP_REMOVED lines=44> */
.L_x_13817:
[----:B------:R-:W-:Y:S05]  /*84b0*/  BSYNC B2 ;  /* 0x0000000000027941 */ /* 0x000fea0003800000 */
.L_x_13816:
        /* <DEDUP_REMOVED lines=12> */
.L_x_13812:
[----:B------:R-:W-:Y:S05]  /*8580*/  BSYNC B1 ;  /* 0x0000000000017941 */ /* 0x000fea0003800000 */
.L_x_13810:
        /* <DEDUP_REMOVED lines=9> */
.L_x_13821:
        /* <DEDUP_REMOVED lines=12> */
.L_x_13824:
[----:B------:R-:W-:-:S07]  /*86e0*/  IMAD.MOV.U32 R17, RZ, RZ, R184 ;  /* 0x000000ffff117224 */ /* 0x000fce00078e00b8 */
.L_x_13825:
[----:B------:R-:W-:Y:S05]  /*86f0*/  BSYNC B2 ;  /* 0x0000000000027941 */ /* 0x000fea0003800000 */
.L_x_13823:
        /* <DEDUP_REMOVED lines=16> */
.L_x_13829:
[----:B------:R-:W-:Y:S05]  /*8800*/  BSYNC B3 ;  /* 0x0000000000037941 */ /* 0x000fea0003800000 */
.L_x_13828:
        /* <DEDUP_REMOVED lines=44> */
.L_x_13827:
[----:B------:R-:W-:Y:S05]  /*8ad0*/  BSYNC B2 ;  /* 0x0000000000027941 */ /* 0x000fea0003800000 */
.L_x_13826:
        /* <DEDUP_REMOVED lines=14> */
.L_x_13822:
[----:B------:R-:W-:Y:S05]  /*8bc0*/  BSYNC B1 ;  /* 0x0000000000017941 */ /* 0x000fea0003800000 */
.L_x_13820:
        /* <DEDUP_REMOVED lines=8> */
.L_x_13831:
        /* <DEDUP_REMOVED lines=12> */
.L_x_13834:
[----:B------:R-:W-:-:S07]  /*8d10*/  IMAD.MOV.U32 R20, RZ, RZ, R184 ;  /* 0x000000ffff147224 */ /* 0x000fce00078e00b8 */
.L_x_13835:
[----:B------:R-:W-:Y:S05]  /*8d20*/  BSYNC B2 ;  /* 0x0000000000027941 */ /* 0x000fea0003800000 */
.L_x_13833:
        /* <DEDUP_REMOVED lines=16> */
.L_x_13839:
[----:B------:R-:W-:Y:S05]  /*8e30*/  BSYNC B3 ;  /* 0x0000000000037941 */ /* 0x000fea0003800000 */
.L_x_13838:
        /* <DEDUP_REMOVED lines=44> */
.L_x_13837:
[----:B------:R-:W-:Y:S05]  /*9100*/  BSYNC B2 ;  /* 0x0000000000027941 */ /* 0x000fea0003800000 */
.L_x_13836:
        /* <DEDUP_REMOVED lines=12> */
.L_x_13832:
[----:B------:R-:W-:Y:S05]  /*91d0*/  BSYNC B1 ;  /* 0x0000000000017941 */ /* 0x000fea0003800000 */
.L_x_13830:
        /* <DEDUP_REMOVED lines=9> */
.L_x_13841:
        /* <DEDUP_REMOVED lines=12> */
.L_x_13844:
[----:B------:R-:W-:-:S07]  /*9330*/  IMAD.MOV.U32 R21, RZ, RZ, R184 ;  /* 0x000000ffff157224 */ /* 0x000fce00078e00b8 */
.L_x_13845:
[----:B------:R-:W-:Y:S05]  /*9340*/  BSYNC B2 ;  /* 0x0000000000027941 */ /* 0x000fea0003800000 */
.L_x_13843:
        /* <DEDUP_REMOVED lines=16> */
.L_x_13849:
[----:B------:R-:W-:Y:S05]  /*9450*/  BSYNC B3 ;  /* 0x0000000000037941 */ /* 0x000fea0003800000 */
.L_x_13848:
        /* <DEDUP_REMOVED lines=44> */
.L_x_13847:
[----:B------:R-:W-:Y:S05]  /*9720*/  BSYNC B2 ;  /* 0x0000000000027941 */ /* 0x000fea0003800000 */
.L_x_13846:
        /* <DEDUP_REMOVED lines=14> */
.L_x_13842:
[----:B------:R-:W-:Y:S05]  /*9810*/  BSYNC B1 ;  /* 0x0000000000017941 */ /* 0x000fea0003800000 */
.L_x_13840:
        /* <DEDUP_REMOVED lines=8> */
.L_x_13851:
        /* <DEDUP_REMOVED lines=12> */
.L_x_13854:
[----:B------:R-:W-:-:S07]  /*9960*/  IMAD.MOV.U32 R193, RZ, RZ, R184 ;  /* 0x000000ffffc17224 */ /* 0x000fce00078e00b8 */
.L_x_13855:
[----:B------:R-:W-:Y:S05]  /*9970*/  BSYNC B2 ;  /* 0x0000000000027941 */ /* 0x000fea0003800000 */
.L_x_13853:
        /* <DEDUP_REMOVED lines=16> */
.L_x_13859:
[----:B------:R-:W-:Y:S05]  /*9a80*/  BSYNC B3 ;  /* 0x0000000000037941 */ /* 0x000fea0003800000 */
.L_x_13858:
        /* <DEDUP_REMOVED lines=44> */
.L_x_13857:
[----:B------:R-:W-:Y:S05]  /*9d50*/  BSYNC B2 ;  /* 0x0000000000027941 */ /* 0x000fea0003800000 */
.L_x_13856:
        /* <DEDUP_REMOVED lines=12> */
.L_x_13852:
[----:B------:R-:W-:Y:S05]  /*9e20*/  BSYNC B1 ;  /* 0x0000000000017941 */ /* 0x000fea0003800000 */
.L_x_13850:
        /* <DEDUP_REMOVED lines=9> */
.L_x_13861:
        /* <DEDUP_REMOVED lines=12> */
.L_x_13864:
[----:B------:R-:W-:-:S07]  /*9f80*/  IMAD.MOV.U32 R183, RZ, RZ, R184 ;  /* 0x000000ffffb77224 */ /* 0x000fce00078e00b8 */
.L_x_13865:
[----:B------:R-:W-:Y:S05]  /*9f90*/  BSYNC B2 ;  /* 0x0000000000027941 */ /* 0x000fea0003800000 */
.L_x_13863:
        /* <DEDUP_REMOVED lines=16> */
.L_x_13869:
[----:B------:R-:W-:Y:S05]  /*a0a0*/  BSYNC B3 ;  /* 0x0000000000037941 */ /* 0x000fea0003800000 */
.L_x_13868:
        /* <DEDUP_REMOVED lines=44> */
.L_x_13867:
[----:B------:R-:W-:Y:S05]  /*a370*/  BSYNC B2 ;  /* 0x0000000000027941 */ /* 0x000fea0003800000 */
.L_x_13866:
        /* <DEDUP_REMOVED lines=12> */
[----:B------:R-:W-:-:S04]  /*a440*/  FMUL.FTZ R193, R143, R176 ;  /* 0x000000b08fc17220 */ /* 0x000fc80000410000 */
[----:B------:R-:W-:-:S07]  /*a450*/  @P0 FADD.FTZ R193, R193, R178 ;  /* 0x000000b2c1c10221 */ /* 0x000fce0000010000 */
.L_x_13862:
[----:B------:R-:W-:Y:S05]  /*a460*/  BSYNC B1 ;  /* 0x0000000000017941 */ /* 0x000fea0003800000 */
.L_x_13860:
        /* <DEDUP_REMOVED lines=34> */
.L_x_13871:
[----:B------:R-:W-:Y:S05]  /*a690*/  BSYNC B1 ;  /* 0x0000000000017941 */ /* 0x000fea0003800000 */
.L_x_13870:
        /* <DEDUP_REMOVED lines=10> */
.L_x_13873:
        /* <DEDUP_REMOVED lines=12> */
.L_x_13876:
[----:B------:R-:W-:-:S07]  /*a800*/  MOV R12, R184 ;  /* 0x000000b8000c7202 */ /* 0x000fce0000000f00 */
.L_x_13877:
[----:B------:R-:W-:Y:S05]  /*a810*/  BSYNC B2 ;  /* 0x0000000000027941 */ /* 0x000fea0003800000 */
.L_x_13875:
        /* <DEDUP_REMOVED lines=16> */
.L_x_13881:
[----:B------:R-:W-:Y:S05]  /*a920*/  BSYNC B3 ;  /* 0x0000000000037941 */ /* 0x000fea0003800000 */
.L_x_13880:
        /* <DEDUP_REMOVED lines=44> */
.L_x_13879:
[----:B------:R-:W-:Y:S05]  /*abf0*/  BSYNC B2 ;  /* 0x0000000000027941 */ /* 0x000fea0003800000 */
.L_x_13878:
        /* <DEDUP_REMOVED lines=12> */
.L_x_13874:
[----:B------:R-:W-:Y:S05]  /*acc0*/  BSYNC B1 ;  /* 0x0000000000017941 */ /* 0x000fea0003800000 */
.L_x_13872:
        /* <DEDUP_REMOVED lines=9> */
.L_x_13883:
        /* <DEDUP_REMOVED lines=12> */
.L_x_13886:
[----:B------:R-:W-:-:S07]  /*ae20*/  MOV R13, R184 ;  /* 0x000000b8000d7202 */ /* 0x000fce0000000f00 */
.L_x_13887:
[----:B------:R-:W-:Y:S05]  /*ae30*/  BSYNC B2 ;  /* 0x0000000000027941 */ /* 0x000fea0003800000 */
.L_x_13885:
        /* <DEDUP_REMOVED lines=16> */
.L_x_13891:
[----:B------:R-:W-:Y:S05]  /*af40*/  BSYNC B3 ;  /* 0x0000000000037941 */ /* 0x000fea0003800000 */
.L_x_13890:
        /* <DEDUP_REMOVED lines=44> */
.L_x_13889:
[----:B------:R-:W-:Y:S05]  /*b210*/  BSYNC B2 ;  /* 0x0000000000027941 */ /* 0x000fea0003800000 */
.L_x_13888:
        /* <DEDUP_REMOVED lines=14> */
.L_x_13884:
[----:B------:R-:W-:Y:S05]  /*b300*/  BSYNC B1 ;  /* 0x0000000000017941 */ /* 0x000fea0003800000 */
.L_x_13882:
        /* <DEDUP_REMOVED lines=8> */
.L_x_13893:
        /* <DEDUP_REMOVED lines=12> */
.L_x_13896:
[----:B------:R-:W-:-:S07]  /*b450*/  MOV R16, R184 ;  /* 0x000000b800107202 */ /* 0x000fce0000000f00 */
.L_x_13897:
[----:B------:R-:W-:Y:S05]  /*b460*/  BSYNC B2 ;  /* 0x0000000000027941 */ /* 0x000fea0003800000 */
.L_x_13895:
        /* <DEDUP_REMOVED lines=16> */
.L_x_13901:
[----:B------:R-:W-:Y:S05]  /*b570*/  BSYNC B3 ;  /* 0x0000000000037941 */ /* 0x000fea0003800000 */
.L_x_13900:
        /* <DEDUP_REMOVED lines=44> */
.L_x_13899:
[----:B------:R-:W-:Y:S05]  /*b840*/  BSYNC B2 ;  /* 0x0000000000027941 */ /* 0x000fea0003800000 */
.L_x_13898:
        /* <DEDUP_REMOVED lines=12> */
.L_x_13894:
[----:B------:R-:W-:Y:S05]  /*b910*/  BSYNC B1 ;  /* 0x0000000000017941 */ /* 0x000fea0003800000 */
.L_x_13892:
        /* <DEDUP_REMOVED lines=9> */
.L_x_13903:
        /* <DEDUP_REMOVED lines=12> */
.L_x_13906:
[----:B------:R-:W-:-:S07]  /*ba70*/  MOV R17, R184 ;  /* 0x000000b800117202 */ /* 0x000fce0000000f00 */
.L_x_13907:
[----:B------:R-:W-:Y:S05]  /*ba80*/  BSYNC B2 ;  /* 0x0000000000027941 */ /* 0x000fea0003800000 */
.L_x_13905:
        /* <DEDUP_REMOVED lines=16> */
.L_x_13911:
[----:B------:R-:W-:Y:S05]  /*bb90*/  BSYNC B3 ;  /* 0x0000000000037941 */ /* 0x000fea0003800000 */
.L_x_13910:
        /* <DEDUP_REMOVED lines=44> */
.L_x_13909:
[----:B------:R-:W-:Y:S05]  /*be60*/  BSYNC B2 ;  /* 0x0000000000027941 */ /* 0x000fea0003800000 */
.L_x_13908:
        /* <DEDUP_REMOVED lines=12> */
[----:B-1----:R-:W-:-:S04]  /*bf30*/  FMUL.FTZ R209, R147, R176 ;  /* 0x000000b093d17220 */ /* 0x002fc80000410000 */
[----:B------:R-:W-:-:S07]  /*bf40*/  @P0 FADD.FTZ R209, R209, R178 ;  /* 0x000000b2d1d10221 */ /* 0x000fce0000010000 */
.L_x_13904:
[----:B------:R-:W-:Y:S05]  /*bf50*/  BSYNC B1 ;  /* 0x0000000000017941 */ /* 0x000fea0003800000 */
.L_x_13902:
        /* <DEDUP_REMOVED lines=8> */
.L_x_13913:
        /* <DEDUP_REMOVED lines=12> */
.L_x_13916:
[----:B------:R-:W-:-:S07]  /*c0a0*/  MOV R20, R184 ;  /* 0x000000b800147202 */ /* 0x000fce0000000f00 */
.L_x_13917:
[----:B------:R-:W-:Y:S05]  /*c0b0*/  BSYNC B2 ;  /* 0x0000000000027941 */ /* 0x000fea0003800000 */
.L_x_13915:
        /* <DEDUP_REMOVED lines=16> */
.L_x_13921:
[----:B------:R-:W-:Y:S05]  /*c1c0*/  BSYNC B3 ;  /* 0x0000000000037941 */ /* 0x000fea0003800000 */
.L_x_13920:
        /* <DEDUP_REMOVED lines=44> */
.L_x_13919:
[----:B------:R-:W-:Y:S05]  /*c490*/  BSYNC B2 ;  /* 0x0000000000027941 */ /* 0x000fea0003800000 */
.L_x_13918:
        /* <DEDUP_REMOVED lines=12> */
.L_x_13914:
[----:B------:R-:W-:Y:S05]  /*c560*/  BSYNC B1 ;  /* 0x0000000000017941 */ /* 0x000fea0003800000 */
.L_x_13912:
        /* <DEDUP_REMOVED lines=9> */
.L_x_13923:
        /* <DEDUP_REMOVED lines=12> */
.L_x_13926:
[----:B------:R-:W-:-:S07]  /*c6c0*/  MOV R21, R184 ;  /* 0x000000b800157202 */ /* 0x000fce0000000f00 */
.L_x_13927:
[----:B------:R-:W-:Y:S05]  /*c6d0*/  BSYNC B2 ;  /* 0x0000000000027941 */ /* 0x000fea0003800000 */
.L_x_13925:
        /* <DEDUP_REMOVED lines=16> */
.L_x_13931:
[----:B------:R-:W-:Y:S05]  /*c7e0*/  BSYNC B3 ;  /* 0x0000000000037941 */ /* 0x000fea0003800000 */
.L_x_13930:
        /* <DEDUP_REMOVED lines=44> */
.L_x_13929:
[----:B------:R-:W-:Y:S05]  /*cab0*/  BSYNC B2 ;  /* 0x0000000000027941 */ /* 0x000fea0003800000 */
.L_x_13928:
        /* <DEDUP_REMOVED lines=14> */
.L_x_13924:
[----:B------:R-:W-:Y:S05]  /*cba0*/  BSYNC B1 ;  /* 0x0000000000017941 */ /* 0x000fea0003800000 */
.L_x_13922:
        /* <DEDUP_REMOVED lines=8> */
.L_x_13933:
        /* <DEDUP_REMOVED lines=12> */
.L_x_13936:
[----:B------:R-:W-:-:S07]  /*ccf0*/  MOV R203, R184 ;  /* 0x000000b800cb7202 */ /* 0x000fce0000000f00 */
.L_x_13937:
[----:B------:R-:W-:Y:S05]  /*cd00*/  BSYNC B2 ;  /* 0x0000000000027941 */ /* 0x000fea0003800000 */
.L_x_13935:
        /* <DEDUP_REMOVED lines=16> */
.L_x_13941:
[----:B------:R-:W-:Y:S05]  /*ce10*/  BSYNC B3 ;  /* 0x0000000000037941 */ /* 0x000fea0003800000 */
.L_x_13940:
        /* <DEDUP_REMOVED lines=44> */
.L_x_13939:
[----:B------:R-:W-:Y:S05]  /*d0e0*/  BSYNC B2 ;  /* 0x0000000000027941 */ /* 0x000fea0003800000 */
.L_x_13938:
        /* <DEDUP_REMOVED lines=12> */
.L_x_13934:
[----:B------:R-:W-:Y:S05]  /*d1b0*/  BSYNC B1 ;  /* 0x0000000000017941 */ /* 0x000fea0003800000 */
.L_x_13932:
        /* <DEDUP_REMOVED lines=9> */
.L_x_13943:
        /* <DEDUP_REMOVED lines=12> */
.L_x_13946:
[----:B------:R-:W-:-:S07]  /*d310*/  MOV R183, R184 ;  /* 0x000000b800b77202 */ /* 0x000fce0000000f00 */
.L_x_13947:
[----:B------:R-:W-:Y:S05]  /*d320*/  BSYNC B2 ;  /* 0x0000000000027941 */ /* 0x000fea0003800000 */
.L_x_13945:
        /* <DEDUP_REMOVED lines=16> */
.L_x_13951:
[----:B------:R-:W-:Y:S05]  /*d430*/  BSYNC B3 ;  /* 0x0000000000037941 */ /* 0x000fea0003800000 */
.L_x_13950:
        /* <DEDUP_REMOVED lines=44> */
.L_x_13949:
[----:B------:R-:W-:Y:S05]  /*d700*/  BSYNC B2 ;  /* 0x0000000000027941 */ /* 0x000fea0003800000 */
.L_x_13948:
        /* <DEDUP_REMOVED lines=14> */
.L_x_13944:
[----:B------:R-:W-:Y:S05]  /*d7f0*/  BSYNC B1 ;  /* 0x0000000000017941 */ /* 0x000fea0003800000 */
.L_x_13942:
        /* <DEDUP_REMOVED lines=34> */
.L_x_13953:
[----:B------:R-:W-:Y:S05]  /*da20*/  BSYNC B1 ;  /* 0x0000000000017941 */ /* 0x000fea0003800000 */
.L_x_13952:
        /* <DEDUP_REMOVED lines=10> */
.L_x_13955:
        /* <DEDUP_REMOVED lines=12> */
.L_x_13958:
[----:B------:R-:W-:-:S07]  /*db90*/  IMAD.MOV.U32 R12, RZ, RZ, R184 ;  /* 0x000000ffff0c7224 */ /* 0x000fce00078e00b8 */
.L_x_13959:
[----:B------:R-:W-:Y:S05]  /*dba0*/  BSYNC B2 ;  /* 0x0000000000027941 */ /* 0x000fea0003800000 */
.L_x_13957:
        /* <DEDUP_REMOVED lines=16> */
.L_x_13963:
[----:B------:R-:W-:Y:S05]  /*dcb0*/  BSYNC B3 ;  /* 0x0000000000037941 */ /* 0x000fea0003800000 */
.L_x_13962:
        /* <DEDUP_REMOVED lines=44> */
.L_x_13961:
[----:B------:R-:W-:Y:S05]  /*df80*/  BSYNC B2 ;  /* 0x0000000000027941 */ /* 0x000fea0003800000 */
.L_x_13960:
        /* <DEDUP_REMOVED lines=12> */
.L_x_13956:
[----:B------:R-:W-:Y:S05]  /*e050*/  BSYNC B1 ;  /* 0x0000000000017941 */ /* 0x000fea0003800000 */
.L_x_13954:
        /* <DEDUP_REMOVED lines=9> */
.L_x_13965:
        /* <DEDUP_REMOVED lines=12> */
.L_x_13968:
[----:B------:R-:W-:-:S07]  /*e1b0*/  IMAD.MOV.U32 R13, RZ, RZ, R184 ;  /* 0x000000ffff0d7224 */ /* 0x000fce00078e00b8 */
.L_x_13969:
[----:B------:R-:W-:Y:S05]  /*e1c0*/  BSYNC B2 ;  /* 0x0000000000027941 */ /* 0x000fea0003800000 */
.L_x_13967:
        /* <DEDUP_REMOVED lines=16> */
.L_x_13973:
[----:B------:R-:W-:Y:S05]  /*e2d0*/  BSYNC B3 ;  /* 0x0000000000037941 */ /* 0x000fea0003800000 */
.L_x_13972:
        /* <DEDUP_REMOVED lines=44> */
.L_x_13971:
[----:B------:R-:W-:Y:S05]  /*e5a0*/  BSYNC B2 ;  /* 0x0000000000027941 */ /* 0x000fea0003800000 */
.L_x_13970:
        /* <DEDUP_REMOVED lines=14> */
.L_x_13966:
[----:B------:R-:W-:Y:S05]  /*e690*/  BSYNC B1 ;  /* 0x0000000000017941 */ /* 0x000fea0003800000 */
.L_x_13964:
        /* <DEDUP_REMOVED lines=8> */
.L_x_13975:
        /* <DEDUP_REMOVED lines=12> */
.L_x_13978:
[----:B------:R-:W-:-:S07]  /*e7e0*/  IMAD.MOV.U32 R16, RZ, RZ, R184 ;  /* 0x000000ffff107224 */ /* 0x000fce00078e00b8 */
.L_x_13979:
[----:B------:R-:W-:Y:S05]  /*e7f0*/  BSYNC B2 ;  /* 0x0000000000027941 */ /* 0x000fea0003800000 */
.L_x_13977:
        /* <DEDUP_REMOVED lines=16> */
.L_x_13983:
[----:B------:R-:W-:Y:S05]  /*e900*/  BSYNC B3 ;  /* 0x0000000000037941 */ /* 0x000fea0003800000 */
.L_x_13982:
        /* <DEDUP_REMOVED lines=44> */
.L_x_13981:
[----:B------:R-:W-:Y:S05]  /*ebd0*/  BSYNC B2 ;  /* 0x0000000000027941 */ /* 0x000fea0003800000 */
.L_x_13980:
        /* <DEDUP_REMOVED lines=12> */
.L_x_13976:
[----:B------:R-:W-:Y:S05]  /*eca0*/  BSYNC B1 ;  /* 0x0000000000017941 */ /* 0x000fea0003800000 */
.L_x_13974:
        /* <DEDUP_REMOVED lines=9> */
.L_x_13985:
        /* <DEDUP_REMOVED lines=12> */
.L_x_13988:
[----:B------:R-:W-:-:S07]  /*ee00*/  IMAD.MOV.U32 R17, RZ, RZ, R184 ;  /* 0x000000ffff117224 */ /* 0x000fce00078e00b8 */
.L_x_13989:
[----:B------:R-:W-:Y:S05]  /*ee10*/  BSYNC B2 ;  /* 0x0000000000027941 */ /* 0x000fea0003800000 */
.L_x_13987:
        /* <DEDUP_REMOVED lines=16> */
.L_x_13993:
[----:B------:R-:W-:Y:S05]  /*ef20*/  BSYNC B3 ;  /* 0x0000000000037941 */ /* 0x000fea0003800000 */
.L_x_13992:
        /* <DEDUP_REMOVED lines=44> */
.L_x_13991:
[----:B------:R-:W-:Y:S05]  /*f1f0*/  BSYNC B2 ;  /* 0x0000000000027941 */ /* 0x000fea0003800000 */
.L_x_13990:
        /* <DEDUP_REMOVED lines=14> */
.L_x_13986:
[----:B------:R-:W-:Y:S05]  /*f2e0*/  BSYNC B1 ;  /* 0x0000000000017941 */ /* 0x000fea0003800000 */
.L_x_13984:
        /* <DEDUP_REMOVED lines=8> */
.L_x_13995:
        /* <DEDUP_REMOVED lines=12> */
.L_x_13998:
[----:B------:R-:W-:-:S07]  /*f430*/  IMAD.MOV.U32 R20, RZ, RZ, R184 ;  /* 0x000000ffff147224 */ /* 0x000fce00078e00b8 */
.L_x_13999:
[----:B------:R-:W-:Y:S05]  /*f440*/  BSYNC B2 ;  /* 0x0000000000027941 */ /* 0x000fea0003800000 */
.L_x_13997:
        /* <DEDUP_REMOVED lines=16> */
.L_x_14003:
[----:B------:R-:W-:Y:S05]  /*f550*/  BSYNC B3 ;  /* 0x0000000000037941 */ /* 0x000fea0003800000 */
.L_x_14002:
        /* <DEDUP_REMOVED lines=44> */
.L_x_14001:
[----:B------:R-:W-:Y:S05]  /*f820*/  BSYNC B2 ;  /* 0x0000000000027941 */ /* 0x000fea0003800000 */
.L_x_14000:
        /* <DEDUP_REMOVED lines=12> */
.L_x_13996:
[----:B------:R-:W-:Y:S05]  /*f8f0*/  BSYNC B1 ;  /* 0x0000000000017941 */ /* 0x000fea0003800000 */
.L_x_13994:
        /* <DEDUP_REMOVED lines=9> */
.L_x_14005:
        /* <DEDUP_REMOVED lines=12> */
.L_x_14008:
[----:B------:R-:W-:-:S07]  /*fa50*/  IMAD.MOV.U32 R21, RZ, RZ, R184 ;  /* 0x000000ffff157224 */ /* 0x000fce00078e00b8 */
.L_x_14009:
[----:B------:R-:W-:Y:S05]  /*fa60*/  BSYNC B2 ;  /* 0x0000000000027941 */ /* 0x000fea0003800000 */
.L_x_14007:
        /* <DEDUP_REMOVED lines=16> */
.L_x_14013:
[----:B------:R-:W-:Y:S05]  /*fb70*/  BSYNC B3 ;  /* 0x0000000000037941 */ /* 0x000fea0003800000 */
.L_x_14012:
        /* <DEDUP_REMOVED lines=44> */
.L_x_14011:
[----:B------:R-:W-:Y:S05]  /*fe40*/  BSYNC B2 ;  /* 0x0000000000027941 */ /* 0x000fea0003800000 */
.L_x_14010:
        /* <DEDUP_REMOVED lines=14> */
.L_x_14006:
[----:B------:R-:W-:Y:S05]  /*ff30*/  BSYNC B1 ;  /* 0x0000000000017941 */ /* 0x000fea0003800000 */
.L_x_14004:
        /* <DEDUP_REMOVED lines=8> */
.L_x_14015:
        /* <DEDUP_REMOVED lines=12> */
.L_x_14018:
[----:B------:R-:W-:-:S07]  /*10080*/  IMAD.MOV.U32 R213, RZ, RZ, R184 ;  /* 0x000000ffffd57224 */ /* 0x000fce00078e00b8 */
.L_x_14019:
[----:B------:R-:W-:Y:S05]  /*10090*/  BSYNC B2 ;  /* 0x0000000000027941 */ /* 0x000fea0003800000 */
.L_x_14017:
        /* <DEDUP_REMOVED lines=16> */
.L_x_14023:
[----:B------:R-:W-:Y:S05]  /*101a0*/  BSYNC B3 ;  /* 0x0000000000037941 */ /* 0x000fea0003800000 */
.L_x_14022:
        /* <DEDUP_REMOVED lines=44> */
.L_x_14021:
[----:B------:R-:W-:Y:S05]  /*10470*/  BSYNC B2 ;  /* 0x0000000000027941 */ /* 0x000fea0003800000 */
.L_x_14020:
        /* <DEDUP_REMOVED lines=12> */
.L_x_14016:
[----:B------:R-:W-:Y:S05]  /*10540*/  BSYNC B1 ;  /* 0x0000000000017941 */ /* 0x000fea0003800000 */
.L_x_14014:
        /* <DEDUP_REMOVED lines=9> */
.L_x_14025:
        /* <DEDUP_REMOVED lines=12> */
.L_x_14028:
[----:B------:R-:W-:-:S07]  /*106a0*/  IMAD.MOV.U32 R183, RZ, RZ, R184 ;  /* 0x000000ffffb77224 */ /* 0x000fce00078e00b8 */
.L_x_14029:
[----:B------:R-:W-:Y:S05]  /*106b0*/  BSYNC B2 ;  /* 0x0000000000027941 */ /* 0x000fea0003800000 */
.L_x_14027:
        /* <DEDUP_REMOVED lines=16> */
.L_x_14033:
[----:B------:R-:W-:Y:S05]  /*107c0*/  BSYNC B3 ;  /* 0x0000000000037941 */ /* 0x000fea0003800000 */
.L_x_14032:
        /* <DEDUP_REMOVED lines=44> */
.L_x_14031:
[----:B------:R-:W-:Y:S05]  /*10a90*/  BSYNC B2 ;  /* 0x0000000000027941 */ /* 0x000fea0003800000 */
.L_x_14030:
        /* <DEDUP_REMOVED lines=14> */
.L_x_14026:
[----:B------:R-:W-:Y:S05]  /*10b80*/  BSYNC B1 ;  /* 0x0000000000017941 */ /* 0x000fea0003800000 */
.L_x_14024:
        /* <DEDUP_REMOVED lines=34> */
.L_x_14035:
[----:B------:R-:W-:Y:S05]  /*10db0*/  BSYNC B1 ;  /* 0x0000000000017941 */ /* 0x000fea0003800000 */
.L_x_14034:
        /* <DEDUP_REMOVED lines=10> */
.L_x_14037:
        /* <DEDUP_REMOVED lines=12> */
.L_x_14040:
[----:B------:R-:W-:-:S07]  /*10f20*/  MOV R12, R184 ;  /* 0x000000b8000c7202 */ /* 0x000fce0000000f00 */
.L_x_14041:
[----:B------:R-:W-:Y:S05]  /*10f30*/  BSYNC B2 ;  /* 0x0000000000027941 */ /* 0x000fea0003800000 */
.L_x_14039:
        /* <DEDUP_REMOVED lines=16> */
.L_x_14045:
[----:B------:R-:W-:Y:S05]  /*11040*/  BSYNC B3 ;  /* 0x0000000000037941 */ /* 0x000fea0003800000 */
.L_x_14044:
        /* <DEDUP_REMOVED lines=44> */
.L_x_14043:
[----:B------:R-:W-:Y:S05]  /*11310*/  BSYNC B2 ;  /* 0x0000000000027941 */ /* 0x000fea0003800000 */
.L_x_14042:
        /* <DEDUP_REMOVED lines=12> */
.L_x_14038:
[----:B------:R-:W-:Y:S05]  /*113e0*/  BSYNC B1 ;  /* 0x0000000000017941 */ /* 0x000fea0003800000 */
.L_x_14036:
        /* <DEDUP_REMOVED lines=9> */
.L_x_14047:
        /* <DEDUP_REMOVED lines=12> */
.L_x_14050:
[----:B------:R-:W-:-:S07]  /*11540*/  MOV R13, R184 ;  /* 0x000000b8000d7202 */ /* 0x000fce0000000f00 */
.L_x_14051:
[----:B------:R-:W-:Y:S05]  /*11550*/  BSYNC B2 ;  /* 0x0000000000027941 */ /* 0x000fea0003800000 */
.L_x_14049:
        /* <DEDUP_REMOVED lines=16> */
.L_x_14055:
[----:B------:R-:W-:Y:S05]  /*11660*/  BSYNC B3 ;  /* 0x0000000000037941 */ /* 0x000fea0003800000 */
.L_x_14054:
        /* <DEDUP_REMOVED lines=44> */
.L_x_14053:
[----:B------:R-:W-:Y:S05]  /*11930*/  BSYNC B2 ;  /* 0x0000000000027941 */ /* 0x000fea0003800000 */
.L_x_14052:
        /* <DEDUP_REMOVED lines=14> */
.L_x_14048:
[----:B------:R-:W-:Y:S05]  /*11a20*/  BSYNC B1 ;  /* 0x0000000000017941 */ /* 0x000fea0003800000 */
.L_x_14046:
        /* <DEDUP_REMOVED lines=8> */
.L_x_14057:
        /* <DEDUP_REMOVED lines=12> */
.L_x_14060:
[----:B------:R-:W-:-:S07]  /*11b70*/  MOV R16, R184 ;  /* 0x000000b800107202 */ /* 0x000fce0000000f00 */
.L_x_14061:
[----:B------:R-:W-:Y:S05]  /*11b80*/  BSYNC B2 ;  /* 0x0000000000027941 */ /* 0x000fea0003800000 */
.L_x_14059:
        /* <DEDUP_REMOVED lines=16> */
.L_x_14065:
[----:B------:R-:W-:Y:S05]  /*11c90*/  BSYNC B3 ;  /* 0x0000000000037941 */ /* 0x000fea0003800000 */
.L_x_14064:
        /* <DEDUP_REMOVED lines=44> */
.L_x_14063:
[----:B------:R-:W-:Y:S05]  /*11f60*/  BSYNC B2 ;  /* 0x0000000000027941 */ /* 0x000fea0003800000 */
.L_x_14062:
        /* <DEDUP_REMOVED lines=12> */
.L_x_14058:
[----:B------:R-:W-:Y:S05]  /*12030*/  BSYNC B1 ;  /* 0x0000000000017941 */ /* 0x000fea0003800000 */
.L_x_14056:
        /* <DEDUP_REMOVED lines=9> */
.L_x_14067:
        /* <DEDUP_REMOVED lines=12> */
.L_x_14070:
[----:B------:R-:W-:-:S07]  /*12190*/  MOV R17, R184 ;  /* 0x000000b800117202 */ /* 0x000fce0000000f00 */
.L_x_14071:
[----:B------:R-:W-:Y:S05]  /*121a0*/  BSYNC B2 ;  /* 0x0000000000027941 */ /* 0x000fea0003800000 */
.L_x_14069:
        /* <DEDUP_REMOVED lines=16> */
.L_x_14075:
[----:B------:R-:W-:Y:S05]  /*122b0*/  BSYNC B3 ;  /* 0x0000000000037941 */ /* 0x000fea0003800000 */
.L_x_14074:
        /* <DEDUP_REMOVED lines=44> */
.L_x_14073:
[----:B------:R-:W-:Y:S05]  /*12580*/  BSYNC B2 ;  /* 0x0000000000027941 */ /* 0x000fea0003800000 */
.L_x_14072:
        /* <DEDUP_REMOVED lines=14> */
.L_x_14068:
[----:B------:R-:W-:Y:S05]  /*12670*/  BSYNC B1 ;  /* 0x0000000000017941 */ /* 0x000fea0003800000 */
.L_x_14066:
        /* <DEDUP_REMOVED lines=8> */
.L_x_14077:
        /* <DEDUP_REMOVED lines=12> */
.L_x_14080:
[----:B------:R-:W-:-:S07]  /*127c0*/  MOV R20, R184 ;  /* 0x000000b800147202 */ /* 0x000fce0000000f00 */
.L_x_14081:
[----:B------:R-:W-:Y:S05]  /*127d0*/  BSYNC B2 ;  /* 0x0000000000027941 */ /* 0x000fea0003800000 */
.L_x_14079:
        /* <DEDUP_REMOVED lines=16> */
.L_x_14085:
[----:B------:R-:W-:Y:S05]  /*128e0*/  BSYNC B3 ;  /* 0x0000000000037941 */ /* 0x000fea0003800000 */
.L_x_14084:
        /* <DEDUP_REMOVED lines=44> */
.L_x_14083:
[----:B------:R-:W-:Y:S05]  /*12bb0*/  BSYNC B2 ;  /* 0x0000000000027941 */ /* 0x000fea0003800000 */
.L_x_14082:
        /* <DEDUP_REMOVED lines=12> */
.L_x_14078:
[----:B------:R-:W-:Y:S05]  /*12c80*/  BSYNC B1 ;  /* 0x0000000000017941 */ /* 0x000fea0003800000 */
.L_x_14076:
        /* <DEDUP_REMOVED lines=9> */
.L_x_14087:
        /* <DEDUP_REMOVED lines=12> */
.L_x_14090:
[----:B------:R-:W-:-:S07]  /*12de0*/  MOV R21, R184 ;  /* 0x000000b800157202 */ /* 0x000fce0000000f00 */
.L_x_14091:
[----:B------:R-:W-:Y:S05]  /*12df0*/  BSYNC B2 ;  /* 0x0000000000027941 */ /* 0x000fea0003800000 */
.L_x_14089:
        /* <DEDUP_REMOVED lines=16> */
.L_x_14095:
[----:B------:R-:W-:Y:S05]  /*12f00*/  BSYNC B3 ;  /* 0x0000000000037941 */ /* 0x000fea0003800000 */
.L_x_14094:
        /* <DEDUP_REMOVED lines=44> */
.L_x_14093:
[----:B------:R-:W-:Y:S05]  /*131d0*/  BSYNC B2 ;  /* 0x0000000000027941 */ /* 0x000fea0003800000 */
.L_x_14092:
        /* <DEDUP_REMOVED lines=14> */
.L_x_14088:
[----:B------:R-:W-:Y:S05]  /*132c0*/  BSYNC B1 ;  /* 0x0000000000017941 */ /* 0x000fea0003800000 */
.L_x_14086:
        /* <DEDUP_REMOVED lines=8> */
.L_x_14097:
        /* <DEDUP_REMOVED lines=12> */
.L_x_14100:
[----:B------:R-:W-:-:S07]  /*13410*/  MOV R221, R184 ;  /* 0x000000b800dd7202 */ /* 0x000fce0000000f00 */
.L_x_14101:
[----:B------:R-:W-:Y:S05]  /*13420*/  BSYNC B2 ;  /* 0x0000000000027941 */ /* 0x000fea0003800000 */
.L_x_14099:
        /* <DEDUP_REMOVED lines=16> */
.L_x_14105:
[----:B------:R-:W-:Y:S05]  /*13530*/  BSYNC B3 ;  /* 0x0000000000037941 */ /* 0x000fea0003800000 */
.L_x_14104:
        /* <DEDUP_REMOVED lines=44> */
.L_x_14103:
[----:B------:R-:W-:Y:S05]  /*13800*/  BSYNC B2 ;  /* 0x0000000000027941 */ /* 0x000fea0003800000 */
.L_x_14102:
        /* <DEDUP_REMOVED lines=12> */
.L_x_14098:
[----:B------:R-:W-:Y:S05]  /*138d0*/  BSYNC B1 ;  /* 0x0000000000017941 */ /* 0x000fea0003800000 */
.L_x_14096:
        /* <DEDUP_REMOVED lines=9> */
.L_x_14107:
        /* <DEDUP_REMOVED lines=12> */
.L_x_14110:
[----:B------:R-:W-:-:S07]  /*13a30*/  MOV R183, R184 ;  /* 0x000000b800b77202 */ /* 0x000fce0000000f00 */
.L_x_14111:
[----:B------:R-:W-:Y:S05]  /*13a40*/  BSYNC B2 ;  /* 0x0000000000027941 */ /* 0x000fea0003800000 */
.L_x_14109:
        /* <DEDUP_REMOVED lines=16> */
.L_x_14115:
[----:B------:R-:W-:Y:S05]  /*13b50*/  BSYNC B3 ;  /* 0x0000000000037941 */ /* 0x000fea0003800000 */
.L_x_14114:
        /* <DEDUP_REMOVED lines=44> */
.L_x_14113:
[----:B------:R-:W-:Y:S05]  /*13e20*/  BSYNC B2 ;  /* 0x0000000000027941 */ /* 0x000fea0003800000 */
.L_x_14112:
        /* <DEDUP_REMOVED lines=14> */
.L_x_14108:
[----:B------:R-:W-:Y:S05]  /*13f10*/  BSYNC B1 ;  /* 0x0000000000017941 */ /* 0x000fea0003800000 */
.L_x_14106:
        /* <DEDUP_REMOVED lines=72> */
[----:B------:R-:W-:-:S04]  /*143a0*/  LOP3.LUT R179, R206, R178, R196, 0xfe, !PT ;  /* 0x000000b2ceb37212 */ /* 0x000fc800078efec4 */
[----:B------:R-:W-:Y:S02]  /*143b0*/  LOP3.LUT R178, R179, 0xff, R12, 0xf8, !PT ;  /* 0x000000ffb3b27812 */ /* 0x000fe400078ef80c */
[----:B------:R-:W-:-:S05]  /*143c0*/  LOP3.LUT R179, R233, R207, RZ, 0xfc, !PT ;  /* 0x000000cfe9b37212 */ /* 0x000fca00078efcff */
[----:B------:R1:W-:Y:S02]  /*143d0*/  STG.E.64 desc[UR4][R176.64], R178 ;  /* 0x000000b2b0007986 */ /* 0x0003e4000c101b04 */
.L_x_14117:
[----:B------:R-:W-:Y:S05]  /*143e0*/  BSYNC B1 ;  /* 0x0000000000017941 */ /* 0x000fea0003800000 */
.L_x_14116:
        /* <DEDUP_REMOVED lines=120> */
.L_x_14133:
        /* <DEDUP_REMOVED lines=17> */
[----:B------:R-:W-:Y:S01]  /*14c80*/  VIADD R10, R8, 0xffffffff ;  /* 0xffffffff080a7836 */ /* 0x000fe20000000000 */
[----:B------:R-:W-:-:S03]  /*14c90*/  FSEL R8, R207, RZ, !P1 ;  /* 0x000000ffcf087208 */ /* 0x000fc60004800000 */
[----:B------:R-:W-:Y:S02]  /*14ca0*/  IMAD R9, R10, R9, RZ ;  /* 0x000000090a097224 */ /* 0x000fe400078e02ff */
[C---:B------:R-:W-:Y:S01]  /*14cb0*/  FADD.FTZ R176, -R8.reuse, R15 ;  /* 0x0000000f08b07221 */ /* 0x040fe20000010100 */
[C---:B------:R-:W-:Y:S01]  /*14cc0*/  FADD.FTZ R10, -R8.reuse, R11 ;  /* 0x0000000b080a7221 */ /* 0x040fe20000010100 */
[C---:B------:R-:W-:Y:S01]  /*14cd0*/  FADD.FTZ R14, -R8.reuse, R14 ;  /* 0x0000000e080e7221 */ /* 0x040fe20000010100 */
[C---:B------:R-:W-:Y:S01]  /*14ce0*/  FADD.FTZ R196, -R8.reuse, R19 ;  /* 0x0000001308c47221 */ /* 0x040fe20000010100 */
[C---:B------:R-:W-:Y:S01]  /*14cf0*/  FMUL.FTZ R15, R197.reuse, R176 ;  /* 0x000000b0c50f7220 */ /* 0x040fe20000410000 */
[C---:B------:R-:W-:Y:S01]  /*14d00*/  FMUL.FTZ R11, R197.reuse, R10 ;  /* 0x0000000ac50b7220 */ /* 0x040fe20000410000 */
[----:B------:R-:W-:Y:S01]  /*14d10*/  FMUL.FTZ R14, R197, R14 ;  /* 0x0000000ec50e7220 */ /* 0x000fe20000410000 */
        /* <DEDUP_REMOVED lines=47> */
[C---:B------:R-:W-:Y:S01]  /*15010*/  FMUL.FTZ R178, R197.reuse, R178 ;  /* 0x000000b2c5b27220 */ /* 0x040fe20000410000 */
[----:B------:R-:W-:Y:S01]  /*15020*/  SHF.R.S32.HI R176, RZ, 0x1f, R9 ;  /* 0x0000001fffb07819 */ /* 0x000fe20000011409 */
[C---:B------:R-:W-:Y:S01]  /*15030*/  FMUL.FTZ R177, R197.reuse, R196 ;  /* 0x000000c4c5b17220 */ /* 0x040fe20000410000 */
[----:B------:R-:W-:Y:S01]  /*15040*/  FMUL.FTZ R206, R197, R206 ;  /* 0x000000cec5ce7220 */ /* 0x000fe20000410000 */
[----:B------:R-:W-:Y:S01]  /*15050*/  F2FP.BF16.F32.PACK_AB R8, R15, R8 ;  /* 0x000000080f08723e */ /* 0x000fe200000010ff */
[----:B------:R-:W-:Y:S01]  /*15060*/  FFMA.FTZ R178, R75, R178, R27 ;  /* 0x000000b24bb27223 */ /* 0x000fe2000001001b */
[----:B------:R-:W0:Y:S01]  /*15070*/  LDC.64 R14, c[0x0][0x2b8] ;  /* 0x0000ae00ff0e7b82 */ /* 0x000e220000000a00 */
[C---:B------:R-:W-:Y:S01]  /*15080*/  FMUL.FTZ R179, R197.reuse, R234 ;  /* 0x000000eac5b37220 */ /* 0x040fe20000410000 */
[----:B------:R-:W-:Y:S01]  /*15090*/  FMUL.FTZ R236, R197, R236 ;  /* 0x000000ecc5ec7220 */ /* 0x000fe20000410000 */
[----:B------:R-:W-:Y:S01]  /*150a0*/  LEA.HI R176, R176, R9, RZ, 0x3 ;  /* 0x00000009b0b07211 */ /* 0x000fe200078f18ff */
[----:B------:R-:W-:Y:S01]  /*150b0*/  FFMA.FTZ R10, R76, R177, R28 ;  /* 0x000000b14c0a7223 */ /* 0x000fe2000001001c */
[----:B------:R-:W-:Y:S01]  /*150c0*/  FFMA.FTZ R177, R77, R206, R29 ;  /* 0x000000ce4db17223 */ /* 0x000fe2000001001d */
[----:B------:R-:W-:Y:S01]  /*150d0*/  F2FP.BF16.F32.PACK_AB R9, R178, R23 ;  /* 0x00000017b209723e */ /* 0x000fe200000010ff */
[----:B------:R-:W-:Y:S01]  /*150e0*/  FFMA.FTZ R11, R78, R179, R30 ;  /* 0x000000b34e0b7223 */ /* 0x000fe2000001001e */
[----:B------:R-:W-:Y:S01]  /*150f0*/  FFMA.FTZ R236, R79, R236, R31 ;  /* 0x000000ec4fec7223 */ /* 0x000fe2000001001f */
[----:B------:R-:W-:Y:S01]  /*15100*/  LEA.HI.SX32 R23, R176, R3, 0x1d ;  /* 0x00000003b0177211 */ /* 0x000fe200078feaff */
[----:B------:R-:W-:Y:S01]  /*15110*/  FMUL.FTZ R179, R197, R194 ;  /* 0x000000c2c5b37220 */ /* 0x000fe20000410000 */
[----:B------:R-:W-:Y:S01]  /*15120*/  F2FP.BF16.F32.PACK_AB R10, R177, R10 ;  /* 0x0000000ab10a723e */ /* 0x000fe200000010ff */
        /* <DEDUP_REMOVED lines=12> */
[----:B0-----:R-:W-:-:S04]  /*151f0*/  IMAD.WIDE.U32 R176, R23, 0x10, R14 ;  /* 0x0000001017b07825 */ /* 0x001fc800078e000e */
        /* <DEDUP_REMOVED lines=47> */
[C---:B------:R-:W-:Y:S01]  /*154f0*/  VIADD R197, R23.reuse, 0x40 ;  /* 0x0000004017c57836 */ /* 0x040fe20000000000 */
[----:B------:R-:W-:Y:S01]  /*15500*/  IADD3 R19, R23, 0x20, RZ ;  /* 0x0000002017137810 */ /* 0x000fe20007ffe0ff */
[----:B------:R-:W-:Y:S01]  /*15510*/  FFMA.FTZ R10, R84, R189, R36 ;  /* 0x000000bd540a7223 */ /* 0x000fe20000010024 */
[----:B------:R-:W-:Y:S01]  /*15520*/  FFMA.FTZ R11, R86, R195, R38 ;  /* 0x000000c3560b7223 */ /* 0x000fe20000010026 */
[----:B------:R-:W-:Y:S01]  /*15530*/  FFMA.FTZ R238, R87, R238, R39 ;  /* 0x000000ee57ee7223 */ /* 0x000fe20000010027 */
[----:B------:R-:W-:Y:S01]  /*15540*/  FFMA.FTZ R209, R94, R209, R46 ;  /* 0x000000d15ed17223 */ /* 0x000fe2000001002e */
[----:B------:R-:W-:Y:S01]  /*15550*/  FFMA.FTZ R246, R95, R246, R47 ;  /* 0x000000f65ff67223 */ /* 0x000fe2000001002f */
[----:B------:R-:W-:Y:S01]  /*15560*/  FFMA.FTZ R242, R91, R242, R43 ;  /* 0x000000f25bf27223 */ /* 0x000fe2000001002b */
[C---:B------:R-:W-:Y:S01]  /*15570*/  IADD3 R201, R23.reuse, 0x60, RZ ;  /* 0x0000006017c97810 */ /* 0x040fe20007ffe0ff */
[C---:B------:R-:W-:Y:S01]  /*15580*/  VIADD R203, R23.reuse, 0x80 ;  /* 0x0000008017cb7836 */ /* 0x040fe20000000000 */
[----:B------:R-:W-:Y:S01]  /*15590*/  IADD3 R229, R23, 0xa0, RZ ;  /* 0x000000a017e57810 */ /* 0x000fe20007ffe0ff */
[----:B------:R-:W-:Y:S01]  /*155a0*/  FFMA.FTZ R211, R100, R211, R52 ;  /* 0x000000d364d37223 */ /* 0x000fe20000010034 */
[----:B------:R-:W-:Y:S01]  /*155b0*/  F2FP.BF16.F32.PACK_AB R9, R192, R9 ;  /* 0x00000009c009723e */ /* 0x000fe200000010ff */
[----:B------:R-:W-:Y:S01]  /*155c0*/  FFMA.FTZ R190, R101, R252, R53 ;  /* 0x000000fc65be7223 */ /* 0x000fe20000010035 */
[----:B------:R-:W-:Y:S01]  /*155d0*/  F2FP.BF16.F32.PACK_AB R176, R185, R176 ;  /* 0x000000b0b9b0723e */ /* 0x000fe200000010ff */
[----:B------:R-:W-:Y:S01]  /*155e0*/  FFMA.FTZ R189, R98, R205, R50 ;  /* 0x000000cd62bd7223 */ /* 0x000fe20000010032 */
[----:B------:R-:W-:Y:S01]  /*155f0*/  FFMA.FTZ R250, R99, R250, R51 ;  /* 0x000000fa63fa7223 */ /* 0x000fe20000010033 */
[----:B------:R-:W-:Y:S01]  /*15600*/  F2FP.BF16.F32.PACK_AB R188, R248, R193 ;  /* 0x000000c1f8bc723e */ /* 0x000fe200000010ff */
[----:B------:R-:W-:Y:S01]  /*15610*/  IMAD.WIDE.U32 R22, R197, 0x10, R14 ;  /* 0x00000010c5167825 */ /* 0x000fe200078e000e */
[----:B------:R-:W-:-:S03]  /*15620*/  F2FP.BF16.F32.PACK_AB R178, R187, R178 ;  /* 0x000000b2bbb2723e */ /* 0x000fc600000010ff */
        /* <DEDUP_REMOVED lines=35> */
[----:B------:R-:W-:-:S05]  /*15860*/  F2FP.BF16.F32.PACK_AB R196, R187, R196 ;  /* 0x000000c4bbc4723e */ /* 0x000fca00000010ff */
[----:B------:R1:W-:Y:S02]  /*15870*/  STG.E.128 desc[UR4][R14.64], R196 ;  /* 0x000000c40e007986 */ /* 0x0003e4000c101d04 */
.L_x_14120:
[----:B------:R-:W-:Y:S05]  /*15880*/  BSYNC B1 ;  /* 0x0000000000017941 */ /* 0x000fea0003800000 */
.L_x_14119:
[----:B-1----:R-:W1:Y:S02]  /*15890*/  LDC.64 R8, c[0x0][0x210] ;  /* 0x00008400ff087b82 */ /* 0x002e640000000a00 */
[----:B-1----:R-:W-:-:S05]  /*158a0*/  IMAD R2, R8, 0x4, R2 ;  /* 0x0000000408027824 */ /* 0x002fca00078e0202 */
[----:B------:R-:W-:-:S13]  /*158b0*/  ISETP.GE.AND P0, PT, R2, R9, PT ;  /* 0x000000090200720c */ /* 0x000fda0003f06270 */
[----:B------:R-:W-:Y:S05]  /*158c0*/  @!P0 BRA `(.L_x_14121) ;  /* 0xfffffeb000908947 */ /* 0x000fea000383ffff */
[----:B------:R-:W-:Y:S05]  /*158d0*/  BSYNC B0 ;  /* 0x0000000000007941 */ /* 0x000fea0003800000 */
.L_x_13625:
[----:B------:R-:W-:Y:S05]  /*158e0*/  EXIT ;  /* 0x000000000000794d */ /* 0x000fea0003800000 */
.L_x_14118:
        /* <DEDUP_REMOVED lines=8> */
.L_x_14123:
[----:B------:R-:W-:Y:S05]  /*15970*/  BSYNC B1 ;  /* 0x0000000000017941 */ /* 0x000fea0003800000 */
.L_x_14122:
        /* <DEDUP_REMOVED lines=10> */
.L_x_14124:
[----:B------:R-:W-:Y:S01]  /*15a20*/  HFMA2.MMA R235, -RZ, RZ, 0, 2.384185791015625e-07 ;  /* 0x00000004ffeb7435 */ /* 0x000fe200000001ff */
[----:B------:R-:W-:-:S05]  /*15a30*/  MOV R176, R233 ;  /* 0x000000e900b07202 */ /* 0x000fca0000000f00 */
[----:B------:R-:W-:-:S04]  /*15a40*/  FADD.FTZ R178, R177, R176 ;  /* 0x000000b0b1b27221 */ /* 0x000fc80000010000 */
[----:B------:R-:W-:-:S07]  /*15a50*/  IMAD.MOV.U32 R234, RZ, RZ, R178 ;  /* 0x000000ffffea7224 */ /* 0x000fce00078e00b2 */
[----:B------:R-:W-:Y:S05]  /*15a60*/  WARPSYNC.COLLECTIVE R229, `(.L_x_14125) ;  /* 0x00000000e5087348 */ /* 0x000fea0003c00000 */
[----:B------:R0:W1:Y:S02]  /*15a70*/  SHFL.BFLY P2, R233, R234, R235, R236 ;  /* 0x0c0000ebeae97389 */ /* 0x00006400000400ec */
[----:B01----:R-:W-:Y:S01]  /*15a80*/  ENDCOLLECTIVE ;  /* 0x000000000000791b */ /* 0x003fe20003800000 */
.L_x_14125:
[----:B------:R-:W-:Y:S01]  /*15a90*/  HFMA2.MMA R235, -RZ, RZ, 0, 4.76837158203125e-07 ;  /* 0x00000008ffeb7435 */ /* 0x000fe200000001ff */
[----:B------:R-:W-:-:S05]  /*15aa0*/  MOV R179, R233 ;  /* 0x000000e900b37202 */ /* 0x000fca0000000f00 */
[----:B------:R-:W-:-:S04]  /*15ab0*/  FADD.FTZ R179, R178, R179 ;  /* 0x000000b3b2b37221 */ /* 0x000fc80000010000 */
[----:B------:R-:W-:-:S07]  /*15ac0*/  IMAD.MOV.U32 R234, RZ, RZ, R179 ;  /* 0x000000ffffea7224 */ /* 0x000fce00078e00b3 */
[----:B------:R-:W-:Y:S05]  /*15ad0*/  WARPSYNC.COLLECTIVE R229, `(.L_x_14126) ;  /* 0x00000000e5087348 */ /* 0x000fea0003c00000 */
[----:B------:R0:W1:Y:S02]  /*15ae0*/  SHFL.BFLY P2, R233, R234, R235, R236 ;  /* 0x0c0000ebeae97389 */ /* 0x00006400000400ec */
[----:B01----:R-:W-:Y:S01]  /*15af0*/  ENDCOLLECTIVE ;  /* 0x000000000000791b */ /* 0x003fe20003800000 */
.L_x_14126:
[----:B------:R-:W-:Y:S01]  /*15b00*/  HFMA2.MMA R235, -RZ, RZ, 0, 9.5367431640625e-07 ;  /* 0x00000010ffeb7435 */ /* 0x000fe200000001ff */
[----:B------:R-:W-:-:S05]  /*15b10*/  MOV R176, R233 ;  /* 0x000000e900b07202 */ /* 0x000fca0000000f00 */
[----:B------:R-:W-:-:S04]  /*15b20*/  FADD.FTZ R197, R179, R176 ;  /* 0x000000b0b3c57221 */ /* 0x000fc80000010000 */
[----:B------:R-:W-:-:S07]  /*15b30*/  IMAD.MOV.U32 R234, RZ, RZ, R197 ;  /* 0x000000ffffea7224 */ /* 0x000fce00078e00c5 */
[----:B------:R-:W-:Y:S05]  /*15b40*/  WARPSYNC.COLLECTIVE R229, `(.L_x_14127) ;  /* 0x00000000e5087348 */ /* 0x000fea0003c00000 */
[----:B------:R0:W1:Y:S02]  /*15b50*/  SHFL.BFLY P2, R233, R234, R235, R236 ;  /* 0x0c0000ebeae97389 */ /* 0x00006400000400ec */
[----:B01----:R-:W-:Y:S01]  /*15b60*/  ENDCOLLECTIVE ;  /* 0x000000000000791b */ /* 0x003fe20003800000 */
.L_x_14127:
        /* <DEDUP_REMOVED lines=104> */
.L_x_14128:
[----:B------:R-:W-:Y:S01]  /*161f0*/  HFMA2.MMA R235, -RZ, RZ, 0, 1.1920928955078125e-07 ;  /* 0x00000002ffeb7435 */ /* 0x000fe200000001ff */
[----:B------:R-:W-:-:S05]  /*16200*/  MOV R177, R233 ;  /* 0x000000e900b17202 */ /* 0x000fca0000000f00 */
[----:B------:R-:W-:-:S04]  /*16210*/  FADD.FTZ R177, R176, R177 ;  /* 0x000000b1b0b17221 */ /* 0x000fc80000010000 */
[----:B------:R-:W-:-:S07]  /*16220*/  IMAD.MOV.U32 R234, RZ, RZ, R177 ;  /* 0x000000ffffea7224 */ /* 0x000fce00078e00b1 */
[----:B------:R-:W-:Y:S05]  /*16230*/  WARPSYNC.COLLECTIVE R229, `(.L_x_14129) ;  /* 0x00000000e5087348 */ /* 0x000fea0003c00000 */
[----:B------:R0:W1:Y:S02]  /*16240*/  SHFL.BFLY P2, R233, R234, R235, R236 ;  /* 0x0c0000ebeae97389 */ /* 0x00006400000400ec */
[----:B01----:R-:W-:Y:S01]  /*16250*/  ENDCOLLECTIVE ;  /* 0x000000000000791b */ /* 0x003fe20003800000 */
.L_x_14129:
[----:B------:R-:W-:Y:S01]  /*16260*/  HFMA2.MMA R235, -RZ, RZ, 0, 2.384185791015625e-07 ;  /* 0x00000004ffeb7435 */ /* 0x000fe200000001ff */
[----:B------:R-:W-:-:S05]  /*16270*/  MOV R178, R233 ;  /* 0x000000e900b27202 */ /* 0x000fca0000000f00 */
[----:B------:R-:W-:-:S04]  /*16280*/  FADD.FTZ R178, R177, R178 ;  /* 0x000000b2b1b27221 */ /* 0x000fc80000010000 */
[----:B------:R-:W-:-:S07]  /*16290*/  IMAD.MOV.U32 R234, RZ, RZ, R178 ;  /* 0x000000ffffea7224 */ /* 0x000fce00078e00b2 */
[----:B------:R-:W-:Y:S05]  /*162a0*/  WARPSYNC.COLLECTIVE R229, `(.L_x_14130) ;  /* 0x00000000e5087348 */ /* 0x000fea0003c00000 */
[----:B------:R0:W1:Y:S02]  /*162b0*/  SHFL.BFLY P2, R233, R234, R235, R236 ;  /* 0x0c0000ebeae97389 */ /* 0x00006400000400ec */
[----:B01----:R-:W-:Y:S01]  /*162c0*/  ENDCOLLECTIVE ;  /* 0x000000000000791b */ /* 0x003fe20003800000 */
.L_x_14130:
[----:B------:R-:W-:Y:S01]  /*162d0*/  HFMA2.MMA R235, -RZ, RZ, 0, 4.76837158203125e-07 ;  /* 0x00000008ffeb7435 */ /* 0x000fe200000001ff */
[----:B------:R-:W-:-:S05]  /*162e0*/  MOV R179, R233 ;  /* 0x000000e900b37202 */ /* 0x000fca0000000f00 */
[----:B------:R-:W-:-:S04]  /*162f0*/  FADD.FTZ R179, R178, R179 ;  /* 0x000000b3b2b37221 */ /* 0x000fc80000010000 */
[----:B------:R-:W-:-:S07]  /*16300*/  IMAD.MOV.U32 R234, RZ, RZ, R179 ;  /* 0x000000ffffea7224 */ /* 0x000fce00078e00b3 */
[----:B------:R-:W-:Y:S05]  /*16310*/  WARPSYNC.COLLECTIVE R229, `(.L_x_14131) ;  /* 0x00000000e5087348 */ /* 0x000fea0003c00000 */
[----:B------:R0:W1:Y:S02]  /*16320*/  SHFL.BFLY P2, R233, R234, R235, R236 ;  /* 0x0c0000ebeae97389 */ /* 0x00006400000400ec */
[----:B01----:R-:W-:Y:S01]  /*16330*/  ENDCOLLECTIVE ;  /* 0x000000000000791b */ /* 0x003fe20003800000 */
.L_x_14131:
[----:B------:R-:W-:Y:S01]  /*16340*/  HFMA2.MMA R235, -RZ, RZ, 0, 9.5367431640625e-07 ;  /* 0x00000010ffeb7435 */ /* 0x000fe200000001ff */
[----:B------:R-:W-:-:S05]  /*16350*/  MOV R206, R233 ;  /* 0x000000e900ce7202 */ /* 0x000fca0000000f00 */
[----:B------:R-:W-:-:S04]  /*16360*/  FADD.FTZ R206, R179, R206 ;  /* 0x000000ceb3ce7221 */ /* 0x000fc80000010000 */
[----:B------:R-:W-:-:S07]  /*16370*/  IMAD.MOV.U32 R234, RZ, RZ, R206 ;  /* 0x000000ffffea7224 */ /* 0x000fce00078e00ce */
[----:B------:R-:W-:Y:S05]  /*16380*/  WARPSYNC.COLLECTIVE R229, `(.L_x_14132) ;  /* 0x00000000e5087348 */ /* 0x000fea0003c00000 */
[----:B------:R0:W1:Y:S02]  /*16390*/  SHFL.BFLY P2, R233, R234, R235, R236 ;  /* 0x0c0000ebeae97389 */ /* 0x00006400000400ec */
[----:B01----:R-:W-:Y:S01]  /*163a0*/  ENDCOLLECTIVE ;  /* 0x000000000000791b */ /* 0x003fe20003800000 */
.L_x_14132:
[----:B------:R-:W-:Y:S01]  /*163b0*/  MOV R197, R233 ;  /* 0x000000e900c57202 */ /* 0x000fe20000000f00 */
[----:B------:R-:W-:Y:S06]  /*163c0*/  BRA `(.L_x_14133) ;  /* 0xffffffe400e87947 */ /* 0x000fec000383ffff */
.L_x_14134:
        /* <DEDUP_REMOVED lines=11> */
.L_x_44382:


//--------------------- .text._ZN10layer_norm13ln_fwd_kernelINS_13Kernel_traitsI13__nv_bfloat16S2_fS2_fjLj1536ELj1ELj4ELj1ELj16ENS_18Kernel_traits_baseILj1536ES2_S2_fS2_fjLj128EEEEELb0ELb0ELb0ELb0EEEvNS_9FwdParamsE --------------------------
	.section	.text._ZN10layer_norm13ln_fwd_kernelINS_13Kernel_traitsI13__nv_bfloat16S2_fS2_fjLj1536ELj1ELj4ELj1ELj16ENS_18Kernel_traits_baseILj1536ES2_S2_fS2_fjLj128EEEEELb0ELb0ELb0ELb0EEEvNS_9FwdParamsE,"ax",@progbits
	.align	128
        .global         _ZN10layer_norm13ln_fwd_kernelINS_13Kernel_traitsI13__nv_bfloat16S2_fS2_fjLj1536ELj1ELj4ELj1ELj16ENS_18Kernel_traits_baseILj1536ES2_S2_fS2_fjLj128EEEEELb0ELb0ELb0ELb0EEEvNS_9FwdParamsE
        .type           _ZN10layer_norm13ln_fwd_kernelINS_13Kernel_traitsI13__nv_bfloat16S2_fS2_fjLj1536ELj1ELj4ELj1ELj16ENS_18Kernel_traits_baseILj1536ES2_S2_fS2_fjLj128EEEEELb0ELb0ELb0ELb0EEEvNS_9FwdParamsE,@function
        .size           _ZN10layer_norm13ln_fwd_kernelINS_13Kernel_traitsI13__nv_bfloat16S2_fS2_fjLj1536ELj1ELj4ELj1ELj16ENS_18Kernel_traits_baseILj1536ES2_S2_fS2_fjLj128EEEEELb0ELb0ELb0ELb0EEEvNS_9FwdParamsE,(.L_x_44383 - _ZN10layer_norm13ln_fwd_kernelINS_13Kernel_traitsI13__nv_bfloat16S2_fS2_fjLj1536ELj1ELj4ELj1ELj16ENS_18Kernel_traits_baseILj1536ES2_S2_fS2_fjLj128EEEEELb0ELb0ELb0ELb0EEEvNS_9FwdParamsE)
        .other          _ZN10layer_norm13ln_fwd_kernelINS_13Kernel_traitsI13__nv_bfloat16S2_fS2_fjLj1536ELj1ELj4ELj1ELj16ENS_18Kernel_traits_baseILj1536ES2_S2_fS2_fjLj128EEEEELb0ELb0ELb0ELb0EEEvNS_9FwdParamsE,@"STO_CUDA_ENTRY STV_DEFAULT"
_ZN10layer_norm13ln_fwd_kernelINS_13Kernel_traitsI13__nv_bfloat16S2_fS2_fjLj1536ELj1ELj4ELj1ELj16ENS_18Kernel_traits_baseILj1536ES2_S2_fS2_fjLj128EEEEELb0ELb0ELb0ELb0EEEvNS_9FwdParamsE:
.text._ZN10layer_norm13ln_fwd_kernelINS_13Kernel_traitsI13__nv_bfloat16S2_fS2_fjLj1536ELj1ELj4ELj1ELj16ENS_18Kernel_traits_baseILj1536ES2_S2_fS2_fjLj128EEEEELb0ELb0ELb0ELb0EEEvNS_9FwdParamsE:
        /* <DEDUP_REMOVED lines=37> */
.L_x_14136:
[----:B------:R-:W-:Y:S05]  /*0250*/  BSYNC B0 ;  /* 0x0000000000007941 */ /* 0x000fea0003800000 */
.L_x_14135:
        /* <DEDUP_REMOVED lines=18> */
.L_x_14138:
[----:B------:R-:W-:Y:S05]  /*0380*/  BSYNC B0 ;  /* 0x0000000000007941 */ /* 0x000fea0003800000 */
.L_x_14137:
        /* <DEDUP_REMOVED lines=18> */
.L_x_14140:
[----:B------:R-:W-:Y:S05]  /*04b0*/  BSYNC B0 ;  /* 0x0000000000007941 */ /* 0x000fea0003800000 */
.L_x_14139:
        /* <DEDUP_REMOVED lines=18> */
.L_x_14142:
[----:B------:R-:W-:Y:S05]  /*05e0*/  BSYNC B0 ;  /* 0x0000000000007941 */ /* 0x000fea0003800000 */
.L_x_14141:
        /* <DEDUP_REMOVED lines=18> */
.L_x_14144:
[----:B------:R-:W-:Y:S05]  /*0710*/  BSYNC B0 ;  /* 0x0000000000007941 */ /* 0x000fea0003800000 */
.L_x_14143:
[----:B------:R-:W-:Y:S01]  /*0720*/  ISETP.GE.U32.AND P1, PT, R96, 0xc0, PT ;  /* 0x000000c06000780c */ /* 0x000fe20003f26070 */
[----:B------:R-:W-:Y:S01]  /*0730*/  BSSY B0, `(.L_x_14145) ;  /* 0x0000010000007945 */ /* 0x000fe20003800000 */
[----:B------:R-:W-:-:S04]  /*0740*/  SHF.R.U32.HI R0, RZ, 0x5, R28 ;  /* 0x00000005ff007819 */ /* 0x000fc8000001161c */
[----:B------:R-:W-:Y:S02]  /*0750*/  LEA R158, R29, R0, 0x2 ;  /* 0x000000001d9e7211 */ /* 0x000fe400078e10ff */
[----:B------:R-:W-:-:S05]  /*0760*/  P2R R0, PR, RZ, 0x2 ;  /* 0x00000002ff007803 */ /* 0x000fca0000000000 */
        /* <DEDUP_REMOVED lines=12> */
.L_x_14146:
[----:B------:R-:W-:Y:S05]  /*0830*/  BSYNC B0 ;  /* 0x0000000000007941 */ /* 0x000fea0003800000 */
.L_x_14145:
[----:B------:R-:W-:Y:S02]  /*0840*/  ULDC UR6, c[0x0][0x214] ;  /* 0x0000850000067ab9 */ /* 0x000fe40000000800 */
[----:B------:R-:W-:-:S13]  /*0850*/  ISETP.GE.AND P1, PT, R158, UR6, PT ;  /* 0x000000069e007c0c */ /* 0x000fda000bf26270 */
[----:B------:R-:W-:Y:S05]  /*0860*/  @P1 EXIT ;  /* 0x000000000000194d */ /* 0x000fea0003800000 */
[----:B------:R-:W-:Y:S01]  /*0870*/  SHF.L.U32 R93, R24, 0x10, RZ ;  /* 0x00000010185d7819 */ /* 0x000fe200000006ff */
[----:B------:R-:W-:Y:S01]  /*0880*/  ULDC.64 UR6, c[0x0][0x270] ;  /* 0x00009c0000067ab9 */ /* 0x000fe20000000a00 */
[----:B------:R-:W-:Y:S01]  /*0890*/  SHF.L.U32 R91, R26, 0x10, RZ ;  /* 0x000000101a5b7819 */ /* 0x000fe200000006ff */
[----:B------:R-:W-:Y:S01]  /*08a0*/  UISETP.NE.U32.AND UP0, UPT, UR6, URZ, UPT ;  /* 0x0000003f0600728c */ /* 0x000fe2000bf05070 */
[----:B------:R-:W-:Y:S01]  /*08b0*/  SHF.L.U32 R88, R27, 0x10, RZ ;  /* 0x000000101b587819 */ /* 0x000fe200000006ff */
[----:B------:R-:W-:Y:S01]  /*08c0*/  ULDC UR13, c[0x0][0x218] ;  /* 0x00008600000d7ab9 */ /* 0x000fe20000000800 */
[----:B------:R-:W-:Y:S01]  /*08d0*/  SHF.L.U32 R26, R21, 0x10, RZ ;  /* 0x00000010151a7819 */ /* 0x000fe200000006ff */
[----:B------:R-:W-:Y:S01]  /*08e0*/  ULDC.U8 UR6, c[0x0][0x2a0] ;  /* 0x0000a80000067ab9 */ /* 0x000fe20000000000 */
[----:B------:R-:W-:Y:S01]  /*08f0*/  SHF.L.U32 R27, R22, 0x10, RZ ;  /* 0x00000010161b7819 */ /* 0x000fe200000006ff */
[----:B------:R-:W-:Y:S01]  /*0900*/  UISETP.NE.AND.EX UP0, UPT, UR7, URZ, UPT, UP0 ;  /* 0x0000003f0700728c */ /* 0x000fe2000bf05300 */
[----:B------:R-:W-:Y:S01]  /*0910*/  SHF.L.U32 R24, R23, 0x10, RZ ;  /* 0x0000001017187819 */ /* 0x000fe200000006ff */
[----:B------:R-:W-:Y:S01]  /*0920*/  ULDC UR12, c[0x0][0x2d8] ;  /* 0x0000b600000c7ab9 */ /* 0x000fe20000000800 */
[----:B------:R-:W-:Y:S01]  /*0930*/  SHF.L.U32 R22, R17, 0x10, RZ ;  /* 0x0000001011167819 */ /* 0x000fe200000006ff */
[----:B------:R-:W-:Y:S01]  /*0940*/  UISETP.NE.AND UP1, UPT, UR6, URZ, UPT ;  /* 0x0000003f0600728c */ /* 0x000fe2000bf25270 */
[----:B------:R-:W-:Y:S01]  /*0950*/  SHF.L.U32 R23, R18, 0x10, RZ ;  /* 0x0000001012177819 */ /* 0x000fe200000006ff */
[----:B------:R-:W-:Y:S01]  /*0960*/  ULDC.64 UR8, c[0x0][0x230] ;  /* 0x00008c0000087ab9 */ /* 0x000fe20000000a00 */
[----:B------:R-:W-:Y:S01]  /*0970*/  SHF.L.U32 R21, R19, 0x10, RZ ;  /* 0x0000001013157819 */ /* 0x000fe200000006ff */
[----:B------:R-:W-:Y:S01]  /*0980*/  ULDC.64 UR10, c[0x0][0x238] ;  /* 0x00008e00000a7ab9 */ /* 0x000fe20000000a00 */
[----:B-----5:R-:W-:-:S02]  /*0990*/  PRMT R156, R8, 0x7632, R156 ;  /* 0x00007632089c7816 */ /* 0x020fc4000000009c */
        /* <DEDUP_REMOVED lines=114> */
.L_x_14172:
[----:B------:R-:W-:Y:S01]  /*10c0*/  PLOP3.LUT P1, PT, PT, PT, UP0, 0x80, 0x0 ;  /* 0x000000000000781c */ /* 0x000fe20003f2f008 */
[----:B------:R-:W-:Y:S01]  /*10d0*/  HFMA2.MMA R161, -RZ, RZ, 0, 1.1920928955078125e-07 ;  /* 0x00000002ffa17435 */ /* 0x000fe200000001ff */
[----:B------:R-:W-:-:S11]  /*10e0*/  @UP0 ULDC.64 UR6, c[0x0][0x270] ;  /* 0x00009c0000060ab9 */ /* 0x000fd60000000a00 */
[----:B------:R-:W-:Y:S01]  /*10f0*/  @P1 IMAD.WIDE R160, R158, R161, UR6 ;  /* 0x000000069ea01e25 */ /* 0x000fe2000f8e02a1 */
[----:B------:R-:W-:-:S13]  /*1100*/  PLOP3.LUT P1, PT, PT, PT, UP0, 0x80, 0x0 ;  /* 0x000000000000781c */ /* 0x000fda0003f2f008 */
[----:B------:R-:W2:Y:S01]  /*1110*/  @P1 LDG.E.U16 R160, desc[UR4][R160.64] ;  /* 0x00000004a0a01981 */ /* 0x000ea2000c1e1500 */
[----:B------:R-:W-:Y:S01]  /*1120*/  IMAD R84, R158, UR13, RZ ;  /* 0x0000000d9e547c24 */ /* 0x000fe2000f8e02ff */
[----:B------:R-:W-:Y:S01]  /*1130*/  PLOP3.LUT P1, PT, PT, PT, UP0, 0x80, 0x0 ;  /* 0x000000000000781c */ /* 0x000fe20003f2f008 */
[----:B------:R-:W-:Y:S01]  /*1140*/  BSSY B0, `(.L_x_14147) ;  /* 0x0000036000007945 */ /* 0x000fe20003800000 */
[----:B------:R-:W0:Y:S02]  /*1150*/  S2R R86, SR_TID.X ;  /* 0x0000000000567919 */ /* 0x000e240000002100 */
[----:B------:R-:W-:-:S04]  /*1160*/  SHF.R.S32.HI R85, RZ, 0x1f, R84 ;  /* 0x0000001fff557819 */ /* 0x000fc80000011454 */
[----:B------:R-:W-:Y:S02]  /*1170*/  LEA.HI R85, R85, R84, RZ, 0x3 ;  /* 0x0000005455557211 */ /* 0x000fe400078f18ff */
[----:B0-----:R-:W-:-:S04]  /*1180*/  LOP3.LUT R84, R86, 0x1f, RZ, 0xc0, !PT ;  /* 0x0000001f56547812 */ /* 0x001fc800078ec0ff */
[----:B------:R-:W-:Y:S02]  /*1190*/  LEA.HI.SX32 R159, R85, R84, 0x1d ;  /* 0x00000054559f7211 */ /* 0x000fe400078feaff */
[----:B------:R-:W-:Y:S02]  /*11a0*/  MOV R85, 0x3f800000 ;  /* 0x3f80000000557802 */ /* 0x000fe40000000f00 */
        /* <DEDUP_REMOVED lines=10> */
[----:B------:R-:W3:Y:S04]  /*1250*/  LDG.E.128 R36, desc[UR4][R36.64] ;  /* 0x0000000424247981 */ /* 0x000ee8000c1e1d00 */
[----:B------:R0:W4:Y:S01]  /*1260*/  @P1 LDG.E.128 R32, desc[UR4][R40.64+0x10] ;  /* 0x0000100428201981 */ /* 0x000122000c1e1d00 */
[----:B------:R-:W-:-:S04]  /*1270*/  ISETP.NE.U32.AND P1, PT, RZ, UR8, PT ;  /* 0x00000008ff007c0c */ /* 0x000fc8000bf25070 */
[----:B------:R-:W-:Y:S02]  /*1280*/  ISETP.NE.AND.EX P1, PT, RZ, UR9, PT, P1 ;  /* 0x00000009ff007c0c */ /* 0x000fe4000bf25310 */
[----:B---3--:R-:W-:Y:S02]  /*1290*/  PRMT R43, R37, 0x7632, R43 ;  /* 0x00007632252b7816 */ /* 0x008fe4000000002b */
[C---:B------:R-:W-:Y:S02]  /*12a0*/  PRMT R87, R38.reuse, 0x7632, R87 ;  /* 0x0000763226577816 */ /* 0x040fe40000000057 */
[----:B------:R-:W-:Y:S02]  /*12b0*/  SHF.L.U32 R161, R38, 0x10, RZ ;  /* 0x0000001026a17819 */ /* 0x000fe400000006ff */
[----:B------:R-:W-:Y:S02]  /*12c0*/  PRMT R42, R36, 0x7632, R42 ;  /* 0x00007632242a7816 */ /* 0x000fe4000000002a */
[----:B------:R-:W-:-:S02]  /*12d0*/  PRMT R38, R39, 0x7632, R38 ;  /* 0x0000763227267816 */ /* 0x000fc40000000026 */
[----:B------:R-:W-:Y:S02]  /*12e0*/  SHF.L.U32 R39, R39, 0x10, RZ ;  /* 0x0000001027277819 */ /* 0x000fe400000006ff */
[----:B------:R-:W-:Y:S02]  /*12f0*/  SHF.L.U32 R164, R43, 0x10, RZ ;  /* 0x000000102ba47819 */ /* 0x000fe400000006ff */
[----:B------:R-:W-:Y:S02]  /*1300*/  SHF.L.U32 R86, R36, 0x10, RZ ;  /* 0x0000001024567819 */ /* 0x000fe400000006ff */
[----:B------:R-:W-:Y:S02]  /*1310*/  SHF.L.U32 R162, R37, 0x10, RZ ;  /* 0x0000001025a27819 */ /* 0x000fe400000006ff */
[----:B------:R-:W-:Y:S02]  /*1320*/  SHF.L.U32 R160, R42, 0x10, RZ ;  /* 0x000000102aa07819 */ /* 0x000fe400000006ff */
[----:B------:R-:W-:-:S02]  /*1330*/  SHF.L.U32 R87, R87, 0x10, RZ ;  /* 0x0000001057577819 */ /* 0x000fc400000006ff */
[----:B------:R-:W-:Y:S01]  /*1340*/  SHF.L.U32 R43, R38, 0x10, RZ ;  /* 0x00000010262b7819 */ /* 0x000fe200000006ff */
[-C--:B------:R-:W-:Y:S01]  /*1350*/  FMUL.FTZ R42, R39, R85.reuse ;  /* 0x00000055272a7220 */ /* 0x080fe20000410000 */
[-C--:B------:R-:W-:Y:S01]  /*1360*/  FMUL.FTZ R36, R86, R85.reuse ;  /* 0x0000005556247220 */ /* 0x080fe20000410000 */
[-C--:B------:R-:W-:Y:S01]  /*1370*/  FMUL.FTZ R38, R162, R85.reuse ;  /* 0x00000055a2267220 */ /* 0x080fe20000410000 */
[-C--:B0-----:R-:W-:Y:S01]  /*1380*/  FMUL.FTZ R40, R161, R85.reuse ;  /* 0x00000055a1287220 */ /* 0x081fe20000410000 */
[-C--:B------:R-:W-:Y:S01]  /*1390*/  FMUL.FTZ R37, R160, R85.reuse ;  /* 0x00000055a0257220 */ /* 0x080fe20000410000 */
[-C--:B------:R-:W-:Y:S01]  /*13a0*/  FMUL.FTZ R39, R164, R85.reuse ;  /* 0x00000055a4277220 */ /* 0x080fe20000410000 */
[-C--:B------:R-:W-:Y:S01]  /*13b0*/  FMUL.FTZ R41, R87, R85.reuse ;  /* 0x0000005557297220 */ /* 0x080fe20000410000 */
[----:B------:R-:W-:Y:S01]  /*13c0*/  FMUL.FTZ R43, R43, R85 ;  /* 0x000000552b2b7220 */ /* 0x000fe20000410000 */
[----:B--2---:R-:W-:Y:S01]  /*13d0*/  @P1 FADD.FTZ R36, R28, R36 ;  /* 0x000000241c241221 */ /* 0x004fe20000010000 */
[----:B------:R-:W-:Y:S01]  /*13e0*/  @P1 FADD.FTZ R37, R29, R37 ;  /* 0x000000251d251221 */ /* 0x000fe20000010000 */
[----:B------:R-:W-:Y:S01]  /*13f0*/  @P1 FADD.FTZ R38, R30, R38 ;  /* 0x000000261e261221 */ /* 0x000fe20000010000 */
[----:B------:R-:W-:Y:S01]  /*1400*/  @P1 FADD.FTZ R39, R31, R39 ;  /* 0x000000271f271221 */ /* 0x000fe20000010000 */
[----:B----4-:R-:W-:Y:S01]  /*1410*/  @P1 FADD.FTZ R40, R32, R40 ;  /* 0x0000002820281221 */ /* 0x010fe20000010000 */
[----:B------:R-:W-:Y:S01]  /*1420*/  @P1 FADD.FTZ R41, R33, R41 ;  /* 0x0000002921291221 */ /* 0x000fe20000010000 */
[----:B------:R-:W-:Y:S01]  /*1430*/  @P1 FADD.FTZ R42, R34, R42 ;  /* 0x0000002a222a1221 */ /* 0x000fe20000010000 */
[----:B------:R-:W-:Y:S01]  /*1440*/  @P1 FADD.FTZ R43, R35, R43 ;  /* 0x0000002b232b1221 */ /* 0x000fe20000010000 */
[----:B------:R-:W-:-:S04]  /*1450*/  LEA R160, P1, R159, UR10, 0x5 ;  /* 0x0000000a9fa07c11 */ /* 0x000fc8000f8228ff */
[----:B------:R-:W-:-:S05]  /*1460*/  LEA.HI.X R161, R159, UR11, RZ, 0x5, P1 ;  /* 0x0000000b9fa17c11 */ /* 0x000fca00088f2cff */
[----:B------:R0:W-:Y:S04]  /*1470*/  STG.E.128 desc[UR4][R160.64], R36 ;  /* 0x00000024a0007986 */ /* 0x0001e8000c101d04 */
[----:B------:R0:W-:Y:S01]  /*1480*/  STG.E.128 desc[UR4][R160.64+0x10], R40 ;  /* 0x00001028a0007986 */ /* 0x0001e2000c101d04 */
[----:B------:R-:W-:-:S07]  /*1490*/  IADD3 R86, R159, 0x20, RZ ;  /* 0x000000209f567810 */ /* 0x000fce0007ffe0ff */
.L_x_14148:
[----:B------:R-:W-:Y:S05]  /*14a0*/  BSYNC B0 ;  /* 0x0000000000007941 */ /* 0x000fea0003800000 */
.L_x_14147:
[----:B------:R-:W-:Y:S01]  /*14b0*/  ISETP.GE.U32.AND P1, PT, R96, 0x40, PT ;  /* 0x000000406000780c */ /* 0x000fe20003f26070 */
[----:B------:R-:W-:-:S12]  /*14c0*/  BSSY B0, `(.L_x_14149) ;  /* 0x000002e000007945 */ /* 0x000fd80003800000 */
[----:B------:R-:W-:Y:S05]  /*14d0*/  @!P1 BRA `(.L_x_14150) ;  /* 0x0000000000b09947 */ /* 0x000fea0003800000 */
[----:B------:R-:W1:Y:S01]  /*14e0*/  LDC.64 R44, c[0x0][0x220] ;  /* 0x00008800ff2c7b82 */ /* 0x000e620000000a00 */
[----:B------:R-:W-:-:S04]  /*14f0*/  ISETP.NE.U32.AND P1, PT, RZ, UR8, PT ;  /* 0x00000008ff007c0c */ /* 0x000fc8000bf25070 */
[----:B------:R-:W-:-:S13]  /*1500*/  ISETP.NE.AND.EX P1, PT, RZ, UR9, PT, P1 ;  /* 0x00000009ff007c0c */ /* 0x000fda000bf25310 */
[----:B------:R-:W-:-:S04]  /*1510*/  @P1 LEA R48, P2, R86, UR8, 0x5 ;  /* 0x0000000856301c11 */ /* 0x000fc8000f8428ff */
[C---:B------:R-:W-:Y:S01]  /*1520*/  @P1 LEA.HI.X R49, R86.reuse, UR9, RZ, 0x5, P2 ;  /* 0x0000000956311c11 */ /* 0x040fe200090f2cff */
[----:B-1----:R-:W-:-:S04]  /*1530*/  IMAD.WIDE.U32 R44, R86, 0x10, R44 ;  /* 0x00000010562c7825 */ /* 0x002fc800078e002c */
[----:B------:R-:W2:Y:S04]  /*1540*/  @P1 LDG.E.128 R28, desc[UR4][R48.64] ;  /* 0x00000004301c1981 */ /* 0x000ea8000c1e1d00 */
[----:B------:R-:W3:Y:S04]  /*1550*/  LDG.E.128 R44, desc[UR4][R44.64] ;  /* 0x000000042c2c7981 */ /* 0x000ee8000c1e1d00 */
[----:B------:R1:W4:Y:S01]  /*1560*/  @P1 LDG.E.128 R32, desc[UR4][R48.64+0x10] ;  /* 0x0000100430201981 */ /* 0x000322000c1e1d00 */
[----:B------:R-:W-:-:S04]  /*1570*/  ISETP.NE.U32.AND P1, PT, RZ, UR8, PT ;  /* 0x00000008ff007c0c */ /* 0x000fc8000bf25070 */
[----:B------:R-:W-:Y:S02]  /*1580*/  ISETP.NE.AND.EX P1, PT, RZ, UR9, PT, P1 ;  /* 0x00000009ff007c0c */ /* 0x000fe4000bf25310 */
[----:B---3--:R-:W-:Y:S02]  /*1590*/  PRMT R51, R45, 0x7632, R51 ;  /* 0x000076322d337816 */ /* 0x008fe40000000033 */
[C---:B------:R-:W-:Y:S02]  /*15a0*/  PRMT R87, R46.reuse, 0x7632, R87 ;  /* 0x000076322e577816 */ /* 0x040fe40000000057 */
[----:B0-----:R-:W-:Y:S02]  /*15b0*/  SHF.L.U32 R161, R46, 0x10, RZ ;  /* 0x000000102ea17819 */ /* 0x001fe400000006ff */
        /* <DEDUP_REMOVED lines=12> */
[-C--:B------:R-:W-:Y:S01]  /*1680*/  FMUL.FTZ R46, R164, R85.reuse ;  /* 0x00000055a42e7220 */ /* 0x080fe20000410000 */
[-C--:B-1----:R-:W-:Y:S01]  /*1690*/  FMUL.FTZ R48, R161, R85.reuse ;  /* 0x00000055a1307220 */ /* 0x082fe20000410000 */
        /* <DEDUP_REMOVED lines=16> */
.L_x_14150:
[----:B------:R-:W-:Y:S05]  /*17a0*/  BSYNC B0 ;  /* 0x0000000000007941 */ /* 0x000fea0003800000 */
.L_x_14149:
        /* <DEDUP_REMOVED lines=10> */
[----:B------:R-:W3:Y:S04]  /*1850*/  LDG.E.128 R52, desc[UR4][R52.64] ;  /* 0x0000000434347981 */ /* 0x000ee8000c1e1d00 */
[----:B------:R4:W5:Y:S01]  /*1860*/  @P1 LDG.E.128 R32, desc[UR4][R56.64+0x10] ;  /* 0x0000100438201981 */ /* 0x000962000c1e1d00 */
[----:B------:R-:W-:-:S04]  /*1870*/  ISETP.NE.U32.AND P1, PT, RZ, UR8, PT ;  /* 0x00000008ff007c0c */ /* 0x000fc8000bf25070 */
[----:B------:R-:W-:Y:S02]  /*1880*/  ISETP.NE.AND.EX P1, PT, RZ, UR9, PT, P1 ;  /* 0x00000009ff007c0c */ /* 0x000fe4000bf25310 */
[----:B---3--:R-:W-:Y:S02]  /*1890*/  PRMT R59, R53, 0x7632, R59 ;  /* 0x00007632353b7816 */ /* 0x008fe4000000003b */
[C---:B------:R-:W-:Y:S02]  /*18a0*/  PRMT R87, R54.reuse, 0x7632, R87 ;  /* 0x0000763236577816 */ /* 0x040fe40000000057 */
[----:B01----:R-:W-:Y:S02]  /*18b0*/  SHF.L.U32 R161, R54, 0x10, RZ ;  /* 0x0000001036a17819 */ /* 0x003fe400000006ff */
        /* <DEDUP_REMOVED lines=13> */
[-C--:B----4-:R-:W-:Y:S01]  /*1990*/  FMUL.FTZ R56, R161, R85.reuse ;  /* 0x00000055a1387220 */ /* 0x090fe20000410000 */
[-C--:B------:R-:W-:Y:S01]  /*19a0*/  FMUL.FTZ R53, R162, R85.reuse ;  /* 0x00000055a2357220 */ /* 0x080fe20000410000 */
[-C--:B------:R-:W-:Y:S01]  /*19b0*/  FMUL.FTZ R57, R87, R85.reuse ;  /* 0x0000005557397220 */ /* 0x080fe20000410000 */
[----:B------:R-:W-:Y:S01]  /*19c0*/  FMUL.FTZ R59, R163, R85 ;  /* 0x00000055a33b7220 */ /* 0x000fe20000410000 */
[----:B--2---:R-:W-:Y:S01]  /*19d0*/  @P1 FADD.FTZ R52, R28, R52 ;  /* 0x000000341c341221 */ /* 0x004fe20000010000 */
[----:B------:R-:W-:Y:S01]  /*19e0*/  @P1 FADD.FTZ R53, R29, R53 ;  /* 0x000000351d351221 */ /* 0x000fe20000010000 */
[----:B------:R-:W-:Y:S01]  /*19f0*/  @P1 FADD.FTZ R54, R30, R54 ;  /* 0x000000361e361221 */ /* 0x000fe20000010000 */
[----:B------:R-:W-:Y:S01]  /*1a00*/  @P1 FADD.FTZ R55, R31, R55 ;  /* 0x000000371f371221 */ /* 0x000fe20000010000 */
[----:B-----5:R-:W-:Y:S01]  /*1a10*/  @P1 FADD.FTZ R56, R32, R56 ;  /* 0x0000003820381221 */ /* 0x020fe20000010000 */
        /* <DEDUP_REMOVED lines=8> */
.L_x_14152:
[----:B------:R-:W-:Y:S05]  /*1aa0*/  BSYNC B0 ;  /* 0x0000000000007941 */ /* 0x000fea0003800000 */
.L_x_14151:
[----:B------:R-:W-:Y:S01]  /*1ab0*/  ISETP.GE.U32.AND P1, PT, R96, 0x80, PT ;  /* 0x000000806000780c */ /* 0x000fe20003f26070 */
[----:B------:R-:W-:-:S12]  /*1ac0*/  BSSY B0, `(.L_x_14153) ;  /* 0x000002e000007945 */ /* 0x000fd80003800000 */
[----:B------:R-:W-:Y:S05]  /*1ad0*/  @!P1 BRA `(.L_x_14154) ;  /* 0x0000000000b09947 */ /* 0x000fea0003800000 */
[----:B------:R-:W3:Y:S01]  /*1ae0*/  LDC.64 R60, c[0x0][0x220] ;  /* 0x00008800ff3c7b82 */ /* 0x000ee20000000a00 */
[----:B------:R-:W-:-:S04]  /*1af0*/  ISETP.NE.U32.AND P1, PT, RZ, UR8, PT ;  /* 0x00000008ff007c0c */ /* 0x000fc8000bf25070 */
[----:B------:R-:W-:-:S13]  /*1b00*/  ISETP.NE.AND.EX P1, PT, RZ, UR9, PT, P1 ;  /* 0x00000009ff007c0c */ /* 0x000fda000bf25310 */
[----:B------:R-:W-:-:S04]  /*1b10*/  @P1 LEA R64, P2, R86, UR8, 0x5 ;  /* 0x0000000856401c11 */ /* 0x000fc8000f8428ff */
[C---:B------:R-:W-:Y:S01]  /*1b20*/  @P1 LEA.HI.X R65, R86.reuse, UR9, RZ, 0x5, P2 ;  /* 0x0000000956411c11 */ /* 0x040fe200090f2cff */
[----:B---3--:R-:W-:-:S04]  /*1b30*/  IMAD.WIDE.U32 R60, R86, 0x10, R60 ;  /* 0x00000010563c7825 */ /* 0x008fc800078e003c */
[----:B------:R-:W3:Y:S04]  /*1b40*/  @P1 LDG.E.128 R28, desc[UR4][R64.64] ;  /* 0x00000004401c1981 */ /* 0x000ee8000c1e1d00 */
[----:B------:R-:W4:Y:S04]  /*1b50*/  LDG.E.128 R60, desc[UR4][R60.64] ;  /* 0x000000043c3c7981 */ /* 0x000f28000c1e1d00 */
[----:B------:R5:W3:Y:S01]  /*1b60*/  @P1 LDG.E.128 R32, desc[UR4][R64.64+0x10] ;  /* 0x0000100440201981 */ /* 0x000ae2000c1e1d00 */
[----:B------:R-:W-:-:S04]  /*1b70*/  ISETP.NE.U32.AND P1, PT, RZ, UR8, PT ;  /* 0x00000008ff007c0c */ /* 0x000fc8000bf25070 */
[----:B------:R-:W-:Y:S02]  /*1b80*/  ISETP.NE.AND.EX P1, PT, RZ, UR9, PT, P1 ;  /* 0x00000009ff007c0c */ /* 0x000fe4000bf25310 */
[----:B----4-:R-:W-:Y:S02]  /*1b90*/  PRMT R67, R61, 0x7632, R67 ;  /* 0x000076323d437816 */ /* 0x010fe40000000043 */
[C---:B------:R-:W-:Y:S02]  /*1ba0*/  PRMT R87, R62.reuse, 0x7632, R87 ;  /* 0x000076323e577816 */ /* 0x040fe40000000057 */
[----:B012---:R-:W-:Y:S02]  /*1bb0*/  SHF.L.U32 R161, R62, 0x10, RZ ;  /* 0x000000103ea17819 */ /* 0x007fe400000006ff */
        /* <DEDUP_REMOVED lines=13> */
[-C--:B-----5:R-:W-:Y:S01]  /*1c90*/  FMUL.FTZ R64, R161, R85.reuse ;  /* 0x00000055a1407220 */ /* 0x0a0fe20000410000 */
[-C--:B------:R-:W-:Y:S01]  /*1ca0*/  FMUL.FTZ R61, R162, R85.reuse ;  /* 0x00000055a23d7220 */ /* 0x080fe20000410000 */
[-C--:B------:R-:W-:Y:S01]  /*1cb0*/  FMUL.FTZ R65, R87, R85.reuse ;  /* 0x0000005557417220 */ /* 0x080fe20000410000 */
[----:B------:R-:W-:Y:S01]  /*1cc0*/  FMUL.FTZ R67, R163, R85 ;  /* 0x00000055a3437220 */ /* 0x000fe20000410000 */
[----:B---3--:R-:W-:Y:S01]  /*1cd0*/  @P1 FADD.FTZ R60, R28, R60 ;  /* 0x0000003c1c3c1221 */ /* 0x008fe20000010000 */
[----:B------:R-:W-:Y:S01]  /*1ce0*/  @P1 FADD.FTZ R61, R29, R61 ;  /* 0x0000003d1d3d1221 */ /* 0x000fe20000010000 */
[----:B------:R-:W-:Y:S01]  /*1cf0*/  @P1 FADD.FTZ R62, R30, R62 ;  /* 0x0000003e1e3e1221 */ /* 0x000fe20000010000 */
[----:B------:R-:W-:Y:S01]  /*1d00*/  @P1 FADD.FTZ R63, R31, R63 ;  /* 0x0000003f1f3f1221 */ /* 0x000fe20000010000 */
[----:B------:R-:W-:Y:S01]  /*1d10*/  @P1 FADD.FTZ R64, R32, R64 ;  /* 0x0000004020401221 */ /* 0x000fe20000010000 */
        /* <DEDUP_REMOVED lines=8> */
.L_x_14154:
[----:B------:R-:W-:Y:S05]  /*1da0*/  BSYNC B0 ;  /* 0x0000000000007941 */ /* 0x000fea0003800000 */
.L_x_14153:
[----:B------:R-:W-:Y:S01]  /*1db0*/  ISETP.GE.U32.AND P1, PT, R96, 0xa0, PT ;  /* 0x000000a06000780c */ /* 0x000fe20003f26070 */
[----:B------:R-:W-:-:S12]  /*1dc0*/  BSSY B0, `(.L_x_14155) ;  /* 0x000002e000007945 */ /* 0x000fd80003800000 */
[----:B------:R-:W-:Y:S05]  /*1dd0*/  @!P1 BRA `(.L_x_14156) ;  /* 0x0000000000b09947 */ /* 0x000fea0003800000 */
[----:B------:R-:W4:Y:S01]  /*1de0*/  LDC.64 R68, c[0x0][0x220] ;  /* 0x00008800ff447b82 */ /* 0x000f220000000a00 */
[----:B------:R-:W-:-:S04]  /*1df0*/  ISETP.NE.U32.AND P1, PT, RZ, UR8, PT ;  /* 0x00000008ff007c0c */ /* 0x000fc8000bf25070 */
[----:B------:R-:W-:-:S13]  /*1e00*/  ISETP.NE.AND.EX P1, PT, RZ, UR9, PT, P1 ;  /* 0x00000009ff007c0c */ /* 0x000fda000bf25310 */
[----:B------:R-:W-:-:S04]  /*1e10*/  @P1 LEA R72, P2, R86, UR8, 0x5 ;  /* 0x0000000856481c11 */ /* 0x000fc8000f8428ff */
[C---:B------:R-:W-:Y:S01]  /*1e20*/  @P1 LEA.HI.X R73, R86.reuse, UR9, RZ, 0x5, P2 ;  /* 0x0000000956491c11 */ /* 0x040fe200090f2cff */
[----:B----4-:R-:W-:-:S04]  /*1e30*/  IMAD.WIDE.U32 R68, R86, 0x10, R68 ;  /* 0x0000001056447825 */ /* 0x010fc800078e0044 */
[----:B------:R-:W4:Y:S04]  /*1e40*/  @P1 LDG.E.128 R28, desc[UR4][R72.64] ;  /* 0x00000004481c1981 */ /* 0x000f28000c1e1d00 */
[----:B------:R-:W5:Y:S04]  /*1e50*/  LDG.E.128 R68, desc[UR4][R68.64] ;  /* 0x0000000444447981 */ /* 0x000f68000c1e1d00 */
[----:B------:R0:W4:Y:S01]  /*1e60*/  @P1 LDG.E.128 R32, desc[UR4][R72.64+0x10] ;  /* 0x0000100448201981 */ /* 0x000122000c1e1d00 */
[----:B------:R-:W-:-:S04]  /*1e70*/  ISETP.NE.U32.AND P1, PT, RZ, UR8, PT ;  /* 0x00000008ff007c0c */ /* 0x000fc8000bf25070 */
[----:B------:R-:W-:Y:S02]  /*1e80*/  ISETP.NE.AND.EX P1, PT, RZ, UR9, PT, P1 ;  /* 0x00000009ff007c0c */ /* 0x000fe4000bf25310 */
[----:B-----5:R-:W-:Y:S02]  /*1e90*/  PRMT R75, R69, 0x7632, R75 ;  /* 0x00007632454b7816 */ /* 0x020fe4000000004b */
[C---:B------:R-:W-:Y:S02]  /*1ea0*/  PRMT R87, R70.reuse, 0x7632, R87 ;  /* 0x0000763246577816 */ /* 0x040fe40000000057 */
[----:B0123--:R-:W-:Y:S02]  /*1eb0*/  SHF.L.U32 R161, R70, 0x10, RZ ;  /* 0x0000001046a17819 */ /* 0x00ffe400000006ff */
        /* <DEDUP_REMOVED lines=13> */
[-C--:B------:R-:W-:Y:S01]  /*1f90*/  FMUL.FTZ R72, R161, R85.reuse ;  /* 0x00000055a1487220 */ /* 0x080fe20000410000 */
[-C--:B------:R-:W-:Y:S01]  /*1fa0*/  FMUL.FTZ R69, R162, R85.reuse ;  /* 0x00000055a2457220 */ /* 0x080fe20000410000 */
[-C--:B------:R-:W-:Y:S01]  /*1fb0*/  FMUL.FTZ R73, R87, R85.reuse ;  /* 0x0000005557497220 */ /* 0x080fe20000410000 */
[----:B------:R-:W-:Y:S01]  /*1fc0*/  FMUL.FTZ R75, R163, R85 ;  /* 0x00000055a34b7220 */ /* 0x000fe20000410000 */
[----:B----4-:R-:W-:Y:S01]  /*1fd0*/  @P1 FADD.FTZ R68, R28, R68 ;  /* 0x000000441c441221 */ /* 0x010fe20000010000 */
        /* <DEDUP_REMOVED lines=12> */
.L_x_14156:
[----:B------:R-:W-:Y:S05]  /*20a0*/  BSYNC B0 ;  /* 0x0000000000007941 */ /* 0x000fea0003800000 */
.L_x_14155:
[----:B------:R-:W-:Y:S01]  /*20b0*/  ISETP.GE.U32.AND P1, PT, R96, 0xc0, PT ;  /* 0x000000c06000780c */ /* 0x000fe20003f26070 */
[----:B------:R-:W-:-:S12]  /*20c0*/  BSSY B0, `(.L_x_14157) ;  /* 0x000002d000007945 */ /* 0x000fd80003800000 */
[----:B------:R-:W-:Y:S05]  /*20d0*/  @!P1 BRA `(.L_x_14158) ;  /* 0x0000000000ac9947 */ /* 0x000fea0003800000 */
[----:B------:R-:W5:Y:S01]  /*20e0*/  LDC.64 R76, c[0x0][0x220] ;  /* 0x00008800ff4c7b82 */ /* 0x000f620000000a00 */
[----:B------:R-:W-:-:S04]  /*20f0*/  ISETP.NE.U32.AND P1, PT, RZ, UR8, PT ;  /* 0x00000008ff007c0c */ /* 0x000fc8000bf25070 */
[----:B------:R-:W-:-:S13]  /*2100*/  ISETP.NE.AND.EX P1, PT, RZ, UR9, PT, P1 ;  /* 0x00000009ff007c0c */ /* 0x000fda000bf25310 */
[----:B------:R-:W-:-:S04]  /*2110*/  @P1 LEA R80, P2, R86, UR8, 0x5 ;  /* 0x0000000856501c11 */ /* 0x000fc8000f8428ff */
[C---:B------:R-:W-:Y:S01]  /*2120*/  @P1 LEA.HI.X R81, R86.reuse, UR9, RZ, 0x5, P2 ;  /* 0x0000000956511c11 */ /* 0x040fe200090f2cff */
[----:B-----5:R-:W-:-:S04]  /*2130*/  IMAD.WIDE.U32 R76, R86, 0x10, R76 ;  /* 0x00000010564c7825 */ /* 0x020fc800078e004c */
[----:B------:R-:W5:Y:S04]  /*2140*/  @P1 LDG.E.128 R28, desc[UR4][R80.64] ;  /* 0x00000004501c1981 */ /* 0x000f68000c1e1d00 */
[----:B------:R-:W5:Y:S04]  /*2150*/  LDG.E.128 R76, desc[UR4][R76.64] ;  /* 0x000000044c4c7981 */ /* 0x000f68000c1e1d00 */
[----:B------:R5:W5:Y:S01]  /*2160*/  @P1 LDG.E.128 R32, desc[UR4][R80.64+0x10] ;  /* 0x0000100450201981 */ /* 0x000b62000c1e1d00 */
[----:B01234-:R-:W-:-:S04]  /*2170*/  LEA R160, P1, R86, UR10, 0x5 ;  /* 0x0000000a56a07c11 */ /* 0x01ffc8000f8228ff */
[----:B------:R-:W-:Y:S02]  /*2180*/  LEA.HI.X R161, R86, UR11, RZ, 0x5, P1 ;  /* 0x0000000b56a17c11 */ /* 0x000fe400088f2cff */
[----:B------:R-:W-:-:S04]  /*2190*/  ISETP.NE.U32.AND P1, PT, RZ, UR8, PT ;  /* 0x00000008ff007c0c */ /* 0x000fc8000bf25070 */
[----:B------:R-:W-:Y:S02]  /*21a0*/  ISETP.NE.AND.EX P1, PT, RZ, UR9, PT, P1 ;  /* 0x00000009ff007c0c */ /* 0x000fe4000bf25310 */
[C---:B-----5:R-:W-:Y:S02]  /*21b0*/  PRMT R83, R76.reuse, 0x7632, R83 ;  /* 0x000076324c537816 */ /* 0x060fe40000000053 */
[C---:B------:R-:W-:Y:S02]  /*21c0*/  PRMT R86, R77.reuse, 0x7632, R86 ;  /* 0x000076324d567816 */ /* 0x040fe40000000056 */
[----:B------:R-:W-:Y:S02]  /*21d0*/  SHF.L.U32 R164, R76, 0x10, RZ ;  /* 0x000000104ca47819 */ /* 0x000fe400000006ff */
[----:B------:R-:W-:Y:S02]  /*21e0*/  PRMT R87, R78, 0x7632, R87 ;  /* 0x000076324e577816 */ /* 0x000fe40000000057 */
[----:B------:R-:W-:-:S02]  /*21f0*/  SHF.L.U32 R82, R77, 0x10, RZ ;  /* 0x000000104d527819 */ /* 0x000fc400000006ff */
[C---:B------:R-:W-:Y:S02]  /*2200*/  PRMT R76, R79.reuse, 0x7632, R76 ;  /* 0x000076324f4c7816 */ /* 0x040fe4000000004c */
[----:B------:R-:W-:Y:S02]  /*2210*/  SHF.L.U32 R79, R79, 0x10, RZ ;  /* 0x000000104f4f7819 */ /* 0x000fe400000006ff */
[----:B------:R-:W-:Y:S02]  /*2220*/  SHF.L.U32 R77, R83, 0x10, RZ ;  /* 0x00000010534d7819 */ /* 0x000fe400000006ff */
[----:B------:R-:W-:Y:S02]  /*2230*/  SHF.L.U32 R81, R86, 0x10, RZ ;  /* 0x0000001056517819 */ /* 0x000fe400000006ff */
[----:B------:R-:W-:Y:S02]  /*2240*/  SHF.L.U32 R83, R87, 0x10, RZ ;  /* 0x0000001057537819 */ /* 0x000fe400000006ff */
[----:B------:R-:W-:Y:S01]  /*2250*/  SHF.L.U32 R162, R78, 0x10, RZ ;  /* 0x000000104ea27819 */ /* 0x000fe200000006ff */
[-C--:B------:R-:W-:Y:S01]  /*2260*/  FMUL.FTZ R78, R82, R85.reuse ;  /* 0x00000055524e7220 */ /* 0x080fe20000410000 */
[----:B------:R-:W-:Y:S01]  /*2270*/  SHF.L.U32 R86, R76, 0x10, RZ ;  /* 0x000000104c567819 */ /* 0x000fe200000006ff */
[-C--:B------:R-:W-:Y:S01]  /*2280*/  FMUL.FTZ R82, R79, R85.reuse ;  /* 0x000000554f527220 */ /* 0x080fe20000410000 */
[-C--:B------:R-:W-:Y:S01]  /*2290*/  FMUL.FTZ R79, R81, R85.reuse ;  /* 0x00000055514f7220 */ /* 0x080fe20000410000 */
[-C--:B------:R-:W-:Y:S01]  /*22a0*/  FMUL.FTZ R81, R83, R85.reuse ;  /* 0x0000005553517220 */ /* 0x080fe20000410000 */
        /* <DEDUP_REMOVED lines=8> */
[----:B------:R-:W-:Y:S01]  /*2330*/  @P1 FADD.FTZ R80, R32, R80 ;  /* 0x0000005020501221 */ /* 0x000fe20000010000 */
[----:B------:R-:W-:Y:S01]  /*2340*/  @P1 FADD.FTZ R81, R33, R81 ;  /* 0x0000005121511221 */ /* 0x000fe20000010000 */
[----:B------:R-:W-:Y:S01]  /*2350*/  @P1 FADD.FTZ R82, R34, R82 ;  /* 0x0000005222521221 */ /* 0x000fe20000010000 */
[----:B------:R-:W-:Y:S01]  /*2360*/  @P1 FADD.FTZ R83, R35, R83 ;  /* 0x0000005323531221 */ /* 0x000fe20000010000 */
[----:B------:R0:W-:Y:S04]  /*2370*/  STG.E.128 desc[UR4][R160.64], R76 ;  /* 0x0000004ca0007986 */ /* 0x0001e8000c101d04 */
[----:B------:R0:W-:Y:S02]  /*2380*/  STG.E.128 desc[UR4][R160.64+0x10], R80 ;  /* 0x00001050a0007986 */ /* 0x0001e4000c101d04 */
.L_x_14158:
[----:B------:R-:W-:Y:S05]  /*2390*/  BSYNC B0 ;  /* 0x0000000000007941 */ /* 0x000fea0003800000 */
.L_x_14157:
[----:B------:R-:W-:Y:S01]  /*23a0*/  FADD.FTZ R86, RZ, R36 ;  /* 0x00000024ff567221 */ /* 0x000fe20000010000 */
[C---:B------:R-:W-:Y:S01]  /*23b0*/  ISETP.GT.U32.AND P1, PT, R96.reuse, 0x3f, PT ;  /* 0x0000003f6000780c */ /* 0x040fe20003f24070 */
[----:B------:R-:W-:Y:S01]  /*23c0*/  UMOV UR6, 0xffffffff ;  /* 0xffffffff00067882 */ /* 0x000fe20000000000 */
[C---:B------:R-:W-:Y:S01]  /*23d0*/  ISETP.GT.U32.AND P2, PT, R96.reuse, 0x7f, PT ;  /* 0x0000007f6000780c */ /* 0x040fe20003f44070 */
[----:B------:R-:W-:Y:S01]  /*23e0*/  FADD.FTZ R85, R37, R86 ;  /* 0x0000005625557221 */ /* 0x000fe20000010000 */
[C---:B------:R-:W-:Y:S02]  /*23f0*/  ISETP.GT.U32.AND P3, PT, R96.reuse, 0x9f, PT ;  /* 0x0000009f6000780c */ /* 0x040fe40003f64070 */
[----:B------:R-:W-:Y:S01]  /*2400*/  ISETP.GT.U32.AND P4, PT, R96, 0xbf, PT ;  /* 0x000000bf6000780c */ /* 0x000fe20003f84070 */
[----:B------:R-:W-:Y:S01]  /*2410*/  FADD.FTZ R86, R38, R85 ;  /* 0x0000005526567221 */ /* 0x000fe20000010000 */
[----:B------:R-:W-:-:S03]  /*2420*/  ISETP.NE.AND P5, PT, R84, RZ, PT ;  /* 0x000000ff5400720c */ /* 0x000fc60003fa5270 */
        /* <DEDUP_REMOVED lines=49> */
[----:B------:R-:W5:Y:S01]  /*2740*/  SHFL.BFLY PT, R164, R85, 0x1, 0x1f ;  /* 0x0c201f0055a47f89 */ /* 0x000f6200000e0000 */
[----:B01234-:R-:W0:Y:S01]  /*2750*/  LDC R161, c[0x0][0x290] ;  /* 0x0000a400ffa17b82 */ /* 0x01fe220000000800 */
[----:B------:R-:W-:Y:S01]  /*2760*/  ISETP.GT.U32.AND P6, PT, R96, 0x3f, PT ;  /* 0x0000003f6000780c */ /* 0x000fe20003fc4070 */
[----:B-----5:R-:W-:-:S05]  /*2770*/  FADD.FTZ R162, R85, R164 ;  /* 0x000000a455a27221 */ /* 0x020fca0000010000 */
        /* <DEDUP_REMOVED lines=115> */
.L_x_14184:
[----:B------:R-:W2:Y:S01]  /*2eb0*/  @!P5 LDC.64 R84, c[0x0][0x250] ;  /* 0x00009400ff54db82 */ /* 0x000ea20000000a00 */
[----:B------:R-:W-:Y:S01]  /*2ec0*/  PLOP3.LUT P1, PT, PT, PT, UP1, 0x40, 0x0 ;  /* 0x000000000000781c */ /* 0x000fe20003f2e818 */
[----:B-1----:R-:W-:Y:S01]  /*2ed0*/  FADD.FTZ R164, R162, R164 ;  /* 0x000000a4a2a47221 */ /* 0x002fe20000010000 */
[----:B------:R-:W-:Y:S02]  /*2ee0*/  BSSY B0, `(.L_x_14160) ;  /* 0x000002e000007945 */ /* 0x000fe40003800000 */
[----:B------:R-:W-:Y:S01]  /*2ef0*/  FSEL R160, R163, RZ, P1 ;  /* 0x000000ffa3a07208 */ /* 0x000fe20000800000 */
[----:B------:R-:W-:Y:S01]  /*2f00*/  FFMA.FTZ R161, R164, R161, UR12 ;  /* 0x0000000ca4a17e23 */ /* 0x000fe200080100a1 */
[----:B------:R-:W-:Y:S01]  /*2f10*/  PLOP3.LUT P1, PT, PT, PT, UP1, 0x40, 0x0 ;  /* 0x000000000000781c */ /* 0x000fe20003f2e818 */
[----:B--2---:R-:W-:-:S04]  /*2f20*/  @!P5 IMAD.WIDE R86, R158, 0x4, R84 ;  /* 0x000000049e56d825 */ /* 0x004fc800078e0254 */
[----:B------:R-:W-:Y:S01]  /*2f30*/  FMUL.FTZ R84, R163, R163 ;  /* 0x000000a3a3547220 */ /* 0x000fe20000410000 */
[----:B------:R1:W-:Y:S04]  /*2f40*/  @!P5 STG.E desc[UR4][R86.64], R163 ;  /* 0x000000a35600d986 */ /* 0x0003e8000c101904 */
[----:B------:R-:W-:Y:S02]  /*2f50*/  FSEL R165, R84, RZ, !P1 ;  /* 0x000000ff54a57208 */ /* 0x000fe40004800000 */
[----:B------:R-:W2:Y:S03]  /*2f60*/  @!P5 LDC.64 R84, c[0x0][0x258] ;  /* 0x00009600ff54db82 */ /* 0x000ea60000000a00 */
[----:B------:R-:W-:-:S06]  /*2f70*/  FADD.FTZ R161, R161, R165 ;  /* 0x000000a5a1a17221 */ /* 0x000fcc0000010000 */
[----:B------:R-:W3:Y:S01]  /*2f80*/  MUFU.RSQ R161, R161 ;  /* 0x000000a100a17308 */ /* 0x000ee20000001400 */
[----:B--2---:R-:W-:-:S05]  /*2f90*/  @!P5 IMAD.WIDE R84, R158, 0x4, R84 ;  /* 0x000000049e54d825 */ /* 0x004fca00078e0254 */
[----:B---3--:R1:W-:Y:S01]  /*2fa0*/  @!P5 STG.E desc[UR4][R84.64], R161 ;  /* 0x000000a15400d986 */ /* 0x0083e2000c101904 */
[----:B------:R-:W-:Y:S05]  /*2fb0*/  @!P0 BRA `(.L_x_14161) ;  /* 0x0000000000808947 */ /* 0x000fea0003800000 */
[--C-:B-1----:R-:W-:Y:S01]  /*2fc0*/  FADD.FTZ R86, R37, -R160.reuse ;  /* 0x800000a025567221 */ /* 0x102fe20000010000 */
[--C-:B------:R-:W-:Y:S01]  /*2fd0*/  FADD.FTZ R84, R36, -R160.reuse ;  /* 0x800000a024547221 */ /* 0x100fe20000010000 */
[--C-:B0-----:R-:W-:Y:S01]  /*2fe0*/  FADD.FTZ R162, R39, -R160.reuse ;  /* 0x800000a027a27221 */ /* 0x101fe20000010000 */
        /* <DEDUP_REMOVED lines=29> */
.L_x_14161:
[----:B------:R-:W-:Y:S05]  /*31c0*/  BSYNC B0 ;  /* 0x0000000000007941 */ /* 0x000fea0003800000 */
.L_x_14160:
[----:B------:R-:W-:Y:S01]  /*31d0*/  ISETP.GE.U32.AND P1, PT, R96, 0x40, PT ;  /* 0x000000406000780c */ /* 0x000fe20003f26070 */
[----:B------:R-:W-:-:S12]  /*31e0*/  BSSY B0, `(.L_x_14162) ;  /* 0x0000022000007945 */ /* 0x000fd80003800000 */
[----:B------:R-:W-:Y:S05]  /*31f0*/  @!P1 BRA `(.L_x_14163) ;  /* 0x0000000000809947 */ /* 0x000fea0003800000 */
[--C-:B-12---:R-:W-:Y:S01]  /*3200*/  FADD.FTZ R86, R45, -R160.reuse ;  /* 0x800000a02d567221 */ /* 0x106fe20000010000 */
        /* <DEDUP_REMOVED lines=31> */
.L_x_14163:
[----:B------:R-:W-:Y:S05]  /*3400*/  BSYNC B0 ;  /* 0x0000000000007941 */ /* 0x000fea0003800000 */
.L_x_14162:
[----:B------:R-:W-:Y:S01]  /*3410*/  ISETP.GE.U32.AND P1, PT, R96, 0x60, PT ;  /* 0x000000606000780c */ /* 0x000fe20003f26070 */
[----:B------:R-:W-:-:S12]  /*3420*/  BSSY B0, `(.L_x_14164) ;  /* 0x0000022000007945 */ /* 0x000fd80003800000 */
[----:B------:R-:W-:Y:S05]  /*3430*/  @!P1 BRA `(.L_x_14165) ;  /* 0x0000000000809947 */ /* 0x000fea0003800000 */
[--C-:B-123--:R-:W-:Y:S01]  /*3440*/  FADD.FTZ R86, R53, -R160.reuse ;  /* 0x800000a035567221 */ /* 0x10efe20000010000 */
        /* <DEDUP_REMOVED lines=31> */
.L_x_14165:
[----:B------:R-:W-:Y:S05]  /*3640*/  BSYNC B0 ;  /* 0x0000000000007941 */ /* 0x000fea0003800000 */
.L_x_14164:
[----:B------:R-:W-:Y:S01]  /*3650*/  ISETP.GE.U32.AND P1, PT, R96, 0x80, PT ;  /* 0x000000806000780c */ /* 0x000fe20003f26070 */
[----:B------:R-:W-:-:S12]  /*3660*/  BSSY B0, `(.L_x_14166) ;  /* 0x0000022000007945 */ /* 0x000fd80003800000 */
[----:B------:R-:W-:Y:S05]  /*3670*/  @!P1 BRA `(.L_x_14167) ;  /* 0x0000000000809947 */ /* 0x000fea0003800000 */
[--C-:B-1234-:R-:W-:Y:S01]  /*3680*/  FADD.FTZ R86, R61, -R160.reuse ;  /* 0x800000a03d567221 */ /* 0x11efe20000010000 */
        /* <DEDUP_REMOVED lines=31> */
.L_x_14167:
[----:B------:R-:W-:Y:S05]  /*3880*/  BSYNC B0 ;  /* 0x0000000000007941 */ /* 0x000fea0003800000 */
.L_x_14166:
[----:B------:R-:W-:Y:S01]  /*3890*/  ISETP.GE.U32.AND P1, PT, R96, 0xa0, PT ;  /* 0x000000a06000780c */ /* 0x000fe20003f26070 */
[----:B------:R-:W-:-:S12]  /*38a0*/  BSSY B0, `(.L_x_14168) ;  /* 0x0000022000007945 */ /* 0x000fd80003800000 */
[----:B------:R-:W-:Y:S05]  /*38b0*/  @!P1 BRA `(.L_x_14169) ;  /* 0x0000000000809947 */ /* 0x000fea0003800000 */
[--C-:B01234-:R-:W-:Y:S01]  /*38c0*/  FADD.FTZ R86, R69, -R160.reuse ;  /* 0x800000a045567221 */ /* 0x11ffe20000010000 */
        /* <DEDUP_REMOVED lines=31> */
.L_x_14169:
[----:B------:R-:W-:Y:S05]  /*3ac0*/  BSYNC B0 ;  /* 0x0000000000007941 */ /* 0x000fea0003800000 */
.L_x_14168:
        /* <DEDUP_REMOVED lines=34> */
.L_x_14171:
[----:B------:R-:W-:Y:S05]  /*3cf0*/  BSYNC B0 ;  /* 0x0000000000007941 */ /* 0x000fea0003800000 */
.L_x_14170:
[----:B01234-:R-:W0:Y:S02]  /*3d00*/  LDC.64 R84, c[0x0][0x210] ;  /* 0x00008400ff547b82 */ /* 0x01fe240000000a00 */
[----:B0-----:R-:W-:-:S04]  /*3d10*/  LEA R158, R84, R158, 0x2 ;  /* 0x0000009e549e7211 */ /* 0x001fc800078e10ff */
[----:B------:R-:W-:-:S13]  /*3d20*/  ISETP.GE.AND P1, PT, R158, R85, PT ;  /* 0x000000559e00720c */ /* 0x000fda0003f26270 */
[----:B------:R-:W-:Y:S05]  /*3d30*/  @!P1 BRA `(.L_x_14172) ;  /* 0xffffffd000e09947 */ /* 0x000fea000383ffff */
[----:B------:R-:W-:Y:S05]  /*3d40*/  EXIT ;  /* 0x000000000000794d */ /* 0x000fea0003800000 */
.L_x_14159:
[----:B01234-:R-:W-:Y:S01]  /*3d50*/  HFMA2.MMA R160, -RZ, RZ, 0, 5.9604644775390625e-08 ;  /* 0x00000001ffa07435 */ /* 0x01ffe200000001ff */
[----:B------:R-:W-:Y:S01]  /*3d60*/  BSSY B0, `(.L_x_14173) ;  /* 0x0000006000007945 */ /* 0x000fe20003800000 */
[----:B------:R-:W-:Y:S02]  /*3d70*/  MOV R87, 0x1f ;  /* 0x0000001f00577802 */ /* 0x000fe40000000f00 */
[----:B------:R-:W-:-:S07]  /*3d80*/  MOV R86, 0xffffffff ;  /* 0xffffffff00567802 */ /* 0x000fce0000000f00 */
[----:B------:R-:W-:Y:S05]  /*3d90*/  WARPSYNC.COLLECTIVE R86, `(.L_x_14174) ;  /* 0x0000000056087348 */ /* 0x000fea0003c00000 */
[----:B------:R0:W1:Y:S02]  /*3da0*/  SHFL.BFLY P6, R164, R85, R160, R87 ;  /* 0x0c0000a055a47389 */ /* 0x00006400000c0057 */
[----:B01----:R-:W-:Y:S01]  /*3db0*/  ENDCOLLECTIVE ;  /* 0x000000000000791b */ /* 0x003fe20003800000 */
.L_x_14174:
[----:B------:R-:W-:Y:S05]  /*3dc0*/  BSYNC B0 ;  /* 0x0000000000007941 */ /* 0x000fea0003800000 */
.L_x_14173:
        /* <DEDUP_REMOVED lines=9> */
.L_x_14175:
[----:B------:R-:W-:Y:S01]  /*3e60*/  HFMA2.MMA R160, -RZ, RZ, 0, 2.384185791015625e-07 ;  /* 0x00000004ffa07435 */ /* 0x000fe200000001ff */
[----:B------:R-:W-:-:S05]  /*3e70*/  FADD.FTZ R165, R162, R164 ;  /* 0x000000a4a2a57221 */ /* 0x000fca0000010000 */
[----:B------:R-:W-:-:S07]  /*3e80*/  MOV R85, R165 ;  /* 0x000000a500557202 */ /* 0x000fce0000000f00 */
[----:B------:R-:W-:Y:S05]  /*3e90*/  WARPSYNC.COLLECTIVE R86, `(.L_x_14176) ;  /* 0x0000000056087348 */ /* 0x000fea0003c00000 */
[----:B------:R0:W1:Y:S02]  /*3ea0*/  SHFL.BFLY P6, R164, R85, R160, R87 ;  /* 0x0c0000a055a47389 */ /* 0x00006400000c0057 */
[----:B01----:R-:W-:Y:S01]  /*3eb0*/  ENDCOLLECTIVE ;  /* 0x000000000000791b */ /* 0x003fe20003800000 */
.L_x_14176:
[----:B------:R-:W-:Y:S01]  /*3ec0*/  HFMA2.MMA R160, -RZ, RZ, 0, 4.76837158203125e-07 ;  /* 0x00000008ffa07435 */ /* 0x000fe200000001ff */
[----:B------:R-:W-:-:S05]  /*3ed0*/  FADD.FTZ R165, R165, R164 ;  /* 0x000000a4a5a57221 */ /* 0x000fca0000010000 */
[----:B------:R-:W-:-:S07]  /*3ee0*/  MOV R85, R165 ;  /* 0x000000a500557202 */ /* 0x000fce0000000f00 */
[----:B------:R-:W-:Y:S05]  /*3ef0*/  WARPSYNC.COLLECTIVE R86, `(.L_x_14177) ;  /* 0x0000000056087348 */ /* 0x000fea0003c00000 */
[----:B------:R0:W1:Y:S02]  /*3f00*/  SHFL.BFLY P6, R164, R85, R160, R87 ;  /* 0x0c0000a055a47389 */ /* 0x00006400000c0057 */
[----:B01----:R-:W-:Y:S01]  /*3f10*/  ENDCOLLECTIVE ;  /* 0x000000000000791b */ /* 0x003fe20003800000 */
.L_x_14177:
[----:B------:R-:W-:Y:S01]  /*3f20*/  HFMA2.MMA R160, -RZ, RZ, 0, 9.5367431640625e-07 ;  /* 0x00000010ffa07435 */ /* 0x000fe200000001ff */
[----:B------:R-:W-:-:S05]  /*3f30*/  FADD.FTZ R84, R165, R164 ;  /* 0x000000a4a5547221 */ /* 0x000fca0000010000 */
[----:B------:R-:W-:-:S07]  /*3f40*/  MOV R85, R84 ;  /* 0x0000005400557202 */ /* 0x000fce0000000f00 */
[----:B------:R-:W-:Y:S05]  /*3f50*/  WARPSYNC.COLLECTIVE R86, `(.L_x_14178) ;  /* 0x0000000056087348 */ /* 0x000fea0003c00000 */
[----:B------:R0:W1:Y:S02]  /*3f60*/  SHFL.BFLY P6, R164, R85, R160, R87 ;  /* 0x0c0000a055a47389 */ /* 0x00006400000c0057 */
[----:B01----:R-:W-:Y:S01]  /*3f70*/  ENDCOLLECTIVE ;  /* 0x000000000000791b */ /* 0x003fe20003800000 */
.L_x_14178:
        /* <DEDUP_REMOVED lines=106> */
.L_x_14179:
[----:B------:R-:W-:Y:S01]  /*4620*/  HFMA2.MMA R160, -RZ, RZ, 0, 1.1920928955078125e-07 ;  /* 0x00000002ffa07435 */ /* 0x000fe200000001ff */
[----:B------:R-:W-:-:S10]  /*4630*/  FADD.FTZ R85, R84, R164 ;  /* 0x000000a454557221 */ /* 0x000fd40000010000 */
[----:B------:R-:W-:Y:S05]  /*4640*/  WARPSYNC.COLLECTIVE R86, `(.L_x_14180) ;  /* 0x0000000056087348 */ /* 0x000fea0003c00000 */
[----:B------:R0:W1:Y:S02]  /*4650*/  SHFL.BFLY P6, R164, R85, R160, R87 ;  /* 0x0c0000a055a47389 */ /* 0x00006400000c0057 */
[----:B01----:R-:W-:Y:S01]  /*4660*/  ENDCOLLECTIVE ;  /* 0x000000000000791b */ /* 0x003fe20003800000 */
.L_x_14180:
[----:B------:R-:W-:Y:S01]  /*4670*/  HFMA2.MMA R160, -RZ, RZ, 0, 2.384185791015625e-07 ;  /* 0x00000004ffa07435 */ /* 0x000fe200000001ff */
[----:B------:R-:W-:-:S05]  /*4680*/  FADD.FTZ R165, R85, R164 ;  /* 0x000000a455a57221 */ /* 0x000fca0000010000 */
[----:B------:R-:W-:-:S07]  /*4690*/  MOV R85, R165 ;  /* 0x000000a500557202 */ /* 0x000fce0000000f00 */
[----:B------:R-:W-:Y:S05]  /*46a0*/  WARPSYNC.COLLECTIVE R86, `(.L_x_14181) ;  /* 0x0000000056087348 */ /* 0x000fea0003c00000 */
[----:B------:R0:W1:Y:S02]  /*46b0*/  SHFL.BFLY P6, R164, R85, R160, R87 ;  /* 0x0c0000a055a47389 */ /* 0x00006400000c0057 */
[----:B01----:R-:W-:Y:S01]  /*46c0*/  ENDCOLLECTIVE ;  /* 0x000000000000791b */ /* 0x003fe20003800000 */
.L_x_14181:
[----:B------:R-:W-:Y:S01]  /*46d0*/  HFMA2.MMA R160, -RZ, RZ, 0, 4.76837158203125e-07 ;  /* 0x00000008ffa07435 */ /* 0x000fe200000001ff */
[----:B------:R-:W-:-:S05]  /*46e0*/  FADD.FTZ R162, R165, R164 ;  /* 0x000000a4a5a27221 */ /* 0x000fca0000010000 */
[----:B------:R-:W-:-:S07]  /*46f0*/  MOV R85, R162 ;  /* 0x000000a200557202 */ /* 0x000fce0000000f00 */
[----:B------:R-:W-:Y:S05]  /*4700*/  WARPSYNC.COLLECTIVE R86, `(.L_x_14182) ;  /* 0x0000000056087348 */ /* 0x000fea0003c00000 */
[----:B------:R0:W1:Y:S02]  /*4710*/  SHFL.BFLY P6, R164, R85, R160, R87 ;  /* 0x0c0000a055a47389 */ /* 0x00006400000c0057 */
[----:B01----:R-:W-:Y:S01]  /*4720*/  ENDCOLLECTIVE ;  /* 0x000000000000791b */ /* 0x003fe20003800000 */
.L_x_14182:
[----:B------:R-:W-:Y:S01]  /*4730*/  HFMA2.MMA R160, -RZ, RZ, 0, 9.5367431640625e-07 ;  /* 0x00000010ffa07435 */ /* 0x000fe200000001ff */
[----:B------:R-:W-:-:S05]  /*4740*/  FADD.FTZ R162, R162, R164 ;  /* 0x000000a4a2a27221 */ /* 0x000fca0000010000 */
[----:B------:R-:W-:-:S07]  /*4750*/  MOV R85, R162 ;  /* 0x000000a200557202 */ /* 0x000fce0000000f00 */
[----:B------:R-:W-:Y:S05]  /*4760*/  WARPSYNC.COLLECTIVE R86, `(.L_x_14183) ;  /* 0x0000000056087348 */ /* 0x000fea0003c00000 */
[----:B------:R0:W1:Y:S02]  /*4770*/  SHFL.BFLY P6, R164, R85, R160, R87 ;  /* 0x0c0000a055a47389 */ /* 0x00006400000c0057 */
[----:B01----:R-:W-:Y:S01]  /*4780*/  ENDCOLLECTIVE ;  /* 0x000000000000791b */ /* 0x003fe20003800000 */
.L_x_14183:
[----:B------:R-:W-:Y:S05]  /*4790*/  BRA `(.L_x_14184) ;  /* 0xffffffe400c47947 */ /* 0x000fea000383ffff */
.L_x_14185:
        /* <DEDUP_REMOVED lines=14> */
.L_x_44383:


//--------------------- .text._ZN10layer_norm13ln_fwd_kernelINS_13Kernel_traitsI13__nv_bfloat16S2_fS2_fjLj1536ELj1ELj4ELj1ELj16ENS_18Kernel_traits_baseILj1536ES2_S2_fS2_fjLj128EEEEELb0ELb0ELb0ELb1EEEvNS_9FwdParamsE --------------------------
	.section	.text._ZN10layer_norm13ln_fwd_kernelINS_13Kernel_traitsI13__nv_bfloat16S2_fS2_fjLj1536ELj1ELj4ELj1ELj16ENS_18Kernel_traits_baseILj1536ES2_S2_fS2_fjLj128EEEEELb0ELb0ELb0ELb1EEEvNS_9FwdParamsE,"ax",@progbits
	.align	128
        .global         _ZN10layer_norm13ln_fwd_kernelINS_13Kernel_traitsI13__nv_bfloat16S2_fS2_fjLj1536ELj1ELj4ELj1ELj16ENS_18Kernel_traits_baseILj1536ES2_S2_fS2_fjLj128EEEEELb0ELb0ELb0ELb1EEEvNS_9FwdParamsE
        .type           _ZN10layer_norm13ln_fwd_kernelINS_13Kernel_traitsI13__nv_bfloat16S2_fS2_fjLj1536ELj1ELj4ELj1ELj16ENS_18Kernel_traits_baseILj1536ES2_S2_fS2_fjLj128EEEEELb0ELb0ELb0ELb1EEEvNS_9FwdParamsE,@function
        .size           _ZN10layer_norm13ln_fwd_kernelINS_13Kernel_traitsI13__nv_bfloat16S2_fS2_fjLj1536ELj1ELj4ELj1ELj16ENS_18Kernel_traits_baseILj1536ES2_S2_fS2_fjLj128EEEEELb0ELb0ELb0ELb1EEEvNS_9FwdParamsE,(.L_x_44384 - _ZN10layer_norm13ln_fwd_kernelINS_13Kernel_traitsI13__nv_bfloat16S2_fS2_fjLj1536ELj1ELj4ELj1ELj16ENS_18Kernel_traits_baseILj1536ES2_S2_fS2_fjLj128EEEEELb0ELb0ELb0ELb1EEEvNS_9FwdParamsE)
        .other          _ZN10layer_norm13ln_fwd_kernelINS_13Kernel_traitsI13__nv_bfloat16S2_fS2_fjLj1536ELj1ELj4ELj1ELj16ENS_18Kernel_traits_baseILj1536ES2_S2_fS2_fjLj128EEEEELb0ELb0ELb0ELb1EEEvNS_9FwdParamsE,@"STO_CUDA_ENTRY STV_DEFAULT"
_ZN10layer_norm13ln_fwd_kernelINS_13Kernel_traitsI13__nv_bfloat16S2_fS2_fjLj1536ELj1ELj4ELj1ELj16ENS_18Kernel_traits_baseILj1536ES2_S2_fS2_fjLj128EEEEELb0ELb0ELb0ELb1EEEvNS_9FwdParamsE:
.text._ZN10layer_norm13ln_fwd_kernelINS_13Kernel_traitsI13__nv_bfloat16S2_fS2_fjLj1536ELj1ELj4ELj1ELj16ENS_18Kernel_traits_baseILj1536ES2_S2_fS2_fjLj128EEEEELb0ELb0ELb0ELb1EEEvNS_9FwdParamsE:
        /* <DEDUP_REMOVED lines=44> */
[----:B------:R-:W-:Y:S01]  /*02c0*/  ULDC.64 UR6, c[0x0][0x270] ;  /* 0x00009c0000067ab9 */ /* 0x000fe20000000a00 */
[----:B------:R-:W-:Y:S01]  /*02d0*/  PRMT R118, R101, 0x7632, R118 ;  /* 0x0000763265767816 */ /* 0x000fe20000000076 */
[----:B------:R-:W-:Y:S01]  /*02e0*/  ULDC.64 UR8, c[0x0][0x230] ;  /* 0x00008c0000087ab9 */ /* 0x000fe20000000a00 */
        /* <DEDUP_REMOVED lines=72> */
[----:B------:R-:W-:Y:S01]  /*0770*/  ISETP.NE.AND.EX P0, PT, RZ, UR7, PT, P0 ;  /* 0x00000007ff007c0c */ /* 0x000fe2000bf05300 */
[----:B------:R-:W-:Y:S01]  /*0780*/  ULDC UR7, c[0x0][0x218] ;  /* 0x0000860000077ab9 */ /* 0x000fe20000000800 */
[----:B------:R-:W-:Y:S01]  /*0790*/  ISETP.NE.AND P3, PT, RZ, UR6, PT ;  /* 0x00000006ff007c0c */ /* 0x000fe2000bf65270 */
[----:B------:R-:W-:Y:S01]  /*07a0*/  ULDC UR6, c[0x0][0x2d8] ;  /* 0x0000b60000067ab9 */ /* 0x000fe20000000800 */
[----:B--2---:R-:W-:-:S02]  /*07b0*/  PRMT R142, R16, 0x7632, R142 ;  /* 0x00007632108e7816 */ /* 0x004fc4000000008e */
[----:B------:R-:W-:Y:S02]  /*07c0*/  PRMT R141, R17, 0x7632, R141 ;  /* 0x00007632118d7816 */ /* 0x000fe4000000008d */
[----:B------:R-:W-:Y:S02]  /*07d0*/  PRMT R144, R18, 0x7632, R144 ;  /* 0x0000763212907816 */ /* 0x000fe40000000090 */
[----:B------:R-:W-:Y:S02]  /*07e0*/  PRMT R143, R19, 0x7632, R143 ;  /* 0x00007632138f7816 */ /* 0x000fe4000000008f */
[----:B---3--:R-:W-:Y:S02]  /*07f0*/  PRMT R146, R12, 0x7632, R146 ;  /* 0x000076320c927816 */ /* 0x008fe40000000092 */
[----:B------:R-:W-:Y:S02]  /*0800*/  PRMT R145, R13, 0x7632, R145 ;  /* 0x000076320d917816 */ /* 0x000fe40000000091 */
        /* <DEDUP_REMOVED lines=66> */
.L_x_14187:
[----:B-1----:R-:W0:Y:S01]  /*0c30*/  S2R R2, SR_TID.X ;  /* 0x0000000000027919 */ /* 0x002e220000002100 */
[----:B------:R-:W-:Y:S01]  /*0c40*/  ISETP.NE.U32.AND P1, PT, RZ, UR8, PT ;  /* 0x00000008ff007c0c */ /* 0x000fe2000bf25070 */
[----:B------:R-:W1:Y:S01]  /*0c50*/  @P0 LDC.64 R16, c[0x0][0x270] ;  /* 0x00009c00ff100b82 */ /* 0x000e620000000a00 */
[----:B------:R-:W-:Y:S02]  /*0c60*/  IMAD R0, R116, UR7, RZ ;  /* 0x0000000774007c24 */ /* 0x000fe4000f8e02ff */
[----:B------:R-:W-:-:S03]  /*0c70*/  ISETP.NE.AND.EX P1, PT, RZ, UR9, PT, P1 ;  /* 0x00000009ff007c0c */ /* 0x000fc6000bf25310 */
[----:B------:R-:W-:Y:S02]  /*0c80*/  SHF.R.S32.HI R3, RZ, 0x1f, R0 ;  /* 0x0000001fff037819 */ /* 0x000fe40000011400 */
[----:B------:R-:W2:Y:S02]  /*0c90*/  LDC.64 R60, c[0x0][0x220] ;  /* 0x00008800ff3c7b82 */ /* 0x000ea40000000a00 */
[----:B------:R-:W-:-:S06]  /*0ca0*/  LEA.HI R3, R3, R0, RZ, 0x3 ;  /* 0x0000000003037211 */ /* 0x000fcc00078f18ff */
[----:B------:R-:W3:Y:S01]  /*0cb0*/  @P1 LDC.64 R18, c[0x0][0x230] ;  /* 0x00008c00ff121b82 */ /* 0x000ee20000000a00 */
[----:B-1----:R-:W-:Y:S01]  /*0cc0*/  @P0 IMAD.WIDE R16, R116, 0x2, R16 ;  /* 0x0000000274100825 */ /* 0x002fe200078e0210 */
[----:B------:R-:W-:Y:S01]  /*0cd0*/  HFMA2.MMA R166, -RZ, RZ, 1.875, 0 ;  /* 0x3f800000ffa67435 */ /* 0x000fe200000001ff */
[----:B------:R-:W-:-:S05]  /*0ce0*/  ISETP.NE.U32.AND P2, PT, RZ, UR8, PT ;  /* 0x00000008ff007c0c */ /* 0x000fca000bf45070 */
[----:B------:R-:W1:Y:S01]  /*0cf0*/  @P1 LDC.64 R24, c[0x0][0x230] ;  /* 0x00008c00ff181b82 */ /* 0x000e620000000a00 */
[----:B0-----:R-:W-:Y:S01]  /*0d00*/  LOP3.LUT R0, R2, 0x1f, RZ, 0xc0, !PT ;  /* 0x0000001f02007812 */ /* 0x001fe200078ec0ff */
[----:B------:R-:W4:Y:S03]  /*0d10*/  @P0 LDG.E.U16 R16, desc[UR4][R16.64] ;  /* 0x0000000410100981 */ /* 0x000f26000c1e1500 */
[----:B------:R-:W-:-:S03]  /*0d20*/  LEA.HI.SX32 R165, R3, R0, 0x1d ;  /* 0x0000000003a57211 */ /* 0x000fc600078feaff */
[----:B------:R-:W0:Y:S02]  /*0d30*/  @P1 LDC.64 R36, c[0x0][0x230] ;  /* 0x00008c00ff241b82 */ /* 0x000e240000000a00 */
[----:B--2---:R-:W-:-:S06]  /*0d40*/  IMAD.WIDE.U32 R12, R165, 0x10, R60 ;  /* 0x00000010a50c7825 */ /* 0x004fcc00078e003c */
[----:B------:R-:W2:Y:S01]  /*0d50*/  LDC.64 R2, c[0x0][0x238] ;  /* 0x00008e00ff027b82 */ /* 0x000ea20000000a00 */
[----:B------:R-:W5:Y:S01]  /*0d60*/  LDG.E.128 R12, desc[UR4][R12.64] ;  /* 0x000000040c0c7981 */ /* 0x000f62000c1e1d00 */
[----:B---3--:R-:W-:-:S05]  /*0d70*/  @P1 IMAD.WIDE.U32 R18, R165, 0x20, R18 ;  /* 0x00000020a5121825 */ /* 0x008fca00078e0012 */
[----:B------:R-:W3:Y:S01]  /*0d80*/  @P1 LDG.E.128 R4, desc[UR4][R18.64] ;  /* 0x0000000412041981 */ /* 0x000ee2000c1e1d00 */
[----:B------:R-:W0:Y:S03]  /*0d90*/  @P1 LDC.64 R48, c[0x0][0x230] ;  /* 0x00008c00ff301b82 */ /* 0x000e260000000a00 */
[----:B------:R5:W3:Y:S01]  /*0da0*/  @P1 LDG.E.128 R8, desc[UR4][R18.64+0x10] ;  /* 0x0000100412081981 */ /* 0x000ae2000c1e1d00 */
[----:B------:R-:W-:Y:S02]  /*0db0*/  ISETP.NE.AND.EX P2, PT, RZ, UR9, PT, P2 ;  /* 0x00000009ff007c0c */ /* 0x000fe4000bf45320 */
[C---:B------:R-:W-:Y:S02]  /*0dc0*/  IADD3 R167, R165.reuse, 0x20, RZ ;  /* 0x00000020a5a77810 */ /* 0x040fe40007ffe0ff */
[----:B------:R-:W0:Y:S01]  /*0dd0*/  @P1 LDC.64 R56, c[0x0][0x230] ;  /* 0x00008c00ff381b82 */ /* 0x000e220000000a00 */
[----:B--2---:R-:W-:-:S04]  /*0de0*/  IMAD.WIDE.U32 R26, R165, 0x20, R2 ;  /* 0x00000020a51a7825 */ /* 0x004fc800078e0002 */
[----:B-1----:R-:W-:Y:S01]  /*0df0*/  @P1 IMAD.WIDE.U32 R24, R167, 0x20, R24 ;  /* 0x00000020a7181825 */ /* 0x002fe200078e0018 */
[----:B----4-:R-:W-:Y:S02]  /*0e00*/  @P0 SHF.L.U32 R166, R16, 0x10, RZ ;  /* 0x0000001010a60819 */ /* 0x010fe400000006ff */
[C---:B-----5:R-:W-:Y:S02]  /*0e10*/  PRMT R20, R12.reuse, 0x7632, R20 ;  /* 0x000076320c147816 */ /* 0x060fe40000000014 */
[----:B------:R-:W-:Y:S02]  /*0e20*/  SHF.L.U32 R17, R12, 0x10, RZ ;  /* 0x000000100c117819 */ /* 0x000fe400000006ff */
[C---:B------:R-:W-:Y:S02]  /*0e30*/  PRMT R16, R14.reuse, 0x7632, R16 ;  /* 0x000076320e107816 */ /* 0x040fe40000000010 */
[----:B------:R-:W-:Y:S02]  /*0e40*/  SHF.L.U32 R19, R14, 0x10, RZ ;  /* 0x000000100e137819 */ /* 0x000fe400000006ff */
[----:B------:R-:W-:-:S02]  /*0e50*/  PRMT R12, R13, 0x7632, R12 ;  /* 0x000076320d0c7816 */ /* 0x000fc4000000000c */
[----:B------:R-:W-:Y:S02]  /*0e60*/  PRMT R14, R15, 0x7632, R14 ;  /* 0x000076320f0e7816 */ /* 0x000fe4000000000e */
        /* <DEDUP_REMOVED lines=22> */
[----:B------:R-:W-:-:S02]  /*0fd0*/  IMAD.WIDE.U32 R20, R167, 0x10, R60 ;  /* 0x00000010a7147825 */ /* 0x000fc400078e003c */
[----:B------:R-:W-:Y:S04]  /*0fe0*/  STG.E.128 desc[UR4][R26.64], R12 ;  /* 0x0000000c1a007986 */ /* 0x000fe8000c101d04 */
[----:B------:R1:W-:Y:S04]  /*0ff0*/  STG.E.128 desc[UR4][R26.64+0x10], R16 ;  /* 0x000010101a007986 */ /* 0x0003e8000c101d04 */
[----:B------:R-:W1:Y:S01]  /*1000*/  LDG.E.128 R20, desc[UR4][R20.64] ;  /* 0x0000000414147981 */ /* 0x000e62000c1e1d00 */
[----:B------:R-:W-:Y:S02]  /*1010*/  MOV R40, R4 ;  /* 0x0000000400287202 */ /* 0x000fe40000000f00 */
[----:B------:R-:W-:-:S02]  /*1020*/  MOV R41, R5 ;  /* 0x0000000500297202 */ /* 0x000fc40000000f00 */
[----:B------:R-:W-:Y:S02]  /*1030*/  MOV R42, R6 ;  /* 0x00000006002a7202 */ /* 0x000fe40000000f00 */
[----:B------:R-:W-:Y:S02]  /*1040*/  MOV R43, R7 ;  /* 0x00000007002b7202 */ /* 0x000fe40000000f00 */
[----:B------:R-:W-:Y:S02]  /*1050*/  MOV R28, R8 ;  /* 0x00000008001c7202 */ /* 0x000fe40000000f00 */
[----:B------:R-:W-:Y:S02]  /*1060*/  MOV R29, R9 ;  /* 0x00000009001d7202 */ /* 0x000fe40000000f00 */
[----:B------:R-:W-:Y:S01]  /*1070*/  MOV R30, R10 ;  /* 0x0000000a001e7202 */ /* 0x000fe20000000f00 */
[----:B------:R-:W2:Y:S01]  /*1080*/  @P1 LDG.E.128 R40, desc[UR4][R24.64] ;  /* 0x0000000418281981 */ /* 0x000ea2000c1e1d00 */
[----:B------:R-:W-:-:S06]  /*1090*/  MOV R31, R11 ;  /* 0x0000000b001f7202 */ /* 0x000fcc0000000f00 */
[----:B------:R3:W4:Y:S01]  /*10a0*/  @P1 LDG.E.128 R28, desc[UR4][R24.64+0x10] ;  /* 0x00001004181c1981 */ /* 0x000722000c1e1d00 */
[----:B------:R-:W-:Y:S01]  /*10b0*/  IADD3 R169, R165, 0x40, RZ ;  /* 0x00000040a5a97810 */ /* 0x000fe20007ffe0ff */
[----:B------:R-:W-:-:S04]  /*10c0*/  IMAD.WIDE.U32 R38, R167, 0x20, R2 ;  /* 0x00000020a7267825 */ /* 0x000fc800078e0002 */
[----:B0-----:R-:W-:Y:S01]  /*10d0*/  @P1 IMAD.WIDE.U32 R36, R169, 0x20, R36 ;  /* 0x00000020a9241825 */ /* 0x001fe200078e0024 */
[C---:B-1----:R-:W-:Y:S02]  /*10e0*/  PRMT R26, R20.reuse, 0x7632, R26 ;  /* 0x00007632141a7816 */ /* 0x042fe4000000001a */
[----:B------:R-:W-:Y:S02]  /*10f0*/  SHF.L.U32 R27, R20, 0x10, RZ ;  /* 0x00000010141b7819 */ /* 0x000fe400000006ff */
        /* <DEDUP_REMOVED lines=8> */
[----:B---3--:R-:W-:Y:S02]  /*1180*/  SHF.L.U32 R25, R32, 0x10, RZ ;  /* 0x0000001020197819 */ /* 0x008fe400000006ff */
        /* <DEDUP_REMOVED lines=9> */
[----:B--2---:R-:W-:Y:S01]  /*1220*/  @P2 FADD.FTZ R20, R40, R20 ;  /* 0x0000001428142221 */ /* 0x004fe20000010000 */
[----:B------:R-:W-:Y:S01]  /*1230*/  @P2 FADD.FTZ R22, R42, R22 ;  /* 0x000000162a162221 */ /* 0x000fe20000010000 */
[----:B----4-:R-:W-:Y:S01]  /*1240*/  @P2 FADD.FTZ R24, R28, R24 ;  /* 0x000000181c182221 */ /* 0x010fe20000010000 */
        /* <DEDUP_REMOVED lines=8> */
[----:B------:R-:W0:Y:S01]  /*12d0*/  LDG.E.128 R32, desc[UR4][R32.64] ;  /* 0x0000000420207981 */ /* 0x000e22000c1e1d00 */
[----:B------:R-:W-:Y:S02]  /*12e0*/  @P1 MOV R4, R40 ;  /* 0x0000002800041202 */ /* 0x000fe40000000f00 */
[----:B------:R-:W-:-:S02]  /*12f0*/  @P1 MOV R5, R41 ;  /* 0x0000002900051202 */ /* 0x000fc40000000f00 */
[----:B------:R-:W-:Y:S02]  /*1300*/  @P1 MOV R6, R42 ;  /* 0x0000002a00061202 */ /* 0x000fe40000000f00 */
[----:B------:R-:W-:Y:S02]  /*1310*/  @P1 MOV R7, R43 ;  /* 0x0000002b00071202 */ /* 0x000fe40000000f00 */
[----:B------:R-:W-:Y:S01]  /*1320*/  @P1 MOV R8, R28 ;  /* 0x0000001c00081202 */ /* 0x000fe20000000f00 */
[----:B------:R-:W2:Y:S01]  /*1330*/  @P1 LDG.E.128 R40, desc[UR4][R36.64] ;  /* 0x0000000424281981 */ /* 0x000ea2000c1e1d00 */
[----:B------:R-:W-:Y:S02]  /*1340*/  @P1 MOV R9, R29 ;  /* 0x0000001d00091202 */ /* 0x000fe40000000f00 */
[----:B------:R-:W-:Y:S02]  /*1350*/  @P1 MOV R10, R30 ;  /* 0x0000001e000a1202 */ /* 0x000fe40000000f00 */
[----:B------:R-:W-:-:S02]  /*1360*/  @P1 MOV R11, R31 ;  /* 0x0000001f000b1202 */ /* 0x000fc40000000f00 */
[----:B------:R1:W3:Y:S01]  /*1370*/  @P1 LDG.E.128 R28, desc[UR4][R36.64+0x10] ;  /* 0x00001004241c1981 */ /* 0x0002e2000c1e1d00 */
[----:B------:R-:W-:Y:S01]  /*1380*/  IADD3 R171, R165, 0x60, RZ ;  /* 0x00000060a5ab7810 */ /* 0x000fe20007ffe0ff */
[----:B------:R-:W-:-:S04]  /*1390*/  IMAD.WIDE.U32 R50, R169, 0x20, R2 ;  /* 0x00000020a9327825 */ /* 0x000fc800078e0002 */
[----:B------:R-:W-:Y:S01]  /*13a0*/  @P1 IMAD.WIDE.U32 R48, R171, 0x20, R48 ;  /* 0x00000020ab301825 */ /* 0x000fe200078e0030 */
[C---:B0-----:R-:W-:Y:S02]  /*13b0*/  PRMT R38, R32.reuse, 0x7632, R38 ;  /* 0x0000763220267816 */ /* 0x041fe40000000026 */
        /* <DEDUP_REMOVED lines=9> */
[----:B-1----:R-:W-:Y:S02]  /*1450*/  SHF.L.U32 R37, R44, 0x10, RZ ;  /* 0x000000102c257819 */ /* 0x002fe400000006ff */
        /* <DEDUP_REMOVED lines=11> */
[----:B---3--:R-:W-:Y:S01]  /*1510*/  @P2 FADD.FTZ R36, R28, R36 ;  /* 0x000000241c242221 */ /* 0x008fe20000010000 */
        /* <DEDUP_REMOVED lines=50> */
[----:B------:R-:W-:Y:S01]  /*1840*/  IMAD.WIDE.U32 R52, R173, 0x10, R60 ;  /* 0x00000010ad347825 */ /* 0x000fe200078e003c */
[----:B------:R-:W-:Y:S01]  /*1850*/  @P1 MOV R4, R40 ;  /* 0x0000002800041202 */ /* 0x000fe20000000f00 */
[----:B------:R-:W-:Y:S01]  /*1860*/  STG.E.128 desc[UR4][R58.64], R44 ;  /* 0x0000002c3a007986 */ /* 0x000fe2000c101d04 */
[----:B------:R-:W-:Y:S01]  /*1870*/  @P1 MOV R5, R41 ;  /* 0x0000002900051202 */ /* 0x000fe20000000f00 */
[----:B------:R-:W0:Y:S02]  /*1880*/  @P1 LDC.64 R62, c[0x0][0x230] ;  /* 0x00008c00ff3e1b82 */ /* 0x000e240000000a00 */
[----:B------:R1:W-:Y:S04]  /*1890*/  STG.E.128 desc[UR4][R58.64+0x10], R48 ;  /* 0x000010303a007986 */ /* 0x0003e8000c101d04 */
[----:B------:R-:W1:Y:S01]  /*18a0*/  LDG.E.128 R52, desc[UR4][R52.64] ;  /* 0x0000000434347981 */ /* 0x000e62000c1e1d00 */
[----:B------:R-:W-:-:S02]  /*18b0*/  @P1 MOV R6, R42 ;  /* 0x0000002a00061202 */ /* 0x000fc40000000f00 */
[----:B------:R-:W-:Y:S02]  /*18c0*/  @P1 MOV R7, R43 ;  /* 0x0000002b00071202 */ /* 0x000fe40000000f00 */
[----:B------:R-:W-:Y:S01]  /*18d0*/  @P1 MOV R8, R28 ;  /* 0x0000001c00081202 */ /* 0x000fe20000000f00 */
[----:B------:R-:W2:Y:S01]  /*18e0*/  @P1 LDG.E.128 R40, desc[UR4][R56.64] ;  /* 0x0000000438281981 */ /* 0x000ea2000c1e1d00 */
[----:B------:R-:W-:Y:S02]  /*18f0*/  @P1 MOV R9, R29 ;  /* 0x0000001d00091202 */ /* 0x000fe40000000f00 */
[----:B------:R-:W-:Y:S02]  /*1900*/  @P1 MOV R10, R30 ;  /* 0x0000001e000a1202 */ /* 0x000fe40000000f00 */
[----:B------:R-:W-:Y:S02]  /*1910*/  @P1 MOV R11, R31 ;  /* 0x0000001f000b1202 */ /* 0x000fe40000000f00 */
[----:B------:R3:W4:Y:S01]  /*1920*/  @P1 LDG.E.128 R28, desc[UR4][R56.64+0x10] ;  /* 0x00001004381c1981 */ /* 0x000722000c1e1d00 */
[----:B------:R-:W-:Y:S01]  /*1930*/  IADD3 R175, R165, 0xa0, RZ ;  /* 0x000000a0a5af7810 */ /* 0x000fe20007ffe0ff */
[----:B------:R-:W-:-:S04]  /*1940*/  IMAD.WIDE.U32 R64, R173, 0x20, R2 ;  /* 0x00000020ad407825 */ /* 0x000fc800078e0002 */
[----:B------:R-:W-:Y:S01]  /*1950*/  IMAD.WIDE.U32 R60, R175, 0x10, R60 ;  /* 0x00000010af3c7825 */ /* 0x000fe200078e003c */
        /* <DEDUP_REMOVED lines=28> */
[----:B0-----:R-:W-:-:S02]  /*1b20*/  @P1 IMAD.WIDE.U32 R66, R175, 0x20, R62 ;  /* 0x00000020af421825 */ /* 0x001fc400078e003e */
[----:B------:R-:W-:Y:S04]  /*1b30*/  STG.E.128 desc[UR4][R64.64], R52 ;  /* 0x0000003440007986 */ /* 0x000fe8000c101d04 */
[----:B------:R0:W-:Y:S04]  /*1b40*/  STG.E.128 desc[UR4][R64.64+0x10], R56 ;  /* 0x0000103840007986 */ /* 0x0001e8000c101d04 */
[----:B------:R-:W2:Y:S01]  /*1b50*/  LDG.E.128 R60, desc[UR4][R60.64] ;  /* 0x000000043c3c7981 */ /* 0x000ea2000c1e1d00 */
[----:B------:R-:W-:Y:S02]  /*1b60*/  @P1 MOV R4, R40 ;  /* 0x0000002800041202 */ /* 0x000fe40000000f00 */
[----:B------:R-:W-:-:S02]  /*1b70*/  @P1 MOV R5, R41 ;  /* 0x0000002900051202 */ /* 0x000fc40000000f00 */
[----:B------:R-:W-:Y:S02]  /*1b80*/  @P1 MOV R6, R42 ;  /* 0x0000002a00061202 */ /* 0x000fe40000000f00 */
[----:B------:R-:W-:Y:S02]  /*1b90*/  @P1 MOV R7, R43 ;  /* 0x0000002b00071202 */ /* 0x000fe40000000f00 */
[----:B------:R-:W-:Y:S02]  /*1ba0*/  @P1 MOV R8, R28 ;  /* 0x0000001c00081202 */ /* 0x000fe40000000f00 */
[----:B------:R-:W-:Y:S02]  /*1bb0*/  @P1 MOV R9, R29 ;  /* 0x0000001d00091202 */ /* 0x000fe40000000f00 */
[----:B------:R-:W3:Y:S01]  /*1bc0*/  @P1 LDG.E.128 R4, desc[UR4][R66.64] ;  /* 0x0000000442041981 */ /* 0x000ee2000c1e1d00 */
[----:B------:R-:W-:Y:S02]  /*1bd0*/  @P1 MOV R10, R30 ;  /* 0x0000001e000a1202 */ /* 0x000fe40000000f00 */
[----:B------:R-:W-:-:S06]  /*1be0*/  @P1 MOV R11, R31 ;  /* 0x0000001f000b1202 */ /* 0x000fcc0000000f00 */
[----:B------:R1:W4:Y:S01]  /*1bf0*/  @P1 LDG.E.128 R8, desc[UR4][R66.64+0x10] ;  /* 0x0000100442081981 */ /* 0x000322000c1e1d00 */
[----:B0-----:R-:W-:-:S04]  /*1c00*/  FADD.FTZ R64, RZ, R12 ;  /* 0x0000000cff407221 */ /* 0x001fc80000010000 */
        /* <DEDUP_REMOVED lines=29> */
[----:B------:R-:W-:Y:S01]  /*1de0*/  IMAD.WIDE.U32 R2, R175, 0x20, R2 ;  /* 0x00000020af027825 */ /* 0x000fe200078e0002 */
[----:B------:R-:W-:Y:S01]  /*1df0*/  UMOV UR10, 0xffffffff ;  /* 0xffffffff000a7882 */ /* 0x000fe20000000000 */
[C---:B--2---:R-:W-:Y:S02]  /*1e00*/  PRMT R65, R60.reuse, 0x7632, R65 ;  /* 0x000076323c417816 */ /* 0x044fe40000000041 */
[----:B-1----:R-:W-:Y:S01]  /*1e10*/  SHF.L.U32 R67, R60, 0x10, RZ ;  /* 0x000000103c437819 */ /* 0x002fe200000006ff */
[----:B------:R-:W-:Y:S01]  /*1e20*/  FADD.FTZ R60, R50, R177 ;  /* 0x000000b1323c7221 */ /* 0x000fe20000010000 */
[----:B------:R-:W-:-:S03]  /*1e30*/  PRMT R170, R62, 0x7632, R170 ;  /* 0x000076323eaa7816 */ /* 0x000fc600000000aa */
[----:B------:R-:W-:Y:S01]  /*1e40*/  FADD.FTZ R179, R51, R60 ;  /* 0x0000003c33b37221 */ /* 0x000fe20000010000 */
[----:B------:R-:W-:-:S03]  /*1e50*/  SHF.L.U32 R177, R62, 0x10, RZ ;  /* 0x000000103eb17819 */ /* 0x000fc600000006ff */
[----:B------:R-:W-:Y:S01]  /*1e60*/  FADD.FTZ R62, R52, R179 ;  /* 0x000000b3343e7221 */ /* 0x000fe20000010000 */
[----:B------:R-:W-:Y:S01]  /*1e70*/  FMUL.FTZ R60, R67, R166 ;  /* 0x000000a6433c7220 */ /* 0x000fe20000410000 */
[----:B---3--:R-:W-:Y:S02]  /*1e80*/  @P1 MOV R40, R4 ;  /* 0x0000000400281202 */ /* 0x008fe40000000f00 */
[----:B------:R-:W-:Y:S01]  /*1e90*/  FADD.FTZ R67, R53, R62 ;  /* 0x0000003e35437221 */ /* 0x000fe20000010000 */
[C---:B------:R-:W-:Y:S02]  /*1ea0*/  PRMT R168, R61.reuse, 0x7632, R168 ;  /* 0x000076323da87816 */ /* 0x040fe400000000a8 */
[----:B------:R-:W-:Y:S01]  /*1eb0*/  SHF.L.U32 R61, R61, 0x10, RZ ;  /* 0x000000103d3d7819 */ /* 0x000fe200000006ff */
[----:B------:R-:W-:Y:S01]  /*1ec0*/  @P2 FADD.FTZ R60, R60, R40 ;  /* 0x000000283c3c2221 */ /* 0x000fe20000010000 */
[----:B------:R-:W-:Y:S01]  /*1ed0*/  FADD.FTZ R40, R54, R67 ;  /* 0x0000004336287221 */ /* 0x000fe20000010000 */
[----:B------:R-:W-:Y:S01]  /*1ee0*/  FMUL.FTZ R64, R177, R166 ;  /* 0x000000a6b1407220 */ /* 0x000fe20000410000 */
[----:B----4-:R-:W-:Y:S01]  /*1ef0*/  @P1 MOV R28, R8 ;  /* 0x00000008001c1202 */ /* 0x010fe20000000f00 */
[----:B------:R-:W-:Y:S01]  /*1f00*/  FMUL.FTZ R62, R61, R166 ;  /* 0x000000a63d3e7220 */ /* 0x000fe20000410000 */
[----:B------:R-:W-:-:S03]  /*1f10*/  FADD.FTZ R61, R55, R40 ;  /* 0x00000028373d7221 */ /* 0x000fc60000010000 */
[----:B------:R-:W-:Y:S01]  /*1f20*/  @P2 FADD.FTZ R64, R64, R28 ;  /* 0x0000001c40402221 */ /* 0x000fe20000010000 */
[----:B------:R-:W-:Y:S01]  /*1f30*/  FADD.FTZ R28, R56, R61 ;  /* 0x0000003d381c7221 */ /* 0x000fe20000010000 */
[C---:B------:R-:W-:Y:S02]  /*1f40*/  PRMT R172, R63.reuse, 0x7632, R172 ;  /* 0x000076323fac7816 */ /* 0x040fe400000000ac */
[----:B------:R-:W-:Y:S01]  /*1f50*/  SHF.L.U32 R63, R63, 0x10, RZ ;  /* 0x000000103f3f7819 */ /* 0x000fe200000006ff */
[----:B------:R-:W-:Y:S01]  /*1f60*/  FADD.FTZ R179, R57, R28 ;  /* 0x0000001c39b37221 */ /* 0x000fe20000010000 */
[----:B------:R-:W-:Y:S02]  /*1f70*/  SHF.L.U32 R65, R65, 0x10, RZ ;  /* 0x0000001041417819 */ /* 0x000fe400000006ff */
[----:B------:R-:W-:Y:S02]  /*1f80*/  SHF.L.U32 R67, R170, 0x10, RZ ;  /* 0x00000010aa437819 */ /* 0x000fe400000006ff */
[----:B------:R-:W-:Y:S01]  /*1f90*/  SHF.L.U32 R177, R172, 0x10, RZ ;  /* 0x00000010acb17819 */ /* 0x000fe200000006ff */
[----:B------:R-:W-:Y:S01]  /*1fa0*/  FADD.FTZ R28, R58, R179 ;  /* 0x000000b33a1c7221 */ /* 0x000fe20000010000 */
[-C--:B------:R-:W-:Y:S01]  /*1fb0*/  FMUL.FTZ R66, R63, R166.reuse ;  /* 0x000000a63f427220 */ /* 0x080fe20000410000 */
[-C--:B------:R-:W-:Y:S01]  /*1fc0*/  FMUL.FTZ R61, R65, R166.reuse ;  /* 0x000000a6413d7220 */ /* 0x080fe20000410000 */
[----:B------:R-:W-:Y:S01]  /*1fd0*/  SHF.L.U32 R63, R168, 0x10, RZ ;  /* 0x00000010a83f7819 */ /* 0x000fe200000006ff */
[-C--:B------:R-:W-:Y:S01]  /*1fe0*/  FMUL.FTZ R65, R67, R166.reuse ;  /* 0x000000a643417220 */ /* 0x080fe20000410000 */
[----:B------:R-:W-:Y:S01]  /*1ff0*/  @P1 MOV R41, R5 ;  /* 0x0000000500291202 */ /* 0x000fe20000000f00 */
[----:B------:R-:W-:Y:S01]  /*2000*/  FMUL.FTZ R67, R177, R166 ;  /* 0x000000a6b1437220 */ /* 0x000fe20000410000 */
[----:B------:R-:W-:Y:S01]  /*2010*/  FADD.FTZ R177, R59, R28 ;  /* 0x0000001c3bb17221 */ /* 0x000fe20000010000 */
[----:B------:R-:W-:Y:S01]  /*2020*/  @P1 MOV R42, R6 ;  /* 0x00000006002a1202 */ /* 0x000fe20000000f00 */
[----:B------:R-:W-:Y:S01]  /*2030*/  FMUL.FTZ R63, R63, R166 ;  /* 0x000000a63f3f7220 */ /* 0x000fe20000410000 */
[----:B------:R-:W-:-:S02]  /*2040*/  @P1 MOV R30, R10 ;  /* 0x0000000a001e1202 */ /* 0x000fc40000000f00 */
[----:B------:R-:W-:Y:S02]  /*2050*/  @P1 MOV R43, R7 ;  /* 0x00000007002b1202 */ /* 0x000fe40000000f00 */
[----:B------:R-:W-:Y:S02]  /*2060*/  @P1 MOV R29, R9 ;  /* 0x00000009001d1202 */ /* 0x000fe40000000f00 */
[----:B------:R-:W-:Y:S01]  /*2070*/  @P1 MOV R31, R11 ;  /* 0x0000000b001f1202 */ /* 0x000fe20000000f00 */
[----:B------:R-:W-:Y:S01]  /*2080*/  @P2 FADD.FTZ R61, R61, R41 ;  /* 0x000000293d3d2221 */ /* 0x000fe20000010000 */
[----:B------:R-:W-:Y:S01]  /*2090*/  FADD.FTZ R28, R60, R177 ;  /* 0x000000b13c1c7221 */ /* 0x000fe20000010000 */
[----:B------:R-:W-:Y:S01]  /*20a0*/  @P2 FADD.FTZ R62, R62, R42 ;  /* 0x0000002a3e3e2221 */ /* 0x000fe20000010000 */
[----:B------:R-:W-:Y:S01]  /*20b0*/  @P2 FADD.FTZ R66, R66, R30 ;  /* 0x0000001e42422221 */ /* 0x000fe20000010000 */
[----:B------:R-:W-:Y:S01]  /*20c0*/  @P2 FADD.FTZ R63, R63, R43 ;  /* 0x0000002b3f3f2221 */ /* 0x000fe20000010000 */
[----:B------:R-:W-:Y:S01]  /*20d0*/  @P2 FADD.FTZ R65, R65, R29 ;  /* 0x0000001d41412221 */ /* 0x000fe20000010000 */
[----:B------:R-:W-:Y:S01]  /*20e0*/  @P2 FADD.FTZ R67, R67, R31 ;  /* 0x0000001f43432221 */ /* 0x000fe20000010000 */
[----:B------:R-:W-:-:S02]  /*20f0*/  FADD.FTZ R29, R61, R28 ;  /* 0x0000001c3d1d7221 */ /* 0x000fc40000010000 */
[----:B------:R0:W-:Y:S02]  /*2100*/  STG.E.128 desc[UR4][R2.64], R60 ;  /* 0x0000003c02007986 */ /* 0x0001e4000c101d04 */
[----:B------:R-:W-:Y:S02]  /*2110*/  FADD.FTZ R28, R62, R29 ;  /* 0x0000001d3e1c7221 */ /* 0x000fe40000010000 */
[----:B------:R0:W-:Y:S02]  /*2120*/  STG.E.128 desc[UR4][R2.64+0x10], R64 ;  /* 0x0000104002007986 */ /* 0x0001e4000c101d04 */
[----:B------:R-:W-:-:S04]  /*2130*/  FADD.FTZ R29, R63, R28 ;  /* 0x0000001c3f1d7221 */ /* 0x000fc80000010000 */
[----:B------:R-:W-:Y:S01]  /*2140*/  FADD.FTZ R28, R64, R29 ;  /* 0x0000001d401c7221 */ /* 0x000fe20000010000 */
[----:B------:R-:W-:-:S03]  /*2150*/  ISETP.NE.AND P1, PT, R0, RZ, PT ;  /* 0x000000ff0000720c */ /* 0x000fc60003f25270 */
        /* <DEDUP_REMOVED lines=19> */
[----:B------:R-:W-:Y:S01]  /*2290*/  FADD.FTZ R31, R17, -R2 ;  /* 0x80000002111f7221 */ /* 0x000fe20000010000 */
[----:B------:R-:W-:-:S04]  /*22a0*/  FFMA.FTZ R0, R0, R0, RZ ;  /* 0x0000000000007223 */ /* 0x000fc800000100ff */
        /* <DEDUP_REMOVED lines=100> */
.L_x_14199:
[----:B------:R-:W-:Y:S01]  /*28f0*/  FSEL R28, R2, RZ, !P3 ;  /* 0x000000ff021c7208 */ /* 0x000fe20005800000 */
[----:B01----:R-:W-:Y:S01]  /*2900*/  FADD.FTZ R30, R30, R41 ;  /* 0x000000291e1e7221 */ /* 0x003fe20000010000 */
[----:B------:R-:W-:-:S03]  /*2910*/  FMUL.FTZ R0, R2, R2 ;  /* 0x0000000202007220 */ /* 0x000fc60000410000 */
[----:B------:R-:W-:Y:S01]  /*2920*/  FFMA.FTZ R3, R30, R3, UR6 ;  /* 0x000000061e037e23 */ /* 0x000fe20008010003 */
[--C-:B------:R-:W-:Y:S01]  /*2930*/  FADD.FTZ R31, R14, -R28.reuse ;  /* 0x8000001c0e1f7221 */ /* 0x100fe20000010000 */
[--C-:B------:R-:W-:Y:S01]  /*2940*/  FADD.FTZ R40, R15, -R28.reuse ;  /* 0x8000001c0f287221 */ /* 0x100fe20000010000 */
[--C-:B------:R-:W-:Y:S01]  /*2950*/  FADD.FTZ R29, R12, -R28.reuse ;  /* 0x8000001c0c1d7221 */ /* 0x100fe20000010000 */
[--C-:B------:R-:W-:Y:S01]  /*2960*/  FADD.FTZ R30, R13, -R28.reuse ;  /* 0x8000001c0d1e7221 */ /* 0x100fe20000010000 */
[----:B------:R-:W0:Y:S01]  /*2970*/  @!P1 LDC.64 R14, c[0x0][0x250] ;  /* 0x00009400ff0e9b82 */ /* 0x000e220000000a00 */
[----:B------:R-:W-:Y:S01]  /*2980*/  FSEL R0, R0, RZ, P3 ;  /* 0x000000ff00007208 */ /* 0x000fe20001800000 */
[--C-:B------:R-:W-:Y:S01]  /*2990*/  FADD.FTZ R41, R16, -R28.reuse ;  /* 0x8000001c10297221 */ /* 0x100fe20000010000 */
[--C-:B------:R-:W-:Y:S01]  /*29a0*/  FADD.FTZ R42, R17, -R28.reuse ;  /* 0x8000001c112a7221 */ /* 0x100fe20000010000 */
[--C-:B------:R-:W-:Y:S01]  /*29b0*/  FADD.FTZ R166, R19, -R28.reuse ;  /* 0x8000001c13a67221 */ /* 0x100fe20000010000 */
[----:B------:R-:W-:Y:S01]  /*29c0*/  FADD.FTZ R43, R18, -R28 ;  /* 0x8000001c122b7221 */ /* 0x000fe20000010000 */
[----:B------:R-:W-:Y:S01]  /*29d0*/  FADD.FTZ R0, R3, R0 ;  /* 0x0000000003007221 */ /* 0x000fe20000010000 */
[--C-:B------:R-:W-:Y:S01]  /*29e0*/  FADD.FTZ R21, R21, -R28.reuse ;  /* 0x8000001c15157221 */ /* 0x100fe20000010000 */
[----:B------:R-:W1:Y:S01]  /*29f0*/  @!P1 LDC.64 R12, c[0x0][0x258] ;  /* 0x00009600ff0c9b82 */ /* 0x000e620000000a00 */
[--C-:B------:R-:W-:Y:S01]  /*2a00*/  FADD.FTZ R168, R20, -R28.reuse ;  /* 0x8000001c14a87221 */ /* 0x100fe20000010000 */
[----:B------:R-:W2:Y:S01]  /*2a10*/  MUFU.RSQ R183, R0 ;  /* 0x0000000000b77308 */ /* 0x000ea20000001400 */
[--C-:B------:R-:W-:Y:S01]  /*2a20*/  FADD.FTZ R170, R22, -R28.reuse ;  /* 0x8000001c16aa7221 */ /* 0x100fe20000010000 */
[--C-:B------:R-:W-:Y:S01]  /*2a30*/  FADD.FTZ R172, R23, -R28.reuse ;  /* 0x8000001c17ac7221 */ /* 0x100fe20000010000 */
[--C-:B------:R-:W-:Y:S01]  /*2a40*/  FADD.FTZ R38, R38, -R28.reuse ;  /* 0x8000001c26267221 */ /* 0x100fe20000010000 */
[--C-:B------:R-:W-:Y:S01]  /*2a50*/  FADD.FTZ R39, R39, -R28.reuse ;  /* 0x8000001c27277221 */ /* 0x100fe20000010000 */
[--C-:B------:R-:W-:Y:S01]  /*2a60*/  FADD.FTZ R174, R25, -R28.reuse ;  /* 0x8000001c19ae7221 */ /* 0x100fe20000010000 */
[----:B------:R-:W3:Y:S01]  /*2a70*/  LDC.64 R16, c[0x0][0x2b8] ;  /* 0x0000ae00ff107b82 */ /* 0x000ee20000000a00 */
[--C-:B------:R-:W-:Y:S01]  /*2a80*/  FADD.FTZ R36, R36, -R28.reuse ;  /* 0x8000001c24247221 */ /* 0x100fe20000010000 */
[--C-:B------:R-:W-:Y:S01]  /*2a90*/  FADD.FTZ R37, R37, -R28.reuse ;  /* 0x8000001c25257221 */ /* 0x100fe20000010000 */
[--C-:B------:R-:W-:Y:S01]  /*2aa0*/  FADD.FTZ R177, R44, -R28.reuse ;  /* 0x8000001c2cb17221 */ /* 0x100fe20000010000 */
[--C-:B------:R-:W-:Y:S01]  /*2ab0*/  FADD.FTZ R180, R49, -R28.reuse ;  /* 0x8000001c31b47221 */ /* 0x100fe20000010000 */
[--C-:B------:R-:W-:Y:S01]  /*2ac0*/  FADD.FTZ R48, R48, -R28.reuse ;  /* 0x8000001c30307221 */ /* 0x100fe20000010000 */
[--C-:B------:R-:W-:Y:S01]  /*2ad0*/  FADD.FTZ R50, R50, -R28.reuse ;  /* 0x8000001c32327221 */ /* 0x100fe20000010000 */
[----:B------:R-:W-:Y:S01]  /*2ae0*/  FADD.FTZ R181, R51, -R28 ;  /* 0x8000001c33b57221 */ /* 0x000fe20000010000 */
[----:B0-----:R-:W-:-:S04]  /*2af0*/  @!P1 IMAD.WIDE R14, R116, 0x4, R14 ;  /* 0x00000004740e9825 */ /* 0x001fc800078e020e */
[--C-:B------:R-:W-:Y:S01]  /*2b00*/  FADD.FTZ R24, R24, -R28.reuse ;  /* 0x8000001c18187221 */ /* 0x100fe20000010000 */
[----:B------:R-:W-:Y:S01]  /*2b10*/  FADD.FTZ R26, R26, -R28 ;  /* 0x8000001c1a1a7221 */ /* 0x000fe20000010000 */
[C---:B--2---:R-:W-:Y:S01]  /*2b20*/  FMUL.FTZ R3, R183.reuse, R40 ;  /* 0x00000028b7037220 */ /* 0x044fe20000410000 */
[C---:B------:R-:W-:Y:S01]  /*2b30*/  FMUL.FTZ R41, R183.reuse, R41 ;  /* 0x00000029b7297220 */ /* 0x040fe20000410000 */
[C---:B------:R-:W-:Y:S01]  /*2b40*/  FMUL.FTZ R42, R183.reuse, R42 ;  /* 0x0000002ab72a7220 */ /* 0x040fe20000410000 */
[C---:B------:R-:W-:Y:S01]  /*2b50*/  FMUL.FTZ R29, R183.reuse, R29 ;  /* 0x0000001db71d7220 */ /* 0x040fe20000410000 */
[----:B------:R-:W-:Y:S01]  /*2b60*/  FMUL.FTZ R30, R183, R30 ;  /* 0x0000001eb71e7220 */ /* 0x000fe20000410000 */
[----:B-1----:R-:W-:-:S04]  /*2b70*/  @!P1 IMAD.WIDE R18, R116, 0x4, R12 ;  /* 0x0000000474129825 */ /* 0x002fc800078e020c */
[C---:B------:R-:W-:Y:S01]  /*2b80*/  FMUL.FTZ R13, R183.reuse, R166 ;  /* 0x000000a6b70d7220 */ /* 0x040fe20000410000 */
[C---:B------:R-:W-:Y:S01]  /*2b90*/  FMUL.FTZ R0, R183.reuse, R31 ;  /* 0x0000001fb7007220 */ /* 0x040fe20000410000 */
[C---:B------:R-:W-:Y:S01]  /*2ba0*/  FMUL.FTZ R20, R183.reuse, R43 ;  /* 0x0000002bb7147220 */ /* 0x040fe20000410000 */
[----:B------:R0:W-:Y:S01]  /*2bb0*/  @!P1 STG.E desc[UR4][R14.64], R2 ;  /* 0x000000020e009986 */ /* 0x0001e2000c101904 */
        /* <DEDUP_REMOVED lines=9> */
[----:B------:R-:W-:Y:S01]  /*2c50*/  FADD.FTZ R176, R27, -R28 ;  /* 0x8000001c1bb07221 */ /* 0x000fe20000010000 */
        /* <DEDUP_REMOVED lines=8> */
[----:B---3--:R-:W-:Y:S01]  /*2ce0*/  IMAD.WIDE.U32 R20, R165, 0x10, R16 ;  /* 0x00000010a5147825 */ /* 0x008fe200078e0010 */
[----:B------:R-:W-:-:S03]  /*2cf0*/  F2FP.BF16.F32.PACK_AB R15, R2, R15 ;  /* 0x0000000f020f723e */ /* 0x000fc600000010ff */
[--C-:B------:R-:W-:Y:S01]  /*2d00*/  FADD.FTZ R32, R32, -R28.reuse ;  /* 0x8000001c20207221 */ /* 0x100fe20000010000 */
[----:B------:R-:W-:Y:S01]  /*2d10*/  F2FP.BF16.F32.PACK_AB R13, R13, R0 ;  /* 0x000000000d0d723e */ /* 0x000fe200000010ff */
[--C-:B------:R-:W-:Y:S01]  /*2d20*/  FADD.FTZ R33, R33, -R28.reuse ;  /* 0x8000001c21217221 */ /* 0x100fe20000010000 */
[----:B------:R-:W-:Y:S01]  /*2d30*/  F2FP.BF16.F32.PACK_AB R12, R3, R12 ;  /* 0x0000000c030c723e */ /* 0x000fe200000010ff */
[--C-:B------:R-:W-:Y:S01]  /*2d40*/  FADD.FTZ R34, R34, -R28.reuse ;  /* 0x8000001c22227221 */ /* 0x100fe20000010000 */
[--C-:B------:R-:W-:Y:S01]  /*2d50*/  FADD.FTZ R35, R35, -R28.reuse ;  /* 0x8000001c23237221 */ /* 0x100fe20000010000 */
[----:B------:R-:W-:Y:S01]  /*2d60*/  FADD.FTZ R179, R47, -R28 ;  /* 0x8000001c2fb37221 */ /* 0x000fe20000010000 */
[----:B------:R-:W-:Y:S01]  /*2d70*/  FFMA.FTZ R170, R170, R76, R101 ;  /* 0x0000004caaaa7223 */ /* 0x000fe20000010065 */
[----:B------:R-:W-:Y:S01]  /*2d80*/  FFMA.FTZ R25, R25, R145, R122 ;  /* 0x0000009119197223 */ /* 0x000fe2000001007a */
[C---:B------:R-:W-:Y:S01]  /*2d90*/  FMUL.FTZ R47, R183.reuse, R36 ;  /* 0x00000024b72f7220 */ /* 0x040fe20000410000 */
[C---:B------:R-:W-:Y:S01]  /*2da0*/  FMUL.FTZ R40, R183.reuse, R37 ;  /* 0x00000025b7287220 */ /* 0x040fe20000410000 */
[----:B------:R0:W-:Y:S01]  /*2db0*/  @!P1 STG.E desc[UR4][R18.64], R183 ;  /* 0x000000b712009986 */ /* 0x0001e2000c101904 */
[C---:B------:R-:W-:Y:S01]  /*2dc0*/  FMUL.FTZ R48, R183.reuse, R48 ;  /* 0x00000030b7307220 */ /* 0x040fe20000410000 */
[C---:B------:R-:W-:Y:S01]  /*2dd0*/  FMUL.FTZ R180, R183.reuse, R180 ;  /* 0x000000b4b7b47220 */ /* 0x040fe20000410000 */
[C---:B------:R-:W-:Y:S01]  /*2de0*/  FMUL.FTZ R51, R183.reuse, R50 ;  /* 0x00000032b7337220 */ /* 0x040fe20000410000 */
[----:B------:R-:W-:Y:S01]  /*2df0*/  FMUL.FTZ R181, R183, R181 ;  /* 0x000000b5b7b57220 */ /* 0x000fe20000410000 */
[----:B------:R-:W-:Y:S01]  /*2e00*/  FFMA.FTZ R0, R49, R151, R128 ;  /* 0x0000009731007223 */ /* 0x000fe20000010080 */
[--C-:B------:R-:W-:Y:S01]  /*2e10*/  FADD.FTZ R178, R45, -R28.reuse ;  /* 0x8000001c2db27221 */ /* 0x100fe20000010000 */
[--C-:B------:R-:W-:Y:S01]  /*2e20*/  FADD.FTZ R46, R46, -R28.reuse ;  /* 0x8000001c2e2e7221 */ /* 0x100fe20000010000 */
[--C-:B------:R-:W-:Y:S01]  /*2e30*/  FADD.FTZ R52, R52, -R28.reuse ;  /* 0x8000001c34347221 */ /* 0x100fe20000010000 */
[--C-:B------:R-:W-:Y:S01]  /*2e40*/  FADD.FTZ R53, R53, -R28.reuse ;  /* 0x8000001c35357221 */ /* 0x100fe20000010000 */
[--C-:B------:R-:W-:Y:S01]  /*2e50*/  FADD.FTZ R54, R54, -R28.reuse ;  /* 0x8000001c36367221 */ /* 0x100fe20000010000 */
[--C-:B------:R-:W-:Y:S01]  /*2e60*/  FADD.FTZ R55, R55, -R28.reuse ;  /* 0x8000001c37377221 */ /* 0x100fe20000010000 */
[----:B0-----:R-:W-:Y:S01]  /*2e70*/  FFMA.FTZ R19, R44, R70, R95 ;  /* 0x000000462c137223 */ /* 0x001fe2000001005f */
[--C-:B------:R-:W-:Y:S01]  /*2e80*/  FADD.FTZ R56, R56, -R28.reuse ;  /* 0x8000001c38387221 */ /* 0x100fe20000010000 */
        /* <DEDUP_REMOVED lines=19> */
[----:B------:R-:W-:Y:S01]  /*2fc0*/  FMUL.FTZ R45, R183, R35 ;  /* 0x00000023b72d7220 */ /* 0x000fe20000410000 */
[----:B------:R-:W-:Y:S01]  /*2fd0*/  FFMA.FTZ R18, R47, R71, R94 ;  /* 0x000000472f127223 */ /* 0x000fe2000001005e */
[----:B------:R-:W-:Y:S01]  /*2fe0*/  FFMA.FTZ R51, R51, R107, R90 ;  /* 0x0000006b33337223 */ /* 0x000fe2000001005a */
[----:B------:R-:W-:Y:S01]  /*2ff0*/  FMUL.FTZ R50, R183, R53 ;  /* 0x00000035b7327220 */ /* 0x000fe20000410000 */
[----:B------:R-:W-:-:S04]  /*3000*/  IMAD.WIDE.U32 R2, R167, 0x10, R16 ;  /* 0x00000010a7027825 */ /* 0x000fc800078e0010 */
[----:B------:R-:W-:Y:S01]  /*3010*/  FFMA.FTZ R26, R26, R74, R99 ;  /* 0x0000004a1a1a7223 */ /* 0x000fe20000010063 */
[----:B------:R-:W-:Y:S01]  /*3020*/  FFMA.FTZ R31, R31, R147, R124 ;  /* 0x000000931f1f7223 */ /* 0x000fe2000001007c */
[----:B------:R-:W-:Y:S01]  /*3030*/  F2FP.BF16.F32.PACK_AB R19, R0, R19 ;  /* 0x000000130013723e */ /* 0x000fe200000010ff */
[----:B------:R-:W-:-:S04]  /*3040*/  IMAD.WIDE.U32 R32, R169, 0x10, R16 ;  /* 0x00000010a9207825 */ /* 0x000fc800078e0010 */
[C---:B------:R-:W-:Y:S01]  /*3050*/  FMUL.FTZ R177, R183.reuse, R177 ;  /* 0x000000b1b7b17220 */ /* 0x040fe20000410000 */
[C---:B------:R-:W-:Y:S01]  /*3060*/  FMUL.FTZ R178, R183.reuse, R178 ;  /* 0x000000b2b7b27220 */ /* 0x040fe20000410000 */
[----:B------:R-:W-:Y:S01]  /*3070*/  FMUL.FTZ R53, R183, R54 ;  /* 0x00000036b7357220 */ /* 0x000fe20000410000 */
[----:B------:R-:W-:Y:S01]  /*3080*/  IMAD.WIDE.U32 R34, R171, 0x10, R16 ;  /* 0x00000010ab227825 */ /* 0x000fe200078e0010 */
[----:B0-----:R-:W-:-:S03]  /*3090*/  F2FP.BF16.F32.PACK_AB R12, R22, R23 ;  /* 0x00000017160c723e */ /* 0x001fc600000010ff */
[----:B------:R-:W-:Y:S01]  /*30a0*/  FFMA.FTZ R23, R40, R152, R127 ;  /* 0x0000009828177223 */ /* 0x000fe2000001007f */
[----:B------:R-:W-:Y:S01]  /*30b0*/  F2FP.BF16.F32.PACK_AB R13, R25, R170 ;  /* 0x000000aa190d723e */ /* 0x000fe200000010ff */
[----:B------:R-:W-:Y:S01]  /*30c0*/  FFMA.FTZ R22, R48, R106, R91 ;  /* 0x0000006a30167223 */ /* 0x000fe2000001005b */
[----:B------:R-:W-:Y:S01]  /*30d0*/  FFMA.FTZ R20, R181, R155, R132 ;  /* 0x0000009bb5147223 */ /* 0x000fe20000010084 */
[----:B------:R-:W-:Y:S01]  /*30e0*/  FFMA.FTZ R25, R180, R156, R131 ;  /* 0x0000009cb4197223 */ /* 0x000fe20000010083 */
[----:B------:R-:W-:Y:S01]  /*30f0*/  IMAD.WIDE.U32 R36, R173, 0x10, R16 ;  /* 0x00000010ad247825 */ /* 0x000fe200078e0010 */
[----:B------:R-:W0:Y:S03]  /*3100*/  LDC.64 R40, c[0x0][0x210] ;  /* 0x00008400ff287b82 */ /* 0x000e260000000a00 */
[----:B------:R-:W-:Y:S01]  /*3110*/  FFMA.FTZ R27, R27, R75, R98 ;  /* 0x0000004b1b1b7223 */ /* 0x000fe20000010062 */
[----:B------:R-:W-:Y:S01]  /*3120*/  FFMA.FTZ R174, R174, R148, R123 ;  /* 0x00000094aeae7223 */ /* 0x000fe2000001007b */
[----:B------:R-:W-:-:S04]  /*3130*/  IMAD.WIDE.U32 R38, R175, 0x10, R16 ;  /* 0x00000010af267825 */ /* 0x000fc800078e0010 */
        /* <DEDUP_REMOVED lines=60> */
[----:B0-----:R-:W-:-:S03]  /*3500*/  LEA R116, R40, R116, 0x2 ;  /* 0x0000007428747211 */ /* 0x001fc600078e10ff */
[----:B------:R1:W-:Y:S01]  /*3510*/  STG.E.128 desc[UR4][R36.64], R24 ;  /* 0x0000001824007986 */ /* 0x0003e2000c101d04 */
[----:B------:R-:W-:-:S03]  /*3520*/  ISETP.GE.AND P1, PT, R116, R41, PT ;  /* 0x000000297400720c */ /* 0x000fc60003f26270 */
[----:B------:R1:W-:Y:S10]  /*3530*/  STG.E.128 desc[UR4][R38.64], R28 ;  /* 0x0000001c26007986 */ /* 0x0003f4000c101d04 */
[----:B------:R-:W-:Y:S05]  /*3540*/  @!P1 BRA `(.L_x_14187) ;  /* 0xffffffd400b89947 */ /* 0x000fea000383ffff */
[----:B------:R-:W-:Y:S05]  /*3550*/  EXIT ;  /* 0x000000000000794d */ /* 0x000fea0003800000 */
.L_x_14186:
[----:B------:R-:W-:Y:S01]  /*3560*/  BSSY B0, `(.L_x_14188) ;  /* 0x0000008000007945 */ /* 0x000fe20003800000 */
[----:B------:R-:W-:Y:S02]  /*3570*/  MOV R43, R0 ;  /* 0x00000000002b7202 */ /* 0x000fe40000000f00 */
[----:B------:R-:W-:Y:S02]  /*3580*/  MOV R42, 0x1 ;  /* 0x00000001002a7802 */ /* 0x000fe40000000f00 */
[----:B------:R-:W-:Y:S02]  /*3590*/  MOV R177, 0x1f ;  /* 0x0000001f00b17802 */ /* 0x000fe40000000f00 */
[----:B------:R-:W-:-:S07]  /*35a0*/  MOV R40, 0xffffffff ;  /* 0xffffffff00287802 */ /* 0x000fce0000000f00 */
[----:B------:R-:W-:Y:S05]  /*35b0*/  WARPSYNC.COLLECTIVE R40, `(.L_x_14189) ;  /* 0x0000000028087348 */ /* 0x000fea0003c00000 */
[----:B------:R0:W1:Y:S02]  /*35c0*/  SHFL.BFLY P2, R41, R43, R42, R177 ;  /* 0x0c00002a2b297389 */ /* 0x00006400000400b1 */
[----:B01----:R-:W-:Y:S01]  /*35d0*/  ENDCOLLECTIVE ;  /* 0x000000000000791b */ /* 0x003fe20003800000 */
.L_x_14189:
[----:B------:R-:W-:Y:S05]  /*35e0*/  BSYNC B0 ;  /* 0x0000000000007941 */ /* 0x000fea0003800000 */
.L_x_14188:
        /* <DEDUP_REMOVED lines=9> */
.L_x_14190:
[----:B------:R-:W-:Y:S01]  /*3680*/  HFMA2.MMA R42, -RZ, RZ, 0, 2.384185791015625e-07 ;  /* 0x00000004ff2a7435 */ /* 0x000fe200000001ff */
[----:B------:R-:W-:-:S05]  /*3690*/  MOV R3, R41 ;  /* 0x0000002900037202 */ /* 0x000fca0000000f00 */
[----:B------:R-:W-:-:S05]  /*36a0*/  FADD.FTZ R29, R28, R3 ;  /* 0x000000031c1d7221 */ /* 0x000fca0000010000 */
[----:B------:R-:W-:-:S07]  /*36b0*/  MOV R43, R29 ;  /* 0x0000001d002b7202 */ /* 0x000fce0000000f00 */
[----:B------:R-:W-:Y:S05]  /*36c0*/  WARPSYNC.COLLECTIVE R40, `(.L_x_14191) ;  /* 0x0000000028087348 */ /* 0x000fea0003c00000 */
[----:B------:R0:W1:Y:S02]  /*36d0*/  SHFL.BFLY P2, R41, R43, R42, R177 ;  /* 0x0c00002a2b297389 */ /* 0x00006400000400b1 */
[----:B01----:R-:W-:Y:S01]  /*36e0*/  ENDCOLLECTIVE ;  /* 0x000000000000791b */ /* 0x003fe20003800000 */
.L_x_14191:
[----:B------:R-:W-:Y:S01]  /*36f0*/  HFMA2.MMA R42, -RZ, RZ, 0, 4.76837158203125e-07 ;  /* 0x00000008ff2a7435 */ /* 0x000fe200000001ff */
[----:B------:R-:W-:-:S05]  /*3700*/  MOV R2, R41 ;  /* 0x0000002900027202 */ /* 0x000fca0000000f00 */
[----:B------:R-:W-:-:S05]  /*3710*/  FADD.FTZ R30, R29, R2 ;  /* 0x000000021d1e7221 */ /* 0x000fca0000010000 */
[----:B------:R-:W-:-:S07]  /*3720*/  MOV R43, R30 ;  /* 0x0000001e002b7202 */ /* 0x000fce0000000f00 */
[----:B------:R-:W-:Y:S05]  /*3730*/  WARPSYNC.COLLECTIVE R40, `(.L_x_14192) ;  /* 0x0000000028087348 */ /* 0x000fea0003c00000 */
[----:B------:R0:W1:Y:S02]  /*3740*/  SHFL.BFLY P2, R41, R43, R42, R177 ;  /* 0x0c00002a2b297389 */ /* 0x00006400000400b1 */
[----:B01----:R-:W-:Y:S01]  /*3750*/  ENDCOLLECTIVE ;  /* 0x000000000000791b */ /* 0x003fe20003800000 */
.L_x_14192:
        /* <DEDUP_REMOVED lines=8> */
.L_x_14193:
        /* <DEDUP_REMOVED lines=100> */
[----:B------:R-:W-:-:S07]  /*3e20*/  MOV R43, R0 ;  /* 0x00000000002b7202 */ /* 0x000fce0000000f00 */
[----:B------:R-:W-:Y:S05]  /*3e30*/  WARPSYNC.COLLECTIVE R40, `(.L_x_14194) ;  /* 0x0000000028087348 */ /* 0x000fea0003c00000 */
[----:B------:R0:W1:Y:S02]  /*3e40*/  SHFL.BFLY P2, R41, R43, R42, R177 ;  /* 0x0c00002a2b297389 */ /* 0x00006400000400b1 */
[----:B01----:R-:W-:Y:S01]  /*3e50*/  ENDCOLLECTIVE ;  /* 0x000000000000791b */ /* 0x003fe20003800000 */
.L_x_14194:
[----:B------:R-:W-:Y:S01]  /*3e60*/  HFMA2.MMA R42, -RZ, RZ, 0, 1.1920928955078125e-07 ;  /* 0x00000002ff2a7435 */ /* 0x000fe200000001ff */
[----:B------:R-:W-:-:S05]  /*3e70*/  MOV R29, R41 ;  /* 0x00000029001d7202 */ /* 0x000fca0000000f00 */
[----:B------:R-:W-:-:S05]  /*3e80*/  FADD.FTZ R29, R0, R29 ;  /* 0x0000001d001d7221 */ /* 0x000fca0000010000 */
[----:B------:R-:W-:-:S07]  /*3e90*/  MOV R43, R29 ;  /* 0x0000001d002b7202 */ /* 0x000fce0000000f00 */
[----:B------:R-:W-:Y:S05]  /*3ea0*/  WARPSYNC.COLLECTIVE R40, `(.L_x_14195) ;  /* 0x0000000028087348 */ /* 0x000fea0003c00000 */
[----:B------:R0:W1:Y:S02]  /*3eb0*/  SHFL.BFLY P2, R41, R43, R42, R177 ;  /* 0x0c00002a2b297389 */ /* 0x00006400000400b1 */
[----:B01----:R-:W-:Y:S01]  /*3ec0*/  ENDCOLLECTIVE ;  /* 0x000000000000791b */ /* 0x003fe20003800000 */
.L_x_14195:
[----:B------:R-:W-:Y:S01]  /*3ed0*/  HFMA2.MMA R42, -RZ, RZ, 0, 2.384185791015625e-07 ;  /* 0x00000004ff2a7435 */ /* 0x000fe200000001ff */
[----:B------:R-:W-:-:S05]  /*3ee0*/  MOV R28, R41 ;  /* 0x00000029001c7202 */ /* 0x000fca0000000f00 */
[----:B------:R-:W-:-:S05]  /*3ef0*/  FADD.FTZ R28, R29, R28 ;  /* 0x0000001c1d1c7221 */ /* 0x000fca0000010000 */
[----:B------:R-:W-:-:S07]  /*3f00*/  MOV R43, R28 ;  /* 0x0000001c002b7202 */ /* 0x000fce0000000f00 */
[----:B------:R-:W-:Y:S05]  /*3f10*/  WARPSYNC.COLLECTIVE R40, `(.L_x_14196) ;  /* 0x0000000028087348 */ /* 0x000fea0003c00000 */
[----:B------:R0:W1:Y:S02]  /*3f20*/  SHFL.BFLY P2, R41, R43, R42, R177 ;  /* 0x0c00002a2b297389 */ /* 0x00006400000400b1 */
[----:B01----:R-:W-:Y:S01]  /*3f30*/  ENDCOLLECTIVE ;  /* 0x000000000000791b */ /* 0x003fe20003800000 */
.L_x_14196:
[----:B------:R-:W-:Y:S01]  /*3f40*/  HFMA2.MMA R42, -RZ, RZ, 0, 4.76837158203125e-07 ;  /* 0x00000008ff2a7435 */ /* 0x000fe200000001ff */
[----:B------:R-:W-:-:S05]  /*3f50*/  MOV R31, R41 ;  /* 0x00000029001f7202 */ /* 0x000fca0000000f00 */
[----:B------:R-:W-:-:S05]  /*3f60*/  FADD.FTZ R31, R28, R31 ;  /* 0x0000001f1c1f7221 */ /* 0x000fca0000010000 */
[----:B------:R-:W-:-:S07]  /*3f70*/  MOV R43, R31 ;  /* 0x0000001f002b7202 */ /* 0x000fce0000000f00 */
[----:B------:R-:W-:Y:S05]  /*3f80*/  WARPSYNC.COLLECTIVE R40, `(.L_x_14197) ;  /* 0x0000000028087348 */ /* 0x000fea0003c00000 */
[----:B------:R0:W1:Y:S02]  /*3f90*/  SHFL.BFLY P2, R41, R43, R42, R177 ;  /* 0x0c00002a2b297389 */ /* 0x00006400000400b1 */
[----:B01----:R-:W-:Y:S01]  /*3fa0*/  ENDCOLLECTIVE ;  /* 0x000000000000791b */ /* 0x003fe20003800000 */
.L_x_14197:
[----:B------:R-:W-:Y:S01]  /*3fb0*/  HFMA2.MMA R42, -RZ, RZ, 0, 9.5367431640625e-07 ;  /* 0x00000010ff2a7435 */ /* 0x000fe200000001ff */
[----:B------:R-:W-:-:S05]  /*3fc0*/  MOV R30, R41 ;  /* 0x00000029001e7202 */ /* 0x000fca0000000f00 */
[----:B------:R-:W-:-:S05]  /*3fd0*/  FADD.FTZ R30, R31, R30 ;  /* 0x0000001e1f1e7221 */ /* 0x000fca0000010000 */
[----:B------:R-:W-:-:S07]  /*3fe0*/  MOV R43, R30 ;  /* 0x0000001e002b7202 */ /* 0x000fce0000000f00 */
[----:B------:R-:W-:Y:S05]  /*3ff0*/  WARPSYNC.COLLECTIVE R40, `(.L_x_14198) ;  /* 0x0000000028087348 */ /* 0x000fea0003c00000 */
[----:B------:R0:W1:Y:S02]  /*4000*/  SHFL.BFLY P2, R41, R43, R42, R177 ;  /* 0x0c00002a2b297389 */ /* 0x00006400000400b1 */
[----:B01----:R-:W-:Y:S01]  /*4010*/  ENDCOLLECTIVE ;  /* 0x000000000000791b */ /* 0x003fe20003800000 */
.L_x_14198:
[----:B------:R-:W-:Y:S05]  /*4020*/  BRA `(.L_x_14199) ;  /* 0xffffffe800307947 */ /* 0x000fea000383ffff */
.L_x_14200:
        /* <DEDUP_REMOVED lines=13> */
.L_x_44384:


//--------------------- .text._ZN10layer_norm13ln_fwd_kernelINS_13Kernel_traitsI13__nv_bfloat16S2_fS2_fjLj1536ELj1ELj4ELj1ELj16ENS_18Kernel_traits_baseILj1536ES2_S2_fS2_fjLj128EEEEELb0ELb0ELb1ELb0EEEvNS_9FwdParamsE --------------------------
	.section	.text._ZN10layer_norm13ln_fwd_kernelINS_13Kernel_traitsI13__nv_bfloat16S2_fS2_fjLj1536ELj1ELj4ELj1ELj16ENS_18Kernel_traits_baseILj1536ES2_S2_fS2_fjLj128EEEEELb0ELb0ELb1ELb0EEEvNS_9FwdParamsE,"ax",@progbits
	.align	128
        .global         _ZN10layer_norm13ln_fwd_kernelINS_13Kernel_traitsI13__nv_bfloat16S2_fS2_fjLj1536ELj1ELj4ELj1ELj16ENS_18Kernel_traits_baseILj1536ES2_S2_fS2_fjLj128EEEEELb0ELb0ELb1ELb0EEEvNS_9FwdParamsE
        .type           _ZN10layer_norm13ln_fwd_kernelINS_13Kernel_traitsI13__nv_bfloat16S2_fS2_fjLj1536ELj1ELj4ELj1ELj16ENS_18Kernel_traits_baseILj1536ES2_S2_fS2_fjLj128EEEEELb0ELb0ELb1ELb0EEEvNS_9FwdParamsE,@function
        .size           _ZN10layer_norm13ln_fwd_kernelINS_13Kernel_traitsI13__nv_bfloat16S2_fS2_fjLj1536ELj1ELj4ELj1ELj16ENS_18Kernel_traits_baseILj1536ES2_S2_fS2_fjLj128EEEEELb0ELb0ELb1ELb0EEEvNS_9FwdParamsE,(.L_x_44385 - _ZN10layer_norm13ln_fwd_kernelINS_13Kernel_traitsI13__nv_bfloat16S2_fS2_fjLj1536ELj1ELj4ELj1ELj16ENS_18Kernel_traits_baseILj1536ES2_S2_fS2_fjLj128EEEEELb0ELb0ELb1ELb0EEEvNS_9FwdParamsE)
        .other          _ZN10layer_norm13ln_fwd_kernelINS_13Kernel_traitsI13__nv_bfloat16S2_fS2_fjLj1536ELj1ELj4ELj1ELj16ENS_18Kernel_traits_baseILj1536ES2_S2_fS2_fjLj128EEEEELb0ELb0ELb1ELb0EEEvNS_9FwdParamsE,@"STO_CUDA_ENTRY STV_DEFAULT"
_ZN10layer_norm13ln_fwd_kernelINS_13Kernel_traitsI13__nv_bfloat16S2_fS2_fjLj1536ELj1ELj4ELj1ELj16ENS_18Kernel_traits_baseILj1536ES2_S2_fS2_fjLj128EEEEELb0ELb0ELb1ELb0EEEvNS_9FwdParamsE:
.text._ZN10layer_norm13ln_fwd_kernelINS_13Kernel_traitsI13__nv_bfloat16S2_fS2_fjLj1536ELj1ELj4ELj1ELj16ENS_18Kernel_traits_baseILj1536ES2_S2_fS2_fjLj128EEEEELb0ELb0ELb1ELb0EEEvNS_9FwdParamsE:
        /* <DEDUP_REMOVED lines=38> */
.L_x_14202:
[----:B------:R-:W-:Y:S05]  /*0260*/  BSYNC B0 ;  /* 0x0000000000007941 */ /* 0x000fea0003800000 */
.L_x_14201:
        /* <DEDUP_REMOVED lines=18> */
.L_x_14204:
[----:B------:R-:W-:Y:S05]  /*0390*/  BSYNC B0 ;  /* 0x0000000000007941 */ /* 0x000fea0003800000 */
.L_x_14203:
        /* <DEDUP_REMOVED lines=18> */
.L_x_14206:
[----:B------:R-:W-:Y:S05]  /*04c0*/  BSYNC B0 ;  /* 0x0000000000007941 */ /* 0x000fea0003800000 */
.L_x_14205:
        /* <DEDUP_REMOVED lines=18> */
.L_x_14208:
[----:B------:R-:W-:Y:S05]  /*05f0*/  BSYNC B0 ;  /* 0x0000000000007941 */ /* 0x000fea0003800000 */
.L_x_14207:
        /* <DEDUP_REMOVED lines=18> */
.L_x_14210:
[----:B------:R-:W-:Y:S05]  /*0720*/  BSYNC B0 ;  /* 0x0000000000007941 */ /* 0x000fea0003800000 */
.L_x_14209:
        /* <DEDUP_REMOVED lines=17> */
.L_x_14212:
[----:B------:R-:W-:Y:S05]  /*0840*/  BSYNC B0 ;  /* 0x0000000000007941 */ /* 0x000fea0003800000 */
.L_x_14211:
[----:B------:R-:W-:Y:S02]  /*0850*/  ULDC UR6, c[0x0][0x214] ;  /* 0x0000850000067ab9 */ /* 0x000fe40000000800 */
[----:B------:R-:W-:-:S13]  /*0860*/  ISETP.GE.AND P0, PT, R116, UR6, PT ;  /* 0x0000000674007c0c */ /* 0x000fda000bf06270 */
[----:B------:R-:W-:Y:S05]  /*0870*/  @P0 EXIT ;  /* 0x000000000000094d */ /* 0x000fea0003800000 */
[----:B------:R-:W-:Y:S01]  /*0880*/  ULDC.U8 UR6, c[0x0][0x2a0] ;  /* 0x0000a80000067ab9 */ /* 0x000fe20000000000 */
[----:B-----5:R-:W-:Y:S01]  /*0890*/  PRMT R148, R38, 0x7632, R148 ;  /* 0x0000763226947816 */ /* 0x020fe20000000094 */
        /* <DEDUP_REMOVED lines=10> */
[----:B------:R-:W-:Y:S01]  /*0940*/  ULDC UR7, c[0x0][0x2d8] ;  /* 0x0000b60000077ab9 */ /* 0x000fe20000000800 */
[----:B------:R-:W-:-:S02]  /*0950*/  PRMT R140, R30, 0x7632, R140 ;  /* 0x000076321e8c7816 */ /* 0x000fc4000000008c */
[----:B------:R-:W-:Y:S01]  /*0960*/  SHF.L.U32 R27, R30, 0x10, RZ ;  /* 0x000000101e1b7819 */ /* 0x000fe200000006ff */
[----:B------:R-:W-:Y:S01]  /*0970*/  IMAD.U32 R30, R35, 0x10000, RZ ;  /* 0x00010000231e7824 */ /* 0x000fe200078e00ff */
        /* <DEDUP_REMOVED lines=24> */
[----:B------:R-:W-:Y:S01]  /*0b00*/  ISETP.NE.AND P0, PT, RZ, UR6, PT ;  /* 0x00000006ff007c0c */ /* 0x000fe2000bf05270 */
[----:B------:R-:W-:Y:S01]  /*0b10*/  ULDC UR6, c[0x0][0x29c] ;  /* 0x0000a70000067ab9 */ /* 0x000fe20000000800 */
        /* <DEDUP_REMOVED lines=62> */
[----:B------:R-:W-:Y:S02]  /*0f00*/  P2R R167, PR, RZ, 0x1 ;  /* 0x00000001ffa77803 */ /* 0x000fe40000000000 */
        /* <DEDUP_REMOVED lines=24> */
.L_x_14334:
[----:B------:R-:W0:Y:S08]  /*1090*/  LDC.64 R108, c[0x0][0x280] ;  /* 0x0000a000ff6c7b82 */ /* 0x000e300000000a00 */
[----:B------:R-:W1:Y:S01]  /*10a0*/  LDC R159, c[0x0][0x218] ;  /* 0x00008600ff9f7b82 */ /* 0x000e620000000800 */
[----:B0-----:R-:W-:-:S07]  /*10b0*/  IMAD.WIDE R174, R116, 0x4, R108 ;  /* 0x0000000474ae7825 */ /* 0x001fce00078e026c */
[----:B------:R-:W0:Y:S01]  /*10c0*/  LDC.64 R108, c[0x0][0x288] ;  /* 0x0000a200ff6c7b82 */ /* 0x000e220000000a00 */
[----:B------:R2:W3:Y:S01]  /*10d0*/  LDG.E R174, desc[UR4][R174.64] ;  /* 0x00000004aeae7981 */ /* 0x0004e2000c1e1900 */
[----:B0-----:R-:W-:-:S05]  /*10e0*/  IMAD.WIDE R108, R116, 0x4, R108 ;  /* 0x00000004746c7825 */ /* 0x001fca00078e026c */
[----:B------:R0:W5:Y:S01]  /*10f0*/  LDG.E R158, desc[UR4][R108.64] ;  /* 0x000000046c9e7981 */ /* 0x000162000c1e1900 */
[----:B-1----:R-:W-:Y:S01]  /*1100*/  IMAD R110, R116, R159, RZ ;  /* 0x0000009f746e7224 */ /* 0x002fe200078e02ff */
[----:B------:R-:W-:Y:S01]  /*1110*/  HFMA2.MMA R177, -RZ, RZ, 0, 0 ;  /* 0x00000000ffb17435 */ /* 0x000fe200000001ff */
[----:B------:R-:W-:Y:S03]  /*1120*/  BSSY B0, `(.L_x_14213) ;  /* 0x000006a000007945 */ /* 0x000fe60003800000 */
[----:B------:R-:W-:-:S04]  /*1130*/  SHF.R.S32.HI R111, RZ, 0x1f, R110 ;  /* 0x0000001fff6f7819 */ /* 0x000fc8000001146e */
[----:B------:R-:W-:-:S04]  /*1140*/  LEA.HI R111, R111, R110, RZ, 0x3 ;  /* 0x0000006e6f6f7211 */ /* 0x000fc800078f18ff */
[----:B--2---:R-:W-:Y:S02]  /*1150*/  LEA.HI.SX32 R175, R111, R2, 0x1d ;  /* 0x000000026faf7211 */ /* 0x004fe400078feaff */
[----:B---3--:R-:W-:-:S13]  /*1160*/  ISETP.GE.AND P0, PT, R174, 0x1, PT ;  /* 0x00000001ae00780c */ /* 0x008fda0003f06270 */
[----:B------:R-:W-:Y:S02]  /*1170*/  @P0 IADD3 R176, R174, -0x1, RZ ;  /* 0xffffffffaeb00810 */ /* 0x000fe40007ffe0ff */
[----:B------:R-:W-:-:S03]  /*1180*/  @P0 LOP3.LUT R2, R0, 0x1f, RZ, 0xc0, !PT ;  /* 0x0000001f00020812 */ /* 0x000fc600078ec0ff */
[----:B------:R-:W-:-:S05]  /*1190*/  @P0 IMAD R176, R176, R159, RZ ;  /* 0x0000009fb0b00224 */ /* 0x000fca00078e02ff */
[----:B------:R-:W-:-:S04]  /*11a0*/  @P0 SHF.R.S32.HI R173, RZ, 0x1f, R176 ;  /* 0x0000001fffad0819 */ /* 0x000fc800000114b0 */
[----:B------:R-:W-:Y:S02]  /*11b0*/  @P0 LEA.HI R179, R173, R176, RZ, 0x3 ;  /* 0x000000b0adb30211 */ /* 0x000fe400078f18ff */
[----:B------:R-:W-:Y:S02]  /*11c0*/  SHF.R.S32.HI R173, RZ, 0x1f, R116 ;  /* 0x0000001fffad7819 */ /* 0x000fe40000011474 */
[----:B------:R-:W-:Y:S01]  /*11d0*/  @P0 LEA.HI.SX32 R177, R179, R2, 0x1d ;  /* 0x00000002b3b10211 */ /* 0x000fe200078feaff */
[----:B0-----:R-:W-:Y:S06]  /*11e0*/  @!P5 BRA `(.L_x_14214) ;  /* 0x000000040074d947 */ /* 0x001fec0003800000 */
[----:B------:R-:W0:Y:S02]  /*11f0*/  LDC.64 R108, c[0x0][0x230] ;  /* 0x00008c00ff6c7b82 */ /* 0x000e240000000a00 */
[----:B0-----:R-:W-:-:S04]  /*1200*/  ISETP.NE.U32.AND P1, PT, R108, RZ, PT ;  /* 0x000000ff6c00720c */ /* 0x001fc80003f25070 */
[----:B------:R-:W-:-:S13]  /*1210*/  ISETP.NE.AND.EX P1, PT, R109, RZ, PT, P1 ;  /* 0x000000ff6d00720c */ /* 0x000fda0003f25310 */
[----:B------:R-:W0:Y:S02]  /*1220*/  @P1 LDC.64 R110, c[0x0][0x230] ;  /* 0x00008c00ff6e1b82 */ /* 0x000e240000000a00 */
[----:B0-----:R-:W-:-:S05]  /*1230*/  @P1 IMAD.WIDE.U32 R110, R175, 0x20, R110 ;  /* 0x00000020af6e1825 */ /* 0x001fca00078e006e */
[----:B------:R-:W2:Y:S01]  /*1240*/  @P1 LDG.E.128 R48, desc[UR4][R110.64] ;  /* 0x000000046e301981 */ /* 0x000ea2000c1e1d00 */
[----:B------:R-:W-:-:S03]  /*1250*/  ISETP.GT.AND P2, PT, R174, RZ, PT ;  /* 0x000000ffae00720c */ /* 0x000fc60003f44270 */
[----:B------:R-:W3:Y:S10]  /*1260*/  @P1 LDG.E.128 R56, desc[UR4][R110.64+0x10] ;  /* 0x000010046e381981 */ /* 0x000ef4000c1e1d00 */
[----:B------:R-:W-:-:S04]  /*1270*/  @!P2 ISETP.NE.U32.AND P3, PT, R108, RZ, PT ;  /* 0x000000ff6c00a20c */ /* 0x000fc80003f65070 */
[----:B------:R-:W-:-:S04]  /*1280*/  @!P2 ISETP.NE.AND.EX P3, PT, R109, RZ, PT, P3 ;  /* 0x000000ff6d00a20c */ /* 0x000fc80003f65330 */
[----:B--2---:R-:W-:Y:S02]  /*1290*/  @!P2 FSEL R52, R48, RZ, P3 ;  /* 0x000000ff3034a208 */ /* 0x004fe40001800000 */
[----:B------:R-:W-:-:S04]  /*12a0*/  @!P2 ISETP.NE.U32.AND P3, PT, R108, RZ, PT ;  /* 0x000000ff6c00a20c */ /* 0x000fc80003f65070 */
[----:B------:R-:W-:-:S04]  /*12b0*/  @!P2 ISETP.NE.AND.EX P3, PT, R109, RZ, PT, P3 ;  /* 0x000000ff6d00a20c */ /* 0x000fc80003f65330 */
[----:B------:R-:W-:Y:S02]  /*12c0*/  @!P2 FSEL R53, R49, RZ, P3 ;  /* 0x000000ff3135a208 */ /* 0x000fe40001800000 */
        /* <DEDUP_REMOVED lines=8> */
[----:B---3--:R-:W-:Y:S02]  /*1350*/  @!P2 FSEL R60, R56, RZ, P3 ;  /* 0x000000ff383ca208 */ /* 0x008fe40001800000 */
[----:B------:R-:W-:-:S04]  /*1360*/  @!P2 ISETP.NE.U32.AND P3, PT, R108, RZ, PT ;  /* 0x000000ff6c00a20c */ /* 0x000fc80003f65070 */
[----:B------:R-:W-:-:S04]  /*1370*/  @!P2 ISETP.NE.AND.EX P3, PT, R109, RZ, PT, P3 ;  /* 0x000000ff6d00a20c */ /* 0x000fc80003f65330 */
[----:B------:R-:W-:Y:S02]  /*1380*/  @!P2 FSEL R61, R57, RZ, P3 ;  /* 0x000000ff393da208 */ /* 0x000fe40001800000 */
[----:B------:R-:W-:-:S04]  /*1390*/  @!P2 ISETP.NE.U32.AND P3, PT, R108, RZ, PT ;  /* 0x000000ff6c00a20c */ /* 0x000fc80003f65070 */
[----:B------:R-:W-:-:S04]  /*13a0*/  @!P2 ISETP.NE.AND.EX P3, PT, R109, RZ, PT, P3 ;  /* 0x000000ff6d00a20c */ /* 0x000fc80003f65330 */
[----:B------:R-:W-:Y:S02]  /*13b0*/  @!P2 FSEL R62, R58, RZ, P3 ;  /* 0x000000ff3a3ea208 */ /* 0x000fe40001800000 */
[----:B------:R-:W-:-:S04]  /*13c0*/  @!P2 ISETP.NE.U32.AND P3, PT, R108, RZ, PT ;  /* 0x000000ff6c00a20c */ /* 0x000fc80003f65070 */
[----:B------:R-:W-:Y:S02]  /*13d0*/  @!P2 ISETP.NE.AND.EX P3, PT, R109, RZ, PT, P3 ;  /* 0x000000ff6d00a20c */ /* 0x000fe40003f65330 */
[----:B------:R-:W0:Y:S02]  /*13e0*/  @P0 LDC.64 R108, c[0x0][0x220] ;  /* 0x00008800ff6c0b82 */ /* 0x000e240000000a00 */
[----:B0-----:R-:W-:-:S05]  /*13f0*/  @P0 IMAD.WIDE.U32 R108, R177, 0x10, R108 ;  /* 0x00000010b16c0825 */ /* 0x001fca00078e006c */
[----:B------:R0:W5:Y:S01]  /*1400*/  @P0 LDG.E.128 R64, desc[UR4][R108.64] ;  /* 0x000000046c400981 */ /* 0x000162000c1e1d00 */
[----:B------:R-:W-:Y:S01]  /*1410*/  BSSY B1, `(.L_x_14215) ;  /* 0x0000006000017945 */ /* 0x000fe20003800000 */
[----:B------:R-:W-:-:S03]  /*1420*/  @!P2 FSEL R63, R59, RZ, P3 ;  /* 0x000000ff3b3fa208 */ /* 0x000fc60001800000 */
[----:B------:R-:W-:Y:S05]  /*1430*/  @!P2 BRA `(.L_x_14216) ;  /* 0x00000000000ca947 */ /* 0x000fea0003800000 */
[----:B-----5:R-:W-:-:S05]  /*1440*/  SHF.L.U32 R52, R64, 0x10, RZ ;  /* 0x0000001040347819 */ /* 0x020fca00000006ff */
[----:B------:R-:W-:-:S04]  /*1450*/  FMUL.FTZ R52, R52, UR6 ;  /* 0x0000000634347c20 */ /* 0x000fc80008410000 */
[----:B------:R-:W-:-:S07]  /*1460*/  @P1 FADD.FTZ R52, R48, R52 ;  /* 0x0000003430341221 */ /* 0x000fce0000010000 */
.L_x_14216:
[----:B------:R-:W-:Y:S05]  /*1470*/  BSYNC B1 ;  /* 0x0000000000017941 */ /* 0x000fea0003800000 */
.L_x_14215:
[----:B------:R-:W-:Y:S04]  /*1480*/  BSSY B1, `(.L_x_14217) ;  /* 0x0000006000017945 */ /* 0x000fe80003800000 */
[----:B------:R-:W-:Y:S05]  /*1490*/  @!P2 BRA `(.L_x_14218) ;  /* 0x000000000010a947 */ /* 0x000fea0003800000 */
[----:B-----5:R-:W-:-:S04]  /*14a0*/  PRMT R53, R64, 0x7632, R53 ;  /* 0x0000763240357816 */ /* 0x020fc80000000035 */
[----:B------:R-:W-:-:S05]  /*14b0*/  SHF.L.U32 R53, R53, 0x10, RZ ;  /* 0x0000001035357819 */ /* 0x000fca00000006ff */
[----:B------:R-:W-:-:S04]  /*14c0*/  FMUL.FTZ R53, R53, UR6 ;  /* 0x0000000635357c20 */ /* 0x000fc80008410000 */
[----:B------:R-:W-:-:S07]  /*14d0*/  @P1 FADD.FTZ R53, R49, R53 ;  /* 0x0000003531351221 */ /* 0x000fce0000010000 */
.L_x_14218:
[----:B------:R-:W-:Y:S05]  /*14e0*/  BSYNC B1 ;  /* 0x0000000000017941 */ /* 0x000fea0003800000 */
.L_x_14217:
[----:B------:R-:W-:Y:S04]  /*14f0*/  BSSY B1, `(.L_x_14219) ;  /* 0x0000005000017945 */ /* 0x000fe80003800000 */
[----:B------:R-:W-:Y:S05]  /*1500*/  @!P2 BRA `(.L_x_14220) ;  /* 0x00000000000ca947 */ /* 0x000fea0003800000 */
[----:B-----5:R-:W-:-:S05]  /*1510*/  SHF.L.U32 R54, R65, 0x10, RZ ;  /* 0x0000001041367819 */ /* 0x020fca00000006ff */
[----:B------:R-:W-:-:S04]  /*1520*/  FMUL.FTZ R54, R54, UR6 ;  /* 0x0000000636367c20 */ /* 0x000fc80008410000 */
[----:B------:R-:W-:-:S07]  /*1530*/  @P1 FADD.FTZ R54, R50, R54 ;  /* 0x0000003632361221 */ /* 0x000fce0000010000 */
.L_x_14220:
[----:B------:R-:W-:Y:S05]  /*1540*/  BSYNC B1 ;  /* 0x0000000000017941 */ /* 0x000fea0003800000 */
.L_x_14219:
[----:B------:R-:W-:Y:S04]  /*1550*/  BSSY B1, `(.L_x_14221) ;  /* 0x0000006000017945 */ /* 0x000fe80003800000 */
[----:B------:R-:W-:Y:S05]  /*1560*/  @!P2 BRA `(.L_x_14222) ;  /* 0x000000000010a947 */ /* 0x000fea0003800000 */
[----:B-----5:R-:W-:-:S04]  /*1570*/  PRMT R55, R65, 0x7632, R55 ;  /* 0x0000763241377816 */ /* 0x020fc80000000037 */
[----:B------:R-:W-:-:S05]  /*1580*/  SHF.L.U32 R55, R55, 0x10, RZ ;  /* 0x0000001037377819 */ /* 0x000fca00000006ff */
[----:B------:R-:W-:-:S04]  /*1590*/  FMUL.FTZ R55, R55, UR6 ;  /* 0x0000000637377c20 */ /* 0x000fc80008410000 */
[----:B------:R-:W-:-:S07]  /*15a0*/  @P1 FADD.FTZ R55, R51, R55 ;  /* 0x0000003733371221 */ /* 0x000fce0000010000 */
.L_x_14222:
[----:B------:R-:W-:Y:S05]  /*15b0*/  BSYNC B1 ;  /* 0x0000000000017941 */ /* 0x000fea0003800000 */
.L_x_14221:
[----:B------:R-:W-:Y:S04]  /*15c0*/  BSSY B1, `(.L_x_14223) ;  /* 0x0000005000017945 */ /* 0x000fe80003800000 */
[----:B------:R-:W-:Y:S05]  /*15d0*/  @!P2 BRA `(.L_x_14224) ;  /* 0x00000000000ca947 */ /* 0x000fea0003800000 */
[----:B-----5:R-:W-:-:S05]  /*15e0*/  SHF.L.U32 R60, R66, 0x10, RZ ;  /* 0x00000010423c7819 */ /* 0x020fca00000006ff */
[----:B------:R-:W-:-:S04]  /*15f0*/  FMUL.FTZ R60, R60, UR6 ;  /* 0x000000063c3c7c20 */ /* 0x000fc80008410000 */
[----:B------:R-:W-:-:S07]  /*1600*/  @P1 FADD.FTZ R60, R56, R60 ;  /* 0x0000003c383c1221 */ /* 0x000fce0000010000 */
.L_x_14224:
[----:B------:R-:W-:Y:S05]  /*1610*/  BSYNC B1 ;  /* 0x0000000000017941 */ /* 0x000fea0003800000 */
.L_x_14223:
[----:B------:R-:W-:Y:S04]  /*1620*/  BSSY B1, `(.L_x_14225) ;  /* 0x0000006000017945 */ /* 0x000fe80003800000 */
[----:B------:R-:W-:Y:S05]  /*1630*/  @!P2 BRA `(.L_x_14226) ;  /* 0x000000000010a947 */ /* 0x000fea0003800000 */
[----:B-----5:R-:W-:-:S04]  /*1640*/  PRMT R61, R66, 0x7632, R61 ;  /* 0x00007632423d7816 */ /* 0x020fc8000000003d */
[----:B------:R-:W-:-:S05]  /*1650*/  SHF.L.U32 R61, R61, 0x10, RZ ;  /* 0x000000103d3d7819 */ /* 0x000fca00000006ff */
[----:B------:R-:W-:-:S04]  /*1660*/  FMUL.FTZ R61, R61, UR6 ;  /* 0x000000063d3d7c20 */ /* 0x000fc80008410000 */
[----:B------:R-:W-:-:S07]  /*1670*/  @P1 FADD.FTZ R61, R57, R61 ;  /* 0x0000003d393d1221 */ /* 0x000fce0000010000 */
.L_x_14226:
[----:B------:R-:W-:Y:S05]  /*1680*/  BSYNC B1 ;  /* 0x0000000000017941 */ /* 0x000fea0003800000 */
.L_x_14225:
[----:B------:R-:W-:Y:S04]  /*1690*/  BSSY B1, `(.L_x_14227) ;  /* 0x0000005000017945 */ /* 0x000fe80003800000 */
[----:B------:R-:W-:Y:S05]  /*16a0*/  @!P2 BRA `(.L_x_14228) ;  /* 0x00000000000ca947 */ /* 0x000fea0003800000 */
[----:B-----5:R-:W-:-:S05]  /*16b0*/  SHF.L.U32 R62, R67, 0x10, RZ ;  /* 0x00000010433e7819 */ /* 0x020fca00000006ff */
[----:B------:R-:W-:-:S04]  /*16c0*/  FMUL.FTZ R62, R62, UR6 ;  /* 0x000000063e3e7c20 */ /* 0x000fc80008410000 */
[----:B------:R-:W-:-:S07]  /*16d0*/  @P1 FADD.FTZ R62, R58, R62 ;  /* 0x0000003e3a3e1221 */ /* 0x000fce0000010000 */
.L_x_14228:
[----:B------:R-:W-:Y:S05]  /*16e0*/  BSYNC B1 ;  /* 0x0000000000017941 */ /* 0x000fea0003800000 */
.L_x_14227:
[----:B------:R-:W-:Y:S04]  /*16f0*/  BSSY B1, `(.L_x_14229) ;  /* 0x0000006000017945 */ /* 0x000fe80003800000 */
[----:B------:R-:W-:Y:S05]  /*1700*/  @!P2 BRA `(.L_x_14230) ;  /* 0x000000000010a947 */ /* 0x000fea0003800000 */
[----:B-----5:R-:W-:-:S04]  /*1710*/  PRMT R63, R67, 0x7632, R63 ;  /* 0x00007632433f7816 */ /* 0x020fc8000000003f */
[----:B------:R-:W-:-:S05]  /*1720*/  SHF.L.U32 R63, R63, 0x10, RZ ;  /* 0x000000103f3f7819 */ /* 0x000fca00000006ff */
[----:B------:R-:W-:-:S04]  /*1730*/  FMUL.FTZ R63, R63, UR6 ;  /* 0x000000063f3f7c20 */ /* 0x000fc80008410000 */
[----:B------:R-:W-:-:S07]  /*1740*/  @P1 FADD.FTZ R63, R59, R63 ;  /* 0x0000003f3b3f1221 */ /* 0x000fce0000010000 */
.L_x_14230:
[----:B------:R-:W-:Y:S05]  /*1750*/  BSYNC B1 ;  /* 0x0000000000017941 */ /* 0x000fea0003800000 */
.L_x_14229:
[----:B0-----:R-:W0:Y:S01]  /*1760*/  LDC.64 R108, c[0x0][0x238] ;  /* 0x00008e00ff6c7b82 */ /* 0x001e220000000a00 */
[----:B------:R-:W-:Y:S01]  /*1770*/  IADD3 R177, R177, 0x20, RZ ;  /* 0x00000020b1b17810 */ /* 0x000fe20007ffe0ff */
[C---:B0-----:R-:W-:Y:S01]  /*1780*/  IMAD.WIDE.U32 R108, R175.reuse, 0x20, R108 ;  /* 0x00000020af6c7825 */ /* 0x041fe200078e006c */
[----:B------:R-:W-:-:S04]  /*1790*/  IADD3 R175, R175, 0x20, RZ ;  /* 0x00000020afaf7810 */ /* 0x000fc80007ffe0ff */
[----:B------:R0:W-:Y:S04]  /*17a0*/  STG.E.128 desc[UR4][R108.64], R52 ;  /* 0x000000346c007986 */ /* 0x0001e8000c101d04 */
[----:B------:R0:W-:Y:S02]  /*17b0*/  STG.E.128 desc[UR4][R108.64+0x10], R60 ;  /* 0x0000103c6c007986 */ /* 0x0001e4000c101d04 */
.L_x_14214:
[----:B------:R-:W-:Y:S05]  /*17c0*/  BSYNC B0 ;  /* 0x0000000000007941 */ /* 0x000fea0003800000 */
.L_x_14213:
[----:B------:R-:W-:Y:S01]  /*17d0*/  ISETP.NE.AND P1, PT, R168, RZ, PT ;  /* 0x000000ffa800720c */ /* 0x000fe20003f25270 */
[----:B------:R-:W-:-:S12]  /*17e0*/  BSSY B0, `(.L_x_14231) ;  /* 0x000005f000007945 */ /* 0x000fd80003800000 */
[----:B------:R-:W-:Y:S05]  /*17f0*/  @!P1 BRA `(.L_x_14232) ;  /* 0x0000000400749947 */ /* 0x000fea0003800000 */
[----:B0-----:R-:W0:Y:S02]  /*1800*/  LDC.64 R108, c[0x0][0x230] ;  /* 0x00008c00ff6c7b82 */ /* 0x001e240000000a00 */
        /* <DEDUP_REMOVED lines=32> */
[----:B-----5:R0:W5:Y:S01]  /*1a10*/  @P0 LDG.E.128 R64, desc[UR4][R108.64] ;  /* 0x000000046c400981 */ /* 0x020162000c1e1d00 */
[----:B------:R-:W-:Y:S01]  /*1a20*/  BSSY B1, `(.L_x_14233) ;  /* 0x0000006000017945 */ /* 0x000fe20003800000 */
[----:B------:R-:W-:-:S03]  /*1a30*/  @!P2 FSEL R75, R59, RZ, P3 ;  /* 0x000000ff3b4ba208 */ /* 0x000fc60001800000 */
[----:B------:R-:W-:Y:S05]  /*1a40*/  @!P2 BRA `(.L_x_14234) ;  /* 0x00000000000ca947 */ /* 0x000fea0003800000 */
[----:B-----5:R-:W-:-:S05]  /*1a50*/  SHF.L.U32 R68, R64, 0x10, RZ ;  /* 0x0000001040447819 */ /* 0x020fca00000006ff */
[----:B------:R-:W-:-:S04]  /*1a60*/  FMUL.FTZ R68, R68, UR6 ;  /* 0x0000000644447c20 */ /* 0x000fc80008410000 */
[----:B------:R-:W-:-:S07]  /*1a70*/  @P1 FADD.FTZ R68, R48, R68 ;  /* 0x0000004430441221 */ /* 0x000fce0000010000 */
.L_x_14234:
[----:B------:R-:W-:Y:S05]  /*1a80*/  BSYNC B1 ;  /* 0x0000000000017941 */ /* 0x000fea0003800000 */
.L_x_14233:
[----:B------:R-:W-:Y:S04]  /*1a90*/  BSSY B1, `(.L_x_14235) ;  /* 0x0000006000017945 */ /* 0x000fe80003800000 */
[----:B------:R-:W-:Y:S05]  /*1aa0*/  @!P2 BRA `(.L_x_14236) ;  /* 0x000000000010a947 */ /* 0x000fea0003800000 */
[----:B-----5:R-:W-:-:S04]  /*1ab0*/  PRMT R69, R64, 0x7632, R69 ;  /* 0x0000763240457816 */ /* 0x020fc80000000045 */
[----:B------:R-:W-:-:S05]  /*1ac0*/  SHF.L.U32 R69, R69, 0x10, RZ ;  /* 0x0000001045457819 */ /* 0x000fca00000006ff */
[----:B------:R-:W-:-:S04]  /*1ad0*/  FMUL.FTZ R69, R69, UR6 ;  /* 0x0000000645457c20 */ /* 0x000fc80008410000 */
[----:B------:R-:W-:-:S07]  /*1ae0*/  @P1 FADD.FTZ R69, R49, R69 ;  /* 0x0000004531451221 */ /* 0x000fce0000010000 */
.L_x_14236:
[----:B------:R-:W-:Y:S05]  /*1af0*/  BSYNC B1 ;  /* 0x0000000000017941 */ /* 0x000fea0003800000 */
.L_x_14235:
[----:B------:R-:W-:Y:S04]  /*1b00*/  BSSY B1, `(.L_x_14237) ;  /* 0x0000005000017945 */ /* 0x000fe80003800000 */
[----:B------:R-:W-:Y:S05]  /*1b10*/  @!P2 BRA `(.L_x_14238) ;  /* 0x00000000000ca947 */ /* 0x000fea0003800000 */
[----:B-----5:R-:W-:-:S05]  /*1b20*/  SHF.L.U32 R70, R65, 0x10, RZ ;  /* 0x0000001041467819 */ /* 0x020fca00000006ff */
[----:B------:R-:W-:-:S04]  /*1b30*/  FMUL.FTZ R70, R70, UR6 ;  /* 0x0000000646467c20 */ /* 0x000fc80008410000 */
[----:B------:R-:W-:-:S07]  /*1b40*/  @P1 FADD.FTZ R70, R50, R70 ;  /* 0x0000004632461221 */ /* 0x000fce0000010000 */
.L_x_14238:
[----:B------:R-:W-:Y:S05]  /*1b50*/  BSYNC B1 ;  /* 0x0000000000017941 */ /* 0x000fea0003800000 */
.L_x_14237:
[----:B------:R-:W-:Y:S04]  /*1b60*/  BSSY B1, `(.L_x_14239) ;  /* 0x0000006000017945 */ /* 0x000fe80003800000 */
[----:B------:R-:W-:Y:S05]  /*1b70*/  @!P2 BRA `(.L_x_14240) ;  /* 0x000000000010a947 */ /* 0x000fea0003800000 */
[----:B-----5:R-:W-:-:S04]  /*1b80*/  PRMT R71, R65, 0x7632, R71 ;  /* 0x0000763241477816 */ /* 0x020fc80000000047 */
[----:B------:R-:W-:-:S05]  /*1b90*/  SHF.L.U32 R71, R71, 0x10, RZ ;  /* 0x0000001047477819 */ /* 0x000fca00000006ff */
[----:B------:R-:W-:-:S04]  /*1ba0*/  FMUL.FTZ R71, R71, UR6 ;  /* 0x0000000647477c20 */ /* 0x000fc80008410000 */
[----:B------:R-:W-:-:S07]  /*1bb0*/  @P1 FADD.FTZ R71, R51, R71 ;  /* 0x0000004733471221 */ /* 0x000fce0000010000 */
.L_x_14240:
[----:B------:R-:W-:Y:S05]  /*1bc0*/  BSYNC B1 ;  /* 0x0000000000017941 */ /* 0x000fea0003800000 */
.L_x_14239:
[----:B------:R-:W-:Y:S04]  /*1bd0*/  BSSY B1, `(.L_x_14241) ;  /* 0x0000005000017945 */ /* 0x000fe80003800000 */
[----:B------:R-:W-:Y:S05]  /*1be0*/  @!P2 BRA `(.L_x_14242) ;  /* 0x00000000000ca947 */ /* 0x000fea0003800000 */
[----:B-----5:R-:W-:-:S04]  /*1bf0*/  IMAD.U32 R72, R66, 0x10000, RZ ;  /* 0x0001000042487824 */ /* 0x020fc800078e00ff */
[----:B------:R-:W-:-:S04]  /*1c00*/  FMUL.FTZ R72, R72, UR6 ;  /* 0x0000000648487c20 */ /* 0x000fc80008410000 */
[----:B------:R-:W-:-:S07]  /*1c10*/  @P1 FADD.FTZ R72, R56, R72 ;  /* 0x0000004838481221 */ /* 0x000fce0000010000 */
.L_x_14242:
[----:B------:R-:W-:Y:S05]  /*1c20*/  BSYNC B1 ;  /* 0x0000000000017941 */ /* 0x000fea0003800000 */
.L_x_14241:
[----:B------:R-:W-:Y:S04]  /*1c30*/  BSSY B1, `(.L_x_14243) ;  /* 0x0000006000017945 */ /* 0x000fe80003800000 */
[----:B------:R-:W-:Y:S05]  /*1c40*/  @!P2 BRA `(.L_x_14244) ;  /* 0x000000000010a947 */ /* 0x000fea0003800000 */
[----:B-----5:R-:W-:-:S04]  /*1c50*/  PRMT R73, R66, 0x7632, R73 ;  /* 0x0000763242497816 */ /* 0x020fc80000000049 */
[----:B------:R-:W-:-:S05]  /*1c60*/  SHF.L.U32 R73, R73, 0x10, RZ ;  /* 0x0000001049497819 */ /* 0x000fca00000006ff */
[----:B------:R-:W-:-:S04]  /*1c70*/  FMUL.FTZ R73, R73, UR6 ;  /* 0x0000000649497c20 */ /* 0x000fc80008410000 */
[----:B------:R-:W-:-:S07]  /*1c80*/  @P1 FADD.FTZ R73, R57, R73 ;  /* 0x0000004939491221 */ /* 0x000fce0000010000 */
.L_x_14244:
[----:B------:R-:W-:Y:S05]  /*1c90*/  BSYNC B1 ;  /* 0x0000000000017941 */ /* 0x000fea0003800000 */
.L_x_14243:
[----:B------:R-:W-:Y:S04]  /*1ca0*/  BSSY B1, `(.L_x_14245) ;  /* 0x0000005000017945 */ /* 0x000fe80003800000 */
[----:B------:R-:W-:Y:S05]  /*1cb0*/  @!P2 BRA `(.L_x_14246) ;  /* 0x00000000000ca947 */ /* 0x000fea0003800000 */
[----:B-----5:R-:W-:-:S05]  /*1cc0*/  SHF.L.U32 R74, R67, 0x10, RZ ;  /* 0x00000010434a7819 */ /* 0x020fca00000006ff */
[----:B------:R-:W-:-:S04]  /*1cd0*/  FMUL.FTZ R74, R74, UR6 ;  /* 0x000000064a4a7c20 */ /* 0x000fc80008410000 */
[----:B------:R-:W-:-:S07]  /*1ce0*/  @P1 FADD.FTZ R74, R58, R74 ;  /* 0x0000004a3a4a1221 */ /* 0x000fce0000010000 */
.L_x_14246:
[----:B------:R-:W-:Y:S05]  /*1cf0*/  BSYNC B1 ;  /* 0x0000000000017941 */ /* 0x000fea0003800000 */
.L_x_14245:
[----:B------:R-:W-:Y:S04]  /*1d00*/  BSSY B1, `(.L_x_14247) ;  /* 0x0000006000017945 */ /* 0x000fe80003800000 */
[----:B------:R-:W-:Y:S05]  /*1d10*/  @!P2 BRA `(.L_x_14248) ;  /* 0x000000000010a947 */ /* 0x000fea0003800000 */
[----:B-----5:R-:W-:-:S04]  /*1d20*/  PRMT R75, R67, 0x7632, R75 ;  /* 0x00007632434b7816 */ /* 0x020fc8000000004b */
[----:B------:R-:W-:-:S05]  /*1d30*/  SHF.L.U32 R75, R75, 0x10, RZ ;  /* 0x000000104b4b7819 */ /* 0x000fca00000006ff */
[----:B------:R-:W-:-:S04]  /*1d40*/  FMUL.FTZ R75, R75, UR6 ;  /* 0x000000064b4b7c20 */ /* 0x000fc80008410000 */
[----:B------:R-:W-:-:S07]  /*1d50*/  @P1 FADD.FTZ R75, R59, R75 ;  /* 0x0000004b3b4b1221 */ /* 0x000fce0000010000 */
.L_x_14248:
[----:B------:R-:W-:Y:S05]  /*1d60*/  BSYNC B1 ;  /* 0x0000000000017941 */ /* 0x000fea0003800000 */
.L_x_14247:
[----:B0-----:R-:W0:Y:S01]  /*1d70*/  LDC.64 R108, c[0x0][0x238] ;  /* 0x00008e00ff6c7b82 */ /* 0x001e220000000a00 */
[----:B------:R-:W-:Y:S01]  /*1d80*/  IADD3 R177, R177, 0x20, RZ ;  /* 0x00000020b1b17810 */ /* 0x000fe20007ffe0ff */
[C---:B0-----:R-:W-:Y:S01]  /*1d90*/  IMAD.WIDE.U32 R108, R175.reuse, 0x20, R108 ;  /* 0x00000020af6c7825 */ /* 0x041fe200078e006c */
[----:B------:R-:W-:-:S04]  /*1da0*/  IADD3 R175, R175, 0x20, RZ ;  /* 0x00000020afaf7810 */ /* 0x000fc80007ffe0ff */
[----:B------:R1:W-:Y:S04]  /*1db0*/  STG.E.128 desc[UR4][R108.64], R68 ;  /* 0x000000446c007986 */ /* 0x0003e8000c101d04 */
[----:B------:R1:W-:Y:S02]  /*1dc0*/  STG.E.128 desc[UR4][R108.64+0x10], R72 ;  /* 0x000010486c007986 */ /* 0x0003e4000c101d04 */
.L_x_14232:
[----:B------:R-:W-:Y:S05]  /*1dd0*/  BSYNC B0 ;  /* 0x0000000000007941 */ /* 0x000fea0003800000 */
.L_x_14231:
[----:B------:R-:W-:Y:S01]  /*1de0*/  ISETP.NE.AND P1, PT, R169, RZ, PT ;  /* 0x000000ffa900720c */ /* 0x000fe20003f25270 */
[----:B------:R-:W-:-:S12]  /*1df0*/  BSSY B0, `(.L_x_14249) ;  /* 0x000005f000007945 */ /* 0x000fd80003800000 */
[----:B------:R-:W-:Y:S05]  /*1e00*/  @!P1 BRA `(.L_x_14250) ;  /* 0x0000000400749947 */ /* 0x000fea0003800000 */
[----:B01----:R-:W0:Y:S02]  /*1e10*/  LDC.64 R108, c[0x0][0x230] ;  /* 0x00008c00ff6c7b82 */ /* 0x003e240000000a00 */
        /* <DEDUP_REMOVED lines=39> */
.L_x_14252:
[----:B------:R-:W-:Y:S05]  /*2090*/  BSYNC B1 ;  /* 0x0000000000017941 */ /* 0x000fea0003800000 */
.L_x_14251:
[----:B------:R-:W-:Y:S04]  /*20a0*/  BSSY B1, `(.L_x_14253) ;  /* 0x0000006000017945 */ /* 0x000fe80003800000 */
[----:B------:R-:W-:Y:S05]  /*20b0*/  @!P2 BRA `(.L_x_14254) ;  /* 0x000000000010a947 */ /* 0x000fea0003800000 */
[----:B-----5:R-:W-:-:S04]  /*20c0*/  PRMT R77, R64, 0x7632, R77 ;  /* 0x00007632404d7816 */ /* 0x020fc8000000004d */
[----:B------:R-:W-:-:S05]  /*20d0*/  SHF.L.U32 R77, R77, 0x10, RZ ;  /* 0x000000104d4d7819 */ /* 0x000fca00000006ff */
[----:B------:R-:W-:-:S04]  /*20e0*/  FMUL.FTZ R77, R77, UR6 ;  /* 0x000000064d4d7c20 */ /* 0x000fc80008410000 */
[----:B------:R-:W-:-:S07]  /*20f0*/  @P1 FADD.FTZ R77, R49, R77 ;  /* 0x0000004d314d1221 */ /* 0x000fce0000010000 */
.L_x_14254:
[----:B------:R-:W-:Y:S05]  /*2100*/  BSYNC B1 ;  /* 0x0000000000017941 */ /* 0x000fea0003800000 */
.L_x_14253:
[----:B------:R-:W-:Y:S04]  /*2110*/  BSSY B1, `(.L_x_14255) ;  /* 0x0000005000017945 */ /* 0x000fe80003800000 */
[----:B------:R-:W-:Y:S05]  /*2120*/  @!P2 BRA `(.L_x_14256) ;  /* 0x00000000000ca947 */ /* 0x000fea0003800000 */
[----:B-----5:R-:W-:-:S05]  /*2130*/  SHF.L.U32 R78, R65, 0x10, RZ ;  /* 0x00000010414e7819 */ /* 0x020fca00000006ff */
[----:B------:R-:W-:-:S04]  /*2140*/  FMUL.FTZ R78, R78, UR6 ;  /* 0x000000064e4e7c20 */ /* 0x000fc80008410000 */
[----:B------:R-:W-:-:S07]  /*2150*/  @P1 FADD.FTZ R78, R50, R78 ;  /* 0x0000004e324e1221 */ /* 0x000fce0000010000 */
.L_x_14256:
[----:B------:R-:W-:Y:S05]  /*2160*/  BSYNC B1 ;  /* 0x0000000000017941 */ /* 0x000fea0003800000 */
.L_x_14255:
[----:B------:R-:W-:Y:S04]  /*2170*/  BSSY B1, `(.L_x_14257) ;  /* 0x0000006000017945 */ /* 0x000fe80003800000 */
[----:B------:R-:W-:Y:S05]  /*2180*/  @!P2 BRA `(.L_x_14258) ;  /* 0x000000000010a947 */ /* 0x000fea0003800000 */
[----:B-----5:R-:W-:-:S04]  /*2190*/  PRMT R79, R65, 0x7632, R79 ;  /* 0x00007632414f7816 */ /* 0x020fc8000000004f */
[----:B------:R-:W-:-:S05]  /*21a0*/  SHF.L.U32 R79, R79, 0x10, RZ ;  /* 0x000000104f4f7819 */ /* 0x000fca00000006ff */
[----:B------:R-:W-:-:S04]  /*21b0*/  FMUL.FTZ R79, R79, UR6 ;  /* 0x000000064f4f7c20 */ /* 0x000fc80008410000 */
[----:B------:R-:W-:-:S07]  /*21c0*/  @P1 FADD.FTZ R79, R51, R79 ;  /* 0x0000004f334f1221 */ /* 0x000fce0000010000 */
.L_x_14258:
[----:B------:R-:W-:Y:S05]  /*21d0*/  BSYNC B1 ;  /* 0x0000000000017941 */ /* 0x000fea0003800000 */
.L_x_14257:
[----:B------:R-:W-:Y:S04]  /*21e0*/  BSSY B1, `(.L_x_14259) ;  /* 0x0000005000017945 */ /* 0x000fe80003800000 */
[----:B------:R-:W-:Y:S05]  /*21f0*/  @!P2 BRA `(.L_x_14260) ;  /* 0x00000000000ca947 */ /* 0x000fea0003800000 */
[----:B-----5:R-:W-:-:S05]  /*2200*/  SHF.L.U32 R80, R66, 0x10, RZ ;  /* 0x0000001042507819 */ /* 0x020fca00000006ff */
[----:B------:R-:W-:-:S04]  /*2210*/  FMUL.FTZ R80, R80, UR6 ;  /* 0x0000000650507c20 */ /* 0x000fc80008410000 */
[----:B------:R-:W-:-:S07]  /*2220*/  @P1 FADD.FTZ R80, R56, R80 ;  /* 0x0000005038501221 */ /* 0x000fce0000010000 */
.L_x_14260:
[----:B------:R-:W-:Y:S05]  /*2230*/  BSYNC B1 ;  /* 0x0000000000017941 */ /* 0x000fea0003800000 */
.L_x_14259:
[----:B------:R-:W-:Y:S04]  /*2240*/  BSSY B1, `(.L_x_14261) ;  /* 0x0000006000017945 */ /* 0x000fe80003800000 */
[----:B------:R-:W-:Y:S05]  /*2250*/  @!P2 BRA `(.L_x_14262) ;  /* 0x000000000010a947 */ /* 0x000fea0003800000 */
[----:B-----5:R-:W-:-:S04]  /*2260*/  PRMT R81, R66, 0x7632, R81 ;  /* 0x0000763242517816 */ /* 0x020fc80000000051 */
[----:B------:R-:W-:-:S05]  /*2270*/  SHF.L.U32 R81, R81, 0x10, RZ ;  /* 0x0000001051517819 */ /* 0x000fca00000006ff */
[----:B------:R-:W-:-:S04]  /*2280*/  FMUL.FTZ R81, R81, UR6 ;  /* 0x0000000651517c20 */ /* 0x000fc80008410000 */
[----:B------:R-:W-:-:S07]  /*2290*/  @P1 FADD.FTZ R81, R57, R81 ;  /* 0x0000005139511221 */ /* 0x000fce0000010000 */
.L_x_14262:
[----:B------:R-:W-:Y:S05]  /*22a0*/  BSYNC B1 ;  /* 0x0000000000017941 */ /* 0x000fea0003800000 */
.L_x_14261:
[----:B------:R-:W-:Y:S04]  /*22b0*/  BSSY B1, `(.L_x_14263) ;  /* 0x0000005000017945 */ /* 0x000fe80003800000 */
[----:B------:R-:W-:Y:S05]  /*22c0*/  @!P2 BRA `(.L_x_14264) ;  /* 0x00000000000ca947 */ /* 0x000fea0003800000 */
[----:B-----5:R-:W-:-:S05]  /*22d0*/  SHF.L.U32 R82, R67, 0x10, RZ ;  /* 0x0000001043527819 */ /* 0x020fca00000006ff */
[----:B------:R-:W-:-:S04]  /*22e0*/  FMUL.FTZ R82, R82, UR6 ;  /* 0x0000000652527c20 */ /* 0x000fc80008410000 */
[----:B------:R-:W-:-:S07]  /*22f0*/  @P1 FADD.FTZ R82, R58, R82 ;  /* 0x000000523a521221 */ /* 0x000fce0000010000 */
.L_x_14264:
[----:B------:R-:W-:Y:S05]  /*2300*/  BSYNC B1 ;  /* 0x0000000000017941 */ /* 0x000fea0003800000 */
.L_x_14263:
[----:B------:R-:W-:Y:S04]  /*2310*/  BSSY B1, `(.L_x_14265) ;  /* 0x0000006000017945 */ /* 0x000fe80003800000 */
[----:B------:R-:W-:Y:S05]  /*2320*/  @!P2 BRA `(.L_x_14266) ;  /* 0x000000000010a947 */ /* 0x000fea0003800000 */
[----:B-----5:R-:W-:-:S04]  /*2330*/  PRMT R83, R67, 0x7632, R83 ;  /* 0x0000763243537816 */ /* 0x020fc80000000053 */
[----:B------:R-:W-:-:S05]  /*2340*/  SHF.L.U32 R83, R83, 0x10, RZ ;  /* 0x0000001053537819 */ /* 0x000fca00000006ff */
[----:B------:R-:W-:-:S04]  /*2350*/  FMUL.FTZ R83, R83, UR6 ;  /* 0x0000000653537c20 */ /* 0x000fc80008410000 */
[----:B------:R-:W-:-:S07]  /*2360*/  @P1 FADD.FTZ R83, R59, R83 ;  /* 0x000000533b531221 */ /* 0x000fce0000010000 */
.L_x_14266:
[----:B------:R-:W-:Y:S05]  /*2370*/  BSYNC B1 ;  /* 0x0000000000017941 */ /* 0x000fea0003800000 */
.L_x_14265:
[----:B0-----:R-:W0:Y:S01]  /*2380*/  LDC.64 R108, c[0x0][0x238] ;  /* 0x00008e00ff6c7b82 */ /* 0x001e220000000a00 */
[----:B------:R-:W-:Y:S01]  /*2390*/  IADD3 R177, R177, 0x20, RZ ;  /* 0x00000020b1b17810 */ /* 0x000fe20007ffe0ff */
[C---:B0-----:R-:W-:Y:S01]  /*23a0*/  IMAD.WIDE.U32 R108, R175.reuse, 0x20, R108 ;  /* 0x00000020af6c7825 */ /* 0x041fe200078e006c */
[----:B------:R-:W-:-:S04]  /*23b0*/  IADD3 R175, R175, 0x20, RZ ;  /* 0x00000020afaf7810 */ /* 0x000fc80007ffe0ff */
[----:B------:R2:W-:Y:S04]  /*23c0*/  STG.E.128 desc[UR4][R108.64], R76 ;  /* 0x0000004c6c007986 */ /* 0x0005e8000c101d04 */
[----:B------:R2:W-:Y:S02]  /*23d0*/  STG.E.128 desc[UR4][R108.64+0x10], R80 ;  /* 0x000010506c007986 */ /* 0x0005e4000c101d04 */
.L_x_14250:
[----:B------:R-:W-:Y:S05]  /*23e0*/  BSYNC B0 ;  /* 0x0000000000007941 */ /* 0x000fea0003800000 */
.L_x_14249:
[----:B------:R-:W-:Y:S01]  /*23f0*/  ISETP.NE.AND P1, PT, R170, RZ, PT ;  /* 0x000000ffaa00720c */ /* 0x000fe20003f25270 */
[----:B------:R-:W-:-:S12]  /*2400*/  BSSY B0, `(.L_x_14267) ;  /* 0x000005f000007945 */ /* 0x000fd80003800000 */
[----:B------:R-:W-:Y:S05]  /*2410*/  @!P1 BRA `(.L_x_14268) ;  /* 0x0000000400749947 */ /* 0x000fea0003800000 */
[----:B012---:R-:W0:Y:S02]  /*2420*/  LDC.64 R108, c[0x0][0x230] ;  /* 0x00008c00ff6c7b82 */ /* 0x007e240000000a00 */
        /* <DEDUP_REMOVED lines=39> */
.L_x_14270:
[----:B------:R-:W-:Y:S05]  /*26a0*/  BSYNC B1 ;  /* 0x0000000000017941 */ /* 0x000fea0003800000 */
.L_x_14269:
[----:B------:R-:W-:Y:S04]  /*26b0*/  BSSY B1, `(.L_x_14271) ;  /* 0x0000006000017945 */ /* 0x000fe80003800000 */
[----:B------:R-:W-:Y:S05]  /*26c0*/  @!P2 BRA `(.L_x_14272) ;  /* 0x000000000010a947 */ /* 0x000fea0003800000 */
[----:B-----5:R-:W-:-:S05]  /*26d0*/  PRMT R85, R64, 0x7632, R85 ;  /* 0x0000763240557816 */ /* 0x020fca0000000055 */
[----:B------:R-:W-:-:S04]  /*26e0*/  IMAD.U32 R85, R85, 0x10000, RZ ;  /* 0x0001000055557824 */ /* 0x000fc800078e00ff */
[----:B------:R-:W-:-:S04]  /*26f0*/  FMUL.FTZ R85, R85, UR6 ;  /* 0x0000000655557c20 */ /* 0x000fc80008410000 */
[----:B------:R-:W-:-:S07]  /*2700*/  @P1 FADD.FTZ R85, R49, R85 ;  /* 0x0000005531551221 */ /* 0x000fce0000010000 */
.L_x_14272:
[----:B------:R-:W-:Y:S05]  /*2710*/  BSYNC B1 ;  /* 0x0000000000017941 */ /* 0x000fea0003800000 */
.L_x_14271:
[----:B------:R-:W-:Y:S04]  /*2720*/  BSSY B1, `(.L_x_14273) ;  /* 0x0000005000017945 */ /* 0x000fe80003800000 */
[----:B------:R-:W-:Y:S05]  /*2730*/  @!P2 BRA `(.L_x_14274) ;  /* 0x00000000000ca947 */ /* 0x000fea0003800000 */
[----:B-----5:R-:W-:-:S05]  /*2740*/  SHF.L.U32 R86, R65, 0x10, RZ ;  /* 0x0000001041567819 */ /* 0x020fca00000006ff */
[----:B------:R-:W-:-:S04]  /*2750*/  FMUL.FTZ R86, R86, UR6 ;  /* 0x0000000656567c20 */ /* 0x000fc80008410000 */
[----:B------:R-:W-:-:S07]  /*2760*/  @P1 FADD.FTZ R86, R50, R86 ;  /* 0x0000005632561221 */ /* 0x000fce0000010000 */
.L_x_14274:
[----:B------:R-:W-:Y:S05]  /*2770*/  BSYNC B1 ;  /* 0x0000000000017941 */ /* 0x000fea0003800000 */
.L_x_14273:
[----:B------:R-:W-:Y:S04]  /*2780*/  BSSY B1, `(.L_x_14275) ;  /* 0x0000006000017945 */ /* 0x000fe80003800000 */
[----:B------:R-:W-:Y:S05]  /*2790*/  @!P2 BRA `(.L_x_14276) ;  /* 0x000000000010a947 */ /* 0x000fea0003800000 */
[----:B-----5:R-:W-:-:S04]  /*27a0*/  PRMT R87, R65, 0x7632, R87 ;  /* 0x0000763241577816 */ /* 0x020fc80000000057 */
[----:B------:R-:W-:-:S05]  /*27b0*/  SHF.L.U32 R87, R87, 0x10, RZ ;  /* 0x0000001057577819 */ /* 0x000fca00000006ff */
[----:B------:R-:W-:-:S04]  /*27c0*/  FMUL.FTZ R87, R87, UR6 ;  /* 0x0000000657577c20 */ /* 0x000fc80008410000 */
[----:B------:R-:W-:-:S07]  /*27d0*/  @P1 FADD.FTZ R87, R51, R87 ;  /* 0x0000005733571221 */ /* 0x000fce0000010000 */
.L_x_14276:
[----:B------:R-:W-:Y:S05]  /*27e0*/  BSYNC B1 ;  /* 0x0000000000017941 */ /* 0x000fea0003800000 */
.L_x_14275:
[----:B------:R-:W-:Y:S04]  /*27f0*/  BSSY B1, `(.L_x_14277) ;  /* 0x0000005000017945 */ /* 0x000fe80003800000 */
[----:B------:R-:W-:Y:S05]  /*2800*/  @!P2 BRA `(.L_x_14278) ;  /* 0x00000000000ca947 */ /* 0x000fea0003800000 */
[----:B-----5:R-:W-:-:S05]  /*2810*/  SHF.L.U32 R88, R66, 0x10, RZ ;  /* 0x0000001042587819 */ /* 0x020fca00000006ff */
[----:B------:R-:W-:-:S04]  /*2820*/  FMUL.FTZ R88, R88, UR6 ;  /* 0x0000000658587c20 */ /* 0x000fc80008410000 */
[----:B------:R-:W-:-:S07]  /*2830*/  @P1 FADD.FTZ R88, R56, R88 ;  /* 0x0000005838581221 */ /* 0x000fce0000010000 */
.L_x_14278:
[----:B------:R-:W-:Y:S05]  /*2840*/  BSYNC B1 ;  /* 0x0000000000017941 */ /* 0x000fea0003800000 */
.L_x_14277:
[----:B------:R-:W-:Y:S04]  /*2850*/  BSSY B1, `(.L_x_14279) ;  /* 0x0000006000017945 */ /* 0x000fe80003800000 */
[----:B------:R-:W-:Y:S05]  /*2860*/  @!P2 BRA `(.L_x_14280) ;  /* 0x000000000010a947 */ /* 0x000fea0003800000 */
[----:B-----5:R-:W-:-:S04]  /*2870*/  PRMT R89, R66, 0x7632, R89 ;  /* 0x0000763242597816 */ /* 0x020fc80000000059 */
[----:B------:R-:W-:-:S05]  /*2880*/  SHF.L.U32 R89, R89, 0x10, RZ ;  /* 0x0000001059597819 */ /* 0x000fca00000006ff */
[----:B------:R-:W-:-:S04]  /*2890*/  FMUL.FTZ R89, R89, UR6 ;  /* 0x0000000659597c20 */ /* 0x000fc80008410000 */
[----:B------:R-:W-:-:S07]  /*28a0*/  @P1 FADD.FTZ R89, R57, R89 ;  /* 0x0000005939591221 */ /* 0x000fce0000010000 */
.L_x_14280:
[----:B------:R-:W-:Y:S05]  /*28b0*/  BSYNC B1 ;  /* 0x0000000000017941 */ /* 0x000fea0003800000 */
.L_x_14279:
[----:B------:R-:W-:Y:S04]  /*28c0*/  BSSY B1, `(.L_x_14281) ;  /* 0x0000005000017945 */ /* 0x000fe80003800000 */
[----:B------:R-:W-:Y:S05]  /*28d0*/  @!P2 BRA `(.L_x_14282) ;  /* 0x00000000000ca947 */ /* 0x000fea0003800000 */
[----:B-----5:R-:W-:-:S05]  /*28e0*/  SHF.L.U32 R90, R67, 0x10, RZ ;  /* 0x00000010435a7819 */ /* 0x020fca00000006ff */
[----:B------:R-:W-:-:S04]  /*28f0*/  FMUL.FTZ R90, R90, UR6 ;  /* 0x000000065a5a7c20 */ /* 0x000fc80008410000 */
[----:B------:R-:W-:-:S07]  /*2900*/  @P1 FADD.FTZ R90, R58, R90 ;  /* 0x0000005a3a5a1221 */ /* 0x000fce0000010000 */
.L_x_14282:
[----:B------:R-:W-:Y:S05]  /*2910*/  BSYNC B1 ;  /* 0x0000000000017941 */ /* 0x000fea0003800000 */
.L_x_14281:
[----:B------:R-:W-:Y:S04]  /*2920*/  BSSY B1, `(.L_x_14283) ;  /* 0x0000006000017945 */ /* 0x000fe80003800000 */
[----:B------:R-:W-:Y:S05]  /*2930*/  @!P2 BRA `(.L_x_14284) ;  /* 0x000000000010a947 */ /* 0x000fea0003800000 */
[----:B-----5:R-:W-:-:S04]  /*2940*/  PRMT R91, R67, 0x7632, R91 ;  /* 0x00007632435b7816 */ /* 0x020fc8000000005b */
[----:B------:R-:W-:-:S05]  /*2950*/  SHF.L.U32 R91, R91, 0x10, RZ ;  /* 0x000000105b5b7819 */ /* 0x000fca00000006ff */
[----:B------:R-:W-:-:S04]  /*2960*/  FMUL.FTZ R91, R91, UR6 ;  /* 0x000000065b5b7c20 */ /* 0x000fc80008410000 */
[----:B------:R-:W-:-:S07]  /*2970*/  @P1 FADD.FTZ R91, R59, R91 ;  /* 0x0000005b3b5b1221 */ /* 0x000fce0000010000 */
.L_x_14284:
[----:B------:R-:W-:Y:S05]  /*2980*/  BSYNC B1 ;  /* 0x0000000000017941 */ /* 0x000fea0003800000 */
.L_x_14283:
[----:B0-----:R-:W0:Y:S01]  /*2990*/  LDC.64 R108, c[0x0][0x238] ;  /* 0x00008e00ff6c7b82 */ /* 0x001e220000000a00 */
[----:B------:R-:W-:Y:S01]  /*29a0*/  IADD3 R177, R177, 0x20, RZ ;  /* 0x00000020b1b17810 */ /* 0x000fe20007ffe0ff */
[C---:B0-----:R-:W-:Y:S01]  /*29b0*/  IMAD.WIDE.U32 R108, R175.reuse, 0x20, R108 ;  /* 0x00000020af6c7825 */ /* 0x041fe200078e006c */
[----:B------:R-:W-:-:S04]  /*29c0*/  IADD3 R175, R175, 0x20, RZ ;  /* 0x00000020afaf7810 */ /* 0x000fc80007ffe0ff */
[----:B------:R3:W-:Y:S04]  /*29d0*/  STG.E.128 desc[UR4][R108.64], R84 ;  /* 0x000000546c007986 */ /* 0x0007e8000c101d04 */
[----:B------:R3:W-:Y:S02]  /*29e0*/  STG.E.128 desc[UR4][R108.64+0x10], R88 ;  /* 0x000010586c007986 */ /* 0x0007e4000c101d04 */
.L_x_14268:
[----:B------:R-:W-:Y:S05]  /*29f0*/  BSYNC B0 ;  /* 0x0000000000007941 */ /* 0x000fea0003800000 */
.L_x_14267:
[----:B------:R-:W-:Y:S01]  /*2a00*/  ISETP.NE.AND P1, PT, R171, RZ, PT ;  /* 0x000000ffab00720c */ /* 0x000fe20003f25270 */
[----:B------:R-:W-:-:S12]  /*2a10*/  BSSY B0, `(.L_x_14285) ;  /* 0x000005f000007945 */ /* 0x000fd80003800000 */
[----:B------:R-:W-:Y:S05]  /*2a20*/  @!P1 BRA `(.L_x_14286) ;  /* 0x0000000400749947 */ /* 0x000fea0003800000 */
[----:B0123--:R-:W0:Y:S02]  /*2a30*/  LDC.64 R108, c[0x0][0x230] ;  /* 0x00008c00ff6c7b82 */ /* 0x00fe240000000a00 */
        /* <DEDUP_REMOVED lines=39> */
.L_x_14288:
[----:B------:R-:W-:Y:S05]  /*2cb0*/  BSYNC B1 ;  /* 0x0000000000017941 */ /* 0x000fea0003800000 */
.L_x_14287:
[----:B------:R-:W-:Y:S04]  /*2cc0*/  BSSY B1, `(.L_x_14289) ;  /* 0x0000006000017945 */ /* 0x000fe80003800000 */
[----:B------:R-:W-:Y:S05]  /*2cd0*/  @!P2 BRA `(.L_x_14290) ;  /* 0x000000000010a947 */ /* 0x000fea0003800000 */
[----:B-----5:R-:W-:-:S04]  /*2ce0*/  PRMT R93, R64, 0x7632, R93 ;  /* 0x00007632405d7816 */ /* 0x020fc8000000005d */
[----:B------:R-:W-:-:S05]  /*2cf0*/  SHF.L.U32 R93, R93, 0x10, RZ ;  /* 0x000000105d5d7819 */ /* 0x000fca00000006ff */
[----:B------:R-:W-:-:S04]  /*2d00*/  FMUL.FTZ R93, R93, UR6 ;  /* 0x000000065d5d7c20 */ /* 0x000fc80008410000 */
[----:B------:R-:W-:-:S07]  /*2d10*/  @P1 FADD.FTZ R93, R49, R93 ;  /* 0x0000005d315d1221 */ /* 0x000fce0000010000 */
.L_x_14290:
[----:B------:R-:W-:Y:S05]  /*2d20*/  BSYNC B1 ;  /* 0x0000000000017941 */ /* 0x000fea0003800000 */
.L_x_14289:
[----:B------:R-:W-:Y:S04]  /*2d30*/  BSSY B1, `(.L_x_14291) ;  /* 0x0000005000017945 */ /* 0x000fe80003800000 */
[----:B------:R-:W-:Y:S05]  /*2d40*/  @!P2 BRA `(.L_x_14292) ;  /* 0x00000000000ca947 */ /* 0x000fea0003800000 */
[----:B-----5:R-:W-:-:S05]  /*2d50*/  SHF.L.U32 R94, R65, 0x10, RZ ;  /* 0x00000010415e7819 */ /* 0x020fca00000006ff */
[----:B------:R-:W-:-:S04]  /*2d60*/  FMUL.FTZ R94, R94, UR6 ;  /* 0x000000065e5e7c20 */ /* 0x000fc80008410000 */
[----:B------:R-:W-:-:S07]  /*2d70*/  @P1 FADD.FTZ R94, R50, R94 ;  /* 0x0000005e325e1221 */ /* 0x000fce0000010000 */
.L_x_14292:
[----:B------:R-:W-:Y:S05]  /*2d80*/  BSYNC B1 ;  /* 0x0000000000017941 */ /* 0x000fea0003800000 */
.L_x_14291:
[----:B------:R-:W-:Y:S04]  /*2d90*/  BSSY B1, `(.L_x_14293) ;  /* 0x0000006000017945 */ /* 0x000fe80003800000 */
[----:B------:R-:W-:Y:S05]  /*2da0*/  @!P2 BRA `(.L_x_14294) ;  /* 0x000000000010a947 */ /* 0x000fea0003800000 */
[----:B-----5:R-:W-:-:S04]  /*2db0*/  PRMT R95, R65, 0x7632, R95 ;  /* 0x00007632415f7816 */ /* 0x020fc8000000005f */
[----:B------:R-:W-:-:S05]  /*2dc0*/  SHF.L.U32 R95, R95, 0x10, RZ ;  /* 0x000000105f5f7819 */ /* 0x000fca00000006ff */
[----:B------:R-:W-:-:S04]  /*2dd0*/  FMUL.FTZ R95, R95, UR6 ;  /* 0x000000065f5f7c20 */ /* 0x000fc80008410000 */
[----:B------:R-:W-:-:S07]  /*2de0*/  @P1 FADD.FTZ R95, R51, R95 ;  /* 0x0000005f335f1221 */ /* 0x000fce0000010000 */
.L_x_14294:
[----:B------:R-:W-:Y:S05]  /*2df0*/  BSYNC B1 ;  /* 0x0000000000017941 */ /* 0x000fea0003800000 */
.L_x_14293:
[----:B------:R-:W-:Y:S04]  /*2e00*/  BSSY B1, `(.L_x_14295) ;  /* 0x0000005000017945 */ /* 0x000fe80003800000 */
[----:B------:R-:W-:Y:S05]  /*2e10*/  @!P2 BRA `(.L_x_14296) ;  /* 0x00000000000ca947 */ /* 0x000fea0003800000 */
[----:B-----5:R-:W-:-:S05]  /*2e20*/  SHF.L.U32 R96, R66, 0x10, RZ ;  /* 0x0000001042607819 */ /* 0x020fca00000006ff */
[----:B------:R-:W-:-:S04]  /*2e30*/  FMUL.FTZ R96, R96, UR6 ;  /* 0x0000000660607c20 */ /* 0x000fc80008410000 */
[----:B------:R-:W-:-:S07]  /*2e40*/  @P1 FADD.FTZ R96, R56, R96 ;  /* 0x0000006038601221 */ /* 0x000fce0000010000 */
.L_x_14296:
[----:B------:R-:W-:Y:S05]  /*2e50*/  BSYNC B1 ;  /* 0x0000000000017941 */ /* 0x000fea0003800000 */
.L_x_14295:
[----:B------:R-:W-:Y:S04]  /*2e60*/  BSSY B1, `(.L_x_14297) ;  /* 0x0000006000017945 */ /* 0x000fe80003800000 */
[----:B------:R-:W-:Y:S05]  /*2e70*/  @!P2 BRA `(.L_x_14298) ;  /* 0x000000000010a947 */ /* 0x000fea0003800000 */
[----:B-----5:R-:W-:-:S04]  /*2e80*/  PRMT R97, R66, 0x7632, R97 ;  /* 0x0000763242617816 */ /* 0x020fc80000000061 */
[----:B------:R-:W-:-:S05]  /*2e90*/  SHF.L.U32 R97, R97, 0x10, RZ ;  /* 0x0000001061617819 */ /* 0x000fca00000006ff */
[----:B------:R-:W-:-:S04]  /*2ea0*/  FMUL.FTZ R97, R97, UR6 ;  /* 0x0000000661617c20 */ /* 0x000fc80008410000 */
[----:B------:R-:W-:-:S07]  /*2eb0*/  @P1 FADD.FTZ R97, R57, R97 ;  /* 0x0000006139611221 */ /* 0x000fce0000010000 */
.L_x_14298:
[----:B------:R-:W-:Y:S05]  /*2ec0*/  BSYNC B1 ;  /* 0x0000000000017941 */ /* 0x000fea0003800000 */
.L_x_14297:
[----:B------:R-:W-:Y:S04]  /*2ed0*/  BSSY B1, `(.L_x_14299) ;  /* 0x0000005000017945 */ /* 0x000fe80003800000 */
[----:B------:R-:W-:Y:S05]  /*2ee0*/  @!P2 BRA `(.L_x_14300) ;  /* 0x00000000000ca947 */ /* 0x000fea0003800000 */
[----:B-----5:R-:W-:-:S05]  /*2ef0*/  SHF.L.U32 R98, R67, 0x10, RZ ;  /* 0x0000001043627819 */ /* 0x020fca00000006ff */
[----:B------:R-:W-:-:S04]  /*2f00*/  FMUL.FTZ R98, R98, UR6 ;  /* 0x0000000662627c20 */ /* 0x000fc80008410000 */
[----:B------:R-:W-:-:S07]  /*2f10*/  @P1 FADD.FTZ R98, R58, R98 ;  /* 0x000000623a621221 */ /* 0x000fce0000010000 */
.L_x_14300:
[----:B------:R-:W-:Y:S05]  /*2f20*/  BSYNC B1 ;  /* 0x0000000000017941 */ /* 0x000fea0003800000 */
.L_x_14299:
[----:B------:R-:W-:Y:S04]  /*2f30*/  BSSY B1, `(.L_x_14301) ;  /* 0x0000006000017945 */ /* 0x000fe80003800000 */
[----:B------:R-:W-:Y:S05]  /*2f40*/  @!P2 BRA `(.L_x_14302) ;  /* 0x000000000010a947 */ /* 0x000fea0003800000 */
[----:B-----5:R-:W-:-:S04]  /*2f50*/  PRMT R99, R67, 0x7632, R99 ;  /* 0x0000763243637816 */ /* 0x020fc80000000063 */
[----:B------:R-:W-:-:S05]  /*2f60*/  SHF.L.U32 R99, R99, 0x10, RZ ;  /* 0x0000001063637819 */ /* 0x000fca00000006ff */
[----:B------:R-:W-:-:S04]  /*2f70*/  FMUL.FTZ R99, R99, UR6 ;  /* 0x0000000663637c20 */ /* 0x000fc80008410000 */
[----:B------:R-:W-:-:S07]  /*2f80*/  @P1 FADD.FTZ R99, R59, R99 ;  /* 0x000000633b631221 */ /* 0x000fce0000010000 */
.L_x_14302:
[----:B------:R-:W-:Y:S05]  /*2f90*/  BSYNC B1 ;  /* 0x0000000000017941 */ /* 0x000fea0003800000 */
.L_x_14301:
[----:B0-----:R-:W0:Y:S01]  /*2fa0*/  LDC.64 R108, c[0x0][0x238] ;  /* 0x00008e00ff6c7b82 */ /* 0x001e220000000a00 */
[----:B------:R-:W-:Y:S02]  /*2fb0*/  VIADD R177, R177, 0x20 ;  /* 0x00000020b1b17836 */ /* 0x000fe40000000000 */
[C---:B0-----:R-:W-:Y:S01]  /*2fc0*/  IMAD.WIDE.U32 R108, R175.reuse, 0x20, R108 ;  /* 0x00000020af6c7825 */ /* 0x041fe200078e006c */
[----:B------:R-:W-:-:S04]  /*2fd0*/  IADD3 R175, R175, 0x20, RZ ;  /* 0x00000020afaf7810 */ /* 0x000fc80007ffe0ff */
[----:B------:R4:W-:Y:S04]  /*2fe0*/  STG.E.128 desc[UR4][R108.64], R92 ;  /* 0x0000005c6c007986 */ /* 0x0009e8000c101d04 */
[----:B------:R4:W-:Y:S02]  /*2ff0*/  STG.E.128 desc[UR4][R108.64+0x10], R96 ;  /* 0x000010606c007986 */ /* 0x0009e4000c101d04 */
.L_x_14286:
[----:B------:R-:W-:Y:S05]  /*3000*/  BSYNC B0 ;  /* 0x0000000000007941 */ /* 0x000fea0003800000 */
.L_x_14285:
[----:B------:R-:W-:Y:S01]  /*3010*/  ISETP.NE.AND P1, PT, R172, RZ, PT ;  /* 0x000000ffac00720c */ /* 0x000fe20003f25270 */
[----:B------:R-:W-:-:S12]  /*3020*/  BSSY B0, `(.L_x_14303) ;  /* 0x000005d000007945 */ /* 0x000fd80003800000 */
[----:B------:R-:W-:Y:S05]  /*3030*/  @!P1 BRA `(.L_x_14304) ;  /* 0x00000004006c9947 */ /* 0x000fea0003800000 */
[----:B------:R-:W0:Y:S08]  /*3040*/  @P0 LDC.64 R100, c[0x0][0x220] ;  /* 0x00008800ff640b82 */ /* 0x000e300000000a00 */
[----:B01234-:R-:W0:Y:S01]  /*3050*/  LDC.64 R108, c[0x0][0x230] ;  /* 0x00008c00ff6c7b82 */ /* 0x01fe220000000a00 */
[----:B------:R-:W-:-:S05]  /*3060*/  @P0 IMAD.WIDE.U32 R100, R177, 0x10, R100 ;  /* 0x00000010b1640825 */ /* 0x000fca00078e0064 */
[----:B-----5:R1:W5:Y:S01]  /*3070*/  @P0 LDG.E.128 R64, desc[UR4][R100.64] ;  /* 0x0000000464400981 */ /* 0x020362000c1e1d00 */
[----:B0-----:R-:W-:-:S04]  /*3080*/  ISETP.NE.U32.AND P0, PT, R108, RZ, PT ;  /* 0x000000ff6c00720c */ /* 0x001fc80003f05070 */
[----:B------:R-:W-:-:S13]  /*3090*/  ISETP.NE.AND.EX P0, PT, R109, RZ, PT, P0 ;  /* 0x000000ff6d00720c */ /* 0x000fda0003f05300 */
[----:B------:R-:W0:Y:S02]  /*30a0*/  @P0 LDC.64 R110, c[0x0][0x230] ;  /* 0x00008c00ff6e0b82 */ /* 0x000e240000000a00 */
[----:B0-----:R-:W-:-:S05]  /*30b0*/  @P0 IMAD.WIDE.U32 R110, R175, 0x20, R110 ;  /* 0x00000020af6e0825 */ /* 0x001fca00078e006e */
[----:B------:R-:W2:Y:S01]  /*30c0*/  @P0 LDG.E.128 R48, desc[UR4][R110.64] ;  /* 0x000000046e300981 */ /* 0x000ea2000c1e1d00 */
[----:B------:R-:W-:-:S03]  /*30d0*/  ISETP.GT.AND P1, PT, R174, RZ, PT ;  /* 0x000000ffae00720c */ /* 0x000fc60003f24270 */
[----:B------:R-:W1:Y:S10]  /*30e0*/  @P0 LDG.E.128 R56, desc[UR4][R110.64+0x10] ;  /* 0x000010046e380981 */ /* 0x000e74000c1e1d00 */
[----:B------:R-:W-:-:S04]  /*30f0*/  @!P1 ISETP.NE.U32.AND P2, PT, R108, RZ, PT ;  /* 0x000000ff6c00920c */ /* 0x000fc80003f45070 */
[----:B------:R-:W-:Y:S01]  /*3100*/  @!P1 ISETP.NE.AND.EX P2, PT, R109, RZ, PT, P2 ;  /* 0x000000ff6d00920c */ /* 0x000fe20003f45320 */
[----:B------:R-:W-:Y:S03]  /*3110*/  BSSY B1, `(.L_x_14305) ;  /* 0x000001b000017945 */ /* 0x000fe60003800000 */
        /* <DEDUP_REMOVED lines=9> */
[----:B-1----:R-:W-:Y:S02]  /*31b0*/  @!P1 FSEL R100, R56, RZ, P2 ;  /* 0x000000ff38649208 */ /* 0x002fe40001000000 */
        /* <DEDUP_REMOVED lines=11> */
[----:B------:R-:W-:Y:S01]  /*3270*/  @!P1 FSEL R104, R48, RZ, P2 ;  /* 0x000000ff30689208 */ /* 0x000fe20001000000 */
[----:B------:R-:W-:Y:S08]  /*3280*/  @!P1 BRA `(.L_x_14306) ;  /* 0x00000000000c9947 */ /* 0x000ff00003800000 */
[----:B-----5:R-:W-:-:S05]  /*3290*/  SHF.L.U32 R104, R64, 0x10, RZ ;  /* 0x0000001040687819 */ /* 0x020fca00000006ff */
[----:B------:R-:W-:-:S04]  /*32a0*/  FMUL.FTZ R104, R104, UR6 ;  /* 0x0000000668687c20 */ /* 0x000fc80008410000 */
[----:B------:R-:W-:-:S07]  /*32b0*/  @P0 FADD.FTZ R104, R48, R104 ;  /* 0x0000006830680221 */ /* 0x000fce0000010000 */
.L_x_14306:
[----:B------:R-:W-:Y:S05]  /*32c0*/  BSYNC B1 ;  /* 0x0000000000017941 */ /* 0x000fea0003800000 */
.L_x_14305:
[----:B------:R-:W-:Y:S04]  /*32d0*/  BSSY B1, `(.L_x_14307) ;  /* 0x0000006000017945 */ /* 0x000fe80003800000 */
[----:B------:R-:W-:Y:S05]  /*32e0*/  @!P1 BRA `(.L_x_14308) ;  /* 0x0000000000109947 */ /* 0x000fea0003800000 */
[----:B-----5:R-:W-:-:S04]  /*32f0*/  PRMT R105, R64, 0x7632, R105 ;  /* 0x0000763240697816 */ /* 0x020fc80000000069 */
[----:B------:R-:W-:-:S05]  /*3300*/  SHF.L.U32 R105, R105, 0x10, RZ ;  /* 0x0000001069697819 */ /* 0x000fca00000006ff */
[----:B------:R-:W-:-:S04]  /*3310*/  FMUL.FTZ R105, R105, UR6 ;  /* 0x0000000669697c20 */ /* 0x000fc80008410000 */
[----:B------:R-:W-:-:S07]  /*3320*/  @P0 FADD.FTZ R105, R49, R105 ;  /* 0x0000006931690221 */ /* 0x000fce0000010000 */
.L_x_14308:
[----:B------:R-:W-:Y:S05]  /*3330*/  BSYNC B1 ;  /* 0x0000000000017941 */ /* 0x000fea0003800000 */
.L_x_14307:
[----:B------:R-:W-:Y:S04]  /*3340*/  BSSY B1, `(.L_x_14309) ;  /* 0x0000005000017945 */ /* 0x000fe80003800000 */
[----:B------:R-:W-:Y:S05]  /*3350*/  @!P1 BRA `(.L_x_14310) ;  /* 0x00000000000c9947 */ /* 0x000fea0003800000 */
[----:B-----5:R-:W-:-:S05]  /*3360*/  SHF.L.U32 R106, R65, 0x10, RZ ;  /* 0x00000010416a7819 */ /* 0x020fca00000006ff */
[----:B------:R-:W-:-:S04]  /*3370*/  FMUL.FTZ R106, R106, UR6 ;  /* 0x000000066a6a7c20 */ /* 0x000fc80008410000 */
[----:B------:R-:W-:-:S07]  /*3380*/  @P0 FADD.FTZ R106, R50, R106 ;  /* 0x0000006a326a0221 */ /* 0x000fce0000010000 */
.L_x_14310:
[----:B------:R-:W-:Y:S05]  /*3390*/  BSYNC B1 ;  /* 0x0000000000017941 */ /* 0x000fea0003800000 */
.L_x_14309:
[----:B------:R-:W-:Y:S04]  /*33a0*/  BSSY B1, `(.L_x_14311) ;  /* 0x0000006000017945 */ /* 0x000fe80003800000 */
[----:B------:R-:W-:Y:S05]  /*33b0*/  @!P1 BRA `(.L_x_14312) ;  /* 0x0000000000109947 */ /* 0x000fea0003800000 */
[----:B-----5:R-:W-:-:S04]  /*33c0*/  PRMT R107, R65, 0x7632, R107 ;  /* 0x00007632416b7816 */ /* 0x020fc8000000006b */
[----:B------:R-:W-:-:S05]  /*33d0*/  SHF.L.U32 R107, R107, 0x10, RZ ;  /* 0x000000106b6b7819 */ /* 0x000fca00000006ff */
[----:B------:R-:W-:-:S04]  /*33e0*/  FMUL.FTZ R107, R107, UR6 ;  /* 0x000000066b6b7c20 */ /* 0x000fc80008410000 */
[----:B------:R-:W-:-:S07]  /*33f0*/  @P0 FADD.FTZ R107, R51, R107 ;  /* 0x0000006b336b0221 */ /* 0x000fce0000010000 */
.L_x_14312:
[----:B------:R-:W-:Y:S05]  /*3400*/  BSYNC B1 ;  /* 0x0000000000017941 */ /* 0x000fea0003800000 */
.L_x_14311:
[----:B------:R-:W-:Y:S04]  /*3410*/  BSSY B1, `(.L_x_14313) ;  /* 0x0000005000017945 */ /* 0x000fe80003800000 */
[----:B------:R-:W-:Y:S05]  /*3420*/  @!P1 BRA `(.L_x_14314) ;  /* 0x00000000000c9947 */ /* 0x000fea0003800000 */
[----:B-----5:R-:W-:-:S05]  /*3430*/  SHF.L.U32 R100, R66, 0x10, RZ ;  /* 0x0000001042647819 */ /* 0x020fca00000006ff */
[----:B------:R-:W-:-:S04]  /*3440*/  FMUL.FTZ R100, R100, UR6 ;  /* 0x0000000664647c20 */ /* 0x000fc80008410000 */
[----:B------:R-:W-:-:S07]  /*3450*/  @P0 FADD.FTZ R100, R56, R100 ;  /* 0x0000006438640221 */ /* 0x000fce0000010000 */
.L_x_14314:
[----:B------:R-:W-:Y:S05]  /*3460*/  BSYNC B1 ;  /* 0x0000000000017941 */ /* 0x000fea0003800000 */
.L_x_14313:
[----:B------:R-:W-:Y:S04]  /*3470*/  BSSY B1, `(.L_x_14315) ;  /* 0x0000006000017945 */ /* 0x000fe80003800000 */
[----:B------:R-:W-:Y:S05]  /*3480*/  @!P1 BRA `(.L_x_14316) ;  /* 0x0000000000109947 */ /* 0x000fea0003800000 */
[----:B-----5:R-:W-:-:S04]  /*3490*/  PRMT R101, R66, 0x7632, R101 ;  /* 0x0000763242657816 */ /* 0x020fc80000000065 */
[----:B------:R-:W-:-:S05]  /*34a0*/  SHF.L.U32 R101, R101, 0x10, RZ ;  /* 0x0000001065657819 */ /* 0x000fca00000006ff */
[----:B------:R-:W-:-:S04]  /*34b0*/  FMUL.FTZ R101, R101, UR6 ;  /* 0x0000000665657c20 */ /* 0x000fc80008410000 */
[----:B------:R-:W-:-:S07]  /*34c0*/  @P0 FADD.FTZ R101, R57, R101 ;  /* 0x0000006539650221 */ /* 0x000fce0000010000 */
.L_x_14316:
[----:B------:R-:W-:Y:S05]  /*34d0*/  BSYNC B1 ;  /* 0x0000000000017941 */ /* 0x000fea0003800000 */
.L_x_14315:
[----:B------:R-:W-:Y:S04]  /*34e0*/  BSSY B1, `(.L_x_14317) ;  /* 0x0000005000017945 */ /* 0x000fe80003800000 */
[----:B------:R-:W-:Y:S05]  /*34f0*/  @!P1 BRA `(.L_x_14318) ;  /* 0x00000000000c9947 */ /* 0x000fea0003800000 */
[----:B-----5:R-:W-:-:S05]  /*3500*/  SHF.L.U32 R102, R67, 0x10, RZ ;  /* 0x0000001043667819 */ /* 0x020fca00000006ff */
[----:B------:R-:W-:-:S04]  /*3510*/  FMUL.FTZ R102, R102, UR6 ;  /* 0x0000000666667c20 */ /* 0x000fc80008410000 */
[----:B------:R-:W-:-:S07]  /*3520*/  @P0 FADD.FTZ R102, R58, R102 ;  /* 0x000000663a660221 */ /* 0x000fce0000010000 */
.L_x_14318:
[----:B------:R-:W-:Y:S05]  /*3530*/  BSYNC B1 ;  /* 0x0000000000017941 */ /* 0x000fea0003800000 */
.L_x_14317:
[----:B------:R-:W-:Y:S04]  /*3540*/  BSSY B1, `(.L_x_14319) ;  /* 0x0000006000017945 */ /* 0x000fe80003800000 */
[----:B------:R-:W-:Y:S05]  /*3550*/  @!P1 BRA `(.L_x_14320) ;  /* 0x0000000000109947 */ /* 0x000fea0003800000 */
[----:B-----5:R-:W-:-:S04]  /*3560*/  PRMT R103, R67, 0x7632, R103 ;  /* 0x0000763243677816 */ /* 0x020fc80000000067 */
[----:B------:R-:W-:-:S05]  /*3570*/  SHF.L.U32 R103, R103, 0x10, RZ ;  /* 0x0000001067677819 */ /* 0x000fca00000006ff */
[----:B------:R-:W-:-:S04]  /*3580*/  FMUL.FTZ R103, R103, UR6 ;  /* 0x0000000667677c20 */ /* 0x000fc80008410000 */
[----:B------:R-:W-:-:S07]  /*3590*/  @P0 FADD.FTZ R103, R59, R103 ;  /* 0x000000673b670221 */ /* 0x000fce0000010000 */
.L_x_14320:
[----:B------:R-:W-:Y:S05]  /*35a0*/  BSYNC B1 ;  /* 0x0000000000017941 */ /* 0x000fea0003800000 */
.L_x_14319:
[----:B------:R-:W0:Y:S02]  /*35b0*/  LDC.64 R108, c[0x0][0x238] ;  /* 0x00008e00ff6c7b82 */ /* 0x000e240000000a00 */
[----:B0-----:R-:W-:-:S05]  /*35c0*/  IMAD.WIDE.U32 R108, R175, 0x20, R108 ;  /* 0x00000020af6c7825 */ /* 0x001fca00078e006c */
[----:B------:R0:W-:Y:S04]  /*35d0*/  STG.E.128 desc[UR4][R108.64], R104 ;  /* 0x000000686c007986 */ /* 0x0001e8000c101d04 */
[----:B------:R0:W-:Y:S02]  /*35e0*/  STG.E.128 desc[UR4][R108.64+0x10], R100 ;  /* 0x000010646c007986 */ /* 0x0001e4000c101d04 */
.L_x_14304:
[----:B------:R-:W-:Y:S05]  /*35f0*/  BSYNC B0 ;  /* 0x0000000000007941 */ /* 0x000fea0003800000 */
.L_x_14303:
        /* <DEDUP_REMOVED lines=176> */
.L_x_14346:
[----:B------:R-:W-:Y:S01]  /*4100*/  LOP3.LUT P2, RZ, R0, 0x1f, RZ, 0xc0, !PT ;  /* 0x0000001f00ff7812 */ /* 0x000fe2000784c0ff */
[----:B-1----:R-:W-:Y:S01]  /*4110*/  FADD.FTZ R177, R176, R177 ;  /* 0x000000b1b0b17221 */ /* 0x002fe20000010000 */
[----:B------:R-:W-:Y:S01]  /*4120*/  ISETP.NE.AND P1, PT, R167, RZ, PT ;  /* 0x000000ffa700720c */ /* 0x000fe20003f25270 */
[----:B------:R-:W-:Y:S02]  /*4130*/  BSSY B0, `(.L_x_14322) ;  /* 0x00000eb000007945 */ /* 0x000fe40003800000 */
[----:B------:R-:W-:-:S08]  /*4140*/  FFMA.FTZ R174, R177, R174, UR7 ;  /* 0x00000007b1ae7e23 */ /* 0x000fd000080100ae */
[----:B------:R-:W1:Y:S08]  /*4150*/  @!P2 LDC.64 R108, c[0x0][0x250] ;  /* 0x00009400ff6cab82 */ /* 0x000e700000000a00 */
[----:B------:R-:W2:Y:S01]  /*4160*/  @!P2 LDC.64 R110, c[0x0][0x258] ;  /* 0x00009600ff6eab82 */ /* 0x000ea20000000a00 */
[----:B-1----:R-:W-:-:S04]  /*4170*/  @!P2 LEA R108, P0, R116, R108, 0x2 ;  /* 0x0000006c746ca211 */ /* 0x002fc800078010ff */
[C---:B------:R-:W-:Y:S02]  /*4180*/  @!P2 LEA.HI.X R109, R116.reuse, R109, R173, 0x2, P0 ;  /* 0x0000006d746da211 */ /* 0x040fe400000f14ad */
[----:B--2---:R-:W-:-:S03]  /*4190*/  @!P2 LEA R110, P0, R116, R110, 0x2 ;  /* 0x0000006e746ea211 */ /* 0x004fc600078010ff */
[----:B------:R1:W-:Y:S01]  /*41a0*/  @!P2 STG.E desc[UR4][R108.64], R175 ;  /* 0x000000af6c00a986 */ /* 0x0003e2000c101904 */
[----:B------:R-:W-:Y:S01]  /*41b0*/  @!P2 LEA.HI.X R111, R116, R111, R173, 0x2, P0 ;  /* 0x0000006f746fa211 */ /* 0x000fe200000f14ad */
[----:B------:R-:W-:Y:S01]  /*41c0*/  FMUL.FTZ R173, R175, R175 ;  /* 0x000000afafad7220 */ /* 0x000fe20000410000 */
[----:B-----5:R-:W-:-:S04]  /*41d0*/  ISETP.GE.AND P0, PT, R158, 0x1, PT ;  /* 0x000000019e00780c */ /* 0x020fc80003f06270 */
[----:B------:R-:W-:-:S05]  /*41e0*/  FSEL R173, R173, RZ, P1 ;  /* 0x000000ffadad7208 */ /* 0x000fca0000800000 */
[----:B------:R-:W-:-:S06]  /*41f0*/  FADD.FTZ R173, R174, R173 ;  /* 0x000000adaead7221 */ /* 0x000fcc0000010000 */
[----:B------:R-:W2:Y:S02]  /*4200*/  MUFU.RSQ R173, R173 ;  /* 0x000000ad00ad7308 */ /* 0x000ea40000001400 */
[----:B--2---:R1:W-:Y:S01]  /*4210*/  @!P2 STG.E desc[UR4][R110.64], R173 ;  /* 0x000000ad6e00a986 */ /* 0x0043e2000c101904 */
[----:B------:R-:W-:Y:S05]  /*4220*/  @!P0 BRA `(.L_x_14323) ;  /* 0x0000000c006c8947 */ /* 0x000fea0003800000 */
[----:B------:R-:W-:Y:S01]  /*4230*/  IADD3 R158, R158, -0x1, RZ ;  /* 0xffffffff9e9e7810 */ /* 0x000fe20007ffe0ff */
[----:B------:R-:W-:Y:S01]  /*4240*/  BSSY B1, `(.L_x_14324) ;  /* 0x0000028000017945 */ /* 0x000fe20003800000 */
[----:B------:R-:W-:Y:S02]  /*4250*/  LOP3.LUT R2, R0, 0x1f, RZ, 0xc0, !PT ;  /* 0x0000001f00027812 */ /* 0x000fe400078ec0ff */
[----:B-1----:R-:W-:Y:S01]  /*4260*/  FSEL R175, R175, RZ, !P1 ;  /* 0x000000ffafaf7208 */ /* 0x002fe20004800000 */
        /* <DEDUP_REMOVED lines=37> */
.L_x_14325:
[----:B------:R-:W-:Y:S05]  /*44c0*/  BSYNC B1 ;  /* 0x0000000000017941 */ /* 0x000fea0003800000 */
.L_x_14324:
        /* <DEDUP_REMOVED lines=35> */
.L_x_14327:
[----:B------:R-:W-:Y:S05]  /*4700*/  BSYNC B1 ;  /* 0x0000000000017941 */ /* 0x000fea0003800000 */
.L_x_14326:
        /* <DEDUP_REMOVED lines=35> */
.L_x_14329:
[----:B------:R-:W-:Y:S05]  /*4940*/  BSYNC B1 ;  /* 0x0000000000017941 */ /* 0x000fea0003800000 */
.L_x_14328:
        /* <DEDUP_REMOVED lines=35> */
.L_x_14331:
[----:B------:R-:W-:Y:S05]  /*4b80*/  BSYNC B1 ;  /* 0x0000000000017941 */ /* 0x000fea0003800000 */
.L_x_14330:
        /* <DEDUP_REMOVED lines=35> */
.L_x_14333:
[----:B------:R-:W-:Y:S05]  /*4dc0*/  BSYNC B1 ;  /* 0x0000000000017941 */ /* 0x000fea0003800000 */
.L_x_14332:
        /* <DEDUP_REMOVED lines=33> */
.L_x_14323:
[----:B------:R-:W-:Y:S05]  /*4fe0*/  BSYNC B0 ;  /* 0x0000000000007941 */ /* 0x000fea0003800000 */
.L_x_14322:
[----:B01234-:R-:W0:Y:S02]  /*4ff0*/  LDC.64 R108, c[0x0][0x210] ;  /* 0x00008400ff6c7b82 */ /* 0x01fe240000000a00 */
[----:B0-----:R-:W-:-:S04]  /*5000*/  LEA R116, R108, R116, 0x2 ;  /* 0x000000746c747211 */ /* 0x001fc800078e10ff */
[----:B------:R-:W-:-:S13]  /*5010*/  ISETP.GE.AND P0, PT, R116, R109, PT ;  /* 0x0000006d7400720c */ /* 0x000fda0003f06270 */
[----:B------:R-:W-:Y:S05]  /*5020*/  @!P0 BRA `(.L_x_14334) ;  /* 0xffffffc000188947 */ /* 0x000fea000383ffff */
[----:B------:R-:W-:Y:S05]  /*5030*/  EXIT ;  /* 0x000000000000794d */ /* 0x000fea0003800000 */
.L_x_14321:
[----:B------:R-:W-:Y:S01]  /*5040*/  HFMA2.MMA R180, -RZ, RZ, 0, 5.9604644775390625e-08 ;  /* 0x00000001ffb47435 */ /* 0x000fe200000001ff */
[----:B------:R-:W-:Y:S01]  /*5050*/  BSSY B0, `(.L_x_14335) ;  /* 0x0000007000007945 */ /* 0x000fe20003800000 */
[----:B------:R-:W-:Y:S01]  /*5060*/  IMAD.MOV.U32 R181, RZ, RZ, R109 ;  /* 0x000000ffffb57224 */ /* 0x000fe200078e006d */
[----:B------:R-:W-:Y:S02]  /*5070*/  MOV R183, 0x1f ;  /* 0x0000001f00b77802 */ /* 0x000fe40000000f00 */
[----:B------:R-:W-:-:S07]  /*5080*/  MOV R178, 0xffffffff ;  /* 0xffffffff00b27802 */ /* 0x000fce0000000f00 */
[----:B-----5:R-:W-:Y:S05]  /*5090*/  WARPSYNC.COLLECTIVE R178, `(.L_x_14336) ;  /* 0x00000000b2087348 */ /* 0x020fea0003c00000 */
[----:B------:R0:W1:Y:S02]  /*50a0*/  SHFL.BFLY P6, R179, R181, R180, R183 ;  /* 0x0c0000b4b5b37389 */ /* 0x00006400000c00b7 */
[----:B01---5:R-:W-:Y:S01]  /*50b0*/  ENDCOLLECTIVE ;  /* 0x000000000000791b */ /* 0x023fe20003800000 */
.L_x_14336:
[----:B------:R-:W-:Y:S05]  /*50c0*/  BSYNC B0 ;  /* 0x0000000000007941 */ /* 0x000fea0003800000 */
.L_x_14335:
        /* <DEDUP_REMOVED lines=10> */
.L_x_14337:
[----:B------:R-:W-:Y:S01]  /*5170*/  HFMA2.MMA R180, -RZ, RZ, 0, 2.384185791015625e-07 ;  /* 0x00000004ffb47435 */ /* 0x000fe200000001ff */
[----:B------:R-:W-:-:S05]  /*5180*/  MOV R111, R179 ;  /* 0x000000b3006f7202 */ /* 0x000fca0000000f00 */
[----:B------:R-:W-:-:S05]  /*5190*/  FADD.FTZ R111, R110, R111 ;  /* 0x0000006f6e6f7221 */ /* 0x000fca0000010000 */
[----:B------:R-:W-:-:S07]  /*51a0*/  MOV R181, R111 ;  /* 0x0000006f00b57202 */ /* 0x000fce0000000f00 */
[----:B------:R-:W-:Y:S05]  /*51b0*/  WARPSYNC.COLLECTIVE R178, `(.L_x_14338) ;  /* 0x00000000b2087348 */ /* 0x000fea0003c00000 */
[----:B------:R0:W1:Y:S02]  /*51c0*/  SHFL.BFLY P6, R179, R181, R180, R183 ;  /* 0x0c0000b4b5b37389 */ /* 0x00006400000c00b7 */
[----:B01----:R-:W-:Y:S01]  /*51d0*/  ENDCOLLECTIVE ;  /* 0x000000000000791b */ /* 0x003fe20003800000 */
.L_x_14338:
[----:B------:R-:W-:Y:S01]  /*51e0*/  HFMA2.MMA R180, -RZ, RZ, 0, 4.76837158203125e-07 ;  /* 0x00000008ffb47435 */ /* 0x000fe200000001ff */
[----:B------:R-:W-:-:S05]  /*51f0*/  MOV R108, R179 ;  /* 0x000000b3006c7202 */ /* 0x000fca0000000f00 */
[----:B------:R-:W-:-:S05]  /*5200*/  FADD.FTZ R176, R111, R108 ;  /* 0x0000006c6fb07221 */ /* 0x000fca0000010000 */
[----:B------:R-:W-:-:S07]  /*5210*/  MOV R181, R176 ;  /* 0x000000b000b57202 */ /* 0x000fce0000000f00 */
[----:B------:R-:W-:Y:S05]  /*5220*/  WARPSYNC.COLLECTIVE R178, `(.L_x_14339) ;  /* 0x00000000b2087348 */ /* 0x000fea0003c00000 */
[----:B------:R0:W1:Y:S02]  /*5230*/  SHFL.BFLY P6, R179, R181, R180, R183 ;  /* 0x0c0000b4b5b37389 */ /* 0x00006400000c00b7 */
[----:B01----:R-:W-:Y:S01]  /*5240*/  ENDCOLLECTIVE ;  /* 0x000000000000791b */ /* 0x003fe20003800000 */
.L_x_14339:
[----:B------:R-:W-:Y:S01]  /*5250*/  IMAD.MOV.U32 R180, RZ, RZ, 0x10 ;  /* 0x00000010ffb47424 */ /* 0x000fe200078e00ff */
[----:B------:R-:W-:-:S05]  /*5260*/  MOV R175, R179 ;  /* 0x000000b300af7202 */ /* 0x000fca0000000f00 */
[----:B------:R-:W-:-:S05]  /*5270*/  FADD.FTZ R177, R176, R175 ;  /* 0x000000afb0b17221 */ /* 0x000fca0000010000 */
[----:B------:R-:W-:-:S07]  /*5280*/  MOV R181, R177 ;  /* 0x000000b100b57202 */ /* 0x000fce0000000f00 */
[----:B------:R-:W-:Y:S05]  /*5290*/  WARPSYNC.COLLECTIVE R178, `(.L_x_14340) ;  /* 0x00000000b2087348 */ /* 0x000fea0003c00000 */
[----:B------:R0:W1:Y:S02]  /*52a0*/  SHFL.BFLY P6, R179, R181, R180, R183 ;  /* 0x0c0000b4b5b37389 */ /* 0x00006400000c00b7 */
[----:B01----:R-:W-:Y:S01]  /*52b0*/  ENDCOLLECTIVE ;  /* 0x000000000000791b */ /* 0x003fe20003800000 */
.L_x_14340:
        /* <DEDUP_REMOVED lines=105> */
.L_x_14341:
[----:B------:R-:W-:Y:S01]  /*5950*/  HFMA2.MMA R180, -RZ, RZ, 0, 1.1920928955078125e-07 ;  /* 0x00000002ffb47435 */ /* 0x000fe200000001ff */
[----:B------:R-:W-:-:S05]  /*5960*/  MOV R109, R179 ;  /* 0x000000b3006d7202 */ /* 0x000fca0000000f00 */
[----:B------:R-:W-:-:S05]  /*5970*/  FADD.FTZ R109, R108, R109 ;  /* 0x0000006d6c6d7221 */ /* 0x000fca0000010000 */
[----:B------:R-:W-:-:S07]  /*5980*/  MOV R181, R109 ;  /* 0x0000006d00b57202 */ /* 0x000fce0000000f00 */
[----:B------:R-:W-:Y:S05]  /*5990*/  WARPSYNC.COLLECTIVE R178, `(.L_x_14342) ;  /* 0x00000000b2087348 */ /* 0x000fea0003c00000 */
[----:B------:R0:W1:Y:S02]  /*59a0*/  SHFL.BFLY P6, R179, R181, R180, R183 ;  /* 0x0c0000b4b5b37389 */ /* 0x00006400000c00b7 */
[----:B01----:R-:W-:Y:S01]  /*59b0*/  ENDCOLLECTIVE ;  /* 0x000000000000791b */ /* 0x003fe20003800000 */
.L_x_14342:
[----:B------:R-:W-:Y:S01]  /*59c0*/  HFMA2.MMA R180, -RZ, RZ, 0, 2.384185791015625e-07 ;  /* 0x00000004ffb47435 */ /* 0x000fe200000001ff */
[----:B------:R-:W-:-:S05]  /*59d0*/  MOV R110, R179 ;  /* 0x000000b3006e7202 */ /* 0x000fca0000000f00 */
[----:B------:R-:W-:-:S05]  /*59e0*/  FADD.FTZ R110, R109, R110 ;  /* 0x0000006e6d6e7221 */ /* 0x000fca0000010000 */
[----:B------:R-:W-:-:S07]  /*59f0*/  MOV R181, R110 ;  /* 0x0000006e00b57202 */ /* 0x000fce0000000f00 */
[----:B------:R-:W-:Y:S05]  /*5a00*/  WARPSYNC.COLLECTIVE R178, `(.L_x_14343) ;  /* 0x00000000b2087348 */ /* 0x000fea0003c00000 */
[----:B------:R0:W1:Y:S02]  /*5a10*/  SHFL.BFLY P6, R179, R181, R180, R183 ;  /* 0x0c0000b4b5b37389 */ /* 0x00006400000c00b7 */
[----:B01----:R-:W-:Y:S01]  /*5a20*/  ENDCOLLECTIVE ;  /* 0x000000000000791b */ /* 0x003fe20003800000 */
.L_x_14343:
[----:B------:R-:W-:Y:S01]  /*5a30*/  HFMA2.MMA R180, -RZ, RZ, 0, 4.76837158203125e-07 ;  /* 0x00000008ffb47435 */ /* 0x000fe200000001ff */
[----:B------:R-:W-:-:S05]  /*5a40*/  MOV R111, R179 ;  /* 0x000000b3006f7202 */ /* 0x000fca0000000f00 */
[----:B------:R-:W-:-:S05]  /*5a50*/  FADD.FTZ R111, R110, R111 ;  /* 0x0000006f6e6f7221 */ /* 0x000fca0000010000 */
[----:B------:R-:W-:-:S07]  /*5a60*/  MOV R181, R111 ;  /* 0x0000006f00b57202 */ /* 0x000fce0000000f00 */
[----:B------:R-:W-:Y:S05]  /*5a70*/  WARPSYNC.COLLECTIVE R178, `(.L_x_14344) ;  /* 0x00000000b2087348 */ /* 0x000fea0003c00000 */
[----:B------:R0:W1:Y:S02]  /*5a80*/  SHFL.BFLY P6, R179, R181, R180, R183 ;  /* 0x0c0000b4b5b37389 */ /* 0x00006400000c00b7 */
[----:B01----:R-:W-:Y:S01]  /*5a90*/  ENDCOLLECTIVE ;  /* 0x000000000000791b */ /* 0x003fe20003800000 */
.L_x_14344:
[----:B------:R-:W-:Y:S01]  /*5aa0*/  HFMA2.MMA R180, -RZ, RZ, 0, 9.5367431640625e-07 ;  /* 0x00000010ffb47435 */ /* 0x000fe200000001ff */
[----:B------:R-:W-:-:S05]  /*5ab0*/  MOV R176, R179 ;  /* 0x000000b300b07202 */ /* 0x000fca0000000f00 */
[----:B------:R-:W-:-:S05]  /*5ac0*/  FADD.FTZ R176, R111, R176 ;  /* 0x000000b06fb07221 */ /* 0x000fca0000010000 */
[----:B------:R-:W-:-:S07]  /*5ad0*/  MOV R181, R176 ;  /* 0x000000b000b57202 */ /* 0x000fce0000000f00 */
[----:B------:R-:W-:Y:S05]  /*5ae0*/  WARPSYNC.COLLECTIVE R178, `(.L_x_14345) ;  /* 0x00000000b2087348 */ /* 0x000fea0003c00000 */
[----:B------:R0:W1:Y:S02]  /*5af0*/  SHFL.BFLY P6, R179, R181, R180, R183 ;  /* 0x0c0000b4b5b37389 */ /* 0x00006400000c00b7 */
[----:B01----:R-:W-:Y:S01]  /*5b00*/  ENDCOLLECTIVE ;  /* 0x000000000000791b */ /* 0x003fe20003800000 */
.L_x_14345:
[----:B------:R-:W-:Y:S01]  /*5b10*/  MOV R177, R179 ;  /* 0x000000b300b17202 */ /* 0x000fe20000000f00 */
[----:B------:R-:W-:Y:S06]  /*5b20*/  BRA `(.L_x_14346) ;  /* 0xffffffe400747947 */ /* 0x000fec000383ffff */
.L_x_14347:
        /* <DEDUP_REMOVED lines=13> */
.L_x_44385:


//--------------------- .text._ZN10layer_norm13ln_fwd_kernelINS_13Kernel_traitsI13__nv_bfloat16S2_fS2_fjLj1536ELj1ELj4ELj1ELj16ENS_18Kernel_traits_baseILj1536ES2_S2_fS2_fjLj128EEEEELb0ELb0ELb1ELb1EEEvNS_9FwdParamsE --------------------------
	.section	.text._ZN10layer_norm13ln_fwd_kernelINS_13Kernel_traitsI13__nv_bfloat16S2_fS2_fjLj1536ELj1ELj4ELj1ELj16ENS_18Kernel_traits_baseILj1536ES2_S2_fS2_fjLj128EEEEELb0ELb0ELb1ELb1EEEvNS_9FwdParamsE,"ax",@progbits
	.align	128
        .global         _ZN10layer_norm13ln_fwd_kernelINS_13Kernel_traitsI13__nv_bfloat16S2_fS2_fjLj1536ELj1ELj4ELj1ELj16ENS_18Kernel_traits_baseILj1536ES2_S2_fS2_fjLj128EEEEELb0ELb0ELb1ELb1EEEvNS_9FwdParamsE
        .type           _ZN10layer_norm13ln_fwd_kernelINS_13Kernel_traitsI13__nv_bfloat16S2_fS2_fjLj1536ELj1ELj4ELj1ELj16ENS_18Kernel_traits_baseILj1536ES2_S2_fS2_fjLj128EEEEELb0ELb0ELb1ELb1EEEvNS_9FwdParamsE,@function
        .size           _ZN10layer_norm13ln_fwd_kernelINS_13Kernel_traitsI13__nv_bfloat16S2_fS2_fjLj1536ELj1ELj4ELj1ELj16ENS_18Kernel_traits_baseILj1536ES2_S2_fS2_fjLj128EEEEELb0ELb0ELb1ELb1EEEvNS_9FwdParamsE,(.L_x_44386 - _ZN10layer_norm13ln_fwd_kernelINS_13Kernel_traitsI13__nv_bfloat16S2_fS2_fjLj1536ELj1ELj4ELj1ELj16ENS_18Kernel_traits_baseILj1536ES2_S2_fS2_fjLj128EEEEELb0ELb0ELb1ELb1EEEvNS_9FwdParamsE)
        .other          _ZN10layer_norm13ln_fwd_kernelINS_13Kernel_traitsI13__nv_bfloat16S2_fS2_fjLj1536ELj1ELj4ELj1ELj16ENS_18Kernel_traits_baseILj1536ES2_S2_fS2_fjLj128EEEEELb0ELb0ELb1ELb1EEEvNS_9FwdParamsE,@"STO_CUDA_ENTRY STV_DEFAULT"
_ZN10layer_norm13ln_fwd_kernelINS_13Kernel_traitsI13__nv_bfloat16S2_fS2_fjLj1536ELj1ELj4ELj1ELj16ENS_18Kernel_traits_baseILj1536ES2_S2_fS2_fjLj128EEEEELb0ELb0ELb1ELb1EEEvNS_9FwdParamsE:
.text._ZN10layer_norm13ln_fwd_kernelINS_13Kernel_traitsI13__nv_bfloat16S2_fS2_fjLj1536ELj1ELj4ELj1ELj16ENS_18Kernel_traits_baseILj1536ES2_S2_fS2_fjLj128EEEEELb0ELb0ELb1ELb1EEEvNS_9FwdParamsE:
        /* <DEDUP_REMOVED lines=37> */
[----:B------:R-:W-:-:S02]  /*0250*/  SHF.L.U32 R115, R44, 0x10, RZ ;  /* 0x000000102c737819 */ /* 0x000fc400000006ff */
[----:B------:R-:W-:Y:S02]  /*0260*/  @!P0 CS2R R34, SRZ ;  /* 0x0000000000228805 */ /* 0x000fe4000001ff00 */
[----:B------:R-:W-:Y:S02]  /*0270*/  SHF.L.U32 R109, R36, 0x10, RZ ;  /* 0x00000010246d7819 */ /* 0x000fe400000006ff */
[----:B------:R-:W-:Y:S02]  /*0280*/  @!P0 CS2R R46, SRZ ;  /* 0x00000000002e8805 */ /* 0x000fe4000001ff00 */
[----:B0-----:R-:W-:Y:S02]  /*0290*/  PRMT R3, R44, 0x7632, R3 ;  /* 0x000076322c037816 */ /* 0x001fe40000000003 */
[----:B------:R-:W-:Y:S02]  /*02a0*/  @!P0 CS2R R28, SRZ ;  /* 0x00000000001c8805 */ /* 0x000fe4000001ff00 */
[----:B------:R-:W-:-:S02]  /*02b0*/  PRMT R44, R36, 0x7632, R44 ;  /* 0x00007632242c7816 */ /* 0x000fc4000000002c */
[----:B------:R-:W-:Y:S02]  /*02c0*/  @!P0 CS2R R30, SRZ ;  /* 0x00000000001e8805 */ /* 0x000fe4000001ff00 */
[C---:B------:R-:W-:Y:S02]  /*02d0*/  PRMT R36, R37.reuse, 0x7632, R36 ;  /* 0x0000763225247816 */ /* 0x040fe40000000024 */
[----:B------:R-:W-:Y:S02]  /*02e0*/  @!P0 CS2R R24, SRZ ;  /* 0x0000000000188805 */ /* 0x000fe4000001ff00 */
[----:B------:R-:W-:Y:S02]  /*02f0*/  SHF.L.U32 R108, R37, 0x10, RZ ;  /* 0x00000010256c7819 */ /* 0x000fe400000006ff */
[----:B------:R-:W-:Y:S02]  /*0300*/  @!P0 CS2R R26, SRZ ;  /* 0x00000000001a8805 */ /* 0x000fe4000001ff00 */
[C---:B------:R-:W-:Y:S01]  /*0310*/  PRMT R37, R38.reuse, 0x7632, R37 ;  /* 0x0000763226257816 */ /* 0x040fe20000000025 */
[----:B------:R-:W-:Y:S01]  /*0320*/  ULDC.U8 UR6, c[0x0][0x2a0] ;  /* 0x0000a80000067ab9 */ /* 0x000fe20000000000 */
[----:B------:R-:W-:Y:S01]  /*0330*/  SHF.L.U32 R107, R38, 0x10, RZ ;  /* 0x00000010266b7819 */ /* 0x000fe200000006ff */
[----:B------:R-:W-:Y:S01]  /*0340*/  ULDC UR7, c[0x0][0x2d8] ;  /* 0x0000b60000077ab9 */ /* 0x000fe20000000800 */
[----:B------:R-:W-:-:S02]  /*0350*/  PRMT R38, R39, 0x7632, R38 ;  /* 0x0000763227267816 */ /* 0x000fc40000000026 */
[----:B------:R-:W-:Y:S02]  /*0360*/  SHF.L.U32 R106, R39, 0x10, RZ ;  /* 0x00000010276a7819 */ /* 0x000fe400000006ff */
        /* <DEDUP_REMOVED lines=41> */
[----:B------:R-:W-:Y:S02]  /*0600*/  LOP3.LUT R165, R165, 0x1f, RZ, 0xc0, !PT ;  /* 0x0000001fa5a57812 */ /* 0x000fe400078ec0ff */
[----:B------:R-:W-:Y:S02]  /*0610*/  SHF.L.U32 R88, R88, 0x10, RZ ;  /* 0x0000001058587819 */ /* 0x000fe400000006ff */
[----:B------:R-:W-:Y:S02]  /*0620*/  SHF.L.U32 R26, R40, 0x10, RZ ;  /* 0x00000010281a7819 */ /* 0x000fe400000006ff */
[----:B------:R-:W-:Y:S01]  /*0630*/  ISETP.NE.AND P4, PT, RZ, UR6, PT ;  /* 0x00000006ff007c0c */ /* 0x000fe2000bf85270 */
[----:B------:R-:W-:Y:S01]  /*0640*/  ULDC UR6, c[0x0][0x29c] ;  /* 0x0000a70000067ab9 */ /* 0x000fe20000000800 */
[----:B--2---:R-:W-:Y:S02]  /*0650*/  PRMT R156, R20, 0x7632, R156 ;  /* 0x00007632149c7816 */ /* 0x004fe4000000009c */
[----:B------:R-:W-:-:S02]  /*0660*/  PRMT R155, R21, 0x7632, R155 ;  /* 0x00007632159b7816 */ /* 0x000fc4000000009b */
[----:B------:R-:W-:Y:S02]  /*0670*/  PRMT R154, R22, 0x7632, R154 ;  /* 0x00007632169a7816 */ /* 0x000fe4000000009a */
[----:B------:R-:W-:Y:S02]  /*0680*/  PRMT R149, R23, 0x7632, R149 ;  /* 0x0000763217957816 */ /* 0x000fe40000000095 */
[----:B---3--:R-:W-:Y:S02]  /*0690*/  PRMT R148, R16, 0x7632, R148 ;  /* 0x0000763210947816 */ /* 0x008fe40000000094 */
        /* <DEDUP_REMOVED lines=86> */
.L_x_14447:
[----:B------:R-:W0:Y:S08]  /*0c00*/  LDC.64 R64, c[0x0][0x230] ;  /* 0x00008c00ff407b82 */ /* 0x000e300000000a00 */
[----:B------:R-:W1:Y:S08]  /*0c10*/  LDC.64 R28, c[0x0][0x280] ;  /* 0x0000a000ff1c7b82 */ /* 0x000e700000000a00 */
[----:B------:R-:W2:Y:S01]  /*0c20*/  LDC R47, c[0x0][0x218] ;  /* 0x00008600ff2f7b82 */ /* 0x000ea20000000800 */
[----:B0-----:R-:W-:Y:S01]  /*0c30*/  ISETP.NE.U32.AND P0, PT, R64, RZ, PT ;  /* 0x000000ff4000720c */ /* 0x001fe20003f05070 */
[----:B------:R-:W-:-:S06]  /*0c40*/  HFMA2.MMA R69, -RZ, RZ, 0, 0 ;  /* 0x00000000ff457435 */ /* 0x000fcc00000001ff */
[----:B------:R-:W0:Y:S01]  /*0c50*/  LDC.64 R112, c[0x0][0x238] ;  /* 0x00008e00ff707b82 */ /* 0x000e220000000a00 */
[----:B------:R-:W-:Y:S01]  /*0c60*/  ISETP.NE.AND.EX P0, PT, R65, RZ, PT, P0 ;  /* 0x000000ff4100720c */ /* 0x000fe20003f05300 */
[----:B-1----:R-:W-:-:S05]  /*0c70*/  IMAD.WIDE R28, R89, 0x4, R28 ;  /* 0x00000004591c7825 */ /* 0x002fca00078e021c */
[----:B------:R1:W3:Y:S01]  /*0c80*/  LDG.E R46, desc[UR4][R28.64] ;  /* 0x000000041c2e7981 */ /* 0x0002e2000c1e1900 */
[----:B--2---:R-:W-:-:S05]  /*0c90*/  IMAD R30, R89, R47, RZ ;  /* 0x0000002f591e7224 */ /* 0x004fca00078e02ff */
[----:B------:R-:W-:Y:S01]  /*0ca0*/  SHF.R.S32.HI R31, RZ, 0x1f, R30 ;  /* 0x0000001fff1f7819 */ /* 0x000fe2000001141e */
[----:B-1----:R-:W1:Y:S03]  /*0cb0*/  @P0 LDC.64 R28, c[0x0][0x230] ;  /* 0x00008c00ff1c0b82 */ /* 0x002e660000000a00 */
[----:B------:R-:W-:-:S04]  /*0cc0*/  LEA.HI R68, R31, R30, RZ, 0x3 ;  /* 0x0000001e1f447211 */ /* 0x000fc800078f18ff */
[----:B------:R-:W-:Y:S01]  /*0cd0*/  LEA.HI.SX32 R68, R68, R165, 0x1d ;  /* 0x000000a544447211 */ /* 0x000fe200078feaff */
[----:B------:R-:W2:Y:S04]  /*0ce0*/  LDC.64 R30, c[0x0][0x288] ;  /* 0x0000a200ff1e7b82 */ /* 0x000ea80000000a00 */
[----:B-1----:R-:W-:-:S05]  /*0cf0*/  @P0 IMAD.WIDE.U32 R28, R68, 0x20, R28 ;  /* 0x00000020441c0825 */ /* 0x002fca00078e001c */
[----:B------:R-:W4:Y:S04]  /*0d00*/  @P0 LDG.E.128 R32, desc[UR4][R28.64] ;  /* 0x000000041c200981 */ /* 0x000f28000c1e1d00 */
[----:B------:R2:W4:Y:S02]  /*0d10*/  @P0 LDG.E.128 R36, desc[UR4][R28.64+0x10] ;  /* 0x000010041c240981 */ /* 0x000524000c1e1d00 */
[----:B--2---:R-:W-:-:S05]  /*0d20*/  IMAD.WIDE R28, R89, 0x4, R30 ;  /* 0x00000004591c7825 */ /* 0x004fca00078e021e */
[----:B------:R4:W5:Y:S01]  /*0d30*/  LDG.E R125, desc[UR4][R28.64] ;  /* 0x000000041c7d7981 */ /* 0x000962000c1e1900 */
[----:B------:R-:W-:Y:S01]  /*0d40*/  IADD3 R51, R68, 0x20, RZ ;  /* 0x0000002044337810 */ /* 0x000fe20007ffe0ff */
[----:B------:R-:W-:Y:S01]  /*0d50*/  BSSY B0, `(.L_x_14348) ;  /* 0x000002a000007945 */ /* 0x000fe20003800000 */
[C---:B---3--:R-:W-:Y:S02]  /*0d60*/  ISETP.GE.AND P5, PT, R46.reuse, 0x1, PT ;  /* 0x000000012e00780c */ /* 0x048fe40003fa6270 */
[----:B------:R-:W-:-:S11]  /*0d70*/  ISETP.GT.AND P6, PT, R46, RZ, PT ;  /* 0x000000ff2e00720c */ /* 0x000fd60003fc4270 */
[----:B------:R-:W-:Y:S01]  /*0d80*/  @P5 IADD3 R30, R46, -0x1, RZ ;  /* 0xffffffff2e1e5810 */ /* 0x000fe20007ffe0ff */
[----:B------:R-:W1:Y:S01]  /*0d90*/  @P5 LDC.64 R44, c[0x0][0x220] ;  /* 0x00008800ff2c5b82 */ /* 0x000e620000000a00 */
[C---:B------:R-:W-:Y:S02]  /*0da0*/  @!P6 ISETP.NE.U32.AND P1, PT, R64.reuse, RZ, PT ;  /* 0x000000ff4000e20c */ /* 0x040fe40003f25070 */
[----:B------:R-:W-:Y:S01]  /*0db0*/  @!P6 ISETP.NE.U32.AND P3, PT, R64, RZ, PT ;  /* 0x000000ff4000e20c */ /* 0x000fe20003f65070 */
[----:B------:R-:W-:Y:S01]  /*0dc0*/  @P5 IMAD R30, R30, R47, RZ ;  /* 0x0000002f1e1e5224 */ /* 0x000fe200078e02ff */
[C---:B------:R-:W-:Y:S02]  /*0dd0*/  @!P6 ISETP.NE.AND.EX P1, PT, R65.reuse, RZ, PT, P1 ;  /* 0x000000ff4100e20c */ /* 0x040fe40003f25310 */
[----:B------:R-:W-:Y:S01]  /*0de0*/  @!P6 ISETP.NE.AND.EX P3, PT, R65, RZ, PT, P3 ;  /* 0x000000ff4100e20c */ /* 0x000fe20003f65330 */
[----:B------:R-:W2:Y:S01]  /*0df0*/  @P0 LDC.64 R46, c[0x0][0x230] ;  /* 0x00008c00ff2e0b82 */ /* 0x000ea20000000a00 */
[----:B------:R-:W-:-:S02]  /*0e00*/  @P5 SHF.R.S32.HI R31, RZ, 0x1f, R30 ;  /* 0x0000001fff1f5819 */ /* 0x000fc4000001141e */
[----:B------:R-:W-:Y:S02]  /*0e10*/  @!P6 ISETP.NE.U32.AND P2, PT, R64, RZ, PT ;  /* 0x000000ff4000e20c */ /* 0x000fe40003f45070 */
[----:B------:R-:W-:Y:S02]  /*0e20*/  @P5 LEA.HI R30, R31, R30, RZ, 0x3 ;  /* 0x0000001e1f1e5211 */ /* 0x000fe400078f18ff */
[----:B------:R-:W-:Y:S02]  /*0e30*/  @!P6 ISETP.NE.AND.EX P2, PT, R65, RZ, PT, P2 ;  /* 0x000000ff4100e20c */ /* 0x000fe40003f45320 */
[----:B------:R-:W-:-:S05]  /*0e40*/  @P5 LEA.HI.SX32 R69, R30, R165, 0x1d ;  /* 0x000000a51e455211 */ /* 0x000fca00078feaff */
[----:B-1----:R-:W-:Y:S01]  /*0e50*/  @P5 IMAD.WIDE.U32 R44, R69, 0x10, R44 ;  /* 0x00000010452c5825 */ /* 0x002fe200078e002c */
[----:B----4-:R-:W-:Y:S02]  /*0e60*/  @!P6 FSEL R29, R33, RZ, P1 ;  /* 0x000000ff211de208 */ /* 0x010fe40000800000 */
[----:B------:R-:W-:Y:S02]  /*0e70*/  @!P6 FSEL R30, R34, RZ, P3 ;  /* 0x000000ff221ee208 */ /* 0x000fe40001800000 */
[C---:B------:R-:W-:Y:S01]  /*0e80*/  @!P6 ISETP.NE.U32.AND P1, PT, R64.reuse, RZ, PT ;  /* 0x000000ff4000e20c */ /* 0x040fe20003f25070 */
[----:B------:R0:W5:Y:S01]  /*0e90*/  @P5 LDG.E.128 R40, desc[UR4][R44.64] ;  /* 0x000000042c285981 */ /* 0x000162000c1e1d00 */
[----:B------:R-:W-:Y:S02]  /*0ea0*/  @!P6 ISETP.NE.U32.AND P3, PT, R64, RZ, PT ;  /* 0x000000ff4000e20c */ /* 0x000fe40003f65070 */
[C---:B------:R-:W-:Y:S02]  /*0eb0*/  @!P6 ISETP.NE.AND.EX P1, PT, R65.reuse, RZ, PT, P1 ;  /* 0x000000ff4100e20c */ /* 0x040fe40003f25310 */
[----:B------:R-:W-:-:S02]  /*0ec0*/  @!P6 ISETP.NE.AND.EX P3, PT, R65, RZ, PT, P3 ;  /* 0x000000ff4100e20c */ /* 0x000fc40003f65330 */
[----:B------:R-:W-:Y:S02]  /*0ed0*/  @!P6 FSEL R31, R35, RZ, P2 ;  /* 0x000000ff231fe208 */ /* 0x000fe40001000000 */
[----:B------:R-:W-:Y:S02]  /*0ee0*/  @!P6 FSEL R84, R36, RZ, P1 ;  /* 0x000000ff2454e208 */ /* 0x000fe40000800000 */
[----:B------:R-:W-:Y:S02]  /*0ef0*/  @!P6 FSEL R85, R37, RZ, P3 ;  /* 0x000000ff2555e208 */ /* 0x000fe40001800000 */
[C---:B------:R-:W-:Y:S02]  /*0f00*/  @!P6 ISETP.NE.U32.AND P2, PT, R64.reuse, RZ, PT ;  /* 0x000000ff4000e20c */ /* 0x040fe40003f45070 */
[C---:B------:R-:W-:Y:S02]  /*0f10*/  @!P6 ISETP.NE.U32.AND P1, PT, R64.reuse, RZ, PT ;  /* 0x000000ff4000e20c */ /* 0x040fe40003f25070 */
[----:B------:R-:W-:-:S02]  /*0f20*/  @!P6 ISETP.NE.U32.AND P3, PT, R64, RZ, PT ;  /* 0x000000ff4000e20c */ /* 0x000fc40003f65070 */
[C---:B------:R-:W-:Y:S02]  /*0f30*/  @!P6 ISETP.NE.AND.EX P2, PT, R65.reuse, RZ, PT, P2 ;  /* 0x000000ff4100e20c */ /* 0x040fe40003f45320 */
[C---:B------:R-:W-:Y:S02]  /*0f40*/  @!P6 ISETP.NE.AND.EX P1, PT, R65.reuse, RZ, PT, P1 ;  /* 0x000000ff4100e20c */ /* 0x040fe40003f25310 */
[----:B------:R-:W-:Y:S01]  /*0f50*/  @!P6 ISETP.NE.AND.EX P3, PT, R65, RZ, PT, P3 ;  /* 0x000000ff4100e20c */ /* 0x000fe20003f65330 */
[----:B0-----:R-:W-:Y:S01]  /*0f60*/  IMAD.WIDE.U32 R44, R68, 0x20, R112 ;  /* 0x00000020442c7825 */ /* 0x001fe200078e0070 */
[----:B------:R-:W-:Y:S02]  /*0f70*/  @!P6 FSEL R86, R38, RZ, P1 ;  /* 0x000000ff2656e208 */ /* 0x000fe40000800000 */
[----:B------:R-:W-:Y:S01]  /*0f80*/  @!P6 FSEL R87, R39, RZ, P3 ;  /* 0x000000ff2757e208 */ /* 0x000fe20001800000 */
[----:B--2---:R-:W-:Y:S01]  /*0f90*/  @P0 IMAD.WIDE.U32 R46, R51, 0x20, R46 ;  /* 0x00000020332e0825 */ /* 0x004fe200078e002e */
[----:B------:R-:W-:Y:S01]  /*0fa0*/  @!P6 FSEL R28, R32, RZ, P2 ;  /* 0x000000ff201ce208 */ /* 0x000fe20001000000 */
[----:B------:R-:W-:Y:S06]  /*0fb0*/  @!P6 BRA `(.L_x_14349) ;  /* 0x00000000000ce947 */ /* 0x000fec0003800000 */
[----:B-----5:R-:W-:-:S05]  /*0fc0*/  SHF.L.U32 R28, R40, 0x10, RZ ;  /* 0x00000010281c7819 */ /* 0x020fca00000006ff */
[----:B------:R-:W-:-:S04]  /*0fd0*/  FMUL.FTZ R28, R28, UR6 ;  /* 0x000000061c1c7c20 */ /* 0x000fc80008410000 */
[----:B------:R-:W-:-:S07]  /*0fe0*/  @P0 FADD.FTZ R28, R32, R28 ;  /* 0x0000001c201c0221 */ /* 0x000fce0000010000 */
.L_x_14349:
[----:B------:R-:W-:Y:S05]  /*0ff0*/  BSYNC B0 ;  /* 0x0000000000007941 */ /* 0x000fea0003800000 */
.L_x_14348:
[----:B------:R-:W-:Y:S04]  /*1000*/  BSSY B0, `(.L_x_14350) ;  /* 0x0000006000007945 */ /* 0x000fe80003800000 */
[----:B------:R-:W-:Y:S05]  /*1010*/  @!P6 BRA `(.L_x_14351) ;  /* 0x000000000010e947 */ /* 0x000fea0003800000 */
[----:B-----5:R-:W-:-:S04]  /*1020*/  PRMT R29, R40, 0x7632, R29 ;  /* 0x00007632281d7816 */ /* 0x020fc8000000001d */
[----:B------:R-:W-:-:S05]  /*1030*/  SHF.L.U32 R29, R29, 0x10, RZ ;  /* 0x000000101d1d7819 */ /* 0x000fca00000006ff */
[----:B------:R-:W-:-:S04]  /*1040*/  FMUL.FTZ R29, R29, UR6 ;  /* 0x000000061d1d7c20 */ /* 0x000fc80008410000 */
[----:B------:R-:W-:-:S07]  /*1050*/  @P0 FADD.FTZ R29, R33, R29 ;  /* 0x0000001d211d0221 */ /* 0x000fce0000010000 */
.L_x_14351:
[----:B------:R-:W-:Y:S05]  /*1060*/  BSYNC B0 ;  /* 0x0000000000007941 */ /* 0x000fea0003800000 */
.L_x_14350:
[----:B------:R-:W-:Y:S04]  /*1070*/  BSSY B0, `(.L_x_14352) ;  /* 0x0000005000007945 */ /* 0x000fe80003800000 */
[----:B------:R-:W-:Y:S05]  /*1080*/  @!P6 BRA `(.L_x_14353) ;  /* 0x00000000000ce947 */ /* 0x000fea0003800000 */
[----:B-----5:R-:W-:-:S05]  /*1090*/  SHF.L.U32 R30, R41, 0x10, RZ ;  /* 0x00000010291e7819 */ /* 0x020fca00000006ff */
[----:B------:R-:W-:-:S04]  /*10a0*/  FMUL.FTZ R30, R30, UR6 ;  /* 0x000000061e1e7c20 */ /* 0x000fc80008410000 */
[----:B------:R-:W-:-:S07]  /*10b0*/  @P0 FADD.FTZ R30, R34, R30 ;  /* 0x0000001e221e0221 */ /* 0x000fce0000010000 */
.L_x_14353:
[----:B------:R-:W-:Y:S05]  /*10c0*/  BSYNC B0 ;  /* 0x0000000000007941 */ /* 0x000fea0003800000 */
.L_x_14352:
[----:B------:R-:W-:Y:S04]  /*10d0*/  BSSY B0, `(.L_x_14354) ;  /* 0x0000006000007945 */ /* 0x000fe80003800000 */
[----:B------:R-:W-:Y:S05]  /*10e0*/  @!P6 BRA `(.L_x_14355) ;  /* 0x000000000010e947 */ /* 0x000fea0003800000 */
[----:B-----5:R-:W-:-:S04]  /*10f0*/  PRMT R31, R41, 0x7632, R31 ;  /* 0x00007632291f7816 */ /* 0x020fc8000000001f */
[----:B------:R-:W-:-:S05]  /*1100*/  SHF.L.U32 R31, R31, 0x10, RZ ;  /* 0x000000101f1f7819 */ /* 0x000fca00000006ff */
[----:B------:R-:W-:-:S04]  /*1110*/  FMUL.FTZ R31, R31, UR6 ;  /* 0x000000061f1f7c20 */ /* 0x000fc80008410000 */
[----:B------:R-:W-:-:S07]  /*1120*/  @P0 FADD.FTZ R31, R35, R31 ;  /* 0x0000001f231f0221 */ /* 0x000fce0000010000 */
.L_x_14355:
[----:B------:R-:W-:Y:S05]  /*1130*/  BSYNC B0 ;  /* 0x0000000000007941 */ /* 0x000fea0003800000 */
.L_x_14354:
[----:B------:R-:W-:Y:S04]  /*1140*/  BSSY B0, `(.L_x_14356) ;  /* 0x0000005000007945 */ /* 0x000fe80003800000 */
[----:B------:R-:W-:Y:S05]  /*1150*/  @!P6 BRA `(.L_x_14357) ;  /* 0x00000000000ce947 */ /* 0x000fea0003800000 */
[----:B-----5:R-:W-:-:S05]  /*1160*/  SHF.L.U32 R84, R42, 0x10, RZ ;  /* 0x000000102a547819 */ /* 0x020fca00000006ff */
[----:B------:R-:W-:-:S04]  /*1170*/  FMUL.FTZ R84, R84, UR6 ;  /* 0x0000000654547c20 */ /* 0x000fc80008410000 */
[----:B------:R-:W-:-:S07]  /*1180*/  @P0 FADD.FTZ R84, R36, R84 ;  /* 0x0000005424540221 */ /* 0x000fce0000010000 */
.L_x_14357:
[----:B------:R-:W-:Y:S05]  /*1190*/  BSYNC B0 ;  /* 0x0000000000007941 */ /* 0x000fea0003800000 */
.L_x_14356:
[----:B------:R-:W-:Y:S04]  /*11a0*/  BSSY B0, `(.L_x_14358) ;  /* 0x0000006000007945 */ /* 0x000fe80003800000 */
[----:B------:R-:W-:Y:S05]  /*11b0*/  @!P6 BRA `(.L_x_14359) ;  /* 0x000000000010e947 */ /* 0x000fea0003800000 */
[----:B-----5:R-:W-:-:S04]  /*11c0*/  PRMT R48, R42, 0x7632, R48 ;  /* 0x000076322a307816 */ /* 0x020fc80000000030 */
[----:B------:R-:W-:-:S05]  /*11d0*/  SHF.L.U32 R48, R48, 0x10, RZ ;  /* 0x0000001030307819 */ /* 0x000fca00000006ff */
[----:B------:R-:W-:-:S04]  /*11e0*/  FMUL.FTZ R85, R48, UR6 ;  /* 0x0000000630557c20 */ /* 0x000fc80008410000 */
[----:B------:R-:W-:-:S07]  /*11f0*/  @P0 FADD.FTZ R85, R37, R85 ;  /* 0x0000005525550221 */ /* 0x000fce0000010000 */
.L_x_14359:
[----:B------:R-:W-:Y:S05]  /*1200*/  BSYNC B0 ;  /* 0x0000000000007941 */ /* 0x000fea0003800000 */
.L_x_14358:
[----:B------:R-:W-:Y:S04]  /*1210*/  BSSY B0, `(.L_x_14360) ;  /* 0x0000005000007945 */ /* 0x000fe80003800000 */
[----:B------:R-:W-:Y:S05]  /*1220*/  @!P6 BRA `(.L_x_14361) ;  /* 0x00000000000ce947 */ /* 0x000fea0003800000 */
[----:B-----5:R-:W-:-:S05]  /*1230*/  SHF.L.U32 R86, R43, 0x10, RZ ;  /* 0x000000102b567819 */ /* 0x020fca00000006ff */
[----:B------:R-:W-:-:S04]  /*1240*/  FMUL.FTZ R86, R86, UR6 ;  /* 0x0000000656567c20 */ /* 0x000fc80008410000 */
[----:B------:R-:W-:-:S07]  /*1250*/  @P0 FADD.FTZ R86, R38, R86 ;  /* 0x0000005626560221 */ /* 0x000fce0000010000 */
.L_x_14361:
[----:B------:R-:W-:Y:S05]  /*1260*/  BSYNC B0 ;  /* 0x0000000000007941 */ /* 0x000fea0003800000 */
.L_x_14360:
[----:B------:R-:W-:Y:S04]  /*1270*/  BSSY B0, `(.L_x_14362) ;  /* 0x0000006000007945 */ /* 0x000fe80003800000 */
[----:B------:R-:W-:Y:S05]  /*1280*/  @!P6 BRA `(.L_x_14363) ;  /* 0x000000000010e947 */ /* 0x000fea0003800000 */
[----:B-----5:R-:W-:-:S04]  /*1290*/  PRMT R48, R43, 0x7632, R48 ;  /* 0x000076322b307816 */ /* 0x020fc80000000030 */
[----:B------:R-:W-:-:S05]  /*12a0*/  SHF.L.U32 R48, R48, 0x10, RZ ;  /* 0x0000001030307819 */ /* 0x000fca00000006ff */
[----:B------:R-:W-:-:S04]  /*12b0*/  FMUL.FTZ R87, R48, UR6 ;  /* 0x0000000630577c20 */ /* 0x000fc80008410000 */
[----:B------:R-:W-:-:S07]  /*12c0*/  @P0 FADD.FTZ R87, R39, R87 ;  /* 0x0000005727570221 */ /* 0x000fce0000010000 */
.L_x_14363:
[----:B------:R-:W-:Y:S05]  /*12d0*/  BSYNC B0 ;  /* 0x0000000000007941 */ /* 0x000fea0003800000 */
.L_x_14362:
[----:B------:R-:W-:Y:S04]  /*12e0*/  STG.E.128 desc[UR4][R44.64], R28 ;  /* 0x0000001c2c007986 */ /* 0x000fe8000c101d04 */
[----:B------:R0:W-:Y:S04]  /*12f0*/  STG.E.128 desc[UR4][R44.64+0x10], R84 ;  /* 0x000010542c007986 */ /* 0x0001e8000c101d04 */
[----:B------:R-:W2:Y:S04]  /*1300*/  @P0 LDG.E.128 R32, desc[UR4][R46.64] ;  /* 0x000000042e200981 */ /* 0x000ea8000c1e1d00 */
[----:B------:R1:W3:Y:S01]  /*1310*/  @P0 LDG.E.128 R36, desc[UR4][R46.64+0x10] ;  /* 0x000010042e240981 */ /* 0x0002e2000c1e1d00 */
[----:B------:R-:W-:-:S02]  /*1320*/  @!P6 ISETP.NE.U32.AND P2, PT, R64, RZ, PT ;  /* 0x000000ff4000e20c */ /* 0x000fc40003f45070 */
[C---:B------:R-:W-:Y:S02]  /*1330*/  @!P6 ISETP.NE.U32.AND P3, PT, R64.reuse, RZ, PT ;  /* 0x000000ff4000e20c */ /* 0x040fe40003f65070 */
[C---:B------:R-:W-:Y:S02]  /*1340*/  @!P6 ISETP.NE.AND.EX P2, PT, R65.reuse, RZ, PT, P2 ;  /* 0x000000ff4100e20c */ /* 0x040fe40003f45320 */
[----:B------:R-:W-:Y:S02]  /*1350*/  @!P6 ISETP.NE.AND.EX P3, PT, R65, RZ, PT, P3 ;  /* 0x000000ff4100e20c */ /* 0x000fe40003f65330 */
[----:B------:R-:W-:Y:S01]  /*1360*/  @!P6 ISETP.NE.U32.AND P1, PT, R64, RZ, PT ;  /* 0x000000ff4000e20c */ /* 0x000fe20003f25070 */
[----:B0-----:R-:W0:Y:S01]  /*1370*/  @P5 LDC.64 R44, c[0x0][0x220] ;  /* 0x00008800ff2c5b82 */ /* 0x001e220000000a00 */
[----:B------:R-:W-:Y:S02]  /*1380*/  @P5 IADD3 R49, R69, 0x20, RZ ;  /* 0x0000002045315810 */ /* 0x000fe40007ffe0ff */
[----:B------:R-:W-:-:S05]  /*1390*/  @!P6 ISETP.NE.AND.EX P1, PT, R65, RZ, PT, P1 ;  /* 0x000000ff4100e20c */ /* 0x000fca0003f25310 */
[----:B-1----:R-:W1:Y:S01]  /*13a0*/  @P0 LDC.64 R46, c[0x0][0x230] ;  /* 0x00008c00ff2e0b82 */ /* 0x002e620000000a00 */
[----:B------:R-:W-:Y:S01]  /*13b0*/  BSSY B0, `(.L_x_14364) ;  /* 0x000001c000007945 */ /* 0x000fe20003800000 */
[----:B0-----:R-:W-:Y:S01]  /*13c0*/  @P5 IMAD.WIDE.U32 R44, R49, 0x10, R44 ;  /* 0x00000010312c5825 */ /* 0x001fe200078e002c */
[----:B------:R-:W-:-:S04]  /*13d0*/  IADD3 R49, R68, 0x40, RZ ;  /* 0x0000004044317810 */ /* 0x000fc80007ffe0ff */
[----:B-----5:R0:W5:Y:S01]  /*13e0*/  @P5 LDG.E.128 R40, desc[UR4][R44.64] ;  /* 0x000000042c285981 */ /* 0x020162000c1e1d00 */
[----:B-1----:R-:W-:-:S04]  /*13f0*/  @P0 IMAD.WIDE.U32 R46, R49, 0x20, R46 ;  /* 0x00000020312e0825 */ /* 0x002fc800078e002e */
[----:B0-----:R-:W-:Y:S01]  /*1400*/  IMAD.WIDE.U32 R44, R51, 0x20, R112 ;  /* 0x00000020332c7825 */ /* 0x001fe200078e0070 */
[----:B--2---:R-:W-:Y:S02]  /*1410*/  @!P6 FSEL R81, R33, RZ, P2 ;  /* 0x000000ff2151e208 */ /* 0x004fe40001000000 */
[----:B------:R-:W-:Y:S02]  /*1420*/  @!P6 FSEL R82, R34, RZ, P3 ;  /* 0x000000ff2252e208 */ /* 0x000fe40001800000 */
[C---:B------:R-:W-:Y:S02]  /*1430*/  @!P6 ISETP.NE.U32.AND P2, PT, R64.reuse, RZ, PT ;  /* 0x000000ff4000e20c */ /* 0x040fe40003f45070 */
[----:B------:R-:W-:Y:S02]  /*1440*/  @!P6 ISETP.NE.U32.AND P3, PT, R64, RZ, PT ;  /* 0x000000ff4000e20c */ /* 0x000fe40003f65070 */
[C---:B------:R-:W-:Y:S02]  /*1450*/  @!P6 ISETP.NE.AND.EX P2, PT, R65.reuse, RZ, PT, P2 ;  /* 0x000000ff4100e20c */ /* 0x040fe40003f45320 */
[----:B------:R-:W-:-:S02]  /*1460*/  @!P6 ISETP.NE.AND.EX P3, PT, R65, RZ, PT, P3 ;  /* 0x000000ff4100e20c */ /* 0x000fc40003f65330 */
[----:B------:R-:W-:Y:S02]  /*1470*/  @!P6 FSEL R83, R35, RZ, P1 ;  /* 0x000000ff2353e208 */ /* 0x000fe40000800000 */
[----:B---3--:R-:W-:Y:S02]  /*1480*/  @!P6 FSEL R56, R36, RZ, P2 ;  /* 0x000000ff2438e208 */ /* 0x008fe40001000000 */
[----:B------:R-:W-:Y:S02]  /*1490*/  @!P6 FSEL R57, R37, RZ, P3 ;  /* 0x000000ff2539e208 */ /* 0x000fe40001800000 */
[C---:B------:R-:W-:Y:S02]  /*14a0*/  @!P6 ISETP.NE.U32.AND P1, PT, R64.reuse, RZ, PT ;  /* 0x000000ff4000e20c */ /* 0x040fe40003f25070 */
[C---:B------:R-:W-:Y:S02]  /*14b0*/  @!P6 ISETP.NE.U32.AND P2, PT, R64.reuse, RZ, PT ;  /* 0x000000ff4000e20c */ /* 0x040fe40003f45070 */
[----:B------:R-:W-:-:S02]  /*14c0*/  @!P6 ISETP.NE.U32.AND P3, PT, R64, RZ, PT ;  /* 0x000000ff4000e20c */ /* 0x000fc40003f65070 */
[C---:B------:R-:W-:Y:S02]  /*14d0*/  @!P6 ISETP.NE.AND.EX P1, PT, R65.reuse, RZ, PT, P1 ;  /* 0x000000ff4100e20c */ /* 0x040fe40003f25310 */
[C---:B------:R-:W-:Y:S02]  /*14e0*/  @!P6 ISETP.NE.AND.EX P2, PT, R65.reuse, RZ, PT, P2 ;  /* 0x000000ff4100e20c */ /* 0x040fe40003f45320 */
[----:B------:R-:W-:Y:S02]  /*14f0*/  @!P6 ISETP.NE.AND.EX P3, PT, R65, RZ, PT, P3 ;  /* 0x000000ff4100e20c */ /* 0x000fe40003f65330 */
[----:B------:R-:W-:Y:S02]  /*1500*/  @!P6 FSEL R58, R38, RZ, P2 ;  /* 0x000000ff263ae208 */ /* 0x000fe40001000000 */
[----:B------:R-:W-:Y:S02]  /*1510*/  @!P6 FSEL R59, R39, RZ, P3 ;  /* 0x000000ff273be208 */ /* 0x000fe40001800000 */
[----:B------:R-:W-:Y:S01]  /*1520*/  @!P6 FSEL R80, R32, RZ, P1 ;  /* 0x000000ff2050e208 */ /* 0x000fe20000800000 */
[----:B------:R-:W-:Y:S06]  /*1530*/  @!P6 BRA `(.L_x_14365) ;  /* 0x00000000000ce947 */ /* 0x000fec0003800000 */
[----:B-----5:R-:W-:-:S05]  /*1540*/  SHF.L.U32 R80, R40, 0x10, RZ ;  /* 0x0000001028507819 */ /* 0x020fca00000006ff */
[----:B------:R-:W-:-:S04]  /*1550*/  FMUL.FTZ R80, R80, UR6 ;  /* 0x0000000650507c20 */ /* 0x000fc80008410000 */
[----:B------:R-:W-:-:S07]  /*1560*/  @P0 FADD.FTZ R80, R32, R80 ;  /* 0x0000005020500221 */ /* 0x000fce0000010000 */
.L_x_14365:
[----:B------:R-:W-:Y:S05]  /*1570*/  BSYNC B0 ;  /* 0x0000000000007941 */ /* 0x000fea0003800000 */
.L_x_14364:
[----:B------:R-:W-:Y:S04]  /*1580*/  BSSY B0, `(.L_x_14366) ;  /* 0x0000006000007945 */ /* 0x000fe80003800000 */
[----:B------:R-:W-:Y:S05]  /*1590*/  @!P6 BRA `(.L_x_14367) ;  /* 0x000000000010e947 */ /* 0x000fea0003800000 */
[----:B-----5:R-:W-:-:S04]  /*15a0*/  PRMT R48, R40, 0x7632, R48 ;  /* 0x0000763228307816 */ /* 0x020fc80000000030 */
[----:B------:R-:W-:-:S05]  /*15b0*/  SHF.L.U32 R48, R48, 0x10, RZ ;  /* 0x0000001030307819 */ /* 0x000fca00000006ff */
[----:B------:R-:W-:-:S04]  /*15c0*/  FMUL.FTZ R81, R48, UR6 ;  /* 0x0000000630517c20 */ /* 0x000fc80008410000 */
[----:B------:R-:W-:-:S07]  /*15d0*/  @P0 FADD.FTZ R81, R33, R81 ;  /* 0x0000005121510221 */ /* 0x000fce0000010000 */
.L_x_14367:
[----:B------:R-:W-:Y:S05]  /*15e0*/  BSYNC B0 ;  /* 0x0000000000007941 */ /* 0x000fea0003800000 */
.L_x_14366:
[----:B------:R-:W-:Y:S04]  /*15f0*/  BSSY B0, `(.L_x_14368) ;  /* 0x0000005000007945 */ /* 0x000fe80003800000 */
[----:B------:R-:W-:Y:S05]  /*1600*/  @!P6 BRA `(.L_x_14369) ;  /* 0x00000000000ce947 */ /* 0x000fea0003800000 */
[----:B-----5:R-:W-:-:S05]  /*1610*/  SHF.L.U32 R82, R41, 0x10, RZ ;  /* 0x0000001029527819 */ /* 0x020fca00000006ff */
[----:B------:R-:W-:-:S04]  /*1620*/  FMUL.FTZ R82, R82, UR6 ;  /* 0x0000000652527c20 */ /* 0x000fc80008410000 */
[----:B------:R-:W-:-:S07]  /*1630*/  @P0 FADD.FTZ R82, R34, R82 ;  /* 0x0000005222520221 */ /* 0x000fce0000010000 */
.L_x_14369:
[----:B------:R-:W-:Y:S05]  /*1640*/  BSYNC B0 ;  /* 0x0000000000007941 */ /* 0x000fea0003800000 */
.L_x_14368:
[----:B------:R-:W-:Y:S04]  /*1650*/  BSSY B0, `(.L_x_14370) ;  /* 0x0000006000007945 */ /* 0x000fe80003800000 */
[----:B------:R-:W-:Y:S05]  /*1660*/  @!P6 BRA `(.L_x_14371) ;  /* 0x000000000010e947 */ /* 0x000fea0003800000 */
[----:B-----5:R-:W-:-:S04]  /*1670*/  PRMT R48, R41, 0x7632, R48 ;  /* 0x0000763229307816 */ /* 0x020fc80000000030 */
[----:B------:R-:W-:-:S05]  /*1680*/  SHF.L.U32 R48, R48, 0x10, RZ ;  /* 0x0000001030307819 */ /* 0x000fca00000006ff */
[----:B------:R-:W-:-:S04]  /*1690*/  FMUL.FTZ R83, R48, UR6 ;  /* 0x0000000630537c20 */ /* 0x000fc80008410000 */
[----:B------:R-:W-:-:S07]  /*16a0*/  @P0 FADD.FTZ R83, R35, R83 ;  /* 0x0000005323530221 */ /* 0x000fce0000010000 */
.L_x_14371:
[----:B------:R-:W-:Y:S05]  /*16b0*/  BSYNC B0 ;  /* 0x0000000000007941 */ /* 0x000fea0003800000 */
.L_x_14370:
[----:B------:R-:W-:Y:S04]  /*16c0*/  BSSY B0, `(.L_x_14372) ;  /* 0x0000005000007945 */ /* 0x000fe80003800000 */
[----:B------:R-:W-:Y:S05]  /*16d0*/  @!P6 BRA `(.L_x_14373) ;  /* 0x00000000000ce947 */ /* 0x000fea0003800000 */
[----:B-----5:R-:W-:-:S05]  /*16e0*/  SHF.L.U32 R56, R42, 0x10, RZ ;  /* 0x000000102a387819 */ /* 0x020fca00000006ff */
[----:B------:R-:W-:-:S04]  /*16f0*/  FMUL.FTZ R56, R56, UR6 ;  /* 0x0000000638387c20 */ /* 0x000fc80008410000 */
[----:B------:R-:W-:-:S07]  /*1700*/  @P0 FADD.FTZ R56, R36, R56 ;  /* 0x0000003824380221 */ /* 0x000fce0000010000 */
.L_x_14373:
[----:B------:R-:W-:Y:S05]  /*1710*/  BSYNC B0 ;  /* 0x0000000000007941 */ /* 0x000fea0003800000 */
.L_x_14372:
[----:B------:R-:W-:Y:S04]  /*1720*/  BSSY B0, `(.L_x_14374) ;  /* 0x0000006000007945 */ /* 0x000fe80003800000 */
[----:B------:R-:W-:Y:S05]  /*1730*/  @!P6 BRA `(.L_x_14375) ;  /* 0x000000000010e947 */ /* 0x000fea0003800000 */
[----:B-----5:R-:W-:-:S04]  /*1740*/  PRMT R48, R42, 0x7632, R48 ;  /* 0x000076322a307816 */ /* 0x020fc80000000030 */
[----:B------:R-:W-:-:S05]  /*1750*/  SHF.L.U32 R48, R48, 0x10, RZ ;  /* 0x0000001030307819 */ /* 0x000fca00000006ff */
[----:B------:R-:W-:-:S04]  /*1760*/  FMUL.FTZ R57, R48, UR6 ;  /* 0x0000000630397c20 */ /* 0x000fc80008410000 */
[----:B------:R-:W-:-:S07]  /*1770*/  @P0 FADD.FTZ R57, R37, R57 ;  /* 0x0000003925390221 */ /* 0x000fce0000010000 */
.L_x_14375:
[----:B------:R-:W-:Y:S05]  /*1780*/  BSYNC B0 ;  /* 0x0000000000007941 */ /* 0x000fea0003800000 */
.L_x_14374:
[----:B------:R-:W-:Y:S04]  /*1790*/  BSSY B0, `(.L_x_14376) ;  /* 0x0000005000007945 */ /* 0x000fe80003800000 */
[----:B------:R-:W-:Y:S05]  /*17a0*/  @!P6 BRA `(.L_x_14377) ;  /* 0x00000000000ce947 */ /* 0x000fea0003800000 */
[----:B-----5:R-:W-:-:S05]  /*17b0*/  SHF.L.U32 R58, R43, 0x10, RZ ;  /* 0x000000102b3a7819 */ /* 0x020fca00000006ff */
[----:B------:R-:W-:-:S04]  /*17c0*/  FMUL.FTZ R58, R58, UR6 ;  /* 0x000000063a3a7c20 */ /* 0x000fc80008410000 */
[----:B------:R-:W-:-:S07]  /*17d0*/  @P0 FADD.FTZ R58, R38, R58 ;  /* 0x0000003a263a0221 */ /* 0x000fce0000010000 */
.L_x_14377:
[----:B------:R-:W-:Y:S05]  /*17e0*/  BSYNC B0 ;  /* 0x0000000000007941 */ /* 0x000fea0003800000 */
.L_x_14376:
[----:B------:R-:W-:Y:S04]  /*17f0*/  BSSY B0, `(.L_x_14378) ;  /* 0x0000006000007945 */ /* 0x000fe80003800000 */
[----:B------:R-:W-:Y:S05]  /*1800*/  @!P6 BRA `(.L_x_14379) ;  /* 0x000000000010e947 */ /* 0x000fea0003800000 */
[----:B-----5:R-:W-:-:S04]  /*1810*/  PRMT R48, R43, 0x7632, R48 ;  /* 0x000076322b307816 */ /* 0x020fc80000000030 */
[----:B------:R-:W-:-:S05]  /*1820*/  SHF.L.U32 R48, R48, 0x10, RZ ;  /* 0x0000001030307819 */ /* 0x000fca00000006ff */
[----:B------:R-:W-:-:S04]  /*1830*/  FMUL.FTZ R59, R48, UR6 ;  /* 0x00000006303b7c20 */ /* 0x000fc80008410000 */
[----:B------:R-:W-:-:S07]  /*1840*/  @P0 FADD.FTZ R59, R39, R59 ;  /* 0x0000003b273b0221 */ /* 0x000fce0000010000 */
.L_x_14379:
[----:B------:R-:W-:Y:S05]  /*1850*/  BSYNC B0 ;  /* 0x0000000000007941 */ /* 0x000fea0003800000 */
.L_x_14378:
[----:B------:R-:W-:Y:S04]  /*1860*/  STG.E.128 desc[UR4][R44.64], R80 ;  /* 0x000000502c007986 */ /* 0x000fe8000c101d04 */
[----:B------:R0:W-:Y:S04]  /*1870*/  STG.E.128 desc[UR4][R44.64+0x10], R56 ;  /* 0x000010382c007986 */ /* 0x0001e8000c101d04 */
[----:B------:R-:W2:Y:S04]  /*1880*/  @P0 LDG.E.128 R32, desc[UR4][R46.64] ;  /* 0x000000042e200981 */ /* 0x000ea8000c1e1d00 */
[----:B------:R1:W3:Y:S01]  /*1890*/  @P0 LDG.E.128 R36, desc[UR4][R46.64+0x10] ;  /* 0x000010042e240981 */ /* 0x0002e2000c1e1d00 */
[----:B------:R-:W-:-:S02]  /*18a0*/  @!P6 ISETP.NE.U32.AND P2, PT, R64, RZ, PT ;  /* 0x000000ff4000e20c */ /* 0x000fc40003f45070 */
[----:B------:R-:W-:Y:S02]  /*18b0*/  @!P6 ISETP.NE.U32.AND P3, PT, R64, RZ, PT ;  /* 0x000000ff4000e20c */ /* 0x000fe40003f65070 */
[----:B------:R-:W-:Y:S01]  /*18c0*/  @P5 IADD3 R51, R69, 0x40, RZ ;  /* 0x0000004045335810 */ /* 0x000fe20007ffe0ff */
[----:B0-----:R-:W0:Y:S01]  /*18d0*/  @P5 LDC.64 R44, c[0x0][0x220] ;  /* 0x00008800ff2c5b82 */ /* 0x001e220000000a00 */
[C---:B------:R-:W-:Y:S02]  /*18e0*/  @!P6 ISETP.NE.AND.EX P2, PT, R65.reuse, RZ, PT, P2 ;  /* 0x000000ff4100e20c */ /* 0x040fe40003f45320 */
[----:B------:R-:W-:-:S05]  /*18f0*/  @!P6 ISETP.NE.AND.EX P3, PT, R65, RZ, PT, P3 ;  /* 0x000000ff4100e20c */ /* 0x000fca0003f65330 */
[----:B-1----:R-:W1:Y:S01]  /*1900*/  @P0 LDC.64 R46, c[0x0][0x230] ;  /* 0x00008c00ff2e0b82 */ /* 0x002e620000000a00 */
[----:B------:R-:W-:-:S04]  /*1910*/  @!P6 ISETP.NE.U32.AND P1, PT, R64, RZ, PT ;  /* 0x000000ff4000e20c */ /* 0x000fc80003f25070 */
[----:B------:R-:W-:Y:S01]  /*1920*/  @!P6 ISETP.NE.AND.EX P1, PT, R65, RZ, PT, P1 ;  /* 0x000000ff4100e20c */ /* 0x000fe20003f25310 */
        /* <DEDUP_REMOVED lines=28> */
.L_x_14381:
[----:B------:R-:W-:Y:S05]  /*1af0*/  BSYNC B0 ;  /* 0x0000000000007941 */ /* 0x000fea0003800000 */
.L_x_14380:
[----:B------:R-:W-:Y:S04]  /*1b00*/  BSSY B0, `(.L_x_14382) ;  /* 0x0000006000007945 */ /* 0x000fe80003800000 */
[----:B------:R-:W-:Y:S05]  /*1b10*/  @!P6 BRA `(.L_x_14383) ;  /* 0x000000000010e947 */ /* 0x000fea0003800000 */
[----:B-----5:R-:W-:-:S04]  /*1b20*/  PRMT R48, R40, 0x7632, R48 ;  /* 0x0000763228307816 */ /* 0x020fc80000000030 */
[----:B------:R-:W-:-:S05]  /*1b30*/  SHF.L.U32 R48, R48, 0x10, RZ ;  /* 0x0000001030307819 */ /* 0x000fca00000006ff */
[----:B------:R-:W-:-:S04]  /*1b40*/  FMUL.FTZ R61, R48, UR6 ;  /* 0x00000006303d7c20 */ /* 0x000fc80008410000 */
[----:B------:R-:W-:-:S07]  /*1b50*/  @P0 FADD.FTZ R61, R33, R61 ;  /* 0x0000003d213d0221 */ /* 0x000fce0000010000 */
.L_x_14383:
[----:B------:R-:W-:Y:S05]  /*1b60*/  BSYNC B0 ;  /* 0x0000000000007941 */ /* 0x000fea0003800000 */
.L_x_14382:
[----:B------:R-:W-:Y:S04]  /*1b70*/  BSSY B0, `(.L_x_14384) ;  /* 0x0000005000007945 */ /* 0x000fe80003800000 */
[----:B------:R-:W-:Y:S05]  /*1b80*/  @!P6 BRA `(.L_x_14385) ;  /* 0x00000000000ce947 */ /* 0x000fea0003800000 */
[----:B-----5:R-:W-:-:S05]  /*1b90*/  SHF.L.U32 R62, R41, 0x10, RZ ;  /* 0x00000010293e7819 */ /* 0x020fca00000006ff */
[----:B------:R-:W-:-:S04]  /*1ba0*/  FMUL.FTZ R62, R62, UR6 ;  /* 0x000000063e3e7c20 */ /* 0x000fc80008410000 */
[----:B------:R-:W-:-:S07]  /*1bb0*/  @P0 FADD.FTZ R62, R34, R62 ;  /* 0x0000003e223e0221 */ /* 0x000fce0000010000 */
.L_x_14385:
[----:B------:R-:W-:Y:S05]  /*1bc0*/  BSYNC B0 ;  /* 0x0000000000007941 */ /* 0x000fea0003800000 */
.L_x_14384:
[----:B------:R-:W-:Y:S04]  /*1bd0*/  BSSY B0, `(.L_x_14386) ;  /* 0x0000006000007945 */ /* 0x000fe80003800000 */
[----:B------:R-:W-:Y:S05]  /*1be0*/  @!P6 BRA `(.L_x_14387) ;  /* 0x000000000010e947 */ /* 0x000fea0003800000 */
[----:B-----5:R-:W-:-:S04]  /*1bf0*/  PRMT R48, R41, 0x7632, R48 ;  /* 0x0000763229307816 */ /* 0x020fc80000000030 */
[----:B------:R-:W-:-:S05]  /*1c00*/  SHF.L.U32 R48, R48, 0x10, RZ ;  /* 0x0000001030307819 */ /* 0x000fca00000006ff */
[----:B------:R-:W-:-:S04]  /*1c10*/  FMUL.FTZ R63, R48, UR6 ;  /* 0x00000006303f7c20 */ /* 0x000fc80008410000 */
[----:B------:R-:W-:-:S07]  /*1c20*/  @P0 FADD.FTZ R63, R35, R63 ;  /* 0x0000003f233f0221 */ /* 0x000fce0000010000 */
.L_x_14387:
[----:B------:R-:W-:Y:S05]  /*1c30*/  BSYNC B0 ;  /* 0x0000000000007941 */ /* 0x000fea0003800000 */
.L_x_14386:
[----:B------:R-:W-:Y:S04]  /*1c40*/  BSSY B0, `(.L_x_14388) ;  /* 0x0000005000007945 */ /* 0x000fe80003800000 */
[----:B------:R-:W-:Y:S05]  /*1c50*/  @!P6 BRA `(.L_x_14389) ;  /* 0x00000000000ce947 */ /* 0x000fea0003800000 */
[----:B-----5:R-:W-:-:S05]  /*1c60*/  SHF.L.U32 R76, R42, 0x10, RZ ;  /* 0x000000102a4c7819 */ /* 0x020fca00000006ff */
[----:B------:R-:W-:-:S04]  /*1c70*/  FMUL.FTZ R76, R76, UR6 ;  /* 0x000000064c4c7c20 */ /* 0x000fc80008410000 */
[----:B------:R-:W-:-:S07]  /*1c80*/  @P0 FADD.FTZ R76, R36, R76 ;  /* 0x0000004c244c0221 */ /* 0x000fce0000010000 */
.L_x_14389:
[----:B------:R-:W-:Y:S05]  /*1c90*/  BSYNC B0 ;  /* 0x0000000000007941 */ /* 0x000fea0003800000 */
.L_x_14388:
[----:B------:R-:W-:Y:S04]  /*1ca0*/  BSSY B0, `(.L_x_14390) ;  /* 0x0000006000007945 */ /* 0x000fe80003800000 */
[----:B------:R-:W-:Y:S05]  /*1cb0*/  @!P6 BRA `(.L_x_14391) ;  /* 0x000000000010e947 */ /* 0x000fea0003800000 */
[----:B-----5:R-:W-:-:S04]  /*1cc0*/  PRMT R48, R42, 0x7632, R48 ;  /* 0x000076322a307816 */ /* 0x020fc80000000030 */
[----:B------:R-:W-:-:S05]  /*1cd0*/  SHF.L.U32 R48, R48, 0x10, RZ ;  /* 0x0000001030307819 */ /* 0x000fca00000006ff */
[----:B------:R-:W-:-:S04]  /*1ce0*/  FMUL.FTZ R77, R48, UR6 ;  /* 0x00000006304d7c20 */ /* 0x000fc80008410000 */
[----:B------:R-:W-:-:S07]  /*1cf0*/  @P0 FADD.FTZ R77, R37, R77 ;  /* 0x0000004d254d0221 */ /* 0x000fce0000010000 */
.L_x_14391:
[----:B------:R-:W-:Y:S05]  /*1d00*/  BSYNC B0 ;  /* 0x0000000000007941 */ /* 0x000fea0003800000 */
.L_x_14390:
[----:B------:R-:W-:Y:S04]  /*1d10*/  BSSY B0, `(.L_x_14392) ;  /* 0x0000005000007945 */ /* 0x000fe80003800000 */
[----:B------:R-:W-:Y:S05]  /*1d20*/  @!P6 BRA `(.L_x_14393) ;  /* 0x00000000000ce947 */ /* 0x000fea0003800000 */
[----:B-----5:R-:W-:-:S05]  /*1d30*/  SHF.L.U32 R78, R43, 0x10, RZ ;  /* 0x000000102b4e7819 */ /* 0x020fca00000006ff */
[----:B------:R-:W-:-:S04]  /*1d40*/  FMUL.FTZ R78, R78, UR6 ;  /* 0x000000064e4e7c20 */ /* 0x000fc80008410000 */
[----:B------:R-:W-:-:S07]  /*1d50*/  @P0 FADD.FTZ R78, R38, R78 ;  /* 0x0000004e264e0221 */ /* 0x000fce0000010000 */
.L_x_14393:
[----:B------:R-:W-:Y:S05]  /*1d60*/  BSYNC B0 ;  /* 0x0000000000007941 */ /* 0x000fea0003800000 */
.L_x_14392:
[----:B------:R-:W-:Y:S04]  /*1d70*/  BSSY B0, `(.L_x_14394) ;  /* 0x0000006000007945 */ /* 0x000fe80003800000 */
[----:B------:R-:W-:Y:S05]  /*1d80*/  @!P6 BRA `(.L_x_14395) ;  /* 0x000000000010e947 */ /* 0x000fea0003800000 */
[----:B-----5:R-:W-:-:S04]  /*1d90*/  PRMT R48, R43, 0x7632, R48 ;  /* 0x000076322b307816 */ /* 0x020fc80000000030 */
[----:B------:R-:W-:-:S05]  /*1da0*/  SHF.L.U32 R48, R48, 0x10, RZ ;  /* 0x0000001030307819 */ /* 0x000fca00000006ff */
[----:B------:R-:W-:-:S04]  /*1db0*/  FMUL.FTZ R79, R48, UR6 ;  /* 0x00000006304f7c20 */ /* 0x000fc80008410000 */
[----:B------:R-:W-:-:S07]  /*1dc0*/  @P0 FADD.FTZ R79, R39, R79 ;  /* 0x0000004f274f0221 */ /* 0x000fce0000010000 */
.L_x_14395:
[----:B------:R-:W-:Y:S05]  /*1dd0*/  BSYNC B0 ;  /* 0x0000000000007941 */ /* 0x000fea0003800000 */
.L_x_14394:
[----:B------:R-:W-:Y:S04]  /*1de0*/  STG.E.128 desc[UR4][R44.64], R60 ;  /* 0x0000003c2c007986 */ /* 0x000fe8000c101d04 */
[----:B------:R0:W-:Y:S04]  /*1df0*/  STG.E.128 desc[UR4][R44.64+0x10], R76 ;  /* 0x0000104c2c007986 */ /* 0x0001e8000c101d04 */
[----:B------:R-:W2:Y:S04]  /*1e00*/  @P0 LDG.E.128 R32, desc[UR4][R46.64] ;  /* 0x000000042e200981 */ /* 0x000ea8000c1e1d00 */
[----:B------:R-:W3:Y:S01]  /*1e10*/  @P0 LDG.E.128 R36, desc[UR4][R46.64+0x10] ;  /* 0x000010042e240981 */ /* 0x000ee2000c1e1d00 */
[----:B------:R-:W-:Y:S01]  /*1e20*/  @P5 IADD3 R49, R69, 0x60, RZ ;  /* 0x0000006045315810 */ /* 0x000fe20007ffe0ff */
[----:B0-----:R-:W0:Y:S01]  /*1e30*/  @P5 LDC.64 R44, c[0x0][0x220] ;  /* 0x00008800ff2c5b82 */ /* 0x001e220000000a00 */
[----:B------:R-:W-:-:S02]  /*1e40*/  @!P6 ISETP.NE.U32.AND P2, PT, R64, RZ, PT ;  /* 0x000000ff4000e20c */ /* 0x000fc40003f45070 */
[C---:B------:R-:W-:Y:S02]  /*1e50*/  @!P6 ISETP.NE.U32.AND P3, PT, R64.reuse, RZ, PT ;  /* 0x000000ff4000e20c */ /* 0x040fe40003f65070 */
[C---:B------:R-:W-:Y:S02]  /*1e60*/  @!P6 ISETP.NE.AND.EX P2, PT, R65.reuse, RZ, PT, P2 ;  /* 0x000000ff4100e20c */ /* 0x040fe40003f45320 */
[----:B------:R-:W-:Y:S02]  /*1e70*/  @!P6 ISETP.NE.AND.EX P3, PT, R65, RZ, PT, P3 ;  /* 0x000000ff4100e20c */ /* 0x000fe40003f65330 */
[----:B------:R-:W-:Y:S01]  /*1e80*/  @!P6 ISETP.NE.U32.AND P1, PT, R64, RZ, PT ;  /* 0x000000ff4000e20c */ /* 0x000fe20003f25070 */
[----:B0-----:R-:W-:-:S05]  /*1e90*/  @P5 IMAD.WIDE.U32 R44, R49, 0x10, R44 ;  /* 0x00000010312c5825 */ /* 0x001fca00078e002c */
[----:B-----5:R0:W5:Y:S01]  /*1ea0*/  @P5 LDG.E.128 R40, desc[UR4][R44.64] ;  /* 0x000000042c285981 */ /* 0x020162000c1e1d00 */
[----:B------:R-:W-:Y:S01]  /*1eb0*/  @!P6 ISETP.NE.AND.EX P1, PT, R65, RZ, PT, P1 ;  /* 0x000000ff4100e20c */ /* 0x000fe20003f25310 */
[----:B------:R-:W-:Y:S01]  /*1ec0*/  BSSY B0, `(.L_x_14396) ;  /* 0x0000015000007945 */ /* 0x000fe20003800000 */
[----:B0-----:R-:W0:Y:S01]  /*1ed0*/  @P0 LDC.64 R44, c[0x0][0x230] ;  /* 0x00008c00ff2c0b82 */ /* 0x001e220000000a00 */
[----:B--2---:R-:W-:Y:S02]  /*1ee0*/  @!P6 FSEL R52, R32, RZ, P2 ;  /* 0x000000ff2034e208 */ /* 0x004fe40001000000 */
[----:B------:R-:W-:Y:S02]  /*1ef0*/  @!P6 FSEL R53, R33, RZ, P3 ;  /* 0x000000ff2135e208 */ /* 0x000fe40001800000 */
[C---:B------:R-:W-:Y:S02]  /*1f00*/  @!P6 ISETP.NE.U32.AND P2, PT, R64.reuse, RZ, PT ;  /* 0x000000ff4000e20c */ /* 0x040fe40003f45070 */
[----:B------:R-:W-:-:S02]  /*1f10*/  @!P6 ISETP.NE.U32.AND P3, PT, R64, RZ, PT ;  /* 0x000000ff4000e20c */ /* 0x000fc40003f65070 */
[C---:B------:R-:W-:Y:S02]  /*1f20*/  @!P6 ISETP.NE.AND.EX P2, PT, R65.reuse, RZ, PT, P2 ;  /* 0x000000ff4100e20c */ /* 0x040fe40003f45320 */
[----:B------:R-:W-:Y:S02]  /*1f30*/  @!P6 ISETP.NE.AND.EX P3, PT, R65, RZ, PT, P3 ;  /* 0x000000ff4100e20c */ /* 0x000fe40003f65330 */
[----:B------:R-:W-:Y:S02]  /*1f40*/  @!P6 FSEL R54, R34, RZ, P1 ;  /* 0x000000ff2236e208 */ /* 0x000fe40000800000 */
[----:B------:R-:W-:Y:S02]  /*1f50*/  @!P6 FSEL R55, R35, RZ, P2 ;  /* 0x000000ff2337e208 */ /* 0x000fe40001000000 */
[----:B---3--:R-:W-:Y:S02]  /*1f60*/  @!P6 FSEL R48, R36, RZ, P3 ;  /* 0x000000ff2430e208 */ /* 0x008fe40001800000 */
[----:B------:R-:W-:-:S02]  /*1f70*/  @!P6 ISETP.NE.U32.AND P1, PT, R64, RZ, PT ;  /* 0x000000ff4000e20c */ /* 0x000fc40003f25070 */
[C---:B------:R-:W-:Y:S02]  /*1f80*/  @!P6 ISETP.NE.U32.AND P2, PT, R64.reuse, RZ, PT ;  /* 0x000000ff4000e20c */ /* 0x040fe40003f45070 */
[----:B------:R-:W-:Y:S02]  /*1f90*/  @!P6 ISETP.NE.U32.AND P3, PT, R64, RZ, PT ;  /* 0x000000ff4000e20c */ /* 0x000fe40003f65070 */
[C---:B------:R-:W-:Y:S02]  /*1fa0*/  @!P6 ISETP.NE.AND.EX P1, PT, R65.reuse, RZ, PT, P1 ;  /* 0x000000ff4100e20c */ /* 0x040fe40003f25310 */
[C---:B------:R-:W-:Y:S02]  /*1fb0*/  @!P6 ISETP.NE.AND.EX P2, PT, R65.reuse, RZ, PT, P2 ;  /* 0x000000ff4100e20c */ /* 0x040fe40003f45320 */
[----:B------:R-:W-:Y:S01]  /*1fc0*/  @!P6 ISETP.NE.AND.EX P3, PT, R65, RZ, PT, P3 ;  /* 0x000000ff4100e20c */ /* 0x000fe20003f65330 */
[----:B0-----:R-:W-:-:S12]  /*1fd0*/  @!P6 BRA `(.L_x_14397) ;  /* 0x00000000000ce947 */ /* 0x001fd80003800000 */
[----:B-----5:R-:W-:-:S05]  /*1fe0*/  SHF.L.U32 R52, R40, 0x10, RZ ;  /* 0x0000001028347819 */ /* 0x020fca00000006ff */
[----:B------:R-:W-:-:S04]  /*1ff0*/  FMUL.FTZ R52, R52, UR6 ;  /* 0x0000000634347c20 */ /* 0x000fc80008410000 */
[----:B------:R-:W-:-:S07]  /*2000*/  @P0 FADD.FTZ R52, R32, R52 ;  /* 0x0000003420340221 */ /* 0x000fce0000010000 */
.L_x_14397:
[----:B------:R-:W-:Y:S05]  /*2010*/  BSYNC B0 ;  /* 0x0000000000007941 */ /* 0x000fea0003800000 */
.L_x_14396:
[----:B------:R-:W-:Y:S04]  /*2020*/  BSSY B0, `(.L_x_14398) ;  /* 0x0000006000007945 */ /* 0x000fe80003800000 */
[----:B------:R-:W-:Y:S05]  /*2030*/  @!P6 BRA `(.L_x_14399) ;  /* 0x000000000010e947 */ /* 0x000fea0003800000 */
[----:B-----5:R-:W-:-:S04]  /*2040*/  PRMT R46, R40, 0x7632, R46 ;  /* 0x00007632282e7816 */ /* 0x020fc8000000002e */
[----:B------:R-:W-:-:S05]  /*2050*/  SHF.L.U32 R46, R46, 0x10, RZ ;  /* 0x000000102e2e7819 */ /* 0x000fca00000006ff */
[----:B------:R-:W-:-:S04]  /*2060*/  FMUL.FTZ R53, R46, UR6 ;  /* 0x000000062e357c20 */ /* 0x000fc80008410000 */
[----:B------:R-:W-:-:S07]  /*2070*/  @P0 FADD.FTZ R53, R33, R53 ;  /* 0x0000003521350221 */ /* 0x000fce0000010000 */
.L_x_14399:
[----:B------:R-:W-:Y:S05]  /*2080*/  BSYNC B0 ;  /* 0x0000000000007941 */ /* 0x000fea0003800000 */
.L_x_14398:
[----:B------:R-:W-:Y:S04]  /*2090*/  BSSY B0, `(.L_x_14400) ;  /* 0x0000005000007945 */ /* 0x000fe80003800000 */
[----:B------:R-:W-:Y:S05]  /*20a0*/  @!P6 BRA `(.L_x_14401) ;  /* 0x00000000000ce947 */ /* 0x000fea0003800000 */
[----:B-----5:R-:W-:-:S05]  /*20b0*/  SHF.L.U32 R54, R41, 0x10, RZ ;  /* 0x0000001029367819 */ /* 0x020fca00000006ff */
[----:B------:R-:W-:-:S04]  /*20c0*/  FMUL.FTZ R54, R54, UR6 ;  /* 0x0000000636367c20 */ /* 0x000fc80008410000 */
[----:B------:R-:W-:-:S07]  /*20d0*/  @P0 FADD.FTZ R54, R34, R54 ;  /* 0x0000003622360221 */ /* 0x000fce0000010000 */
.L_x_14401:
[----:B------:R-:W-:Y:S05]  /*20e0*/  BSYNC B0 ;  /* 0x0000000000007941 */ /* 0x000fea0003800000 */
.L_x_14400:
[----:B------:R-:W-:Y:S04]  /*20f0*/  BSSY B0, `(.L_x_14402) ;  /* 0x0000006000007945 */ /* 0x000fe80003800000 */
[----:B------:R-:W-:Y:S05]  /*2100*/  @!P6 BRA `(.L_x_14403) ;  /* 0x000000000010e947 */ /* 0x000fea0003800000 */
[----:B-----5:R-:W-:-:S04]  /*2110*/  PRMT R46, R41, 0x7632, R46 ;  /* 0x00007632292e7816 */ /* 0x020fc8000000002e */
[----:B------:R-:W-:-:S05]  /*2120*/  SHF.L.U32 R46, R46, 0x10, RZ ;  /* 0x000000102e2e7819 */ /* 0x000fca00000006ff */
[----:B------:R-:W-:-:S04]  /*2130*/  FMUL.FTZ R55, R46, UR6 ;  /* 0x000000062e377c20 */ /* 0x000fc80008410000 */
[----:B------:R-:W-:-:S07]  /*2140*/  @P0 FADD.FTZ R55, R35, R55 ;  /* 0x0000003723370221 */ /* 0x000fce0000010000 */
.L_x_14403:
[----:B------:R-:W-:Y:S05]  /*2150*/  BSYNC B0 ;  /* 0x0000000000007941 */ /* 0x000fea0003800000 */
.L_x_14402:
[----:B------:R-:W-:Y:S04]  /*2160*/  BSSY B0, `(.L_x_14404) ;  /* 0x0000005000007945 */ /* 0x000fe80003800000 */
[----:B------:R-:W-:Y:S05]  /*2170*/  @!P6 BRA `(.L_x_14405) ;  /* 0x00000000000ce947 */ /* 0x000fea0003800000 */
[----:B-----5:R-:W-:-:S05]  /*2180*/  SHF.L.U32 R48, R42, 0x10, RZ ;  /* 0x000000102a307819 */ /* 0x020fca00000006ff */
[----:B------:R-:W-:-:S04]  /*2190*/  FMUL.FTZ R48, R48, UR6 ;  /* 0x0000000630307c20 */ /* 0x000fc80008410000 */
[----:B------:R-:W-:-:S07]  /*21a0*/  @P0 FADD.FTZ R48, R36, R48 ;  /* 0x0000003024300221 */ /* 0x000fce0000010000 */
.L_x_14405:
[----:B------:R-:W-:Y:S05]  /*21b0*/  BSYNC B0 ;  /* 0x0000000000007941 */ /* 0x000fea0003800000 */
.L_x_14404:
[----:B------:R-:W-:Y:S01]  /*21c0*/  BSSY B0, `(.L_x_14406) ;  /* 0x0000007000007945 */ /* 0x000fe20003800000 */
[----:B------:R-:W-:-:S03]  /*21d0*/  @!P6 FSEL R49, R37, RZ, P1 ;  /* 0x000000ff2531e208 */ /* 0x000fc60000800000 */
[----:B------:R-:W-:Y:S05]  /*21e0*/  @!P6 BRA `(.L_x_14407) ;  /* 0x000000000010e947 */ /* 0x000fea0003800000 */
[----:B-----5:R-:W-:-:S04]  /*21f0*/  PRMT R46, R42, 0x7632, R46 ;  /* 0x000076322a2e7816 */ /* 0x020fc8000000002e */
[----:B------:R-:W-:-:S05]  /*2200*/  SHF.L.U32 R46, R46, 0x10, RZ ;  /* 0x000000102e2e7819 */ /* 0x000fca00000006ff */
[----:B------:R-:W-:-:S04]  /*2210*/  FMUL.FTZ R49, R46, UR6 ;  /* 0x000000062e317c20 */ /* 0x000fc80008410000 */
[----:B------:R-:W-:-:S07]  /*2220*/  @P0 FADD.FTZ R49, R37, R49 ;  /* 0x0000003125310221 */ /* 0x000fce0000010000 */
.L_x_14407:
[----:B------:R-:W-:Y:S05]  /*2230*/  BSYNC B0 ;  /* 0x0000000000007941 */ /* 0x000fea0003800000 */
.L_x_14406:
[----:B------:R-:W-:Y:S01]  /*2240*/  BSSY B0, `(.L_x_14408) ;  /* 0x0000006000007945 */ /* 0x000fe20003800000 */
[----:B------:R-:W-:-:S03]  /*2250*/  @!P6 FSEL R50, R38, RZ, P2 ;  /* 0x000000ff2632e208 */ /* 0x000fc60001000000 */
[----:B------:R-:W-:Y:S05]  /*2260*/  @!P6 BRA `(.L_x_14409) ;  /* 0x00000000000ce947 */ /* 0x000fea0003800000 */
[----:B-----5:R-:W-:-:S05]  /*2270*/  SHF.L.U32 R50, R43, 0x10, RZ ;  /* 0x000000102b327819 */ /* 0x020fca00000006ff */
[----:B------:R-:W-:-:S04]  /*2280*/  FMUL.FTZ R50, R50, UR6 ;  /* 0x0000000632327c20 */ /* 0x000fc80008410000 */
[----:B------:R-:W-:-:S07]  /*2290*/  @P0 FADD.FTZ R50, R38, R50 ;  /* 0x0000003226320221 */ /* 0x000fce0000010000 */
.L_x_14409:
[----:B------:R-:W-:Y:S05]  /*22a0*/  BSYNC B0 ;  /* 0x0000000000007941 */ /* 0x000fea0003800000 */
.L_x_14408:
[----:B------:R-:W-:Y:S01]  /*22b0*/  BSSY B0, `(.L_x_14410) ;  /* 0x0000008000007945 */ /* 0x000fe20003800000 */
[----:B------:R-:W-:Y:S01]  /*22c0*/  IMAD.WIDE.U32 R46, R51, 0x20, R112 ;  /* 0x00000020332e7825 */ /* 0x000fe200078e0070 */
[----:B------:R-:W-:Y:S02]  /*22d0*/  @!P6 FSEL R51, R39, RZ, P3 ;  /* 0x000000ff2733e208 */ /* 0x000fe40001800000 */
[----:B------:R-:W-:Y:S05]  /*22e0*/  @!P6 BRA `(.L_x_14411) ;  /* 0x000000000010e947 */ /* 0x000fea0003800000 */
[----:B-----5:R-:W-:-:S04]  /*22f0*/  PRMT R51, R43, 0x7632, R51 ;  /* 0x000076322b337816 */ /* 0x020fc80000000033 */
[----:B------:R-:W-:-:S05]  /*2300*/  SHF.L.U32 R51, R51, 0x10, RZ ;  /* 0x0000001033337819 */ /* 0x000fca00000006ff */
[----:B------:R-:W-:-:S04]  /*2310*/  FMUL.FTZ R51, R51, UR6 ;  /* 0x0000000633337c20 */ /* 0x000fc80008410000 */
[----:B------:R-:W-:-:S07]  /*2320*/  @P0 FADD.FTZ R51, R39, R51 ;  /* 0x0000003327330221 */ /* 0x000fce0000010000 */
.L_x_14411:
[----:B------:R-:W-:Y:S05]  /*2330*/  BSYNC B0 ;  /* 0x0000000000007941 */ /* 0x000fea0003800000 */
.L_x_14410:
[----:B------:R-:W-:Y:S01]  /*2340*/  IADD3 R66, R68, 0x80, RZ ;  /* 0x0000008044427810 */ /* 0x000fe20007ffe0ff */
[----:B------:R0:W-:Y:S04]  /*2350*/  STG.E.128 desc[UR4][R46.64], R52 ;  /* 0x000000342e007986 */ /* 0x0001e8000c101d04 */
[----:B------:R-:W-:Y:S01]  /*2360*/  @P0 IMAD.WIDE.U32 R44, R66, 0x20, R44 ;  /* 0x00000020422c0825 */ /* 0x000fe200078e002c */
[----:B------:R0:W-:Y:S04]  /*2370*/  STG.E.128 desc[UR4][R46.64+0x10], R48 ;  /* 0x000010302e007986 */ /* 0x0001e8000c101d04 */
[----:B------:R-:W2:Y:S04]  /*2380*/  @P0 LDG.E.128 R32, desc[UR4][R44.64] ;  /* 0x000000042c200981 */ /* 0x000ea8000c1e1d00 */
[----:B------:R1:W3:Y:S01]  /*2390*/  @P0 LDG.E.128 R36, desc[UR4][R44.64+0x10] ;  /* 0x000010042c240981 */ /* 0x0002e2000c1e1d00 */
[----:B------:R-:W-:Y:S01]  /*23a0*/  @P5 IADD3 R67, R69, 0x80, RZ ;  /* 0x0000008045435810 */ /* 0x000fe20007ffe0ff */
[----:B-1----:R-:W1:Y:S01]  /*23b0*/  @P5 LDC.64 R44, c[0x0][0x220] ;  /* 0x00008800ff2c5b82 */ /* 0x002e620000000a00 */
[----:B------:R-:W-:-:S02]  /*23c0*/  @!P6 ISETP.NE.U32.AND P2, PT, R64, RZ, PT ;  /* 0x000000ff4000e20c */ /* 0x000fc40003f45070 */
[C---:B------:R-:W-:Y:S02]  /*23d0*/  @!P6 ISETP.NE.U32.AND P3, PT, R64.reuse, RZ, PT ;  /* 0x000000ff4000e20c */ /* 0x040fe40003f65070 */
[C---:B------:R-:W-:Y:S02]  /*23e0*/  @!P6 ISETP.NE.AND.EX P2, PT, R65.reuse, RZ, PT, P2 ;  /* 0x000000ff4100e20c */ /* 0x040fe40003f45320 */
[----:B------:R-:W-:Y:S02]  /*23f0*/  @!P6 ISETP.NE.AND.EX P3, PT, R65, RZ, PT, P3 ;  /* 0x000000ff4100e20c */ /* 0x000fe40003f65330 */
[----:B------:R-:W-:-:S04]  /*2400*/  @!P6 ISETP.NE.U32.AND P1, PT, R64, RZ, PT ;  /* 0x000000ff4000e20c */ /* 0x000fc80003f25070 */
[----:B------:R-:W-:Y:S01]  /*2410*/  @!P6 ISETP.NE.AND.EX P1, PT, R65, RZ, PT, P1 ;  /* 0x000000ff4100e20c */ /* 0x000fe20003f25310 */
[----:B------:R-:W-:Y:S01]  /*2420*/  BSSY B0, `(.L_x_14412) ;  /* 0x0000016000007945 */ /* 0x000fe20003800000 */
[----:B-1----:R-:W-:-:S05]  /*2430*/  @P5 IMAD.WIDE.U32 R44, R67, 0x10, R44 ;  /* 0x00000010432c5825 */ /* 0x002fca00078e002c */
[----:B-----5:R3:W5:Y:S01]  /*2440*/  @P5 LDG.E.128 R40, desc[UR4][R44.64] ;  /* 0x000000042c285981 */ /* 0x020762000c1e1d00 */
[----:B--2---:R-:W-:Y:S02]  /*2450*/  @!P6 FSEL R72, R32, RZ, P2 ;  /* 0x000000ff2048e208 */ /* 0x004fe40001000000 */
[----:B------:R-:W-:Y:S02]  /*2460*/  @!P6 FSEL R73, R33, RZ, P3 ;  /* 0x000000ff2149e208 */ /* 0x000fe40001800000 */
[C---:B------:R-:W-:Y:S02]  /*2470*/  @!P6 ISETP.NE.U32.AND P2, PT, R64.reuse, RZ, PT ;  /* 0x000000ff4000e20c */ /* 0x040fe40003f45070 */
[----:B------:R-:W-:Y:S02]  /*2480*/  @!P6 ISETP.NE.U32.AND P3, PT, R64, RZ, PT ;  /* 0x000000ff4000e20c */ /* 0x000fe40003f65070 */
[C---:B------:R-:W-:Y:S02]  /*2490*/  @!P6 ISETP.NE.AND.EX P2, PT, R65.reuse, RZ, PT, P2 ;  /* 0x000000ff4100e20c */ /* 0x040fe40003f45320 */
[----:B------:R-:W-:-:S02]  /*24a0*/  @!P6 ISETP.NE.AND.EX P3, PT, R65, RZ, PT, P3 ;  /* 0x000000ff4100e20c */ /* 0x000fc40003f65330 */
[----:B------:R-:W-:Y:S02]  /*24b0*/  @!P6 FSEL R74, R34, RZ, P1 ;  /* 0x000000ff224ae208 */ /* 0x000fe40000800000 */
[----:B------:R-:W-:Y:S02]  /*24c0*/  @!P6 FSEL R75, R35, RZ, P2 ;  /* 0x000000ff234be208 */ /* 0x000fe40001000000 */
[----:B---3--:R-:W-:Y:S02]  /*24d0*/  @!P6 FSEL R44, R36, RZ, P3 ;  /* 0x000000ff242ce208 */ /* 0x008fe40001800000 */
[C---:B------:R-:W-:Y:S02]  /*24e0*/  @!P6 ISETP.NE.U32.AND P1, PT, R64.reuse, RZ, PT ;  /* 0x000000ff4000e20c */ /* 0x040fe40003f25070 */
[C---:B------:R-:W-:Y:S02]  /*24f0*/  @!P6 ISETP.NE.U32.AND P2, PT, R64.reuse, RZ, PT ;  /* 0x000000ff4000e20c */ /* 0x040fe40003f45070 */
[----:B------:R-:W-:-:S02]  /*2500*/  @!P6 ISETP.NE.U32.AND P3, PT, R64, RZ, PT ;  /* 0x000000ff4000e20c */ /* 0x000fc40003f65070 */
[C---:B------:R-:W-:Y:S02]  /*2510*/  @!P6 ISETP.NE.AND.EX P1, PT, R65.reuse, RZ, PT, P1 ;  /* 0x000000ff4100e20c */ /* 0x040fe40003f25310 */
[C---:B------:R-:W-:Y:S02]  /*2520*/  @!P6 ISETP.NE.AND.EX P2, PT, R65.reuse, RZ, PT, P2 ;  /* 0x000000ff4100e20c */ /* 0x040fe40003f45320 */
[----:B------:R-:W-:Y:S01]  /*2530*/  @!P6 ISETP.NE.AND.EX P3, PT, R65, RZ, PT, P3 ;  /* 0x000000ff4100e20c */ /* 0x000fe20003f65330 */
[----:B0-----:R-:W-:-:S12]  /*2540*/  @!P6 BRA `(.L_x_14413) ;  /* 0x00000000000ce947 */ /* 0x001fd80003800000 */
[----:B-----5:R-:W-:-:S05]  /*2550*/  SHF.L.U32 R72, R40, 0x10, RZ ;  /* 0x0000001028487819 */ /* 0x020fca00000006ff */
[----:B------:R-:W-:-:S04]  /*2560*/  FMUL.FTZ R72, R72, UR6 ;  /* 0x0000000648487c20 */ /* 0x000fc80008410000 */
[----:B------:R-:W-:-:S07]  /*2570*/  @P0 FADD.FTZ R72, R32, R72 ;  /* 0x0000004820480221 */ /* 0x000fce0000010000 */
.L_x_14413:
[----:B------:R-:W-:Y:S05]  /*2580*/  BSYNC B0 ;  /* 0x0000000000007941 */ /* 0x000fea0003800000 */
.L_x_14412:
[----:B------:R-:W-:Y:S04]  /*2590*/  BSSY B0, `(.L_x_14414) ;  /* 0x0000006000007945 */ /* 0x000fe80003800000 */
[----:B------:R-:W-:Y:S05]  /*25a0*/  @!P6 BRA `(.L_x_14415) ;  /* 0x000000000010e947 */ /* 0x000fea0003800000 */
[----:B-----5:R-:W-:-:S04]  /*25b0*/  PRMT R45, R40, 0x7632, R45 ;  /* 0x00007632282d7816 */ /* 0x020fc8000000002d */
[----:B------:R-:W-:-:S05]  /*25c0*/  SHF.L.U32 R45, R45, 0x10, RZ ;  /* 0x000000102d2d7819 */ /* 0x000fca00000006ff */
[----:B------:R-:W-:-:S04]  /*25d0*/  FMUL.FTZ R73, R45, UR6 ;  /* 0x000000062d497c20 */ /* 0x000fc80008410000 */
[----:B------:R-:W-:-:S07]  /*25e0*/  @P0 FADD.FTZ R73, R33, R73 ;  /* 0x0000004921490221 */ /* 0x000fce0000010000 */
.L_x_14415:
[----:B------:R-:W-:Y:S05]  /*25f0*/  BSYNC B0 ;  /* 0x0000000000007941 */ /* 0x000fea0003800000 */
.L_x_14414:
[----:B------:R-:W-:Y:S04]  /*2600*/  BSSY B0, `(.L_x_14416) ;  /* 0x0000005000007945 */ /* 0x000fe80003800000 */
[----:B------:R-:W-:Y:S05]  /*2610*/  @!P6 BRA `(.L_x_14417) ;  /* 0x00000000000ce947 */ /* 0x000fea0003800000 */
[----:B-----5:R-:W-:-:S05]  /*2620*/  SHF.L.U32 R74, R41, 0x10, RZ ;  /* 0x00000010294a7819 */ /* 0x020fca00000006ff */
[----:B------:R-:W-:-:S04]  /*2630*/  FMUL.FTZ R74, R74, UR6 ;  /* 0x000000064a4a7c20 */ /* 0x000fc80008410000 */
[----:B------:R-:W-:-:S07]  /*2640*/  @P0 FADD.FTZ R74, R34, R74 ;  /* 0x0000004a224a0221 */ /* 0x000fce0000010000 */
.L_x_14417:
[----:B------:R-:W-:Y:S05]  /*2650*/  BSYNC B0 ;  /* 0x0000000000007941 */ /* 0x000fea0003800000 */
.L_x_14416:
[----:B------:R-:W-:Y:S04]  /*2660*/  BSSY B0, `(.L_x_14418) ;  /* 0x0000006000007945 */ /* 0x000fe80003800000 */
[----:B------:R-:W-:Y:S05]  /*2670*/  @!P6 BRA `(.L_x_14419) ;  /* 0x000000000010e947 */ /* 0x000fea0003800000 */
[----:B-----5:R-:W-:-:S04]  /*2680*/  PRMT R45, R41, 0x7632, R45 ;  /* 0x00007632292d7816 */ /* 0x020fc8000000002d */
[----:B------:R-:W-:-:S05]  /*2690*/  SHF.L.U32 R45, R45, 0x10, RZ ;  /* 0x000000102d2d7819 */ /* 0x000fca00000006ff */
[----:B------:R-:W-:-:S04]  /*26a0*/  FMUL.FTZ R75, R45, UR6 ;  /* 0x000000062d4b7c20 */ /* 0x000fc80008410000 */
[----:B------:R-:W-:-:S07]  /*26b0*/  @P0 FADD.FTZ R75, R35, R75 ;  /* 0x0000004b234b0221 */ /* 0x000fce0000010000 */
.L_x_14419:
[----:B------:R-:W-:Y:S05]  /*26c0*/  BSYNC B0 ;  /* 0x0000000000007941 */ /* 0x000fea0003800000 */
.L_x_14418:
[----:B------:R-:W-:Y:S04]  /*26d0*/  BSSY B0, `(.L_x_14420) ;  /* 0x0000005000007945 */ /* 0x000fe80003800000 */
[----:B------:R-:W-:Y:S05]  /*26e0*/  @!P6 BRA `(.L_x_14421) ;  /* 0x00000000000ce947 */ /* 0x000fea0003800000 */
[----:B-----5:R-:W-:-:S05]  /*26f0*/  SHF.L.U32 R44, R42, 0x10, RZ ;  /* 0x000000102a2c7819 */ /* 0x020fca00000006ff */
[----:B------:R-:W-:-:S04]  /*2700*/  FMUL.FTZ R44, R44, UR6 ;  /* 0x000000062c2c7c20 */ /* 0x000fc80008410000 */
[----:B------:R-:W-:-:S07]  /*2710*/  @P0 FADD.FTZ R44, R36, R44 ;  /* 0x0000002c242c0221 */ /* 0x000fce0000010000 */
.L_x_14421:
[----:B------:R-:W-:Y:S05]  /*2720*/  BSYNC B0 ;  /* 0x0000000000007941 */ /* 0x000fea0003800000 */
.L_x_14420:
[----:B------:R-:W-:Y:S01]  /*2730*/  BSSY B0, `(.L_x_14422) ;  /* 0x0000007000007945 */ /* 0x000fe20003800000 */
[----:B------:R-:W-:-:S03]  /*2740*/  @!P6 FSEL R45, R37, RZ, P1 ;  /* 0x000000ff252de208 */ /* 0x000fc60000800000 */
[----:B------:R-:W-:Y:S05]  /*2750*/  @!P6 BRA `(.L_x_14423) ;  /* 0x000000000010e947 */ /* 0x000fea0003800000 */
[----:B-----5:R-:W-:-:S04]  /*2760*/  PRMT R45, R42, 0x7632, R45 ;  /* 0x000076322a2d7816 */ /* 0x020fc8000000002d */
[----:B------:R-:W-:-:S05]  /*2770*/  SHF.L.U32 R45, R45, 0x10, RZ ;  /* 0x000000102d2d7819 */ /* 0x000fca00000006ff */
[----:B------:R-:W-:-:S04]  /*2780*/  FMUL.FTZ R45, R45, UR6 ;  /* 0x000000062d2d7c20 */ /* 0x000fc80008410000 */
[----:B------:R-:W-:-:S07]  /*2790*/  @P0 FADD.FTZ R45, R37, R45 ;  /* 0x0000002d252d0221 */ /* 0x000fce0000010000 */
.L_x_14423:
[----:B------:R-:W-:Y:S05]  /*27a0*/  BSYNC B0 ;  /* 0x0000000000007941 */ /* 0x000fea0003800000 */
.L_x_14422:
[----:B------:R-:W-:Y:S01]  /*27b0*/  BSSY B0, `(.L_x_14424) ;  /* 0x0000006000007945 */ /* 0x000fe20003800000 */
[----:B------:R-:W-:-:S03]  /*27c0*/  @!P6 FSEL R46, R38, RZ, P2 ;  /* 0x000000ff262ee208 */ /* 0x000fc60001000000 */
[----:B------:R-:W-:Y:S05]  /*27d0*/  @!P6 BRA `(.L_x_14425) ;  /* 0x00000000000ce947 */ /* 0x000fea0003800000 */
[----:B-----5:R-:W-:-:S05]  /*27e0*/  SHF.L.U32 R46, R43, 0x10, RZ ;  /* 0x000000102b2e7819 */ /* 0x020fca00000006ff */
[----:B------:R-:W-:-:S04]  /*27f0*/  FMUL.FTZ R46, R46, UR6 ;  /* 0x000000062e2e7c20 */ /* 0x000fc80008410000 */
[----:B------:R-:W-:-:S07]  /*2800*/  @P0 FADD.FTZ R46, R38, R46 ;  /* 0x0000002e262e0221 */ /* 0x000fce0000010000 */
.L_x_14425:
[----:B------:R-:W-:Y:S05]  /*2810*/  BSYNC B0 ;  /* 0x0000000000007941 */ /* 0x000fea0003800000 */
.L_x_14424:
        /* <DEDUP_REMOVED lines=8> */
.L_x_14427:
[----:B------:R-:W-:Y:S05]  /*28a0*/  BSYNC B0 ;  /* 0x0000000000007941 */ /* 0x000fea0003800000 */
.L_x_14426:
[----:B------:R-:W-:Y:S01]  /*28b0*/  STG.E.128 desc[UR4][R66.64], R72 ;  /* 0x0000004842007986 */ /* 0x000fe2000c101d04 */
[----:B------:R-:W-:-:S03]  /*28c0*/  @P5 IADD3 R69, R69, 0xa0, RZ ;  /* 0x000000a045455810 */ /* 0x000fc60007ffe0ff */
[----:B------:R0:W-:Y:S02]  /*28d0*/  STG.E.128 desc[UR4][R66.64+0x10], R44 ;  /* 0x0000102c42007986 */ /* 0x0001e4000c101d04 */
[----:B0-----:R-:W0:Y:S02]  /*28e0*/  @P5 LDC.64 R66, c[0x0][0x220] ;  /* 0x00008800ff425b82 */ /* 0x001e240000000a00 */
[----:B0-----:R-:W-:-:S05]  /*28f0*/  @P5 IMAD.WIDE.U32 R66, R69, 0x10, R66 ;  /* 0x0000001045425825 */ /* 0x001fca00078e0042 */
[----:B-----5:R0:W5:Y:S01]  /*2900*/  @P5 LDG.E.128 R40, desc[UR4][R66.64] ;  /* 0x0000000442285981 */ /* 0x020162000c1e1d00 */
[----:B------:R-:W-:Y:S01]  /*2910*/  IADD3 R151, R68, 0xa0, RZ ;  /* 0x000000a044977810 */ /* 0x000fe20007ffe0ff */
[----:B0-----:R-:W0:Y:S04]  /*2920*/  @P0 LDC.64 R66, c[0x0][0x230] ;  /* 0x00008c00ff420b82 */ /* 0x001e280000000a00 */
[----:B0-----:R-:W-:-:S05]  /*2930*/  @P0 IMAD.WIDE.U32 R66, R151, 0x20, R66 ;  /* 0x0000002097420825 */ /* 0x001fca00078e0042 */
[----:B------:R-:W2:Y:S04]  /*2940*/  @P0 LDG.E.128 R32, desc[UR4][R66.64] ;  /* 0x0000000442200981 */ /* 0x000ea8000c1e1d00 */
[----:B------:R0:W5:Y:S01]  /*2950*/  @P0 LDG.E.128 R36, desc[UR4][R66.64+0x10] ;  /* 0x0000100442240981 */ /* 0x000162000c1e1d00 */
[C---:B------:R-:W-:Y:S01]  /*2960*/  @!P6 ISETP.NE.U32.AND P1, PT, R64.reuse, RZ, PT ;  /* 0x000000ff4000e20c */ /* 0x040fe20003f25070 */
[----:B------:R-:W-:Y:S01]  /*2970*/  BSSY B0, `(.L_x_14428) ;  /* 0x0000019000007945 */ /* 0x000fe20003800000 */
[C---:B------:R-:W-:Y:S01]  /*2980*/  @!P6 ISETP.NE.U32.AND P5, PT, R64.reuse, RZ, PT ;  /* 0x000000ff4000e20c */ /* 0x040fe20003fa5070 */
[----:B------:R-:W-:Y:S01]  /*2990*/  IMAD.WIDE.U32 R112, R151, 0x20, R112 ;  /* 0x0000002097707825 */ /* 0x000fe200078e0070 */
[C---:B------:R-:W-:Y:S02]  /*29a0*/  @!P6 ISETP.NE.U32.AND P2, PT, R64.reuse, RZ, PT ;  /* 0x000000ff4000e20c */ /* 0x040fe40003f45070 */
[----:B------:R-:W-:-:S02]  /*29b0*/  @!P6 ISETP.NE.U32.AND P3, PT, R64, RZ, PT ;  /* 0x000000ff4000e20c */ /* 0x000fc40003f65070 */
[C---:B------:R-:W-:Y:S02]  /*29c0*/  @!P6 ISETP.NE.AND.EX P1, PT, R65.reuse, RZ, PT, P1 ;  /* 0x000000ff4100e20c */ /* 0x040fe40003f25310 */
[C---:B------:R-:W-:Y:S02]  /*29d0*/  @!P6 ISETP.NE.AND.EX P5, PT, R65.reuse, RZ, PT, P5 ;  /* 0x000000ff4100e20c */ /* 0x040fe40003fa5350 */
[C---:B------:R-:W-:Y:S02]  /*29e0*/  @!P6 ISETP.NE.AND.EX P2, PT, R65.reuse, RZ, PT, P2 ;  /* 0x000000ff4100e20c */ /* 0x040fe40003f45320 */
[----:B------:R-:W-:Y:S02]  /*29f0*/  @!P6 ISETP.NE.AND.EX P3, PT, R65, RZ, PT, P3 ;  /* 0x000000ff4100e20c */ /* 0x000fe40003f65330 */
[----:B--2---:R-:W-:Y:S02]  /*2a00*/  @!P6 FSEL R68, R32, RZ, P1 ;  /* 0x000000ff2044e208 */ /* 0x004fe40000800000 */
[----:B------:R-:W-:-:S02]  /*2a10*/  @!P6 FSEL R69, R33, RZ, P5 ;  /* 0x000000ff2145e208 */ /* 0x000fc40002800000 */
[----:B------:R-:W-:Y:S02]  /*2a20*/  @!P6 FSEL R70, R34, RZ, P2 ;  /* 0x000000ff2246e208 */ /* 0x000fe40001000000 */
[----:B------:R-:W-:Y:S02]  /*2a30*/  @!P6 FSEL R71, R35, RZ, P3 ;  /* 0x000000ff2347e208 */ /* 0x000fe40001800000 */
[C---:B------:R-:W-:Y:S02]  /*2a40*/  @!P6 ISETP.NE.U32.AND P1, PT, R64.reuse, RZ, PT ;  /* 0x000000ff4000e20c */ /* 0x040fe40003f25070 */
[C---:B------:R-:W-:Y:S02]  /*2a50*/  @!P6 ISETP.NE.U32.AND P5, PT, R64.reuse, RZ, PT ;  /* 0x000000ff4000e20c */ /* 0x040fe40003fa5070 */
[C---:B------:R-:W-:Y:S02]  /*2a60*/  @!P6 ISETP.NE.U32.AND P2, PT, R64.reuse, RZ, PT ;  /* 0x000000ff4000e20c */ /* 0x040fe40003f45070 */
[----:B------:R-:W-:-:S02]  /*2a70*/  @!P6 ISETP.NE.U32.AND P3, PT, R64, RZ, PT ;  /* 0x000000ff4000e20c */ /* 0x000fc40003f65070 */
[C---:B------:R-:W-:Y:S02]  /*2a80*/  @!P6 ISETP.NE.AND.EX P1, PT, R65.reuse, RZ, PT, P1 ;  /* 0x000000ff4100e20c */ /* 0x040fe40003f25310 */
[C---:B------:R-:W-:Y:S02]  /*2a90*/  @!P6 ISETP.NE.AND.EX P5, PT, R65.reuse, RZ, PT, P5 ;  /* 0x000000ff4100e20c */ /* 0x040fe40003fa5350 */
[C---:B------:R-:W-:Y:S02]  /*2aa0*/  @!P6 ISETP.NE.AND.EX P2, PT, R65.reuse, RZ, PT, P2 ;  /* 0x000000ff4100e20c */ /* 0x040fe40003f45320 */
[----:B------:R-:W-:Y:S01]  /*2ab0*/  @!P6 ISETP.NE.AND.EX P3, PT, R65, RZ, PT, P3 ;  /* 0x000000ff4100e20c */ /* 0x000fe20003f65330 */
[----:B0-----:R-:W-:-:S12]  /*2ac0*/  @!P6 BRA `(.L_x_14429) ;  /* 0x00000000000ce947 */ /* 0x001fd80003800000 */
[----:B-----5:R-:W-:-:S05]  /*2ad0*/  SHF.L.U32 R68, R40, 0x10, RZ ;  /* 0x0000001028447819 */ /* 0x020fca00000006ff */
[----:B------:R-:W-:-:S04]  /*2ae0*/  FMUL.FTZ R68, R68, UR6 ;  /* 0x0000000644447c20 */ /* 0x000fc80008410000 */
[----:B------:R-:W-:-:S07]  /*2af0*/  @P0 FADD.FTZ R68, R32, R68 ;  /* 0x0000004420440221 */ /* 0x000fce0000010000 */
.L_x_14429:
[----:B------:R-:W-:Y:S05]  /*2b00*/  BSYNC B0 ;  /* 0x0000000000007941 */ /* 0x000fea0003800000 */
.L_x_14428:
[----:B------:R-:W-:Y:S04]  /*2b10*/  BSSY B0, `(.L_x_14430) ;  /* 0x0000006000007945 */ /* 0x000fe80003800000 */
[----:B------:R-:W-:Y:S05]  /*2b20*/  @!P6 BRA `(.L_x_14431) ;  /* 0x000000000010e947 */ /* 0x000fea0003800000 */
[----:B-----5:R-:W-:-:S04]  /*2b30*/  PRMT R64, R40, 0x7632, R64 ;  /* 0x0000763228407816 */ /* 0x020fc80000000040 */
[----:B------:R-:W-:-:S05]  /*2b40*/  SHF.L.U32 R64, R64, 0x10, RZ ;  /* 0x0000001040407819 */ /* 0x000fca00000006ff */
[----:B------:R-:W-:-:S04]  /*2b50*/  FMUL.FTZ R69, R64, UR6 ;  /* 0x0000000640457c20 */ /* 0x000fc80008410000 */
[----:B------:R-:W-:-:S07]  /*2b60*/  @P0 FADD.FTZ R69, R33, R69 ;  /* 0x0000004521450221 */ /* 0x000fce0000010000 */
.L_x_14431:
[----:B------:R-:W-:Y:S05]  /*2b70*/  BSYNC B0 ;  /* 0x0000000000007941 */ /* 0x000fea0003800000 */
.L_x_14430:
[----:B------:R-:W-:Y:S04]  /*2b80*/  BSSY B0, `(.L_x_14432) ;  /* 0x0000005000007945 */ /* 0x000fe80003800000 */
[----:B------:R-:W-:Y:S05]  /*2b90*/  @!P6 BRA `(.L_x_14433) ;  /* 0x00000000000ce947 */ /* 0x000fea0003800000 */
[----:B-----5:R-:W-:-:S05]  /*2ba0*/  SHF.L.U32 R70, R41, 0x10, RZ ;  /* 0x0000001029467819 */ /* 0x020fca00000006ff */
[----:B------:R-:W-:-:S04]  /*2bb0*/  FMUL.FTZ R70, R70, UR6 ;  /* 0x0000000646467c20 */ /* 0x000fc80008410000 */
[----:B------:R-:W-:-:S07]  /*2bc0*/  @P0 FADD.FTZ R70, R34, R70 ;  /* 0x0000004622460221 */ /* 0x000fce0000010000 */
.L_x_14433:
[----:B------:R-:W-:Y:S05]  /*2bd0*/  BSYNC B0 ;  /* 0x0000000000007941 */ /* 0x000fea0003800000 */
.L_x_14432:
[----:B------:R-:W-:Y:S04]  /*2be0*/  BSSY B0, `(.L_x_14434) ;  /* 0x0000006000007945 */ /* 0x000fe80003800000 */
[----:B------:R-:W-:Y:S05]  /*2bf0*/  @!P6 BRA `(.L_x_14435) ;  /* 0x000000000010e947 */ /* 0x000fea0003800000 */
[----:B-----5:R-:W-:-:S04]  /*2c00*/  PRMT R64, R41, 0x7632, R64 ;  /* 0x0000763229407816 */ /* 0x020fc80000000040 */
[----:B------:R-:W-:-:S05]  /*2c10*/  SHF.L.U32 R64, R64, 0x10, RZ ;  /* 0x0000001040407819 */ /* 0x000fca00000006ff */
[----:B------:R-:W-:-:S04]  /*2c20*/  FMUL.FTZ R71, R64, UR6 ;  /* 0x0000000640477c20 */ /* 0x000fc80008410000 */
[----:B------:R-:W-:-:S07]  /*2c30*/  @P0 FADD.FTZ R71, R35, R71 ;  /* 0x0000004723470221 */ /* 0x000fce0000010000 */
.L_x_14435:
[----:B------:R-:W-:Y:S05]  /*2c40*/  BSYNC B0 ;  /* 0x0000000000007941 */ /* 0x000fea0003800000 */
.L_x_14434:
[----:B------:R-:W-:Y:S01]  /*2c50*/  BSSY B0, `(.L_x_14436) ;  /* 0x0000006000007945 */ /* 0x000fe20003800000 */
[----:B-----5:R-:W-:-:S03]  /*2c60*/  @!P6 FSEL R64, R36, RZ, P1 ;  /* 0x000000ff2440e208 */ /* 0x020fc60000800000 */
[----:B------:R-:W-:Y:S05]  /*2c70*/  @!P6 BRA `(.L_x_14437) ;  /* 0x00000000000ce947 */ /* 0x000fea0003800000 */
[----:B------:R-:W-:-:S05]  /*2c80*/  SHF.L.U32 R64, R42, 0x10, RZ ;  /* 0x000000102a407819 */ /* 0x000fca00000006ff */
[----:B------:R-:W-:-:S04]  /*2c90*/  FMUL.FTZ R64, R64, UR6 ;  /* 0x0000000640407c20 */ /* 0x000fc80008410000 */
[----:B------:R-:W-:-:S07]  /*2ca0*/  @P0 FADD.FTZ R64, R36, R64 ;  /* 0x0000004024400221 */ /* 0x000fce0000010000 */
.L_x_14437:
[----:B------:R-:W-:Y:S05]  /*2cb0*/  BSYNC B0 ;  /* 0x0000000000007941 */ /* 0x000fea0003800000 */
.L_x_14436:
[----:B------:R-:W-:Y:S01]  /*2cc0*/  BSSY B0, `(.L_x_14438) ;  /* 0x0000007000007945 */ /* 0x000fe20003800000 */
[----:B------:R-:W-:-:S03]  /*2cd0*/  @!P6 FSEL R65, R37, RZ, P5 ;  /* 0x000000ff2541e208 */ /* 0x000fc60002800000 */
[----:B------:R-:W-:Y:S05]  /*2ce0*/  @!P6 BRA `(.L_x_14439) ;  /* 0x000000000010e947 */ /* 0x000fea0003800000 */
[----:B------:R-:W-:-:S04]  /*2cf0*/  PRMT R65, R42, 0x7632, R65 ;  /* 0x000076322a417816 */ /* 0x000fc80000000041 */
[----:B------:R-:W-:-:S05]  /*2d00*/  SHF.L.U32 R65, R65, 0x10, RZ ;  /* 0x0000001041417819 */ /* 0x000fca00000006ff */
[----:B------:R-:W-:-:S04]  /*2d10*/  FMUL.FTZ R65, R65, UR6 ;  /* 0x0000000641417c20 */ /* 0x000fc80008410000 */
[----:B------:R-:W-:-:S07]  /*2d20*/  @P0 FADD.FTZ R65, R37, R65 ;  /* 0x0000004125410221 */ /* 0x000fce0000010000 */
.L_x_14439:
[----:B------:R-:W-:Y:S05]  /*2d30*/  BSYNC B0 ;  /* 0x0000000000007941 */ /* 0x000fea0003800000 */
.L_x_14438:
[----:B------:R-:W-:Y:S01]  /*2d40*/  BSSY B0, `(.L_x_14440) ;  /* 0x0000006000007945 */ /* 0x000fe20003800000 */
[----:B------:R-:W-:-:S03]  /*2d50*/  @!P6 FSEL R66, R38, RZ, P2 ;  /* 0x000000ff2642e208 */ /* 0x000fc60001000000 */
[----:B------:R-:W-:Y:S05]  /*2d60*/  @!P6 BRA `(.L_x_14441) ;  /* 0x00000000000ce947 */ /* 0x000fea0003800000 */
[----:B------:R-:W-:-:S05]  /*2d70*/  SHF.L.U32 R66, R43, 0x10, RZ ;  /* 0x000000102b427819 */ /* 0x000fca00000006ff */
[----:B------:R-:W-:-:S04]  /*2d80*/  FMUL.FTZ R66, R66, UR6 ;  /* 0x0000000642427c20 */ /* 0x000fc80008410000 */
[----:B------:R-:W-:-:S07]  /*2d90*/  @P0 FADD.FTZ R66, R38, R66 ;  /* 0x0000004226420221 */ /* 0x000fce0000010000 */
.L_x_14441:
[----:B------:R-:W-:Y:S05]  /*2da0*/  BSYNC B0 ;  /* 0x0000000000007941 */ /* 0x000fea0003800000 */
.L_x_14440:
[----:B------:R-:W-:Y:S01]  /*2db0*/  BSSY B0, `(.L_x_14442) ;  /* 0x0000007000007945 */ /* 0x000fe20003800000 */
[----:B------:R-:W-:-:S03]  /*2dc0*/  @!P6 FSEL R67, R39, RZ, P3 ;  /* 0x000000ff2743e208 */ /* 0x000fc60001800000 */
[----:B------:R-:W-:Y:S05]  /*2dd0*/  @!P6 BRA `(.L_x_14443) ;  /* 0x000000000010e947 */ /* 0x000fea0003800000 */
[----:B------:R-:W-:-:S04]  /*2de0*/  PRMT R67, R43, 0x7632, R67 ;  /* 0x000076322b437816 */ /* 0x000fc80000000043 */
[----:B------:R-:W-:-:S05]  /*2df0*/  SHF.L.U32 R67, R67, 0x10, RZ ;  /* 0x0000001043437819 */ /* 0x000fca00000006ff */
[----:B------:R-:W-:-:S04]  /*2e00*/  FMUL.FTZ R67, R67, UR6 ;  /* 0x0000000643437c20 */ /* 0x000fc80008410000 */
[----:B------:R-:W-:-:S07]  /*2e10*/  @P0 FADD.FTZ R67, R39, R67 ;  /* 0x0000004327430221 */ /* 0x000fce0000010000 */
.L_x_14443:
[----:B------:R-:W-:Y:S05]  /*2e20*/  BSYNC B0 ;  /* 0x0000000000007941 */ /* 0x000fea0003800000 */
.L_x_14442:
[----:B------:R-:W-:Y:S01]  /*2e30*/  FADD.FTZ R150, RZ, R28 ;  /* 0x0000001cff967221 */ /* 0x000fe20000010000 */
[----:B------:R-:W-:Y:S01]  /*2e40*/  STG.E.128 desc[UR4][R112.64], R68 ;  /* 0x0000004470007986 */ /* 0x000fe2000c101d04 */
[----:B------:R-:W-:Y:S01]  /*2e50*/  UMOV UR8, 0xffffffff ;  /* 0xffffffff00087882 */ /* 0x000fe20000000000 */
[----:B------:R-:W-:Y:S01]  /*2e60*/  ISETP.NE.AND P0, PT, R165, RZ, PT ;  /* 0x000000ffa500720c */ /* 0x000fe20003f05270 */
[----:B------:R-:W-:Y:S01]  /*2e70*/  FADD.FTZ R151, R150, R29 ;  /* 0x0000001d96977221 */ /* 0x000fe20000010000 */
[----:B------:R0:W-:Y:S03]  /*2e80*/  STG.E.128 desc[UR4][R112.64+0x10], R64 ;  /* 0x0000104070007986 */ /* 0x0001e6000c101d04 */
        /* <DEDUP_REMOVED lines=165> */
.L_x_14459:
[----:B------:R-:W2:Y:S01]  /*38e0*/  LDC R113, c[0x0][0x290] ;  /* 0x0000a400ff717b82 */ /* 0x000ea20000000800 */
[----:B-1----:R-:W-:Y:S01]  /*38f0*/  FADD.FTZ R112, R153, R112 ;  /* 0x0000007099707221 */ /* 0x002fe20000010000 */
[----:B0-----:R-:W-:Y:S01]  /*3900*/  FMUL.FTZ R153, R151, R151 ;  /* 0x0000009797997220 */ /* 0x001fe20000410000 */
[----:B------:R-:W-:Y:S04]  /*3910*/  BSSY B0, `(.L_x_14445) ;  /* 0x00000d1000007945 */ /* 0x000fe80003800000 */
[----:B------:R-:W-:Y:S01]  /*3920*/  FSEL R153, R153, RZ, P4 ;  /* 0x000000ff99997208 */ /* 0x000fe20002000000 */
[----:B--2---:R-:W-:Y:S02]  /*3930*/  FFMA.FTZ R152, R112, R113, UR7 ;  /* 0x0000000770987e23 */ /* 0x004fe40008010071 */
[----:B------:R-:W0:Y:S02]  /*3940*/  @!P0 LDC.64 R112, c[0x0][0x250] ;  /* 0x00009400ff708b82 */ /* 0x000e240000000a00 */
[----:B------:R-:W-:Y:S01]  /*3950*/  FADD.FTZ R152, R152, R153 ;  /* 0x0000009998987221 */ /* 0x000fe20000010000 */
[----:B0-----:R-:W-:-:S04]  /*3960*/  @!P0 LEA R112, P1, R89, R112, 0x2 ;  /* 0x0000007059708211 */ /* 0x001fc800078210ff */
[----:B------:R-:W-:-:S05]  /*3970*/  @!P0 LEA.HI.X R113, R89, R113, R150, 0x2, P1 ;  /* 0x0000007159718211 */ /* 0x000fca00008f1496 */
[----:B------:R0:W-:Y:S02]  /*3980*/  @!P0 STG.E desc[UR4][R112.64], R151 ;  /* 0x0000009770008986 */ /* 0x0001e4000c101904 */
[----:B0-----:R-:W0:Y:S02]  /*3990*/  @!P0 LDC.64 R112, c[0x0][0x258] ;  /* 0x00009600ff708b82 */ /* 0x001e240000000a00 */
[----:B0-----:R-:W-:-:S04]  /*39a0*/  @!P0 LEA R112, P1, R89, R112, 0x2 ;  /* 0x0000007059708211 */ /* 0x001fc800078210ff */
[----:B------:R-:W-:Y:S02]  /*39b0*/  @!P0 LEA.HI.X R113, R89, R113, R150, 0x2, P1 ;  /* 0x0000007159718211 */ /* 0x000fe400008f1496 */
[----:B------:R-:W0:Y:S03]  /*39c0*/  MUFU.RSQ R150, R152 ;  /* 0x0000009800967308 */ /* 0x000e260000001400 */
[----:B0-----:R0:W-:Y:S01]  /*39d0*/  @!P0 STG.E desc[UR4][R112.64], R150 ;  /* 0x0000009670008986 */ /* 0x0011e2000c101904 */
[----:B------:R-:W-:-:S13]  /*39e0*/  ISETP.GE.AND P0, PT, R125, 0x1, PT ;  /* 0x000000017d00780c */ /* 0x000fda0003f06270 */
[----:B0-----:R-:W-:Y:S05]  /*39f0*/  @!P0 BRA `(.L_x_14446) ;  /* 0x0000000c00088947 */ /* 0x001fea0003800000 */
[----:B------:R-:W0:Y:S01]  /*3a00*/  LDC R153, c[0x0][0x218] ;  /* 0x00008600ff997b82 */ /* 0x000e220000000800 */
[----:B------:R-:W-:Y:S02]  /*3a10*/  IADD3 R113, R125, -0x1, RZ ;  /* 0xffffffff7d717810 */ /* 0x000fe40007ffe0ff */
[----:B------:R-:W-:-:S05]  /*3a20*/  FSEL R112, R151, RZ, !P4 ;  /* 0x000000ff97707208 */ /* 0x000fca0006000000 */
        /* <DEDUP_REMOVED lines=9> */
[C---:B------:R-:W-:Y:S01]  /*3ac0*/  FADD.FTZ R29, -R112.reuse, R29 ;  /* 0x0000001d701d7221 */ /* 0x040fe20000010100 */
[----:B------:R-:W-:Y:S01]  /*3ad0*/  FFMA.FTZ R87, R149, R152, R25 ;  /* 0x0000009895577223 */ /* 0x000fe20000010019 */
[C---:B------:R-:W-:Y:S01]  /*3ae0*/  FADD.FTZ R44, -R112.reuse, R44 ;  /* 0x0000002c702c7221 */ /* 0x040fe20000010100 */
[----:B------:R-:W-:Y:S01]  /*3af0*/  FADD.FTZ R45, -R112, R45 ;  /* 0x0000002d702d7221 */ /* 0x000fe20000010100 */
[----:B------:R-:W-:Y:S01]  /*3b00*/  FMUL.FTZ R29, R150, R29 ;  /* 0x0000001d961d7220 */ /* 0x000fe20000410000 */
[C---:B------:R-:W-:Y:S01]  /*3b10*/  FADD.FTZ R80, -R112.reuse, R80 ;  /* 0x0000005070507221 */ /* 0x040fe20000010100 */
[----:B------:R-:W-:Y:S01]  /*3b20*/  FADD.FTZ R81, -R112, R81 ;  /* 0x0000005170517221 */ /* 0x000fe20000010100 */
[----:B0-----:R-:W-:-:S02]  /*3b30*/  IMAD R113, R113, R153, RZ ;  /* 0x0000009971717224 */ /* 0x001fc400078e02ff */
[C---:B------:R-:W-:Y:S01]  /*3b40*/  FADD.FTZ R153, -R112.reuse, R85 ;  /* 0x0000005570997221 */ /* 0x040fe20000010100 */
[----:B------:R-:W-:Y:S01]  /*3b50*/  FADD.FTZ R85, -R112, R86 ;  /* 0x0000005670557221 */ /* 0x000fe20000010100 */
[----:B------:R-:W-:Y:S01]  /*3b60*/  FFMA.FTZ R86, R162, R31, R117 ;  /* 0x0000001fa2567223 */ /* 0x000fe20000010075 */
[----:B------:R-:W-:Y:S01]  /*3b70*/  FADD.FTZ R31, -R112, R28 ;  /* 0x0000001c701f7221 */ /* 0x000fe20000010100 */
[C---:B------:R-:W-:Y:S01]  /*3b80*/  FMUL.FTZ R153, R150.reuse, R153 ;  /* 0x0000009996997220 */ /* 0x040fe20000410000 */
[C---:B------:R-:W-:Y:S01]  /*3b90*/  FMUL.FTZ R84, R150.reuse, R85 ;  /* 0x0000005596547220 */ /* 0x040fe20000410000 */
[----:B------:R-:W-:Y:S01]  /*3ba0*/  FFMA.FTZ R85, R163, R125, R118 ;  /* 0x0000007da3557223 */ /* 0x000fe20000010076 */
[----:B------:R-:W-:Y:S01]  /*3bb0*/  FMUL.FTZ R31, R150, R31 ;  /* 0x0000001f961f7220 */ /* 0x000fe20000410000 */
[----:B------:R-:W-:Y:S01]  /*3bc0*/  FFMA.FTZ R153, R154, R153, R26 ;  /* 0x000000999a997223 */ /* 0x000fe2000001001a */
[----:B------:R-:W-:Y:S01]  /*3bd0*/  FFMA.FTZ R84, R161, R84, R116 ;  /* 0x00000054a1547223 */ /* 0x000fe20000010074 */
[----:B------:R-:W-:Y:S01]  /*3be0*/  FADD.FTZ R82, -R112, R82 ;  /* 0x0000005270527221 */ /* 0x000fe20000010100 */
[----:B------:R-:W-:Y:S01]  /*3bf0*/  F2FP.BF16.F32.PACK_AB R85, R30, R85 ;  /* 0x000000551e55723e */ /* 0x000fe200000010ff */
[----:B------:R-:W-:Y:S01]  /*3c00*/  FFMA.FTZ R31, R164, R31, R119 ;  /* 0x0000001fa41f7223 */ /* 0x000fe20000010077 */
[----:B------:R-:W-:Y:S01]  /*3c10*/  F2FP.BF16.F32.PACK_AB R86, R153, R86 ;  /* 0x000000569956723e */ /* 0x000fe200000010ff */
[C---:B------:R-:W-:Y:S01]  /*3c20*/  FADD.FTZ R83, -R112.reuse, R83 ;  /* 0x0000005370537221 */ /* 0x040fe20000010100 */
[----:B------:R-:W0:Y:S01]  /*3c30*/  LDC.64 R152, c[0x0][0x2b8] ;  /* 0x0000ae00ff987b82 */ /* 0x000e220000000a00 */
[----:B------:R-:W-:Y:S01]  /*3c40*/  SHF.R.S32.HI R30, RZ, 0x1f, R113 ;  /* 0x0000001fff1e7819 */ /* 0x000fe20000011471 */
[----:B------:R-:W-:Y:S01]  /*3c50*/  FADD.FTZ R56, -R112, R56 ;  /* 0x0000003870387221 */ /* 0x000fe20000010100 */
[----:B------:R-:W-:Y:S01]  /*3c60*/  F2FP.BF16.F32.PACK_AB R87, R87, R84 ;  /* 0x000000545757723e */ /* 0x000fe200000010ff */
[----:B------:R-:W-:Y:S01]  /*3c70*/  FFMA.FTZ R84, R156, R29, R88 ;  /* 0x0000001d9c547223 */ /* 0x000fe20000010058 */
[----:B------:R-:W-:Y:S01]  /*3c80*/  LEA.HI R30, R30, R113, RZ, 0x3 ;  /* 0x000000711e1e7211 */ /* 0x000fe200078f18ff */
[C---:B------:R-:W-:Y:S01]  /*3c90*/  FADD.FTZ R57, -R112.reuse, R57 ;  /* 0x0000003970397221 */ /* 0x040fe20000010100 */
[C---:B------:R-:W-:Y:S01]  /*3ca0*/  FADD.FTZ R58, -R112.reuse, R58 ;  /* 0x0000003a703a7221 */ /* 0x040fe20000010100 */
[----:B------:R-:W-:Y:S01]  /*3cb0*/  FADD.FTZ R59, -R112, R59 ;  /* 0x0000003b703b7221 */ /* 0x000fe20000010100 */
[----:B------:R-:W-:Y:S01]  /*3cc0*/  LEA.HI.SX32 R30, R30, R165, 0x1d ;  /* 0x000000a51e1e7211 */ /* 0x000fe200078feaff */
[----:B------:R-:W-:Y:S01]  /*3cd0*/  FADD.FTZ R60, -R112, R60 ;  /* 0x0000003c703c7221 */ /* 0x000fe20000010100 */
[----:B------:R-:W-:Y:S01]  /*3ce0*/  F2FP.BF16.F32.PACK_AB R84, R84, R31 ;  /* 0x0000001f5454723e */ /* 0x000fe200000010ff */
        /* <DEDUP_REMOVED lines=12> */
[----:B0-----:R-:W-:-:S04]  /*3db0*/  IMAD.WIDE.U32 R28, R30, 0x10, R152 ;  /* 0x000000101e1c7825 */ /* 0x001fc800078e0098 */
[C---:B------:R-:W-:Y:S01]  /*3dc0*/  FADD.FTZ R49, -R112.reuse, R49 ;  /* 0x0000003170317221 */ /* 0x040fe20000010100 */
[C---:B------:R-:W-:Y:S01]  /*3dd0*/  FADD.FTZ R50, -R112.reuse, R50 ;  /* 0x0000003270327221 */ /* 0x040fe20000010100 */
[C---:B------:R-:W-:Y:S01]  /*3de0*/  FADD.FTZ R51, -R112.reuse, R51 ;  /* 0x0000003370337221 */ /* 0x040fe20000010100 */
[C---:B------:R-:W-:Y:S01]  /*3df0*/  FADD.FTZ R72, -R112.reuse, R72 ;  /* 0x0000004870487221 */ /* 0x040fe20000010100 */
[----:B------:R0:W-:Y:S01]  /*3e00*/  STG.E.128 desc[UR4][R28.64], R84 ;  /* 0x000000541c007986 */ /* 0x0001e2000c101d04 */
        /* <DEDUP_REMOVED lines=17> */
[C---:B0-----:R-:W-:Y:S01]  /*3f20*/  FMUL.FTZ R86, R150.reuse, R44 ;  /* 0x0000002c96567220 */ /* 0x041fe20000410000 */
[C---:B------:R-:W-:Y:S01]  /*3f30*/  FMUL.FTZ R28, R150.reuse, R56 ;  /* 0x00000038961c7220 */ /* 0x040fe20000410000 */
[----:B------:R-:W0:Y:S01]  /*3f40*/  LDC.64 R44, c[0x0][0x2b8] ;  /* 0x0000ae00ff2c7b82 */ /* 0x000e220000000a00 */
[C---:B------:R-:W-:Y:S01]  /*3f50*/  FMUL.FTZ R29, R150.reuse, R57 ;  /* 0x00000039961d7220 */ /* 0x040fe20000410000 */
[C---:B------:R-:W-:Y:S01]  /*3f60*/  FMUL.FTZ R56, R150.reuse, R60 ;  /* 0x0000003c96387220 */ /* 0x040fe20000410000 */
[C---:B------:R-:W-:Y:S01]  /*3f70*/  FMUL.FTZ R85, R150.reuse, R68 ;  /* 0x0000004496557220 */ /* 0x040fe20000410000 */
[----:B------:R-:W-:Y:S01]  /*3f80*/  FMUL.FTZ R153, R150, R66 ;  /* 0x0000004296997220 */ /* 0x000fe20000410000 */
[----:B------:R-:W-:Y:S01]  /*3f90*/  FFMA.FTZ R28, R158, R28, R111 ;  /* 0x0000001c9e1c7223 */ /* 0x000fe2000001006f */
[----:B------:R-:W-:Y:S01]  /*3fa0*/  FFMA.FTZ R29, R146, R29, R22 ;  /* 0x0000001d921d7223 */ /* 0x000fe20000010016 */
[----:B------:R-:W-:Y:S01]  /*3fb0*/  IADD3 R60, R30, 0x20, RZ ;  /* 0x000000201e3c7810 */ /* 0x000fe20007ffe0ff */
[----:B------:R-:W-:Y:S01]  /*3fc0*/  FMUL.FTZ R82, R150, R82 ;  /* 0x0000005296527220 */ /* 0x000fe20000410000 */
[----:B------:R-:W-:Y:S01]  /*3fd0*/  IADD3 R62, R30, 0x40, RZ ;  /* 0x000000401e3e7810 */ /* 0x000fe20007ffe0ff */
[----:B------:R-:W-:Y:S01]  /*3fe0*/  FMUL.FTZ R83, R150, R83 ;  /* 0x0000005396537220 */ /* 0x000fe20000410000 */
[----:B------:R-:W-:Y:S01]  /*3ff0*/  IADD3 R64, R30, 0x60, RZ ;  /* 0x000000601e407810 */ /* 0x000fe20007ffe0ff */
[----:B------:R-:W-:Y:S01]  /*4000*/  FMUL.FTZ R84, R150, R59 ;  /* 0x0000003b96547220 */ /* 0x000fe20000410000 */
[----:B------:R-:W-:Y:S01]  /*4010*/  IADD3 R66, R30, 0x80, RZ ;  /* 0x000000801e427810 */ /* 0x000fe20007ffe0ff */
[----:B------:R-:W-:Y:S01]  /*4020*/  FMUL.FTZ R80, R150, R80 ;  /* 0x0000005096507220 */ /* 0x000fe20000410000 */
        /* <DEDUP_REMOVED lines=27> */
[----:B0-----:R-:W-:Y:S01]  /*41e0*/  IMAD.WIDE.U32 R60, R60, 0x10, R44 ;  /* 0x000000103c3c7825 */ /* 0x001fe200078e002c */
[----:B------:R-:W-:-:S03]  /*41f0*/  F2FP.BF16.F32.PACK_AB R30, R29, R28 ;  /* 0x0000001c1d1e723e */ /* 0x000fc600000010ff */
        /* <DEDUP_REMOVED lines=9> */
[----:B------:R-:W-:Y:S01]  /*4290*/  F2FP.BF16.F32.PACK_AB R51, R51, R50 ;  /* 0x000000323333723e */ /* 0x000fe200000010ff */
        /* <DEDUP_REMOVED lines=54> */
[----:B------:R0:W-:Y:S04]  /*4600*/  STG.E.128 desc[UR4][R66.64], R52 ;  /* 0x0000003442007986 */ /* 0x0001e8000c101d04 */
[----:B------:R0:W-:Y:S02]  /*4610*/  STG.E.128 desc[UR4][R68.64], R56 ;  /* 0x0000003844007986 */ /* 0x0001e4000c101d04 */
.L_x_14446:
[----:B------:R-:W-:Y:S05]  /*4620*/  BSYNC B0 ;  /* 0x0000000000007941 */ /* 0x000fea0003800000 */
.L_x_14445:
[----:B0-----:R-:W0:Y:S02]  /*4630*/  LDC.64 R28, c[0x0][0x210] ;  /* 0x00008400ff1c7b82 */ /* 0x001e240000000a00 */
[----:B0-----:R-:W-:-:S04]  /*4640*/  LEA R89, R28, R89, 0x2 ;  /* 0x000000591c597211 */ /* 0x001fc800078e10ff */
[----:B------:R-:W-:-:S13]  /*4650*/  ISETP.GE.AND P0, PT, R89, R29, PT ;  /* 0x0000001d5900720c */ /* 0x000fda0003f06270 */
[----:B------:R-:W-:Y:S05]  /*4660*/  @!P0 BRA `(.L_x_14447) ;  /* 0xffffffc400648947 */ /* 0x000fea000383ffff */
[----:B------:R-:W-:Y:S05]  /*4670*/  EXIT ;  /* 0x000000000000794d */ /* 0x000fea0003800000 */
.L_x_14444:
        /* <DEDUP_REMOVED lines=8> */
.L_x_14449:
[----:B------:R-:W-:Y:S05]  /*4700*/  BSYNC B0 ;  /* 0x0000000000007941 */ /* 0x000fea0003800000 */
.L_x_14448:
        /* <DEDUP_REMOVED lines=8> */
.L_x_14450:
[----:B------:R-:W-:Y:S01]  /*4790*/  HFMA2.MMA R152, -RZ, RZ, 0, 2.384185791015625e-07 ;  /* 0x00000004ff987435 */ /* 0x000fe200000001ff */
[----:B------:R-:W-:Y:S01]  /*47a0*/  FADD.FTZ R151, R151, R112 ;  /* 0x0000007097977221 */ /* 0x000fe20000010000 */
[----:B------:R-:W-:-:S04]  /*47b0*/  MOV R112, 0xffffffff ;  /* 0xffffffff00707802 */ /* 0x000fc80000000f00 */
[----:B------:R-:W-:-:S07]  /*47c0*/  MOV R153, R151 ;  /* 0x0000009700997202 */ /* 0x000fce0000000f00 */
[----:B------:R-:W-:Y:S05]  /*47d0*/  WARPSYNC.COLLECTIVE R112, `(.L_x_14451) ;  /* 0x0000000070087348 */ /* 0x000fea0003c00000 */
[----:B------:R0:W1:Y:S02]  /*47e0*/  SHFL.BFLY P1, R112, R153, R152, R113 ;  /* 0x0c00009899707389 */ /* 0x0000640000020071 */
[----:B01----:R-:W-:Y:S01]  /*47f0*/  ENDCOLLECTIVE ;  /* 0x000000000000791b */ /* 0x003fe20003800000 */
.L_x_14451:
[----:B------:R-:W-:Y:S01]  /*4800*/  HFMA2.MMA R152, -RZ, RZ, 0, 4.76837158203125e-07 ;  /* 0x00000008ff987435 */ /* 0x000fe200000001ff */
[----:B------:R-:W-:Y:S01]  /*4810*/  FADD.FTZ R151, R151, R112 ;  /* 0x0000007097977221 */ /* 0x000fe20000010000 */
[----:B------:R-:W-:-:S04]  /*4820*/  MOV R112, 0xffffffff ;  /* 0xffffffff00707802 */ /* 0x000fc80000000f00 */
[----:B------:R-:W-:-:S07]  /*4830*/  MOV R153, R151 ;  /* 0x0000009700997202 */ /* 0x000fce0000000f00 */
[----:B------:R-:W-:Y:S05]  /*4840*/  WARPSYNC.COLLECTIVE R112, `(.L_x_14452) ;  /* 0x0000000070087348 */ /* 0x000fea0003c00000 */
[----:B------:R0:W1:Y:S02]  /*4850*/  SHFL.BFLY P1, R112, R153, R152, R113 ;  /* 0x0c00009899707389 */ /* 0x0000640000020071 */
[----:B01----:R-:W-:Y:S01]  /*4860*/  ENDCOLLECTIVE ;  /* 0x000000000000791b */ /* 0x003fe20003800000 */
.L_x_14452:
[----:B------:R-:W-:Y:S01]  /*4870*/  HFMA2.MMA R152, -RZ, RZ, 0, 9.5367431640625e-07 ;  /* 0x00000010ff987435 */ /* 0x000fe200000001ff */
[----:B------:R-:W-:Y:S01]  /*4880*/  FADD.FTZ R151, R151, R112 ;  /* 0x0000007097977221 */ /* 0x000fe20000010000 */
[----:B------:R-:W-:-:S04]  /*4890*/  MOV R112, 0xffffffff ;  /* 0xffffffff00707802 */ /* 0x000fc80000000f00 */
[----:B------:R-:W-:-:S07]  /*48a0*/  MOV R153, R151 ;  /* 0x0000009700997202 */ /* 0x000fce0000000f00 */
[----:B------:R-:W-:Y:S05]  /*48b0*/  WARPSYNC.COLLECTIVE R112, `(.L_x_14453) ;  /* 0x0000000070087348 */ /* 0x000fea0003c00000 */
[----:B------:R0:W1:Y:S02]  /*48c0*/  SHFL.BFLY P1, R112, R153, R152, R113 ;  /* 0x0c00009899707389 */ /* 0x0000640000020071 */
[----:B01----:R-:W-:Y:S01]  /*48d0*/  ENDCOLLECTIVE ;  /* 0x000000000000791b */ /* 0x003fe20003800000 */
.L_x_14453:
[----:B------:R-:W0:Y:S01]  /*48e0*/  LDC R113, c[0x0][0x290] ;  /* 0x0000a400ff717b82 */ /* 0x000e220000000800 */
[----:B------:R-:W-:Y:S01]  /*48f0*/  HFMA2.MMA R152, -RZ, RZ, 0, 5.9604644775390625e-08 ;  /* 0x00000001ff987435 */ /* 0x000fe200000001ff */
[----:B------:R-:W-:-:S04]  /*4900*/  FADD.FTZ R151, R151, R112 ;  /* 0x0000007097977221 */ /* 0x000fc80000010000 */
        /* <DEDUP_REMOVED lines=97> */
[----:B------:R-:W-:Y:S01]  /*4f20*/  FFMA.FTZ R153, R153, R153, R112 ;  /* 0x0000009999997223 */ /* 0x000fe20000010070 */
[----:B------:R-:W-:-:S07]  /*4f30*/  MOV R112, 0xffffffff ;  /* 0xffffffff00707802 */ /* 0x000fce0000000f00 */
[----:B------:R-:W-:Y:S05]  /*4f40*/  WARPSYNC.COLLECTIVE R112, `(.L_x_14454) ;  /* 0x0000000070087348 */ /* 0x000fea0003c00000 */
[----:B------:R0:W1:Y:S02]  /*4f50*/  SHFL.BFLY P1, R112, R153, R152, R113 ;  /* 0x0c00009899707389 */ /* 0x0000640000020071 */
[----:B01----:R-:W-:Y:S01]  /*4f60*/  ENDCOLLECTIVE ;  /* 0x000000000000791b */ /* 0x003fe20003800000 */
.L_x_14454:
[----:B------:R-:W-:Y:S01]  /*4f70*/  HFMA2.MMA R152, -RZ, RZ, 0, 1.1920928955078125e-07 ;  /* 0x00000002ff987435 */ /* 0x000fe200000001ff */
[----:B------:R-:W-:Y:S01]  /*4f80*/  FADD.FTZ R153, R153, R112 ;  /* 0x0000007099997221 */ /* 0x000fe20000010000 */
[----:B------:R-:W-:-:S09]  /*4f90*/  MOV R112, 0xffffffff ;  /* 0xffffffff00707802 */ /* 0x000fd20000000f00 */
[----:B------:R-:W-:Y:S05]  /*4fa0*/  WARPSYNC.COLLECTIVE R112, `(.L_x_14455) ;  /* 0x0000000070087348 */ /* 0x000fea0003c00000 */
[----:B------:R0:W1:Y:S02]  /*4fb0*/  SHFL.BFLY P1, R112, R153, R152, R113 ;  /* 0x0c00009899707389 */ /* 0x0000640000020071 */
[----:B01----:R-:W-:Y:S01]  /*4fc0*/  ENDCOLLECTIVE ;  /* 0x000000000000791b */ /* 0x003fe20003800000 */
.L_x_14455:
[----:B------:R-:W-:Y:S01]  /*4fd0*/  HFMA2.MMA R152, -RZ, RZ, 0, 2.384185791015625e-07 ;  /* 0x00000004ff987435 */ /* 0x000fe200000001ff */
[----:B------:R-:W-:Y:S01]  /*4fe0*/  FADD.FTZ R153, R153, R112 ;  /* 0x0000007099997221 */ /* 0x000fe20000010000 */
[----:B------:R-:W-:-:S09]  /*4ff0*/  MOV R112, 0xffffffff ;  /* 0xffffffff00707802 */ /* 0x000fd20000000f00 */
[----:B------:R-:W-:Y:S05]  /*5000*/  WARPSYNC.COLLECTIVE R112, `(.L_x_14456) ;  /* 0x0000000070087348 */ /* 0x000fea0003c00000 */
[----:B------:R0:W1:Y:S02]  /*5010*/  SHFL.BFLY P1, R112, R153, R152, R113 ;  /* 0x0c00009899707389 */ /* 0x0000640000020071 */
[----:B01----:R-:W-:Y:S01]  /*5020*/  ENDCOLLECTIVE ;  /* 0x000000000000791b */ /* 0x003fe20003800000 */
.L_x_14456:
[----:B------:R-:W-:Y:S01]  /*5030*/  HFMA2.MMA R152, -RZ, RZ, 0, 4.76837158203125e-07 ;  /* 0x00000008ff987435 */ /* 0x000fe200000001ff */
[----:B------:R-:W-:Y:S01]  /*5040*/  FADD.FTZ R153, R153, R112 ;  /* 0x0000007099997221 */ /* 0x000fe20000010000 */
[----:B------:R-:W-:-:S09]  /*5050*/  MOV R112, 0xffffffff ;  /* 0xffffffff00707802 */ /* 0x000fd20000000f00 */
[----:B------:R-:W-:Y:S05]  /*5060*/  WARPSYNC.COLLECTIVE R112, `(.L_x_14457) ;  /* 0x0000000070087348 */ /* 0x000fea0003c00000 */
[----:B------:R0:W1:Y:S02]  /*5070*/  SHFL.BFLY P1, R112, R153, R152, R113 ;  /* 0x0c00009899707389 */ /* 0x0000640000020071 */
[----:B01----:R-:W-:Y:S01]  /*5080*/  ENDCOLLECTIVE ;  /* 0x000000000000791b */ /* 0x003fe20003800000 */
.L_x_14457:
[----:B------:R-:W-:Y:S01]  /*5090*/  HFMA2.MMA R152, -RZ, RZ, 0, 9.5367431640625e-07 ;  /* 0x00000010ff987435 */ /* 0x000fe200000001ff */
[----:B------:R-:W-:Y:S01]  /*50a0*/  FADD.FTZ R153, R153, R112 ;  /* 0x0000007099997221 */ /* 0x000fe20000010000 */
[----:B------:R-:W-:-:S09]  /*50b0*/  MOV R112, 0xffffffff ;  /* 0xffffffff00707802 */ /* 0x000fd20000000f00 */
[----:B------:R-:W-:Y:S05]  /*50c0*/  WARPSYNC.COLLECTIVE R112, `(.L_x_14458) ;  /* 0x0000000070087348 */ /* 0x000fea0003c00000 */
[----:B------:R0:W1:Y:S02]  /*50d0*/  SHFL.BFLY P1, R112, R153, R152, R113 ;  /* 0x0c00009899707389 */ /* 0x0000640000020071 */
[----:B01----:R-:W-:Y:S01]  /*50e0*/  ENDCOLLECTIVE ;  /* 0x000000000000791b */ /* 0x003fe20003800000 */
.L_x_14458:
[----:B------:R-:W-:Y:S05]  /*50f0*/  BRA `(.L_x_14459) ;  /* 0xffffffe400f87947 */ /* 0x000fea000383ffff */
.L_x_14460:
        /* <DEDUP_REMOVED lines=16> */
.L_x_44386:


//--------------------- .text._ZN10layer_norm13ln_fwd_kernelINS_13Kernel_traitsI13__nv_bfloat16S2_fS2_fjLj1536ELj1ELj4ELj1ELj16ENS_18Kernel_traits_baseILj1536ES2_S2_fS2_fjLj128EEEEELb0ELb1ELb0ELb0EEEvNS_9FwdParamsE --------------------------
	.section	.text._ZN10layer_norm13ln_fwd_kernelINS_13Kernel_traitsI13__nv_bfloat16S2_fS2_fjLj1536ELj1ELj4ELj1ELj16ENS_18Kernel_traits_baseILj1536ES2_S2_fS2_fjLj128EEEEELb0ELb1ELb0ELb0EEEvNS_9FwdParamsE,"ax",@progbits
	.align	128
        .global         _ZN10layer_norm13ln_fwd_kernelINS_13Kernel_traitsI13__nv_bfloat16S2_fS2_fjLj1536ELj1ELj4ELj1ELj16ENS_18Kernel_traits_baseILj1536ES2_S2_fS2_fjLj128EEEEELb0ELb1ELb0ELb0EEEvNS_9FwdParamsE
        .type           _ZN10layer_norm13ln_fwd_kernelINS_13Kernel_traitsI13__nv_bfloat16S2_fS2_fjLj1536ELj1ELj4ELj1ELj16ENS_18Kernel_traits_baseILj1536ES2_S2_fS2_fjLj128EEEEELb0ELb1ELb0ELb0EEEvNS_9FwdParamsE,@function
        .size           _ZN10layer_norm13ln_fwd_kernelINS_13Kernel_traitsI13__nv_bfloat16S2_fS2_fjLj1536ELj1ELj4ELj1ELj16ENS_18Kernel_traits_baseILj1536ES2_S2_fS2_fjLj128EEEEELb0ELb1ELb0ELb0EEEvNS_9FwdParamsE,(.L_x_44387 - _ZN10layer_norm13ln_fwd_kernelINS_13Kernel_traitsI13__nv_bfloat16S2_fS2_fjLj1536ELj1ELj4ELj1ELj16ENS_18Kernel_traits_baseILj1536ES2_S2_fS2_fjLj128EEEEELb0ELb1ELb0ELb0EEEvNS_9FwdParamsE)
        .other          _ZN10layer_norm13ln_fwd_kernelINS_13Kernel_traitsI13__nv_bfloat16S2_fS2_fjLj1536ELj1ELj4ELj1ELj16ENS_18Kernel_traits_baseILj1536ES2_S2_fS2_fjLj128EEEEELb0ELb1ELb0ELb0EEEvNS_9FwdParamsE,@"STO_CUDA_ENTRY STV_DEFAULT"
_ZN10layer_norm13ln_fwd_kernelINS_13Kernel_traitsI13__nv_bfloat16S2_fS2_fjLj1536ELj1ELj4ELj1ELj16ENS_18Kernel_traits_baseILj1536ES2_S2_fS2_fjLj128EEEEELb0ELb1ELb0ELb0EEEvNS_9FwdParamsE:
.text._ZN10layer_norm13ln_fwd_kernelINS_13Kernel_traitsI13__nv_bfloat16S2_fS2_fjLj1536ELj1ELj4ELj1ELj16ENS_18Kernel_traits_baseILj1536ES2_S2_fS2_fjLj128EEEEELb0ELb1ELb0ELb0EEEvNS_9FwdParamsE:
        /* <DEDUP_REMOVED lines=49> */
.L_x_14462:
[----:B------:R-:W-:Y:S05]  /*0310*/  BSYNC B0 ;  /* 0x0000000000007941 */ /* 0x000fea0003800000 */
.L_x_14461:
        /* <DEDUP_REMOVED lines=26> */
.L_x_14464:
[----:B------:R-:W-:Y:S05]  /*04c0*/  BSYNC B0 ;  /* 0x0000000000007941 */ /* 0x000fea0003800000 */
.L_x_14463:
        /* <DEDUP_REMOVED lines=26> */
.L_x_14466:
[----:B------:R-:W-:Y:S05]  /*0670*/  BSYNC B0 ;  /* 0x0000000000007941 */ /* 0x000fea0003800000 */
.L_x_14465:
        /* <DEDUP_REMOVED lines=26> */
.L_x_14468:
[----:B------:R-:W-:Y:S05]  /*0820*/  BSYNC B0 ;  /* 0x0000000000007941 */ /* 0x000fea0003800000 */
.L_x_14467:
        /* <DEDUP_REMOVED lines=26> */
.L_x_14470:
[----:B------:R-:W-:Y:S05]  /*09d0*/  BSYNC B0 ;  /* 0x0000000000007941 */ /* 0x000fea0003800000 */
.L_x_14469:
        /* <DEDUP_REMOVED lines=30> */
.L_x_14472:
[----:B------:R-:W-:Y:S05]  /*0bc0*/  BSYNC B0 ;  /* 0x0000000000007941 */ /* 0x000fea0003800000 */
.L_x_14471:
[----:B------:R-:W-:Y:S02]  /*0bd0*/  ULDC UR6, c[0x0][0x214] ;  /* 0x0000850000067ab9 */ /* 0x000fe40000000800 */
[----:B------:R-:W-:-:S13]  /*0be0*/  ISETP.GE.AND P0, PT, R207, UR6, PT ;  /* 0x00000006cf007c0c */ /* 0x000fda000bf06270 */
[----:B------:R-:W-:Y:S05]  /*0bf0*/  @P0 EXIT ;  /* 0x000000000000094d */ /* 0x000fea0003800000 */
[----:B------:R-:W-:Y:S01]  /*0c00*/  ULDC.64 UR6, c[0x0][0x270] ;  /* 0x00009c0000067ab9 */ /* 0x000fe20000000a00 */
[----:B------:R-:W-:Y:S01]  /*0c10*/  SHF.L.U32 R110, R46, 0x10, RZ ;  /* 0x000000102e6e7819 */ /* 0x000fe200000006ff */
[----:B------:R-:W-:Y:S01]  /*0c20*/  ULDC UR12, c[0x0][0x218] ;  /* 0x00008600000c7ab9 */ /* 0x000fe20000000800 */
[----:B------:R-:W-:Y:S01]  /*0c30*/  ISETP.NE.U32.AND P0, PT, RZ, UR6, PT ;  /* 0x00000006ff007c0c */ /* 0x000fe2000bf05070 */
[----:B------:R-:W-:Y:S01]  /*0c40*/  ULDC.U8 UR6, c[0x0][0x2a0] ;  /* 0x0000a80000067ab9 */ /* 0x000fe20000000000 */
[----:B------:R-:W-:Y:S01]  /*0c50*/  SHF.L.U32 R46, R42, 0x10, RZ ;  /* 0x000000102a2e7819 */ /* 0x000fe200000006ff */
[----:B------:R-:W-:Y:S01]  /*0c60*/  ULDC.64 UR8, c[0x0][0x230] ;  /* 0x00008c0000087ab9 */ /* 0x000fe20000000a00 */
[----:B------:R-:W-:Y:S01]  /*0c70*/  ISETP.NE.AND P2, PT, RZ, UR6, PT ;  /* 0x00000006ff007c0c */ /* 0x000fe2000bf45270 */
[----:B------:R-:W-:Y:S01]  /*0c80*/  ULDC.64 UR10, c[0x0][0x238] ;  /* 0x00008e00000a7ab9 */ /* 0x000fe20000000a00 */
        /* <DEDUP_REMOVED lines=27> */
[----:B-----5:R-:W-:Y:S02]  /*0e40*/  PRMT R184, R68, 0x7632, R184 ;  /* 0x0000763244b87816 */ /* 0x020fe400000000b8 */
        /* <DEDUP_REMOVED lines=23> */
[----:B------:R-:W-:Y:S02]  /*0fc0*/  LOP3.LUT R117, R117, 0xffffff7f, RZ, 0xc0, !PT ;  /* 0xffffff7f75757812 */ /* 0x000fe400078ec0ff */
        /* <DEDUP_REMOVED lines=115> */
[----:B------:R-:W-:Y:S02]  /*1700*/  @P2 LOP3.LUT R117, R117, 0x80, RZ, 0xfc, !PT ;  /* 0x0000008075752812 */ /* 0x000fe400078efcff */
[----:B------:R-:W-:Y:S01]  /*1710*/  ISETP.NE.AND.EX P0, PT, RZ, UR7, PT, P0 ;  /* 0x00000007ff007c0c */ /* 0x000fe2000bf05300 */
[----:B------:R-:W-:-:S12]  /*1720*/  ULDC UR7, c[0x0][0x2d8] ;  /* 0x0000b60000077ab9 */ /* 0x000fd80000000800 */
.L_x_14498:
[----:B------:R-:W0:Y:S02]  /*1730*/  @P0 LDC.64 R104, c[0x0][0x270] ;  /* 0x00009c00ff680b82 */ /* 0x000e240000000a00 */
[----:B0-----:R-:W-:-:S06]  /*1740*/  @P0 IMAD.WIDE R104, R207, 0x2, R104 ;  /* 0x00000002cf680825 */ /* 0x001fcc00078e0268 */
[----:B------:R-:W2:Y:S01]  /*1750*/  @P0 LDG.E.U16 R104, desc[UR4][R104.64] ;  /* 0x0000000468680981 */ /* 0x000ea2000c1e1500 */
[----:B------:R-:W-:Y:S01]  /*1760*/  IMAD R107, R207, UR12, RZ ;  /* 0x0000000ccf6b7c24 */ /* 0x000fe2000f8e02ff */
[----:B------:R-:W-:Y:S01]  /*1770*/  BSSY B0, `(.L_x_14473) ;  /* 0x000003e000007945 */ /* 0x000fe20003800000 */
[----:B------:R-:W0:Y:S03]  /*1780*/  S2R R106, SR_TID.X ;  /* 0x00000000006a7919 */ /* 0x000e260000002100 */
[----:B------:R-:W-:-:S04]  /*1790*/  SHF.R.S32.HI R208, RZ, 0x1f, R107 ;  /* 0x0000001fffd07819 */ /* 0x000fc8000001146b */
[----:B------:R-:W-:Y:S01]  /*17a0*/  LEA.HI R211, R208, R107, RZ, 0x3 ;  /* 0x0000006bd0d37211 */ /* 0x000fe200078f18ff */
[----:B------:R-:W-:Y:S01]  /*17b0*/  HFMA2.MMA R107, -RZ, RZ, 1.875, 0 ;  /* 0x3f800000ff6b7435 */ /* 0x000fe200000001ff */
        /* <DEDUP_REMOVED lines=10> */
[C---:B0-----:R-:W-:Y:S01]  /*1860*/  IMAD.WIDE.U32 R56, R211.reuse, 0x10, R56 ;  /* 0x00000010d3387825 */ /* 0x041fe200078e0038 */
[----:B------:R-:W-:-:S03]  /*1870*/  LEA R104, P3, R211, UR10, 0x5 ;  /* 0x0000000ad3687c11 */ /* 0x000fc6000f8628ff */
[----:B------:R-:W2:Y:S01]  /*1880*/  @P2 LDG.E.128 R48, desc[UR4][R60.64] ;  /* 0x000000043c302981 */ /* 0x000ea2000c1e1d00 */
[----:B------:R-:W-:-:S03]  /*1890*/  LEA.HI.X R105, R211, UR11, RZ, 0x5, P3 ;  /* 0x0000000bd3697c11 */ /* 0x000fc600098f2cff */
[----:B------:R-:W3:Y:S04]  /*18a0*/  LDG.E.128 R56, desc[UR4][R56.64] ;  /* 0x0000000438387981 */ /* 0x000ee8000c1e1d00 */
[----:B------:R0:W4:Y:S01]  /*18b0*/  @P2 LDG.E.128 R52, desc[UR4][R60.64+0x10] ;  /* 0x000010043c342981 */ /* 0x000122000c1e1d00 */
[----:B------:R-:W-:-:S04]  /*18c0*/  ISETP.NE.U32.AND P2, PT, RZ, UR8, PT ;  /* 0x00000008ff007c0c */ /* 0x000fc8000bf45070 */
[----:B------:R-:W-:Y:S02]  /*18d0*/  ISETP.NE.AND.EX P2, PT, RZ, UR9, PT, P2 ;  /* 0x00000009ff007c0c */ /* 0x000fe4000bf45320 */
[C---:B---3--:R-:W-:Y:S02]  /*18e0*/  PRMT R209, R58.reuse, 0x7632, R209 ;  /* 0x000076323ad17816 */ /* 0x048fe400000000d1 */
[----:B------:R-:W-:Y:S02]  /*18f0*/  SHF.L.U32 R58, R58, 0x10, RZ ;  /* 0x000000103a3a7819 */ /* 0x000fe400000006ff */
[----:B------:R-:W-:Y:S02]  /*1900*/  PRMT R62, R56, 0x7632, R62 ;  /* 0x00007632383e7816 */ /* 0x000fe4000000003e */
[----:B------:R-:W-:Y:S02]  /*1910*/  PRMT R63, R57, 0x7632, R63 ;  /* 0x00007632393f7816 */ /* 0x000fe4000000003f */
[----:B------:R-:W-:Y:S01]  /*1920*/  PRMT R212, R59, 0x7632, R212 ;  /* 0x000076323bd47816 */ /* 0x000fe200000000d4 */
[----:B0-----:R-:W-:Y:S01]  /*1930*/  FMUL.FTZ R61, R58, R107 ;  /* 0x0000006b3a3d7220 */ /* 0x001fe20000410000 */
[----:B------:R-:W-:-:S02]  /*1940*/  SHF.L.U32 R208, R56, 0x10, RZ ;  /* 0x0000001038d07819 */ /* 0x000fc400000006ff */
[----:B------:R-:W-:Y:S02]  /*1950*/  SHF.L.U32 R210, R57, 0x10, RZ ;  /* 0x0000001039d27819 */ /* 0x000fe400000006ff */
[----:B------:R-:W-:Y:S02]  /*1960*/  SHF.L.U32 R60, R59, 0x10, RZ ;  /* 0x000000103b3c7819 */ /* 0x000fe400000006ff */
[----:B------:R-:W-:Y:S02]  /*1970*/  SHF.L.U32 R62, R62, 0x10, RZ ;  /* 0x000000103e3e7819 */ /* 0x000fe400000006ff */
[----:B------:R-:W-:Y:S02]  /*1980*/  SHF.L.U32 R56, R63, 0x10, RZ ;  /* 0x000000103f387819 */ /* 0x000fe400000006ff */
[----:B------:R-:W-:Y:S02]  /*1990*/  SHF.L.U32 R58, R209, 0x10, RZ ;  /* 0x00000010d13a7819 */ /* 0x000fe400000006ff */
        /* <DEDUP_REMOVED lines=23> */
[----:B------:R-:W-:-:S03]  /*1b10*/  @P2 FADD.FTZ R63, R55, R63 ;  /* 0x0000003f373f2221 */ /* 0x000fc60000010000 */
[----:B------:R0:W-:Y:S04]  /*1b20*/  STG.E.128 desc[UR4][R104.64], R56 ;  /* 0x0000003868007986 */ /* 0x0001e8000c101d04 */
[----:B------:R0:W-:Y:S01]  /*1b30*/  STG.E.128 desc[UR4][R104.64+0x10], R60 ;  /* 0x0000103c68007986 */ /* 0x0001e2000c101d04 */
[----:B------:R-:W-:-:S07]  /*1b40*/  IADD3 R209, R211, 0x20, RZ ;  /* 0x00000020d3d17810 */ /* 0x000fce0007ffe0ff */
.L_x_14474:
[----:B------:R-:W-:Y:S05]  /*1b50*/  BSYNC B0 ;  /* 0x0000000000007941 */ /* 0x000fea0003800000 */
.L_x_14473:
        /* <DEDUP_REMOVED lines=8> */
[C---:B-1----:R-:W-:Y:S01]  /*1be0*/  IMAD.WIDE.U32 R64, R209.reuse, 0x10, R64 ;  /* 0x00000010d1407825 */ /* 0x042fe200078e0040 */
[----:B0-----:R-:W-:-:S03]  /*1bf0*/  LEA R104, P3, R209, UR10, 0x5 ;  /* 0x0000000ad1687c11 */ /* 0x001fc6000f8628ff */
[----:B------:R-:W2:Y:S01]  /*1c00*/  @P2 LDG.E.128 R48, desc[UR4][R68.64] ;  /* 0x0000000444302981 */ /* 0x000ea2000c1e1d00 */
[----:B------:R-:W-:-:S03]  /*1c10*/  LEA.HI.X R105, R209, UR11, RZ, 0x5, P3 ;  /* 0x0000000bd1697c11 */ /* 0x000fc600098f2cff */
[----:B------:R-:W3:Y:S04]  /*1c20*/  LDG.E.128 R64, desc[UR4][R64.64] ;  /* 0x0000000440407981 */ /* 0x000ee8000c1e1d00 */
[----:B------:R0:W4:Y:S01]  /*1c30*/  @P2 LDG.E.128 R52, desc[UR4][R68.64+0x10] ;  /* 0x0000100444342981 */ /* 0x000122000c1e1d00 */
[----:B------:R-:W-:-:S04]  /*1c40*/  ISETP.NE.U32.AND P2, PT, RZ, UR8, PT ;  /* 0x00000008ff007c0c */ /* 0x000fc8000bf45070 */
[----:B------:R-:W-:Y:S02]  /*1c50*/  ISETP.NE.AND.EX P2, PT, RZ, UR9, PT, P2 ;  /* 0x00000009ff007c0c */ /* 0x000fe4000bf45320 */
[----:B------:R-:W-:Y:S02]  /*1c60*/  IADD3 R209, R209, 0x20, RZ ;  /* 0x00000020d1d17810 */ /* 0x000fe40007ffe0ff */
[C---:B---3--:R-:W-:Y:S02]  /*1c70*/  PRMT R212, R66.reuse, 0x7632, R212 ;  /* 0x0000763242d47816 */ /* 0x048fe400000000d4 */
[----:B------:R-:W-:Y:S02]  /*1c80*/  SHF.L.U32 R66, R66, 0x10, RZ ;  /* 0x0000001042427819 */ /* 0x000fe400000006ff */
[----:B------:R-:W-:Y:S02]  /*1c90*/  PRMT R70, R64, 0x7632, R70 ;  /* 0x0000763240467816 */ /* 0x000fe40000000046 */
[----:B------:R-:W-:-:S02]  /*1ca0*/  PRMT R71, R65, 0x7632, R71 ;  /* 0x0000763241477816 */ /* 0x000fc40000000047 */
[----:B------:R-:W-:Y:S01]  /*1cb0*/  PRMT R213, R67, 0x7632, R213 ;  /* 0x0000763243d57816 */ /* 0x000fe200000000d5 */
[----:B0-----:R-:W-:Y:S01]  /*1cc0*/  FMUL.FTZ R69, R66, R107 ;  /* 0x0000006b42457220 */ /* 0x001fe20000410000 */
[----:B------:R-:W-:Y:S02]  /*1cd0*/  SHF.L.U32 R208, R64, 0x10, RZ ;  /* 0x0000001040d07819 */ /* 0x000fe400000006ff */
[----:B------:R-:W-:Y:S02]  /*1ce0*/  SHF.L.U32 R210, R65, 0x10, RZ ;  /* 0x0000001041d27819 */ /* 0x000fe400000006ff */
[----:B------:R-:W-:Y:S02]  /*1cf0*/  SHF.L.U32 R68, R67, 0x10, RZ ;  /* 0x0000001043447819 */ /* 0x000fe400000006ff */
[----:B------:R-:W-:Y:S02]  /*1d00*/  SHF.L.U32 R70, R70, 0x10, RZ ;  /* 0x0000001046467819 */ /* 0x000fe400000006ff */
[----:B------:R-:W-:-:S02]  /*1d10*/  SHF.L.U32 R64, R71, 0x10, RZ ;  /* 0x0000001047407819 */ /* 0x000fc400000006ff */
        /* <DEDUP_REMOVED lines=26> */
[----:B------:R1:W-:Y:S02]  /*1ec0*/  STG.E.128 desc[UR4][R104.64+0x10], R68 ;  /* 0x0000104468007986 */ /* 0x0003e4000c101d04 */
.L_x_14476:
[----:B------:R-:W-:Y:S05]  /*1ed0*/  BSYNC B0 ;  /* 0x0000000000007941 */ /* 0x000fea0003800000 */
.L_x_14475:
        /* <DEDUP_REMOVED lines=8> */
[C---:B--2---:R-:W-:Y:S01]  /*1f60*/  IMAD.WIDE.U32 R72, R209.reuse, 0x10, R72 ;  /* 0x00000010d1487825 */ /* 0x044fe200078e0048 */
[----:B01----:R-:W-:-:S03]  /*1f70*/  LEA R104, P3, R209, UR10, 0x5 ;  /* 0x0000000ad1687c11 */ /* 0x003fc6000f8628ff */
        /* <DEDUP_REMOVED lines=45> */
.L_x_14478:
[----:B------:R-:W-:Y:S05]  /*2250*/  BSYNC B0 ;  /* 0x0000000000007941 */ /* 0x000fea0003800000 */
.L_x_14477:
        /* <DEDUP_REMOVED lines=8> */
[C---:B---3--:R-:W-:Y:S01]  /*22e0*/  IMAD.WIDE.U32 R80, R209.reuse, 0x10, R80 ;  /* 0x00000010d1507825 */ /* 0x048fe200078e0050 */
[----:B012---:R-:W-:-:S03]  /*22f0*/  LEA R104, P3, R209, UR10, 0x5 ;  /* 0x0000000ad1687c11 */ /* 0x007fc6000f8628ff */
        /* <DEDUP_REMOVED lines=45> */
.L_x_14480:
[----:B------:R-:W-:Y:S05]  /*25d0*/  BSYNC B0 ;  /* 0x0000000000007941 */ /* 0x000fea0003800000 */
.L_x_14479:
        /* <DEDUP_REMOVED lines=8> */
[C---:B----4-:R-:W-:Y:S01]  /*2660*/  IMAD.WIDE.U32 R88, R209.reuse, 0x10, R88 ;  /* 0x00000010d1587825 */ /* 0x050fe200078e0058 */
[----:B0123--:R-:W-:-:S03]  /*2670*/  LEA R104, P3, R209, UR10, 0x5 ;  /* 0x0000000ad1687c11 */ /* 0x00ffc6000f8628ff */
        /* <DEDUP_REMOVED lines=45> */
.L_x_14482:
[----:B------:R-:W-:Y:S05]  /*2950*/  BSYNC B0 ;  /* 0x0000000000007941 */ /* 0x000fea0003800000 */
.L_x_14481:
        /* <DEDUP_REMOVED lines=8> */
[C---:B-----5:R-:W-:Y:S01]  /*29e0*/  IMAD.WIDE.U32 R96, R209.reuse, 0x10, R96 ;  /* 0x00000010d1607825 */ /* 0x060fe200078e0060 */
[----:B01234-:R-:W-:-:S03]  /*29f0*/  LEA R104, P3, R209, UR10, 0x5 ;  /* 0x0000000ad1687c11 */ /* 0x01ffc6000f8628ff */
        /* <DEDUP_REMOVED lines=44> */
.L_x_14484:
[----:B------:R-:W-:Y:S05]  /*2cc0*/  BSYNC B0 ;  /* 0x0000000000007941 */ /* 0x000fea0003800000 */
.L_x_14483:
        /* <DEDUP_REMOVED lines=181> */
.L_x_14510:
        /* <DEDUP_REMOVED lines=9> */
[----:B------:R-:W-:-:S04]  /*38b0*/  FADD.FTZ R208, R208, R213 ;  /* 0x000000d5d0d07221 */ /* 0x000fc80000010000 */
        /* <DEDUP_REMOVED lines=38> */
.L_x_14487:
[----:B------:R-:W-:Y:S05]  /*3b20*/  BSYNC B0 ;  /* 0x0000000000007941 */ /* 0x000fea0003800000 */
.L_x_14486:
        /* <DEDUP_REMOVED lines=35> */
.L_x_14489:
[----:B------:R-:W-:Y:S05]  /*3d60*/  BSYNC B0 ;  /* 0x0000000000007941 */ /* 0x000fea0003800000 */
.L_x_14488:
        /* <DEDUP_REMOVED lines=35> */
.L_x_14491:
[----:B------:R-:W-:Y:S05]  /*3fa0*/  BSYNC B0 ;  /* 0x0000000000007941 */ /* 0x000fea0003800000 */
.L_x_14490:
        /* <DEDUP_REMOVED lines=35> */
.L_x_14493:
[----:B------:R-:W-:Y:S05]  /*41e0*/  BSYNC B0 ;  /* 0x0000000000007941 */ /* 0x000fea0003800000 */
.L_x_14492:
        /* <DEDUP_REMOVED lines=35> */
.L_x_14495:
[----:B------:R-:W-:Y:S05]  /*4420*/  BSYNC B0 ;  /* 0x0000000000007941 */ /* 0x000fea0003800000 */
.L_x_14494:
        /* <DEDUP_REMOVED lines=34> */
.L_x_14497:
[----:B------:R-:W-:Y:S05]  /*4650*/  BSYNC B0 ;  /* 0x0000000000007941 */ /* 0x000fea0003800000 */
.L_x_14496:
[----:B01234-:R-:W0:Y:S02]  /*4660*/  LDC.64 R104, c[0x0][0x210] ;  /* 0x00008400ff687b82 */ /* 0x01fe240000000a00 */
[----:B0-----:R-:W-:-:S04]  /*4670*/  LEA R207, R104, R207, 0x2 ;  /* 0x000000cf68cf7211 */ /* 0x001fc800078e10ff */
[----:B------:R-:W-:-:S13]  /*4680*/  ISETP.GE.AND P2, PT, R207, R105, PT ;  /* 0x00000069cf00720c */ /* 0x000fda0003f46270 */
[----:B------:R-:W-:Y:S05]  /*4690*/  @!P2 BRA `(.L_x_14498) ;  /* 0xffffffd00024a947 */ /* 0x000fea000383ffff */
[----:B------:R-:W-:Y:S05]  /*46a0*/  EXIT ;  /* 0x000000000000794d */ /* 0x000fea0003800000 */
.L_x_14485:
        /* <DEDUP_REMOVED lines=8> */
.L_x_14500:
[----:B------:R-:W-:Y:S05]  /*4730*/  BSYNC B0 ;  /* 0x0000000000007941 */ /* 0x000fea0003800000 */
.L_x_14499:
        /* <DEDUP_REMOVED lines=10> */
.L_x_14501:
[----:B------:R-:W-:Y:S01]  /*47e0*/  HFMA2.MMA R216, -RZ, RZ, 0, 2.384185791015625e-07 ;  /* 0x00000004ffd87435 */ /* 0x000fe200000001ff */
[----:B------:R-:W-:-:S05]  /*47f0*/  MOV R107, R213 ;  /* 0x000000d5006b7202 */ /* 0x000fca0000000f00 */
[----:B------:R-:W-:-:S05]  /*4800*/  FADD.FTZ R107, R106, R107 ;  /* 0x0000006b6a6b7221 */ /* 0x000fca0000010000 */
[----:B------:R-:W-:-:S07]  /*4810*/  MOV R215, R107 ;  /* 0x0000006b00d77202 */ /* 0x000fce0000000f00 */
[----:B------:R-:W-:Y:S05]  /*4820*/  WARPSYNC.COLLECTIVE R214, `(.L_x_14502) ;  /* 0x00000000d6087348 */ /* 0x000fea0003c00000 */
[----:B------:R0:W1:Y:S02]  /*4830*/  SHFL.BFLY P6, R213, R215, R216, R217 ;  /* 0x0c0000d8d7d57389 */ /* 0x00006400000c00d9 */
[----:B01----:R-:W-:Y:S01]  /*4840*/  ENDCOLLECTIVE ;  /* 0x000000000000791b */ /* 0x003fe20003800000 */
.L_x_14502:
[----:B------:R-:W-:Y:S01]  /*4850*/  HFMA2.MMA R216, -RZ, RZ, 0, 4.76837158203125e-07 ;  /* 0x00000008ffd87435 */ /* 0x000fe200000001ff */
[----:B------:R-:W-:-:S05]  /*4860*/  MOV R104, R213 ;  /* 0x000000d500687202 */ /* 0x000fca0000000f00 */
[----:B------:R-:W-:-:S05]  /*4870*/  FADD.FTZ R210, R107, R104 ;  /* 0x000000686bd27221 */ /* 0x000fca0000010000 */
[----:B------:R-:W-:-:S07]  /*4880*/  MOV R215, R210 ;  /* 0x000000d200d77202 */ /* 0x000fce0000000f00 */
[----:B------:R-:W-:Y:S05]  /*4890*/  WARPSYNC.COLLECTIVE R214, `(.L_x_14503) ;  /* 0x00000000d6087348 */ /* 0x000fea0003c00000 */
[----:B------:R0:W1:Y:S02]  /*48a0*/  SHFL.BFLY P6, R213, R215, R216, R217 ;  /* 0x0c0000d8d7d57389 */ /* 0x00006400000c00d9 */
[----:B01----:R-:W-:Y:S01]  /*48b0*/  ENDCOLLECTIVE ;  /* 0x000000000000791b */ /* 0x003fe20003800000 */
.L_x_14503:
[----:B------:R-:W-:Y:S01]  /*48c0*/  HFMA2.MMA R216, -RZ, RZ, 0, 9.5367431640625e-07 ;  /* 0x00000010ffd87435 */ /* 0x000fe200000001ff */
[----:B------:R-:W-:-:S05]  /*48d0*/  MOV R209, R213 ;  /* 0x000000d500d17202 */ /* 0x000fca0000000f00 */
[----:B------:R-:W-:-:S05]  /*48e0*/  FADD.FTZ R212, R210, R209 ;  /* 0x000000d1d2d47221 */ /* 0x000fca0000010000 */
[----:B------:R-:W-:-:S07]  /*48f0*/  MOV R215, R212 ;  /* 0x000000d400d77202 */ /* 0x000fce0000000f00 */
[----:B------:R-:W-:Y:S05]  /*4900*/  WARPSYNC.COLLECTIVE R214, `(.L_x_14504) ;  /* 0x00000000d6087348 */ /* 0x000fea0003c00000 */
[----:B------:R0:W1:Y:S02]  /*4910*/  SHFL.BFLY P6, R213, R215, R216, R217 ;  /* 0x0c0000d8d7d57389 */ /* 0x00006400000c00d9 */
[----:B01----:R-:W-:Y:S01]  /*4920*/  ENDCOLLECTIVE ;  /* 0x000000000000791b */ /* 0x003fe20003800000 */
.L_x_14504:
        /* <DEDUP_REMOVED lines=107> */
.L_x_14505:
[----:B------:R-:W-:Y:S01]  /*4fe0*/  HFMA2.MMA R216, -RZ, RZ, 0, 1.1920928955078125e-07 ;  /* 0x00000002ffd87435 */ /* 0x000fe200000001ff */
[----:B------:R-:W-:-:S05]  /*4ff0*/  MOV R105, R213 ;  /* 0x000000d500697202 */ /* 0x000fca0000000f00 */
[----:B------:R-:W-:-:S05]  /*5000*/  FADD.FTZ R105, R104, R105 ;  /* 0x0000006968697221 */ /* 0x000fca0000010000 */
[----:B------:R-:W-:-:S07]  /*5010*/  MOV R215, R105 ;  /* 0x0000006900d77202 */ /* 0x000fce0000000f00 */
[----:B------:R-:W-:Y:S05]  /*5020*/  WARPSYNC.COLLECTIVE R214, `(.L_x_14506) ;  /* 0x00000000d6087348 */ /* 0x000fea0003c00000 */
[----:B------:R0:W1:Y:S02]  /*5030*/  SHFL.BFLY P6, R213, R215, R216, R217 ;  /* 0x0c0000d8d7d57389 */ /* 0x00006400000c00d9 */
[----:B01----:R-:W-:Y:S01]  /*5040*/  ENDCOLLECTIVE ;  /* 0x000000000000791b */ /* 0x003fe20003800000 */
.L_x_14506:
[----:B------:R-:W-:Y:S01]  /*5050*/  HFMA2.MMA R216, -RZ, RZ, 0, 2.384185791015625e-07 ;  /* 0x00000004ffd87435 */ /* 0x000fe200000001ff */
[----:B------:R-:W-:-:S05]  /*5060*/  MOV R106, R213 ;  /* 0x000000d5006a7202 */ /* 0x000fca0000000f00 */
[----:B------:R-:W-:-:S05]  /*5070*/  FADD.FTZ R106, R105, R106 ;  /* 0x0000006a696a7221 */ /* 0x000fca0000010000 */
[----:B------:R-:W-:-:S07]  /*5080*/  MOV R215, R106 ;  /* 0x0000006a00d77202 */ /* 0x000fce0000000f00 */
[----:B------:R-:W-:Y:S05]  /*5090*/  WARPSYNC.COLLECTIVE R214, `(.L_x_14507) ;  /* 0x00000000d6087348 */ /* 0x000fea0003c00000 */
[----:B------:R0:W1:Y:S02]  /*50a0*/  SHFL.BFLY P6, R213, R215, R216, R217 ;  /* 0x0c0000d8d7d57389 */ /* 0x00006400000c00d9 */
[----:B01----:R-:W-:Y:S01]  /*50b0*/  ENDCOLLECTIVE ;  /* 0x000000000000791b */ /* 0x003fe20003800000 */
.L_x_14507:
[----:B------:R-:W-:Y:S01]  /*50c0*/  HFMA2.MMA R216, -RZ, RZ, 0, 4.76837158203125e-07 ;  /* 0x00000008ffd87435 */ /* 0x000fe200000001ff */
[----:B------:R-:W-:-:S05]  /*50d0*/  MOV R107, R213 ;  /* 0x000000d5006b7202 */ /* 0x000fca0000000f00 */
[----:B------:R-:W-:-:S05]  /*50e0*/  FADD.FTZ R107, R106, R107 ;  /* 0x0000006b6a6b7221 */ /* 0x000fca0000010000 */
[----:B------:R-:W-:-:S07]  /*50f0*/  MOV R215, R107 ;  /* 0x0000006b00d77202 */ /* 0x000fce0000000f00 */
[----:B------:R-:W-:Y:S05]  /*5100*/  WARPSYNC.COLLECTIVE R214, `(.L_x_14508) ;  /* 0x00000000d6087348 */ /* 0x000fea0003c00000 */
[----:B------:R0:W1:Y:S02]  /*5110*/  SHFL.BFLY P6, R213, R215, R216, R217 ;  /* 0x0c0000d8d7d57389 */ /* 0x00006400000c00d9 */
[----:B01----:R-:W-:Y:S01]  /*5120*/  ENDCOLLECTIVE ;  /* 0x000000000000791b */ /* 0x003fe20003800000 */
.L_x_14508:
[----:B------:R-:W-:Y:S01]  /*5130*/  HFMA2.MMA R216, -RZ, RZ, 0, 9.5367431640625e-07 ;  /* 0x00000010ffd87435 */ /* 0x000fe200000001ff */
[----:B------:R-:W-:-:S05]  /*5140*/  MOV R210, R213 ;  /* 0x000000d500d27202 */ /* 0x000fca0000000f00 */
[----:B------:R-:W-:-:S05]  /*5150*/  FADD.FTZ R210, R107, R210 ;  /* 0x000000d26bd27221 */ /* 0x000fca0000010000 */
[----:B------:R-:W-:-:S07]  /*5160*/  MOV R215, R210 ;  /* 0x000000d200d77202 */ /* 0x000fce0000000f00 */
[----:B------:R-:W-:Y:S05]  /*5170*/  WARPSYNC.COLLECTIVE R214, `(.L_x_14509) ;  /* 0x00000000d6087348 */ /* 0x000fea0003c00000 */
[----:B------:R0:W1:Y:S02]  /*5180*/  SHFL.BFLY P6, R213, R215, R216, R217 ;  /* 0x0c0000d8d7d57389 */ /* 0x00006400000c00d9 */
[----:B01----:R-:W-:Y:S01]  /*5190*/  ENDCOLLECTIVE ;  /* 0x000000000000791b */ /* 0x003fe20003800000 */
.L_x_14509:
[----:B------:R-:W-:Y:S05]  /*51a0*/  BRA `(.L_x_14510) ;  /* 0xffffffe4009c7947 */ /* 0x000fea000383ffff */
.L_x_14511:
        /* <DEDUP_REMOVED lines=13> */
.L_x_44387:


//--------------------- .text._ZN10layer_norm13ln_fwd_kernelINS_13Kernel_traitsI13__nv_bfloat16S2_fS2_fjLj1536ELj1ELj4ELj1ELj16ENS_18Kernel_traits_baseILj1536ES2_S2_fS2_fjLj128EEEEELb0ELb1ELb0ELb1EEEvNS_9FwdParamsE --------------------------
	.section	.text._ZN10layer_norm13ln_fwd_kernelINS_13Kernel_traitsI13__nv_bfloat16S2_fS2_fjLj1536ELj1ELj4ELj1ELj16ENS_18Kernel_traits_baseILj1536ES2_S2_fS2_fjLj128EEEEELb0ELb1ELb0ELb1EEEvNS_9FwdParamsE,"ax",@progbits
	.align	128
        .global         _ZN10layer_norm13ln_fwd_kernelINS_13Kernel_traitsI13__nv_bfloat16S2_fS2_fjLj1536ELj1ELj4ELj1ELj16ENS_18Kernel_traits_baseILj1536ES2_S2_fS2_fjLj128EEEEELb0ELb1ELb0ELb1EEEvNS_9FwdParamsE
        .type           _ZN10layer_norm13ln_fwd_kernelINS_13Kernel_traitsI13__nv_bfloat16S2_fS2_fjLj1536ELj1ELj4ELj1ELj16ENS_18Kernel_traits_baseILj1536ES2_S2_fS2_fjLj128EEEEELb0ELb1ELb0ELb1EEEvNS_9FwdParamsE,@function
        .size           _ZN10layer_norm13ln_fwd_kernelINS_13Kernel_traitsI13__nv_bfloat16S2_fS2_fjLj1536ELj1ELj4ELj1ELj16ENS_18Kernel_traits_baseILj1536ES2_S2_fS2_fjLj128EEEEELb0ELb1ELb0ELb1EEEvNS_9FwdParamsE,(.L_x_44388 - _ZN10layer_norm13ln_fwd_kernelINS_13Kernel_traitsI13__nv_bfloat16S2_fS2_fjLj1536ELj1ELj4ELj1ELj16ENS_18Kernel_traits_baseILj1536ES2_S2_fS2_fjLj128EEEEELb0ELb1ELb0ELb1EEEvNS_9FwdParamsE)
        .other          _ZN10layer_norm13ln_fwd_kernelINS_13Kernel_traitsI13__nv_bfloat16S2_fS2_fjLj1536ELj1ELj4ELj1ELj16ENS_18Kernel_traits_baseILj1536ES2_S2_fS2_fjLj128EEEEELb0ELb1ELb0ELb1EEEvNS_9FwdParamsE,@"STO_CUDA_ENTRY STV_DEFAULT"
_ZN10layer_norm13ln_fwd_kernelINS_13Kernel_traitsI13__nv_bfloat16S2_fS2_fjLj1536ELj1ELj4ELj1ELj16ENS_18Kernel_traits_baseILj1536ES2_S2_fS2_fjLj128EEEEELb0ELb1ELb0ELb1EEEvNS_9FwdParamsE:
.text._ZN10layer_norm13ln_fwd_kernelINS_13Kernel_traitsI13__nv_bfloat16S2_fS2_fjLj1536ELj1ELj4ELj1ELj16ENS_18Kernel_traits_baseILj1536ES2_S2_fS2_fjLj128EEEEELb0ELb1ELb0ELb1EEEvNS_9FwdParamsE:
[----:B------:R-:W-:Y:S01]  /*0000*/  LDC R1, c[0x0][0x28] ;  /* 0x00000a00ff017b82 */ /* 0x000fe20000000800 */
[----:B------:R-:W0:Y:S01]  /*0010*/  S2R R2, SR_TID.X ;  /* 0x0000000000027919 */ /* 0x000e220000002100 */
[----:B------:R-:W-:Y:S01]  /*0020*/  ULDC.64 UR4, c[0x0][0x2c8] ;  /* 0x0000b20000047ab9 */ /* 0x000fe20000000a00 */
[----:B------:R-:W-:Y:S01]  /*0030*/  ULDC UR10, c[0x0][0x214] ;  /* 0x00008500000a7ab9 */ /* 0x000fe20000000800 */
[----:B------:R-:W-:Y:S01]  /*0040*/  ISETP.NE.U32.AND P0, PT, RZ, UR4, PT ;  /* 0x00000004ff007c0c */ /* 0x000fe2000bf05070 */
[----:B------:R-:W1:Y:S01]  /*0050*/  S2R R3, SR_CTAID.X ;  /* 0x0000000000037919 */ /* 0x000e620000002500 */
[----:B------:R-:W-:Y:S01]  /*0060*/  ULDC.64 UR8, c[0x0][0x278] ;  /* 0x00009e0000087ab9 */ /* 0x000fe20000000a00 */
        /* <DEDUP_REMOVED lines=14> */
[----:B------:R-:W-:Y:S02]  /*0150*/  LOP3.LUT R0, R2, 0x1f, RZ, 0xc0, !PT ;  /* 0x0000001f02007812 */ /* 0x000fe400078ec0ff */
[----:B------:R-:W-:Y:S02]  /*0160*/  ISETP.GE.AND P1, PT, R138, UR10, PT ;  /* 0x0000000a8a007c0c */ /* 0x000fe4000bf26270 */
[C---:B------:R-:W-:Y:S02]  /*0170*/  IADD3 R44, P4, R5.reuse, UR8, RZ ;  /* 0x00000008052c7c10 */ /* 0x040fe4000ff9e0ff */
[----:B------:R-:W-:Y:S01]  /*0180*/  LEA R4, P3, R0, UR8, 0x4 ;  /* 0x0000000800047c11 */ /* 0x000fe2000f8620ff */
[----:B------:R-:W5:Y:S01]  /*0190*/  @P0 LDG.E.128 R24, desc[UR4][R24.64+0xa00] ;  /* 0x000a000418180981 */ /* 0x000f62000c1e1d00 */
[----:B------:R-:W-:-:S02]  /*01a0*/  IADD3 R2, P2, R5, UR6, RZ ;  /* 0x0000000605027c10 */ /* 0x000fc4000ff5e0ff */
[----:B------:R-:W-:Y:S02]  /*01b0*/  IADD3.X R45, RZ, UR9, RZ, P4, !PT ;  /* 0x00000009ff2d7c10 */ /* 0x000fe4000a7fe4ff */
[----:B------:R-:W-:Y:S02]  /*01c0*/  IADD3.X R5, RZ, UR9, RZ, P3, !PT ;  /* 0x00000009ff057c10 */ /* 0x000fe40009ffe4ff */
[----:B------:R-:W-:Y:S01]  /*01d0*/  IADD3.X R3, RZ, UR7, RZ, P2, !PT ;  /* 0x00000007ff037c10 */ /* 0x000fe200097fe4ff */
[----:B0-----:R-:W-:Y:S06]  /*01e0*/  @P1 EXIT ;  /* 0x000000000000194d */ /* 0x001fec0003800000 */
[----:B------:R-:W2:Y:S04]  /*01f0*/  LDG.E.128 R28, desc[UR4][R44.64+0xa00] ;  /* 0x000a00042c1c7981 */ /* 0x000ea8000c1e1d00 */
[----:B------:R-:W3:Y:S04]  /*0200*/  LDG.E.128 R32, desc[UR4][R2.64] ;  /* 0x0000000402207981 */ /* 0x000ee8000c1e1d00 */
[----:B------:R-:W4:Y:S04]  /*0210*/  LDG.E.128 R36, desc[UR4][R2.64+0x200] ;  /* 0x0002000402247981 */ /* 0x000f28000c1e1d00 */
[----:B------:R-:W4:Y:S04]  /*0220*/  LDG.E.128 R40, desc[UR4][R2.64+0x400] ;  /* 0x0004000402287981 */ /* 0x000f28000c1e1d00 */
[----:B------:R-:W4:Y:S04]  /*0230*/  LDG.E.128 R72, desc[UR4][R2.64+0x600] ;  /* 0x0006000402487981 */ /* 0x000f28000c1e1d00 */
[----:B------:R-:W4:Y:S04]  /*0240*/  LDG.E.128 R68, desc[UR4][R2.64+0x800] ;  /* 0x0008000402447981 */ /* 0x000f28000c1e1d00 */
[----:B------:R0:W4:Y:S01]  /*0250*/  LDG.E.128 R64, desc[UR4][R2.64+0xa00] ;  /* 0x000a000402407981 */ /* 0x000122000c1e1d00 */
[----:B-----5:R-:W-:-:S02]  /*0260*/  @!P0 CS2R R12, SRZ ;  /* 0x00000000000c8805 */ /* 0x020fc4000001ff00 */
[----:B------:R-:W-:Y:S02]  /*0270*/  @!P0 CS2R R18, SRZ ;  /* 0x0000000000128805 */ /* 0x000fe4000001ff00 */
[----:B------:R-:W-:Y:S01]  /*0280*/  @!P0 CS2R R20, SRZ ;  /* 0x0000000000148805 */ /* 0x000fe2000001ff00 */
[----:B------:R-:W5:Y:S01]  /*0290*/  LDG.E.128 R44, desc[UR4][R44.64+0x800] ;  /* 0x000800042c2c7981 */ /* 0x000f62000c1e1d00 */
[----:B------:R-:W-:Y:S02]  /*02a0*/  @!P0 CS2R R22, SRZ ;  /* 0x0000000000168805 */ /* 0x000fe4000001ff00 */
[----:B------:R-:W-:Y:S02]  /*02b0*/  @!P0 CS2R R24, SRZ ;  /* 0x0000000000188805 */ /* 0x000fe4000001ff00 */
[----:B------:R-:W-:Y:S02]  /*02c0*/  @!P0 CS2R R26, SRZ ;  /* 0x00000000001a8805 */ /* 0x000fe4000001ff00 */
[----:B------:R-:W-:-:S02]  /*02d0*/  PRMT R143, R12, 0x7632, R143 ;  /* 0x000076320c8f7816 */ /* 0x000fc4000000008f */
[----:B------:R-:W-:Y:S02]  /*02e0*/  @!P0 CS2R R8, SRZ ;  /* 0x0000000000088805 */ /* 0x000fe4000001ff00 */
[----:B------:R-:W-:Y:S02]  /*02f0*/  SHF.L.U32 R6, R12, 0x10, RZ ;  /* 0x000000100c067819 */ /* 0x000fe400000006ff */
[----:B------:R-:W-:Y:S02]  /*0300*/  @!P0 CS2R R10, SRZ ;  /* 0x00000000000a8805 */ /* 0x000fe4000001ff00 */
[C---:B------:R-:W-:Y:S02]  /*0310*/  PRMT R144, R13.reuse, 0x7632, R144 ;  /* 0x000076320d907816 */ /* 0x040fe40000000090 */
[----:B------:R-:W-:Y:S02]  /*0320*/  @!P0 CS2R R14, SRZ ;  /* 0x00000000000e8805 */ /* 0x000fe4000001ff00 */
[----:B------:R-:W-:-:S02]  /*0330*/  SHF.L.U32 R7, R13, 0x10, RZ ;  /* 0x000000100d077819 */ /* 0x000fc400000006ff */
[----:B------:R-:W-:Y:S02]  /*0340*/  @!P0 CS2R R16, SRZ ;  /* 0x0000000000108805 */ /* 0x000fe4000001ff00 */
[C---:B------:R-:W-:Y:S02]  /*0350*/  PRMT R149, R18.reuse, 0x7632, R149 ;  /* 0x0000763212957816 */ /* 0x040fe40000000095 */
[----:B------:R-:W-:Y:S02]  /*0360*/  @!P0 CS2R R76, SRZ ;  /* 0x00000000004c8805 */ /* 0x000fe4000001ff00 */
[----:B------:R-:W-:Y:S02]  /*0370*/  SHF.L.U32 R12, R18, 0x10, RZ ;  /* 0x00000010120c7819 */ /* 0x000fe400000006ff */
[----:B------:R-:W-:Y:S02]  /*0380*/  @!P0 CS2R R78, SRZ ;  /* 0x00000000004e8805 */ /* 0x000fe4000001ff00 */
[C---:B------:R-:W-:Y:S01]  /*0390*/  PRMT R150, R19.reuse, 0x7632, R150 ;  /* 0x0000763213967816 */ /* 0x040fe20000000096 */
[----:B------:R-:W-:Y:S01]  /*03a0*/  ULDC.64 UR6, c[0x0][0x270] ;  /* 0x00009c0000067ab9 */ /* 0x000fe20000000a00 */
[----:B------:R-:W-:Y:S01]  /*03b0*/  SHF.L.U32 R13, R19, 0x10, RZ ;  /* 0x00000010130d7819 */ /* 0x000fe200000006ff */
[----:B------:R-:W5:Y:S01]  /*03c0*/  LDG.E.128 R60, desc[UR4][R4.64] ;  /* 0x00000004043c7981 */ /* 0x000f62000c1e1d00 */
[C---:B------:R-:W-:Y:S01]  /*03d0*/  PRMT R155, R20.reuse, 0x7632, R155 ;  /* 0x00007632149b7816 */ /* 0x040fe2000000009b */
[----:B------:R-:W-:Y:S01]  /*03e0*/  ULDC.64 UR8, c[0x0][0x230] ;  /* 0x00008c0000087ab9 */ /* 0x000fe20000000a00 */
[----:B------:R-:W-:Y:S01]  /*03f0*/  SHF.L.U32 R18, R20, 0x10, RZ ;  /* 0x0000001014127819 */ /* 0x000fe200000006ff */
[----:B------:R-:W5:Y:S01]  /*0400*/  LDG.E.128 R56, desc[UR4][R4.64+0x200] ;  /* 0x0002000404387981 */ /* 0x000f62000c1e1d00 */
[----:B------:R-:W-:-:S02]  /*0410*/  PRMT R156, R21, 0x7632, R156 ;  /* 0x00007632159c7816 */ /* 0x000fc4000000009c */
[----:B------:R-:W-:Y:S01]  /*0420*/  SHF.L.U32 R19, R21, 0x10, RZ ;  /* 0x0000001015137819 */ /* 0x000fe200000006ff */
[----:B------:R-:W5:Y:S01]  /*0430*/  LDG.E.128 R52, desc[UR4][R4.64+0x400] ;  /* 0x0004000404347981 */ /* 0x000f62000c1e1d00 */
[C---:B------:R-:W-:Y:S02]  /*0440*/  PRMT R157, R22.reuse, 0x7632, R157 ;  /* 0x00007632169d7816 */ /* 0x040fe4000000009d */
[----:B------:R-:W-:Y:S01]  /*0450*/  SHF.L.U32 R20, R22, 0x10, RZ ;  /* 0x0000001016147819 */ /* 0x000fe200000006ff */
[----:B------:R1:W5:Y:S01]  /*0460*/  LDG.E.128 R48, desc[UR4][R4.64+0x600] ;  /* 0x0006000404307981 */ /* 0x000362000c1e1d00 */
        /* <DEDUP_REMOVED lines=22> */
[----:B0-----:R-:W-:Y:S02]  /*05d0*/  SHF.L.U32 R2, R8, 0x10, RZ ;  /* 0x0000001008027819 */ /* 0x001fe400000006ff */
[----:B------:R-:W-:Y:S02]  /*05e0*/  SHF.L.U32 R3, R9, 0x10, RZ ;  /* 0x0000001009037819 */ /* 0x000fe400000006ff */
[----:B-1----:R-:W-:Y:S02]  /*05f0*/  SHF.L.U32 R4, R10, 0x10, RZ ;  /* 0x000000100a047819 */ /* 0x002fe400000006ff */
[----:B------:R-:W-:Y:S02]  /*0600*/  SHF.L.U32 R5, R11, 0x10, RZ ;  /* 0x000000100b057819 */ /* 0x000fe400000006ff */
[----:B------:R-:W-:Y:S01]  /*0610*/  ISETP.NE.U32.AND P0, PT, RZ, UR6, PT ;  /* 0x00000006ff007c0c */ /* 0x000fe2000bf05070 */
[----:B------:R-:W-:Y:S01]  /*0620*/  ULDC.U8 UR6, c[0x0][0x2a0] ;  /* 0x0000a80000067ab9 */ /* 0x000fe20000000000 */
        /* <DEDUP_REMOVED lines=32> */
[----:B------:R-:W-:Y:S01]  /*0830*/  ISETP.NE.AND.EX P0, PT, RZ, UR7, PT, P0 ;  /* 0x00000007ff007c0c */ /* 0x000fe2000bf05300 */
[----:B------:R-:W-:Y:S01]  /*0840*/  ULDC UR7, c[0x0][0x218] ;  /* 0x0000860000077ab9 */ /* 0x000fe20000000800 */
[----:B------:R-:W-:Y:S01]  /*0850*/  ISETP.NE.AND P3, PT, RZ, UR6, PT ;  /* 0x00000006ff007c0c */ /* 0x000fe2000bf65270 */
[----:B------:R-:W-:Y:S01]  /*0860*/  ULDC UR6, c[0x0][0x2d8] ;  /* 0x0000b60000067ab9 */ /* 0x000fe20000000800 */
[C---:B--2---:R-:W-:Y:S02]  /*0870*/  PRMT R165, R28.reuse, 0x7632, R165 ;  /* 0x000076321ca57816 */ /* 0x044fe400000000a5 */
[----:B------:R-:W-:Y:S02]  /*0880*/  SHF.L.U32 R26, R28, 0x10, RZ ;  /* 0x000000101c1a7819 */ /* 0x000fe400000006ff */
[----:B------:R-:W-:-:S02]  /*0890*/  PRMT R166, R29, 0x7632, R166 ;  /* 0x000076321da67816 */ /* 0x000fc400000000a6 */
[----:B------:R-:W-:Y:S02]  /*08a0*/  SHF.L.U32 R27, R29, 0x10, RZ ;  /* 0x000000101d1b7819 */ /* 0x000fe400000006ff */
[C---:B------:R-:W-:Y:S02]  /*08b0*/  PRMT R167, R30.reuse, 0x7632, R167 ;  /* 0x000076321ea77816 */ /* 0x040fe400000000a7 */
[----:B------:R-:W-:Y:S02]  /*08c0*/  SHF.L.U32 R28, R30, 0x10, RZ ;  /* 0x000000101e1c7819 */ /* 0x000fe400000006ff */
[C---:B------:R-:W-:Y:S02]  /*08d0*/  PRMT R168, R31.reuse, 0x7632, R168 ;  /* 0x000076321fa87816 */ /* 0x040fe400000000a8 */
[----:B------:R-:W-:Y:S02]  /*08e0*/  SHF.L.U32 R29, R31, 0x10, RZ ;  /* 0x000000101f1d7819 */ /* 0x000fe400000006ff */
[----:B---3--:R-:W-:-:S02]  /*08f0*/  PRMT R170, R32, 0x7632, R170 ;  /* 0x0000763220aa7816 */ /* 0x008fc400000000aa */
[----:B------:R-:W-:Y:S02]  /*0900*/  SHF.L.U32 R31, R32, 0x10, RZ ;  /* 0x00000010201f7819 */ /* 0x000fe400000006ff */
[C---:B------:R-:W-:Y:S02]  /*0910*/  PRMT R169, R33.reuse, 0x7632, R169 ;  /* 0x0000763221a97816 */ /* 0x040fe400000000a9 */
[----:B------:R-:W-:Y:S02]  /*0920*/  SHF.L.U32 R30, R33, 0x10, RZ ;  /* 0x00000010211e7819 */ /* 0x000fe400000006ff */
[C---:B------:R-:W-:Y:S02]  /*0930*/  PRMT R172, R34.reuse, 0x7632, R172 ;  /* 0x0000763222ac7816 */ /* 0x040fe400000000ac */
[----:B------:R-:W-:Y:S02]  /*0940*/  SHF.L.U32 R33, R34, 0x10, RZ ;  /* 0x0000001022217819 */ /* 0x000fe400000006ff */
[----:B------:R-:W-:-:S02]  /*0950*/  PRMT R171, R35, 0x7632, R171 ;  /* 0x0000763223ab7816 */ /* 0x000fc400000000ab */
[----:B------:R-:W-:Y:S02]  /*0960*/  SHF.L.U32 R32, R35, 0x10, RZ ;  /* 0x0000001023207819 */ /* 0x000fe400000006ff */
[C---:B----4-:R-:W-:Y:S02]  /*0970*/  PRMT R174, R36.reuse, 0x7632, R174 ;  /* 0x0000763224ae7816 */ /* 0x050fe400000000ae */
[----:B------:R-:W-:Y:S02]  /*0980*/  SHF.L.U32 R35, R36, 0x10, RZ ;  /* 0x0000001024237819 */ /* 0x000fe400000006ff */
        /* <DEDUP_REMOVED lines=66> */
.L_x_14513:
[----:B-1----:R-:W0:Y:S01]  /*0db0*/  @P0 LDC.64 R72, c[0x0][0x270] ;  /* 0x00009c00ff480b82 */ /* 0x002e220000000a00 */
[----:B------:R-:W-:Y:S01]  /*0dc0*/  IMAD R74, R138, UR7, RZ ;  /* 0x000000078a4a7c24 */ /* 0x000fe2000f8e02ff */
[----:B------:R-:W-:-:S04]  /*0dd0*/  ISETP.NE.U32.AND P2, PT, RZ, UR8, PT ;  /* 0x00000008ff007c0c */ /* 0x000fc8000bf45070 */
[----:B------:R-:W-:Y:S02]  /*0de0*/  SHF.R.S32.HI R75, RZ, 0x1f, R74 ;  /* 0x0000001fff4b7819 */ /* 0x000fe4000001144a */
[----:B------:R-:W1:Y:S02]  /*0df0*/  LDC.64 R120, c[0x0][0x220] ;  /* 0x00008800ff787b82 */ /* 0x000e640000000a00 */
[----:B------:R-:W-:Y:S02]  /*0e00*/  LEA.HI R75, R75, R74, RZ, 0x3 ;  /* 0x0000004a4b4b7211 */ /* 0x000fe400078f18ff */
[----:B------:R-:W-:Y:S02]  /*0e10*/  ISETP.NE.AND.EX P2, PT, RZ, UR9, PT, P2 ;  /* 0x00000009ff007c0c */ /* 0x000fe4000bf45320 */
[----:B------:R-:W-:Y:S01]  /*0e20*/  LEA.HI.SX32 R193, R75, R0, 0x1d ;  /* 0x000000004bc17211 */ /* 0x000fe200078feaff */
[----:B------:R-:W-:Y:S01]  /*0e30*/  HFMA2.MMA R194, -RZ, RZ, 1.875, 0 ;  /* 0x3f800000ffc27435 */ /* 0x000fe200000001ff */
[----:B------:R-:W2:Y:S01]  /*0e40*/  LDC.64 R158, c[0x0][0x238] ;  /* 0x00008e00ff9e7b82 */ /* 0x000ea20000000a00 */
[----:B0-----:R-:W-:-:S08]  /*0e50*/  @P0 IMAD.WIDE R78, R138, 0x2, R72 ;  /* 0x000000028a4e0825 */ /* 0x001fd000078e0248 */
[----:B------:R-:W0:Y:S01]  /*0e60*/  @P2 LDC.64 R76, c[0x0][0x230] ;  /* 0x00008c00ff4c2b82 */ /* 0x000e220000000a00 */
[----:B------:R-:W3:Y:S01]  /*0e70*/  @P0 LDG.E.U16 R78, desc[UR4][R78.64] ;  /* 0x000000044e4e0981 */ /* 0x000ee2000c1e1500 */
[----:B-1----:R-:W-:Y:S01]  /*0e80*/  IMAD.WIDE.U32 R72, R193, 0x10, R120 ;  /* 0x00000010c1487825 */ /* 0x002fe200078e0078 */
[----:B------:R-:W-:-:S05]  /*0e90*/  ISETP.NE.U32.AND P1, PT, RZ, UR8, PT ;  /* 0x00000008ff007c0c */ /* 0x000fca000bf25070 */
[----:B------:R-:W1:Y:S01]  /*0ea0*/  @P2 LDC.64 R92, c[0x0][0x230] ;  /* 0x00008c00ff5c2b82 */ /* 0x000e620000000a00 */
[----:B------:R-:W4:Y:S01]  /*0eb0*/  LDG.E.128 R72, desc[UR4][R72.64] ;  /* 0x0000000448487981 */ /* 0x000f22000c1e1d00 */
[----:B0-----:R-:W-:-:S05]  /*0ec0*/  @P2 IMAD.WIDE.U32 R76, R193, 0x20, R76 ;  /* 0x00000020c14c2825 */ /* 0x001fca00078e004c */
[----:B------:R-:W4:Y:S04]  /*0ed0*/  @P2 LDG.E.128 R64, desc[UR4][R76.64] ;  /* 0x000000044c402981 */ /* 0x000f28000c1e1d00 */
[----:B------:R0:W4:Y:S01]  /*0ee0*/  @P2 LDG.E.128 R68, desc[UR4][R76.64+0x10] ;  /* 0x000010044c442981 */ /* 0x000122000c1e1d00 */
[----:B------:R-:W-:Y:S02]  /*0ef0*/  ISETP.NE.AND.EX P1, PT, RZ, UR9, PT, P1 ;  /* 0x00000009ff007c0c */ /* 0x000fe4000bf25310 */
[C---:B0----5:R-:W-:Y:S02]  /*0f00*/  PRMT R77, R62.reuse, 0x7632, R77 ;  /* 0x000076323e4d7816 */ /* 0x061fe4000000004d */
[----:B------:R-:W-:Y:S02]  /*0f10*/  SHF.L.U32 R76, R62, 0x10, RZ ;  /* 0x000000103e4c7819 */ /* 0x000fe400000006ff */
[----:B------:R-:W-:-:S02]  /*0f20*/  SHF.L.U32 R86, R77, 0x10, RZ ;  /* 0x000000104d567819 */ /* 0x000fc400000006ff */
[C---:B------:R-:W-:Y:S01]  /*0f30*/  IADD3 R195, R193.reuse, 0x20, RZ ;  /* 0x00000020c1c37810 */ /* 0x040fe20007ffe0ff */
[----:B--2---:R-:W-:-:S04]  /*0f40*/  IMAD.WIDE.U32 R94, R193, 0x20, R158 ;  /* 0x00000020c15e7825 */ /* 0x004fc800078e009e */
[----:B------:R-:W-:-:S04]  /*0f50*/  IMAD.WIDE.U32 R88, R195, 0x10, R120 ;  /* 0x00000010c3587825 */ /* 0x000fc800078e0078 */
[----:B-1----:R-:W-:Y:S01]  /*0f60*/  @P2 IMAD.WIDE.U32 R92, R195, 0x20, R92 ;  /* 0x00000020c35c2825 */ /* 0x002fe200078e005c */
[----:B---3--:R-:W-:Y:S02]  /*0f70*/  @P0 SHF.L.U32 R194, R78, 0x10, RZ ;  /* 0x000000104ec20819 */ /* 0x008fe400000006ff */
[C---:B----4-:R-:W-:Y:S02]  /*0f80*/  PRMT R79, R73.reuse, 0x7632, R79 ;  /* 0x00007632494f7816 */ /* 0x050fe4000000004f */
[----:B------:R-:W-:Y:S02]  /*0f90*/  SHF.L.U32 R73, R73, 0x10, RZ ;  /* 0x0000001049497819 */ /* 0x000fe400000006ff */
[C---:B------:R-:W-:Y:S02]  /*0fa0*/  PRMT R83, R74.reuse, 0x7632, R83 ;  /* 0x000076324a537816 */ /* 0x040fe40000000053 */
[----:B------:R-:W-:Y:S02]  /*0fb0*/  SHF.L.U32 R85, R74, 0x10, RZ ;  /* 0x000000104a557819 */ /* 0x000fe400000006ff */
[----:B------:R-:W-:Y:S01]  /*0fc0*/  PRMT R87, R75, 0x7632, R87 ;  /* 0x000076324b577816 */ /* 0x000fe20000000057 */
[----:B------:R-:W-:Y:S01]  /*0fd0*/  FMUL.FTZ R73, R73, R194 ;  /* 0x000000c249497220 */ /* 0x000fe20000410000 */
[----:B------:R-:W-:-:S02]  /*0fe0*/  SHF.L.U32 R75, R75, 0x10, RZ ;  /* 0x000000104b4b7819 */ /* 0x000fc400000006ff */
[----:B------:R-:W-:Y:S02]  /*0ff0*/  SHF.L.U32 R74, R61, 0x10, RZ ;  /* 0x000000103d4a7819 */ /* 0x000fe400000006ff */
[C---:B------:R-:W-:Y:S01]  /*1000*/  SHF.L.U32 R81, R72.reuse, 0x10, RZ ;  /* 0x0000001048517819 */ /* 0x040fe200000006ff */
[----:B------:R-:W-:Y:S01]  /*1010*/  FMUL.FTZ R75, R75, R194 ;  /* 0x000000c24b4b7220 */ /* 0x000fe20000410000 */
[----:B------:R-:W-:Y:S01]  /*1020*/  PRMT R80, R72, 0x7632, R80 ;  /* 0x0000763248507816 */ /* 0x000fe20000000050 */
[----:B------:R-:W-:Y:S01]  /*1030*/  FMUL.FTZ R74, R73, R74 ;  /* 0x0000004a494a7220 */ /* 0x000fe20000410000 */
[----:B------:R-:W-:Y:S01]  /*1040*/  SHF.L.U32 R78, R63, 0x10, RZ ;  /* 0x000000103f4e7819 */ /* 0x000fe200000006ff */
[----:B------:R-:W-:Y:S01]  /*1050*/  FMUL.FTZ R81, R81, R194 ;  /* 0x000000c251517220 */ /* 0x000fe20000410000 */
[C---:B------:R-:W-:Y:S02]  /*1060*/  SHF.L.U32 R72, R60.reuse, 0x10, RZ ;  /* 0x000000103c487819 */ /* 0x040fe400000006ff */
[----:B------:R-:W-:Y:S01]  /*1070*/  PRMT R73, R60, 0x7632, R73 ;  /* 0x000076323c497816 */ /* 0x000fe20000000049 */
[----:B------:R-:W-:Y:S01]  /*1080*/  FMUL.FTZ R78, R75, R78 ;  /* 0x0000004e4b4e7220 */ /* 0x000fe20000410000 */
[----:B------:R-:W-:Y:S01]  /*1090*/  PRMT R75, R61, 0x7632, R75 ;  /* 0x000076323d4b7816 */ /* 0x000fe2000000004b */
[----:B------:R-:W-:Y:S01]  /*10a0*/  FMUL.FTZ R72, R81, R72 ;  /* 0x0000004851487220 */ /* 0x000fe20000410000 */
[----:B------:R-:W-:-:S02]  /*10b0*/  SHF.L.U32 R82, R73, 0x10, RZ ;  /* 0x0000001049527819 */ /* 0x000fc400000006ff */
[----:B------:R-:W-:Y:S02]  /*10c0*/  SHF.L.U32 R79, R79, 0x10, RZ ;  /* 0x000000104f4f7819 */ /* 0x000fe400000006ff */
[----:B------:R-:W-:Y:S02]  /*10d0*/  PRMT R81, R63, 0x7632, R81 ;  /* 0x000076323f517816 */ /* 0x000fe40000000051 */
[----:B------:R-:W-:Y:S02]  /*10e0*/  SHF.L.U32 R73, R80, 0x10, RZ ;  /* 0x0000001050497819 */ /* 0x000fe400000006ff */
[----:B------:R-:W-:Y:S02]  /*10f0*/  SHF.L.U32 R83, R83, 0x10, RZ ;  /* 0x0000001053537819 */ /* 0x000fe400000006ff */
[----:B------:R-:W-:Y:S01]  /*1100*/  SHF.L.U32 R87, R87, 0x10, RZ ;  /* 0x0000001057577819 */ /* 0x000fe200000006ff */
[-C--:B------:R-:W-:Y:S01]  /*1110*/  FMUL.FTZ R79, R79, R194.reuse ;  /* 0x000000c24f4f7220 */ /* 0x080fe20000410000 */
[----:B------:R-:W-:Y:S01]  /*1120*/  SHF.L.U32 R84, R75, 0x10, RZ ;  /* 0x000000104b547819 */ /* 0x000fe200000006ff */
[-C--:B------:R-:W-:Y:S01]  /*1130*/  FMUL.FTZ R85, R85, R194.reuse ;  /* 0x000000c255557220 */ /* 0x080fe20000410000 */
[----:B------:R-:W-:Y:S01]  /*1140*/  SHF.L.U32 R80, R81, 0x10, RZ ;  /* 0x0000001051507819 */ /* 0x000fe200000006ff */
        /* <DEDUP_REMOVED lines=15> */
[----:B------:R-:W-:-:S03]  /*1240*/  @P1 FADD.FTZ R79, R71, R79 ;  /* 0x0000004f474f1221 */ /* 0x000fc60000010000 */
[----:B------:R-:W-:Y:S04]  /*1250*/  STG.E.128 desc[UR4][R94.64], R72 ;  /* 0x000000485e007986 */ /* 0x000fe8000c101d04 */
[----:B------:R0:W-:Y:S04]  /*1260*/  STG.E.128 desc[UR4][R94.64+0x10], R76 ;  /* 0x0000104c5e007986 */ /* 0x0001e8000c101d04 */
[----:B------:R-:W2:Y:S01]  /*1270*/  LDG.E.128 R88, desc[UR4][R88.64] ;  /* 0x0000000458587981 */ /* 0x000ea2000c1e1d00 */
[----:B------:R-:W-:Y:S02]  /*1280*/  MOV R80, R64 ;  /* 0x0000004000507202 */ /* 0x000fe40000000f00 */
[----:B------:R-:W-:-:S02]  /*1290*/  MOV R81, R65 ;  /* 0x0000004100517202 */ /* 0x000fc40000000f00 */
[----:B------:R-:W-:Y:S02]  /*12a0*/  MOV R82, R66 ;  /* 0x0000004200527202 */ /* 0x000fe40000000f00 */
[----:B------:R-:W-:Y:S02]  /*12b0*/  MOV R83, R67 ;  /* 0x0000004300537202 */ /* 0x000fe40000000f00 */
[----:B------:R-:W-:Y:S02]  /*12c0*/  MOV R84, R68 ;  /* 0x0000004400547202 */ /* 0x000fe40000000f00 */
[----:B------:R-:W-:Y:S02]  /*12d0*/  MOV R85, R69 ;  /* 0x0000004500557202 */ /* 0x000fe40000000f00 */
[----:B------:R-:W-:Y:S01]  /*12e0*/  MOV R86, R70 ;  /* 0x0000004600567202 */ /* 0x000fe20000000f00 */
[----:B------:R-:W3:Y:S01]  /*12f0*/  @P2 LDG.E.128 R80, desc[UR4][R92.64] ;  /* 0x000000045c502981 */ /* 0x000ee2000c1e1d00 */
[----:B------:R-:W-:-:S06]  /*1300*/  MOV R87, R71 ;  /* 0x0000004700577202 */ /* 0x000fcc0000000f00 */
[----:B------:R1:W4:Y:S01]  /*1310*/  @P2 LDG.E.128 R84, desc[UR4][R92.64+0x10] ;  /* 0x000010045c542981 */ /* 0x000322000c1e1d00 */
[----:B0-----:R-:W-:Y:S02]  /*1320*/  SHF.L.U32 R94, R59, 0x10, RZ ;  /* 0x000000103b5e7819 */ /* 0x001fe400000006ff */
[C---:B-1----:R-:W-:Y:S02]  /*1330*/  PRMT R93, R58.reuse, 0x7632, R93 ;  /* 0x000076323a5d7816 */ /* 0x042fe4000000005d */
[----:B------:R-:W-:Y:S02]  /*1340*/  SHF.L.U32 R92, R58, 0x10, RZ ;  /* 0x000000103a5c7819 */ /* 0x000fe400000006ff */
[----:B------:R-:W-:Y:S02]  /*1350*/  SHF.L.U32 R102, R93, 0x10, RZ ;  /* 0x000000105d667819 */ /* 0x000fe400000006ff */
[----:B------:R-:W-:Y:S02]  /*1360*/  IADD3 R197, R193, 0x40, RZ ;  /* 0x00000040c1c57810 */ /* 0x000fe40007ffe0ff */
[----:B--2---:R-:W-:-:S02]  /*1370*/  PRMT R98, R89, 0x7632, R98 ;  /* 0x0000763259627816 */ /* 0x004fc40000000062 */
[----:B------:R-:W-:Y:S02]  /*1380*/  SHF.L.U32 R89, R89, 0x10, RZ ;  /* 0x0000001059597819 */ /* 0x000fe400000006ff */
[C---:B------:R-:W-:Y:S02]  /*1390*/  PRMT R99, R90.reuse, 0x7632, R99 ;  /* 0x000076325a637816 */ /* 0x040fe40000000063 */
[----:B------:R-:W-:Y:S01]  /*13a0*/  SHF.L.U32 R101, R90, 0x10, RZ ;  /* 0x000000105a657819 */ /* 0x000fe200000006ff */
[----:B------:R-:W-:Y:S01]  /*13b0*/  FMUL.FTZ R89, R89, R194 ;  /* 0x000000c259597220 */ /* 0x000fe20000410000 */
[----:B------:R-:W-:Y:S02]  /*13c0*/  PRMT R103, R91, 0x7632, R103 ;  /* 0x000076325b677816 */ /* 0x000fe40000000067 */
[----:B------:R-:W-:Y:S02]  /*13d0*/  SHF.L.U32 R90, R57, 0x10, RZ ;  /* 0x00000010395a7819 */ /* 0x000fe400000006ff */
[----:B------:R-:W-:-:S02]  /*13e0*/  SHF.L.U32 R97, R88, 0x10, RZ ;  /* 0x0000001058617819 */ /* 0x000fc400000006ff */
[----:B------:R-:W-:Y:S01]  /*13f0*/  SHF.L.U32 R91, R91, 0x10, RZ ;  /* 0x000000105b5b7819 */ /* 0x000fe200000006ff */
[----:B------:R-:W-:Y:S01]  /*1400*/  FMUL.FTZ R90, R89, R90 ;  /* 0x0000005a595a7220 */ /* 0x000fe20000410000 */
[----:B------:R-:W-:Y:S01]  /*1410*/  PRMT R95, R88, 0x7632, R95 ;  /* 0x00007632585f7816 */ /* 0x000fe2000000005f */
[-C--:B------:R-:W-:Y:S01]  /*1420*/  FMUL.FTZ R97, R97, R194.reuse ;  /* 0x000000c261617220 */ /* 0x080fe20000410000 */
[C---:B------:R-:W-:Y:S01]  /*1430*/  SHF.L.U32 R88, R56.reuse, 0x10, RZ ;  /* 0x0000001038587819 */ /* 0x040fe200000006ff */
[----:B------:R-:W-:Y:S01]  /*1440*/  FMUL.FTZ R91, R91, R194 ;  /* 0x000000c25b5b7220 */ /* 0x000fe20000410000 */
[----:B------:R-:W-:Y:S02]  /*1450*/  PRMT R89, R56, 0x7632, R89 ;  /* 0x0000763238597816 */ /* 0x000fe40000000059 */
[----:B------:R-:W-:Y:S01]  /*1460*/  SHF.L.U32 R95, R95, 0x10, RZ ;  /* 0x000000105f5f7819 */ /* 0x000fe200000006ff */
[----:B------:R-:W-:Y:S01]  /*1470*/  FMUL.FTZ R88, R97, R88 ;  /* 0x0000005861587220 */ /* 0x000fe20000410000 */
[----:B------:R-:W-:Y:S01]  /*1480*/  FMUL.FTZ R94, R91, R94 ;  /* 0x0000005e5b5e7220 */ /* 0x000fe20000410000 */
[----:B------:R-:W-:-:S02]  /*1490*/  SHF.L.U32 R96, R89, 0x10, RZ ;  /* 0x0000001059607819 */ /* 0x000fc400000006ff */
[----:B------:R-:W-:Y:S02]  /*14a0*/  PRMT R91, R57, 0x7632, R91 ;  /* 0x00007632395b7816 */ /* 0x000fe4000000005b */
        /* <DEDUP_REMOVED lines=16> */
[----:B------:R-:W-:-:S04]  /*15b0*/  IMAD.WIDE.U32 R102, R195, 0x20, R158 ;  /* 0x00000020c3667825 */ /* 0x000fc800078e009e */
[----:B---3--:R-:W-:Y:S01]  /*15c0*/  @P1 FADD.FTZ R88, R80, R88 ;  /* 0x0000005850581221 */ /* 0x008fe20000010000 */
[----:B------:R-:W-:Y:S01]  /*15d0*/  @P1 FADD.FTZ R90, R82, R90 ;  /* 0x0000005a525a1221 */ /* 0x000fe20000010000 */
[----:B----4-:R-:W-:Y:S01]  /*15e0*/  @P1 FADD.FTZ R92, R84, R92 ;  /* 0x0000005c545c1221 */ /* 0x010fe20000010000 */
[----:B------:R-:W-:Y:S01]  /*15f0*/  @P1 FADD.FTZ R94, R86, R94 ;  /* 0x0000005e565e1221 */ /* 0x000fe20000010000 */
[----:B------:R-:W-:Y:S01]  /*1600*/  @P1 FADD.FTZ R89, R81, R89 ;  /* 0x0000005951591221 */ /* 0x000fe20000010000 */
[----:B------:R-:W-:Y:S01]  /*1610*/  @P1 FADD.FTZ R91, R83, R91 ;  /* 0x0000005b535b1221 */ /* 0x000fe20000010000 */
[----:B------:R-:W-:Y:S01]  /*1620*/  @P1 FADD.FTZ R93, R85, R93 ;  /* 0x0000005d555d1221 */ /* 0x000fe20000010000 */
[----:B------:R-:W-:Y:S01]  /*1630*/  @P1 FADD.FTZ R95, R87, R95 ;  /* 0x0000005f575f1221 */ /* 0x000fe20000010000 */
[----:B------:R-:W-:Y:S01]  /*1640*/  IMAD.WIDE.U32 R96, R197, 0x10, R120 ;  /* 0x00000010c5607825 */ /* 0x000fe200078e0078 */
[----:B------:R-:W0:Y:S01]  /*1650*/  @P2 LDC.64 R100, c[0x0][0x230] ;  /* 0x00008c00ff642b82 */ /* 0x000e220000000a00 */
[----:B------:R-:W-:Y:S04]  /*1660*/  STG.E.128 desc[UR4][R102.64], R88 ;  /* 0x0000005866007986 */ /* 0x000fe8000c101d04 */
[----:B------:R1:W-:Y:S04]  /*1670*/  STG.E.128 desc[UR4][R102.64+0x10], R92 ;  /* 0x0000105c66007986 */ /* 0x0003e8000c101d04 */
[----:B------:R-:W2:Y:S01]  /*1680*/  LDG.E.128 R96, desc[UR4][R96.64] ;  /* 0x0000000460607981 */ /* 0x000ea2000c1e1d00 */
[----:B------:R-:W-:-:S02]  /*1690*/  @P2 MOV R64, R80 ;  /* 0x0000005000402202 */ /* 0x000fc40000000f00 */
[----:B------:R-:W-:Y:S02]  /*16a0*/  @P2 MOV R65, R81 ;  /* 0x0000005100412202 */ /* 0x000fe40000000f00 */
[----:B------:R-:W-:Y:S02]  /*16b0*/  @P2 MOV R66, R82 ;  /* 0x0000005200422202 */ /* 0x000fe40000000f00 */
[----:B------:R-:W-:Y:S02]  /*16c0*/  @P2 MOV R67, R83 ;  /* 0x0000005300432202 */ /* 0x000fe40000000f00 */
[----:B------:R-:W-:Y:S02]  /*16d0*/  @P2 MOV R68, R84 ;  /* 0x0000005400442202 */ /* 0x000fe40000000f00 */
[----:B------:R-:W-:Y:S01]  /*16e0*/  @P2 MOV R69, R85 ;  /* 0x0000005500452202 */ /* 0x000fe20000000f00 */
[----:B0-----:R-:W-:Y:S01]  /*16f0*/  @P2 IMAD.WIDE.U32 R100, R197, 0x20, R100 ;  /* 0x00000020c5642825 */ /* 0x001fe200078e0064 */
[----:B------:R-:W-:-:S02]  /*1700*/  @P2 MOV R70, R86 ;  /* 0x0000005600462202 */ /* 0x000fc40000000f00 */
[----:B------:R-:W-:Y:S02]  /*1710*/  @P2 MOV R71, R87 ;  /* 0x0000005700472202 */ /* 0x000fe40000000f00 */
[----:B------:R-:W3:Y:S04]  /*1720*/  @P2 LDG.E.128 R80, desc[UR4][R100.64] ;  /* 0x0000000464502981 */ /* 0x000ee8000c1e1d00 */
[----:B------:R0:W4:Y:S01]  /*1730*/  @P2 LDG.E.128 R84, desc[UR4][R100.64+0x10] ;  /* 0x0000100464542981 */ /* 0x000122000c1e1d00 */
[----:B-1----:R-:W-:Y:S02]  /*1740*/  SHF.L.U32 R102, R55, 0x10, RZ ;  /* 0x0000001037667819 */ /* 0x002fe400000006ff */
[C---:B0-----:R-:W-:Y:S02]  /*1750*/  PRMT R101, R54.reuse, 0x7632, R101 ;  /* 0x0000763236657816 */ /* 0x041fe40000000065 */
[----:B------:R-:W-:-:S02]  /*1760*/  SHF.L.U32 R100, R54, 0x10, RZ ;  /* 0x0000001036647819 */ /* 0x000fc400000006ff */
[----:B------:R-:W-:Y:S02]  /*1770*/  SHF.L.U32 R110, R101, 0x10, RZ ;  /* 0x00000010656e7819 */ /* 0x000fe400000006ff */
[----:B------:R-:W-:Y:S02]  /*1780*/  IADD3 R199, R193, 0x60, RZ ;  /* 0x00000060c1c77810 */ /* 0x000fe40007ffe0ff */
[C---:B--2---:R-:W-:Y:S02]  /*1790*/  PRMT R106, R97.reuse, 0x7632, R106 ;  /* 0x00007632616a7816 */ /* 0x044fe4000000006a */
[----:B------:R-:W-:Y:S02]  /*17a0*/  SHF.L.U32 R97, R97, 0x10, RZ ;  /* 0x0000001061617819 */ /* 0x000fe400000006ff */
[C---:B------:R-:W-:Y:S02]  /*17b0*/  PRMT R107, R98.reuse, 0x7632, R107 ;  /* 0x00007632626b7816 */ /* 0x040fe4000000006b */
[----:B------:R-:W-:Y:S01]  /*17c0*/  SHF.L.U32 R109, R98, 0x10, RZ ;  /* 0x00000010626d7819 */ /* 0x000fe200000006ff */
[----:B------:R-:W-:Y:S01]  /*17d0*/  FMUL.FTZ R97, R97, R194 ;  /* 0x000000c261617220 */ /* 0x000fe20000410000 */
[----:B------:R-:W-:-:S02]  /*17e0*/  PRMT R111, R99, 0x7632, R111 ;  /* 0x00007632636f7816 */ /* 0x000fc4000000006f */
[----:B------:R-:W-:Y:S02]  /*17f0*/  SHF.L.U32 R98, R53, 0x10, RZ ;  /* 0x0000001035627819 */ /* 0x000fe400000006ff */
[C---:B------:R-:W-:Y:S02]  /*1800*/  SHF.L.U32 R105, R96.reuse, 0x10, RZ ;  /* 0x0000001060697819 */ /* 0x040fe400000006ff */
[----:B------:R-:W-:Y:S01]  /*1810*/  SHF.L.U32 R99, R99, 0x10, RZ ;  /* 0x0000001063637819 */ /* 0x000fe200000006ff */
[----:B------:R-:W-:Y:S01]  /*1820*/  FMUL.FTZ R98, R97, R98 ;  /* 0x0000006261627220 */ /* 0x000fe20000410000 */
[----:B------:R-:W-:Y:S01]  /*1830*/  PRMT R103, R96, 0x7632, R103 ;  /* 0x0000763260677816 */ /* 0x000fe20000000067 */
[-C--:B------:R-:W-:Y:S01]  /*1840*/  FMUL.FTZ R105, R105, R194.reuse ;  /* 0x000000c269697220 */ /* 0x080fe20000410000 */
[C---:B------:R-:W-:Y:S01]  /*1850*/  SHF.L.U32 R96, R52.reuse, 0x10, RZ ;  /* 0x0000001034607819 */ /* 0x040fe200000006ff */
[----:B------:R-:W-:Y:S01]  /*1860*/  FMUL.FTZ R99, R99, R194 ;  /* 0x000000c263637220 */ /* 0x000fe20000410000 */
[----:B------:R-:W-:-:S02]  /*1870*/  PRMT R97, R52, 0x7632, R97 ;  /* 0x0000763234617816 */ /* 0x000fc40000000061 */
[----:B------:R-:W-:Y:S01]  /*1880*/  SHF.L.U32 R103, R103, 0x10, RZ ;  /* 0x0000001067677819 */ /* 0x000fe200000006ff */
[----:B------:R-:W-:Y:S01]  /*1890*/  FMUL.FTZ R96, R105, R96 ;  /* 0x0000006069607220 */ /* 0x000fe20000410000 */
[----:B------:R-:W-:Y:S01]  /*18a0*/  FMUL.FTZ R102, R99, R102 ;  /* 0x0000006663667220 */ /* 0x000fe20000410000 */
[----:B------:R-:W-:Y:S02]  /*18b0*/  SHF.L.U32 R104, R97, 0x10, RZ ;  /* 0x0000001061687819 */ /* 0x000fe400000006ff */
[----:B------:R-:W-:Y:S02]  /*18c0*/  PRMT R99, R53, 0x7632, R99 ;  /* 0x0000763235637816 */ /* 0x000fe40000000063 */
[----:B------:R-:W-:Y:S02]  /*18d0*/  PRMT R105, R55, 0x7632, R105 ;  /* 0x0000763237697816 */ /* 0x000fe40000000069 */
[----:B------:R-:W-:Y:S02]  /*18e0*/  SHF.L.U32 R97, R106, 0x10, RZ ;  /* 0x000000106a617819 */ /* 0x000fe400000006ff */
[----:B------:R-:W-:-:S02]  /*18f0*/  SHF.L.U32 R107, R107, 0x10, RZ ;  /* 0x000000106b6b7819 */ /* 0x000fc400000006ff */
        /* <DEDUP_REMOVED lines=105> */
[----:B0-----:R-:W-:-:S04]  /*1f90*/  PRMT R117, R46, 0x7632, R117 ;  /* 0x000076322e757816 */ /* 0x001fc80000000075 */
[----:B------:R-:W-:Y:S02]  /*1fa0*/  SHF.L.U32 R196, R117, 0x10, RZ ;  /* 0x0000001075c47819 */ /* 0x000fe400000006ff */
[----:B------:R-:W-:Y:S02]  /*1fb0*/  SHF.L.U32 R116, R46, 0x10, RZ ;  /* 0x000000102e747819 */ /* 0x000fe400000006ff */
[----:B------:R-:W-:-:S05]  /*1fc0*/  IADD3 R203, R193, 0xa0, RZ ;  /* 0x000000a0c1cb7810 */ /* 0x000fca0007ffe0ff */
[----:B------:R-:W-:Y:S01]  /*1fd0*/  IMAD.WIDE.U32 R120, R203, 0x10, R120 ;  /* 0x00000010cb787825 */ /* 0x000fe200078e0078 */
[C---:B--2---:R-:W-:Y:S02]  /*1fe0*/  PRMT R124, R113.reuse, 0x7632, R124 ;  /* 0x00007632717c7816 */ /* 0x044fe4000000007c */
[----:B------:R-:W-:Y:S02]  /*1ff0*/  SHF.L.U32 R113, R113, 0x10, RZ ;  /* 0x0000001071717819 */ /* 0x000fe400000006ff */
[----:B------:R-:W-:Y:S02]  /*2000*/  SHF.L.U32 R123, R112, 0x10, RZ ;  /* 0x00000010707b7819 */ /* 0x000fe400000006ff */
[C---:B------:R-:W-:Y:S02]  /*2010*/  PRMT R125, R114.reuse, 0x7632, R125 ;  /* 0x00007632727d7816 */ /* 0x040fe4000000007d */
[----:B------:R-:W-:Y:S01]  /*2020*/  SHF.L.U32 R127, R114, 0x10, RZ ;  /* 0x00000010727f7819 */ /* 0x000fe200000006ff */
[----:B------:R-:W-:Y:S01]  /*2030*/  FMUL.FTZ R113, R113, R194 ;  /* 0x000000c271717220 */ /* 0x000fe20000410000 */
[----:B------:R-:W-:-:S02]  /*2040*/  PRMT R198, R115, 0x7632, R198 ;  /* 0x0000763273c67816 */ /* 0x000fc400000000c6 */
[----:B------:R-:W-:Y:S02]  /*2050*/  SHF.L.U32 R114, R45, 0x10, RZ ;  /* 0x000000102d727819 */ /* 0x000fe400000006ff */
[----:B------:R-:W-:Y:S02]  /*2060*/  SHF.L.U32 R115, R115, 0x10, RZ ;  /* 0x0000001073737819 */ /* 0x000fe400000006ff */
[----:B------:R-:W-:Y:S01]  /*2070*/  PRMT R119, R112, 0x7632, R119 ;  /* 0x0000763270777816 */ /* 0x000fe20000000077 */
[----:B------:R-:W-:Y:S01]  /*2080*/  FMUL.FTZ R123, R123, R194 ;  /* 0x000000c27b7b7220 */ /* 0x000fe20000410000 */
[C---:B------:R-:W-:Y:S01]  /*2090*/  SHF.L.U32 R112, R44.reuse, 0x10, RZ ;  /* 0x000000102c707819 */ /* 0x040fe200000006ff */
[----:B------:R-:W-:Y:S01]  /*20a0*/  FMUL.FTZ R114, R113, R114 ;  /* 0x0000007271727220 */ /* 0x000fe20000410000 */
[----:B------:R-:W-:Y:S01]  /*20b0*/  FMUL.FTZ R115, R115, R194 ;  /* 0x000000c273737220 */ /* 0x000fe20000410000 */
[----:B------:R-:W-:Y:S02]  /*20c0*/  PRMT R113, R44, 0x7632, R113 ;  /* 0x000076322c717816 */ /* 0x000fe40000000071 */
[----:B------:R-:W-:Y:S01]  /*20d0*/  FMUL.FTZ R112, R123, R112 ;  /* 0x000000707b707220 */ /* 0x000fe20000410000 */
[----:B------:R-:W-:-:S02]  /*20e0*/  SHF.L.U32 R119, R119, 0x10, RZ ;  /* 0x0000001077777819 */ /* 0x000fc400000006ff */
[----:B------:R-:W-:Y:S01]  /*20f0*/  SHF.L.U32 R125, R125, 0x10, RZ ;  /* 0x000000107d7d7819 */ /* 0x000fe200000006ff */
[----:B------:R-:W-:Y:S01]  /*2100*/  FMUL.FTZ R118, R115, R118 ;  /* 0x0000007673767220 */ /* 0x000fe20000410000 */
[----:B------:R-:W-:Y:S02]  /*2110*/  PRMT R123, R47, 0x7632, R123 ;  /* 0x000076322f7b7816 */ /* 0x000fe4000000007b */
[----:B------:R-:W-:Y:S02]  /*2120*/  SHF.L.U32 R117, R198, 0x10, RZ ;  /* 0x00000010c6757819 */ /* 0x000fe400000006ff */
[----:B------:R-:W-:Y:S02]  /*2130*/  SHF.L.U32 R122, R113, 0x10, RZ ;  /* 0x00000010717a7819 */ /* 0x000fe400000006ff */
[----:B------:R-:W-:Y:S02]  /*2140*/  PRMT R115, R45, 0x7632, R115 ;  /* 0x000076322d737816 */ /* 0x000fe40000000073 */
[----:B------:R-:W-:Y:S01]  /*2150*/  SHF.L.U32 R113, R124, 0x10, RZ ;  /* 0x000000107c717819 */ /* 0x000fe200000006ff */
[-C--:B------:R-:W-:Y:S01]  /*2160*/  FMUL.FTZ R119, R119, R194.reuse ;  /* 0x000000c277777220 */ /* 0x080fe20000410000 */
[----:B------:R-:W-:Y:S01]  /*2170*/  SHF.L.U32 R124, R123, 0x10, RZ ;  /* 0x000000107b7c7819 */ /* 0x000fe200000006ff */
[-C--:B------:R-:W-:Y:S01]  /*2180*/  FMUL.FTZ R125, R125, R194.reuse ;  /* 0x000000c27d7d7220 */ /* 0x080fe20000410000 */
[-C--:B------:R-:W-:Y:S01]  /*2190*/  FMUL.FTZ R123, R117, R194.reuse ;  /* 0x000000c2757b7220 */ /* 0x080fe20000410000 */
[----:B------:R-:W-:Y:S01]  /*21a0*/  SHF.L.U32 R126, R115, 0x10, RZ ;  /* 0x00000010737e7819 */ /* 0x000fe200000006ff */
[----:B------:R-:W-:Y:S01]  /*21b0*/  FMUL.FTZ R115, R113, R194 ;  /* 0x000000c271737220 */ /* 0x000fe20000410000 */
[----:B------:R-:W-:Y:S01]  /*21c0*/  FMUL.FTZ R113, R119, R122 ;  /* 0x0000007a77717220 */ /* 0x000fe20000410000 */
[----:B------:R-:W-:Y:S01]  /*21d0*/  FMUL.FTZ R127, R127, R194 ;  /* 0x000000c27f7f7220 */ /* 0x000fe20000410000 */
[----:B------:R-:W-:Y:S01]  /*21e0*/  FMUL.FTZ R117, R125, R196 ;  /* 0x000000c47d757220 */ /* 0x000fe20000410000 */
[----:B------:R-:W-:-:S02]  /*21f0*/  FMUL.FTZ R119, R123, R124 ;  /* 0x0000007c7b777220 */ /* 0x000fc40000410000 */
[----:B------:R-:W0:Y:S01]  /*2200*/  @P2 LDC.64 R124, c[0x0][0x230] ;  /* 0x00008c00ff7c2b82 */ /* 0x000e220000000a00 */
        /* <DEDUP_REMOVED lines=14> */
[----:B------:R-:W-:Y:S01]  /*22f0*/  @P2 MOV R64, R80 ;  /* 0x0000005000402202 */ /* 0x000fe20000000f00 */
[----:B0-----:R-:W-:Y:S01]  /*2300*/  @P2 IMAD.WIDE.U32 R124, R203, 0x20, R124 ;  /* 0x00000020cb7c2825 */ /* 0x001fe200078e007c */
[----:B------:R-:W-:-:S02]  /*2310*/  @P2 MOV R65, R81 ;  /* 0x0000005100412202 */ /* 0x000fc40000000f00 */
[----:B------:R-:W-:Y:S02]  /*2320*/  @P2 MOV R66, R82 ;  /* 0x0000005200422202 */ /* 0x000fe40000000f00 */
[----:B------:R-:W-:-:S06]  /*2330*/  @P2 MOV R67, R83 ;  /* 0x0000005300432202 */ /* 0x000fcc0000000f00 */
[----:B------:R-:W3:Y:S01]  /*2340*/  @P2 LDG.E.128 R64, desc[UR4][R124.64] ;  /* 0x000000047c402981 */ /* 0x000ee2000c1e1d00 */
[----:B------:R-:W-:Y:S02]  /*2350*/  @P2 MOV R68, R84 ;  /* 0x0000005400442202 */ /* 0x000fe40000000f00 */
[----:B------:R-:W-:Y:S02]  /*2360*/  @P2 MOV R69, R85 ;  /* 0x0000005500452202 */ /* 0x000fe40000000f00 */
[----:B------:R-:W-:Y:S02]  /*2370*/  @P2 MOV R70, R86 ;  /* 0x0000005600462202 */ /* 0x000fe40000000f00 */
[----:B------:R-:W-:-:S06]  /*2380*/  @P2 MOV R71, R87 ;  /* 0x0000005700472202 */ /* 0x000fcc0000000f00 */
[----:B------:R0:W4:Y:S01]  /*2390*/  @P2 LDG.E.128 R68, desc[UR4][R124.64+0x10] ;  /* 0x000010047c442981 */ /* 0x000122000c1e1d00 */
[----:B-1----:R-:W-:-:S04]  /*23a0*/  FADD.FTZ R126, RZ, R72 ;  /* 0x00000048ff7e7221 */ /* 0x002fc80000010000 */
        /* <DEDUP_REMOVED lines=33> */
[----:B------:R-:W-:Y:S02]  /*25c0*/  SHF.L.U32 R125, R120, 0x10, RZ ;  /* 0x00000010787d7819 */ /* 0x000fe400000006ff */
[C---:B------:R-:W-:Y:S02]  /*25d0*/  PRMT R120, R121.reuse, 0x7632, R120 ;  /* 0x0000763279787816 */ /* 0x040fe40000000078 */
[----:B------:R-:W-:Y:S01]  /*25e0*/  SHF.L.U32 R127, R121, 0x10, RZ ;  /* 0x00000010797f7819 */ /* 0x000fe200000006ff */
[----:B------:R-:W-:-:S04]  /*25f0*/  FADD.FTZ R121, R111, R126 ;  /* 0x0000007e6f797221 */ /* 0x000fc80000010000 */
[----:B------:R-:W-:Y:S01]  /*2600*/  FADD.FTZ R198, R112, R121 ;  /* 0x0000007970c67221 */ /* 0x000fe20000010000 */
[C---:B------:R-:W-:Y:S02]  /*2610*/  PRMT R126, R122.reuse, 0x7632, R126 ;  /* 0x000076327a7e7816 */ /* 0x040fe4000000007e */
[----:B------:R-:W-:Y:S01]  /*2620*/  SHF.L.U32 R207, R123, 0x10, RZ ;  /* 0x000000107bcf7819 */ /* 0x000fe200000006ff */
[----:B------:R-:W-:Y:S01]  /*2630*/  FADD.FTZ R209, R113, R198 ;  /* 0x000000c671d17221 */ /* 0x000fe20000010000 */
[----:B------:R-:W-:Y:S01]  /*2640*/  SHF.L.U32 R205, R122, 0x10, RZ ;  /* 0x000000107acd7819 */ /* 0x000fe200000006ff */
[-C--:B------:R-:W-:Y:S01]  /*2650*/  FMUL.FTZ R125, R125, R194.reuse ;  /* 0x000000c27d7d7220 */ /* 0x080fe20000410000 */
[----:B------:R-:W-:Y:S01]  /*2660*/  PRMT R196, R123, 0x7632, R196 ;  /* 0x000076327bc47816 */ /* 0x000fe200000000c4 */
[-C--:B------:R-:W-:Y:S01]  /*2670*/  FMUL.FTZ R122, R127, R194.reuse ;  /* 0x000000c27f7a7220 */ /* 0x080fe20000410000 */
[----:B------:R-:W-:Y:S01]  /*2680*/  SHF.L.U32 R121, R124, 0x10, RZ ;  /* 0x000000107c797819 */ /* 0x000fe200000006ff */
[----:B------:R-:W-:Y:S01]  /*2690*/  FADD.FTZ R124, R114, R209 ;  /* 0x000000d1727c7221 */ /* 0x000fe20000010000 */
[----:B------:R-:W-:Y:S01]  /*26a0*/  SHF.L.U32 R127, R126, 0x10, RZ ;  /* 0x000000107e7f7819 */ /* 0x000fe200000006ff */
[-C--:B------:R-:W-:Y:S01]  /*26b0*/  FMUL.FTZ R126, R207, R194.reuse ;  /* 0x000000c2cf7e7220 */ /* 0x080fe20000410000 */
[----:B------:R-:W-:Y:S01]  /*26c0*/  SHF.L.U32 R123, R120, 0x10, RZ ;  /* 0x00000010787b7819 */ /* 0x000fe200000006ff */
[----:B------:R-:W-:Y:S01]  /*26d0*/  FMUL.FTZ R120, R26, R125 ;  /* 0x0000007d1a787220 */ /* 0x000fe20000410000 */
[----:B------:R-:W-:Y:S01]  /*26e0*/  SHF.L.U32 R207, R196, 0x10, RZ ;  /* 0x00000010c4cf7819 */ /* 0x000fe200000006ff */
[----:B------:R-:W-:Y:S01]  /*26f0*/  FMUL.FTZ R196, R121, R194 ;  /* 0x000000c279c47220 */ /* 0x000fe20000410000 */
[----:B---3--:R-:W-:Y:S01]  /*2700*/  @P2 MOV R80, R64 ;  /* 0x0000004000502202 */ /* 0x008fe20000000f00 */
[----:B------:R-:W-:-:S04]  /*2710*/  FADD.FTZ R121, R115, R124 ;  /* 0x0000007c73797221 */ /* 0x000fc80000010000 */
[----:B------:R-:W-:Y:S01]  /*2720*/  @P1 FADD.FTZ R120, R120, R80 ;  /* 0x0000005078781221 */ /* 0x000fe20000010000 */
[----:B------:R-:W-:Y:S01]  /*2730*/  FADD.FTZ R80, R116, R121 ;  /* 0x0000007974507221 */ /* 0x000fe20000010000 */
[----:B------:R-:W-:-:S03]  /*2740*/  @P2 MOV R81, R65 ;  /* 0x0000004100512202 */ /* 0x000fc60000000f00 */
[----:B------:R-:W-:Y:S01]  /*2750*/  FADD.FTZ R125, R117, R80 ;  /* 0x00000050757d7221 */ /* 0x000fe20000010000 */
[----:B------:R-:W-:-:S03]  /*2760*/  FMUL.FTZ R121, R165, R196 ;  /* 0x000000c4a5797220 */ /* 0x000fc60000410000 */
[----:B------:R-:W-:Y:S01]  /*2770*/  FADD.FTZ R80, R118, R125 ;  /* 0x0000007d76507221 */ /* 0x000fe20000010000 */
[-C--:B------:R-:W-:Y:S01]  /*2780*/  FMUL.FTZ R205, R205, R194.reuse ;  /* 0x000000c2cdcd7220 */ /* 0x080fe20000410000 */
[-C--:B------:R-:W-:Y:S01]  /*2790*/  FMUL.FTZ R123, R123, R194.reuse ;  /* 0x000000c27b7b7220 */ /* 0x080fe20000410000 */
[-C--:B------:R-:W-:Y:S01]  /*27a0*/  FMUL.FTZ R198, R127, R194.reuse ;  /* 0x000000c27fc67220 */ /* 0x080fe20000410000 */
[----:B------:R-:W-:Y:S01]  /*27b0*/  FMUL.FTZ R207, R207, R194 ;  /* 0x000000c2cfcf7220 */ /* 0x000fe20000410000 */
[----:B------:R-:W-:Y:S01]  /*27c0*/  @P1 FADD.FTZ R121, R121, R81 ;  /* 0x0000005179791221 */ /* 0x000fe20000010000 */
[----:B------:R-:W-:Y:S01]  /*27d0*/  FADD.FTZ R81, R119, R80 ;  /* 0x0000005077517221 */ /* 0x000fe20000010000 */
[----:B------:R-:W-:Y:S01]  /*27e0*/  @P2 MOV R82, R66 ;  /* 0x0000004200522202 */ /* 0x000fe20000000f00 */
[----:B------:R-:W-:Y:S01]  /*27f0*/  FMUL.FTZ R122, R27, R122 ;  /* 0x0000007a1b7a7220 */ /* 0x000fe20000410000 */
[----:B----4-:R-:W-:Y:S01]  /*2800*/  @P2 MOV R84, R68 ;  /* 0x0000004400542202 */ /* 0x010fe20000000f00 */
[----:B------:R-:W-:Y:S01]  /*2810*/  FMUL.FTZ R124, R28, R205 ;  /* 0x000000cd1c7c7220 */ /* 0x000fe20000410000 */
[----:B------:R-:W-:Y:S01]  /*2820*/  @P2 MOV R83, R67 ;  /* 0x0000004300532202 */ /* 0x000fe20000000f00 */
[----:B------:R-:W-:Y:S01]  /*2830*/  FMUL.FTZ R126, R29, R126 ;  /* 0x0000007e1d7e7220 */ /* 0x000fe20000410000 */
[----:B------:R-:W-:Y:S01]  /*2840*/  @P2 MOV R86, R70 ;  /* 0x0000004600562202 */ /* 0x000fe20000000f00 */
[----:B------:R-:W-:Y:S01]  /*2850*/  FMUL.FTZ R123, R166, R123 ;  /* 0x0000007ba67b7220 */ /* 0x000fe20000410000 */
[----:B------:R-:W-:Y:S01]  /*2860*/  @P2 MOV R85, R69 ;  /* 0x0000004500552202 */ /* 0x000fe20000000f00 */
[----:B------:R-:W-:Y:S01]  /*2870*/  FMUL.FTZ R125, R167, R198 ;  /* 0x000000c6a77d7220 */ /* 0x000fe20000410000 */
[----:B------:R-:W-:Y:S01]  /*2880*/  @P2 MOV R87, R71 ;  /* 0x0000004700572202 */ /* 0x000fe20000000f00 */
[----:B------:R-:W-:Y:S01]  /*2890*/  FMUL.FTZ R127, R168, R207 ;  /* 0x000000cfa87f7220 */ /* 0x000fe20000410000 */
[----:B------:R-:W-:Y:S01]  /*28a0*/  FADD.FTZ R80, R120, R81 ;  /* 0x0000005178507221 */ /* 0x000fe20000010000 */
[----:B------:R-:W-:Y:S01]  /*28b0*/  @P1 FADD.FTZ R122, R122, R82 ;  /* 0x000000527a7a1221 */ /* 0x000fe20000010000 */
        /* <DEDUP_REMOVED lines=10> */
[----:B------:R-:W-:-:S04]  /*2960*/  FADD.FTZ R80, R124, R81 ;  /* 0x000000517c507221 */ /* 0x000fc80000010000 */
[----:B------:R-:W-:-:S04]  /*2970*/  FADD.FTZ R81, R125, R80 ;  /* 0x000000507d517221 */ /* 0x000fc80000010000 */
[----:B------:R-:W-:Y:S01]  /*2980*/  FADD.FTZ R80, R126, R81 ;  /* 0x000000517e507221 */ /* 0x000fe20000010000 */
[----:B------:R-:W-:-:S03]  /*2990*/  ISETP.NE.AND P1, PT, R0, RZ, PT ;  /* 0x000000ff0000720c */ /* 0x000fc60003f25270 */
[----:B------:R-:W-:Y:S01]  /*29a0*/  FADD.FTZ R80, R127, R80 ;  /* 0x000000507f507221 */ /* 0x000fe20000010000 */
[----:B0-----:R-:W-:Y:S09]  /*29b0*/  BRA.DIV UR10, `(.L_x_14512) ;  /* 0x000000120af07947 */ /* 0x001ff2000b800000 */
        /* <DEDUP_REMOVED lines=117> */
.L_x_14525:
[----:B------:R-:W-:Y:S01]  /*3110*/  FSEL R80, R81, RZ, !P3 ;  /* 0x000000ff51507208 */ /* 0x000fe20005800000 */
[----:B-1----:R-:W-:-:S04]  /*3120*/  FADD.FTZ R87, R86, R87 ;  /* 0x0000005756577221 */ /* 0x002fc80000010000 */
[--C-:B------:R-:W-:Y:S01]  /*3130*/  FADD.FTZ R196, R76, -R80.reuse ;  /* 0x800000504cc47221 */ /* 0x100fe20000010000 */
[----:B------:R-:W-:Y:S01]  /*3140*/  FMUL.FTZ R76, R81, R81 ;  /* 0x00000051514c7220 */ /* 0x000fe20000410000 */
[--C-:B------:R-:W-:Y:S01]  /*3150*/  FADD.FTZ R198, R77, -R80.reuse ;  /* 0x800000504dc67221 */ /* 0x100fe20000010000 */
[--C-:B------:R-:W-:Y:S01]  /*3160*/  FADD.FTZ R84, R72, -R80.reuse ;  /* 0x8000005048547221 */ /* 0x100fe20000010000 */
[--C-:B0-----:R-:W-:Y:S01]  /*3170*/  FADD.FTZ R86, R73, -R80.reuse ;  /* 0x8000005049567221 */ /* 0x101fe20000010000 */
[----:B------:R-:W-:Y:S01]  /*3180*/  FFMA.FTZ R82, R87, R82, UR6 ;  /* 0x0000000657527e23 */ /* 0x000fe20008010052 */
[----:B------:R-:W-:Y:S01]  /*3190*/  FSEL R77, R76, RZ, P3 ;  /* 0x000000ff4c4d7208 */ /* 0x000fe20001800000 */
[--C-:B------:R-:W-:Y:S01]  /*31a0*/  FADD.FTZ R158, R74, -R80.reuse ;  /* 0x800000504a9e7221 */ /* 0x100fe20000010000 */
[--C-:B------:R-:W-:Y:S01]  /*31b0*/  FADD.FTZ R194, R75, -R80.reuse ;  /* 0x800000504bc27221 */ /* 0x100fe20000010000 */
[----:B------:R-:W0:Y:S01]  /*31c0*/  @!P1 LDC.64 R72, c[0x0][0x250] ;  /* 0x00009400ff489b82 */ /* 0x000e220000000a00 */
[--C-:B------:R-:W-:Y:S01]  /*31d0*/  FADD.FTZ R212, R96, -R80.reuse ;  /* 0x8000005060d47221 */ /* 0x100fe20000010000 */
[----:B------:R-:W-:Y:S01]  /*31e0*/  FADD.FTZ R77, R82, R77 ;  /* 0x0000004d524d7221 */ /* 0x000fe20000010000 */
[--C-:B------:R-:W-:Y:S01]  /*31f0*/  FADD.FTZ R214, R97, -R80.reuse ;  /* 0x8000005061d67221 */ /* 0x100fe20000010000 */
[--C-:B------:R-:W-:Y:S01]  /*3200*/  FADD.FTZ R200, R78, -R80.reuse ;  /* 0x800000504ec87221 */ /* 0x100fe20000010000 */
[--C-:B------:R-:W-:Y:S01]  /*3210*/  FADD.FTZ R202, R79, -R80.reuse ;  /* 0x800000504fca7221 */ /* 0x100fe20000010000 */
[----:B------:R-:W1:Y:S01]  /*3220*/  MUFU.RSQ R83, R77 ;  /* 0x0000004d00537308 */ /* 0x000e620000001400 */
[--C-:B------:R-:W-:Y:S01]  /*3230*/  FADD.FTZ R76, R109, -R80.reuse ;  /* 0x800000506d4c7221 */ /* 0x100fe20000010000 */
[----:B------:R-:W2:Y:S01]  /*3240*/  @!P1 LDC.64 R74, c[0x0][0x258] ;  /* 0x00009600ff4a9b82 */ /* 0x000ea20000000a00 */
[--C-:B------:R-:W-:Y:S01]  /*3250*/  FADD.FTZ R94, R94, -R80.reuse ;  /* 0x800000505e5e7221 */ /* 0x100fe20000010000 */
[--C-:B------:R-:W-:Y:S01]  /*3260*/  FADD.FTZ R210, R95, -R80.reuse ;  /* 0x800000505fd27221 */ /* 0x100fe20000010000 */
        /* <DEDUP_REMOVED lines=11> */
[----:B------:R-:W-:Y:S01]  /*3320*/  FADD.FTZ R104, R104, -R80 ;  /* 0x8000005068687221 */ /* 0x000fe20000010000 */
[----:B-1----:R-:W-:Y:S01]  /*3330*/  FMUL.FTZ R77, R83, R194 ;  /* 0x000000c2534d7220 */ /* 0x002fe20000410000 */
[----:B0-----:R-:W-:-:S04]  /*3340*/  @!P1 IMAD.WIDE R72, R138, 0x4, R72 ;  /* 0x000000048a489825 */ /* 0x001fc800078e0248 */
[C---:B------:R-:W-:Y:S01]  /*3350*/  FMUL.FTZ R158, R83.reuse, R158 ;  /* 0x0000009e539e7220 */ /* 0x040fe20000410000 */
[C---:B------:R-:W-:Y:S01]  /*3360*/  FMUL.FTZ R95, R83.reuse, R196 ;  /* 0x000000c4535f7220 */ /* 0x040fe20000410000 */
[C---:B------:R-:W-:Y:S01]  /*3370*/  FMUL.FTZ R198, R83.reuse, R198 ;  /* 0x000000c653c67220 */ /* 0x040fe20000410000 */
[C---:B------:R-:W-:Y:S01]  /*3380*/  FMUL.FTZ R200, R83.reuse, R200 ;  /* 0x000000c853c87220 */ /* 0x040fe20000410000 */
[C---:B------:R-:W-:Y:S01]  /*3390*/  FMUL.FTZ R99, R83.reuse, R202 ;  /* 0x000000ca53637220 */ /* 0x040fe20000410000 */
[----:B------:R-:W-:Y:S01]  /*33a0*/  FMUL.FTZ R116, R83, R76 ;  /* 0x0000004c53747220 */ /* 0x000fe20000410000 */
[----:B------:R0:W-:Y:S01]  /*33b0*/  @!P1 STG.E desc[UR4][R72.64], R81 ;  /* 0x0000005148009986 */ /* 0x0001e2000c101904 */
[----:B--2---:R-:W-:-:S04]  /*33c0*/  @!P1 IMAD.WIDE R78, R138, 0x4, R74 ;  /* 0x000000048a4e9825 */ /* 0x004fc800078e024a */
[C---:B------:R-:W-:Y:S01]  /*33d0*/  FMUL.FTZ R75, R83.reuse, R84 ;  /* 0x00000054534b7220 */ /* 0x040fe20000410000 */
[----:B------:R-:W-:Y:S01]  /*33e0*/  FMUL.FTZ R74, R83, R86 ;  /* 0x00000056534a7220 */ /* 0x000fe20000410000 */
[----:B------:R-:W-:Y:S01]  /*33f0*/  FFMA.FTZ R76, R77, R169, R140 ;  /* 0x000000a94d4c7223 */ /* 0x000fe2000001008c */
[----:B------:R-:W-:Y:S01]  /*3400*/  FMUL.FTZ R126, R83, R94 ;  /* 0x0000005e537e7220 */ /* 0x000fe20000410000 */
[----:B------:R-:W-:Y:S01]  /*3410*/  FFMA.FTZ R95, R95, R33, R4 ;  /* 0x000000215f5f7223 */ /* 0x000fe20000010004 */
[----:B------:R-:W-:Y:S01]  /*3420*/  FFMA.FTZ R77, R74, R170, R139 ;  /* 0x000000aa4a4d7223 */ /* 0x000fe2000001008b */
[----:B------:R-:W-:Y:S01]  /*3430*/  FFMA.FTZ R94, R99, R171, R142 ;  /* 0x000000ab635e7223 */ /* 0x000fe2000001008e */
[----:B------:R-:W-:Y:S01]  /*3440*/  FFMA.FTZ R198, R198, R172, R141 ;  /* 0x000000acc6c67223 */ /* 0x000fe2000001008d */
[C---:B------:R-:W-:Y:S01]  /*3450*/  FMUL.FTZ R194, R83.reuse, R102 ;  /* 0x0000006653c27220 */ /* 0x040fe20000410000 */
[----:B------:R-:W-:Y:S01]  /*3460*/  FMUL.FTZ R205, R83, R220 ;  /* 0x000000dc53cd7220 */ /* 0x000fe20000410000 */
[----:B0-----:R-:W-:Y:S01]  /*3470*/  FFMA.FTZ R72, R75, R31, R2 ;  /* 0x0000001f4b487223 */ /* 0x001fe20000010002 */
[----:B------:R-:W-:Y:S01]  /*3480*/  FFMA.FTZ R73, R158, R30, R3 ;  /* 0x0000001e9e497223 */ /* 0x000fe20000010003 */
[----:B------:R-:W-:Y:S01]  /*3490*/  FFMA.FTZ R75, R200, R32, R5 ;  /* 0x00000020c84b7223 */ /* 0x000fe20000010005 */
[----:B------:R0:W-:Y:S01]  /*34a0*/  @!P1 STG.E desc[UR4][R78.64], R83 ;  /* 0x000000534e009986 */ /* 0x0001e2000c101904 */
[----:B------:R-:W-:Y:S01]  /*34b0*/  F2FP.BF16.F32.PACK_AB R74, R198, R95 ;  /* 0x0000005fc64a723e */ /* 0x000fe200000010ff */
[C---:B------:R-:W-:Y:S01]  /*34c0*/  FMUL.FTZ R111, R83.reuse, R212 ;  /* 0x000000d4536f7220 */ /* 0x040fe20000410000 */
[----:B------:R-:W-:Y:S01]  /*34d0*/  F2FP.BF16.F32.PACK_AB R73, R76, R73 ;  /* 0x000000494c49723e */ /* 0x000fe200000010ff */
[----:B------:R-:W-:Y:S01]  /*34e0*/  FMUL.FTZ R115, R83, R100 ;  /* 0x0000006453737220 */ /* 0x000fe20000410000 */
[----:B------:R-:W-:Y:S01]  /*34f0*/  F2FP.BF16.F32.PACK_AB R72, R77, R72 ;  /* 0x000000484d48723e */ /* 0x000fe200000010ff */
[----:B---3--:R-:W-:Y:S01]  /*3500*/  IMAD.WIDE.U32 R76, R193, 0x10, R96 ;  /* 0x00000010c14c7825 */ /* 0x008fe200078e0060 */
[----:B------:R-:W-:-:S03]  /*3510*/  F2FP.BF16.F32.PACK_AB R75, R94, R75 ;  /* 0x0000004b5e4b723e */ /* 0x000fc600000010ff */
[----:B------:R-:W-:Y:S01]  /*3520*/  FMUL.FTZ R114, R83, R218 ;  /* 0x000000da53727220 */ /* 0x000fe20000410000 */
[--C-:B------:R-:W-:Y:S01]  /*3530*/  FADD.FTZ R106, R106, -R80.reuse ;  /* 0x800000506a6a7221 */ /* 0x100fe20000010000 */
[--C-:B------:R-:W-:Y:S01]  /*3540*/  FADD.FTZ R92, R92, -R80.reuse ;  /* 0x800000505c5c7221 */ /* 0x100fe20000010000 */
[----:B------:R-:W-:Y:S01]  /*3550*/  FADD.FTZ R224, R107, -R80 ;  /* 0x800000506be07221 */ /* 0x000fe20000010000 */
[----:B0-----:R-:W-:Y:S01]  /*3560*/  FFMA.FTZ R79, R194, R40, R13 ;  /* 0x00000028c24f7223 */ /* 0x001fe2000001000d */
[----:B------:R-:W-:Y:S01]  /*3570*/  FFMA.FTZ R78, R205, R179, R150 ;  /* 0x000000b3cd4e7223 */ /* 0x000fe20000010096 */
[----:B------:R0:W-:Y:S01]  /*3580*/  STG.E.128 desc[UR4][R76.64], R72 ;  /* 0x000000484c007986 */ /* 0x0001e2000c101d04 */
[--C-:B------:R-:W-:Y:S01]  /*3590*/  FADD.FTZ R110, R110, -R80.reuse ;  /* 0x800000506e6e7221 */ /* 0x100fe20000010000 */
[--C-:B------:R-:W-:Y:S01]  /*35a0*/  FADD.FTZ R240, R118, -R80.reuse ;  /* 0x8000005076f07221 */ /* 0x100fe20000010000 */
[----:B------:R-:W-:Y:S01]  /*35b0*/  FADD.FTZ R242, R119, -R80 ;  /* 0x8000005077f27221 */ /* 0x000fe20000010000 */
[----:B------:R-:W-:Y:S01]  /*35c0*/  F2FP.BF16.F32.PACK_AB R79, R78, R79 ;  /* 0x0000004f4e4f723e */ /* 0x000fe200000010ff */
[----:B------:R-:W-:Y:S01]  /*35d0*/  FFMA.FTZ R78, R115, R41, R12 ;  /* 0x00000029734e7223 */ /* 0x000fe2000001000c */
[----:B------:R-:W-:Y:S01]  /*35e0*/  FMUL.FTZ R81, R83, R104 ;  /* 0x0000006853517220 */ /* 0x000fe20000410000 */
[--C-:B------:R-:W-:Y:S01]  /*35f0*/  FADD.FTZ R107, R127, -R80.reuse ;  /* 0x800000507f6b7221 */ /* 0x100fe20000010000 */
[C---:B------:R-:W-:Y:S01]  /*3600*/  FMUL.FTZ R86, R83.reuse, R106 ;  /* 0x0000006a53567220 */ /* 0x040fe20000410000 */
[--C-:B------:R-:W-:Y:S01]  /*3610*/  FADD.FTZ R252, R124, -R80.reuse ;  /* 0x800000507cfc7221 */ /* 0x100fe20000010000 */
[C---:B------:R-:W-:Y:S01]  /*3620*/  FMUL.FTZ R127, R83.reuse, R92 ;  /* 0x0000005c537f7220 */ /* 0x040fe20000410000 */
[----:B------:R-:W-:Y:S01]  /*3630*/  FMUL.FTZ R85, R83, R224 ;  /* 0x000000e053557220 */ /* 0x000fe20000410000 */
[----:B------:R-:W-:Y:S01]  /*3640*/  FADD.FTZ R208, R93, -R80 ;  /* 0x800000505dd07221 */ /* 0x000fe20000010000 */
[C---:B------:R-:W-:Y:S01]  /*3650*/  FMUL.FTZ R124, R83.reuse, R110 ;  /* 0x0000006e537c7220 */ /* 0x040fe20000410000 */
[C---:B------:R-:W-:Y:S01]  /*3660*/  FMUL.FTZ R92, R83.reuse, R232 ;  /* 0x000000e8535c7220 */ /* 0x040fe20000410000 */
[C---:B------:R-:W-:Y:S01]  /*3670*/  FMUL.FTZ R87, R83.reuse, R234 ;  /* 0x000000ea53577220 */ /* 0x040fe20000410000 */
[C---:B------:R-:W-:Y:S01]  /*3680*/  FMUL.FTZ R110, R83.reuse, R240 ;  /* 0x000000f0536e7220 */ /* 0x040fe20000410000 */
[----:B------:R-:W-:Y:S01]  /*3690*/  FMUL.FTZ R93, R83, R242 ;  /* 0x000000f2535d7220 */ /* 0x000fe20000410000 */
[----:B0-----:R-:W-:Y:S01]  /*36a0*/  FFMA.FTZ R76, R111, R39, R10 ;  /* 0x000000276f4c7223 */ /* 0x001fe2000001000a */
[----:B------:R-:W-:Y:S01]  /*36b0*/  FFMA.FTZ R111, R114, R180, R149 ;  /* 0x000000b4726f7223 */ /* 0x000fe20000010095 */
[----:B------:R-:W-:Y:S01]  /*36c0*/  FADD.FTZ R108, R108, -R80 ;  /* 0x800000506c6c7221 */ /* 0x000fe20000010000 */
[----:B------:R-:W-:Y:S01]  /*36d0*/  FFMA.FTZ R110, R110, R132, R21 ;  /* 0x000000846e6e7223 */ /* 0x000fe20000010015 */
[----:B------:R-:W-:Y:S01]  /*36e0*/  FFMA.FTZ R93, R93, R187, R160 ;  /* 0x000000bb5d5d7223 */ /* 0x000fe200000100a0 */
[----:B------:R-:W-:Y:S01]  /*36f0*/  FADD.FTZ R238, R117, -R80 ;  /* 0x8000005075ee7221 */ /* 0x000fe20000010000 */
[----:B------:R-:W-:Y:S01]  /*3700*/  F2FP.BF16.F32.PACK_AB R78, R111, R78 ;  /* 0x0000004e6f4e723e */ /* 0x000fe200000010ff */
[----:B------:R-:W-:Y:S01]  /*3710*/  FFMA.FTZ R111, R81, R43, R14 ;  /* 0x0000002b516f7223 */ /* 0x000fe2000001000e */
[----:B------:R-:W-:Y:S01]  /*3720*/  FFMA.FTZ R81, R86, R42, R15 ;  /* 0x0000002a56517223 */ /* 0x000fe2000001000f */
[----:B------:R-:W-:Y:S01]  /*3730*/  FFMA.FTZ R86, R85, R181, R152 ;  /* 0x000000b555567223 */ /* 0x000fe20000010098 */
[----:B------:R-:W-:Y:S01]  /*3740*/  FFMA.FTZ R85, R92, R130, R19 ;  /* 0x000000825c557223 */ /* 0x000fe20000010013 */
[----:B------:R-:W-:Y:S01]  /*3750*/  FFMA.FTZ R92, R87, R185, R156 ;  /* 0x000000b9575c7223 */ /* 0x000fe2000001009c */
[--C-:B------:R-:W-:Y:S01]  /*3760*/  FADD.FTZ R246, R121, -R80.reuse ;  /* 0x8000005079f67221 */ /* 0x100fe20000010000 */
[C---:B------:R-:W-:Y:S01]  /*3770*/  FMUL.FTZ R121, R83.reuse, R108 ;  /* 0x0000006c53797220 */ /* 0x040fe20000410000 */
[C---:B------:R-:W-:Y:S01]  /*3780*/  FMUL.FTZ R117, R83.reuse, R236 ;  /* 0x000000ec53757220 */ /* 0x040fe20000410000 */
[----:B------:R-:W-:Y:S01]  /*3790*/  FMUL.FTZ R108, R83, R238 ;  /* 0x000000ee536c7220 */ /* 0x000fe20000410000 */
[----:B------:R-:W-:Y:S01]  /*37a0*/  F2FP.BF16.F32.PACK_AB R87, R93, R110 ;  /* 0x0000006e5d57723e */ /* 0x000fe200000010ff */
[--C-:B------:R-:W-:Y:S01]  /*37b0*/  FADD.FTZ R88, R88, -R80.reuse ;  /* 0x8000005058587221 */ /* 0x100fe20000010000 */
[----:B------:R-:W-:Y:S01]  /*37c0*/  F2FP.BF16.F32.PACK_AB R85, R92, R85 ;  /* 0x000000555c55723e */ /* 0x000fe200000010ff */
[--C-:B------:R-:W-:Y:S01]  /*37d0*/  FADD.FTZ R204, R89, -R80.reuse ;  /* 0x8000005059cc7221 */ /* 0x100fe20000010000 */
[----:B------:R-:W0:Y:S01]  /*37e0*/  LDC.64 R92, c[0x0][0x210] ;  /* 0x00008400ff5c7b82 */ /* 0x000e220000000a00 */
[--C-:B------:R-:W-:Y:S01]  /*37f0*/  FADD.FTZ R90, R90, -R80.reuse ;  /* 0x800000505a5a7221 */ /* 0x100fe20000010000 */
[--C-:B------:R-:W-:Y:S01]  /*3800*/  FADD.FTZ R206, R91, -R80.reuse ;  /* 0x800000505bce7221 */ /* 0x100fe20000010000 */
[--C-:B------:R-:W-:Y:S01]  /*3810*/  FADD.FTZ R244, R120, -R80.reuse ;  /* 0x8000005078f47221 */ /* 0x100fe20000010000 */
[--C-:B------:R-:W-:Y:S01]  /*3820*/  FADD.FTZ R98, R98, -R80.reuse ;  /* 0x8000005062627221 */ /* 0x100fe20000010000 */
[----:B------:R-:W-:Y:S01]  /*3830*/  FADD.FTZ R222, R105, -R80 ;  /* 0x8000005069de7221 */ /* 0x000fe20000010000 */
[----:B------:R-:W-:Y:S01]  /*3840*/  FFMA.FTZ R117, R117, R133, R20 ;  /* 0x0000008575757223 */ /* 0x000fe20000010014 */
[----:B------:R-:W-:Y:S01]  /*3850*/  FFMA.FTZ R108, R108, R188, R157 ;  /* 0x000000bc6c6c7223 */ /* 0x000fe2000001009d */
        /* <DEDUP_REMOVED lines=77> */
[----:B0-----:R-:W-:-:S03]  /*3d30*/  LEA R138, R92, R138, 0x2 ;  /* 0x0000008a5c8a7211 */ /* 0x001fc600078e10ff */
[----:B------:R1:W-:Y:S01]  /*3d40*/  STG.E.128 desc[UR4][R96.64], R88 ;  /* 0x0000005860007986 */ /* 0x0003e2000c101d04 */
[----:B------:R-:W-:-:S13]  /*3d50*/  ISETP.GE.AND P1, PT, R138, R93, PT ;  /* 0x0000005d8a00720c */ /* 0x000fda0003f26270 */
[----:B------:R-:W-:Y:S05]  /*3d60*/  @!P1 BRA `(.L_x_14513) ;  /* 0xffffffd000109947 */ /* 0x000fea000383ffff */
[----:B------:R-:W-:Y:S05]  /*3d70*/  EXIT ;  /* 0x000000000000794d */ /* 0x000fea0003800000 */
.L_x_14512:
        /* <DEDUP_REMOVED lines=8> */
.L_x_14515:
[----:B------:R-:W-:Y:S05]  /*3e00*/  BSYNC B0 ;  /* 0x0000000000007941 */ /* 0x000fea0003800000 */
.L_x_14514:
        /* <DEDUP_REMOVED lines=9> */
.L_x_14516:
[----:B------:R-:W-:Y:S01]  /*3ea0*/  HFMA2.MMA R194, -RZ, RZ, 0, 2.384185791015625e-07 ;  /* 0x00000004ffc27435 */ /* 0x000fe200000001ff */
[----:B------:R-:W-:-:S05]  /*3eb0*/  MOV R82, R87 ;  /* 0x0000005700527202 */ /* 0x000fca0000000f00 */
[----:B------:R-:W-:-:S05]  /*3ec0*/  FADD.FTZ R84, R83, R82 ;  /* 0x0000005253547221 */ /* 0x000fca0000010000 */
[----:B------:R-:W-:-:S07]  /*3ed0*/  MOV R159, R84 ;  /* 0x00000054009f7202 */ /* 0x000fce0000000f00 */
[----:B------:R-:W-:Y:S05]  /*3ee0*/  WARPSYNC.COLLECTIVE R158, `(.L_x_14517) ;  /* 0x000000009e087348 */ /* 0x000fea0003c00000 */
[----:B------:R0:W1:Y:S02]  /*3ef0*/  SHFL.BFLY P2, R87, R159, R194, R205 ;  /* 0x0c0000c29f577389 */ /* 0x00006400000400cd */
[----:B01----:R-:W-:Y:S01]  /*3f00*/  ENDCOLLECTIVE ;  /* 0x000000000000791b */ /* 0x003fe20003800000 */
.L_x_14517:
[----:B------:R-:W-:Y:S01]  /*3f10*/  HFMA2.MMA R194, -RZ, RZ, 0, 4.76837158203125e-07 ;  /* 0x00000008ffc27435 */ /* 0x000fe200000001ff */
[----:B------:R-:W-:-:S05]  /*3f20*/  MOV R81, R87 ;  /* 0x0000005700517202 */ /* 0x000fca0000000f00 */
[----:B------:R-:W-:-:S05]  /*3f30*/  FADD.FTZ R85, R84, R81 ;  /* 0x0000005154557221 */ /* 0x000fca0000010000 */
[----:B------:R-:W-:-:S07]  /*3f40*/  MOV R159, R85 ;  /* 0x00000055009f7202 */ /* 0x000fce0000000f00 */
[----:B------:R-:W-:Y:S05]  /*3f50*/  WARPSYNC.COLLECTIVE R158, `(.L_x_14518) ;  /* 0x000000009e087348 */ /* 0x000fea0003c00000 */
[----:B------:R0:W1:Y:S02]  /*3f60*/  SHFL.BFLY P2, R87, R159, R194, R205 ;  /* 0x0c0000c29f577389 */ /* 0x00006400000400cd */
[----:B01----:R-:W-:Y:S01]  /*3f70*/  ENDCOLLECTIVE ;  /* 0x000000000000791b */ /* 0x003fe20003800000 */
.L_x_14518:
        /* <DEDUP_REMOVED lines=8> */
.L_x_14519:
        /* <DEDUP_REMOVED lines=104> */
.L_x_14520:
[----:B------:R-:W-:Y:S01]  /*4680*/  HFMA2.MMA R194, -RZ, RZ, 0, 1.1920928955078125e-07 ;  /* 0x00000002ffc27435 */ /* 0x000fe200000001ff */
[----:B------:R-:W-:-:S05]  /*4690*/  MOV R83, R87 ;  /* 0x0000005700537202 */ /* 0x000fca0000000f00 */
[----:B------:R-:W-:-:S05]  /*46a0*/  FADD.FTZ R83, R80, R83 ;  /* 0x0000005350537221 */ /* 0x000fca0000010000 */
[----:B------:R-:W-:-:S07]  /*46b0*/  MOV R159, R83 ;  /* 0x00000053009f7202 */ /* 0x000fce0000000f00 */
[----:B------:R-:W-:Y:S05]  /*46c0*/  WARPSYNC.COLLECTIVE R158, `(.L_x_14521) ;  /* 0x000000009e087348 */ /* 0x000fea0003c00000 */
[----:B------:R0:W1:Y:S02]  /*46d0*/  SHFL.BFLY P2, R87, R159, R194, R205 ;  /* 0x0c0000c29f577389 */ /* 0x00006400000400cd */
[----:B01----:R-:W-:Y:S01]  /*46e0*/  ENDCOLLECTIVE ;  /* 0x000000000000791b */ /* 0x003fe20003800000 */
.L_x_14521:
[----:B------:R-:W-:Y:S01]  /*46f0*/  HFMA2.MMA R194, -RZ, RZ, 0, 2.384185791015625e-07 ;  /* 0x00000004ffc27435 */ /* 0x000fe200000001ff */
[----:B------:R-:W-:-:S05]  /*4700*/  MOV R84, R87 ;  /* 0x0000005700547202 */ /* 0x000fca0000000f00 */
[----:B------:R-:W-:-:S05]  /*4710*/  FADD.FTZ R84, R83, R84 ;  /* 0x0000005453547221 */ /* 0x000fca0000010000 */
[----:B------:R-:W-:-:S07]  /*4720*/  MOV R159, R84 ;  /* 0x00000054009f7202 */ /* 0x000fce0000000f00 */
[----:B------:R-:W-:Y:S05]  /*4730*/  WARPSYNC.COLLECTIVE R158, `(.L_x_14522) ;  /* 0x000000009e087348 */ /* 0x000fea0003c00000 */
[----:B------:R0:W1:Y:S02]  /*4740*/  SHFL.BFLY P2, R87, R159, R194, R205 ;  /* 0x0c0000c29f577389 */ /* 0x00006400000400cd */
[----:B01----:R-:W-:Y:S01]  /*4750*/  ENDCOLLECTIVE ;  /* 0x000000000000791b */ /* 0x003fe20003800000 */
.L_x_14522:
[----:B------:R-:W-:Y:S01]  /*4760*/  HFMA2.MMA R194, -RZ, RZ, 0, 4.76837158203125e-07 ;  /* 0x00000008ffc27435 */ /* 0x000fe200000001ff */
[----:B------:R-:W-:-:S05]  /*4770*/  MOV R85, R87 ;  /* 0x0000005700557202 */ /* 0x000fca0000000f00 */
[----:B------:R-:W-:-:S05]  /*4780*/  FADD.FTZ R85, R84, R85 ;  /* 0x0000005554557221 */ /* 0x000fca0000010000 */
[----:B------:R-:W-:-:S07]  /*4790*/  MOV R159, R85 ;  /* 0x00000055009f7202 */ /* 0x000fce0000000f00 */
[----:B------:R-:W-:Y:S05]  /*47a0*/  WARPSYNC.COLLECTIVE R158, `(.L_x_14523) ;  /* 0x000000009e087348 */ /* 0x000fea0003c00000 */
[----:B------:R0:W1:Y:S02]  /*47b0*/  SHFL.BFLY P2, R87, R159, R194, R205 ;  /* 0x0c0000c29f577389 */ /* 0x00006400000400cd */
[----:B01----:R-:W-:Y:S01]  /*47c0*/  ENDCOLLECTIVE ;  /* 0x000000000000791b */ /* 0x003fe20003800000 */
.L_x_14523:
[----:B------:R-:W-:Y:S01]  /*47d0*/  HFMA2.MMA R194, -RZ, RZ, 0, 9.5367431640625e-07 ;  /* 0x00000010ffc27435 */ /* 0x000fe200000001ff */
[----:B------:R-:W-:-:S05]  /*47e0*/  MOV R86, R87 ;  /* 0x0000005700567202 */ /* 0x000fca0000000f00 */
[----:B------:R-:W-:-:S05]  /*47f0*/  FADD.FTZ R86, R85, R86 ;  /* 0x0000005655567221 */ /* 0x000fca0000010000 */
[----:B------:R-:W-:-:S07]  /*4800*/  MOV R159, R86 ;  /* 0x00000056009f7202 */ /* 0x000fce0000000f00 */
[----:B------:R-:W-:Y:S05]  /*4810*/  WARPSYNC.COLLECTIVE R158, `(.L_x_14524) ;  /* 0x000000009e087348 */ /* 0x000fea0003c00000 */
[----:B------:R0:W1:Y:S02]  /*4820*/  SHFL.BFLY P2, R87, R159, R194, R205 ;  /* 0x0c0000c29f577389 */ /* 0x00006400000400cd */
[----:B01----:R-:W-:Y:S01]  /*4830*/  ENDCOLLECTIVE ;  /* 0x000000000000791b */ /* 0x003fe20003800000 */
.L_x_14524:
[----:B------:R-:W-:Y:S05]  /*4840*/  BRA `(.L_x_14525) ;  /* 0xffffffe800307947 */ /* 0x000fea000383ffff */
.L_x_14526:
        /* <DEDUP_REMOVED lines=11> */
.L_x_44388:


//--------------------- .text._ZN10layer_norm13ln_fwd_kernelINS_13Kernel_traitsI13__nv_bfloat16S2_fS2_fjLj1536ELj1ELj4ELj1ELj16ENS_18Kernel_traits_baseILj1536ES2_S2_fS2_fjLj128EEEEELb0ELb1ELb1ELb0EEEvNS_9FwdParamsE --------------------------
	.section	.text._ZN10layer_norm13ln_fwd_kernelINS_13Kernel_traitsI13__nv_bfloat16S2_fS2_fjLj1536ELj1ELj4ELj1ELj16ENS_18Kernel_traits_baseILj1536ES2_S2_fS2_fjLj128EEEEELb0ELb1ELb1ELb0EEEvNS_9FwdParamsE,"ax",@progbits
	.align	128
        .global         _ZN10layer_norm13ln_fwd_kernelINS_13Kernel_traitsI13__nv_bfloat16S2_fS2_fjLj1536ELj1ELj4ELj1ELj16ENS_18Kernel_traits_baseILj1536ES2_S2_fS2_fjLj128EEEEELb0ELb1ELb1ELb0EEEvNS_9FwdParamsE
        .type           _ZN10layer_norm13ln_fwd_kernelINS_13Kernel_traitsI13__nv_bfloat16S2_fS2_fjLj1536ELj1ELj4ELj1ELj16ENS_18Kernel_traits_baseILj1536ES2_S2_fS2_fjLj128EEEEELb0ELb1ELb1ELb0EEEvNS_9FwdParamsE,@function
        .size           _ZN10layer_norm13ln_fwd_kernelINS_13Kernel_traitsI13__nv_bfloat16S2_fS2_fjLj1536ELj1ELj4ELj1ELj16ENS_18Kernel_traits_baseILj1536ES2_S2_fS2_fjLj128EEEEELb0ELb1ELb1ELb0EEEvNS_9FwdParamsE,(.L_x_44389 - _ZN10layer_norm13ln_fwd_kernelINS_13Kernel_traitsI13__nv_bfloat16S2_fS2_fjLj1536ELj1ELj4ELj1ELj16ENS_18Kernel_traits_baseILj1536ES2_S2_fS2_fjLj128EEEEELb0ELb1ELb1ELb0EEEvNS_9FwdParamsE)
        .other          _ZN10layer_norm13ln_fwd_kernelINS_13Kernel_traitsI13__nv_bfloat16S2_fS2_fjLj1536ELj1ELj4ELj1ELj16ENS_18Kernel_traits_baseILj1536ES2_S2_fS2_fjLj128EEEEELb0ELb1ELb1ELb0EEEvNS_9FwdParamsE,@"STO_CUDA_ENTRY STV_DEFAULT"
_ZN10layer_norm13ln_fwd_kernelINS_13Kernel_traitsI13__nv_bfloat16S2_fS2_fjLj1536ELj1ELj4ELj1ELj16ENS_18Kernel_traits_baseILj1536ES2_S2_fS2_fjLj128EEEEELb0ELb1ELb1ELb0EEEvNS_9FwdParamsE:
.text._ZN10layer_norm13ln_fwd_kernelINS_13Kernel_traitsI13__nv_bfloat16S2_fS2_fjLj1536ELj1ELj4ELj1ELj16ENS_18Kernel_traits_baseILj1536ES2_S2_fS2_fjLj128EEEEELb0ELb1ELb1ELb0EEEvNS_9FwdParamsE:
        /* <DEDUP_REMOVED lines=50> */
.L_x_14528:
[----:B------:R-:W-:Y:S05]  /*0320*/  BSYNC B0 ;  /* 0x0000000000007941 */ /* 0x000fea0003800000 */
.L_x_14527:
        /* <DEDUP_REMOVED lines=26> */
.L_x_14530:
[----:B------:R-:W-:Y:S05]  /*04d0*/  BSYNC B0 ;  /* 0x0000000000007941 */ /* 0x000fea0003800000 */
.L_x_14529:
        /* <DEDUP_REMOVED lines=26> */
.L_x_14532:
[----:B------:R-:W-:Y:S05]  /*0680*/  BSYNC B0 ;  /* 0x0000000000007941 */ /* 0x000fea0003800000 */
.L_x_14531:
        /* <DEDUP_REMOVED lines=26> */
.L_x_14534:
[----:B------:R-:W-:Y:S05]  /*0830*/  BSYNC B0 ;  /* 0x0000000000007941 */ /* 0x000fea0003800000 */
.L_x_14533:
        /* <DEDUP_REMOVED lines=26> */
.L_x_14536:
[----:B------:R-:W-:Y:S05]  /*09e0*/  BSYNC B0 ;  /* 0x0000000000007941 */ /* 0x000fea0003800000 */
.L_x_14535:
        /* <DEDUP_REMOVED lines=30> */
.L_x_14538:
[----:B------:R-:W-:Y:S05]  /*0bd0*/  BSYNC B0 ;  /* 0x0000000000007941 */ /* 0x000fea0003800000 */
.L_x_14537:
        /* <DEDUP_REMOVED lines=36> */
[----:B------:R-:W-:-:S02]  /*0e20*/  SHF.L.U32 R112, R40, 0x10, RZ ;  /* 0x0000001028707819 */ /* 0x000fc400000006ff */
[----:B------:R-:W-:Y:S02]  /*0e30*/  SHF.L.U32 R37, R35, 0x10, RZ ;  /* 0x0000001023257819 */ /* 0x000fe400000006ff */
[----:B------:R-:W-:Y:S02]  /*0e40*/  SHF.L.U32 R26, R21, 0x10, RZ ;  /* 0x00000010151a7819 */ /* 0x000fe400000006ff */
[----:B------:R-:W-:Y:S02]  /*0e50*/  SHF.L.U32 R27, R22, 0x10, RZ ;  /* 0x00000010161b7819 */ /* 0x000fe400000006ff */
[----:B------:R-:W-:Y:S02]  /*0e60*/  SHF.L.U32 R25, R23, 0x10, RZ ;  /* 0x0000001017197819 */ /* 0x000fe400000006ff */
[----:B------:R-:W-:Y:S02]  /*0e70*/  PRMT R195, R64, 0x7632, R195 ;  /* 0x0000763240c37816 */ /* 0x000fe400000000c3 */
[----:B------:R-:W-:-:S02]  /*0e80*/  PRMT R203, R56, 0x7632, R203 ;  /* 0x0000763238cb7816 */ /* 0x000fc400000000cb */
        /* <DEDUP_REMOVED lines=8> */
[----:B------:R-:W-:Y:S02]  /*0f10*/  SHF.L.U32 R22, R18, 0x10, RZ ;  /* 0x0000001012167819 */ /* 0x000fe400000006ff */
        /* <DEDUP_REMOVED lines=105> */
[----:B------:R-:W-:Y:S02]  /*15b0*/  @P0 LOP3.LUT R117, R117, 0x40, RZ, 0xfc, !PT ;  /* 0x0000004075750812 */ /* 0x000fe400078efcff */
        /* <DEDUP_REMOVED lines=19> */
.L_x_14660:
        /* <DEDUP_REMOVED lines=60> */
[----:B0-----:R-:W-:-:S04]  /*1ab0*/  FMUL.FTZ R109, R52, UR6 ;  /* 0x00000006346d7c20 */ /* 0x001fc80008410000 */
[----:B------:R-:W-:-:S04]  /*1ac0*/  FMUL.FTZ R52, R116, R109 ;  /* 0x0000006d74347220 */ /* 0x000fc80000410000 */
[----:B------:R-:W-:-:S07]  /*1ad0*/  @P1 FADD.FTZ R52, R48, R52 ;  /* 0x0000003430341221 */ /* 0x000fce0000010000 */
.L_x_14542:
[----:B------:R-:W-:Y:S05]  /*1ae0*/  BSYNC B1 ;  /* 0x0000000000017941 */ /* 0x000fea0003800000 */
.L_x_14541:
[----:B------:R-:W-:Y:S04]  /*1af0*/  BSSY B1, `(.L_x_14543) ;  /* 0x0000007000017945 */ /* 0x000fe80003800000 */
[----:B------:R-:W-:Y:S05]  /*1b00*/  @!P2 BRA `(.L_x_14544) ;  /* 0x000000000014a947 */ /* 0x000fea0003800000 */
[----:B-----5:R-:W-:-:S04]  /*1b10*/  PRMT R53, R64, 0x7632, R53 ;  /* 0x0000763240357816 */ /* 0x020fc80000000035 */
[----:B------:R-:W-:-:S05]  /*1b20*/  SHF.L.U32 R53, R53, 0x10, RZ ;  /* 0x0000001035357819 */ /* 0x000fca00000006ff */
[----:B------:R-:W-:-:S04]  /*1b30*/  FMUL.FTZ R53, R53, UR6 ;  /* 0x0000000635357c20 */ /* 0x000fc80008410000 */
[----:B------:R-:W-:-:S04]  /*1b40*/  FMUL.FTZ R53, R142, R53 ;  /* 0x000000358e357220 */ /* 0x000fc80000410000 */
[----:B------:R-:W-:-:S07]  /*1b50*/  @P1 FADD.FTZ R53, R49, R53 ;  /* 0x0000003531351221 */ /* 0x000fce0000010000 */
.L_x_14544:
[----:B------:R-:W-:Y:S05]  /*1b60*/  BSYNC B1 ;  /* 0x0000000000017941 */ /* 0x000fea0003800000 */
.L_x_14543:
[----:B------:R-:W-:Y:S04]  /*1b70*/  BSSY B1, `(.L_x_14545) ;  /* 0x0000006000017945 */ /* 0x000fe80003800000 */
[----:B------:R-:W-:Y:S05]  /*1b80*/  @!P2 BRA `(.L_x_14546) ;  /* 0x000000000010a947 */ /* 0x000fea0003800000 */
[----:B-----5:R-:W-:-:S04]  /*1b90*/  IMAD.U32 R54, R65, 0x10000, RZ ;  /* 0x0001000041367824 */ /* 0x020fc800078e00ff */
[----:B------:R-:W-:-:S04]  /*1ba0*/  FMUL.FTZ R54, R54, UR6 ;  /* 0x0000000636367c20 */ /* 0x000fc80008410000 */
[----:B------:R-:W-:-:S04]  /*1bb0*/  FMUL.FTZ R54, R115, R54 ;  /* 0x0000003673367220 */ /* 0x000fc80000410000 */
[----:B------:R-:W-:-:S07]  /*1bc0*/  @P1 FADD.FTZ R54, R50, R54 ;  /* 0x0000003632361221 */ /* 0x000fce0000010000 */
.L_x_14546:
[----:B------:R-:W-:Y:S05]  /*1bd0*/  BSYNC B1 ;  /* 0x0000000000017941 */ /* 0x000fea0003800000 */
.L_x_14545:
[----:B------:R-:W-:Y:S04]  /*1be0*/  BSSY B1, `(.L_x_14547) ;  /* 0x0000007000017945 */ /* 0x000fe80003800000 */
[----:B------:R-:W-:Y:S05]  /*1bf0*/  @!P2 BRA `(.L_x_14548) ;  /* 0x000000000014a947 */ /* 0x000fea0003800000 */
[----:B-----5:R-:W-:-:S04]  /*1c00*/  PRMT R55, R65, 0x7632, R55 ;  /* 0x0000763241377816 */ /* 0x020fc80000000037 */
[----:B------:R-:W-:-:S05]  /*1c10*/  SHF.L.U32 R55, R55, 0x10, RZ ;  /* 0x0000001037377819 */ /* 0x000fca00000006ff */
[----:B0-----:R-:W-:-:S04]  /*1c20*/  FMUL.FTZ R108, R55, UR6 ;  /* 0x00000006376c7c20 */ /* 0x001fc80008410000 */
[----:B------:R-:W-:-:S04]  /*1c30*/  FMUL.FTZ R55, R143, R108 ;  /* 0x0000006c8f377220 */ /* 0x000fc80000410000 */
[----:B------:R-:W-:-:S07]  /*1c40*/  @P1 FADD.FTZ R55, R51, R55 ;  /* 0x0000003733371221 */ /* 0x000fce0000010000 */
.L_x_14548:
[----:B------:R-:W-:Y:S05]  /*1c50*/  BSYNC B1 ;  /* 0x0000000000017941 */ /* 0x000fea0003800000 */
.L_x_14547:
[----:B------:R-:W-:Y:S04]  /*1c60*/  BSSY B1, `(.L_x_14549) ;  /* 0x0000006000017945 */ /* 0x000fe80003800000 */
[----:B------:R-:W-:Y:S05]  /*1c70*/  @!P2 BRA `(.L_x_14550) ;  /* 0x000000000010a947 */ /* 0x000fea0003800000 */
[----:B-----5:R-:W-:-:S05]  /*1c80*/  SHF.L.U32 R60, R66, 0x10, RZ ;  /* 0x00000010423c7819 */ /* 0x020fca00000006ff */
[----:B0-----:R-:W-:-:S04]  /*1c90*/  FMUL.FTZ R109, R60, UR6 ;  /* 0x000000063c6d7c20 */ /* 0x001fc80008410000 */
[----:B------:R-:W-:-:S04]  /*1ca0*/  FMUL.FTZ R60, R114, R109 ;  /* 0x0000006d723c7220 */ /* 0x000fc80000410000 */
[----:B------:R-:W-:-:S07]  /*1cb0*/  @P1 FADD.FTZ R60, R56, R60 ;  /* 0x0000003c383c1221 */ /* 0x000fce0000010000 */
.L_x_14550:
[----:B------:R-:W-:Y:S05]  /*1cc0*/  BSYNC B1 ;  /* 0x0000000000017941 */ /* 0x000fea0003800000 */
.L_x_14549:
[----:B------:R-:W-:Y:S04]  /*1cd0*/  BSSY B1, `(.L_x_14551) ;  /* 0x0000007000017945 */ /* 0x000fe80003800000 */
[----:B------:R-:W-:Y:S05]  /*1ce0*/  @!P2 BRA `(.L_x_14552) ;  /* 0x000000000014a947 */ /* 0x000fea0003800000 */
[----:B-----5:R-:W-:-:S04]  /*1cf0*/  PRMT R61, R66, 0x7632, R61 ;  /* 0x00007632423d7816 */ /* 0x020fc8000000003d */
[----:B------:R-:W-:-:S05]  /*1d00*/  SHF.L.U32 R61, R61, 0x10, RZ ;  /* 0x000000103d3d7819 */ /* 0x000fca00000006ff */
[----:B------:R-:W-:-:S04]  /*1d10*/  FMUL.FTZ R61, R61, UR6 ;  /* 0x000000063d3d7c20 */ /* 0x000fc80008410000 */
[----:B------:R-:W-:-:S04]  /*1d20*/  FMUL.FTZ R61, R144, R61 ;  /* 0x0000003d903d7220 */ /* 0x000fc80000410000 */
[----:B------:R-:W-:-:S07]  /*1d30*/  @P1 FADD.FTZ R61, R57, R61 ;  /* 0x0000003d393d1221 */ /* 0x000fce0000010000 */
.L_x_14552:
[----:B------:R-:W-:Y:S05]  /*1d40*/  BSYNC B1 ;  /* 0x0000000000017941 */ /* 0x000fea0003800000 */
.L_x_14551:
[----:B------:R-:W-:Y:S04]  /*1d50*/  BSSY B1, `(.L_x_14553) ;  /* 0x0000006000017945 */ /* 0x000fe80003800000 */
[----:B------:R-:W-:Y:S05]  /*1d60*/  @!P2 BRA `(.L_x_14554) ;  /* 0x000000000010a947 */ /* 0x000fea0003800000 */
[----:B-----5:R-:W-:-:S05]  /*1d70*/  SHF.L.U32 R62, R67, 0x10, RZ ;  /* 0x00000010433e7819 */ /* 0x020fca00000006ff */
[----:B------:R-:W-:-:S04]  /*1d80*/  FMUL.FTZ R62, R62, UR6 ;  /* 0x000000063e3e7c20 */ /* 0x000fc80008410000 */
[----:B------:R-:W-:-:S04]  /*1d90*/  FMUL.FTZ R62, R113, R62 ;  /* 0x0000003e713e7220 */ /* 0x000fc80000410000 */
[----:B------:R-:W-:-:S07]  /*1da0*/  @P1 FADD.FTZ R62, R58, R62 ;  /* 0x0000003e3a3e1221 */ /* 0x000fce0000010000 */
.L_x_14554:
[----:B------:R-:W-:Y:S05]  /*1db0*/  BSYNC B1 ;  /* 0x0000000000017941 */ /* 0x000fea0003800000 */
.L_x_14553:
[----:B------:R-:W-:Y:S04]  /*1dc0*/  BSSY B1, `(.L_x_14555) ;  /* 0x0000007000017945 */ /* 0x000fe80003800000 */
[----:B------:R-:W-:Y:S05]  /*1dd0*/  @!P2 BRA `(.L_x_14556) ;  /* 0x000000000014a947 */ /* 0x000fea0003800000 */
[----:B-----5:R-:W-:-:S04]  /*1de0*/  PRMT R63, R67, 0x7632, R63 ;  /* 0x00007632433f7816 */ /* 0x020fc8000000003f */
[----:B------:R-:W-:-:S05]  /*1df0*/  SHF.L.U32 R63, R63, 0x10, RZ ;  /* 0x000000103f3f7819 */ /* 0x000fca00000006ff */
[----:B0-----:R-:W-:-:S04]  /*1e00*/  FMUL.FTZ R108, R63, UR6 ;  /* 0x000000063f6c7c20 */ /* 0x001fc80008410000 */
[----:B------:R-:W-:-:S04]  /*1e10*/  FMUL.FTZ R63, R145, R108 ;  /* 0x0000006c913f7220 */ /* 0x000fc80000410000 */
[----:B------:R-:W-:-:S07]  /*1e20*/  @P1 FADD.FTZ R63, R59, R63 ;  /* 0x0000003f3b3f1221 */ /* 0x000fce0000010000 */
.L_x_14556:
[----:B------:R-:W-:Y:S05]  /*1e30*/  BSYNC B1 ;  /* 0x0000000000017941 */ /* 0x000fea0003800000 */
.L_x_14555:
[----:B0-----:R-:W0:Y:S01]  /*1e40*/  LDC.64 R108, c[0x0][0x238] ;  /* 0x00008e00ff6c7b82 */ /* 0x001e220000000a00 */
[----:B------:R-:W-:Y:S01]  /*1e50*/  IADD3 R217, R217, 0x20, RZ ;  /* 0x00000020d9d97810 */ /* 0x000fe20007ffe0ff */
[C---:B0-----:R-:W-:Y:S01]  /*1e60*/  IMAD.WIDE.U32 R108, R215.reuse, 0x20, R108 ;  /* 0x00000020d76c7825 */ /* 0x041fe200078e006c */
[----:B------:R-:W-:-:S04]  /*1e70*/  IADD3 R215, R215, 0x20, RZ ;  /* 0x00000020d7d77810 */ /* 0x000fc80007ffe0ff */
[----:B------:R0:W-:Y:S04]  /*1e80*/  STG.E.128 desc[UR4][R108.64], R52 ;  /* 0x000000346c007986 */ /* 0x0001e8000c101d04 */
[----:B------:R0:W-:Y:S02]  /*1e90*/  STG.E.128 desc[UR4][R108.64+0x10], R60 ;  /* 0x0000103c6c007986 */ /* 0x0001e4000c101d04 */
.L_x_14540:
[----:B------:R-:W-:Y:S05]  /*1ea0*/  BSYNC B0 ;  /* 0x0000000000007941 */ /* 0x000fea0003800000 */
.L_x_14539:
[----:B------:R-:W-:Y:S01]  /*1eb0*/  LOP3.LUT P1, RZ, R117, 0x20, RZ, 0xc0, !PT ;  /* 0x0000002075ff7812 */ /* 0x000fe2000782c0ff */
        /* <DEDUP_REMOVED lines=39> */
[----:B-----5:R-:W-:-:S04]  /*2130*/  IMAD.U32 R68, R64, 0x10000, RZ ;  /* 0x0001000040447824 */ /* 0x020fc800078e00ff */
[----:B0-----:R-:W-:-:S04]  /*2140*/  FMUL.FTZ R109, R68, UR6 ;  /* 0x00000006446d7c20 */ /* 0x001fc80008410000 */
[----:B------:R-:W-:-:S04]  /*2150*/  FMUL.FTZ R68, R112, R109 ;  /* 0x0000006d70447220 */ /* 0x000fc80000410000 */
[----:B------:R-:W-:-:S07]  /*2160*/  @P1 FADD.FTZ R68, R48, R68 ;  /* 0x0000004430441221 */ /* 0x000fce0000010000 */
.L_x_14560:
[----:B------:R-:W-:Y:S05]  /*2170*/  BSYNC B1 ;  /* 0x0000000000017941 */ /* 0x000fea0003800000 */
.L_x_14559:
[----:B------:R-:W-:Y:S04]  /*2180*/  BSSY B1, `(.L_x_14561) ;  /* 0x0000007000017945 */ /* 0x000fe80003800000 */
[----:B------:R-:W-:Y:S05]  /*2190*/  @!P2 BRA `(.L_x_14562) ;  /* 0x000000000014a947 */ /* 0x000fea0003800000 */
[----:B-----5:R-:W-:-:S04]  /*21a0*/  PRMT R69, R64, 0x7632, R69 ;  /* 0x0000763240457816 */ /* 0x020fc80000000045 */
[----:B------:R-:W-:-:S05]  /*21b0*/  SHF.L.U32 R69, R69, 0x10, RZ ;  /* 0x0000001045457819 */ /* 0x000fca00000006ff */
[----:B------:R-:W-:-:S04]  /*21c0*/  FMUL.FTZ R69, R69, UR6 ;  /* 0x0000000645457c20 */ /* 0x000fc80008410000 */
[----:B------:R-:W-:-:S04]  /*21d0*/  FMUL.FTZ R69, R146, R69 ;  /* 0x0000004592457220 */ /* 0x000fc80000410000 */
[----:B------:R-:W-:-:S07]  /*21e0*/  @P1 FADD.FTZ R69, R49, R69 ;  /* 0x0000004531451221 */ /* 0x000fce0000010000 */
.L_x_14562:
[----:B------:R-:W-:Y:S05]  /*21f0*/  BSYNC B1 ;  /* 0x0000000000017941 */ /* 0x000fea0003800000 */
.L_x_14561:
[----:B------:R-:W-:Y:S04]  /*2200*/  BSSY B1, `(.L_x_14563) ;  /* 0x0000006000017945 */ /* 0x000fe80003800000 */
[----:B------:R-:W-:Y:S05]  /*2210*/  @!P2 BRA `(.L_x_14564) ;  /* 0x000000000010a947 */ /* 0x000fea0003800000 */
[----:B-----5:R-:W-:-:S05]  /*2220*/  SHF.L.U32 R70, R65, 0x10, RZ ;  /* 0x0000001041467819 */ /* 0x020fca00000006ff */
[----:B------:R-:W-:-:S04]  /*2230*/  FMUL.FTZ R70, R70, UR6 ;  /* 0x0000000646467c20 */ /* 0x000fc80008410000 */
[----:B------:R-:W-:-:S04]  /*2240*/  FMUL.FTZ R70, R47, R70 ;  /* 0x000000462f467220 */ /* 0x000fc80000410000 */
[----:B------:R-:W-:-:S07]  /*2250*/  @P1 FADD.FTZ R70, R50, R70 ;  /* 0x0000004632461221 */ /* 0x000fce0000010000 */
.L_x_14564:
[----:B------:R-:W-:Y:S05]  /*2260*/  BSYNC B1 ;  /* 0x0000000000017941 */ /* 0x000fea0003800000 */
.L_x_14563:
[----:B------:R-:W-:Y:S04]  /*2270*/  BSSY B1, `(.L_x_14565) ;  /* 0x0000007000017945 */ /* 0x000fe80003800000 */
[----:B------:R-:W-:Y:S05]  /*2280*/  @!P2 BRA `(.L_x_14566) ;  /* 0x000000000014a947 */ /* 0x000fea0003800000 */
[----:B-----5:R-:W-:-:S04]  /*2290*/  PRMT R71, R65, 0x7632, R71 ;  /* 0x0000763241477816 */ /* 0x020fc80000000047 */
[----:B------:R-:W-:-:S05]  /*22a0*/  SHF.L.U32 R71, R71, 0x10, RZ ;  /* 0x0000001047477819 */ /* 0x000fca00000006ff */
[----:B0-----:R-:W-:-:S04]  /*22b0*/  FMUL.FTZ R108, R71, UR6 ;  /* 0x00000006476c7c20 */ /* 0x001fc80008410000 */
[----:B------:R-:W-:-:S04]  /*22c0*/  FMUL.FTZ R71, R147, R108 ;  /* 0x0000006c93477220 */ /* 0x000fc80000410000 */
[----:B------:R-:W-:-:S07]  /*22d0*/  @P1 FADD.FTZ R71, R51, R71 ;  /* 0x0000004733471221 */ /* 0x000fce0000010000 */
.L_x_14566:
[----:B------:R-:W-:Y:S05]  /*22e0*/  BSYNC B1 ;  /* 0x0000000000017941 */ /* 0x000fea0003800000 */
.L_x_14565:
[----:B------:R-:W-:Y:S04]  /*22f0*/  BSSY B1, `(.L_x_14567) ;  /* 0x0000006000017945 */ /* 0x000fe80003800000 */
[----:B------:R-:W-:Y:S05]  /*2300*/  @!P2 BRA `(.L_x_14568) ;  /* 0x000000000010a947 */ /* 0x000fea0003800000 */
[----:B-----5:R-:W-:-:S05]  /*2310*/  SHF.L.U32 R72, R66, 0x10, RZ ;  /* 0x0000001042487819 */ /* 0x020fca00000006ff */
[----:B0-----:R-:W-:-:S04]  /*2320*/  FMUL.FTZ R109, R72, UR6 ;  /* 0x00000006486d7c20 */ /* 0x001fc80008410000 */
[----:B------:R-:W-:-:S04]  /*2330*/  FMUL.FTZ R72, R46, R109 ;  /* 0x0000006d2e487220 */ /* 0x000fc80000410000 */
[----:B------:R-:W-:-:S07]  /*2340*/  @P1 FADD.FTZ R72, R56, R72 ;  /* 0x0000004838481221 */ /* 0x000fce0000010000 */
.L_x_14568:
[----:B------:R-:W-:Y:S05]  /*2350*/  BSYNC B1 ;  /* 0x0000000000017941 */ /* 0x000fea0003800000 */
.L_x_14567:
[----:B------:R-:W-:Y:S04]  /*2360*/  BSSY B1, `(.L_x_14569) ;  /* 0x0000007000017945 */ /* 0x000fe80003800000 */
[----:B------:R-:W-:Y:S05]  /*2370*/  @!P2 BRA `(.L_x_14570) ;  /* 0x000000000014a947 */ /* 0x000fea0003800000 */
[----:B-----5:R-:W-:-:S04]  /*2380*/  PRMT R73, R66, 0x7632, R73 ;  /* 0x0000763242497816 */ /* 0x020fc80000000049 */
[----:B------:R-:W-:-:S05]  /*2390*/  SHF.L.U32 R73, R73, 0x10, RZ ;  /* 0x0000001049497819 */ /* 0x000fca00000006ff */
[----:B------:R-:W-:-:S04]  /*23a0*/  FMUL.FTZ R73, R73, UR6 ;  /* 0x0000000649497c20 */ /* 0x000fc80008410000 */
[----:B------:R-:W-:-:S04]  /*23b0*/  FMUL.FTZ R73, R148, R73 ;  /* 0x0000004994497220 */ /* 0x000fc80000410000 */
[----:B------:R-:W-:-:S07]  /*23c0*/  @P1 FADD.FTZ R73, R57, R73 ;  /* 0x0000004939491221 */ /* 0x000fce0000010000 */
.L_x_14570:
[----:B------:R-:W-:Y:S05]  /*23d0*/  BSYNC B1 ;  /* 0x0000000000017941 */ /* 0x000fea0003800000 */
.L_x_14569:
[----:B------:R-:W-:Y:S04]  /*23e0*/  BSSY B1, `(.L_x_14571) ;  /* 0x0000006000017945 */ /* 0x000fe80003800000 */
[----:B------:R-:W-:Y:S05]  /*23f0*/  @!P2 BRA `(.L_x_14572) ;  /* 0x000000000010a947 */ /* 0x000fea0003800000 */
[----:B-----5:R-:W-:-:S05]  /*2400*/  SHF.L.U32 R74, R67, 0x10, RZ ;  /* 0x00000010434a7819 */ /* 0x020fca00000006ff */
[----:B------:R-:W-:-:S04]  /*2410*/  FMUL.FTZ R74, R74, UR6 ;  /* 0x000000064a4a7c20 */ /* 0x000fc80008410000 */
[----:B------:R-:W-:-:S04]  /*2420*/  FMUL.FTZ R74, R45, R74 ;  /* 0x0000004a2d4a7220 */ /* 0x000fc80000410000 */
[----:B------:R-:W-:-:S07]  /*2430*/  @P1 FADD.FTZ R74, R58, R74 ;  /* 0x0000004a3a4a1221 */ /* 0x000fce0000010000 */
.L_x_14572:
[----:B------:R-:W-:Y:S05]  /*2440*/  BSYNC B1 ;  /* 0x0000000000017941 */ /* 0x000fea0003800000 */
.L_x_14571:
[----:B------:R-:W-:Y:S04]  /*2450*/  BSSY B1, `(.L_x_14573) ;  /* 0x0000007000017945 */ /* 0x000fe80003800000 */
[----:B------:R-:W-:Y:S05]  /*2460*/  @!P2 BRA `(.L_x_14574) ;  /* 0x000000000014a947 */ /* 0x000fea0003800000 */
[----:B-----5:R-:W-:-:S04]  /*2470*/  PRMT R75, R67, 0x7632, R75 ;  /* 0x00007632434b7816 */ /* 0x020fc8000000004b */
[----:B------:R-:W-:-:S05]  /*2480*/  SHF.L.U32 R75, R75, 0x10, RZ ;  /* 0x000000104b4b7819 */ /* 0x000fca00000006ff */
[----:B0-----:R-:W-:-:S04]  /*2490*/  FMUL.FTZ R108, R75, UR6 ;  /* 0x000000064b6c7c20 */ /* 0x001fc80008410000 */
[----:B------:R-:W-:-:S04]  /*24a0*/  FMUL.FTZ R75, R149, R108 ;  /* 0x0000006c954b7220 */ /* 0x000fc80000410000 */
[----:B------:R-:W-:-:S07]  /*24b0*/  @P1 FADD.FTZ R75, R59, R75 ;  /* 0x0000004b3b4b1221 */ /* 0x000fce0000010000 */
.L_x_14574:
[----:B------:R-:W-:Y:S05]  /*24c0*/  BSYNC B1 ;  /* 0x0000000000017941 */ /* 0x000fea0003800000 */
.L_x_14573:
[----:B0-----:R-:W0:Y:S01]  /*24d0*/  LDC.64 R108, c[0x0][0x238] ;  /* 0x00008e00ff6c7b82 */ /* 0x001e220000000a00 */
[----:B------:R-:W-:Y:S02]  /*24e0*/  VIADD R217, R217, 0x20 ;  /* 0x00000020d9d97836 */ /* 0x000fe40000000000 */
[C---:B0-----:R-:W-:Y:S01]  /*24f0*/  IMAD.WIDE.U32 R108, R215.reuse, 0x20, R108 ;  /* 0x00000020d76c7825 */ /* 0x041fe200078e006c */
[----:B------:R-:W-:-:S04]  /*2500*/  IADD3 R215, R215, 0x20, RZ ;  /* 0x00000020d7d77810 */ /* 0x000fc80007ffe0ff */
[----:B------:R1:W-:Y:S04]  /*2510*/  STG.E.128 desc[UR4][R108.64], R68 ;  /* 0x000000446c007986 */ /* 0x0003e8000c101d04 */
[----:B------:R1:W-:Y:S02]  /*2520*/  STG.E.128 desc[UR4][R108.64+0x10], R72 ;  /* 0x000010486c007986 */ /* 0x0003e4000c101d04 */
.L_x_14558:
[----:B------:R-:W-:Y:S05]  /*2530*/  BSYNC B0 ;  /* 0x0000000000007941 */ /* 0x000fea0003800000 */
.L_x_14557:
[----:B------:R-:W-:Y:S01]  /*2540*/  LOP3.LUT P1, RZ, R117, 0x10, RZ, 0xc0, !PT ;  /* 0x0000001075ff7812 */ /* 0x000fe2000782c0ff */
        /* <DEDUP_REMOVED lines=40> */
[----:B0-----:R-:W-:-:S04]  /*27d0*/  FMUL.FTZ R109, R76, UR6 ;  /* 0x000000064c6d7c20 */ /* 0x001fc80008410000 */
[----:B------:R-:W-:-:S04]  /*27e0*/  FMUL.FTZ R76, R44, R109 ;  /* 0x0000006d2c4c7220 */ /* 0x000fc80000410000 */
[----:B------:R-:W-:-:S07]  /*27f0*/  @P1 FADD.FTZ R76, R48, R76 ;  /* 0x0000004c304c1221 */ /* 0x000fce0000010000 */
.L_x_14578:
[----:B------:R-:W-:Y:S05]  /*2800*/  BSYNC B1 ;  /* 0x0000000000017941 */ /* 0x000fea0003800000 */
.L_x_14577:
[----:B------:R-:W-:Y:S04]  /*2810*/  BSSY B1, `(.L_x_14579) ;  /* 0x0000007000017945 */ /* 0x000fe80003800000 */
[----:B------:R-:W-:Y:S05]  /*2820*/  @!P2 BRA `(.L_x_14580) ;  /* 0x000000000014a947 */ /* 0x000fea0003800000 */
[----:B-----5:R-:W-:-:S04]  /*2830*/  PRMT R77, R64, 0x7632, R77 ;  /* 0x00007632404d7816 */ /* 0x020fc8000000004d */
[----:B------:R-:W-:-:S05]  /*2840*/  SHF.L.U32 R77, R77, 0x10, RZ ;  /* 0x000000104d4d7819 */ /* 0x000fca00000006ff */
[----:B------:R-:W-:-:S04]  /*2850*/  FMUL.FTZ R77, R77, UR6 ;  /* 0x000000064d4d7c20 */ /* 0x000fc80008410000 */
[----:B------:R-:W-:-:S04]  /*2860*/  FMUL.FTZ R77, R150, R77 ;  /* 0x0000004d964d7220 */ /* 0x000fc80000410000 */
[----:B------:R-:W-:-:S07]  /*2870*/  @P1 FADD.FTZ R77, R49, R77 ;  /* 0x0000004d314d1221 */ /* 0x000fce0000010000 */
.L_x_14580:
[----:B------:R-:W-:Y:S05]  /*2880*/  BSYNC B1 ;  /* 0x0000000000017941 */ /* 0x000fea0003800000 */
.L_x_14579:
[----:B------:R-:W-:Y:S04]  /*2890*/  BSSY B1, `(.L_x_14581) ;  /* 0x0000006000017945 */ /* 0x000fe80003800000 */
[----:B------:R-:W-:Y:S05]  /*28a0*/  @!P2 BRA `(.L_x_14582) ;  /* 0x000000000010a947 */ /* 0x000fea0003800000 */
[----:B-----5:R-:W-:-:S05]  /*28b0*/  SHF.L.U32 R78, R65, 0x10, RZ ;  /* 0x00000010414e7819 */ /* 0x020fca00000006ff */
[----:B------:R-:W-:-:S04]  /*28c0*/  FMUL.FTZ R78, R78, UR6 ;  /* 0x000000064e4e7c20 */ /* 0x000fc80008410000 */
[----:B------:R-:W-:-:S04]  /*28d0*/  FMUL.FTZ R78, R43, R78 ;  /* 0x0000004e2b4e7220 */ /* 0x000fc80000410000 */
[----:B------:R-:W-:-:S07]  /*28e0*/  @P1 FADD.FTZ R78, R50, R78 ;  /* 0x0000004e324e1221 */ /* 0x000fce0000010000 */
.L_x_14582:
[----:B------:R-:W-:Y:S05]  /*28f0*/  BSYNC B1 ;  /* 0x0000000000017941 */ /* 0x000fea0003800000 */
.L_x_14581:
[----:B------:R-:W-:Y:S04]  /*2900*/  BSSY B1, `(.L_x_14583) ;  /* 0x0000007000017945 */ /* 0x000fe80003800000 */
[----:B------:R-:W-:Y:S05]  /*2910*/  @!P2 BRA `(.L_x_14584) ;  /* 0x000000000014a947 */ /* 0x000fea0003800000 */
[----:B-----5:R-:W-:-:S04]  /*2920*/  PRMT R79, R65, 0x7632, R79 ;  /* 0x00007632414f7816 */ /* 0x020fc8000000004f */
[----:B------:R-:W-:-:S05]  /*2930*/  SHF.L.U32 R79, R79, 0x10, RZ ;  /* 0x000000104f4f7819 */ /* 0x000fca00000006ff */
[----:B0-----:R-:W-:-:S04]  /*2940*/  FMUL.FTZ R108, R79, UR6 ;  /* 0x000000064f6c7c20 */ /* 0x001fc80008410000 */
[----:B------:R-:W-:-:S04]  /*2950*/  FMUL.FTZ R79, R151, R108 ;  /* 0x0000006c974f7220 */ /* 0x000fc80000410000 */
[----:B------:R-:W-:-:S07]  /*2960*/  @P1 FADD.FTZ R79, R51, R79 ;  /* 0x0000004f334f1221 */ /* 0x000fce0000010000 */
.L_x_14584:
[----:B------:R-:W-:Y:S05]  /*2970*/  BSYNC B1 ;  /* 0x0000000000017941 */ /* 0x000fea0003800000 */
.L_x_14583:
[----:B------:R-:W-:Y:S04]  /*2980*/  BSSY B1, `(.L_x_14585) ;  /* 0x0000006000017945 */ /* 0x000fe80003800000 */
[----:B------:R-:W-:Y:S05]  /*2990*/  @!P2 BRA `(.L_x_14586) ;  /* 0x000000000010a947 */ /* 0x000fea0003800000 */
[----:B-----5:R-:W-:-:S05]  /*29a0*/  SHF.L.U32 R80, R66, 0x10, RZ ;  /* 0x0000001042507819 */ /* 0x020fca00000006ff */
[----:B0-----:R-:W-:-:S04]  /*29b0*/  FMUL.FTZ R109, R80, UR6 ;  /* 0x00000006506d7c20 */ /* 0x001fc80008410000 */
[----:B------:R-:W-:-:S04]  /*29c0*/  FMUL.FTZ R80, R42, R109 ;  /* 0x0000006d2a507220 */ /* 0x000fc80000410000 */
[----:B------:R-:W-:-:S07]  /*29d0*/  @P1 FADD.FTZ R80, R56, R80 ;  /* 0x0000005038501221 */ /* 0x000fce0000010000 */
.L_x_14586:
[----:B------:R-:W-:Y:S05]  /*29e0*/  BSYNC B1 ;  /* 0x0000000000017941 */ /* 0x000fea0003800000 */
.L_x_14585:
[----:B------:R-:W-:Y:S04]  /*29f0*/  BSSY B1, `(.L_x_14587) ;  /* 0x0000007000017945 */ /* 0x000fe80003800000 */
[----:B------:R-:W-:Y:S05]  /*2a00*/  @!P2 BRA `(.L_x_14588) ;  /* 0x000000000014a947 */ /* 0x000fea0003800000 */
[----:B-----5:R-:W-:-:S04]  /*2a10*/  PRMT R81, R66, 0x7632, R81 ;  /* 0x0000763242517816 */ /* 0x020fc80000000051 */
[----:B------:R-:W-:-:S05]  /*2a20*/  SHF.L.U32 R81, R81, 0x10, RZ ;  /* 0x0000001051517819 */ /* 0x000fca00000006ff */
[----:B------:R-:W-:-:S04]  /*2a30*/  FMUL.FTZ R81, R81, UR6 ;  /* 0x0000000651517c20 */ /* 0x000fc80008410000 */
[----:B------:R-:W-:-:S04]  /*2a40*/  FMUL.FTZ R81, R152, R81 ;  /* 0x0000005198517220 */ /* 0x000fc80000410000 */
[----:B------:R-:W-:-:S07]  /*2a50*/  @P1 FADD.FTZ R81, R57, R81 ;  /* 0x0000005139511221 */ /* 0x000fce0000010000 */
.L_x_14588:
[----:B------:R-:W-:Y:S05]  /*2a60*/  BSYNC B1 ;  /* 0x0000000000017941 */ /* 0x000fea0003800000 */
.L_x_14587:
[----:B------:R-:W-:Y:S04]  /*2a70*/  BSSY B1, `(.L_x_14589) ;  /* 0x0000006000017945 */ /* 0x000fe80003800000 */
[----:B------:R-:W-:Y:S05]  /*2a80*/  @!P2 BRA `(.L_x_14590) ;  /* 0x000000000010a947 */ /* 0x000fea0003800000 */
[----:B-----5:R-:W-:-:S04]  /*2a90*/  IMAD.U32 R82, R67, 0x10000, RZ ;  /* 0x0001000043527824 */ /* 0x020fc800078e00ff */
[----:B------:R-:W-:-:S04]  /*2aa0*/  FMUL.FTZ R82, R82, UR6 ;  /* 0x0000000652527c20 */ /* 0x000fc80008410000 */
[----:B------:R-:W-:-:S04]  /*2ab0*/  FMUL.FTZ R82, R41, R82 ;  /* 0x0000005229527220 */ /* 0x000fc80000410000 */
[----:B------:R-:W-:-:S07]  /*2ac0*/  @P1 FADD.FTZ R82, R58, R82 ;  /* 0x000000523a521221 */ /* 0x000fce0000010000 */
.L_x_14590:
[----:B------:R-:W-:Y:S05]  /*2ad0*/  BSYNC B1 ;  /* 0x0000000000017941 */ /* 0x000fea0003800000 */
.L_x_14589:
[----:B------:R-:W-:Y:S04]  /*2ae0*/  BSSY B1, `(.L_x_14591) ;  /* 0x0000007000017945 */ /* 0x000fe80003800000 */
[----:B------:R-:W-:Y:S05]  /*2af0*/  @!P2 BRA `(.L_x_14592) ;  /* 0x000000000014a947 */ /* 0x000fea0003800000 */
[----:B-----5:R-:W-:-:S04]  /*2b00*/  PRMT R83, R67, 0x7632, R83 ;  /* 0x0000763243537816 */ /* 0x020fc80000000053 */
[----:B------:R-:W-:-:S05]  /*2b10*/  SHF.L.U32 R83, R83, 0x10, RZ ;  /* 0x0000001053537819 */ /* 0x000fca00000006ff */
[----:B0-----:R-:W-:-:S04]  /*2b20*/  FMUL.FTZ R108, R83, UR6 ;  /* 0x00000006536c7c20 */ /* 0x001fc80008410000 */
[----:B------:R-:W-:-:S04]  /*2b30*/  FMUL.FTZ R83, R153, R108 ;  /* 0x0000006c99537220 */ /* 0x000fc80000410000 */
[----:B------:R-:W-:-:S07]  /*2b40*/  @P1 FADD.FTZ R83, R59, R83 ;  /* 0x000000533b531221 */ /* 0x000fce0000010000 */
.L_x_14592:
[----:B------:R-:W-:Y:S05]  /*2b50*/  BSYNC B1 ;  /* 0x0000000000017941 */ /* 0x000fea0003800000 */
.L_x_14591:
[----:B0-----:R-:W0:Y:S01]  /*2b60*/  LDC.64 R108, c[0x0][0x238] ;  /* 0x00008e00ff6c7b82 */ /* 0x001e220000000a00 */
[----:B------:R-:W-:Y:S01]  /*2b70*/  IADD3 R217, R217, 0x20, RZ ;  /* 0x00000020d9d97810 */ /* 0x000fe20007ffe0ff */
[C---:B0-----:R-:W-:Y:S01]  /*2b80*/  IMAD.WIDE.U32 R108, R215.reuse, 0x20, R108 ;  /* 0x00000020d76c7825 */ /* 0x041fe200078e006c */
[----:B------:R-:W-:-:S04]  /*2b90*/  IADD3 R215, R215, 0x20, RZ ;  /* 0x00000020d7d77810 */ /* 0x000fc80007ffe0ff */
[----:B------:R2:W-:Y:S04]  /*2ba0*/  STG.E.128 desc[UR4][R108.64], R76 ;  /* 0x0000004c6c007986 */ /* 0x0005e8000c101d04 */
[----:B------:R2:W-:Y:S02]  /*2bb0*/  STG.E.128 desc[UR4][R108.64+0x10], R80 ;  /* 0x000010506c007986 */ /* 0x0005e4000c101d04 */
.L_x_14576:
[----:B------:R-:W-:Y:S05]  /*2bc0*/  BSYNC B0 ;  /* 0x0000000000007941 */ /* 0x000fea0003800000 */
.L_x_14575:
[----:B------:R-:W-:Y:S01]  /*2bd0*/  LOP3.LUT P1, RZ, R117, 0x8, RZ, 0xc0, !PT ;  /* 0x0000000875ff7812 */ /* 0x000fe2000782c0ff */
        /* <DEDUP_REMOVED lines=43> */
.L_x_14596:
[----:B------:R-:W-:Y:S05]  /*2e90*/  BSYNC B1 ;  /* 0x0000000000017941 */ /* 0x000fea0003800000 */
.L_x_14595:
[----:B------:R-:W-:Y:S04]  /*2ea0*/  BSSY B1, `(.L_x_14597) ;  /* 0x0000007000017945 */ /* 0x000fe80003800000 */
[----:B------:R-:W-:Y:S05]  /*2eb0*/  @!P2 BRA `(.L_x_14598) ;  /* 0x000000000014a947 */ /* 0x000fea0003800000 */
[----:B-----5:R-:W-:-:S04]  /*2ec0*/  PRMT R85, R64, 0x7632, R85 ;  /* 0x0000763240557816 */ /* 0x020fc80000000055 */
[----:B------:R-:W-:-:S05]  /*2ed0*/  SHF.L.U32 R85, R85, 0x10, RZ ;  /* 0x0000001055557819 */ /* 0x000fca00000006ff */
[----:B------:R-:W-:-:S04]  /*2ee0*/  FMUL.FTZ R85, R85, UR6 ;  /* 0x0000000655557c20 */ /* 0x000fc80008410000 */
[----:B------:R-:W-:-:S04]  /*2ef0*/  FMUL.FTZ R85, R154, R85 ;  /* 0x000000559a557220 */ /* 0x000fc80000410000 */
[----:B------:R-:W-:-:S07]  /*2f00*/  @P1 FADD.FTZ R85, R49, R85 ;  /* 0x0000005531551221 */ /* 0x000fce0000010000 */
.L_x_14598:
[----:B------:R-:W-:Y:S05]  /*2f10*/  BSYNC B1 ;  /* 0x0000000000017941 */ /* 0x000fea0003800000 */
.L_x_14597:
[----:B------:R-:W-:Y:S04]  /*2f20*/  BSSY B1, `(.L_x_14599) ;  /* 0x0000006000017945 */ /* 0x000fe80003800000 */
[----:B------:R-:W-:Y:S05]  /*2f30*/  @!P2 BRA `(.L_x_14600) ;  /* 0x000000000010a947 */ /* 0x000fea0003800000 */
[----:B-----5:R-:W-:-:S05]  /*2f40*/  SHF.L.U32 R86, R65, 0x10, RZ ;  /* 0x0000001041567819 */ /* 0x020fca00000006ff */
[----:B------:R-:W-:-:S04]  /*2f50*/  FMUL.FTZ R86, R86, UR6 ;  /* 0x0000000656567c20 */ /* 0x000fc80008410000 */
[----:B------:R-:W-:-:S04]  /*2f60*/  FMUL.FTZ R86, R39, R86 ;  /* 0x0000005627567220 */ /* 0x000fc80000410000 */
[----:B------:R-:W-:-:S07]  /*2f70*/  @P1 FADD.FTZ R86, R50, R86 ;  /* 0x0000005632561221 */ /* 0x000fce0000010000 */
.L_x_14600:
[----:B------:R-:W-:Y:S05]  /*2f80*/  BSYNC B1 ;  /* 0x0000000000017941 */ /* 0x000fea0003800000 */
.L_x_14599:
[----:B------:R-:W-:Y:S04]  /*2f90*/  BSSY B1, `(.L_x_14601) ;  /* 0x0000007000017945 */ /* 0x000fe80003800000 */
[----:B------:R-:W-:Y:S05]  /*2fa0*/  @!P2 BRA `(.L_x_14602) ;  /* 0x000000000014a947 */ /* 0x000fea0003800000 */
[----:B-----5:R-:W-:-:S04]  /*2fb0*/  PRMT R87, R65, 0x7632, R87 ;  /* 0x0000763241577816 */ /* 0x020fc80000000057 */
[----:B------:R-:W-:-:S05]  /*2fc0*/  SHF.L.U32 R87, R87, 0x10, RZ ;  /* 0x0000001057577819 */ /* 0x000fca00000006ff */
[----:B0-----:R-:W-:-:S04]  /*2fd0*/  FMUL.FTZ R108, R87, UR6 ;  /* 0x00000006576c7c20 */ /* 0x001fc80008410000 */
[----:B------:R-:W-:-:S04]  /*2fe0*/  FMUL.FTZ R87, R155, R108 ;  /* 0x0000006c9b577220 */ /* 0x000fc80000410000 */
[----:B------:R-:W-:-:S07]  /*2ff0*/  @P1 FADD.FTZ R87, R51, R87 ;  /* 0x0000005733571221 */ /* 0x000fce0000010000 */
.L_x_14602:
[----:B------:R-:W-:Y:S05]  /*3000*/  BSYNC B1 ;  /* 0x0000000000017941 */ /* 0x000fea0003800000 */
.L_x_14601:
[----:B------:R-:W-:Y:S04]  /*3010*/  BSSY B1, `(.L_x_14603) ;  /* 0x0000006000017945 */ /* 0x000fe80003800000 */
[----:B------:R-:W-:Y:S05]  /*3020*/  @!P2 BRA `(.L_x_14604) ;  /* 0x000000000010a947 */ /* 0x000fea0003800000 */
[----:B-----5:R-:W-:-:S04]  /*3030*/  IMAD.U32 R88, R66, 0x10000, RZ ;  /* 0x0001000042587824 */ /* 0x020fc800078e00ff */
[----:B0-----:R-:W-:-:S04]  /*3040*/  FMUL.FTZ R109, R88, UR6 ;  /* 0x00000006586d7c20 */ /* 0x001fc80008410000 */
[----:B------:R-:W-:-:S04]  /*3050*/  FMUL.FTZ R88, R38, R109 ;  /* 0x0000006d26587220 */ /* 0x000fc80000410000 */
[----:B------:R-:W-:-:S07]  /*3060*/  @P1 FADD.FTZ R88, R56, R88 ;  /* 0x0000005838581221 */ /* 0x000fce0000010000 */
.L_x_14604:
[----:B------:R-:W-:Y:S05]  /*3070*/  BSYNC B1 ;  /* 0x0000000000017941 */ /* 0x000fea0003800000 */
.L_x_14603:
[----:B------:R-:W-:Y:S04]  /*3080*/  BSSY B1, `(.L_x_14605) ;  /* 0x0000007000017945 */ /* 0x000fe80003800000 */
[----:B------:R-:W-:Y:S05]  /*3090*/  @!P2 BRA `(.L_x_14606) ;  /* 0x000000000014a947 */ /* 0x000fea0003800000 */
[----:B-----5:R-:W-:-:S04]  /*30a0*/  PRMT R89, R66, 0x7632, R89 ;  /* 0x0000763242597816 */ /* 0x020fc80000000059 */
[----:B------:R-:W-:-:S05]  /*30b0*/  SHF.L.U32 R89, R89, 0x10, RZ ;  /* 0x0000001059597819 */ /* 0x000fca00000006ff */
[----:B------:R-:W-:-:S04]  /*30c0*/  FMUL.FTZ R89, R89, UR6 ;  /* 0x0000000659597c20 */ /* 0x000fc80008410000 */
[----:B------:R-:W-:-:S04]  /*30d0*/  FMUL.FTZ R89, R156, R89 ;  /* 0x000000599c597220 */ /* 0x000fc80000410000 */
[----:B------:R-:W-:-:S07]  /*30e0*/  @P1 FADD.FTZ R89, R57, R89 ;  /* 0x0000005939591221 */ /* 0x000fce0000010000 */
.L_x_14606:
[----:B------:R-:W-:Y:S05]  /*30f0*/  BSYNC B1 ;  /* 0x0000000000017941 */ /* 0x000fea0003800000 */
.L_x_14605:
[----:B------:R-:W-:Y:S04]  /*3100*/  BSSY B1, `(.L_x_14607) ;  /* 0x0000006000017945 */ /* 0x000fe80003800000 */
[----:B------:R-:W-:Y:S05]  /*3110*/  @!P2 BRA `(.L_x_14608) ;  /* 0x000000000010a947 */ /* 0x000fea0003800000 */
[----:B-----5:R-:W-:-:S05]  /*3120*/  SHF.L.U32 R90, R67, 0x10, RZ ;  /* 0x00000010435a7819 */ /* 0x020fca00000006ff */
[----:B------:R-:W-:-:S04]  /*3130*/  FMUL.FTZ R90, R90, UR6 ;  /* 0x000000065a5a7c20 */ /* 0x000fc80008410000 */
[----:B------:R-:W-:-:S04]  /*3140*/  FMUL.FTZ R90, R37, R90 ;  /* 0x0000005a255a7220 */ /* 0x000fc80000410000 */
[----:B------:R-:W-:-:S07]  /*3150*/  @P1 FADD.FTZ R90, R58, R90 ;  /* 0x0000005a3a5a1221 */ /* 0x000fce0000010000 */
.L_x_14608:
[----:B------:R-:W-:Y:S05]  /*3160*/  BSYNC B1 ;  /* 0x0000000000017941 */ /* 0x000fea0003800000 */
.L_x_14607:
[----:B------:R-:W-:Y:S04]  /*3170*/  BSSY B1, `(.L_x_14609) ;  /* 0x0000007000017945 */ /* 0x000fe80003800000 */
[----:B------:R-:W-:Y:S05]  /*3180*/  @!P2 BRA `(.L_x_14610) ;  /* 0x000000000014a947 */ /* 0x000fea0003800000 */
[----:B-----5:R-:W-:-:S04]  /*3190*/  PRMT R91, R67, 0x7632, R91 ;  /* 0x00007632435b7816 */ /* 0x020fc8000000005b */
[----:B------:R-:W-:-:S05]  /*31a0*/  SHF.L.U32 R91, R91, 0x10, RZ ;  /* 0x000000105b5b7819 */ /* 0x000fca00000006ff */
[----:B0-----:R-:W-:-:S04]  /*31b0*/  FMUL.FTZ R108, R91, UR6 ;  /* 0x000000065b6c7c20 */ /* 0x001fc80008410000 */
[----:B------:R-:W-:-:S04]  /*31c0*/  FMUL.FTZ R91, R157, R108 ;  /* 0x0000006c9d5b7220 */ /* 0x000fc80000410000 */
[----:B------:R-:W-:-:S07]  /*31d0*/  @P1 FADD.FTZ R91, R59, R91 ;  /* 0x0000005b3b5b1221 */ /* 0x000fce0000010000 */
.L_x_14610:
[----:B------:R-:W-:Y:S05]  /*31e0*/  BSYNC B1 ;  /* 0x0000000000017941 */ /* 0x000fea0003800000 */
.L_x_14609:
[----:B0-----:R-:W0:Y:S01]  /*31f0*/  LDC.64 R108, c[0x0][0x238] ;  /* 0x00008e00ff6c7b82 */ /* 0x001e220000000a00 */
[----:B------:R-:W-:Y:S01]  /*3200*/  IADD3 R217, R217, 0x20, RZ ;  /* 0x00000020d9d97810 */ /* 0x000fe20007ffe0ff */
[C---:B0-----:R-:W-:Y:S01]  /*3210*/  IMAD.WIDE.U32 R108, R215.reuse, 0x20, R108 ;  /* 0x00000020d76c7825 */ /* 0x041fe200078e006c */
[----:B------:R-:W-:-:S04]  /*3220*/  IADD3 R215, R215, 0x20, RZ ;  /* 0x00000020d7d77810 */ /* 0x000fc80007ffe0ff */
[----:B------:R3:W-:Y:S04]  /*3230*/  STG.E.128 desc[UR4][R108.64], R84 ;  /* 0x000000546c007986 */ /* 0x0007e8000c101d04 */
[----:B------:R3:W-:Y:S02]  /*3240*/  STG.E.128 desc[UR4][R108.64+0x10], R88 ;  /* 0x000010586c007986 */ /* 0x0007e4000c101d04 */
.L_x_14594:
[----:B------:R-:W-:Y:S05]  /*3250*/  BSYNC B0 ;  /* 0x0000000000007941 */ /* 0x000fea0003800000 */
.L_x_14593:
[----:B------:R-:W-:Y:S01]  /*3260*/  LOP3.LUT P1, RZ, R117, 0x4, RZ, 0xc0, !PT ;  /* 0x0000000475ff7812 */ /* 0x000fe2000782c0ff */
        /* <DEDUP_REMOVED lines=43> */
.L_x_14614:
[----:B------:R-:W-:Y:S05]  /*3520*/  BSYNC B1 ;  /* 0x0000000000017941 */ /* 0x000fea0003800000 */
.L_x_14613:
[----:B------:R-:W-:Y:S04]  /*3530*/  BSSY B1, `(.L_x_14615) ;  /* 0x0000007000017945 */ /* 0x000fe80003800000 */
[----:B------:R-:W-:Y:S05]  /*3540*/  @!P2 BRA `(.L_x_14616) ;  /* 0x000000000014a947 */ /* 0x000fea0003800000 */
[----:B-----5:R-:W-:-:S04]  /*3550*/  PRMT R93, R64, 0x7632, R93 ;  /* 0x00007632405d7816 */ /* 0x020fc8000000005d */
[----:B------:R-:W-:-:S05]  /*3560*/  SHF.L.U32 R93, R93, 0x10, RZ ;  /* 0x000000105d5d7819 */ /* 0x000fca00000006ff */
[----:B------:R-:W-:-:S04]  /*3570*/  FMUL.FTZ R93, R93, UR6 ;  /* 0x000000065d5d7c20 */ /* 0x000fc80008410000 */
[----:B------:R-:W-:-:S04]  /*3580*/  FMUL.FTZ R93, R158, R93 ;  /* 0x0000005d9e5d7220 */ /* 0x000fc80000410000 */
[----:B------:R-:W-:-:S07]  /*3590*/  @P1 FADD.FTZ R93, R49, R93 ;  /* 0x0000005d315d1221 */ /* 0x000fce0000010000 */
.L_x_14616:
[----:B------:R-:W-:Y:S05]  /*35a0*/  BSYNC B1 ;  /* 0x0000000000017941 */ /* 0x000fea0003800000 */
.L_x_14615:
[----:B------:R-:W-:Y:S04]  /*35b0*/  BSSY B1, `(.L_x_14617) ;  /* 0x0000006000017945 */ /* 0x000fe80003800000 */
[----:B------:R-:W-:Y:S05]  /*35c0*/  @!P2 BRA `(.L_x_14618) ;  /* 0x000000000010a947 */ /* 0x000fea0003800000 */
[----:B-----5:R-:W-:-:S04]  /*35d0*/  IMAD.U32 R94, R65, 0x10000, RZ ;  /* 0x00010000415e7824 */ /* 0x020fc800078e00ff */
[----:B------:R-:W-:-:S04]  /*35e0*/  FMUL.FTZ R94, R94, UR6 ;  /* 0x000000065e5e7c20 */ /* 0x000fc80008410000 */
[----:B------:R-:W-:-:S04]  /*35f0*/  FMUL.FTZ R94, R35, R94 ;  /* 0x0000005e235e7220 */ /* 0x000fc80000410000 */
[----:B------:R-:W-:-:S07]  /*3600*/  @P1 FADD.FTZ R94, R50, R94 ;  /* 0x0000005e325e1221 */ /* 0x000fce0000010000 */
.L_x_14618:
[----:B------:R-:W-:Y:S05]  /*3610*/  BSYNC B1 ;  /* 0x0000000000017941 */ /* 0x000fea0003800000 */
.L_x_14617:
[----:B------:R-:W-:Y:S04]  /*3620*/  BSSY B1, `(.L_x_14619) ;  /* 0x0000007000017945 */ /* 0x000fe80003800000 */
[----:B------:R-:W-:Y:S05]  /*3630*/  @!P2 BRA `(.L_x_14620) ;  /* 0x000000000014a947 */ /* 0x000fea0003800000 */
[----:B-----5:R-:W-:-:S04]  /*3640*/  PRMT R95, R65, 0x7632, R95 ;  /* 0x00007632415f7816 */ /* 0x020fc8000000005f */
[----:B------:R-:W-:-:S05]  /*3650*/  SHF.L.U32 R95, R95, 0x10, RZ ;  /* 0x000000105f5f7819 */ /* 0x000fca00000006ff */
[----:B0-----:R-:W-:-:S04]  /*3660*/  FMUL.FTZ R108, R95, UR6 ;  /* 0x000000065f6c7c20 */ /* 0x001fc80008410000 */
[----:B------:R-:W-:-:S04]  /*3670*/  FMUL.FTZ R95, R159, R108 ;  /* 0x0000006c9f5f7220 */ /* 0x000fc80000410000 */
[----:B------:R-:W-:-:S07]  /*3680*/  @P1 FADD.FTZ R95, R51, R95 ;  /* 0x0000005f335f1221 */ /* 0x000fce0000010000 */
.L_x_14620:
[----:B------:R-:W-:Y:S05]  /*3690*/  BSYNC B1 ;  /* 0x0000000000017941 */ /* 0x000fea0003800000 */
.L_x_14619:
[----:B------:R-:W-:Y:S04]  /*36a0*/  BSSY B1, `(.L_x_14621) ;  /* 0x0000006000017945 */ /* 0x000fe80003800000 */
[----:B------:R-:W-:Y:S05]  /*36b0*/  @!P2 BRA `(.L_x_14622) ;  /* 0x000000000010a947 */ /* 0x000fea0003800000 */
[----:B-----5:R-:W-:-:S05]  /*36c0*/  SHF.L.U32 R96, R66, 0x10, RZ ;  /* 0x0000001042607819 */ /* 0x020fca00000006ff */
[----:B0-----:R-:W-:-:S04]  /*36d0*/  FMUL.FTZ R109, R96, UR6 ;  /* 0x00000006606d7c20 */ /* 0x001fc80008410000 */
[----:B------:R-:W-:-:S04]  /*36e0*/  FMUL.FTZ R96, R34, R109 ;  /* 0x0000006d22607220 */ /* 0x000fc80000410000 */
[----:B------:R-:W-:-:S07]  /*36f0*/  @P1 FADD.FTZ R96, R56, R96 ;  /* 0x0000006038601221 */ /* 0x000fce0000010000 */
.L_x_14622:
[----:B------:R-:W-:Y:S05]  /*3700*/  BSYNC B1 ;  /* 0x0000000000017941 */ /* 0x000fea0003800000 */
.L_x_14621:
[----:B------:R-:W-:Y:S04]  /*3710*/  BSSY B1, `(.L_x_14623) ;  /* 0x0000007000017945 */ /* 0x000fe80003800000 */
[----:B------:R-:W-:Y:S05]  /*3720*/  @!P2 BRA `(.L_x_14624) ;  /* 0x000000000014a947 */ /* 0x000fea0003800000 */
[----:B-----5:R-:W-:-:S04]  /*3730*/  PRMT R97, R66, 0x7632, R97 ;  /* 0x0000763242617816 */ /* 0x020fc80000000061 */
[----:B------:R-:W-:-:S05]  /*3740*/  SHF.L.U32 R97, R97, 0x10, RZ ;  /* 0x0000001061617819 */ /* 0x000fca00000006ff */
[----:B------:R-:W-:-:S04]  /*3750*/  FMUL.FTZ R97, R97, UR6 ;  /* 0x0000000661617c20 */ /* 0x000fc80008410000 */
[----:B------:R-:W-:-:S04]  /*3760*/  FMUL.FTZ R97, R160, R97 ;  /* 0x00000061a0617220 */ /* 0x000fc80000410000 */
[----:B------:R-:W-:-:S07]  /*3770*/  @P1 FADD.FTZ R97, R57, R97 ;  /* 0x0000006139611221 */ /* 0x000fce0000010000 */
.L_x_14624:
[----:B------:R-:W-:Y:S05]  /*3780*/  BSYNC B1 ;  /* 0x0000000000017941 */ /* 0x000fea0003800000 */
.L_x_14623:
[----:B------:R-:W-:Y:S04]  /*3790*/  BSSY B1, `(.L_x_14625) ;  /* 0x0000006000017945 */ /* 0x000fe80003800000 */
[----:B------:R-:W-:Y:S05]  /*37a0*/  @!P2 BRA `(.L_x_14626) ;  /* 0x000000000010a947 */ /* 0x000fea0003800000 */
[----:B-----5:R-:W-:-:S05]  /*37b0*/  SHF.L.U32 R98, R67, 0x10, RZ ;  /* 0x0000001043627819 */ /* 0x020fca00000006ff */
[----:B------:R-:W-:-:S04]  /*37c0*/  FMUL.FTZ R98, R98, UR6 ;  /* 0x0000000662627c20 */ /* 0x000fc80008410000 */
[----:B------:R-:W-:-:S04]  /*37d0*/  FMUL.FTZ R98, R33, R98 ;  /* 0x0000006221627220 */ /* 0x000fc80000410000 */
[----:B------:R-:W-:-:S07]  /*37e0*/  @P1 FADD.FTZ R98, R58, R98 ;  /* 0x000000623a621221 */ /* 0x000fce0000010000 */
.L_x_14626:
[----:B------:R-:W-:Y:S05]  /*37f0*/  BSYNC B1 ;  /* 0x0000000000017941 */ /* 0x000fea0003800000 */
.L_x_14625:
[----:B------:R-:W-:Y:S04]  /*3800*/  BSSY B1, `(.L_x_14627) ;  /* 0x0000007000017945 */ /* 0x000fe80003800000 */
[----:B------:R-:W-:Y:S05]  /*3810*/  @!P2 BRA `(.L_x_14628) ;  /* 0x000000000014a947 */ /* 0x000fea0003800000 */
[----:B-----5:R-:W-:-:S04]  /*3820*/  PRMT R99, R67, 0x7632, R99 ;  /* 0x0000763243637816 */ /* 0x020fc80000000063 */
[----:B------:R-:W-:-:S05]  /*3830*/  SHF.L.U32 R99, R99, 0x10, RZ ;  /* 0x0000001063637819 */ /* 0x000fca00000006ff */
[----:B0-----:R-:W-:-:S04]  /*3840*/  FMUL.FTZ R108, R99, UR6 ;  /* 0x00000006636c7c20 */ /* 0x001fc80008410000 */
[----:B------:R-:W-:-:S04]  /*3850*/  FMUL.FTZ R99, R161, R108 ;  /* 0x0000006ca1637220 */ /* 0x000fc80000410000 */
[----:B------:R-:W-:-:S07]  /*3860*/  @P1 FADD.FTZ R99, R59, R99 ;  /* 0x000000633b631221 */ /* 0x000fce0000010000 */
.L_x_14628:
[----:B------:R-:W-:Y:S05]  /*3870*/  BSYNC B1 ;  /* 0x0000000000017941 */ /* 0x000fea0003800000 */
.L_x_14627:
[----:B0-----:R-:W0:Y:S01]  /*3880*/  LDC.64 R108, c[0x0][0x238] ;  /* 0x00008e00ff6c7b82 */ /* 0x001e220000000a00 */
[----:B------:R-:W-:Y:S01]  /*3890*/  IADD3 R217, R217, 0x20, RZ ;  /* 0x00000020d9d97810 */ /* 0x000fe20007ffe0ff */
[C---:B0-----:R-:W-:Y:S01]  /*38a0*/  IMAD.WIDE.U32 R108, R215.reuse, 0x20, R108 ;  /* 0x00000020d76c7825 */ /* 0x041fe200078e006c */
[----:B------:R-:W-:-:S04]  /*38b0*/  IADD3 R215, R215, 0x20, RZ ;  /* 0x00000020d7d77810 */ /* 0x000fc80007ffe0ff */
[----:B------:R4:W-:Y:S04]  /*38c0*/  STG.E.128 desc[UR4][R108.64], R92 ;  /* 0x0000005c6c007986 */ /* 0x0009e8000c101d04 */
[----:B------:R4:W-:Y:S02]  /*38d0*/  STG.E.128 desc[UR4][R108.64+0x10], R96 ;  /* 0x000010606c007986 */ /* 0x0009e4000c101d04 */
.L_x_14612:
[----:B------:R-:W-:Y:S05]  /*38e0*/  BSYNC B0 ;  /* 0x0000000000007941 */ /* 0x000fea0003800000 */
.L_x_14611:
[----:B------:R-:W-:Y:S01]  /*38f0*/  LOP3.LUT P1, RZ, R117, 0x2, RZ, 0xc0, !PT ;  /* 0x0000000275ff7812 */ /* 0x000fe2000782c0ff */
        /* <DEDUP_REMOVED lines=39> */
[----:B-----5:R-:W-:-:S04]  /*3b70*/  IMAD.U32 R104, R64, 0x10000, RZ ;  /* 0x0001000040687824 */ /* 0x020fc800078e00ff */
[----:B------:R-:W-:-:S04]  /*3b80*/  FMUL.FTZ R109, R104, UR6 ;  /* 0x00000006686d7c20 */ /* 0x000fc80008410000 */
[----:B------:R-:W-:-:S04]  /*3b90*/  FMUL.FTZ R104, R32, R109 ;  /* 0x0000006d20687220 */ /* 0x000fc80000410000 */
[----:B------:R-:W-:-:S07]  /*3ba0*/  @P0 FADD.FTZ R104, R48, R104 ;  /* 0x0000006830680221 */ /* 0x000fce0000010000 */
.L_x_14632:
[----:B------:R-:W-:Y:S05]  /*3bb0*/  BSYNC B1 ;  /* 0x0000000000017941 */ /* 0x000fea0003800000 */
.L_x_14631:
[----:B------:R-:W-:Y:S04]  /*3bc0*/  BSSY B1, `(.L_x_14633) ;  /* 0x0000007000017945 */ /* 0x000fe80003800000 */
[----:B------:R-:W-:Y:S05]  /*3bd0*/  @!P1 BRA `(.L_x_14634) ;  /* 0x0000000000149947 */ /* 0x000fea0003800000 */
[----:B-----5:R-:W-:-:S04]  /*3be0*/  PRMT R105, R64, 0x7632, R105 ;  /* 0x0000763240697816 */ /* 0x020fc80000000069 */
[----:B------:R-:W-:-:S05]  /*3bf0*/  SHF.L.U32 R105, R105, 0x10, RZ ;  /* 0x0000001069697819 */ /* 0x000fca00000006ff */
[----:B------:R-:W-:-:S04]  /*3c00*/  FMUL.FTZ R105, R105, UR6 ;  /* 0x0000000669697c20 */ /* 0x000fc80008410000 */
[----:B------:R-:W-:-:S04]  /*3c10*/  FMUL.FTZ R105, R162, R105 ;  /* 0x00000069a2697220 */ /* 0x000fc80000410000 */
[----:B------:R-:W-:-:S07]  /*3c20*/  @P0 FADD.FTZ R105, R49, R105 ;  /* 0x0000006931690221 */ /* 0x000fce0000010000 */
.L_x_14634:
[----:B------:R-:W-:Y:S05]  /*3c30*/  BSYNC B1 ;  /* 0x0000000000017941 */ /* 0x000fea0003800000 */
.L_x_14633:
[----:B------:R-:W-:Y:S04]  /*3c40*/  BSSY B1, `(.L_x_14635) ;  /* 0x0000006000017945 */ /* 0x000fe80003800000 */
[----:B------:R-:W-:Y:S05]  /*3c50*/  @!P1 BRA `(.L_x_14636) ;  /* 0x0000000000109947 */ /* 0x000fea0003800000 */
[----:B-----5:R-:W-:-:S05]  /*3c60*/  SHF.L.U32 R106, R65, 0x10, RZ ;  /* 0x00000010416a7819 */ /* 0x020fca00000006ff */
[----:B------:R-:W-:-:S04]  /*3c70*/  FMUL.FTZ R106, R106, UR6 ;  /* 0x000000066a6a7c20 */ /* 0x000fc80008410000 */
[----:B------:R-:W-:-:S04]  /*3c80*/  FMUL.FTZ R106, R31, R106 ;  /* 0x0000006a1f6a7220 */ /* 0x000fc80000410000 */
[----:B------:R-:W-:-:S07]  /*3c90*/  @P0 FADD.FTZ R106, R50, R106 ;  /* 0x0000006a326a0221 */ /* 0x000fce0000010000 */
.L_x_14636:
[----:B------:R-:W-:Y:S05]  /*3ca0*/  BSYNC B1 ;  /* 0x0000000000017941 */ /* 0x000fea0003800000 */
.L_x_14635:
[----:B------:R-:W-:Y:S04]  /*3cb0*/  BSSY B1, `(.L_x_14637) ;  /* 0x0000007000017945 */ /* 0x000fe80003800000 */
[----:B------:R-:W-:Y:S05]  /*3cc0*/  @!P1 BRA `(.L_x_14638) ;  /* 0x0000000000149947 */ /* 0x000fea0003800000 */
[----:B-----5:R-:W-:-:S04]  /*3cd0*/  PRMT R107, R65, 0x7632, R107 ;  /* 0x00007632416b7816 */ /* 0x020fc8000000006b */
[----:B------:R-:W-:-:S05]  /*3ce0*/  SHF.L.U32 R107, R107, 0x10, RZ ;  /* 0x000000106b6b7819 */ /* 0x000fca00000006ff */
[----:B------:R-:W-:-:S04]  /*3cf0*/  FMUL.FTZ R108, R107, UR6 ;  /* 0x000000066b6c7c20 */ /* 0x000fc80008410000 */
[----:B------:R-:W-:-:S04]  /*3d00*/  FMUL.FTZ R107, R163, R108 ;  /* 0x0000006ca36b7220 */ /* 0x000fc80000410000 */
[----:B------:R-:W-:-:S07]  /*3d10*/  @P0 FADD.FTZ R107, R51, R107 ;  /* 0x0000006b336b0221 */ /* 0x000fce0000010000 */
.L_x_14638:
[----:B------:R-:W-:Y:S05]  /*3d20*/  BSYNC B1 ;  /* 0x0000000000017941 */ /* 0x000fea0003800000 */
.L_x_14637:
[----:B------:R-:W-:Y:S04]  /*3d30*/  BSSY B1, `(.L_x_14639) ;  /* 0x0000006000017945 */ /* 0x000fe80003800000 */
[----:B------:R-:W-:Y:S05]  /*3d40*/  @!P1 BRA `(.L_x_14640) ;  /* 0x0000000000109947 */ /* 0x000fea0003800000 */
[----:B-----5:R-:W-:-:S05]  /*3d50*/  SHF.L.U32 R100, R66, 0x10, RZ ;  /* 0x0000001042647819 */ /* 0x020fca00000006ff */
[----:B------:R-:W-:-:S04]  /*3d60*/  FMUL.FTZ R109, R100, UR6 ;  /* 0x00000006646d7c20 */ /* 0x000fc80008410000 */
[----:B------:R-:W-:-:S04]  /*3d70*/  FMUL.FTZ R100, R30, R109 ;  /* 0x0000006d1e647220 */ /* 0x000fc80000410000 */
[----:B------:R-:W-:-:S07]  /*3d80*/  @P0 FADD.FTZ R100, R56, R100 ;  /* 0x0000006438640221 */ /* 0x000fce0000010000 */
.L_x_14640:
[----:B------:R-:W-:Y:S05]  /*3d90*/  BSYNC B1 ;  /* 0x0000000000017941 */ /* 0x000fea0003800000 */
.L_x_14639:
[----:B------:R-:W-:Y:S04]  /*3da0*/  BSSY B1, `(.L_x_14641) ;  /* 0x0000007000017945 */ /* 0x000fe80003800000 */
[----:B------:R-:W-:Y:S05]  /*3db0*/  @!P1 BRA `(.L_x_14642) ;  /* 0x0000000000149947 */ /* 0x000fea0003800000 */
[----:B-----5:R-:W-:-:S04]  /*3dc0*/  PRMT R101, R66, 0x7632, R101 ;  /* 0x0000763242657816 */ /* 0x020fc80000000065 */
[----:B------:R-:W-:-:S05]  /*3dd0*/  SHF.L.U32 R101, R101, 0x10, RZ ;  /* 0x0000001065657819 */ /* 0x000fca00000006ff */
[----:B------:R-:W-:-:S04]  /*3de0*/  FMUL.FTZ R101, R101, UR6 ;  /* 0x0000000665657c20 */ /* 0x000fc80008410000 */
[----:B------:R-:W-:-:S04]  /*3df0*/  FMUL.FTZ R101, R164, R101 ;  /* 0x00000065a4657220 */ /* 0x000fc80000410000 */
[----:B------:R-:W-:-:S07]  /*3e00*/  @P0 FADD.FTZ R101, R57, R101 ;  /* 0x0000006539650221 */ /* 0x000fce0000010000 */
.L_x_14642:
[----:B------:R-:W-:Y:S05]  /*3e10*/  BSYNC B1 ;  /* 0x0000000000017941 */ /* 0x000fea0003800000 */
.L_x_14641:
[----:B------:R-:W-:Y:S04]  /*3e20*/  BSSY B1, `(.L_x_14643) ;  /* 0x0000006000017945 */ /* 0x000fe80003800000 */
[----:B------:R-:W-:Y:S05]  /*3e30*/  @!P1 BRA `(.L_x_14644) ;  /* 0x0000000000109947 */ /* 0x000fea0003800000 */
[----:B-----5:R-:W-:-:S05]  /*3e40*/  SHF.L.U32 R102, R67, 0x10, RZ ;  /* 0x0000001043667819 */ /* 0x020fca00000006ff */
[----:B------:R-:W-:-:S04]  /*3e50*/  FMUL.FTZ R109, R102, UR6 ;  /* 0x00000006666d7c20 */ /* 0x000fc80008410000 */
[----:B------:R-:W-:-:S04]  /*3e60*/  FMUL.FTZ R102, R28, R109 ;  /* 0x0000006d1c667220 */ /* 0x000fc80000410000 */
[----:B------:R-:W-:-:S07]  /*3e70*/  @P0 FADD.FTZ R102, R58, R102 ;  /* 0x000000663a660221 */ /* 0x000fce0000010000 */
.L_x_14644:
[----:B------:R-:W-:Y:S05]  /*3e80*/  BSYNC B1 ;  /* 0x0000000000017941 */ /* 0x000fea0003800000 */
.L_x_14643:
[----:B------:R-:W-:Y:S04]  /*3e90*/  BSSY B1, `(.L_x_14645) ;  /* 0x0000007000017945 */ /* 0x000fe80003800000 */
[----:B------:R-:W-:Y:S05]  /*3ea0*/  @!P1 BRA `(.L_x_14646) ;  /* 0x0000000000149947 */ /* 0x000fea0003800000 */
[----:B-----5:R-:W-:-:S04]  /*3eb0*/  PRMT R103, R67, 0x7632, R103 ;  /* 0x0000763243677816 */ /* 0x020fc80000000067 */
[----:B------:R-:W-:-:S05]  /*3ec0*/  SHF.L.U32 R103, R103, 0x10, RZ ;  /* 0x0000001067677819 */ /* 0x000fca00000006ff */
[----:B------:R-:W-:-:S04]  /*3ed0*/  FMUL.FTZ R108, R103, UR6 ;  /* 0x00000006676c7c20 */ /* 0x000fc80008410000 */
[----:B------:R-:W-:-:S04]  /*3ee0*/  FMUL.FTZ R103, R165, R108 ;  /* 0x0000006ca5677220 */ /* 0x000fc80000410000 */
[----:B------:R-:W-:-:S07]  /*3ef0*/  @P0 FADD.FTZ R103, R59, R103 ;  /* 0x000000673b670221 */ /* 0x000fce0000010000 */
.L_x_14646:
[----:B------:R-:W-:Y:S05]  /*3f00*/  BSYNC B1 ;  /* 0x0000000000017941 */ /* 0x000fea0003800000 */
.L_x_14645:
[----:B------:R-:W0:Y:S02]  /*3f10*/  LDC.64 R108, c[0x0][0x238] ;  /* 0x00008e00ff6c7b82 */ /* 0x000e240000000a00 */
[----:B0-----:R-:W-:-:S05]  /*3f20*/  IMAD.WIDE.U32 R108, R215, 0x20, R108 ;  /* 0x00000020d76c7825 */ /* 0x001fca00078e006c */
[----:B------:R0:W-:Y:S04]  /*3f30*/  STG.E.128 desc[UR4][R108.64], R104 ;  /* 0x000000686c007986 */ /* 0x0001e8000c101d04 */
[----:B------:R0:W-:Y:S02]  /*3f40*/  STG.E.128 desc[UR4][R108.64+0x10], R100 ;  /* 0x000010646c007986 */ /* 0x0001e4000c101d04 */
.L_x_14630:
[----:B------:R-:W-:Y:S05]  /*3f50*/  BSYNC B0 ;  /* 0x0000000000007941 */ /* 0x000fea0003800000 */
.L_x_14629:
        /* <DEDUP_REMOVED lines=177> */
.L_x_14672:
[----:B------:R-:W-:Y:S01]  /*4a70*/  LOP3.LUT P2, RZ, R120, 0x1f, RZ, 0xc0, !PT ;  /* 0x0000001f78ff7812 */ /* 0x000fe2000784c0ff */
[----:B01----:R-:W-:Y:S01]  /*4a80*/  FADD.FTZ R220, R220, R221 ;  /* 0x000000dddcdc7221 */ /* 0x003fe20000010000 */
[----:B------:R-:W-:Y:S01]  /*4a90*/  LOP3.LUT P1, RZ, R117, 0x40, RZ, 0xc0, !PT ;  /* 0x0000004075ff7812 */ /* 0x000fe2000782c0ff */
[----:B------:R-:W-:Y:S02]  /*4aa0*/  BSSY B0, `(.L_x_14648) ;  /* 0x00000eb000007945 */ /* 0x000fe40003800000 */
[----:B------:R-:W-:-:S08]  /*4ab0*/  FFMA.FTZ R111, R220, R111, UR7 ;  /* 0x00000007dc6f7e23 */ /* 0x000fd0000801006f */
[----:B------:R-:W0:Y:S02]  /*4ac0*/  @!P2 LDC.64 R108, c[0x0][0x250] ;  /* 0x00009400ff6cab82 */ /* 0x000e240000000a00 */
[----:B0-----:R-:W-:-:S04]  /*4ad0*/  @!P2 LEA R218, P0, R141, R108, 0x2 ;  /* 0x0000006c8ddaa211 */ /* 0x001fc800078010ff */
[C---:B------:R-:W-:Y:S02]  /*4ae0*/  @!P2 LEA.HI.X R219, R141.reuse, R109, R216, 0x2, P0 ;  /* 0x0000006d8ddba211 */ /* 0x040fe400000f14d8 */
[----:B------:R-:W0:Y:S03]  /*4af0*/  @!P2 LDC.64 R108, c[0x0][0x258] ;  /* 0x00009600ff6cab82 */ /* 0x000e260000000a00 */
[----:B------:R1:W-:Y:S01]  /*4b00*/  @!P2 STG.E desc[UR4][R218.64], R215 ;  /* 0x000000d7da00a986 */ /* 0x0003e2000c101904 */
[----:B0-----:R-:W-:-:S04]  /*4b10*/  @!P2 LEA R108, P0, R141, R108, 0x2 ;  /* 0x0000006c8d6ca211 */ /* 0x001fc800078010ff */
[----:B------:R-:W-:Y:S01]  /*4b20*/  @!P2 LEA.HI.X R109, R141, R109, R216, 0x2, P0 ;  /* 0x0000006d8d6da211 */ /* 0x000fe200000f14d8 */
[----:B------:R-:W-:Y:S01]  /*4b30*/  FMUL.FTZ R216, R215, R215 ;  /* 0x000000d7d7d87220 */ /* 0x000fe20000410000 */
[----:B-----5:R-:W-:-:S04]  /*4b40*/  ISETP.GE.AND P0, PT, R110, 0x1, PT ;  /* 0x000000016e00780c */ /* 0x020fc80003f06270 */
[----:B------:R-:W-:-:S05]  /*4b50*/  FSEL R216, R216, RZ, P1 ;  /* 0x000000ffd8d87208 */ /* 0x000fca0000800000 */
[----:B------:R-:W-:-:S04]  /*4b60*/  FADD.FTZ R111, R111, R216 ;  /* 0x000000d86f6f7221 */ /* 0x000fc80000010000 */
[----:B------:R-:W0:Y:S02]  /*4b70*/  MUFU.RSQ R217, R111 ;  /* 0x0000006f00d97308 */ /* 0x000e240000001400 */
[----:B0-----:R1:W-:Y:S01]  /*4b80*/  @!P2 STG.E desc[UR4][R108.64], R217 ;  /* 0x000000d96c00a986 */ /* 0x0013e2000c101904 */
[----:B------:R-:W-:Y:S05]  /*4b90*/  @!P0 BRA `(.L_x_14649) ;  /* 0x0000000c006c8947 */ /* 0x000fea0003800000 */
[----:B-1----:R-:W-:Y:S01]  /*4ba0*/  VIADD R109, R110, 0xffffffff ;  /* 0xffffffff6e6d7836 */ /* 0x002fe20000000000 */
[----:B------:R-:W-:Y:S01]  /*4bb0*/  LOP3.LUT R119, R120, 0x1f, RZ, 0xc0, !PT ;  /* 0x0000001f78777812 */ /* 0x000fe200078ec0ff */
[----:B------:R-:W-:Y:S01]  /*4bc0*/  BSSY B1, `(.L_x_14650) ;  /* 0x0000027000017945 */ /* 0x000fe20003800000 */
[----:B------:R-:W-:Y:S01]  /*4bd0*/  FSEL R216, R215, RZ, !P1 ;  /* 0x000000ffd7d87208 */ /* 0x000fe20004800000 */
        /* <DEDUP_REMOVED lines=37> */
.L_x_14651:
[----:B------:R-:W-:Y:S05]  /*4e30*/  BSYNC B1 ;  /* 0x0000000000017941 */ /* 0x000fea0003800000 */
.L_x_14650:
        /* <DEDUP_REMOVED lines=35> */
.L_x_14653:
[----:B------:R-:W-:Y:S05]  /*5070*/  BSYNC B1 ;  /* 0x0000000000017941 */ /* 0x000fea0003800000 */
.L_x_14652:
        /* <DEDUP_REMOVED lines=35> */
.L_x_14655:
[----:B------:R-:W-:Y:S05]  /*52b0*/  BSYNC B1 ;  /* 0x0000000000017941 */ /* 0x000fea0003800000 */
.L_x_14654:
        /* <DEDUP_REMOVED lines=35> */
.L_x_14657:
[----:B------:R-:W-:Y:S05]  /*54f0*/  BSYNC B1 ;  /* 0x0000000000017941 */ /* 0x000fea0003800000 */
.L_x_14656:
        /* <DEDUP_REMOVED lines=35> */
.L_x_14659:
[----:B------:R-:W-:Y:S05]  /*5730*/  BSYNC B1 ;  /* 0x0000000000017941 */ /* 0x000fea0003800000 */
.L_x_14658:
        /* <DEDUP_REMOVED lines=33> */
.L_x_14649:
[----:B------:R-:W-:Y:S05]  /*5950*/  BSYNC B0 ;  /* 0x0000000000007941 */ /* 0x000fea0003800000 */
.L_x_14648:
[----:B01234-:R-:W0:Y:S02]  /*5960*/  LDC.64 R108, c[0x0][0x210] ;  /* 0x00008400ff6c7b82 */ /* 0x01fe240000000a00 */
[----:B0-----:R-:W-:-:S04]  /*5970*/  LEA R141, R108, R141, 0x2 ;  /* 0x0000008d6c8d7211 */ /* 0x001fc800078e10ff */
[----:B------:R-:W-:-:S13]  /*5980*/  ISETP.GE.AND P0, PT, R141, R109, PT ;  /* 0x0000006d8d00720c */ /* 0x000fda0003f06270 */
[----:B------:R-:W-:Y:S05]  /*5990*/  @!P0 BRA `(.L_x_14660) ;  /* 0xffffffbc00548947 */ /* 0x000fea000383ffff */
[----:B------:R-:W-:Y:S05]  /*59a0*/  EXIT ;  /* 0x000000000000794d */ /* 0x000fea0003800000 */
.L_x_14647:
        /* <DEDUP_REMOVED lines=8> */
.L_x_14662:
[----:B------:R-:W-:Y:S05]  /*5a30*/  BSYNC B0 ;  /* 0x0000000000007941 */ /* 0x000fea0003800000 */
.L_x_14661:
        /* <DEDUP_REMOVED lines=9> */
.L_x_14663:
[----:B------:R-:W-:Y:S01]  /*5ad0*/  HFMA2.MMA R224, -RZ, RZ, 0, 2.384185791015625e-07 ;  /* 0x00000004ffe07435 */ /* 0x000fe200000001ff */
[----:B------:R-:W-:-:S04]  /*5ae0*/  IMAD.MOV.U32 R108, RZ, RZ, R221 ;  /* 0x000000ffff6c7224 */ /* 0x000fc800078e00dd */
[----:B------:R-:W-:-:S05]  /*5af0*/  FADD.FTZ R218, R217, R108 ;  /* 0x0000006cd9da7221 */ /* 0x000fca0000010000 */
[----:B------:R-:W-:-:S07]  /*5b00*/  MOV R223, R218 ;  /* 0x000000da00df7202 */ /* 0x000fce0000000f00 */
[----:B------:R-:W-:Y:S05]  /*5b10*/  WARPSYNC.COLLECTIVE R222, `(.L_x_14664) ;  /* 0x00000000de087348 */ /* 0x000fea0003c00000 */
[----:B------:R0:W1:Y:S02]  /*5b20*/  SHFL.BFLY P6, R221, R223, R224, R225 ;  /* 0x0c0000e0dfdd7389 */ /* 0x00006400000c00e1 */
[----:B01----:R-:W-:Y:S01]  /*5b30*/  ENDCOLLECTIVE ;  /* 0x000000000000791b */ /* 0x003fe20003800000 */
.L_x_14664:
        /* <DEDUP_REMOVED lines=8> */
.L_x_14665:
[----:B------:R-:W-:Y:S01]  /*5bc0*/  IMAD.MOV.U32 R224, RZ, RZ, 0x10 ;  /* 0x00000010ffe07424 */ /* 0x000fe200078e00ff */
[----:B------:R-:W-:-:S05]  /*5bd0*/  MOV R108, R221 ;  /* 0x000000dd006c7202 */ /* 0x000fca0000000f00 */
[----:B------:R-:W-:-:S05]  /*5be0*/  FADD.FTZ R220, R219, R108 ;  /* 0x0000006cdbdc7221 */ /* 0x000fca0000010000 */
[----:B------:R-:W-:-:S07]  /*5bf0*/  MOV R223, R220 ;  /* 0x000000dc00df7202 */ /* 0x000fce0000000f00 */
[----:B------:R-:W-:Y:S05]  /*5c00*/  WARPSYNC.COLLECTIVE R222, `(.L_x_14666) ;  /* 0x00000000de087348 */ /* 0x000fea0003c00000 */
[----:B------:R0:W1:Y:S02]  /*5c10*/  SHFL.BFLY P6, R221, R223, R224, R225 ;  /* 0x0c0000e0dfdd7389 */ /* 0x00006400000c00e1 */
[----:B01----:R-:W-:Y:S01]  /*5c20*/  ENDCOLLECTIVE ;  /* 0x000000000000791b */ /* 0x003fe20003800000 */
.L_x_14666:
        /* <DEDUP_REMOVED lines=105> */
.L_x_14667:
[----:B------:R-:W-:Y:S01]  /*62c0*/  HFMA2.MMA R224, -RZ, RZ, 0, 1.1920928955078125e-07 ;  /* 0x00000002ffe07435 */ /* 0x000fe200000001ff */
[----:B------:R-:W-:-:S05]  /*62d0*/  MOV R109, R221 ;  /* 0x000000dd006d7202 */ /* 0x000fca0000000f00 */
[----:B------:R-:W-:-:S05]  /*62e0*/  FADD.FTZ R109, R108, R109 ;  /* 0x0000006d6c6d7221 */ /* 0x000fca0000010000 */
[----:B------:R-:W-:-:S07]  /*62f0*/  MOV R223, R109 ;  /* 0x0000006d00df7202 */ /* 0x000fce0000000f00 */
[----:B------:R-:W-:Y:S05]  /*6300*/  WARPSYNC.COLLECTIVE R222, `(.L_x_14668) ;  /* 0x00000000de087348 */ /* 0x000fea0003c00000 */
[----:B------:R0:W1:Y:S02]  /*6310*/  SHFL.BFLY P6, R221, R223, R224, R225 ;  /* 0x0c0000e0dfdd7389 */ /* 0x00006400000c00e1 */
[----:B01----:R-:W-:Y:S01]  /*6320*/  ENDCOLLECTIVE ;  /* 0x000000000000791b */ /* 0x003fe20003800000 */
.L_x_14668:
[----:B------:R-:W-:Y:S01]  /*6330*/  HFMA2.MMA R224, -RZ, RZ, 0, 2.384185791015625e-07 ;  /* 0x00000004ffe07435 */ /* 0x000fe200000001ff */
[----:B------:R-:W-:-:S05]  /*6340*/  MOV R218, R221 ;  /* 0x000000dd00da7202 */ /* 0x000fca0000000f00 */
[----:B------:R-:W-:-:S04]  /*6350*/  FADD.FTZ R218, R109, R218 ;  /* 0x000000da6dda7221 */ /* 0x000fc80000010000 */
[----:B------:R-:W-:-:S07]  /*6360*/  IMAD.MOV.U32 R223, RZ, RZ, R218 ;  /* 0x000000ffffdf7224 */ /* 0x000fce00078e00da */
[----:B------:R-:W-:Y:S05]  /*6370*/  WARPSYNC.COLLECTIVE R222, `(.L_x_14669) ;  /* 0x00000000de087348 */ /* 0x000fea0003c00000 */
[----:B------:R0:W1:Y:S02]  /*6380*/  SHFL.BFLY P6, R221, R223, R224, R225 ;  /* 0x0c0000e0dfdd7389 */ /* 0x00006400000c00e1 */
[----:B01----:R-:W-:Y:S01]  /*6390*/  ENDCOLLECTIVE ;  /* 0x000000000000791b */ /* 0x003fe20003800000 */
.L_x_14669:
[----:B------:R-:W-:Y:S01]  /*63a0*/  HFMA2.MMA R224, -RZ, RZ, 0, 4.76837158203125e-07 ;  /* 0x00000008ffe07435 */ /* 0x000fe200000001ff */
[----:B------:R-:W-:-:S05]  /*63b0*/  MOV R217, R221 ;  /* 0x000000dd00d97202 */ /* 0x000fca0000000f00 */
[----:B------:R-:W-:-:S05]  /*63c0*/  FADD.FTZ R217, R218, R217 ;  /* 0x000000d9dad97221 */ /* 0x000fca0000010000 */
[----:B------:R-:W-:-:S07]  /*63d0*/  MOV R223, R217 ;  /* 0x000000d900df7202 */ /* 0x000fce0000000f00 */
[----:B------:R-:W-:Y:S05]  /*63e0*/  WARPSYNC.COLLECTIVE R222, `(.L_x_14670) ;  /* 0x00000000de087348 */ /* 0x000fea0003c00000 */
[----:B------:R0:W1:Y:S02]  /*63f0*/  SHFL.BFLY P6, R221, R223, R224, R225 ;  /* 0x0c0000e0dfdd7389 */ /* 0x00006400000c00e1 */
[----:B01----:R-:W-:Y:S01]  /*6400*/  ENDCOLLECTIVE ;  /* 0x000000000000791b */ /* 0x003fe20003800000 */
.L_x_14670:
[----:B------:R-:W-:Y:S01]  /*6410*/  HFMA2.MMA R224, -RZ, RZ, 0, 9.5367431640625e-07 ;  /* 0x00000010ffe07435 */ /* 0x000fe200000001ff */
[----:B------:R-:W-:-:S05]  /*6420*/  MOV R220, R221 ;  /* 0x000000dd00dc7202 */ /* 0x000fca0000000f00 */
[----:B------:R-:W-:-:S05]  /*6430*/  FADD.FTZ R220, R217, R220 ;  /* 0x000000dcd9dc7221 */ /* 0x000fca0000010000 */
[----:B------:R-:W-:-:S07]  /*6440*/  MOV R223, R220 ;  /* 0x000000dc00df7202 */ /* 0x000fce0000000f00 */
[----:B------:R-:W-:Y:S05]  /*6450*/  WARPSYNC.COLLECTIVE R222, `(.L_x_14671) ;  /* 0x00000000de087348 */ /* 0x000fea0003c00000 */
[----:B------:R0:W1:Y:S02]  /*6460*/  SHFL.BFLY P6, R221, R223, R224, R225 ;  /* 0x0c0000e0dfdd7389 */ /* 0x00006400000c00e1 */
[----:B01----:R-:W-:Y:S01]  /*6470*/  ENDCOLLECTIVE ;  /* 0x000000000000791b */ /* 0x003fe20003800000 */
.L_x_14671:
[----:B------:R-:W-:Y:S05]  /*6480*/  BRA `(.L_x_14672) ;  /* 0xffffffe400787947 */ /* 0x000fea000383ffff */
.L_x_14673:
        /* <DEDUP_REMOVED lines=15> */
.L_x_44389:


//--------------------- .text._ZN10layer_norm13ln_fwd_kernelINS_13Kernel_traitsI13__nv_bfloat16S2_fS2_fjLj1536ELj1ELj4ELj1ELj16ENS_18Kernel_traits_baseILj1536ES2_S2_fS2_fjLj128EEEEELb0ELb1ELb1ELb1EEEvNS_9FwdParamsE --------------------------
	.section	.text._ZN10layer_norm13ln_fwd_kernelINS_13Kernel_traitsI13__nv_bfloat16S2_fS2_fjLj1536ELj1ELj4ELj1ELj16ENS_18Kernel_traits_baseILj1536ES2_S2_fS2_fjLj128EEEEELb0ELb1ELb1ELb1EEEvNS_9FwdParamsE,"ax",@progbits
	.align	128
        .global         _ZN10layer_norm13ln_fwd_kernelINS_13Kernel_traitsI13__nv_bfloat16S2_fS2_fjLj1536ELj1ELj4ELj1ELj16ENS_18Kernel_traits_baseILj1536ES2_S2_fS2_fjLj128EEEEELb0ELb1ELb1ELb1EEEvNS_9FwdParamsE
        .type           _ZN10layer_norm13ln_fwd_kernelINS_13Kernel_traitsI13__nv_bfloat16S2_fS2_fjLj1536ELj1ELj4ELj1ELj16ENS_18Kernel_traits_baseILj1536ES2_S2_fS2_fjLj128EEEEELb0ELb1ELb1ELb1EEEvNS_9FwdParamsE,@function
        .size           _ZN10layer_norm13ln_fwd_kernelINS_13Kernel_traitsI13__nv_bfloat16S2_fS2_fjLj1536ELj1ELj4ELj1ELj16ENS_18Kernel_traits_baseILj1536ES2_S2_fS2_fjLj128EEEEELb0ELb1ELb1ELb1EEEvNS_9FwdParamsE,(.L_x_44390 - _ZN10layer_norm13ln_fwd_kernelINS_13Kernel_traitsI13__nv_bfloat16S2_fS2_fjLj1536ELj1ELj4ELj1ELj16ENS_18Kernel_traits_baseILj1536ES2_S2_fS2_fjLj128EEEEELb0ELb1ELb1ELb1EEEvNS_9FwdParamsE)
        .other          _ZN10layer_norm13ln_fwd_kernelINS_13Kernel_traitsI13__nv_bfloat16S2_fS2_fjLj1536ELj1ELj4ELj1ELj16ENS_18Kernel_traits_baseILj1536ES2_S2_fS2_fjLj128EEEEELb0ELb1ELb1ELb1EEEvNS_9FwdParamsE,@"STO_CUDA_ENTRY STV_DEFAULT"
_ZN10layer_norm13ln_fwd_kernelINS_13Kernel_traitsI13__nv_bfloat16S2_fS2_fjLj1536ELj1ELj4ELj1ELj16ENS_18Kernel_traits_baseILj1536ES2_S2_fS2_fjLj128EEEEELb0ELb1ELb1ELb1EEEvNS_9FwdParamsE:
.text._ZN10layer_norm13ln_fwd_kernelINS_13Kernel_traitsI13__nv_bfloat16S2_fS2_fjLj1536ELj1ELj4ELj1ELj16ENS_18Kernel_traits_baseILj1536ES2_S2_fS2_fjLj128EEEEELb0ELb1ELb1ELb1EEEvNS_9FwdParamsE:
        /* <DEDUP_REMOVED lines=53> */
[----:B------:R1:W5:Y:S01]  /*0350*/  LDG.E.128 R40, desc[UR4][R2.64] ;  /* 0x0000000402287981 */ /* 0x000362000c1e1d00 */
[----:B------:R-:W-:Y:S01]  /*0360*/  SHF.L.U32 R29, R12, 0x10, RZ ;  /* 0x000000100c1d7819 */ /* 0x000fe200000006ff */
[----:B------:R-:W-:Y:S01]  /*0370*/  ULDC.U8 UR6, c[0x0][0x2a0] ;  /* 0x0000a80000067ab9 */ /* 0x000fe20000000000 */
[C---:B------:R-:W-:Y:S01]  /*0380*/  PRMT R77, R13.reuse, 0x7632, R77 ;  /* 0x000076320d4d7816 */ /* 0x040fe2000000004d */
[----:B------:R-:W-:Y:S01]  /*0390*/  ULDC UR7, c[0x0][0x2d8] ;  /* 0x0000b60000077ab9 */ /* 0x000fe20000000800 */
        /* <DEDUP_REMOVED lines=27> */
[----:B0-----:R-:W-:Y:S02]  /*0550*/  SHF.L.U32 R9, R36, 0x10, RZ ;  /* 0x0000001024097819 */ /* 0x001fe400000006ff */
        /* <DEDUP_REMOVED lines=35> */
[----:B------:R-:W-:Y:S01]  /*0790*/  ISETP.NE.AND P4, PT, RZ, UR6, PT ;  /* 0x00000006ff007c0c */ /* 0x000fe2000bf85270 */
[----:B------:R-:W-:Y:S01]  /*07a0*/  ULDC UR6, c[0x0][0x29c] ;  /* 0x0000a70000067ab9 */ /* 0x000fe20000000800 */
[----:B--2---:R-:W-:Y:S02]  /*07b0*/  PRMT R159, R32, 0x7632, R159 ;  /* 0x00007632209f7816 */ /* 0x004fe4000000009f */
[----:B------:R-:W-:Y:S02]  /*07c0*/  PRMT R164, R33, 0x7632, R164 ;  /* 0x0000763221a47816 */ /* 0x000fe400000000a4 */
[----:B------:R-:W-:-:S02]  /*07d0*/  PRMT R165, R34, 0x7632, R165 ;  /* 0x0000763222a57816 */ /* 0x000fc400000000a5 */
[----:B------:R-:W-:Y:S02]  /*07e0*/  PRMT R166, R35, 0x7632, R166 ;  /* 0x0000763223a67816 */ /* 0x000fe400000000a6 */
[----:B---3--:R-:W-:Y:S02]  /*07f0*/  PRMT R167, R67, 0x7632, R167 ;  /* 0x0000763243a77816 */ /* 0x008fe400000000a7 */
[----:B----4-:R-:W-:Y:S02]  /*0800*/  PRMT R168, R63, 0x7632, R168 ;  /* 0x000076323fa87816 */ /* 0x010fe400000000a8 */
[----:B------:R-:W-:Y:S02]  /*0810*/  PRMT R169, R59, 0x7632, R169 ;  /* 0x000076323ba97816 */ /* 0x000fe400000000a9 */
[----:B------:R-:W-:Y:S02]  /*0820*/  SHF.L.U32 R5, R32, 0x10, RZ ;  /* 0x0000001020057819 */ /* 0x000fe400000006ff */
[----:B------:R-:W-:-:S02]  /*0830*/  PRMT R170, R55, 0x7632, R170 ;  /* 0x0000763237aa7816 */ /* 0x000fc400000000aa */
[----:B------:R-:W-:Y:S02]  /*0840*/  SHF.L.U32 R4, R33, 0x10, RZ ;  /* 0x0000001021047819 */ /* 0x000fe400000006ff */
[----:B------:R-:W-:Y:S02]  /*0850*/  PRMT R171, R51, 0x7632, R171 ;  /* 0x0000763233ab7816 */ /* 0x000fe400000000ab */
[----:B-1----:R-:W-:Y:S02]  /*0860*/  SHF.L.U32 R3, R34, 0x10, RZ ;  /* 0x0000001022037819 */ /* 0x002fe400000006ff */
[----:B------:R-:W-:Y:S02]  /*0870*/  PRMT R172, R46, 0x7632, R172 ;  /* 0x000076322eac7816 */ /* 0x000fe400000000ac */
        /* <DEDUP_REMOVED lines=59> */
.L_x_14773:
[----:B------:R-:W0:Y:S08]  /*0c30*/  LDC.64 R122, c[0x0][0x230] ;  /* 0x00008c00ff7a7b82 */ /* 0x000e300000000a00 */
[----:B------:R-:W1:Y:S08]  /*0c40*/  LDC.64 R82, c[0x0][0x280] ;  /* 0x0000a000ff527b82 */ /* 0x000e700000000a00 */
[----:B------:R-:W2:Y:S01]  /*0c50*/  LDC R181, c[0x0][0x218] ;  /* 0x00008600ffb57b82 */ /* 0x000ea20000000800 */
[----:B0-----:R-:W-:-:S07]  /*0c60*/  ISETP.NE.U32.AND P0, PT, R122, RZ, PT ;  /* 0x000000ff7a00720c */ /* 0x001fce0003f05070 */
[----:B------:R-:W0:Y:S01]  /*0c70*/  LDC.64 R160, c[0x0][0x238] ;  /* 0x00008e00ffa07b82 */ /* 0x000e220000000a00 */
[----:B------:R-:W-:Y:S01]  /*0c80*/  ISETP.NE.AND.EX P0, PT, R123, RZ, PT, P0 ;  /* 0x000000ff7b00720c */ /* 0x000fe20003f05300 */
[----:B-1----:R-:W-:-:S05]  /*0c90*/  IMAD.WIDE R82, R0, 0x4, R82 ;  /* 0x0000000400527825 */ /* 0x002fca00078e0252 */
[----:B------:R-:W3:Y:S01]  /*0ca0*/  LDG.E R87, desc[UR4][R82.64] ;  /* 0x0000000452577981 */ /* 0x000ee2000c1e1900 */
[----:B--2---:R-:W-:-:S06]  /*0cb0*/  IMAD R84, R0, R181, RZ ;  /* 0x000000b500547224 */ /* 0x004fcc00078e02ff */
[----:B------:R-:W1:Y:S01]  /*0cc0*/  @P0 LDC.64 R80, c[0x0][0x230] ;  /* 0x00008c00ff500b82 */ /* 0x000e620000000a00 */
[----:B------:R-:W-:-:S04]  /*0cd0*/  SHF.R.S32.HI R85, RZ, 0x1f, R84 ;  /* 0x0000001fff557819 */ /* 0x000fc80000011454 */
[----:B------:R-:W-:-:S03]  /*0ce0*/  LEA.HI R85, R85, R84, RZ, 0x3 ;  /* 0x0000005455557211 */ /* 0x000fc600078f18ff */
[----:B------:R-:W2:Y:S01]  /*0cf0*/  @P0 LDC.64 R88, c[0x0][0x230] ;  /* 0x00008c00ff580b82 */ /* 0x000ea20000000a00 */
[----:B------:R-:W-:-:S05]  /*0d00*/  LEA.HI.SX32 R121, R85, R30, 0x1d ;  /* 0x0000001e55797211 */ /* 0x000fca00078feaff */
[C---:B-1----:R-:W-:Y:S02]  /*0d10*/  @P0 IMAD.WIDE.U32 R84, R121.reuse, 0x20, R80 ;  /* 0x0000002079540825 */ /* 0x042fe400078e0050 */
[----:B------:R-:W1:Y:S03]  /*0d20*/  LDC.64 R80, c[0x0][0x288] ;  /* 0x0000a200ff507b82 */ /* 0x000e660000000a00 */
[----:B------:R-:W4:Y:S04]  /*0d30*/  @P0 LDG.E.128 R68, desc[UR4][R84.64] ;  /* 0x0000000454440981 */ /* 0x000f28000c1e1d00 */
[----:B------:R4:W4:Y:S01]  /*0d40*/  @P0 LDG.E.128 R72, desc[UR4][R84.64+0x10] ;  /* 0x0000100454480981 */ /* 0x000922000c1e1d00 */
[----:B------:R-:W-:Y:S01]  /*0d50*/  HFMA2.MMA R163, -RZ, RZ, 0, 0 ;  /* 0x00000000ffa37435 */ /* 0x000fe200000001ff */
[----:B------:R-:W-:Y:S01]  /*0d60*/  IADD3 R101, R121, 0x20, RZ ;  /* 0x0000002079657810 */ /* 0x000fe20007ffe0ff */
[----:B------:R-:W-:Y:S01]  /*0d70*/  BSSY B0, `(.L_x_14674) ;  /* 0x000002c000007945 */ /* 0x000fe20003800000 */
[----:B-1----:R-:W-:-:S05]  /*0d80*/  IMAD.WIDE R80, R0, 0x4, R80 ;  /* 0x0000000400507825 */ /* 0x002fca00078e0250 */
[----:B-----5:R1:W5:Y:S01]  /*0d90*/  LDG.E R183, desc[UR4][R80.64] ;  /* 0x0000000450b77981 */ /* 0x020362000c1e1900 */
[----:B0-----:R-:W-:-:S04]  /*0da0*/  IMAD.WIDE.U32 R92, R121, 0x20, R160 ;  /* 0x00000020795c7825 */ /* 0x001fc800078e00a0 */
[----:B--2---:R-:W-:Y:S01]  /*0db0*/  @P0 IMAD.WIDE.U32 R88, R101, 0x20, R88 ;  /* 0x0000002065580825 */ /* 0x004fe200078e0058 */
[C---:B---3--:R-:W-:Y:S02]  /*0dc0*/  ISETP.GE.AND P5, PT, R87.reuse, 0x1, PT ;  /* 0x000000015700780c */ /* 0x048fe40003fa6270 */
[----:B------:R-:W-:-:S11]  /*0dd0*/  ISETP.GT.AND P6, PT, R87, RZ, PT ;  /* 0x000000ff5700720c */ /* 0x000fd60003fc4270 */
[----:B------:R-:W-:Y:S01]  /*0de0*/  @P5 IADD3 R86, R87, -0x1, RZ ;  /* 0xffffffff57565810 */ /* 0x000fe20007ffe0ff */
[----:B------:R-:W0:Y:S01]  /*0df0*/  @P5 LDC.64 R82, c[0x0][0x220] ;  /* 0x00008800ff525b82 */ /* 0x000e220000000a00 */
[C---:B------:R-:W-:Y:S02]  /*0e00*/  @!P6 ISETP.NE.U32.AND P1, PT, R122.reuse, RZ, PT ;  /* 0x000000ff7a00e20c */ /* 0x040fe40003f25070 */
[----:B------:R-:W-:Y:S01]  /*0e10*/  @!P6 ISETP.NE.U32.AND P3, PT, R122, RZ, PT ;  /* 0x000000ff7a00e20c */ /* 0x000fe20003f65070 */
[----:B------:R-:W-:Y:S01]  /*0e20*/  @P5 IMAD R86, R86, R181, RZ ;  /* 0x000000b556565224 */ /* 0x000fe200078e02ff */
[C---:B------:R-:W-:Y:S02]  /*0e30*/  @!P6 ISETP.NE.AND.EX P1, PT, R123.reuse, RZ, PT, P1 ;  /* 0x000000ff7b00e20c */ /* 0x040fe40003f25310 */
[----:B------:R-:W-:Y:S02]  /*0e40*/  @!P6 ISETP.NE.AND.EX P3, PT, R123, RZ, PT, P3 ;  /* 0x000000ff7b00e20c */ /* 0x000fe40003f65330 */
[----:B------:R-:W-:-:S02]  /*0e50*/  @P5 SHF.R.S32.HI R87, RZ, 0x1f, R86 ;  /* 0x0000001fff575819 */ /* 0x000fc40000011456 */
[----:B------:R-:W-:Y:S02]  /*0e60*/  @!P6 ISETP.NE.U32.AND P2, PT, R122, RZ, PT ;  /* 0x000000ff7a00e20c */ /* 0x000fe40003f45070 */
[----:B------:R-:W-:Y:S02]  /*0e70*/  @P5 LEA.HI R87, R87, R86, RZ, 0x3 ;  /* 0x0000005657575211 */ /* 0x000fe400078f18ff */
[----:B------:R-:W-:Y:S02]  /*0e80*/  @!P6 ISETP.NE.AND.EX P2, PT, R123, RZ, PT, P2 ;  /* 0x000000ff7b00e20c */ /* 0x000fe40003f45320 */
[----:B------:R-:W-:Y:S02]  /*0e90*/  @P5 LEA.HI.SX32 R163, R87, R30, 0x1d ;  /* 0x0000001e57a35211 */ /* 0x000fe400078feaff */
[----:B----4-:R-:W-:Y:S02]  /*0ea0*/  @!P6 FSEL R85, R69, RZ, P1 ;  /* 0x000000ff4555e208 */ /* 0x010fe40000800000 */
[----:B------:R-:W-:-:S02]  /*0eb0*/  @!P6 FSEL R86, R70, RZ, P3 ;  /* 0x000000ff4656e208 */ /* 0x000fc40001800000 */
[C---:B------:R-:W-:Y:S01]  /*0ec0*/  @!P6 ISETP.NE.U32.AND P1, PT, R122.reuse, RZ, PT ;  /* 0x000000ff7a00e20c */ /* 0x040fe20003f25070 */
[----:B0-----:R-:W-:Y:S01]  /*0ed0*/  @P5 IMAD.WIDE.U32 R82, R163, 0x10, R82 ;  /* 0x00000010a3525825 */ /* 0x001fe200078e0052 */
[----:B------:R-:W-:Y:S02]  /*0ee0*/  @!P6 ISETP.NE.U32.AND P3, PT, R122, RZ, PT ;  /* 0x000000ff7a00e20c */ /* 0x000fe40003f65070 */
[C---:B------:R-:W-:Y:S02]  /*0ef0*/  @!P6 ISETP.NE.AND.EX P1, PT, R123.reuse, RZ, PT, P1 ;  /* 0x000000ff7b00e20c */ /* 0x040fe40003f25310 */
[----:B------:R-:W-:Y:S01]  /*0f00*/  @!P6 ISETP.NE.AND.EX P3, PT, R123, RZ, PT, P3 ;  /* 0x000000ff7b00e20c */ /* 0x000fe20003f65330 */
[----:B------:R0:W5:Y:S01]  /*0f10*/  @P5 LDG.E.128 R76, desc[UR4][R82.64] ;  /* 0x00000004524c5981 */ /* 0x000162000c1e1d00 */
[----:B------:R-:W-:Y:S02]  /*0f20*/  @!P6 FSEL R87, R71, RZ, P2 ;  /* 0x000000ff4757e208 */ /* 0x000fe40001000000 */
[----:B-1----:R-:W-:-:S02]  /*0f30*/  @!P6 FSEL R80, R72, RZ, P1 ;  /* 0x000000ff4850e208 */ /* 0x002fc40000800000 */
[----:B------:R-:W-:Y:S02]  /*0f40*/  @!P6 FSEL R81, R73, RZ, P3 ;  /* 0x000000ff4951e208 */ /* 0x000fe40001800000 */
[C---:B------:R-:W-:Y:S02]  /*0f50*/  @!P6 ISETP.NE.U32.AND P2, PT, R122.reuse, RZ, PT ;  /* 0x000000ff7a00e20c */ /* 0x040fe40003f45070 */
[C---:B------:R-:W-:Y:S02]  /*0f60*/  @!P6 ISETP.NE.U32.AND P1, PT, R122.reuse, RZ, PT ;  /* 0x000000ff7a00e20c */ /* 0x040fe40003f25070 */
[----:B------:R-:W-:Y:S02]  /*0f70*/  @!P6 ISETP.NE.U32.AND P3, PT, R122, RZ, PT ;  /* 0x000000ff7a00e20c */ /* 0x000fe40003f65070 */
[C---:B------:R-:W-:Y:S02]  /*0f80*/  @!P6 ISETP.NE.AND.EX P2, PT, R123.reuse, RZ, PT, P2 ;  /* 0x000000ff7b00e20c */ /* 0x040fe40003f45320 */
[----:B------:R-:W-:-:S02]  /*0f90*/  @!P6 ISETP.NE.AND.EX P1, PT, R123, RZ, PT, P1 ;  /* 0x000000ff7b00e20c */ /* 0x000fc40003f25310 */
[----:B------:R-:W-:Y:S02]  /*0fa0*/  @!P6 ISETP.NE.AND.EX P3, PT, R123, RZ, PT, P3 ;  /* 0x000000ff7b00e20c */ /* 0x000fe40003f65330 */
[----:B0-----:R-:W-:Y:S02]  /*0fb0*/  @!P6 FSEL R82, R74, RZ, P1 ;  /* 0x000000ff4a52e208 */ /* 0x001fe40000800000 */
[----:B------:R-:W-:Y:S02]  /*0fc0*/  @!P6 FSEL R83, R75, RZ, P3 ;  /* 0x000000ff4b53e208 */ /* 0x000fe40001800000 */
[----:B------:R-:W-:Y:S01]  /*0fd0*/  @!P6 FSEL R84, R68, RZ, P2 ;  /* 0x000000ff4454e208 */ /* 0x000fe20001000000 */
[----:B------:R-:W-:Y:S06]  /*0fe0*/  @!P6 BRA `(.L_x_14675) ;  /* 0x000000000010e947 */ /* 0x000fec0003800000 */
[----:B-----5:R-:W-:-:S05]  /*0ff0*/  SHF.L.U32 R84, R76, 0x10, RZ ;  /* 0x000000104c547819 */ /* 0x020fca00000006ff */
[----:B------:R-:W-:-:S04]  /*1000*/  FMUL.FTZ R84, R84, UR6 ;  /* 0x0000000654547c20 */ /* 0x000fc80008410000 */
[----:B------:R-:W-:-:S04]  /*1010*/  FMUL.FTZ R84, R5, R84 ;  /* 0x0000005405547220 */ /* 0x000fc80000410000 */
[----:B------:R-:W-:-:S07]  /*1020*/  @P0 FADD.FTZ R84, R68, R84 ;  /* 0x0000005444540221 */ /* 0x000fce0000010000 */
.L_x_14675:
[----:B------:R-:W-:Y:S05]  /*1030*/  BSYNC B0 ;  /* 0x0000000000007941 */ /* 0x000fea0003800000 */
.L_x_14674:
[----:B------:R-:W-:Y:S04]  /*1040*/  BSSY B0, `(.L_x_14676) ;  /* 0x0000007000007945 */ /* 0x000fe80003800000 */
[----:B------:R-:W-:Y:S05]  /*1050*/  @!P6 BRA `(.L_x_14677) ;  /* 0x000000000014e947 */ /* 0x000fea0003800000 */
[----:B-----5:R-:W-:-:S04]  /*1060*/  PRMT R85, R76, 0x7632, R85 ;  /* 0x000076324c557816 */ /* 0x020fc80000000055 */
[----:B------:R-:W-:-:S05]  /*1070*/  SHF.L.U32 R85, R85, 0x10, RZ ;  /* 0x0000001055557819 */ /* 0x000fca00000006ff */
[----:B------:R-:W-:-:S04]  /*1080*/  FMUL.FTZ R90, R85, UR6 ;  /* 0x00000006555a7c20 */ /* 0x000fc80008410000 */
[----:B------:R-:W-:-:S04]  /*1090*/  FMUL.FTZ R85, R159, R90 ;  /* 0x0000005a9f557220 */ /* 0x000fc80000410000 */
[----:B------:R-:W-:-:S07]  /*10a0*/  @P0 FADD.FTZ R85, R69, R85 ;  /* 0x0000005545550221 */ /* 0x000fce0000010000 */
.L_x_14677:
[----:B------:R-:W-:Y:S05]  /*10b0*/  BSYNC B0 ;  /* 0x0000000000007941 */ /* 0x000fea0003800000 */
.L_x_14676:
[----:B------:R-:W-:Y:S04]  /*10c0*/  BSSY B0, `(.L_x_14678) ;  /* 0x0000006000007945 */ /* 0x000fe80003800000 */
[----:B------:R-:W-:Y:S05]  /*10d0*/  @!P6 BRA `(.L_x_14679) ;  /* 0x000000000010e947 */ /* 0x000fea0003800000 */
[----:B-----5:R-:W-:-:S05]  /*10e0*/  SHF.L.U32 R86, R77, 0x10, RZ ;  /* 0x000000104d567819 */ /* 0x020fca00000006ff */
[----:B------:R-:W-:-:S04]  /*10f0*/  FMUL.FTZ R91, R86, UR6 ;  /* 0x00000006565b7c20 */ /* 0x000fc80008410000 */
[----:B------:R-:W-:-:S04]  /*1100*/  FMUL.FTZ R86, R4, R91 ;  /* 0x0000005b04567220 */ /* 0x000fc80000410000 */
[----:B------:R-:W-:-:S07]  /*1110*/  @P0 FADD.FTZ R86, R70, R86 ;  /* 0x0000005646560221 */ /* 0x000fce0000010000 */
.L_x_14679:
[----:B------:R-:W-:Y:S05]  /*1120*/  BSYNC B0 ;  /* 0x0000000000007941 */ /* 0x000fea0003800000 */
.L_x_14678:
[----:B------:R-:W-:Y:S04]  /*1130*/  BSSY B0, `(.L_x_14680) ;  /* 0x0000007000007945 */ /* 0x000fe80003800000 */
[----:B------:R-:W-:Y:S05]  /*1140*/  @!P6 BRA `(.L_x_14681) ;  /* 0x000000000014e947 */ /* 0x000fea0003800000 */
[----:B-----5:R-:W-:-:S04]  /*1150*/  PRMT R87, R77, 0x7632, R87 ;  /* 0x000076324d577816 */ /* 0x020fc80000000057 */
[----:B------:R-:W-:-:S05]  /*1160*/  SHF.L.U32 R87, R87, 0x10, RZ ;  /* 0x0000001057577819 */ /* 0x000fca00000006ff */
[----:B------:R-:W-:-:S04]  /*1170*/  FMUL.FTZ R87, R87, UR6 ;  /* 0x0000000657577c20 */ /* 0x000fc80008410000 */
[----:B------:R-:W-:-:S04]  /*1180*/  FMUL.FTZ R87, R164, R87 ;  /* 0x00000057a4577220 */ /* 0x000fc80000410000 */
[----:B------:R-:W-:-:S07]  /*1190*/  @P0 FADD.FTZ R87, R71, R87 ;  /* 0x0000005747570221 */ /* 0x000fce0000010000 */
.L_x_14681:
[----:B------:R-:W-:Y:S05]  /*11a0*/  BSYNC B0 ;  /* 0x0000000000007941 */ /* 0x000fea0003800000 */
.L_x_14680:
[----:B------:R-:W-:Y:S04]  /*11b0*/  BSSY B0, `(.L_x_14682) ;  /* 0x0000006000007945 */ /* 0x000fe80003800000 */
[----:B------:R-:W-:Y:S05]  /*11c0*/  @!P6 BRA `(.L_x_14683) ;  /* 0x000000000010e947 */ /* 0x000fea0003800000 */
[----:B-----5:R-:W-:-:S05]  /*11d0*/  SHF.L.U32 R80, R78, 0x10, RZ ;  /* 0x000000104e507819 */ /* 0x020fca00000006ff */
[----:B------:R-:W-:-:S04]  /*11e0*/  FMUL.FTZ R80, R80, UR6 ;  /* 0x0000000650507c20 */ /* 0x000fc80008410000 */
[----:B------:R-:W-:-:S04]  /*11f0*/  FMUL.FTZ R80, R3, R80 ;  /* 0x0000005003507220 */ /* 0x000fc80000410000 */
[----:B------:R-:W-:-:S07]  /*1200*/  @P0 FADD.FTZ R80, R72, R80 ;  /* 0x0000005048500221 */ /* 0x000fce0000010000 */
.L_x_14683:
[----:B------:R-:W-:Y:S05]  /*1210*/  BSYNC B0 ;  /* 0x0000000000007941 */ /* 0x000fea0003800000 */
.L_x_14682:
[----:B------:R-:W-:Y:S04]  /*1220*/  BSSY B0, `(.L_x_14684) ;  /* 0x0000007000007945 */ /* 0x000fe80003800000 */
[----:B------:R-:W-:Y:S05]  /*1230*/  @!P6 BRA `(.L_x_14685) ;  /* 0x000000000014e947 */ /* 0x000fea0003800000 */
[----:B-----5:R-:W-:-:S04]  /*1240*/  PRMT R81, R78, 0x7632, R81 ;  /* 0x000076324e517816 */ /* 0x020fc80000000051 */
[----:B------:R-:W-:-:S05]  /*1250*/  SHF.L.U32 R81, R81, 0x10, RZ ;  /* 0x0000001051517819 */ /* 0x000fca00000006ff */
[----:B------:R-:W-:-:S04]  /*1260*/  FMUL.FTZ R90, R81, UR6 ;  /* 0x00000006515a7c20 */ /* 0x000fc80008410000 */
[----:B------:R-:W-:-:S04]  /*1270*/  FMUL.FTZ R81, R165, R90 ;  /* 0x0000005aa5517220 */ /* 0x000fc80000410000 */
[----:B------:R-:W-:-:S07]  /*1280*/  @P0 FADD.FTZ R81, R73, R81 ;  /* 0x0000005149510221 */ /* 0x000fce0000010000 */
.L_x_14685:
[----:B------:R-:W-:Y:S05]  /*1290*/  BSYNC B0 ;  /* 0x0000000000007941 */ /* 0x000fea0003800000 */
.L_x_14684:
[----:B------:R-:W-:Y:S04]  /*12a0*/  BSSY B0, `(.L_x_14686) ;  /* 0x0000006000007945 */ /* 0x000fe80003800000 */
[----:B------:R-:W-:Y:S05]  /*12b0*/  @!P6 BRA `(.L_x_14687) ;  /* 0x000000000010e947 */ /* 0x000fea0003800000 */
[----:B-----5:R-:W-:-:S05]  /*12c0*/  SHF.L.U32 R82, R79, 0x10, RZ ;  /* 0x000000104f527819 */ /* 0x020fca00000006ff */
[----:B------:R-:W-:-:S04]  /*12d0*/  FMUL.FTZ R91, R82, UR6 ;  /* 0x00000006525b7c20 */ /* 0x000fc80008410000 */
[----:B------:R-:W-:-:S04]  /*12e0*/  FMUL.FTZ R82, R2, R91 ;  /* 0x0000005b02527220 */ /* 0x000fc80000410000 */
[----:B------:R-:W-:-:S07]  /*12f0*/  @P0 FADD.FTZ R82, R74, R82 ;  /* 0x000000524a520221 */ /* 0x000fce0000010000 */
.L_x_14687:
[----:B------:R-:W-:Y:S05]  /*1300*/  BSYNC B0 ;  /* 0x0000000000007941 */ /* 0x000fea0003800000 */
.L_x_14686:
[----:B------:R-:W-:Y:S04]  /*1310*/  BSSY B0, `(.L_x_14688) ;  /* 0x0000007000007945 */ /* 0x000fe80003800000 */
[----:B------:R-:W-:Y:S05]  /*1320*/  @!P6 BRA `(.L_x_14689) ;  /* 0x000000000014e947 */ /* 0x000fea0003800000 */
[----:B-----5:R-:W-:-:S04]  /*1330*/  PRMT R83, R79, 0x7632, R83 ;  /* 0x000076324f537816 */ /* 0x020fc80000000053 */
[----:B------:R-:W-:-:S05]  /*1340*/  SHF.L.U32 R83, R83, 0x10, RZ ;  /* 0x0000001053537819 */ /* 0x000fca00000006ff */
[----:B------:R-:W-:-:S04]  /*1350*/  FMUL.FTZ R83, R83, UR6 ;  /* 0x0000000653537c20 */ /* 0x000fc80008410000 */
[----:B------:R-:W-:-:S04]  /*1360*/  FMUL.FTZ R83, R166, R83 ;  /* 0x00000053a6537220 */ /* 0x000fc80000410000 */
[----:B------:R-:W-:-:S07]  /*1370*/  @P0 FADD.FTZ R83, R75, R83 ;  /* 0x000000534b530221 */ /* 0x000fce0000010000 */
.L_x_14689:
[----:B------:R-:W-:Y:S05]  /*1380*/  BSYNC B0 ;  /* 0x0000000000007941 */ /* 0x000fea0003800000 */
.L_x_14688:
[----:B------:R-:W-:Y:S01]  /*1390*/  STG.E.128 desc[UR4][R92.64], R84 ;  /* 0x000000545c007986 */ /* 0x000fe2000c101d04 */
[----:B------:R-:W0:Y:S03]  /*13a0*/  @P5 LDC.64 R90, c[0x0][0x220] ;  /* 0x00008800ff5a5b82 */ /* 0x000e260000000a00 */
[----:B------:R1:W-:Y:S04]  /*13b0*/  STG.E.128 desc[UR4][R92.64+0x10], R80 ;  /* 0x000010505c007986 */ /* 0x0003e8000c101d04 */
[----:B------:R-:W1:Y:S01]  /*13c0*/  @P0 LDG.E.128 R68, desc[UR4][R88.64] ;  /* 0x0000000458440981 */ /* 0x000e62000c1e1d00 */
[C---:B------:R-:W-:Y:S01]  /*13d0*/  @!P6 ISETP.NE.U32.AND P2, PT, R122.reuse, RZ, PT ;  /* 0x000000ff7a00e20c */ /* 0x040fe20003f45070 */
[----:B------:R-:W2:Y:S02]  /*13e0*/  @P0 LDC.64 R96, c[0x0][0x230] ;  /* 0x00008c00ff600b82 */ /* 0x000ea40000000a00 */
[----:B------:R-:W3:Y:S01]  /*13f0*/  @P0 LDG.E.128 R72, desc[UR4][R88.64+0x10] ;  /* 0x0000100458480981 */ /* 0x000ee2000c1e1d00 */
[----:B------:R-:W-:-:S02]  /*1400*/  @!P6 ISETP.NE.U32.AND P3, PT, R122, RZ, PT ;  /* 0x000000ff7a00e20c */ /* 0x000fc40003f65070 */
[C---:B------:R-:W-:Y:S02]  /*1410*/  @!P6 ISETP.NE.AND.EX P2, PT, R123.reuse, RZ, PT, P2 ;  /* 0x000000ff7b00e20c */ /* 0x040fe40003f45320 */
[----:B------:R-:W-:Y:S02]  /*1420*/  @!P6 ISETP.NE.AND.EX P3, PT, R123, RZ, PT, P3 ;  /* 0x000000ff7b00e20c */ /* 0x000fe40003f65330 */
[----:B------:R-:W-:Y:S02]  /*1430*/  @!P6 ISETP.NE.U32.AND P1, PT, R122, RZ, PT ;  /* 0x000000ff7a00e20c */ /* 0x000fe40003f25070 */
[----:B------:R-:W-:Y:S02]  /*1440*/  @P5 IADD3 R95, R163, 0x20, RZ ;  /* 0x00000020a35f5810 */ /* 0x000fe40007ffe0ff */
[----:B------:R-:W-:-:S03]  /*1450*/  @!P6 ISETP.NE.AND.EX P1, PT, R123, RZ, PT, P1 ;  /* 0x000000ff7b00e20c */ /* 0x000fc60003f25310 */
[----:B0-----:R-:W-:Y:S01]  /*1460*/  @P5 IMAD.WIDE.U32 R90, R95, 0x10, R90 ;  /* 0x000000105f5a5825 */ /* 0x001fe200078e005a */
[----:B------:R-:W-:Y:S01]  /*1470*/  IADD3 R105, R121, 0x40, RZ ;  /* 0x0000004079697810 */ /* 0x000fe20007ffe0ff */
[----:B------:R-:W-:Y:S02]  /*1480*/  BSSY B0, `(.L_x_14690) ;  /* 0x000001c000007945 */ /* 0x000fe40003800000 */
[----:B------:R-:W-:Y:S01]  /*1490*/  IMAD.WIDE.U32 R100, R101, 0x20, R160 ;  /* 0x0000002065647825 */ /* 0x000fe200078e00a0 */
[----:B-----5:R0:W5:Y:S03]  /*14a0*/  @P5 LDG.E.128 R76, desc[UR4][R90.64] ;  /* 0x000000045a4c5981 */ /* 0x020166000c1e1d00 */
[----:B--2---:R-:W-:Y:S01]  /*14b0*/  @P0 IMAD.WIDE.U32 R96, R105, 0x20, R96 ;  /* 0x0000002069600825 */ /* 0x004fe200078e0060 */
[----:B-1----:R-:W-:Y:S02]  /*14c0*/  @!P6 FSEL R93, R69, RZ, P2 ;  /* 0x000000ff455de208 */ /* 0x002fe40001000000 */
[----:B------:R-:W-:-:S02]  /*14d0*/  @!P6 FSEL R94, R70, RZ, P3 ;  /* 0x000000ff465ee208 */ /* 0x000fc40001800000 */
[C---:B------:R-:W-:Y:S02]  /*14e0*/  @!P6 ISETP.NE.U32.AND P2, PT, R122.reuse, RZ, PT ;  /* 0x000000ff7a00e20c */ /* 0x040fe40003f45070 */
[----:B------:R-:W-:Y:S02]  /*14f0*/  @!P6 ISETP.NE.U32.AND P3, PT, R122, RZ, PT ;  /* 0x000000ff7a00e20c */ /* 0x000fe40003f65070 */
[C---:B------:R-:W-:Y:S02]  /*1500*/  @!P6 ISETP.NE.AND.EX P2, PT, R123.reuse, RZ, PT, P2 ;  /* 0x000000ff7b00e20c */ /* 0x040fe40003f45320 */
[----:B------:R-:W-:Y:S02]  /*1510*/  @!P6 ISETP.NE.AND.EX P3, PT, R123, RZ, PT, P3 ;  /* 0x000000ff7b00e20c */ /* 0x000fe40003f65330 */
[----:B------:R-:W-:Y:S02]  /*1520*/  @!P6 FSEL R95, R71, RZ, P1 ;  /* 0x000000ff475fe208 */ /* 0x000fe40000800000 */
[----:B---3--:R-:W-:-:S02]  /*1530*/  @!P6 FSEL R88, R72, RZ, P2 ;  /* 0x000000ff4858e208 */ /* 0x008fc40001000000 */
        /* <DEDUP_REMOVED lines=11> */
[----:B-----5:R-:W-:Y:S02]  /*15f0*/  SHF.L.U32 R98, R76, 0x10, RZ ;  /* 0x000000104c627819 */ /* 0x020fe400000006ff */
[----:B------:R-:W-:-:S03]  /*1600*/  SHF.L.U32 R92, R64, 0x10, RZ ;  /* 0x00000010405c7819 */ /* 0x000fc600000006ff */
[----:B------:R-:W-:-:S04]  /*1610*/  FMUL.FTZ R99, R98, UR6 ;  /* 0x0000000662637c20 */ /* 0x000fc80008410000 */
[----:B------:R-:W-:-:S04]  /*1620*/  FMUL.FTZ R92, R99, R92 ;  /* 0x0000005c635c7220 */ /* 0x000fc80000410000 */
[----:B------:R-:W-:-:S07]  /*1630*/  @P0 FADD.FTZ R92, R68, R92 ;  /* 0x0000005c445c0221 */ /* 0x000fce0000010000 */
.L_x_14691:
[----:B------:R-:W-:Y:S05]  /*1640*/  BSYNC B0 ;  /* 0x0000000000007941 */ /* 0x000fea0003800000 */
.L_x_14690:
[----:B------:R-:W-:Y:S04]  /*1650*/  BSSY B0, `(.L_x_14692) ;  /* 0x0000009000007945 */ /* 0x000fe80003800000 */
[----:B------:R-:W-:Y:S05]  /*1660*/  @!P6 BRA `(.L_x_14693) ;  /* 0x00000000001ce947 */ /* 0x000fea0003800000 */
[----:B-----5:R-:W-:Y:S02]  /*1670*/  PRMT R93, R76, 0x7632, R93 ;  /* 0x000076324c5d7816 */ /* 0x020fe4000000005d */
[----:B------:R-:W-:Y:S02]  /*1680*/  PRMT R98, R64, 0x7632, R98 ;  /* 0x0000763240627816 */ /* 0x000fe40000000062 */
[----:B------:R-:W-:Y:S02]  /*1690*/  SHF.L.U32 R93, R93, 0x10, RZ ;  /* 0x000000105d5d7819 */ /* 0x000fe400000006ff */
[----:B------:R-:W-:-:S03]  /*16a0*/  SHF.L.U32 R98, R98, 0x10, RZ ;  /* 0x0000001062627819 */ /* 0x000fc600000006ff */
[----:B------:R-:W-:-:S04]  /*16b0*/  FMUL.FTZ R93, R93, UR6 ;  /* 0x000000065d5d7c20 */ /* 0x000fc80008410000 */
[----:B------:R-:W-:-:S04]  /*16c0*/  FMUL.FTZ R93, R93, R98 ;  /* 0x000000625d5d7220 */ /* 0x000fc80000410000 */
[----:B------:R-:W-:-:S07]  /*16d0*/  @P0 FADD.FTZ R93, R69, R93 ;  /* 0x0000005d455d0221 */ /* 0x000fce0000010000 */
.L_x_14693:
[----:B------:R-:W-:Y:S05]  /*16e0*/  BSYNC B0 ;  /* 0x0000000000007941 */ /* 0x000fea0003800000 */
.L_x_14692:
[----:B------:R-:W-:Y:S04]  /*16f0*/  BSSY B0, `(.L_x_14694) ;  /* 0x0000007000007945 */ /* 0x000fe80003800000 */
[----:B------:R-:W-:Y:S05]  /*1700*/  @!P6 BRA `(.L_x_14695) ;  /* 0x000000000014e947 */ /* 0x000fea0003800000 */
[----:B-----5:R-:W-:Y:S02]  /*1710*/  SHF.L.U32 R98, R77, 0x10, RZ ;  /* 0x000000104d627819 */ /* 0x020fe400000006ff */
[----:B------:R-:W-:-:S03]  /*1720*/  SHF.L.U32 R94, R65, 0x10, RZ ;  /* 0x00000010415e7819 */ /* 0x000fc600000006ff */
[----:B------:R-:W-:-:S04]  /*1730*/  FMUL.FTZ R99, R98, UR6 ;  /* 0x0000000662637c20 */ /* 0x000fc80008410000 */
[----:B------:R-:W-:-:S04]  /*1740*/  FMUL.FTZ R94, R99, R94 ;  /* 0x0000005e635e7220 */ /* 0x000fc80000410000 */
[----:B------:R-:W-:-:S07]  /*1750*/  @P0 FADD.FTZ R94, R70, R94 ;  /* 0x0000005e465e0221 */ /* 0x000fce0000010000 */
.L_x_14695:
[----:B------:R-:W-:Y:S05]  /*1760*/  BSYNC B0 ;  /* 0x0000000000007941 */ /* 0x000fea0003800000 */
.L_x_14694:
        /* <DEDUP_REMOVED lines=9> */
.L_x_14697:
[----:B------:R-:W-:Y:S05]  /*1800*/  BSYNC B0 ;  /* 0x0000000000007941 */ /* 0x000fea0003800000 */
.L_x_14696:
[----:B------:R-:W-:Y:S04]  /*1810*/  BSSY B0, `(.L_x_14698) ;  /* 0x0000007000007945 */ /* 0x000fe80003800000 */
[----:B------:R-:W-:Y:S05]  /*1820*/  @!P6 BRA `(.L_x_14699) ;  /* 0x000000000014e947 */ /* 0x000fea0003800000 */
[----:B-----5:R-:W-:Y:S02]  /*1830*/  SHF.L.U32 R98, R78, 0x10, RZ ;  /* 0x000000104e627819 */ /* 0x020fe400000006ff */
[----:B------:R-:W-:-:S03]  /*1840*/  SHF.L.U32 R88, R66, 0x10, RZ ;  /* 0x0000001042587819 */ /* 0x000fc600000006ff */
[----:B------:R-:W-:-:S04]  /*1850*/  FMUL.FTZ R99, R98, UR6 ;  /* 0x0000000662637c20 */ /* 0x000fc80008410000 */
[----:B------:R-:W-:-:S04]  /*1860*/  FMUL.FTZ R88, R99, R88 ;  /* 0x0000005863587220 */ /* 0x000fc80000410000 */
[----:B------:R-:W-:-:S07]  /*1870*/  @P0 FADD.FTZ R88, R72, R88 ;  /* 0x0000005848580221 */ /* 0x000fce0000010000 */
.L_x_14699:
[----:B------:R-:W-:Y:S05]  /*1880*/  BSYNC B0 ;  /* 0x0000000000007941 */ /* 0x000fea0003800000 */
.L_x_14698:
        /* <DEDUP_REMOVED lines=9> */
.L_x_14701:
[----:B------:R-:W-:Y:S05]  /*1920*/  BSYNC B0 ;  /* 0x0000000000007941 */ /* 0x000fea0003800000 */
.L_x_14700:
[----:B------:R-:W-:Y:S04]  /*1930*/  BSSY B0, `(.L_x_14702) ;  /* 0x0000006000007945 */ /* 0x000fe80003800000 */
[----:B------:R-:W-:Y:S05]  /*1940*/  @!P6 BRA `(.L_x_14703) ;  /* 0x000000000010e947 */ /* 0x000fea0003800000 */
[----:B-----5:R-:W-:-:S05]  /*1950*/  SHF.L.U32 R90, R79, 0x10, RZ ;  /* 0x000000104f5a7819 */ /* 0x020fca00000006ff */
[----:B------:R-:W-:-:S04]  /*1960*/  FMUL.FTZ R90, R90, UR6 ;  /* 0x000000065a5a7c20 */ /* 0x000fc80008410000 */
[----:B------:R-:W-:-:S04]  /*1970*/  FMUL.FTZ R90, R31, R90 ;  /* 0x0000005a1f5a7220 */ /* 0x000fc80000410000 */
[----:B------:R-:W-:-:S07]  /*1980*/  @P0 FADD.FTZ R90, R74, R90 ;  /* 0x0000005a4a5a0221 */ /* 0x000fce0000010000 */
.L_x_14703:
[----:B------:R-:W-:Y:S05]  /*1990*/  BSYNC B0 ;  /* 0x0000000000007941 */ /* 0x000fea0003800000 */
.L_x_14702:
[----:B------:R-:W-:Y:S04]  /*19a0*/  BSSY B0, `(.L_x_14704) ;  /* 0x0000007000007945 */ /* 0x000fe80003800000 */
[----:B------:R-:W-:Y:S05]  /*19b0*/  @!P6 BRA `(.L_x_14705) ;  /* 0x000000000014e947 */ /* 0x000fea0003800000 */
[----:B-----5:R-:W-:-:S04]  /*19c0*/  PRMT R91, R79, 0x7632, R91 ;  /* 0x000076324f5b7816 */ /* 0x020fc8000000005b */
[----:B------:R-:W-:-:S05]  /*19d0*/  SHF.L.U32 R91, R91, 0x10, RZ ;  /* 0x000000105b5b7819 */ /* 0x000fca00000006ff */
[----:B------:R-:W-:-:S04]  /*19e0*/  FMUL.FTZ R98, R91, UR6 ;  /* 0x000000065b627c20 */ /* 0x000fc80008410000 */
[----:B------:R-:W-:-:S04]  /*19f0*/  FMUL.FTZ R91, R167, R98 ;  /* 0x00000062a75b7220 */ /* 0x000fc80000410000 */
[----:B------:R-:W-:-:S07]  /*1a00*/  @P0 FADD.FTZ R91, R75, R91 ;  /* 0x0000005b4b5b0221 */ /* 0x000fce0000010000 */
.L_x_14705:
[----:B------:R-:W-:Y:S05]  /*1a10*/  BSYNC B0 ;  /* 0x0000000000007941 */ /* 0x000fea0003800000 */
.L_x_14704:
        /* <DEDUP_REMOVED lines=43> */
.L_x_14707:
[----:B------:R-:W-:Y:S05]  /*1cd0*/  BSYNC B0 ;  /* 0x0000000000007941 */ /* 0x000fea0003800000 */
.L_x_14706:
        /* <DEDUP_REMOVED lines=9> */
.L_x_14709:
[----:B------:R-:W-:Y:S05]  /*1d70*/  BSYNC B0 ;  /* 0x0000000000007941 */ /* 0x000fea0003800000 */
.L_x_14708:
[----:B------:R-:W-:Y:S04]  /*1d80*/  BSSY B0, `(.L_x_14710) ;  /* 0x0000007000007945 */ /* 0x000fe80003800000 */
[----:B------:R-:W-:Y:S05]  /*1d90*/  @!P6 BRA `(.L_x_14711) ;  /* 0x000000000014e947 */ /* 0x000fea0003800000 */
[----:B-----5:R-:W-:Y:S02]  /*1da0*/  SHF.L.U32 R106, R77, 0x10, RZ ;  /* 0x000000104d6a7819 */ /* 0x020fe400000006ff */
[----:B------:R-:W-:-:S03]  /*1db0*/  SHF.L.U32 R102, R61, 0x10, RZ ;  /* 0x000000103d667819 */ /* 0x000fc600000006ff */
[----:B------:R-:W-:-:S04]  /*1dc0*/  FMUL.FTZ R107, R106, UR6 ;  /* 0x000000066a6b7c20 */ /* 0x000fc80008410000 */
[----:B------:R-:W-:-:S04]  /*1dd0*/  FMUL.FTZ R102, R107, R102 ;  /* 0x000000666b667220 */ /* 0x000fc80000410000 */
[----:B------:R-:W-:-:S07]  /*1de0*/  @P0 FADD.FTZ R102, R70, R102 ;  /* 0x0000006646660221 */ /* 0x000fce0000010000 */
.L_x_14711:
[----:B------:R-:W-:Y:S05]  /*1df0*/  BSYNC B0 ;  /* 0x0000000000007941 */ /* 0x000fea0003800000 */
.L_x_14710:
        /* <DEDUP_REMOVED lines=9> */
.L_x_14713:
[----:B------:R-:W-:Y:S05]  /*1e90*/  BSYNC B0 ;  /* 0x0000000000007941 */ /* 0x000fea0003800000 */
.L_x_14712:
[----:B------:R-:W-:Y:S04]  /*1ea0*/  BSSY B0, `(.L_x_14714) ;  /* 0x0000007000007945 */ /* 0x000fe80003800000 */
[----:B------:R-:W-:Y:S05]  /*1eb0*/  @!P6 BRA `(.L_x_14715) ;  /* 0x000000000014e947 */ /* 0x000fea0003800000 */
[----:B-----5:R-:W-:Y:S02]  /*1ec0*/  SHF.L.U32 R106, R78, 0x10, RZ ;  /* 0x000000104e6a7819 */ /* 0x020fe400000006ff */
[----:B------:R-:W-:-:S03]  /*1ed0*/  SHF.L.U32 R96, R62, 0x10, RZ ;  /* 0x000000103e607819 */ /* 0x000fc600000006ff */
[----:B------:R-:W-:-:S04]  /*1ee0*/  FMUL.FTZ R107, R106, UR6 ;  /* 0x000000066a6b7c20 */ /* 0x000fc80008410000 */
[----:B------:R-:W-:-:S04]  /*1ef0*/  FMUL.FTZ R96, R107, R96 ;  /* 0x000000606b607220 */ /* 0x000fc80000410000 */
[----:B------:R-:W-:-:S07]  /*1f00*/  @P0 FADD.FTZ R96, R72, R96 ;  /* 0x0000006048600221 */ /* 0x000fce0000010000 */
.L_x_14715:
[----:B------:R-:W-:Y:S05]  /*1f10*/  BSYNC B0 ;  /* 0x0000000000007941 */ /* 0x000fea0003800000 */
.L_x_14714:
        /* <DEDUP_REMOVED lines=9> */
.L_x_14717:
[----:B------:R-:W-:Y:S05]  /*1fb0*/  BSYNC B0 ;  /* 0x0000000000007941 */ /* 0x000fea0003800000 */
.L_x_14716:
[----:B------:R-:W-:Y:S04]  /*1fc0*/  BSSY B0, `(.L_x_14718) ;  /* 0x0000006000007945 */ /* 0x000fe80003800000 */
[----:B------:R-:W-:Y:S05]  /*1fd0*/  @!P6 BRA `(.L_x_14719) ;  /* 0x000000000010e947 */ /* 0x000fea0003800000 */
[----:B-----5:R-:W-:-:S05]  /*1fe0*/  SHF.L.U32 R98, R79, 0x10, RZ ;  /* 0x000000104f627819 */ /* 0x020fca00000006ff */
[----:B------:R-:W-:-:S04]  /*1ff0*/  FMUL.FTZ R107, R98, UR6 ;  /* 0x00000006626b7c20 */ /* 0x000fc80008410000 */
[----:B------:R-:W-:-:S04]  /*2000*/  FMUL.FTZ R98, R32, R107 ;  /* 0x0000006b20627220 */ /* 0x000fc80000410000 */
[----:B------:R-:W-:-:S07]  /*2010*/  @P0 FADD.FTZ R98, R74, R98 ;  /* 0x000000624a620221 */ /* 0x000fce0000010000 */
.L_x_14719:
[----:B------:R-:W-:Y:S05]  /*2020*/  BSYNC B0 ;  /* 0x0000000000007941 */ /* 0x000fea0003800000 */
.L_x_14718:
[----:B------:R-:W-:Y:S04]  /*2030*/  BSSY B0, `(.L_x_14720) ;  /* 0x0000007000007945 */ /* 0x000fe80003800000 */
[----:B------:R-:W-:Y:S05]  /*2040*/  @!P6 BRA `(.L_x_14721) ;  /* 0x000000000014e947 */ /* 0x000fea0003800000 */
[----:B-----5:R-:W-:-:S04]  /*2050*/  PRMT R99, R79, 0x7632, R99 ;  /* 0x000076324f637816 */ /* 0x020fc80000000063 */
[----:B------:R-:W-:-:S05]  /*2060*/  SHF.L.U32 R99, R99, 0x10, RZ ;  /* 0x0000001063637819 */ /* 0x000fca00000006ff */
[----:B------:R-:W-:-:S04]  /*2070*/  FMUL.FTZ R99, R99, UR6 ;  /* 0x0000000663637c20 */ /* 0x000fc80008410000 */
[----:B------:R-:W-:-:S04]  /*2080*/  FMUL.FTZ R99, R168, R99 ;  /* 0x00000063a8637220 */ /* 0x000fc80000410000 */
[----:B------:R-:W-:-:S07]  /*2090*/  @P0 FADD.FTZ R99, R75, R99 ;  /* 0x000000634b630221 */ /* 0x000fce0000010000 */
.L_x_14721:
[----:B------:R-:W-:Y:S05]  /*20a0*/  BSYNC B0 ;  /* 0x0000000000007941 */ /* 0x000fea0003800000 */
.L_x_14720:
[----:B------:R-:W-:Y:S01]  /*20b0*/  STG.E.128 desc[UR4][R104.64], R100 ;  /* 0x0000006468007986 */ /* 0x000fe2000c101d04 */
[----:B------:R-:W0:Y:S03]  /*20c0*/  @P5 LDC.64 R106, c[0x0][0x220] ;  /* 0x00008800ff6a5b82 */ /* 0x000e260000000a00 */
[----:B------:R1:W-:Y:S04]  /*20d0*/  STG.E.128 desc[UR4][R104.64+0x10], R96 ;  /* 0x0000106068007986 */ /* 0x0003e8000c101d04 */
[----:B------:R-:W2:Y:S01]  /*20e0*/  @P0 LDG.E.128 R68, desc[UR4][R110.64] ;  /* 0x000000046e440981 */ /* 0x000ea2000c1e1d00 */
[C---:B------:R-:W-:Y:S01]  /*20f0*/  @!P6 ISETP.NE.U32.AND P2, PT, R122.reuse, RZ, PT ;  /* 0x000000ff7a00e20c */ /* 0x040fe20003f45070 */
[----:B------:R-:W3:Y:S02]  /*2100*/  @P0 LDC.64 R118, c[0x0][0x230] ;  /* 0x00008c00ff760b82 */ /* 0x000ee40000000a00 */
[----:B------:R4:W1:Y:S01]  /*2110*/  @P0 LDG.E.128 R72, desc[UR4][R110.64+0x10] ;  /* 0x000010046e480981 */ /* 0x000862000c1e1d00 */
[----:B------:R-:W-:-:S02]  /*2120*/  @!P6 ISETP.NE.U32.AND P3, PT, R122, RZ, PT ;  /* 0x000000ff7a00e20c */ /* 0x000fc40003f65070 */
[----:B------:R-:W-:Y:S02]  /*2130*/  @P5 IADD3 R109, R163, 0x60, RZ ;  /* 0x00000060a36d5810 */ /* 0x000fe40007ffe0ff */
[C---:B------:R-:W-:Y:S02]  /*2140*/  @!P6 ISETP.NE.AND.EX P2, PT, R123.reuse, RZ, PT, P2 ;  /* 0x000000ff7b00e20c */ /* 0x040fe40003f45320 */
[----:B------:R-:W-:Y:S02]  /*2150*/  @!P6 ISETP.NE.AND.EX P3, PT, R123, RZ, PT, P3 ;  /* 0x000000ff7b00e20c */ /* 0x000fe40003f65330 */
[----:B------:R-:W-:Y:S01]  /*2160*/  @!P6 ISETP.NE.U32.AND P1, PT, R122, RZ, PT ;  /* 0x000000ff7a00e20c */ /* 0x000fe20003f25070 */
[----:B0-----:R-:W-:-:S03]  /*2170*/  @P5 IMAD.WIDE.U32 R106, R109, 0x10, R106 ;  /* 0x000000106d6a5825 */ /* 0x001fc600078e006a */
[----:B------:R-:W-:Y:S02]  /*2180*/  @!P6 ISETP.NE.AND.EX P1, PT, R123, RZ, PT, P1 ;  /* 0x000000ff7b00e20c */ /* 0x000fe40003f25310 */
[----:B------:R-:W-:Y:S01]  /*2190*/  IADD3 R127, R121, 0x80, RZ ;  /* 0x00000080797f7810 */ /* 0x000fe20007ffe0ff */
[----:B------:R-:W-:Y:S01]  /*21a0*/  BSSY B0, `(.L_x_14722) ;  /* 0x000001c000007945 */ /* 0x000fe20003800000 */
[----:B-----5:R0:W5:Y:S01]  /*21b0*/  @P5 LDG.E.128 R76, desc[UR4][R106.64] ;  /* 0x000000046a4c5981 */ /* 0x020162000c1e1d00 */
[----:B------:R-:W-:-:S04]  /*21c0*/  IMAD.WIDE.U32 R112, R113, 0x20, R160 ;  /* 0x0000002071707825 */ /* 0x000fc800078e00a0 */
[----:B---3--:R-:W-:Y:S01]  /*21d0*/  @P0 IMAD.WIDE.U32 R118, R127, 0x20, R118 ;  /* 0x000000207f760825 */ /* 0x008fe200078e0076 */
[----:B--2---:R-:W-:Y:S02]  /*21e0*/  @!P6 FSEL R109, R69, RZ, P2 ;  /* 0x000000ff456de208 */ /* 0x004fe40001000000 */
[----:B----4-:R-:W-:Y:S02]  /*21f0*/  @!P6 FSEL R110, R70, RZ, P3 ;  /* 0x000000ff466ee208 */ /* 0x010fe40001800000 */
[C---:B------:R-:W-:Y:S02]  /*2200*/  @!P6 ISETP.NE.U32.AND P2, PT, R122.reuse, RZ, PT ;  /* 0x000000ff7a00e20c */ /* 0x040fe40003f45070 */
[----:B------:R-:W-:Y:S02]  /*2210*/  @!P6 ISETP.NE.U32.AND P3, PT, R122, RZ, PT ;  /* 0x000000ff7a00e20c */ /* 0x000fe40003f65070 */
[C---:B------:R-:W-:Y:S02]  /*2220*/  @!P6 ISETP.NE.AND.EX P2, PT, R123.reuse, RZ, PT, P2 ;  /* 0x000000ff7b00e20c */ /* 0x040fe40003f45320 */
[----:B------:R-:W-:-:S02]  /*2230*/  @!P6 ISETP.NE.AND.EX P3, PT, R123, RZ, PT, P3 ;  /* 0x000000ff7b00e20c */ /* 0x000fc40003f65330 */
[----:B------:R-:W-:Y:S02]  /*2240*/  @!P6 FSEL R111, R71, RZ, P1 ;  /* 0x000000ff476fe208 */ /* 0x000fe40000800000 */
[----:B-1----:R-:W-:Y:S02]  /*2250*/  @!P6 FSEL R104, R72, RZ, P2 ;  /* 0x000000ff4868e208 */ /* 0x002fe40001000000 */
[----:B------:R-:W-:Y:S02]  /*2260*/  @!P6 FSEL R105, R73, RZ, P3 ;  /* 0x000000ff4969e208 */ /* 0x000fe40001800000 */
[C---:B------:R-:W-:Y:S02]  /*2270*/  @!P6 ISETP.NE.U32.AND P1, PT, R122.reuse, RZ, PT ;  /* 0x000000ff7a00e20c */ /* 0x040fe40003f25070 */
[C---:B------:R-:W-:Y:S02]  /*2280*/  @!P6 ISETP.NE.U32.AND P2, PT, R122.reuse, RZ, PT ;  /* 0x000000ff7a00e20c */ /* 0x040fe40003f45070 */
[----:B------:R-:W-:-:S02]  /*2290*/  @!P6 ISETP.NE.U32.AND P3, PT, R122, RZ, PT ;  /* 0x000000ff7a00e20c */ /* 0x000fc40003f65070 */
[C---:B------:R-:W-:Y:S02]  /*22a0*/  @!P6 ISETP.NE.AND.EX P1, PT, R123.reuse, RZ, PT, P1 ;  /* 0x000000ff7b00e20c */ /* 0x040fe40003f25310 */
[C---:B------:R-:W-:Y:S02]  /*22b0*/  @!P6 ISETP.NE.AND.EX P2, PT, R123.reuse, RZ, PT, P2 ;  /* 0x000000ff7b00e20c */ /* 0x040fe40003f45320 */
        /* <DEDUP_REMOVED lines=10> */
.L_x_14723:
[----:B------:R-:W-:Y:S05]  /*2360*/  BSYNC B0 ;  /* 0x0000000000007941 */ /* 0x000fea0003800000 */
.L_x_14722:
        /* <DEDUP_REMOVED lines=9> */
.L_x_14725:
[----:B------:R-:W-:Y:S05]  /*2400*/  BSYNC B0 ;  /* 0x0000000000007941 */ /* 0x000fea0003800000 */
.L_x_14724:
[----:B------:R-:W-:Y:S04]  /*2410*/  BSSY B0, `(.L_x_14726) ;  /* 0x0000007000007945 */ /* 0x000fe80003800000 */
[----:B------:R-:W-:Y:S05]  /*2420*/  @!P6 BRA `(.L_x_14727) ;  /* 0x000000000014e947 */ /* 0x000fea0003800000 */
[----:B-----5:R-:W-:Y:S02]  /*2430*/  SHF.L.U32 R114, R77, 0x10, RZ ;  /* 0x000000104d727819 */ /* 0x020fe400000006ff */
[----:B------:R-:W-:-:S03]  /*2440*/  SHF.L.U32 R110, R57, 0x10, RZ ;  /* 0x00000010396e7819 */ /* 0x000fc600000006ff */
[----:B------:R-:W-:-:S04]  /*2450*/  FMUL.FTZ R115, R114, UR6 ;  /* 0x0000000672737c20 */ /* 0x000fc80008410000 */
[----:B------:R-:W-:-:S04]  /*2460*/  FMUL.FTZ R110, R115, R110 ;  /* 0x0000006e736e7220 */ /* 0x000fc80000410000 */
[----:B------:R-:W-:-:S07]  /*2470*/  @P0 FADD.FTZ R110, R70, R110 ;  /* 0x0000006e466e0221 */ /* 0x000fce0000010000 */
.L_x_14727:
[----:B------:R-:W-:Y:S05]  /*2480*/  BSYNC B0 ;  /* 0x0000000000007941 */ /* 0x000fea0003800000 */
.L_x_14726:
        /* <DEDUP_REMOVED lines=9> */
.L_x_14729:
[----:B------:R-:W-:Y:S05]  /*2520*/  BSYNC B0 ;  /* 0x0000000000007941 */ /* 0x000fea0003800000 */
.L_x_14728:
[----:B------:R-:W-:Y:S04]  /*2530*/  BSSY B0, `(.L_x_14730) ;  /* 0x0000007000007945 */ /* 0x000fe80003800000 */
[----:B------:R-:W-:Y:S05]  /*2540*/  @!P6 BRA `(.L_x_14731) ;  /* 0x000000000014e947 */ /* 0x000fea0003800000 */
[----:B-----5:R-:W-:Y:S02]  /*2550*/  SHF.L.U32 R114, R78, 0x10, RZ ;  /* 0x000000104e727819 */ /* 0x020fe400000006ff */
[----:B------:R-:W-:-:S03]  /*2560*/  SHF.L.U32 R104, R58, 0x10, RZ ;  /* 0x000000103a687819 */ /* 0x000fc600000006ff */
[----:B------:R-:W-:-:S04]  /*2570*/  FMUL.FTZ R115, R114, UR6 ;  /* 0x0000000672737c20 */ /* 0x000fc80008410000 */
[----:B------:R-:W-:-:S04]  /*2580*/  FMUL.FTZ R104, R115, R104 ;  /* 0x0000006873687220 */ /* 0x000fc80000410000 */
[----:B------:R-:W-:-:S07]  /*2590*/  @P0 FADD.FTZ R104, R72, R104 ;  /* 0x0000006848680221 */ /* 0x000fce0000010000 */
.L_x_14731:
[----:B------:R-:W-:Y:S05]  /*25a0*/  BSYNC B0 ;  /* 0x0000000000007941 */ /* 0x000fea0003800000 */
.L_x_14730:
        /* <DEDUP_REMOVED lines=9> */
.L_x_14733:
[----:B------:R-:W-:Y:S05]  /*2640*/  BSYNC B0 ;  /* 0x0000000000007941 */ /* 0x000fea0003800000 */
.L_x_14732:
[----:B------:R-:W-:Y:S04]  /*2650*/  BSSY B0, `(.L_x_14734) ;  /* 0x0000006000007945 */ /* 0x000fe80003800000 */
[----:B------:R-:W-:Y:S05]  /*2660*/  @!P6 BRA `(.L_x_14735) ;  /* 0x000000000010e947 */ /* 0x000fea0003800000 */
[----:B-----5:R-:W-:-:S05]  /*2670*/  SHF.L.U32 R106, R79, 0x10, RZ ;  /* 0x000000104f6a7819 */ /* 0x020fca00000006ff */
[----:B------:R-:W-:-:S04]  /*2680*/  FMUL.FTZ R106, R106, UR6 ;  /* 0x000000066a6a7c20 */ /* 0x000fc80008410000 */
[----:B------:R-:W-:-:S04]  /*2690*/  FMUL.FTZ R106, R33, R106 ;  /* 0x0000006a216a7220 */ /* 0x000fc80000410000 */
[----:B------:R-:W-:-:S07]  /*26a0*/  @P0 FADD.FTZ R106, R74, R106 ;  /* 0x0000006a4a6a0221 */ /* 0x000fce0000010000 */
.L_x_14735:
[----:B------:R-:W-:Y:S05]  /*26b0*/  BSYNC B0 ;  /* 0x0000000000007941 */ /* 0x000fea0003800000 */
.L_x_14734:
[----:B------:R-:W-:Y:S04]  /*26c0*/  BSSY B0, `(.L_x_14736) ;  /* 0x0000007000007945 */ /* 0x000fe80003800000 */
[----:B------:R-:W-:Y:S05]  /*26d0*/  @!P6 BRA `(.L_x_14737) ;  /* 0x000000000014e947 */ /* 0x000fea0003800000 */
[----:B-----5:R-:W-:-:S04]  /*26e0*/  PRMT R107, R79, 0x7632, R107 ;  /* 0x000076324f6b7816 */ /* 0x020fc8000000006b */
[----:B------:R-:W-:-:S05]  /*26f0*/  SHF.L.U32 R107, R107, 0x10, RZ ;  /* 0x000000106b6b7819 */ /* 0x000fca00000006ff */
[----:B------:R-:W-:-:S04]  /*2700*/  FMUL.FTZ R114, R107, UR6 ;  /* 0x000000066b727c20 */ /* 0x000fc80008410000 */
[----:B------:R-:W-:-:S04]  /*2710*/  FMUL.FTZ R107, R169, R114 ;  /* 0x00000072a96b7220 */ /* 0x000fc80000410000 */
[----:B------:R-:W-:-:S07]  /*2720*/  @P0 FADD.FTZ R107, R75, R107 ;  /* 0x0000006b4b6b0221 */ /* 0x000fce0000010000 */
.L_x_14737:
[----:B------:R-:W-:Y:S05]  /*2730*/  BSYNC B0 ;  /* 0x0000000000007941 */ /* 0x000fea0003800000 */
.L_x_14736:
        /* <DEDUP_REMOVED lines=43> */
.L_x_14739:
[----:B------:R-:W-:Y:S05]  /*29f0*/  BSYNC B0 ;  /* 0x0000000000007941 */ /* 0x000fea0003800000 */
.L_x_14738:
        /* <DEDUP_REMOVED lines=9> */
.L_x_14741:
[----:B------:R-:W-:Y:S05]  /*2a90*/  BSYNC B0 ;  /* 0x0000000000007941 */ /* 0x000fea0003800000 */
.L_x_14740:
[----:B------:R-:W-:Y:S04]  /*2aa0*/  BSSY B0, `(.L_x_14742) ;  /* 0x0000007000007945 */ /* 0x000fe80003800000 */
[----:B------:R-:W-:Y:S05]  /*2ab0*/  @!P6 BRA `(.L_x_14743) ;  /* 0x000000000014e947 */ /* 0x000fea0003800000 */
[----:B-----5:R-:W-:Y:S02]  /*2ac0*/  SHF.L.U32 R126, R77, 0x10, RZ ;  /* 0x000000104d7e7819 */ /* 0x020fe400000006ff */
[----:B------:R-:W-:-:S03]  /*2ad0*/  SHF.L.U32 R118, R53, 0x10, RZ ;  /* 0x0000001035767819 */ /* 0x000fc600000006ff */
[----:B------:R-:W-:-:S04]  /*2ae0*/  FMUL.FTZ R127, R126, UR6 ;  /* 0x000000067e7f7c20 */ /* 0x000fc80008410000 */
[----:B------:R-:W-:-:S04]  /*2af0*/  FMUL.FTZ R118, R127, R118 ;  /* 0x000000767f767220 */ /* 0x000fc80000410000 */
[----:B------:R-:W-:-:S07]  /*2b00*/  @P0 FADD.FTZ R118, R70, R118 ;  /* 0x0000007646760221 */ /* 0x000fce0000010000 */
.L_x_14743:
[----:B------:R-:W-:Y:S05]  /*2b10*/  BSYNC B0 ;  /* 0x0000000000007941 */ /* 0x000fea0003800000 */
.L_x_14742:
        /* <DEDUP_REMOVED lines=9> */
.L_x_14745:
[----:B------:R-:W-:Y:S05]  /*2bb0*/  BSYNC B0 ;  /* 0x0000000000007941 */ /* 0x000fea0003800000 */
.L_x_14744:
[----:B------:R-:W-:Y:S04]  /*2bc0*/  BSSY B0, `(.L_x_14746) ;  /* 0x0000007000007945 */ /* 0x000fe80003800000 */
[----:B------:R-:W-:Y:S05]  /*2bd0*/  @!P6 BRA `(.L_x_14747) ;  /* 0x000000000014e947 */ /* 0x000fea0003800000 */
[----:B-----5:R-:W-:Y:S02]  /*2be0*/  SHF.L.U32 R126, R78, 0x10, RZ ;  /* 0x000000104e7e7819 */ /* 0x020fe400000006ff */
[----:B------:R-:W-:-:S03]  /*2bf0*/  SHF.L.U32 R112, R54, 0x10, RZ ;  /* 0x0000001036707819 */ /* 0x000fc600000006ff */
[----:B------:R-:W-:-:S04]  /*2c00*/  FMUL.FTZ R127, R126, UR6 ;  /* 0x000000067e7f7c20 */ /* 0x000fc80008410000 */
[----:B------:R-:W-:-:S04]  /*2c10*/  FMUL.FTZ R112, R127, R112 ;  /* 0x000000707f707220 */ /* 0x000fc80000410000 */
[----:B------:R-:W-:-:S07]  /*2c20*/  @P0 FADD.FTZ R112, R72, R112 ;  /* 0x0000007048700221 */ /* 0x000fce0000010000 */
.L_x_14747:
[----:B------:R-:W-:Y:S05]  /*2c30*/  BSYNC B0 ;  /* 0x0000000000007941 */ /* 0x000fea0003800000 */
.L_x_14746:
        /* <DEDUP_REMOVED lines=9> */
.L_x_14749:
[----:B------:R-:W-:Y:S05]  /*2cd0*/  BSYNC B0 ;  /* 0x0000000000007941 */ /* 0x000fea0003800000 */
.L_x_14748:
[----:B------:R-:W-:Y:S04]  /*2ce0*/  BSSY B0, `(.L_x_14750) ;  /* 0x0000006000007945 */ /* 0x000fe80003800000 */
[----:B------:R-:W-:Y:S05]  /*2cf0*/  @!P6 BRA `(.L_x_14751) ;  /* 0x000000000010e947 */ /* 0x000fea0003800000 */
[----:B-----5:R-:W-:-:S05]  /*2d00*/  SHF.L.U32 R114, R79, 0x10, RZ ;  /* 0x000000104f727819 */ /* 0x020fca00000006ff */
[----:B------:R-:W-:-:S04]  /*2d10*/  FMUL.FTZ R127, R114, UR6 ;  /* 0x00000006727f7c20 */ /* 0x000fc80008410000 */
[----:B------:R-:W-:-:S04]  /*2d20*/  FMUL.FTZ R114, R34, R127 ;  /* 0x0000007f22727220 */ /* 0x000fc80000410000 */
[----:B------:R-:W-:-:S07]  /*2d30*/  @P0 FADD.FTZ R114, R74, R114 ;  /* 0x000000724a720221 */ /* 0x000fce0000010000 */
.L_x_14751:
[----:B------:R-:W-:Y:S05]  /*2d40*/  BSYNC B0 ;  /* 0x0000000000007941 */ /* 0x000fea0003800000 */
.L_x_14750:
[----:B------:R-:W-:Y:S04]  /*2d50*/  BSSY B0, `(.L_x_14752) ;  /* 0x0000007000007945 */ /* 0x000fe80003800000 */
[----:B------:R-:W-:Y:S05]  /*2d60*/  @!P6 BRA `(.L_x_14753) ;  /* 0x000000000014e947 */ /* 0x000fea0003800000 */
[----:B-----5:R-:W-:-:S04]  /*2d70*/  PRMT R115, R79, 0x7632, R115 ;  /* 0x000076324f737816 */ /* 0x020fc80000000073 */
[----:B------:R-:W-:-:S05]  /*2d80*/  SHF.L.U32 R115, R115, 0x10, RZ ;  /* 0x0000001073737819 */ /* 0x000fca00000006ff */
[----:B------:R-:W-:-:S04]  /*2d90*/  FMUL.FTZ R115, R115, UR6 ;  /* 0x0000000673737c20 */ /* 0x000fc80008410000 */
[----:B------:R-:W-:-:S04]  /*2da0*/  FMUL.FTZ R115, R170, R115 ;  /* 0x00000073aa737220 */ /* 0x000fc80000410000 */
[----:B------:R-:W-:-:S07]  /*2db0*/  @P0 FADD.FTZ R115, R75, R115 ;  /* 0x000000734b730221 */ /* 0x000fce0000010000 */
.L_x_14753:
[----:B------:R-:W-:Y:S05]  /*2dc0*/  BSYNC B0 ;  /* 0x0000000000007941 */ /* 0x000fea0003800000 */
.L_x_14752:
[----:B------:R-:W-:Y:S01]  /*2dd0*/  STG.E.128 desc[UR4][R120.64], R116 ;  /* 0x0000007478007986 */ /* 0x000fe2000c101d04 */
[----:B------:R-:W0:Y:S03]  /*2de0*/  @P5 LDC.64 R126, c[0x0][0x220] ;  /* 0x00008800ff7e5b82 */ /* 0x000e260000000a00 */
[----:B------:R1:W-:Y:S04]  /*2df0*/  STG.E.128 desc[UR4][R120.64+0x10], R112 ;  /* 0x0000107078007986 */ /* 0x0003e8000c101d04 */
[----:B------:R-:W2:Y:S04]  /*2e00*/  @P0 LDG.E.128 R68, desc[UR4][R124.64] ;  /* 0x000000047c440981 */ /* 0x000ea8000c1e1d00 */
[----:B------:R2:W1:Y:S01]  /*2e10*/  @P0 LDG.E.128 R72, desc[UR4][R124.64+0x10] ;  /* 0x000010047c480981 */ /* 0x000462000c1e1d00 */
[----:B------:R-:W-:-:S02]  /*2e20*/  @P5 IADD3 R163, R163, 0xa0, RZ ;  /* 0x000000a0a3a35810 */ /* 0x000fc40007ffe0ff */
[C---:B------:R-:W-:Y:S02]  /*2e30*/  @!P6 ISETP.NE.U32.AND P2, PT, R122.reuse, RZ, PT ;  /* 0x000000ff7a00e20c */ /* 0x040fe40003f45070 */
[C---:B------:R-:W-:Y:S02]  /*2e40*/  @!P6 ISETP.NE.U32.AND P1, PT, R122.reuse, RZ, PT ;  /* 0x000000ff7a00e20c */ /* 0x040fe40003f25070 */
[----:B------:R-:W-:Y:S01]  /*2e50*/  @!P6 ISETP.NE.U32.AND P3, PT, R122, RZ, PT ;  /* 0x000000ff7a00e20c */ /* 0x000fe20003f65070 */
[----:B0-----:R-:W-:-:S05]  /*2e60*/  @P5 IMAD.WIDE.U32 R126, R163, 0x10, R126 ;  /* 0x00000010a37e5825 */ /* 0x001fca00078e007e */
[----:B-----5:R0:W5:Y:S01]  /*2e70*/  @P5 LDG.E.128 R76, desc[UR4][R126.64] ;  /* 0x000000047e4c5981 */ /* 0x020162000c1e1d00 */
[----:B------:R-:W-:Y:S01]  /*2e80*/  @!P6 ISETP.NE.U32.AND P5, PT, R122, RZ, PT ;  /* 0x000000ff7a00e20c */ /* 0x000fe20003fa5070 */
[----:B------:R-:W-:Y:S01]  /*2e90*/  BSSY B0, `(.L_x_14754) ;  /* 0x000001b000007945 */ /* 0x000fe20003800000 */
[C---:B------:R-:W-:Y:S02]  /*2ea0*/  @!P6 ISETP.NE.AND.EX P2, PT, R123.reuse, RZ, PT, P2 ;  /* 0x000000ff7b00e20c */ /* 0x040fe40003f45320 */
[C---:B------:R-:W-:Y:S02]  /*2eb0*/  @!P6 ISETP.NE.AND.EX P1, PT, R123.reuse, RZ, PT, P1 ;  /* 0x000000ff7b00e20c */ /* 0x040fe40003f25310 */
[C---:B------:R-:W-:Y:S02]  /*2ec0*/  @!P6 ISETP.NE.AND.EX P5, PT, R123.reuse, RZ, PT, P5 ;  /* 0x000000ff7b00e20c */ /* 0x040fe40003fa5350 */
[----:B------:R-:W-:Y:S02]  /*2ed0*/  @!P6 ISETP.NE.AND.EX P3, PT, R123, RZ, PT, P3 ;  /* 0x000000ff7b00e20c */ /* 0x000fe40003f65330 */
[----:B--2---:R-:W-:-:S02]  /*2ee0*/  @!P6 FSEL R125, R69, RZ, P2 ;  /* 0x000000ff457de208 */ /* 0x004fc40001000000 */
[----:B0-----:R-:W-:Y:S02]  /*2ef0*/  @!P6 FSEL R126, R70, RZ, P1 ;  /* 0x000000ff467ee208 */ /* 0x001fe40000800000 */
[----:B------:R-:W-:Y:S02]  /*2f00*/  @!P6 FSEL R127, R71, RZ, P5 ;  /* 0x000000ff477fe208 */ /* 0x000fe40002800000 */
[----:B-1----:R-:W-:Y:S02]  /*2f10*/  @!P6 FSEL R120, R72, RZ, P3 ;  /* 0x000000ff4878e208 */ /* 0x002fe40001800000 */
[C---:B------:R-:W-:Y:S02]  /*2f20*/  @!P6 ISETP.NE.U32.AND P2, PT, R122.reuse, RZ, PT ;  /* 0x000000ff7a00e20c */ /* 0x040fe40003f45070 */
[C---:B------:R-:W-:Y:S02]  /*2f30*/  @!P6 ISETP.NE.U32.AND P1, PT, R122.reuse, RZ, PT ;  /* 0x000000ff7a00e20c */ /* 0x040fe40003f25070 */
[----:B------:R-:W-:-:S02]  /*2f40*/  @!P6 ISETP.NE.U32.AND P5, PT, R122, RZ, PT ;  /* 0x000000ff7a00e20c */ /* 0x000fc40003fa5070 */
[----:B------:R-:W-:Y:S02]  /*2f50*/  @!P6 ISETP.NE.U32.AND P3, PT, R122, RZ, PT ;  /* 0x000000ff7a00e20c */ /* 0x000fe40003f65070 */
[C---:B------:R-:W-:Y:S02]  /*2f60*/  @!P6 ISETP.NE.AND.EX P2, PT, R123.reuse, RZ, PT, P2 ;  /* 0x000000ff7b00e20c */ /* 0x040fe40003f45320 */
[C---:B------:R-:W-:Y:S02]  /*2f70*/  @!P6 ISETP.NE.AND.EX P1, PT, R123.reuse, RZ, PT, P1 ;  /* 0x000000ff7b00e20c */ /* 0x040fe40003f25310 */
[C---:B------:R-:W-:Y:S02]  /*2f80*/  @!P6 ISETP.NE.AND.EX P5, PT, R123.reuse, RZ, PT, P5 ;  /* 0x000000ff7b00e20c */ /* 0x040fe40003fa5350 */
[----:B------:R-:W-:Y:S02]  /*2f90*/  @!P6 ISETP.NE.AND.EX P3, PT, R123, RZ, PT, P3 ;  /* 0x000000ff7b00e20c */ /* 0x000fe40003f65330 */
[----:B------:R-:W-:-:S02]  /*2fa0*/  @!P6 FSEL R121, R73, RZ, P2 ;  /* 0x000000ff4979e208 */ /* 0x000fc40001000000 */
[----:B------:R-:W-:Y:S02]  /*2fb0*/  @!P6 FSEL R122, R74, RZ, P1 ;  /* 0x000000ff4a7ae208 */ /* 0x000fe40000800000 */
        /* <DEDUP_REMOVED lines=8> */
.L_x_14755:
[----:B------:R-:W-:Y:S05]  /*3040*/  BSYNC B0 ;  /* 0x0000000000007941 */ /* 0x000fea0003800000 */
.L_x_14754:
        /* <DEDUP_REMOVED lines=9> */
.L_x_14757:
[----:B------:R-:W-:Y:S05]  /*30e0*/  BSYNC B0 ;  /* 0x0000000000007941 */ /* 0x000fea0003800000 */
.L_x_14756:
[----:B------:R-:W-:Y:S04]  /*30f0*/  BSSY B0, `(.L_x_14758) ;  /* 0x0000007000007945 */ /* 0x000fe80003800000 */
[----:B------:R-:W-:Y:S05]  /*3100*/  @!P6 BRA `(.L_x_14759) ;  /* 0x000000000014e947 */ /* 0x000fea0003800000 */
[----:B-----5:R-:W-:Y:S02]  /*3110*/  SHF.L.U32 R162, R77, 0x10, RZ ;  /* 0x000000104da27819 */ /* 0x020fe400000006ff */
[----:B------:R-:W-:-:S03]  /*3120*/  SHF.L.U32 R126, R49, 0x10, RZ ;  /* 0x00000010317e7819 */ /* 0x000fc600000006ff */
[----:B------:R-:W-:-:S04]  /*3130*/  FMUL.FTZ R163, R162, UR6 ;  /* 0x00000006a2a37c20 */ /* 0x000fc80008410000 */
[----:B------:R-:W-:-:S04]  /*3140*/  FMUL.FTZ R126, R163, R126 ;  /* 0x0000007ea37e7220 */ /* 0x000fc80000410000 */
[----:B------:R-:W-:-:S07]  /*3150*/  @P0 FADD.FTZ R126, R70, R126 ;  /* 0x0000007e467e0221 */ /* 0x000fce0000010000 */
.L_x_14759:
[----:B------:R-:W-:Y:S05]  /*3160*/  BSYNC B0 ;  /* 0x0000000000007941 */ /* 0x000fea0003800000 */
.L_x_14758:
        /* <DEDUP_REMOVED lines=9> */
.L_x_14761:
[----:B------:R-:W-:Y:S05]  /*3200*/  BSYNC B0 ;  /* 0x0000000000007941 */ /* 0x000fea0003800000 */
.L_x_14760:
[----:B------:R-:W-:Y:S04]  /*3210*/  BSSY B0, `(.L_x_14762) ;  /* 0x0000007000007945 */ /* 0x000fe80003800000 */
[----:B------:R-:W-:Y:S05]  /*3220*/  @!P6 BRA `(.L_x_14763) ;  /* 0x000000000014e947 */ /* 0x000fea0003800000 */
[----:B-----5:R-:W-:Y:S02]  /*3230*/  SHF.L.U32 R162, R78, 0x10, RZ ;  /* 0x000000104ea27819 */ /* 0x020fe400000006ff */
[----:B------:R-:W-:-:S03]  /*3240*/  SHF.L.U32 R120, R50, 0x10, RZ ;  /* 0x0000001032787819 */ /* 0x000fc600000006ff */
[----:B------:R-:W-:-:S04]  /*3250*/  FMUL.FTZ R163, R162, UR6 ;  /* 0x00000006a2a37c20 */ /* 0x000fc80008410000 */
[----:B------:R-:W-:-:S04]  /*3260*/  FMUL.FTZ R120, R163, R120 ;  /* 0x00000078a3787220 */ /* 0x000fc80000410000 */
[----:B------:R-:W-:-:S07]  /*3270*/  @P0 FADD.FTZ R120, R72, R120 ;  /* 0x0000007848780221 */ /* 0x000fce0000010000 */
.L_x_14763:
[----:B------:R-:W-:Y:S05]  /*3280*/  BSYNC B0 ;  /* 0x0000000000007941 */ /* 0x000fea0003800000 */
.L_x_14762:
        /* <DEDUP_REMOVED lines=9> */
.L_x_14765:
[----:B------:R-:W-:Y:S05]  /*3320*/  BSYNC B0 ;  /* 0x0000000000007941 */ /* 0x000fea0003800000 */
.L_x_14764:
[----:B------:R-:W-:Y:S04]  /*3330*/  BSSY B0, `(.L_x_14766) ;  /* 0x0000006000007945 */ /* 0x000fe80003800000 */
[----:B------:R-:W-:Y:S05]  /*3340*/  @!P6 BRA `(.L_x_14767) ;  /* 0x000000000010e947 */ /* 0x000fea0003800000 */
[----:B-----5:R-:W-:-:S05]  /*3350*/  SHF.L.U32 R122, R79, 0x10, RZ ;  /* 0x000000104f7a7819 */ /* 0x020fca00000006ff */
[----:B------:R-:W-:-:S04]  /*3360*/  FMUL.FTZ R122, R122, UR6 ;  /* 0x000000067a7a7c20 */ /* 0x000fc80008410000 */
[----:B------:R-:W-:-:S04]  /*3370*/  FMUL.FTZ R122, R35, R122 ;  /* 0x0000007a237a7220 */ /* 0x000fc80000410000 */
[----:B------:R-:W-:-:S07]  /*3380*/  @P0 FADD.FTZ R122, R74, R122 ;  /* 0x0000007a4a7a0221 */ /* 0x000fce0000010000 */
.L_x_14767:
[----:B------:R-:W-:Y:S05]  /*3390*/  BSYNC B0 ;  /* 0x0000000000007941 */ /* 0x000fea0003800000 */
.L_x_14766:
[----:B------:R-:W-:Y:S04]  /*33a0*/  BSSY B0, `(.L_x_14768) ;  /* 0x0000007000007945 */ /* 0x000fe80003800000 */
[----:B------:R-:W-:Y:S05]  /*33b0*/  @!P6 BRA `(.L_x_14769) ;  /* 0x000000000014e947 */ /* 0x000fea0003800000 */
[----:B-----5:R-:W-:-:S04]  /*33c0*/  PRMT R123, R79, 0x7632, R123 ;  /* 0x000076324f7b7816 */ /* 0x020fc8000000007b */
[----:B------:R-:W-:-:S05]  /*33d0*/  SHF.L.U32 R123, R123, 0x10, RZ ;  /* 0x000000107b7b7819 */ /* 0x000fca00000006ff */
[----:B------:R-:W-:-:S04]  /*33e0*/  FMUL.FTZ R162, R123, UR6 ;  /* 0x000000067ba27c20 */ /* 0x000fc80008410000 */
[----:B------:R-:W-:-:S04]  /*33f0*/  FMUL.FTZ R123, R171, R162 ;  /* 0x000000a2ab7b7220 */ /* 0x000fc80000410000 */
[----:B------:R-:W-:-:S07]  /*3400*/  @P0 FADD.FTZ R123, R75, R123 ;  /* 0x0000007b4b7b0221 */ /* 0x000fce0000010000 */
.L_x_14769:
[----:B------:R-:W-:Y:S05]  /*3410*/  BSYNC B0 ;  /* 0x0000000000007941 */ /* 0x000fea0003800000 */
.L_x_14768:
[----:B------:R-:W-:Y:S01]  /*3420*/  FADD.FTZ R162, RZ, R84 ;  /* 0x00000054ffa27221 */ /* 0x000fe20000010000 */
[----:B------:R-:W-:Y:S01]  /*3430*/  IMAD.WIDE.U32 R160, R185, 0x20, R160 ;  /* 0x00000020b9a07825 */ /* 0x000fe200078e00a0 */
[----:B------:R-:W-:Y:S01]  /*3440*/  UMOV UR8, 0xffffffff ;  /* 0xffffffff00087882 */ /* 0x000fe20000000000 */
[----:B------:R-:W-:Y:S02]  /*3450*/  ISETP.NE.AND P0, PT, R30, RZ, PT ;  /* 0x000000ff1e00720c */ /* 0x000fe40003f05270 */
[----:B------:R-:W-:Y:S01]  /*3460*/  FADD.FTZ R163, R162, R85 ;  /* 0x00000055a2a37221 */ /* 0x000fe20000010000 */
[----:B------:R-:W-:Y:S01]  /*3470*/  SHF.R.S32.HI R185, RZ, 0x1f, R0 ;  /* 0x0000001fffb97819 */ /* 0x000fe20000011400 */
[----:B------:R0:W-:Y:S02]  /*3480*/  STG.E.128 desc[UR4][R160.64], R124 ;  /* 0x0000007ca0007986 */ /* 0x0001e4000c101d04 */
        /* <DEDUP_REMOVED lines=165> */
.L_x_14785:
[----:B------:R-:W2:Y:S01]  /*3ee0*/  @!P0 LDC.64 R160, c[0x0][0x250] ;  /* 0x00009400ffa08b82 */ /* 0x000ea20000000a00 */
[----:B------:R-:W-:Y:S01]  /*3ef0*/  FMUL.FTZ R192, R187, R187 ;  /* 0x000000bbbbc07220 */ /* 0x000fe20000410000 */
[----:B01----:R-:W-:Y:S01]  /*3f00*/  FADD.FTZ R190, R190, R191 ;  /* 0x000000bfbebe7221 */ /* 0x003fe20000010000 */
[----:B------:R-:W-:Y:S03]  /*3f10*/  BSSY B0, `(.L_x_14771) ;  /* 0x00000ef000007945 */ /* 0x000fe60003800000 */
[----:B------:R-:W-:Y:S01]  /*3f20*/  FSEL R192, R192, RZ, P4 ;  /* 0x000000ffc0c07208 */ /* 0x000fe20002000000 */
        /* <DEDUP_REMOVED lines=15> */
[C-C-:B------:R-:W-:Y:S01]  /*4020*/  FADD.FTZ R190, -R187.reuse, R81.reuse ;  /* 0x00000051bbbe7221 */ /* 0x140fe20000010100 */
[----:B------:R-:W-:Y:S01]  /*4030*/  FADD.FTZ R218, -R187, R104 ;  /* 0x00000068bbda7221 */ /* 0x000fe20000010100 */
[----:B------:R-:W-:Y:S01]  /*4040*/  PRMT R81, R43, 0x7632, R81 ;  /* 0x000076322b517816 */ /* 0x000fe20000000051 */
[C---:B------:R-:W-:Y:S01]  /*4050*/  FADD.FTZ R84, -R187.reuse, R84 ;  /* 0x00000054bb547221 */ /* 0x040fe20000010100 */
[----:B------:R-:W-:Y:S01]  /*4060*/  FADD.FTZ R192, -R187, R83 ;  /* 0x00000053bbc07221 */ /* 0x000fe20000010100 */
[----:B------:R-:W-:Y:S01]  /*4070*/  SHF.L.U32 R104, R43, 0x10, RZ ;  /* 0x000000102b687819 */ /* 0x000fe200000006ff */
[----:B------:R-:W-:Y:S01]  /*4080*/  FADD.FTZ R80, -R187, R80 ;  /* 0x00000050bb507221 */ /* 0x000fe20000010100 */
[----:B------:R-:W-:Y:S01]  /*4090*/  FMUL.FTZ R83, R189, R82 ;  /* 0x00000052bd537220 */ /* 0x000fe20000410000 */
[C---:B------:R-:W-:Y:S01]  /*40a0*/  FADD.FTZ R94, -R187.reuse, R94 ;  /* 0x0000005ebb5e7221 */ /* 0x040fe20000010100 */
[C---:B------:R-:W-:Y:S01]  /*40b0*/  FADD.FTZ R222, -R187.reuse, R106 ;  /* 0x0000006abbde7221 */ /* 0x040fe20000010100 */
[C---:B------:R-:W-:Y:S01]  /*40c0*/  FADD.FTZ R204, -R187.reuse, R101 ;  /* 0x00000065bbcc7221 */ /* 0x040fe20000010100 */
[C---:B------:R-:W-:Y:S01]  /*40d0*/  FADD.FTZ R206, -R187.reuse, R102 ;  /* 0x00000066bbce7221 */ /* 0x040fe20000010100 */
[C---:B------:R-:W-:Y:S01]  /*40e0*/  FADD.FTZ R108, -R187.reuse, R108 ;  /* 0x0000006cbb6c7221 */ /* 0x040fe20000010100 */
[----:B------:R-:W-:Y:S01]  /*40f0*/  FADD.FTZ R220, -R187, R105 ;  /* 0x00000069bbdc7221 */ /* 0x000fe20000010100 */
[----:B------:R-:W-:Y:S01]  /*4100*/  SHF.L.U32 R106, R81, 0x10, RZ ;  /* 0x00000010516a7819 */ /* 0x000fe200000006ff */
[----:B------:R-:W-:Y:S01]  /*4110*/  FADD.FTZ R224, -R187, R107 ;  /* 0x0000006bbbe07221 */ /* 0x000fe20000010100 */
[C---:B------:R-:W-:Y:S01]  /*4120*/  FMUL.FTZ R102, R189.reuse, R84 ;  /* 0x00000054bd667220 */ /* 0x040fe20000410000 */
[----:B------:R-:W-:Y:S01]  /*4130*/  FMUL.FTZ R105, R189, R192 ;  /* 0x000000c0bd697220 */ /* 0x000fe20000410000 */
[----:B------:R-:W-:Y:S01]  /*4140*/  SHF.L.U32 R101, R42, 0x10, RZ ;  /* 0x000000102a657819 */ /* 0x000fe200000006ff */
[----:B------:R-:W-:Y:S01]  /*4150*/  FADD.FTZ R214, -R187, R109 ;  /* 0x0000006dbbd67221 */ /* 0x000fe20000010100 */
[----:B------:R-:W-:Y:S01]  /*4160*/  FMUL.FTZ R84, R189, R80 ;  /* 0x00000050bd547220 */ /* 0x000fe20000410000 */
[----:B------:R-:W-:Y:S01]  /*4170*/  FFMA.FTZ R107, R83, R104, R26 ;  /* 0x00000068536b7223 */ /* 0x000fe2000001001a */
[----:B------:R-:W-:Y:S01]  /*4180*/  FMUL.FTZ R109, R189, R94 ;  /* 0x0000005ebd6d7220 */ /* 0x000fe20000410000 */
[----:B------:R-:W-:Y:S01]  /*4190*/  PRMT R83, R41, 0x7632, R83 ;  /* 0x0000763229537816 */ /* 0x000fe20000000053 */
[----:B------:R-:W-:Y:S01]  /*41a0*/  FADD.FTZ R86, -R187, R86 ;  /* 0x00000056bb567221 */ /* 0x000fe20000010100 */
[----:B------:R-:W-:Y:S01]  /*41b0*/  FMUL.FTZ R94, R189, R108 ;  /* 0x0000006cbd5e7220 */ /* 0x000fe20000410000 */
[----:B------:R-:W-:Y:S01]  /*41c0*/  FFMA.FTZ R108, R105, R106, R46 ;  /* 0x0000006a696c7223 */ /* 0x000fe2000001002e */
[----:B------:R-:W-:Y:S01]  /*41d0*/  IMAD R181, R160, R181, RZ ;  /* 0x000000b5a0b57224 */ /* 0x000fe200078e02ff */
[----:B------:R-:W-:Y:S01]  /*41e0*/  PRMT R81, R42, 0x7632, R81 ;  /* 0x000076322a517816 */ /* 0x000fe20000000051 */
[----:B------:R-:W-:Y:S01]  /*41f0*/  FFMA.FTZ R105, R84, R101, R27 ;  /* 0x0000006554697223 */ /* 0x000fe2000001001b */
[----:B------:R-:W-:Y:S01]  /*4200*/  FADD.FTZ R160, -R187, R85 ;  /* 0x00000055bba07221 */ /* 0x000fe20000010100 */
[----:B------:R-:W-:Y:S01]  /*4210*/  SHF.L.U32 R84, R41, 0x10, RZ ;  /* 0x0000001029547819 */ /* 0x000fe200000006ff */
[----:B------:R-:W-:Y:S01]  /*4220*/  FMUL.FTZ R85, R189, R86 ;  /* 0x00000056bd557220 */ /* 0x000fe20000410000 */
[----:B------:R-:W-:Y:S01]  /*4230*/  SHF.L.U32 R104, R83, 0x10, RZ ;  /* 0x0000001053687819 */ /* 0x000fe200000006ff */
[C---:B------:R-:W-:Y:S01]  /*4240*/  FADD.FTZ R162, -R187.reuse, R87 ;  /* 0x00000057bba27221 */ /* 0x040fe20000010100 */
[C---:B------:R-:W-:Y:S01]  /*4250*/  SHF.L.U32 R83, R40.reuse, 0x10, RZ ;  /* 0x0000001028537819 */ /* 0x040fe200000006ff */
[----:B------:R-:W-:Y:S01]  /*4260*/  FADD.FTZ R208, -R187, R103 ;  /* 0x00000067bbd07221 */ /* 0x000fe20000010100 */
[----:B------:R-:W-:Y:S01]  /*4270*/  SHF.L.U32 R106, R81, 0x10, RZ ;  /* 0x00000010516a7819 */ /* 0x000fe200000006ff */
[----:B------:R-:W-:Y:S01]  /*4280*/  FFMA.FTZ R101, R85, R84, R28 ;  /* 0x0000005455657223 */ /* 0x000fe2000001001c */
[----:B------:R-:W-:Y:S01]  /*4290*/  PRMT R81, R40, 0x7632, R81 ;  /* 0x0000763228517816 */ /* 0x000fe20000000051 */
[----:B------:R-:W-:Y:S01]  /*42a0*/  FMUL.FTZ R103, R189, R162 ;  /* 0x000000a2bd677220 */ /* 0x000fe20000410000 */
[----:B------:R-:W-:Y:S01]  /*42b0*/  FFMA.FTZ R85, R102, R83, R29 ;  /* 0x0000005366557223 */ /* 0x000fe2000001001d */
[----:B------:R-:W-:Y:S01]  /*42c0*/  PRMT R83, R47, 0x7632, R83 ;  /* 0x000076322f537816 */ /* 0x000fe20000000053 */
[C---:B------:R-:W-:Y:S01]  /*42d0*/  FADD.FTZ R90, -R187.reuse, R90 ;  /* 0x0000005abb5a7221 */ /* 0x040fe20000010100 */
[----:B------:R-:W-:Y:S01]  /*42e0*/  FADD.FTZ R200, -R187, R91 ;  /* 0x0000005bbbc87221 */ /* 0x000fe20000010100 */
[----:B------:R-:W-:Y:S01]  /*42f0*/  SHF.L.U32 R81, R81, 0x10, RZ ;  /* 0x0000001051517819 */ /* 0x000fe200000006ff */
[----:B------:R-:W-:Y:S01]  /*4300*/  FMUL.FTZ R160, R189, R160 ;  /* 0x000000a0bda07220 */ /* 0x000fe20000410000 */
[----:B------:R-:W-:Y:S01]  /*4310*/  FFMA.FTZ R104, R103, R104, R38 ;  /* 0x0000006867687223 */ /* 0x000fe20000010026 */
[----:B------:R-:W-:Y:S01]  /*4320*/  FADD.FTZ R248, -R187, R121 ;  /* 0x00000079bbf87221 */ /* 0x000fe20000010100 */
[----:B------:R-:W-:Y:S01]  /*4330*/  SHF.L.U32 R102, R47, 0x10, RZ ;  /* 0x000000102f667819 */ /* 0x000fe200000006ff */
[----:B------:R-:W-:Y:S01]  /*4340*/  FMUL.FTZ R121, R189, R90 ;  /* 0x0000005abd797220 */ /* 0x000fe20000410000 */
[----:B------:R-:W-:Y:S01]  /*4350*/  SHF.L.U32 R103, R83, 0x10, RZ ;  /* 0x0000001053677819 */ /* 0x000fe200000006ff */
[----:B------:R-:W-:Y:S01]  /*4360*/  FMUL.FTZ R200, R189, R200 ;  /* 0x000000c8bdc87220 */ /* 0x000fe20000410000 */
[----:B------:R-:W-:Y:S01]  /*4370*/  SHF.R.S32.HI R84, RZ, 0x1f, R181 ;  /* 0x0000001fff547819 */ /* 0x000fe200000114b5 */
[----:B------:R-:W-:Y:S01]  /*4380*/  FFMA.FTZ R160, R160, R81, R37 ;  /* 0x00000051a0a07223 */ /* 0x000fe20000010025 */
[----:B------:R-:W-:Y:S01]  /*4390*/  PRMT R81, R45, 0x7632, R81 ;  /* 0x000076322d517816 */ /* 0x000fe20000000051 */
[C---:B------:R-:W-:Y:S01]  /*43a0*/  FADD.FTZ R242, -R187.reuse, R125 ;  /* 0x0000007dbbf27221 */ /* 0x040fe20000010100 */
[----:B------:R-:W-:Y:S01]  /*43b0*/  FADD.FTZ R92, -R187, R92 ;  /* 0x0000005cbb5c7221 */ /* 0x000fe20000010100 */
[----:B------:R-:W-:Y:S01]  /*43c0*/  FFMA.FTZ R125, R121, R102, R22 ;  /* 0x00000066797d7223 */ /* 0x000fe20000010016 */
[----:B------:R-:W-:Y:S01]  /*43d0*/  FFMA.FTZ R200, R200, R103, R63 ;  /* 0x00000067c8c87223 */ /* 0x000fe2000001003f */
[----:B------:R-:W-:Y:S01]  /*43e0*/  FADD.FTZ R196, -R187, R95 ;  /* 0x0000005fbbc47221 */ /* 0x000fe20000010100 */
[----:B------:R-:W-:Y:S01]  /*43f0*/  LEA.HI R181, R84, R181, RZ, 0x3 ;  /* 0x000000b554b57211 */ /* 0x000fe200078f18ff */
[----:B------:R-:W0:Y:S01]  /*4400*/  LDC.64 R102, c[0x0][0x2b8] ;  /* 0x0000ae00ff667b82 */ /* 0x000e220000000a00 */
[----:B------:R-:W-:Y:S01]  /*4410*/  SHF.L.U32 R84, R81, 0x10, RZ ;  /* 0x0000001051547819 */ /* 0x000fe200000006ff */
[C---:B------:R-:W-:Y:S01]  /*4420*/  FMUL.FTZ R82, R189.reuse, R92 ;  /* 0x0000005cbd527220 */ /* 0x040fe20000410000 */
[----:B------:R-:W-:Y:S01]  /*4430*/  SHF.L.U32 R81, R44, 0x10, RZ ;  /* 0x000000102c517819 */ /* 0x000fe200000006ff */
[----:B------:R-:W-:Y:S01]  /*4440*/  FMUL.FTZ R196, R189, R196 ;  /* 0x000000c4bdc47220 */ /* 0x000fe20000410000 */
[C---:B------:R-:W-:Y:S01]  /*4450*/  FADD.FTZ R194, -R187.reuse, R93 ;  /* 0x0000005dbbc27221 */ /* 0x040fe20000010100 */
[----:B------:R-:W-:Y:S01]  /*4460*/  FADD.FTZ R122, -R187, R122 ;  /* 0x0000007abb7a7221 */ /* 0x000fe20000010100 */
[----:B------:R-:W-:Y:S01]  /*4470*/  SHF.L.U32 R83, R45, 0x10, RZ ;  /* 0x000000102d537819 */ /* 0x000fe200000006ff */
[----:B------:R-:W-:Y:S01]  /*4480*/  FFMA.FTZ R121, R82, R81, R25 ;  /* 0x0000005152797223 */ /* 0x000fe20000010019 */
[----:B------:R-:W-:Y:S01]  /*4490*/  FFMA.FTZ R196, R196, R84, R55 ;  /* 0x00000054c4c47223 */ /* 0x000fe20000010037 */
[----:B------:R-:W-:Y:S01]  /*44a0*/  PRMT R81, R44, 0x7632, R81 ;  /* 0x000076322c517816 */ /* 0x000fe20000000051 */
[----:B------:R-:W-:Y:S01]  /*44b0*/  FADD.FTZ R212, -R187, R99 ;  /* 0x00000063bbd47221 */ /* 0x000fe20000010100 */
[----:B------:R-:W-:Y:S01]  /*44c0*/  PRMT R84, R135, 0x7632, R84 ;  /* 0x0000763287547816 */ /* 0x000fe20000000054 */
[----:B------:R-:W-:Y:S01]  /*44d0*/  FMUL.FTZ R190, R189, R190 ;  /* 0x000000bebdbe7220 */ /* 0x000fe20000410000 */
[----:B------:R-:W-:Y:S01]  /*44e0*/  PRMT R82, R131, 0x7632, R82 ;  /* 0x0000763283527816 */ /* 0x000fe20000000052 */
[----:B------:R-:W-:Y:S01]  /*44f0*/  FMUL.FTZ R80, R189, R194 ;  /* 0x000000c2bd507220 */ /* 0x000fe20000410000 */
[----:B------:R-:W-:Y:S01]  /*4500*/  SHF.L.U32 R81, R81, 0x10, RZ ;  /* 0x0000001051517819 */ /* 0x000fe200000006ff */
[----:B------:R-:W-:Y:S01]  /*4510*/  FMUL.FTZ R183, R189, R224 ;  /* 0x000000e0bdb77220 */ /* 0x000fe20000410000 */
[----:B------:R-:W-:Y:S01]  /*4520*/  SHF.L.U32 R84, R84, 0x10, RZ ;  /* 0x0000001054547819 */ /* 0x000fe200000006ff */
[C---:B------:R-:W-:Y:S01]  /*4530*/  FADD.FTZ R98, -R187.reuse, R98 ;  /* 0x00000062bb627221 */ /* 0x040fe20000010100 */
[C---:B------:R-:W-:Y:S01]  /*4540*/  FADD.FTZ R126, -R187.reuse, R126 ;  /* 0x0000007ebb7e7221 */ /* 0x040fe20000010100 */
[----:B------:R-:W-:Y:S01]  /*4550*/  FADD.FTZ R250, -R187, R123 ;  /* 0x0000007bbbfa7221 */ /* 0x000fe20000010100 */
[C---:B------:R-:W-:Y:S01]  /*4560*/  FMUL.FTZ R191, R189.reuse, R122 ;  /* 0x0000007abdbf7220 */ /* 0x040fe20000410000 */
[----:B------:R-:W-:Y:S01]  /*4570*/  SHF.L.U32 R82, R82, 0x10, RZ ;  /* 0x0000001052527819 */ /* 0x000fe200000006ff */
[----:B------:R-:W-:Y:S01]  /*4580*/  FMUL.FTZ R161, R189, R212 ;  /* 0x000000d4bda17220 */ /* 0x000fe20000410000 */
[----:B------:R-:W-:Y:S01]  /*4590*/  FFMA.FTZ R106, R190, R106, R39 ;  /* 0x0000006abe6a7223 */ /* 0x000fe20000010027 */
[----:B------:R-:W-:Y:S01]  /*45a0*/  FFMA.FTZ R123, R109, R83, R24 ;  /* 0x000000536d7b7223 */ /* 0x000fe20000010018 */
[----:B------:R-:W-:Y:S01]  /*45b0*/  FFMA.FTZ R122, R80, R81, R51 ;  /* 0x00000051507a7223 */ /* 0x000fe20000010033 */
[----:B------:R-:W-:Y:S01]  /*45c0*/  FADD.FTZ R244, -R187, R127 ;  /* 0x0000007fbbf47221 */ /* 0x000fe20000010100 */
[----:B------:R-:W-:Y:S01]  /*45d0*/  SHF.L.U32 R83, R131, 0x10, RZ ;  /* 0x0000001083537819 */ /* 0x000fe200000006ff */
[----:B------:R-:W-:Y:S01]  /*45e0*/  FFMA.FTZ R162, R183, R84, R150 ;  /* 0x00000054b7a27223 */ /* 0x000fe20000010096 */
[----:B------:R-:W-:Y:S01]  /*45f0*/  F2FP.BF16.F32.PACK_AB R80, R160, R85 ;  /* 0x00000055a050723e */ /* 0x000fe200000010ff */
[C---:B------:R-:W-:Y:S01]  /*4600*/  FADD.FTZ R96, -R187.reuse, R96 ;  /* 0x00000060bb607221 */ /* 0x040fe20000010100 */
[----:B------:R-:W-:Y:S01]  /*4610*/  FADD.FTZ R210, -R187, R97 ;  /* 0x00000061bbd27221 */ /* 0x000fe20000010100 */
[----:B------:R-:W-:Y:S01]  /*4620*/  FMUL.FTZ R127, R189, R98 ;  /* 0x00000062bd7f7220 */ /* 0x000fe20000410000 */
[----:B------:R-:W-:Y:S01]  /*4630*/  PRMT R84, R139, 0x7632, R84 ;  /* 0x000076328b547816 */ /* 0x000fe20000000054 */
[----:B------:R-:W-:Y:S01]  /*4640*/  FMUL.FTZ R99, R189, R126 ;  /* 0x0000007ebd637220 */ /* 0x000fe20000410000 */
[----:B------:R-:W-:Y:S01]  /*4650*/  PRMT R85, R143, 0x7632, R85 ;  /* 0x000076328f557816 */ /* 0x000fe20000000055 */
[----:B------:R-:W-:Y:S01]  /*4660*/  FFMA.FTZ R126, R161, R82, R146 ;  /* 0x00000052a17e7223 */ /* 0x000fe20000010092 */
[----:B------:R-:W-:Y:S01]  /*4670*/  LEA.HI.SX32 R181, R181, R30, 0x1d ;  /* 0x0000001eb5b57211 */ /* 0x000fe200078feaff */
[C---:B------:R-:W-:Y:S01]  /*4680*/  FADD.FTZ R202, -R187.reuse, R100 ;  /* 0x00000064bbca7221 */ /* 0x040fe20000010100 */
[C---:B------:R-:W-:Y:S01]  /*4690*/  FADD.FTZ R228, -R187.reuse, R117 ;  /* 0x00000075bbe47221 */ /* 0x040fe20000010100 */
[----:B------:R-:W-:Y:S01]  /*46a0*/  FADD.FTZ R230, -R187, R118 ;  /* 0x00000076bbe67221 */ /* 0x000fe20000010100 */
[----:B------:R-:W-:Y:S01]  /*46b0*/  F2FP.BF16.F32.PACK_AB R82, R106, R105 ;  /* 0x000000696a52723e */ /* 0x000fe200000010ff */
[C---:B------:R-:W-:Y:S01]  /*46c0*/  FMUL.FTZ R117, R189.reuse, R96 ;  /* 0x00000060bd757220 */ /* 0x040fe20000410000 */
[----:B------:R-:W-:Y:S01]  /*46d0*/  F2FP.BF16.F32.PACK_AB R81, R104, R101 ;  /* 0x000000656851723e */ /* 0x000fe200000010ff */
[----:B------:R-:W-:Y:S01]  /*46e0*/  FMUL.FTZ R118, R189, R210 ;  /* 0x000000d2bd767220 */ /* 0x000fe20000410000 */
[----:B------:R-:W-:Y:S01]  /*46f0*/  FFMA.FTZ R127, R127, R83, R18 ;  /* 0x000000537f7f7223 */ /* 0x000fe20000010012 */
[----:B------:R-:W-:Y:S01]  /*4700*/  SHF.L.U32 R104, R84, 0x10, RZ ;  /* 0x0000001054687819 */ /* 0x000fe200000006ff */
[----:B------:R-:W-:Y:S01]  /*4710*/  FADD.FTZ R88, -R187, R88 ;  /* 0x00000058bb587221 */ /* 0x000fe20000010100 */
[----:B------:R-:W-:Y:S01]  /*4720*/  SHF.L.U32 R106, R85, 0x10, RZ ;  /* 0x00000010556a7819 */ /* 0x000fe200000006ff */
[----:B0-----:R-:W-:Y:S01]  /*4730*/  IMAD.WIDE.U32 R84, R181, 0x10, R102 ;  /* 0x00000010b5547825 */ /* 0x001fe200078e0066 */
[----:B------:R-:W-:-:S03]  /*4740*/  F2FP.BF16.F32.PACK_AB R83, R108, R107 ;  /* 0x0000006b6c53723e */ /* 0x000fc600000010ff */
[C---:B------:R-:W-:Y:S01]  /*4750*/  FADD.FTZ R110, -R187.reuse, R110 ;  /* 0x0000006ebb6e7221 */ /* 0x040fe20000010100 */
[----:B------:R-:W-:Y:S01]  /*4760*/  FADD.FTZ R216, -R187, R111 ;  /* 0x0000006fbbd87221 */ /* 0x000fe20000010100 */
[----:B------:R-:W-:Y:S01]  /*4770*/  FMUL.FTZ R91, R189, R202 ;  /* 0x000000cabd5b7220 */ /* 0x000fe20000410000 */
[C---:B------:R-:W-:Y:S01]  /*4780*/  FADD.FTZ R232, -R187.reuse, R119 ;  /* 0x00000077bbe87221 */ /* 0x040fe20000010100 */
[C---:B------:R-:W-:Y:S01]  /*4790*/  FADD.FTZ R234, -R187.reuse, R112 ;  /* 0x00000070bbea7221 */ /* 0x040fe20000010100 */
[----:B------:R-:W-:Y:S01]  /*47a0*/  FADD.FTZ R236, -R187, R113 ;  /* 0x00000071bbec7221 */ /* 0x000fe20000010100 */
[----:B------:R-:W-:Y:S01]  /*47b0*/  FMUL.FTZ R86, R189, R204 ;  /* 0x000000ccbd567220 */ /* 0x000fe20000410000 */
[----:B------:R-:W-:Y:S01]  /*47c0*/  FFMA.FTZ R117, R130, R117, R19 ;  /* 0x0000007582757223 */ /* 0x000fe20000010013 */
[----:B------:R-:W-:Y:S01]  /*47d0*/  FFMA.FTZ R118, R176, R118, R145 ;  /* 0x00000076b0767223 */ /* 0x000fe20000010091 */
[C---:B------:R-:W-:Y:S01]  /*47e0*/  FADD.FTZ R238, -R187.reuse, R114 ;  /* 0x00000072bbee7221 */ /* 0x040fe20000010100 */
[C---:B------:R-:W-:Y:S01]  /*47f0*/  FADD.FTZ R226, -R187.reuse, R116 ;  /* 0x00000074bbe27221 */ /* 0x040fe20000010100 */
[----:B------:R-:W-:Y:S01]  /*4800*/  FADD.FTZ R240, -R187, R115 ;  /* 0x00000073bbf07221 */ /* 0x000fe20000010100 */
[----:B------:R-:W-:Y:S01]  /*4810*/  FMUL.FTZ R114, R189, R214 ;  /* 0x000000d6bd727220 */ /* 0x000fe20000410000 */
[----:B------:R0:W-:Y:S01]  /*4820*/  STG.E.128 desc[UR4][R84.64], R80 ;  /* 0x0000005054007986 */ /* 0x0001e2000c101d04 */
        /* <DEDUP_REMOVED lines=10> */
[C---:B------:R-:W-:Y:S01]  /*48d0*/  FADD.FTZ R124, -R187.reuse, R124 ;  /* 0x0000007cbb7c7221 */ /* 0x040fe20000010100 */
[----:B------:R-:W-:Y:S01]  /*48e0*/  FADD.FTZ R246, -R187, R120 ;  /* 0x00000078bbf67221 */ /* 0x000fe20000010100 */
[C---:B------:R-:W-:Y:S01]  /*48f0*/  FMUL.FTZ R163, R189.reuse, R222 ;  /* 0x000000debda37220 */ /* 0x040fe20000410000 */
[----:B------:R-:W-:Y:S01]  /*4900*/  FMUL.FTZ R100, R189, R198 ;  /* 0x000000c6bd647220 */ /* 0x000fe20000410000 */
[----:B------:R-:W-:Y:S01]  /*4910*/  SHF.L.U32 R105, R143, 0x10, RZ ;  /* 0x000000108f697819 */ /* 0x000fe200000006ff */
[----:B------:R-:W-:Y:S01]  /*4920*/  FFMA.FTZ R94, R132, R94, R17 ;  /* 0x0000005e845e7223 */ /* 0x000fe20000010011 */
[----:B------:R-:W-:Y:S01]  /*4930*/  FFMA.FTZ R93, R133, R93, R16 ;  /* 0x0000005d855d7223 */ /* 0x000fe20000010010 */
[----:B0-----:R-:W-:Y:S01]  /*4940*/  FFMA.FTZ R84, R128, R91, R21 ;  /* 0x0000005b80547223 */ /* 0x001fe20000010015 */
[----:B------:R-:W-:Y:S01]  /*4950*/  FFMA.FTZ R91, R174, R86, R67 ;  /* 0x00000056ae5b7223 */ /* 0x000fe20000010043 */
[----:B------:R-:W-:Y:S01]  /*4960*/  F2FP.BF16.F32.PACK_AB R86, R118, R117 ;  /* 0x000000757656723e */ /* 0x000fe200000010ff */
[----:B------:R-:W-:Y:S01]  /*4970*/  FFMA.FTZ R117, R178, R114, R147 ;  /* 0x00000072b2757223 */ /* 0x000fe20000010093 */
[----:B------:R-:W-:Y:S01]  /*4980*/  FFMA.FTZ R85, R129, R116, R20 ;  /* 0x0000007481557223 */ /* 0x000fe20000010014 */
[----:B------:R-:W-:Y:S01]  /*4990*/  FFMA.FTZ R114, R175, R115, R148 ;  /* 0x00000073af727223 */ /* 0x000fe20000010094 */
[----:B------:R-:W-:Y:S01]  /*49a0*/  FMUL.FTZ R90, R189, R208 ;  /* 0x000000d0bd5a7220 */ /* 0x000fe20000410000 */
[----:B------:R-:W-:Y:S01]  /*49b0*/  SHF.L.U32 R101, R139, 0x10, RZ ;  /* 0x000000108b657819 */ /* 0x000fe200000006ff */
        /* <DEDUP_REMOVED lines=16> */
[----:B------:R-:W-:Y:S01]  /*4ac0*/  FMUL.FTZ R189, R189, R250 ;  /* 0x000000fabdbd7220 */ /* 0x000fe20000410000 */
[----:B------:R-:W-:Y:S01]  /*4ad0*/  FFMA.FTZ R87, R36, R87, R23 ;  /* 0x0000005724577223 */ /* 0x000fe20000010017 */
[----:B------:R-:W-:Y:S01]  /*4ae0*/  FFMA.FTZ R124, R172, R100, R59 ;  /* 0x00000064ac7c7223 */ /* 0x000fe2000001003b */
[----:B------:R-:W-:Y:S01]  /*4af0*/  IADD3 R109, R181, 0x20, RZ ;  /* 0x00000020b56d7810 */ /* 0x000fe20007ffe0ff */
[----:B------:R-:W-:Y:S01]  /*4b00*/  FFMA.FTZ R191, R191, R105, R6 ;  /* 0x00000069bfbf7223 */ /* 0x000fe20000010006 */
[----:B------:R-:W-:Y:S01]  /*4b10*/  IADD3 R107, R181, 0x40, RZ ;  /* 0x00000040b56b7810 */ /* 0x000fe20007ffe0ff */
[----:B------:R-:W-:Y:S01]  /*4b20*/  FFMA.FTZ R90, R173, R90, R144 ;  /* 0x0000005aad5a7223 */ /* 0x000fe20000010090 */
[----:B------:R-:W-:Y:S01]  /*4b30*/  F2FP.BF16.F32.PACK_AB R89, R114, R93 ;  /* 0x0000005d7259723e */ /* 0x000fe200000010ff */
[----:B------:R-:W-:Y:S01]  /*4b40*/  FFMA.FTZ R185, R185, R101, R10 ;  /* 0x00000065b9b97223 */ /* 0x000fe2000001000a */
[----:B------:R-:W-:Y:S01]  /*4b50*/  F2FP.BF16.F32.PACK_AB R88, R117, R94 ;  /* 0x0000005e7558723e */ /* 0x000fe200000010ff */
        /* <DEDUP_REMOVED lines=9> */
[----:B------:R-:W-:Y:S01]  /*4bf0*/  FFMA.FTZ R115, R188, R111, R157 ;  /* 0x0000006fbc737223 */ /* 0x000fe2000001009d */
[----:B------:R-:W-:Y:S01]  /*4c00*/  FFMA.FTZ R190, R189, R106, R158 ;  /* 0x0000006abdbe7223 */ /* 0x000fe2000001009e */
[----:B------:R-:W-:Y:S01]  /*4c10*/  IADD3 R181, R181, 0xa0, RZ ;  /* 0x000000a0b5b57810 */ /* 0x000fe20007ffe0ff */
        /* <DEDUP_REMOVED lines=30> */
.L_x_14772:
[----:B------:R-:W-:Y:S05]  /*4e00*/  BSYNC B0 ;  /* 0x0000000000007941 */ /* 0x000fea0003800000 */
.L_x_14771:
[----:B0-----:R-:W0:Y:S02]  /*4e10*/  LDC.64 R80, c[0x0][0x210] ;  /* 0x00008400ff507b82 */ /* 0x001e240000000a00 */
[----:B0-----:R-:W-:-:S04]  /*4e20*/  LEA R0, R80, R0, 0x2 ;  /* 0x0000000050007211 */ /* 0x001fc800078e10ff */
[----:B------:R-:W-:-:S13]  /*4e30*/  ISETP.GE.AND P0, PT, R0, R81, PT ;  /* 0x000000510000720c */ /* 0x000fda0003f06270 */
[----:B------:R-:W-:Y:S05]  /*4e40*/  @!P0 BRA `(.L_x_14773) ;  /* 0xffffffbc00788947 */ /* 0x000fea000383ffff */
[----:B------:R-:W-:Y:S05]  /*4e50*/  EXIT ;  /* 0x000000000000794d */ /* 0x000fea0003800000 */
.L_x_14770:
        /* <DEDUP_REMOVED lines=8> */
.L_x_14775:
[----:B------:R-:W-:Y:S05]  /*4ee0*/  BSYNC B0 ;  /* 0x0000000000007941 */ /* 0x000fea0003800000 */
.L_x_14774:
        /* <DEDUP_REMOVED lines=10> */
.L_x_14776:
[----:B------:R-:W-:Y:S01]  /*4f90*/  HFMA2.MMA R194, -RZ, RZ, 0, 2.384185791015625e-07 ;  /* 0x00000004ffc27435 */ /* 0x000fe200000001ff */
[----:B------:R-:W-:-:S05]  /*4fa0*/  MOV R160, R193 ;  /* 0x000000c100a07202 */ /* 0x000fca0000000f00 */
[----:B------:R-:W-:-:S05]  /*4fb0*/  FADD.FTZ R163, R161, R160 ;  /* 0x000000a0a1a37221 */ /* 0x000fca0000010000 */
[----:B------:R-:W-:-:S07]  /*4fc0*/  MOV R195, R163 ;  /* 0x000000a300c37202 */ /* 0x000fce0000000f00 */
[----:B------:R-:W-:Y:S05]  /*4fd0*/  WARPSYNC.COLLECTIVE R192, `(.L_x_14777) ;  /* 0x00000000c0087348 */ /* 0x000fea0003c00000 */
[----:B------:R0:W1:Y:S02]  /*4fe0*/  SHFL.BFLY P1, R193, R195, R194, R197 ;  /* 0x0c0000c2c3c17389 */ /* 0x00006400000200c5 */
[----:B01----:R-:W-:Y:S01]  /*4ff0*/  ENDCOLLECTIVE ;  /* 0x000000000000791b */ /* 0x003fe20003800000 */
.L_x_14777:
[----:B------:R-:W-:Y:S01]  /*5000*/  HFMA2.MMA R194, -RZ, RZ, 0, 4.76837158203125e-07 ;  /* 0x00000008ffc27435 */ /* 0x000fe200000001ff */
[----:B------:R-:W-:-:S05]  /*5010*/  MOV R160, R193 ;  /* 0x000000c100a07202 */ /* 0x000fca0000000f00 */
[----:B------:R-:W-:-:S05]  /*5020*/  FADD.FTZ R190, R163, R160 ;  /* 0x000000a0a3be7221 */ /* 0x000fca0000010000 */
[----:B------:R-:W-:-:S07]  /*5030*/  MOV R195, R190 ;  /* 0x000000be00c37202 */ /* 0x000fce0000000f00 */
[----:B------:R-:W-:Y:S05]  /*5040*/  WARPSYNC.COLLECTIVE R192, `(.L_x_14778) ;  /* 0x00000000c0087348 */ /* 0x000fea0003c00000 */
[----:B------:R0:W1:Y:S02]  /*5050*/  SHFL.BFLY P1, R193, R195, R194, R197 ;  /* 0x0c0000c2c3c17389 */ /* 0x00006400000200c5 */
[----:B01----:R-:W-:Y:S01]  /*5060*/  ENDCOLLECTIVE ;  /* 0x000000000000791b */ /* 0x003fe20003800000 */
.L_x_14778:
[----:B------:R-:W-:Y:S01]  /*5070*/  HFMA2.MMA R194, -RZ, RZ, 0, 9.5367431640625e-07 ;  /* 0x00000010ffc27435 */ /* 0x000fe200000001ff */
[----:B------:R-:W-:-:S05]  /*5080*/  MOV R187, R193 ;  /* 0x000000c100bb7202 */ /* 0x000fca0000000f00 */
[----:B------:R-:W-:-:S05]  /*5090*/  FADD.FTZ R191, R190, R187 ;  /* 0x000000bbbebf7221 */ /* 0x000fca0000010000 */
[----:B------:R-:W-:-:S07]  /*50a0*/  MOV R195, R191 ;  /* 0x000000bf00c37202 */ /* 0x000fce0000000f00 */
[----:B------:R-:W-:Y:S05]  /*50b0*/  WARPSYNC.COLLECTIVE R192, `(.L_x_14779) ;  /* 0x00000000c0087348 */ /* 0x000fea0003c00000 */
[----:B------:R0:W1:Y:S02]  /*50c0*/  SHFL.BFLY P1, R193, R195, R194, R197 ;  /* 0x0c0000c2c3c17389 */ /* 0x00006400000200c5 */
[----:B01----:R-:W-:Y:S01]  /*50d0*/  ENDCOLLECTIVE ;  /* 0x000000000000791b */ /* 0x003fe20003800000 */
.L_x_14779:
        /* <DEDUP_REMOVED lines=104> */
.L_x_14780:
[----:B------:R-:W-:Y:S01]  /*5760*/  HFMA2.MMA R194, -RZ, RZ, 0, 1.1920928955078125e-07 ;  /* 0x00000002ffc27435 */ /* 0x000fe200000001ff */
[----:B------:R-:W-:-:S05]  /*5770*/  MOV R161, R193 ;  /* 0x000000c100a17202 */ /* 0x000fca0000000f00 */
[----:B------:R-:W-:-:S05]  /*5780*/  FADD.FTZ R161, R160, R161 ;  /* 0x000000a1a0a17221 */ /* 0x000fca0000010000 */
[----:B------:R-:W-:-:S07]  /*5790*/  MOV R195, R161 ;  /* 0x000000a100c37202 */ /* 0x000fce0000000f00 */
[----:B------:R-:W-:Y:S05]  /*57a0*/  WARPSYNC.COLLECTIVE R192, `(.L_x_14781) ;  /* 0x00000000c0087348 */ /* 0x000fea0003c00000 */
[----:B------:R0:W1:Y:S02]  /*57b0*/  SHFL.BFLY P1, R193, R195, R194, R197 ;  /* 0x0c0000c2c3c17389 */ /* 0x00006400000200c5 */
[----:B01----:R-:W-:Y:S01]  /*57c0*/  ENDCOLLECTIVE ;  /* 0x000000000000791b */ /* 0x003fe20003800000 */
.L_x_14781:
[----:B------:R-:W-:Y:S01]  /*57d0*/  HFMA2.MMA R194, -RZ, RZ, 0, 2.384185791015625e-07 ;  /* 0x00000004ffc27435 */ /* 0x000fe200000001ff */
[----:B------:R-:W-:-:S05]  /*57e0*/  MOV R162, R193 ;  /* 0x000000c100a27202 */ /* 0x000fca0000000f00 */
[----:B------:R-:W-:-:S05]  /*57f0*/  FADD.FTZ R162, R161, R162 ;  /* 0x000000a2a1a27221 */ /* 0x000fca0000010000 */
[----:B------:R-:W-:-:S07]  /*5800*/  MOV R195, R162 ;  /* 0x000000a200c37202 */ /* 0x000fce0000000f00 */
[----:B------:R-:W-:Y:S05]  /*5810*/  WARPSYNC.COLLECTIVE R192, `(.L_x_14782) ;  /* 0x00000000c0087348 */ /* 0x000fea0003c00000 */
[----:B------:R0:W1:Y:S02]  /*5820*/  SHFL.BFLY P1, R193, R195, R194, R197 ;  /* 0x0c0000c2c3c17389 */ /* 0x00006400000200c5 */
[----:B01----:R-:W-:Y:S01]  /*5830*/  ENDCOLLECTIVE ;  /* 0x000000000000791b */ /* 0x003fe20003800000 */
.L_x_14782:
[----:B------:R-:W-:Y:S01]  /*5840*/  HFMA2.MMA R194, -RZ, RZ, 0, 4.76837158203125e-07 ;  /* 0x00000008ffc27435 */ /* 0x000fe200000001ff */
[----:B------:R-:W-:-:S05]  /*5850*/  MOV R163, R193 ;  /* 0x000000c100a37202 */ /* 0x000fca0000000f00 */
[----:B------:R-:W-:-:S05]  /*5860*/  FADD.FTZ R163, R162, R163 ;  /* 0x000000a3a2a37221 */ /* 0x000fca0000010000 */
[----:B------:R-:W-:-:S07]  /*5870*/  MOV R195, R163 ;  /* 0x000000a300c37202 */ /* 0x000fce0000000f00 */
[----:B------:R-:W-:Y:S05]  /*5880*/  WARPSYNC.COLLECTIVE R192, `(.L_x_14783) ;  /* 0x00000000c0087348 */ /* 0x000fea0003c00000 */
[----:B------:R0:W1:Y:S02]  /*5890*/  SHFL.BFLY P1, R193, R195, R194, R197 ;  /* 0x0c0000c2c3c17389 */ /* 0x00006400000200c5 */
[----:B01----:R-:W-:Y:S01]  /*58a0*/  ENDCOLLECTIVE ;  /* 0x000000000000791b */ /* 0x003fe20003800000 */
.L_x_14783:
[----:B------:R-:W-:Y:S01]  /*58b0*/  HFMA2.MMA R194, -RZ, RZ, 0, 9.5367431640625e-07 ;  /* 0x00000010ffc27435 */ /* 0x000fe200000001ff */
[----:B------:R-:W-:-:S05]  /*58c0*/  MOV R190, R193 ;  /* 0x000000c100be7202 */ /* 0x000fca0000000f00 */
[----:B------:R-:W-:-:S05]  /*58d0*/  FADD.FTZ R190, R163, R190 ;  /* 0x000000bea3be7221 */ /* 0x000fca0000010000 */
[----:B------:R-:W-:-:S07]  /*58e0*/  MOV R195, R190 ;  /* 0x000000be00c37202 */ /* 0x000fce0000000f00 */
[----:B------:R-:W-:Y:S05]  /*58f0*/  WARPSYNC.COLLECTIVE R192, `(.L_x_14784) ;  /* 0x00000000c0087348 */ /* 0x000fea0003c00000 */
[----:B------:R0:W1:Y:S02]  /*5900*/  SHFL.BFLY P1, R193, R195, R194, R197 ;  /* 0x0c0000c2c3c17389 */ /* 0x00006400000200c5 */
[----:B01----:R-:W-:Y:S01]  /*5910*/  ENDCOLLECTIVE ;  /* 0x000000000000791b */ /* 0x003fe20003800000 */
.L_x_14784:
[----:B------:R-:W-:Y:S01]  /*5920*/  MOV R191, R193 ;  /* 0x000000c100bf7202 */ /* 0x000fe20000000f00 */
[----:B------:R-:W-:Y:S06]  /*5930*/  BRA `(.L_x_14785) ;  /* 0xffffffe400687947 */ /* 0x000fec000383ffff */
.L_x_14786:
        /* <DEDUP_REMOVED lines=12> */
.L_x_44390:


//--------------------- .text._ZN10layer_norm13ln_fwd_kernelINS_13Kernel_traitsI13__nv_bfloat16S2_fS2_fjLj1536ELj1ELj4ELj1ELj16ENS_18Kernel_traits_baseILj1536ES2_S2_fS2_fjLj128EEEEELb1ELb0ELb0ELb0EEEvNS_9FwdParamsE --------------------------
	.section	.text._ZN10layer_norm13ln_fwd_kernelINS_13Kernel_traitsI13__nv_bfloat16S2_fS2_fjLj1536ELj1ELj4ELj1ELj16ENS_18Kernel_traits_baseILj1536ES2_S2_fS2_fjLj128EEEEELb1ELb0ELb0ELb0EEEvNS_9FwdParamsE,"ax",@progbits
	.align	128
        .global         _ZN10layer_norm13ln_fwd_kernelINS_13Kernel_traitsI13__nv_bfloat16S2_fS2_fjLj1536ELj1ELj4ELj1ELj16ENS_18Kernel_traits_baseILj1536ES2_S2_fS2_fjLj128EEEEELb1ELb0ELb0ELb0EEEvNS_9FwdParamsE
        .type           _ZN10layer_norm13ln_fwd_kernelINS_13Kernel_traitsI13__nv_bfloat16S2_fS2_fjLj1536ELj1ELj4ELj1ELj16ENS_18Kernel_traits_baseILj1536ES2_S2_fS2_fjLj128EEEEELb1ELb0ELb0ELb0EEEvNS_9FwdParamsE,@function
        .size           _ZN10layer_norm13ln_fwd_kernelINS_13Kernel_traitsI13__nv_bfloat16S2_fS2_fjLj1536ELj1ELj4ELj1ELj16ENS_18Kernel_traits_baseILj1536ES2_S2_fS2_fjLj128EEEEELb1ELb0ELb0ELb0EEEvNS_9FwdParamsE,(.L_x_44391 - _ZN10layer_norm13ln_fwd_kernelINS_13Kernel_traitsI13__nv_bfloat16S2_fS2_fjLj1536ELj1ELj4ELj1ELj16ENS_18Kernel_traits_baseILj1536ES2_S2_fS2_fjLj128EEEEELb1ELb0ELb0ELb0EEEvNS_9FwdParamsE)
        .other          _ZN10layer_norm13ln_fwd_kernelINS_13Kernel_traitsI13__nv_bfloat16S2_fS2_fjLj1536ELj1ELj4ELj1ELj16ENS_18Kernel_traits_baseILj1536ES2_S2_fS2_fjLj128EEEEELb1ELb0ELb0ELb0EEEvNS_9FwdParamsE,@"STO_CUDA_ENTRY STV_DEFAULT"
_ZN10layer_norm13ln_fwd_kernelINS_13Kernel_traitsI13__nv_bfloat16S2_fS2_fjLj1536ELj1ELj4ELj1ELj16ENS_18Kernel_traits_baseILj1536ES2_S2_fS2_fjLj128EEEEELb1ELb0ELb0ELb0EEEvNS_9FwdParamsE:
.text._ZN10layer_norm13ln_fwd_kernelINS_13Kernel_traitsI13__nv_bfloat16S2_fS2_fjLj1536ELj1ELj4ELj1ELj16ENS_18Kernel_traits_baseILj1536ES2_S2_fS2_fjLj128EEEEELb1ELb0ELb0ELb0EEEvNS_9FwdParamsE:
        /* <DEDUP_REMOVED lines=100> */
.L_x_14788:
[----:B------:R-:W-:Y:S05]  /*0640*/  BSYNC B0 ;  /* 0x0000000000007941 */ /* 0x000fea0003800000 */
.L_x_14787:
        /* <DEDUP_REMOVED lines=18> */
.L_x_14790:
[----:B------:R-:W-:Y:S05]  /*0770*/  BSYNC B0 ;  /* 0x0000000000007941 */ /* 0x000fea0003800000 */
.L_x_14789:
        /* <DEDUP_REMOVED lines=18> */
.L_x_14792:
[----:B------:R-:W-:Y:S05]  /*08a0*/  BSYNC B0 ;  /* 0x0000000000007941 */ /* 0x000fea0003800000 */
.L_x_14791:
        /* <DEDUP_REMOVED lines=18> */
.L_x_14794:
[----:B------:R-:W-:Y:S05]  /*09d0*/  BSYNC B0 ;  /* 0x0000000000007941 */ /* 0x000fea0003800000 */
.L_x_14793:
        /* <DEDUP_REMOVED lines=18> */
.L_x_14796:
[----:B------:R-:W-:Y:S05]  /*0b00*/  BSYNC B0 ;  /* 0x0000000000007941 */ /* 0x000fea0003800000 */
.L_x_14795:
        /* <DEDUP_REMOVED lines=22> */
.L_x_14798:
[----:B------:R-:W-:Y:S05]  /*0c70*/  BSYNC B0 ;  /* 0x0000000000007941 */ /* 0x000fea0003800000 */
.L_x_14797:
        /* <DEDUP_REMOVED lines=16> */
[----:B------:R-:W-:Y:S01]  /*0d80*/  LOP3.LUT R70, R3, R70, R36, 0x96, !PT ;  /* 0x0000004603467212 */ /* 0x000fe200078e9624 */
[----:B-----5:R-:W-:Y:S01]  /*0d90*/  IMAD.U32 R123, R48, 0x10000, RZ ;  /* 0x00010000307b7824 */ /* 0x020fe200078e00ff */
[----:B------:R-:W-:Y:S01]  /*0da0*/  ISETP.NE.AND.EX P0, PT, RZ, UR7, PT, P0 ;  /* 0x00000007ff007c0c */ /* 0x000fe2000bf05300 */
        /* <DEDUP_REMOVED lines=11> */
[----:B------:R-:W-:Y:S01]  /*0e60*/  SHF.L.U32 R26, R21, 0x10, RZ ;  /* 0x00000010151a7819 */ /* 0x000fe200000006ff */
[----:B------:R-:W-:Y:S01]  /*0e70*/  IMAD R136, R136, -0x326172a9, RZ ;  /* 0xcd9e8d5788887824 */ /* 0x000fe200078e02ff */
[----:B------:R-:W-:Y:S01]  /*0e80*/  @P0 LOP3.LUT R41, R41, 0x10, RZ, 0xfc, !PT ;  /* 0x0000001029290812 */ /* 0x000fe200078efcff */
[----:B------:R-:W-:Y:S01]  /*0e90*/  IMAD.HI.U32 R48, R160, -0x2daee0ad, RZ ;  /* 0xd2511f53a0307827 */ /* 0x000fe200078e00ff */
[----:B------:R-:W-:Y:S01]  /*0ea0*/  ISETP.NE.AND P0, PT, RZ, UR6, PT ;  /* 0x00000006ff007c0c */ /* 0x000fe2000bf05270 */
        /* <DEDUP_REMOVED lines=29> */
[C---:B------:R-:W-:Y:S01]  /*1080*/  PRMT R188, R51.reuse, 0x7632, R188 ;  /* 0x0000763233bc7816 */ /* 0x040fe200000000bc */
[----:B------:R-:W-:Y:S01]  /*1090*/  IMAD.U32 R130, R51, 0x10000, RZ ;  /* 0x0001000033827824 */ /* 0x000fe200078e00ff */
[C---:B------:R-:W-:Y:S01]  /*10a0*/  PRMT R183, R52.reuse, 0x7632, R183 ;  /* 0x0000763234b77816 */ /* 0x040fe200000000b7 */
[----:B------:R-:W-:Y:S01]  /*10b0*/  IMAD.U32 R132, R52, 0x10000, RZ ;  /* 0x0001000034847824 */ /* 0x000fe200078e00ff */
[C---:B------:R-:W-:Y:S01]  /*10c0*/  PRMT R185, R53.reuse, 0x7632, R185 ;  /* 0x0000763235b97816 */ /* 0x040fe200000000b9 */
[----:B------:R-:W-:Y:S01]  /*10d0*/  IMAD.U32 R131, R53, 0x10000, RZ ;  /* 0x0001000035837824 */ /* 0x000fe200078e00ff */
[C---:B------:R-:W-:Y:S01]  /*10e0*/  PRMT R189, R55.reuse, 0x7632, R189 ;  /* 0x0000763237bd7816 */ /* 0x040fe200000000bd */
        /* <DEDUP_REMOVED lines=46> */
[----:B------:R-:W-:Y:S01]  /*13d0*/  IMAD.U32 R158, R158, 0x10000, RZ ;  /* 0x000100009e9e7824 */ /* 0x000fe200078e00ff */
[----:B------:R-:W-:Y:S01]  /*13e0*/  LOP3.LUT R136, R49, R136, R127, 0x96, !PT ;  /* 0x0000008831887212 */ /* 0x000fe200078e967f */
[----:B------:R-:W-:Y:S01]  /*13f0*/  IMAD.MOV.U32 R161, RZ, RZ, RZ ;  /* 0x000000ffffa17224 */ /* 0x000fe200078e00ff */
[----:B------:R-:W-:Y:S01]  /*1400*/  LOP3.LUT R137, R68, 0x3, RZ, 0xc0, !PT ;  /* 0x0000000344897812 */ /* 0x000fe200078ec0ff */
        /* <DEDUP_REMOVED lines=38> */
[----:B------:R-:W-:-:S02]  /*1670*/  IMAD.U32 R189, R189, 0x10000, RZ ;  /* 0x00010000bdbd7824 */ /* 0x000fc400078e00ff */
[----:B------:R-:W-:-:S07]  /*1680*/  IMAD R190, R70, -0x326172a9, RZ ;  /* 0xcd9e8d5746be7824 */ /* 0x000fce00078e02ff */
.L_x_15160:
        /* <DEDUP_REMOVED lines=16> */
[----:B------:R-:W0:Y:S08]  /*1790*/  LDC.64 R58, c[0x0][0x220] ;  /* 0x00008800ff3a7b82 */ /* 0x000e300000000a00 */
[----:B------:R-:W1:Y:S01]  /*17a0*/  LDC.64 R56, c[0x0][0x230] ;  /* 0x00008c00ff387b82 */ /* 0x000e620000000a00 */
[----:B0-----:R-:W-:-:S05]  /*17b0*/  IMAD.WIDE.U32 R58, R191, 0x10, R58 ;  /* 0x00000010bf3a7825 */ /* 0x001fca00078e003a */
[----:B------:R0:W5:Y:S01]  /*17c0*/  LDG.E.128 R60, desc[UR4][R58.64] ;  /* 0x000000043a3c7981 */ /* 0x000162000c1e1d00 */
[----:B-1----:R-:W-:-:S04]  /*17d0*/  ISETP.NE.U32.AND P0, PT, R56, RZ, PT ;  /* 0x000000ff3800720c */ /* 0x002fc80003f05070 */
[----:B------:R-:W-:-:S13]  /*17e0*/  ISETP.NE.AND.EX P0, PT, R57, RZ, PT, P0 ;  /* 0x000000ff3900720c */ /* 0x000fda0003f05300 */
[----:B------:R-:W-:-:S04]  /*17f0*/  @P0 LEA R104, P1, R191, R56, 0x5 ;  /* 0x00000038bf680211 */ /* 0x000fc800078228ff */
[----:B------:R-:W-:-:S05]  /*1800*/  @P0 LEA.HI.X R105, R191, R57, RZ, 0x5, P1 ;  /* 0x00000039bf690211 */ /* 0x000fca00008f2cff */
[----:B------:R0:W5:Y:S04]  /*1810*/  @P0 LDG.E.128 R48, desc[UR4][R104.64] ;  /* 0x0000000468300981 */ /* 0x000168000c1e1d00 */
[----:B------:R0:W5:Y:S01]  /*1820*/  @P0 LDG.E.128 R52, desc[UR4][R104.64+0x10] ;  /* 0x0000100468340981 */ /* 0x000162000c1e1d00 */
        /* <DEDUP_REMOVED lines=12> */
.L_x_14802:
[----:B------:R-:W-:-:S07]  /*18f0*/  IMAD.MOV.U32 R156, RZ, RZ, R190 ;  /* 0x000000ffff9c7224 */ /* 0x000fce00078e00be */
.L_x_14803:
[----:B------:R-:W-:Y:S05]  /*1900*/  BSYNC B1 ;  /* 0x0000000000017941 */ /* 0x000fea0003800000 */
.L_x_14801:
        /* <DEDUP_REMOVED lines=16> */
.L_x_14807:
[----:B------:R-:W-:Y:S05]  /*1a10*/  BSYNC B2 ;  /* 0x0000000000027941 */ /* 0x000fea0003800000 */
.L_x_14806:
        /* <DEDUP_REMOVED lines=41> */
[----:B------:R-:W-:Y:S01]  /*1cb0*/  IMAD.MOV.U32 R160, RZ, RZ, R58 ;  /* 0x000000ffffa07224 */ /* 0x000fe200078e003a */
[----:B------:R-:W-:Y:S01]  /*1cc0*/  LOP3.LUT R135, R59, R104, R126, 0x96, !PT ;  /* 0x000000683b877212 */ /* 0x000fe200078e967e */
[----:B------:R-:W-:-:S07]  /*1cd0*/  IMAD.MOV.U32 R106, RZ, RZ, RZ ;  /* 0x000000ffff6a7224 */ /* 0x000fce00078e00ff */
.L_x_14805:
[----:B------:R-:W-:Y:S05]  /*1ce0*/  BSYNC B1 ;  /* 0x0000000000017941 */ /* 0x000fea0003800000 */
.L_x_14804:
[----:B------:R-:W0:Y:S01]  /*1cf0*/  LDC R193, c[0x0][0x294] ;  /* 0x0000a500ffc17b82 */ /* 0x000e220000000800 */
[----:B------:R-:W-:Y:S01]  /*1d00*/  HFMA2.MMA R198, -RZ, RZ, 0.1171875, 0 ;  /* 0x2f800000ffc67435 */ /* 0x000fe200000001ff */
[----:B------:R-:W-:Y:S01]  /*1d10*/  I2FP.F32.U32 R59, R156 ;  /* 0x0000009c003b7245 */ /* 0x000fe20000201000 */
[----:B-----5:R-:W-:Y:S01]  /*1d20*/  IMAD.U32 R104, R60, 0x10000, RZ ;  /* 0x000100003c687824 */ /* 0x020fe200078e00ff */
[----:B------:R-:W-:Y:S01]  /*1d30*/  LOP3.LUT R41, R41, 0xfffffffb, RZ, 0xc0, !PT ;  /* 0xfffffffb29297812 */ /* 0x000fe200078ec0ff */
[----:B------:R-:W-:Y:S01]  /*1d40*/  BSSY B1, `(.L_x_14808) ;  /* 0x0000018000017945 */ /* 0x000fe20003800000 */
[----:B------:R-:W-:Y:S02]  /*1d50*/  ISETP.NE.U32.AND P0, PT, R56, RZ, PT ;  /* 0x000000ff3800720c */ /* 0x000fe40003f05070 */
[----:B------:R-:W1:Y:S01]  /*1d60*/  LDC R192, c[0x0][0x298] ;  /* 0x0000a600ffc07b82 */ /* 0x000e620000000800 */
[----:B------:R-:W-:Y:S02]  /*1d70*/  PRMT R60, R60, 0x7632, R60 ;  /* 0x000076323c3c7816 */ /* 0x000fe4000000003c */
[----:B------:R-:W-:Y:S01]  /*1d80*/  FFMA.FTZ R58, R59, R198, 1.1641532182693481445e-10 ;  /* 0x2f0000003b3a7423 */ /* 0x000fe200000100c6 */
[----:B------:R-:W-:Y:S01]  /*1d90*/  FMUL.FTZ R59, R104, R197 ;  /* 0x000000c5683b7220 */ /* 0x000fe20000410000 */
[----:B------:R-:W-:-:S03]  /*1da0*/  ISETP.NE.AND.EX P0, PT, R57, RZ, PT, P0 ;  /* 0x000000ff3900720c */ /* 0x000fc60003f05300 */
        /* <DEDUP_REMOVED lines=16> */
.L_x_14809:
[----:B------:R-:W-:-:S07]  /*1eb0*/  MOV R57, R190 ;  /* 0x000000be00397202 */ /* 0x000fce0000000f00 */
.L_x_14810:
[----:B------:R-:W-:Y:S05]  /*1ec0*/  BSYNC B1 ;  /* 0x0000000000017941 */ /* 0x000fea0003800000 */
.L_x_14808:
        /* <DEDUP_REMOVED lines=16> */
.L_x_14814:
[----:B------:R-:W-:Y:S05]  /*1fd0*/  BSYNC B2 ;  /* 0x0000000000027941 */ /* 0x000fea0003800000 */
.L_x_14813:
        /* <DEDUP_REMOVED lines=44> */
.L_x_14812:
[----:B------:R-:W-:Y:S05]  /*22a0*/  BSYNC B1 ;  /* 0x0000000000017941 */ /* 0x000fea0003800000 */
.L_x_14811:
[----:B------:R-:W-:Y:S01]  /*22b0*/  I2FP.F32.U32 R57, R57 ;  /* 0x0000003900397245 */ /* 0x000fe20000201000 */
[----:B------:R-:W-:Y:S01]  /*22c0*/  IMAD.U32 R60, R60, 0x10000, RZ ;  /* 0x000100003c3c7824 */ /* 0x000fe200078e00ff */
[----:B------:R-:W-:Y:S01]  /*22d0*/  LOP3.LUT R41, R41, 0xfffffffd, RZ, 0xc0, !PT ;  /* 0xfffffffd29297812 */ /* 0x000fe200078ec0ff */
[----:B------:R-:W-:Y:S01]  /*22e0*/  BSSY B1, `(.L_x_14815) ;  /* 0x0000014000017945 */ /* 0x000fe20003800000 */
[----:B------:R-:W-:Y:S01]  /*22f0*/  IADD3 R104, R59, 0x1, RZ ;  /* 0x000000013b687810 */ /* 0x000fe20007ffe0ff */
[----:B------:R-:W-:Y:S01]  /*2300*/  FFMA.FTZ R58, R57, R198, 1.1641532182693481445e-10 ;  /* 0x2f000000393a7423 */ /* 0x000fe200000100c6 */
[----:B------:R-:W-:-:S04]  /*2310*/  FMUL.FTZ R57, R60, R197 ;  /* 0x000000c53c397220 */ /* 0x000fc80000410000 */
        /* <DEDUP_REMOVED lines=15> */
.L_x_14816:
[----:B------:R-:W-:-:S07]  /*2410*/  IMAD.MOV.U32 R60, RZ, RZ, R190 ;  /* 0x000000ffff3c7224 */ /* 0x000fce00078e00be */
.L_x_14817:
[----:B------:R-:W-:Y:S05]  /*2420*/  BSYNC B1 ;  /* 0x0000000000017941 */ /* 0x000fea0003800000 */
.L_x_14815:
        /* <DEDUP_REMOVED lines=16> */
.L_x_14821:
[----:B------:R-:W-:Y:S05]  /*2530*/  BSYNC B2 ;  /* 0x0000000000027941 */ /* 0x000fea0003800000 */
.L_x_14820:
        /* <DEDUP_REMOVED lines=44> */
.L_x_14819:
[----:B------:R-:W-:Y:S05]  /*2800*/  BSYNC B1 ;  /* 0x0000000000017941 */ /* 0x000fea0003800000 */
.L_x_14818:
        /* <DEDUP_REMOVED lines=8> */
[----:B------:R-:W-:-:S05]  /*2890*/  FMUL.FTZ R59, R59, R192 ;  /* 0x000000c03b3b7220 */ /* 0x000fca0000410000 */
        /* <DEDUP_REMOVED lines=12> */
.L_x_14823:
[----:B------:R-:W-:-:S07]  /*2960*/  IMAD.MOV.U32 R156, RZ, RZ, R190 ;  /* 0x000000ffff9c7224 */ /* 0x000fce00078e00be */
.L_x_14824:
[----:B------:R-:W-:Y:S05]  /*2970*/  BSYNC B1 ;  /* 0x0000000000017941 */ /* 0x000fea0003800000 */
.L_x_14822:
        /* <DEDUP_REMOVED lines=16> */
.L_x_14828:
[----:B------:R-:W-:Y:S05]  /*2a80*/  BSYNC B2 ;  /* 0x0000000000027941 */ /* 0x000fea0003800000 */
.L_x_14827:
        /* <DEDUP_REMOVED lines=42> */
[----:B------:R-:W-:Y:S01]  /*2d30*/  LOP3.LUT R135, R61, R104, R126, 0x96, !PT ;  /* 0x000000683d877212 */ /* 0x000fe200078e967e */
[----:B------:R-:W-:-:S07]  /*2d40*/  IMAD.MOV.U32 R160, RZ, RZ, R60 ;  /* 0x000000ffffa07224 */ /* 0x000fce00078e003c */
.L_x_14826:
[----:B------:R-:W-:Y:S05]  /*2d50*/  BSYNC B1 ;  /* 0x0000000000017941 */ /* 0x000fea0003800000 */
.L_x_14825:
        /* <DEDUP_REMOVED lines=20> */
.L_x_14830:
[----:B------:R-:W-:-:S07]  /*2ea0*/  MOV R156, R190 ;  /* 0x000000be009c7202 */ /* 0x000fce0000000f00 */
.L_x_14831:
[----:B------:R-:W-:Y:S05]  /*2eb0*/  BSYNC B1 ;  /* 0x0000000000017941 */ /* 0x000fea0003800000 */
.L_x_14829:
        /* <DEDUP_REMOVED lines=16> */
.L_x_14835:
[----:B------:R-:W-:Y:S05]  /*2fc0*/  BSYNC B2 ;  /* 0x0000000000027941 */ /* 0x000fea0003800000 */
.L_x_14834:
        /* <DEDUP_REMOVED lines=44> */
.L_x_14833:
[----:B------:R-:W-:Y:S05]  /*3290*/  BSYNC B1 ;  /* 0x0000000000017941 */ /* 0x000fea0003800000 */
.L_x_14832:
[----:B------:R-:W-:Y:S01]  /*32a0*/  I2FP.F32.U32 R61, R156 ;  /* 0x0000009c003d7245 */ /* 0x000fe20000201000 */
[----:B------:R-:W-:Y:S01]  /*32b0*/  IMAD.U32 R104, R62, 0x10000, RZ ;  /* 0x000100003e687824 */ /* 0x000fe200078e00ff */
[----:B------:R-:W-:Y:S01]  /*32c0*/  ISETP.NE.AND P4, PT, R106, 0x1, PT ;  /* 0x000000016a00780c */ /* 0x000fe20003f85270 */
[----:B------:R-:W-:Y:S01]  /*32d0*/  BSSY B1, `(.L_x_14836) ;  /* 0x0000013000017945 */ /* 0x000fe20003800000 */
[----:B------:R-:W-:Y:S01]  /*32e0*/  PRMT R62, R62, 0x7632, R62 ;  /* 0x000076323e3e7816 */ /* 0x000fe2000000003e */
        /* <DEDUP_REMOVED lines=16> */
.L_x_14837:
[----:B------:R-:W-:-:S07]  /*33f0*/  IMAD.MOV.U32 R61, RZ, RZ, R190 ;  /* 0x000000ffff3d7224 */ /* 0x000fce00078e00be */
.L_x_14838:
[----:B------:R-:W-:Y:S05]  /*3400*/  BSYNC B1 ;  /* 0x0000000000017941 */ /* 0x000fea0003800000 */
.L_x_14836:
        /* <DEDUP_REMOVED lines=16> */
.L_x_14842:
[----:B------:R-:W-:Y:S05]  /*3510*/  BSYNC B2 ;  /* 0x0000000000027941 */ /* 0x000fea0003800000 */
.L_x_14841:
        /* <DEDUP_REMOVED lines=44> */
.L_x_14840:
[----:B------:R-:W-:Y:S05]  /*37e0*/  BSYNC B1 ;  /* 0x0000000000017941 */ /* 0x000fea0003800000 */
.L_x_14839:
        /* <DEDUP_REMOVED lines=20> */
.L_x_14844:
[----:B------:R-:W-:-:S07]  /*3930*/  IMAD.MOV.U32 R62, RZ, RZ, R190 ;  /* 0x000000ffff3e7224 */ /* 0x000fce00078e00be */
.L_x_14845:
[----:B------:R-:W-:Y:S05]  /*3940*/  BSYNC B1 ;  /* 0x0000000000017941 */ /* 0x000fea0003800000 */
.L_x_14843:
        /* <DEDUP_REMOVED lines=16> */
.L_x_14849:
[----:B------:R-:W-:Y:S05]  /*3a50*/  BSYNC B2 ;  /* 0x0000000000027941 */ /* 0x000fea0003800000 */
.L_x_14848:
        /* <DEDUP_REMOVED lines=44> */
.L_x_14847:
[----:B------:R-:W-:Y:S05]  /*3d20*/  BSYNC B1 ;  /* 0x0000000000017941 */ /* 0x000fea0003800000 */
.L_x_14846:
        /* <DEDUP_REMOVED lines=21> */
.L_x_14851:
[----:B------:R-:W-:-:S07]  /*3e80*/  MOV R199, R190 ;  /* 0x000000be00c77202 */ /* 0x000fce0000000f00 */
.L_x_14852:
[----:B------:R-:W-:Y:S05]  /*3e90*/  BSYNC B1 ;  /* 0x0000000000017941 */ /* 0x000fea0003800000 */
.L_x_14850:
        /* <DEDUP_REMOVED lines=18> */
.L_x_14856:
[----:B------:R-:W-:Y:S05]  /*3fc0*/  BSYNC B2 ;  /* 0x0000000000027941 */ /* 0x000fea0003800000 */
.L_x_14855:
        /* <DEDUP_REMOVED lines=44> */
.L_x_14854:
[----:B------:R-:W-:Y:S05]  /*4290*/  BSYNC B1 ;  /* 0x0000000000017941 */ /* 0x000fea0003800000 */
.L_x_14853:
[----:B------:R-:W-:Y:S01]  /*42a0*/  SEL R157, RZ, 0x1, P1 ;  /* 0x00000001ff9d7807 */ /* 0x000fe20000800000 */
[----:B------:R-:W-:Y:S01]  /*42b0*/  IMAD.U32 R106, R63, 0x10000, RZ ;  /* 0x000100003f6a7824 */ /* 0x000fe200078e00ff */
[C---:B------:R-:W-:Y:S02]  /*42c0*/  LEA R194, P1, R191.reuse, UR8, 0x5 ;  /* 0x00000008bfc27c11 */ /* 0x040fe4000f8228ff */
[----:B------:R-:W-:Y:S01]  /*42d0*/  I2FP.F32.U32 R107, R199 ;  /* 0x000000c7006b7245 */ /* 0x000fe20000201000 */
[----:B------:R-:W-:Y:S01]  /*42e0*/  FMUL.FTZ R63, R106, R197 ;  /* 0x000000c56a3f7220 */ /* 0x000fe20000410000 */
[C---:B------:R-:W-:Y:S02]  /*42f0*/  LEA.HI.X R195, R191.reuse, UR9, RZ, 0x5, P1 ;  /* 0x00000009bfc37c11 */ /* 0x040fe400088f2cff */
[----:B------:R-:W-:Y:S01]  /*4300*/  LEA R104, P1, R191, UR10, 0x3 ;  /* 0x0000000abf687c11 */ /* 0x000fe2000f8218ff */
[----:B------:R-:W-:Y:S01]  /*4310*/  FFMA.FTZ R198, R107, R198, 1.1641532182693481445e-10 ;  /* 0x2f0000006bc67423 */ /* 0x000fe200000100c6 */
[----:B------:R-:W-:Y:S01]  /*4320*/  SEL R205, RZ, 0x10000, P5 ;  /* 0x00010000ffcd7807 */ /* 0x000fe20002800000 */
[----:B------:R-:W-:Y:S01]  /*4330*/  FMUL.FTZ R63, R63, R192 ;  /* 0x000000c03f3f7220 */ /* 0x000fe20000410000 */
[----:B------:R-:W-:Y:S01]  /*4340*/  LOP3.LUT P5, RZ, R41, 0x2, RZ, 0xc0, !PT ;  /* 0x0000000229ff7812 */ /* 0x000fe200078ac0ff */
[----:B------:R0:W-:Y:S01]  /*4350*/  STG.E.128 desc[UR4][R194.64], R56 ;  /* 0x00000038c2007986 */ /* 0x0001e2000c101d04 */
[----:B------:R-:W-:-:S02]  /*4360*/  LEA.HI.X R105, R191, UR11, RZ, 0x3, P1 ;  /* 0x0000000bbf697c11 */ /* 0x000fc400088f1cff */
[----:B------:R-:W-:Y:S02]  /*4370*/  FSETP.GTU.FTZ.AND P1, PT, R198, R193, PT ;  /* 0x000000c1c600720b */ /* 0x000fe40003f3c000 */
[----:B------:R-:W-:Y:S02]  /*4380*/  SEL R156, RZ, 0x1, P2 ;  /* 0x00000001ff9c7807 */ /* 0x000fe40001000000 */
[----:B------:R-:W-:Y:S02]  /*4390*/  SEL R200, RZ, 0x1, P5 ;  /* 0x00000001ffc87807 */ /* 0x000fe40002800000 */
[----:B------:R-:W-:Y:S01]  /*43a0*/  SEL R202, RZ, 0x100, P4 ;  /* 0x00000100ffca7807 */ /* 0x000fe20002000000 */
[----:B------:R-:W-:Y:S01]  /*43b0*/  IMAD.WIDE.U32 R192, R156, 0x1000000, RZ ;  /* 0x010000009cc07825 */ /* 0x000fe200078e00ff */
[----:B------:R-:W-:Y:S02]  /*43c0*/  SEL R198, RZ, 0x1000000, P1 ;  /* 0x01000000ffc67807 */ /* 0x000fe40000800000 */
[----:B------:R-:W-:Y:S01]  /*43d0*/  LOP3.LUT P6, RZ, R41, 0x4, RZ, 0xc0, !PT ;  /* 0x0000000429ff7812 */ /* 0x000fe200078cc0ff */
[----:B------:R-:W-:Y:S01]  /*43e0*/  IMAD.WIDE.U32 R156, R157, 0x10000, RZ ;  /* 0x000100009d9c7825 */ /* 0x000fe200078e00ff */
[----:B------:R-:W-:-:S02]  /*43f0*/  SEL R203, RZ, 0x1, P3 ;  /* 0x00000001ffcb7807 */ /* 0x000fc40001800000 */
[----:B------:R-:W-:Y:S01]  /*4400*/  LOP3.LUT R198, R202, R198, R205, 0xfe, !PT ;  /* 0x000000c6cac67212 */ /* 0x000fe200078efecd */
[----:B------:R-:W-:Y:S01]  /*4410*/  IMAD.WIDE.U32 R106, R200, 0x100, RZ ;  /* 0x00000100c86a7825 */ /* 0x000fe200078e00ff */
[----:B------:R-:W-:Y:S02]  /*4420*/  FSEL R63, R63, RZ, !P1 ;  /* 0x000000ff3f3f7208 */ /* 0x000fe40004800000 */
[----:B------:R-:W-:Y:S02]  /*4430*/  SEL R201, RZ, 0x1, P6 ;  /* 0x00000001ffc97807 */ /* 0x000fe40003000000 */
[----:B------:R-:W-:Y:S01]  /*4440*/  LOP3.LUT R106, R106, R192, R156, 0xfe, !PT ;  /* 0x000000c06a6a7212 */ /* 0x000fe200078efe9c */
[----:B------:R-:W-:Y:S01]  /*4450*/  @P0 FADD.FTZ R63, R55, R63 ;  /* 0x0000003f373f0221 */ /* 0x000fe20000010000 */
[----:B------:R-:W-:Y:S02]  /*4460*/  LOP3.LUT R193, R193, R198, R203, 0xfe, !PT ;  /* 0x000000c6c1c17212 */ /* 0x000fe400078efecb */
[----:B------:R-:W-:-:S02]  /*4470*/  LOP3.LUT R106, R106, R201, RZ, 0xfc, !PT ;  /* 0x000000c96a6a7212 */ /* 0x000fc400078efcff */
[----:B------:R-:W-:Y:S01]  /*4480*/  LOP3.LUT R107, R107, R193, R157, 0xfe, !PT ;  /* 0x000000c16b6b7212 */ /* 0x000fe200078efe9d */
[----:B------:R0:W-:Y:S01]  /*4490*/  STG.E.128 desc[UR4][R194.64+0x10], R60 ;  /* 0x0000103cc2007986 */ /* 0x0001e2000c101d04 */
[----:B------:R-:W-:-:S03]  /*44a0*/  IADD3 R198, R191, 0x20, RZ ;  /* 0x00000020bfc67810 */ /* 0x000fc60007ffe0ff */
[----:B------:R0:W-:Y:S04]  /*44b0*/  STG.E.64 desc[UR4][R104.64], R106 ;  /* 0x0000006a68007986 */ /* 0x0001e8000c101b04 */
.L_x_14800:
[----:B------:R-:W-:Y:S05]  /*44c0*/  BSYNC B0 ;  /* 0x0000000000007941 */ /* 0x000fea0003800000 */
.L_x_14799:
[----:B------:R-:W-:Y:S01]  /*44d0*/  LOP3.LUT P0, RZ, R41, 0x200, RZ, 0xc0, !PT ;  /* 0x0000020029ff7812 */ /* 0x000fe2000780c0ff */
[----:B------:R-:W-:-:S12]  /*44e0*/  BSSY B0, `(.L_x_14857) ;  /* 0x00002d5000007945 */ /* 0x000fd80003800000 */
[----:B------:R-:W-:Y:S05]  /*44f0*/  @!P0 BRA `(.L_x_14858) ;  /* 0x0000002c004c8947 */ /* 0x000fea0003800000 */
[----:B------:R-:W1:Y:S08]  /*4500*/  LDC.64 R66, c[0x0][0x220] ;  /* 0x00008800ff427b82 */ /* 0x000e700000000a00 */
[----:B------:R-:W2:Y:S01]  /*4510*/  LDC.64 R64, c[0x0][0x230] ;  /* 0x00008c00ff407b82 */ /* 0x000ea20000000a00 */
[----:B-1----:R-:W-:-:S05]  /*4520*/  IMAD.WIDE.U32 R66, R198, 0x10, R66 ;  /* 0x00000010c6427825 */ /* 0x002fca00078e0042 */
[----:B------:R1:W5:Y:S01]  /*4530*/  LDG.E.128 R68, desc[UR4][R66.64] ;  /* 0x0000000442447981 */ /* 0x000362000c1e1d00 */
[----:B--2---:R-:W-:-:S04]  /*4540*/  ISETP.NE.U32.AND P0, PT, R64, RZ, PT ;  /* 0x000000ff4000720c */ /* 0x004fc80003f05070 */
[----:B------:R-:W-:-:S13]  /*4550*/  ISETP.NE.AND.EX P0, PT, R65, RZ, PT, P0 ;  /* 0x000000ff4100720c */ /* 0x000fda0003f05300 */
[----:B0-----:R-:W-:-:S04]  /*4560*/  @P0 LEA R104, P1, R198, R64, 0x5 ;  /* 0x00000040c6680211 */ /* 0x001fc800078228ff */
[----:B------:R-:W-:-:S05]  /*4570*/  @P0 LEA.HI.X R105, R198, R65, RZ, 0x5, P1 ;  /* 0x00000041c6690211 */ /* 0x000fca00008f2cff */
[----:B------:R1:W5:Y:S04]  /*4580*/  @P0 LDG.E.128 R48, desc[UR4][R104.64] ;  /* 0x0000000468300981 */ /* 0x000368000c1e1d00 */
[----:B------:R1:W5:Y:S01]  /*4590*/  @P0 LDG.E.128 R52, desc[UR4][R104.64+0x10] ;  /* 0x0000100468340981 */ /* 0x000362000c1e1d00 */
[C---:B------:R-:W-:Y:S01]  /*45a0*/  ISETP.NE.AND P0, PT, R137.reuse, 0x1, PT ;  /* 0x000000018900780c */ /* 0x040fe20003f05270 */
[----:B------:R-:W-:Y:S01]  /*45b0*/  BSSY B1, `(.L_x_14859) ;  /* 0x000000c000017945 */ /* 0x000fe20003800000 */
[----:B------:R-:W-:-:S11]  /*45c0*/  VIADD R106, R137, 0x1 ;  /* 0x00000001896a7836 */ /* 0x000fd60000000000 */
[----:B-1----:R-:W-:Y:S05]  /*45d0*/  @!P0 BRA `(.L_x_14860) ;  /* 0x0000000000208947 */ /* 0x002fea0003800000 */
        /* <DEDUP_REMOVED lines=8> */
.L_x_14860:
[----:B------:R-:W-:-:S07]  /*4660*/  IMAD.MOV.U32 R156, RZ, RZ, R190 ;  /* 0x000000ffff9c7224 */ /* 0x000fce00078e00be */
.L_x_14861:
[----:B------:R-:W-:Y:S05]  /*4670*/  BSYNC B1 ;  /* 0x0000000000017941 */ /* 0x000fea0003800000 */
.L_x_14859:
        /* <DEDUP_REMOVED lines=16> */
.L_x_14865:
[----:B------:R-:W-:Y:S05]  /*4780*/  BSYNC B2 ;  /* 0x0000000000027941 */ /* 0x000fea0003800000 */
.L_x_14864:
        /* <DEDUP_REMOVED lines=44> */
.L_x_14863:
[----:B------:R-:W-:Y:S05]  /*4a50*/  BSYNC B1 ;  /* 0x0000000000017941 */ /* 0x000fea0003800000 */
.L_x_14862:
[----:B------:R-:W0:Y:S01]  /*4a60*/  LDC R193, c[0x0][0x294] ;  /* 0x0000a500ffc17b82 */ /* 0x000e220000000800 */
[----:B------:R-:W-:Y:S01]  /*4a70*/  I2FP.F32.U32 R66, R156 ;  /* 0x0000009c00427245 */ /* 0x000fe20000201000 */
[----:B------:R-:W-:Y:S01]  /*4a80*/  IMAD.MOV.U32 R199, RZ, RZ, 0x2f800000 ;  /* 0x2f800000ffc77424 */ /* 0x000fe200078e00ff */
[----:B------:R-:W-:Y:S01]  /*4a90*/  LOP3.LUT R41, R41, 0xfffffffb, RZ, 0xc0, !PT ;  /* 0xfffffffb29297812 */ /* 0x000fe200078ec0ff */
[----:B-----5:R-:W-:Y:S01]  /*4aa0*/  IMAD.U32 R104, R68, 0x10000, RZ ;  /* 0x0001000044687824 */ /* 0x020fe200078e00ff */
[----:B------:R-:W-:Y:S01]  /*4ab0*/  ISETP.NE.U32.AND P0, PT, R64, RZ, PT ;  /* 0x000000ff4000720c */ /* 0x000fe20003f05070 */
[----:B------:R-:W-:Y:S01]  /*4ac0*/  FFMA.FTZ R66, R66, R199, 1.1641532182693481445e-10 ;  /* 0x2f00000042427423 */ /* 0x000fe200000100c7 */
[----:B------:R-:W-:Y:S01]  /*4ad0*/  BSSY B1, `(.L_x_14866) ;  /* 0x0000016000017945 */ /* 0x000fe20003800000 */
[----:B------:R-:W1:Y:S01]  /*4ae0*/  LDC R192, c[0x0][0x298] ;  /* 0x0000a600ffc07b82 */ /* 0x000e620000000800 */
[----:B------:R-:W-:Y:S01]  /*4af0*/  FMUL.FTZ R67, R104, R197 ;  /* 0x000000c568437220 */ /* 0x000fe20000410000 */
[----:B------:R-:W-:-:S02]  /*4b00*/  ISETP.NE.AND.EX P0, PT, R65, RZ, PT, P0 ;  /* 0x000000ff4100720c */ /* 0x000fc40003f05300 */
[----:B------:R-:W-:Y:S02]  /*4b10*/  PRMT R68, R68, 0x7632, R68 ;  /* 0x0000763244447816 */ /* 0x000fe40000000044 */
[----:B0-----:R-:W-:Y:S01]  /*4b20*/  FSETP.GTU.FTZ.AND P1, PT, R66, R193, PT ;  /* 0x000000c14200720b */ /* 0x001fe20003f3c000 */
[----:B-1----:R-:W-:-:S12]  /*4b30*/  FMUL.FTZ R67, R67, R192 ;  /* 0x000000c043437220 */ /* 0x002fd80000410000 */
[----:B------:R-:W-:Y:S02]  /*4b40*/  @P1 LOP3.LUT R41, R41, 0x4, RZ, 0xfc, !PT ;  /* 0x0000000429291812 */ /* 0x000fe400078efcff */
[----:B------:R-:W-:Y:S02]  /*4b50*/  FSEL R64, R67, RZ, !P1 ;  /* 0x000000ff43407208 */ /* 0x000fe40004800000 */
[C---:B------:R-:W-:Y:S02]  /*4b60*/  ISETP.NE.AND P1, PT, R106.reuse, 0x1, PT ;  /* 0x000000016a00780c */ /* 0x040fe40003f25270 */
[----:B------:R-:W-:Y:S01]  /*4b70*/  IADD3 R67, R106, 0x1, RZ ;  /* 0x000000016a437810 */ /* 0x000fe20007ffe0ff */
        /* <DEDUP_REMOVED lines=10> */
.L_x_14867:
[----:B------:R-:W-:-:S07]  /*4c20*/  IMAD.MOV.U32 R65, RZ, RZ, R190 ;  /* 0x000000ffff417224 */ /* 0x000fce00078e00be */
.L_x_14868:
[----:B------:R-:W-:Y:S05]  /*4c30*/  BSYNC B1 ;  /* 0x0000000000017941 */ /* 0x000fea0003800000 */
.L_x_14866:
        /* <DEDUP_REMOVED lines=16> */
.L_x_14872:
[----:B------:R-:W-:Y:S05]  /*4d40*/  BSYNC B2 ;  /* 0x0000000000027941 */ /* 0x000fea0003800000 */
.L_x_14871:
        /* <DEDUP_REMOVED lines=44> */
.L_x_14870:
[----:B------:R-:W-:Y:S05]  /*5010*/  BSYNC B1 ;  /* 0x0000000000017941 */ /* 0x000fea0003800000 */
.L_x_14869:
[----:B------:R-:W-:Y:S01]  /*5020*/  I2FP.F32.U32 R66, R65 ;  /* 0x0000004100427245 */ /* 0x000fe20000201000 */
[----:B------:R-:W-:Y:S01]  /*5030*/  BSSY B1, `(.L_x_14873) ;  /* 0x0000016000017945 */ /* 0x000fe20003800000 */
[----:B------:R-:W-:Y:S01]  /*5040*/  SHF.L.U32 R68, R68, 0x10, RZ ;  /* 0x0000001044447819 */ /* 0x000fe200000006ff */
[----:B------:R-:W-:Y:S01]  /*5050*/  VIADD R104, R67, 0x1 ;  /* 0x0000000143687836 */ /* 0x000fe20000000000 */
[----:B------:R-:W-:Y:S01]  /*5060*/  LOP3.LUT R41, R41, 0xfffffffd, RZ, 0xc0, !PT ;  /* 0xfffffffd29297812 */ /* 0x000fe200078ec0ff */
[----:B------:R-:W-:Y:S02]  /*5070*/  FFMA.FTZ R66, R66, R199, 1.1641532182693481445e-10 ;  /* 0x2f00000042427423 */ /* 0x000fe400000100c7 */
[----:B------:R-:W-:-:S03]  /*5080*/  FMUL.FTZ R65, R68, R197 ;  /* 0x000000c544417220 */ /* 0x000fc60000410000 */
        /* <DEDUP_REMOVED lines=15> */
.L_x_14874:
[----:B------:R-:W-:-:S07]  /*5180*/  IMAD.MOV.U32 R68, RZ, RZ, R190 ;  /* 0x000000ffff447224 */ /* 0x000fce00078e00be */
.L_x_14875:
[----:B------:R-:W-:Y:S05]  /*5190*/  BSYNC B1 ;  /* 0x0000000000017941 */ /* 0x000fea0003800000 */
.L_x_14873:
        /* <DEDUP_REMOVED lines=16> */
.L_x_14879:
[----:B------:R-:W-:Y:S05]  /*52a0*/  BSYNC B2 ;  /* 0x0000000000027941 */ /* 0x000fea0003800000 */
.L_x_14878:
        /* <DEDUP_REMOVED lines=44> */
.L_x_14877:
[----:B------:R-:W-:Y:S05]  /*5570*/  BSYNC B1 ;  /* 0x0000000000017941 */ /* 0x000fea0003800000 */
.L_x_14876:
[----:B------:R-:W-:Y:S01]  /*5580*/  I2FP.F32.U32 R66, R68 ;  /* 0x0000004400427245 */ /* 0x000fe20000201000 */
[----:B------:R-:W-:Y:S01]  /*5590*/  IMAD.U32 R68, R69, 0x10000, RZ ;  /* 0x0001000045447824 */ /* 0x000fe200078e00ff */
[----:B------:R-:W-:Y:S01]  /*55a0*/  ISETP.NE.AND P2, PT, R104, 0x1, PT ;  /* 0x000000016800780c */ /* 0x000fe20003f45270 */
[----:B------:R-:W-:Y:S02]  /*55b0*/  BSSY B1, `(.L_x_14880) ;  /* 0x0000013000017945 */ /* 0x000fe40003800000 */
[----:B------:R-:W-:Y:S01]  /*55c0*/  FFMA.FTZ R66, R66, R199, 1.1641532182693481445e-10 ;  /* 0x2f00000042427423 */ /* 0x000fe200000100c7 */
[----:B------:R-:W-:-:S04]  /*55d0*/  FMUL.FTZ R67, R68, R197 ;  /* 0x000000c544437220 */ /* 0x000fc80000410000 */
[----:B------:R-:W-:Y:S01]  /*55e0*/  FMUL.FTZ R67, R67, R192 ;  /* 0x000000c043437220 */ /* 0x000fe20000410000 */
[----:B------:R-:W-:-:S04]  /*55f0*/  FSETP.GTU.FTZ.AND P1, PT, R66, R193, PT ;  /* 0x000000c14200720b */ /* 0x000fc80003f3c000 */
[----:B------:R-:W-:Y:S02]  /*5600*/  FSEL R66, R67, RZ, !P1 ;  /* 0x000000ff43427208 */ /* 0x000fe40004800000 */
[----:B------:R-:W-:Y:S01]  /*5610*/  PRMT R67, R69, 0x7632, R67 ;  /* 0x0000763245437816 */ /* 0x000fe20000000043 */
[----:B------:R-:W-:Y:S02]  /*5620*/  VIADD R69, R104, 0x1 ;  /* 0x0000000168457836 */ /* 0x000fe40000000000 */
        /* <DEDUP_REMOVED lines=10> */
.L_x_14881:
[----:B------:R-:W-:-:S07]  /*56d0*/  MOV R156, R190 ;  /* 0x000000be009c7202 */ /* 0x000fce0000000f00 */
.L_x_14882:
[----:B------:R-:W-:Y:S05]  /*56e0*/  BSYNC B1 ;  /* 0x0000000000017941 */ /* 0x000fea0003800000 */
.L_x_14880:
        /* <DEDUP_REMOVED lines=16> */
.L_x_14886:
[----:B------:R-:W-:Y:S05]  /*57f0*/  BSYNC B2 ;  /* 0x0000000000027941 */ /* 0x000fea0003800000 */
.L_x_14885:
        /* <DEDUP_REMOVED lines=44> */
.L_x_14884:
[----:B------:R-:W-:Y:S05]  /*5ac0*/  BSYNC B1 ;  /* 0x0000000000017941 */ /* 0x000fea0003800000 */
.L_x_14883:
[----:B------:R-:W-:Y:S01]  /*5ad0*/  I2FP.F32.U32 R68, R156 ;  /* 0x0000009c00447245 */ /* 0x000fe20000201000 */
[----:B------:R-:W-:Y:S01]  /*5ae0*/  IMAD.U32 R104, R67, 0x10000, RZ ;  /* 0x0001000043687824 */ /* 0x000fe200078e00ff */
[C---:B------:R-:W-:Y:S01]  /*5af0*/  ISETP.NE.AND P3, PT, R69.reuse, 0x1, PT ;  /* 0x000000014500780c */ /* 0x040fe20003f65270 */
[----:B------:R-:W-:Y:S01]  /*5b00*/  BSSY B1, `(.L_x_14887) ;  /* 0x0000012000017945 */ /* 0x000fe20003800000 */
[----:B------:R-:W-:Y:S01]  /*5b10*/  IADD3 R105, R69, 0x1, RZ ;  /* 0x0000000145697810 */ /* 0x000fe20007ffe0ff */
[----:B------:R-:W-:Y:S01]  /*5b20*/  FFMA.FTZ R68, R68, R199, 1.1641532182693481445e-10 ;  /* 0x2f00000044447423 */ /* 0x000fe200000100c7 */
[----:B------:R-:W-:-:S04]  /*5b30*/  FMUL.FTZ R67, R104, R197 ;  /* 0x000000c568437220 */ /* 0x000fc80000410000 */
        /* <DEDUP_REMOVED lines=13> */
.L_x_14888:
[----:B------:R-:W-:-:S07]  /*5c10*/  IMAD.MOV.U32 R156, RZ, RZ, R190 ;  /* 0x000000ffff9c7224 */ /* 0x000fce00078e00be */
.L_x_14889:
[----:B------:R-:W-:Y:S05]  /*5c20*/  BSYNC B1 ;  /* 0x0000000000017941 */ /* 0x000fea0003800000 */
.L_x_14887:
        /* <DEDUP_REMOVED lines=16> */
.L_x_14893:
[----:B------:R-:W-:Y:S05]  /*5d30*/  BSYNC B2 ;  /* 0x0000000000027941 */ /* 0x000fea0003800000 */
.L_x_14892:
        /* <DEDUP_REMOVED lines=41> */
[----:B------:R-:W-:Y:S01]  /*5fd0*/  MOV R190, R106 ;  /* 0x0000006a00be7202 */ /* 0x000fe20000000f00 */
[----:B------:R-:W-:Y:S01]  /*5fe0*/  IMAD.MOV.U32 R160, RZ, RZ, R68 ;  /* 0x000000ffffa07224 */ /* 0x000fe200078e0044 */
[----:B------:R-:W-:-:S07]  /*5ff0*/  LOP3.LUT R135, R69, R104, R126, 0x96, !PT ;  /* 0x0000006845877212 */ /* 0x000fce00078e967e */
.L_x_14891:
[----:B------:R-:W-:Y:S05]  /*6000*/  BSYNC B1 ;  /* 0x0000000000017941 */ /* 0x000fea0003800000 */
.L_x_14890:
        /* <DEDUP_REMOVED lines=21> */
.L_x_14895:
[----:B------:R-:W-:-:S07]  /*6160*/  IMAD.MOV.U32 R69, RZ, RZ, R190 ;  /* 0x000000ffff457224 */ /* 0x000fce00078e00be */
.L_x_14896:
[----:B------:R-:W-:Y:S05]  /*6170*/  BSYNC B1 ;  /* 0x0000000000017941 */ /* 0x000fea0003800000 */
.L_x_14894:
        /* <DEDUP_REMOVED lines=16> */
.L_x_14900:
[----:B------:R-:W-:Y:S05]  /*6280*/  BSYNC B2 ;  /* 0x0000000000027941 */ /* 0x000fea0003800000 */
.L_x_14899:
        /* <DEDUP_REMOVED lines=44> */
.L_x_14898:
[----:B------:R-:W-:Y:S05]  /*6550*/  BSYNC B1 ;  /* 0x0000000000017941 */ /* 0x000fea0003800000 */
.L_x_14897:
        /* <DEDUP_REMOVED lines=20> */
.L_x_14902:
[----:B------:R-:W-:-:S07]  /*66a0*/  MOV R70, R190 ;  /* 0x000000be00467202 */ /* 0x000fce0000000f00 */
.L_x_14903:
[----:B------:R-:W-:Y:S05]  /*66b0*/  BSYNC B1 ;  /* 0x0000000000017941 */ /* 0x000fea0003800000 */
.L_x_14901:
        /* <DEDUP_REMOVED lines=16> */
.L_x_14907:
[----:B------:R-:W-:Y:S05]  /*67c0*/  BSYNC B2 ;  /* 0x0000000000027941 */ /* 0x000fea0003800000 */
.L_x_14906:
        /* <DEDUP_REMOVED lines=44> */
.L_x_14905:
[----:B------:R-:W-:Y:S05]  /*6a90*/  BSYNC B1 ;  /* 0x0000000000017941 */ /* 0x000fea0003800000 */
.L_x_14904:
        /* <DEDUP_REMOVED lines=21> */
.L_x_14909:
[----:B------:R-:W-:-:S07]  /*6bf0*/  IMAD.MOV.U32 R200, RZ, RZ, R190 ;  /* 0x000000ffffc87224 */ /* 0x000fce00078e00be */
.L_x_14910:
[----:B------:R-:W-:Y:S05]  /*6c00*/  BSYNC B1 ;  /* 0x0000000000017941 */ /* 0x000fea0003800000 */
.L_x_14908:
        /* <DEDUP_REMOVED lines=18> */
.L_x_14914:
[----:B------:R-:W-:Y:S05]  /*6d30*/  BSYNC B2 ;  /* 0x0000000000027941 */ /* 0x000fea0003800000 */
.L_x_14913:
        /* <DEDUP_REMOVED lines=44> */
.L_x_14912:
[----:B------:R-:W-:Y:S05]  /*7000*/  BSYNC B1 ;  /* 0x0000000000017941 */ /* 0x000fea0003800000 */
.L_x_14911:
[----:B------:R-:W-:Y:S02]  /*7010*/  SEL R157, RZ, 0x1, P1 ;  /* 0x00000001ff9d7807 */ /* 0x000fe40000800000 */
[C---:B------:R-:W-:Y:S02]  /*7020*/  LEA R194, P1, R198.reuse, UR8, 0x5 ;  /* 0x00000008c6c27c11 */ /* 0x040fe4000f8228ff */
[----:B------:R-:W-:Y:S02]  /*7030*/  I2FP.F32.U32 R106, R200 ;  /* 0x000000c8006a7245 */ /* 0x000fe40000201000 */
[C---:B------:R-:W-:Y:S02]  /*7040*/  LEA.HI.X R195, R198.reuse, UR9, RZ, 0x5, P1 ;  /* 0x00000009c6c37c11 */ /* 0x040fe400088f2cff */
[----:B------:R-:W-:Y:S01]  /*7050*/  LEA R104, P1, R198, UR10, 0x3 ;  /* 0x0000000ac6687c11 */ /* 0x000fe2000f8218ff */
[----:B------:R-:W-:Y:S01]  /*7060*/  FFMA.FTZ R106, R106, R199, 1.1641532182693481445e-10 ;  /* 0x2f0000006a6a7423 */ /* 0x000fe200000100c7 */
[----:B------:R-:W-:Y:S01]  /*7070*/  SHF.L.U32 R156, R71, 0x10, RZ ;  /* 0x00000010479c7819 */ /* 0x000fe200000006ff */
[----:B------:R1:W-:Y:S01]  /*7080*/  STG.E.128 desc[UR4][R194.64], R64 ;  /* 0x00000040c2007986 */ /* 0x0003e2000c101d04 */
[----:B------:R-:W-:-:S02]  /*7090*/  SEL R207, RZ, 0x10000, P5 ;  /* 0x00010000ffcf7807 */ /* 0x000fc40002800000 */
[----:B------:R-:W-:Y:S01]  /*70a0*/  LOP3.LUT P5, RZ, R41, 0x2, RZ, 0xc0, !PT ;  /* 0x0000000229ff7812 */ /* 0x000fe200078ac0ff */
[----:B------:R-:W-:Y:S01]  /*70b0*/  FMUL.FTZ R71, R156, R197 ;  /* 0x000000c59c477220 */ /* 0x000fe20000410000 */
[----:B------:R-:W-:Y:S01]  /*70c0*/  LEA.HI.X R105, R198, UR11, RZ, 0x3, P1 ;  /* 0x0000000bc6697c11 */ /* 0x000fe200088f1cff */
[----:B------:R-:W-:Y:S01]  /*70d0*/  IMAD.WIDE.U32 R156, R157, 0x10000, RZ ;  /* 0x000100009d9c7825 */ /* 0x000fe200078e00ff */
[----:B------:R-:W-:-:S03]  /*70e0*/  FSETP.GTU.FTZ.AND P1, PT, R106, R193, PT ;  /* 0x000000c16a00720b */ /* 0x000fc60003f3c000 */
[----:B------:R-:W-:Y:S01]  /*70f0*/  FMUL.FTZ R71, R71, R192 ;  /* 0x000000c047477220 */ /* 0x000fe20000410000 */
[----:B------:R-:W-:Y:S01]  /*7100*/  SEL R107, RZ, 0x1, P2 ;  /* 0x00000001ff6b7807 */ /* 0x000fe20001000000 */
[----:B------:R-:W-:Y:S01]  /*7110*/  VIADD R198, R198, 0x20 ;  /* 0x00000020c6c67836 */ /* 0x000fe20000000000 */
[----:B------:R-:W-:Y:S02]  /*7120*/  SEL R201, RZ, 0x1, P5 ;  /* 0x00000001ffc97807 */ /* 0x000fe40002800000 */
[----:B------:R-:W-:Y:S01]  /*7130*/  SEL R202, RZ, 0x100, P4 ;  /* 0x00000100ffca7807 */ /* 0x000fe20002000000 */
[----:B------:R-:W-:Y:S01]  /*7140*/  IMAD.WIDE.U32 R192, R107, 0x1000000, RZ ;  /* 0x010000006bc07825 */ /* 0x000fe200078e00ff */
[----:B------:R-:W-:Y:S02]  /*7150*/  SEL R199, RZ, 0x1000000, P1 ;  /* 0x01000000ffc77807 */ /* 0x000fe40000800000 */
[----:B------:R-:W-:Y:S01]  /*7160*/  LOP3.LUT P6, RZ, R41, 0x4, RZ, 0xc0, !PT ;  /* 0x0000000429ff7812 */ /* 0x000fe200078cc0ff */
[----:B------:R-:W-:Y:S01]  /*7170*/  IMAD.WIDE.U32 R106, R201, 0x100, RZ ;  /* 0x00000100c96a7825 */ /* 0x000fe200078e00ff */
[----:B------:R-:W-:-:S02]  /*7180*/  SEL R205, RZ, 0x1, P3 ;  /* 0x00000001ffcd7807 */ /* 0x000fc40001800000 */
[----:B------:R-:W-:Y:S02]  /*7190*/  LOP3.LUT R199, R202, R199, R207, 0xfe, !PT ;  /* 0x000000c7cac77212 */ /* 0x000fe400078efecf */
[----:B------:R-:W-:Y:S02]  /*71a0*/  FSEL R71, R71, RZ, !P1 ;  /* 0x000000ff47477208 */ /* 0x000fe40004800000 */
[----:B------:R-:W-:Y:S02]  /*71b0*/  SEL R203, RZ, 0x1, P6 ;  /* 0x00000001ffcb7807 */ /* 0x000fe40003000000 */
[----:B------:R-:W-:Y:S01]  /*71c0*/  LOP3.LUT R106, R106, R192, R156, 0xfe, !PT ;  /* 0x000000c06a6a7212 */ /* 0x000fe200078efe9c */
[----:B------:R-:W-:Y:S01]  /*71d0*/  @P0 FADD.FTZ R71, R55, R71 ;  /* 0x0000004737470221 */ /* 0x000fe20000010000 */
[----:B------:R-:W-:Y:S02]  /*71e0*/  LOP3.LUT R193, R193, R199, R205, 0xfe, !PT ;  /* 0x000000c7c1c17212 */ /* 0x000fe400078efecd */
[----:B------:R-:W-:-:S02]  /*71f0*/  LOP3.LUT R106, R106, R203, RZ, 0xfc, !PT ;  /* 0x000000cb6a6a7212 */ /* 0x000fc400078efcff */
[----:B------:R-:W-:Y:S01]  /*7200*/  LOP3.LUT R107, R107, R193, R157, 0xfe, !PT ;  /* 0x000000c16b6b7212 */ /* 0x000fe200078efe9d */
[----:B------:R1:W-:Y:S04]  /*7210*/  STG.E.128 desc[UR4][R194.64+0x10], R68 ;  /* 0x00001044c2007986 */ /* 0x0003e8000c101d04 */
[----:B------:R1:W-:Y:S02]  /*7220*/  STG.E.64 desc[UR4][R104.64], R106 ;  /* 0x0000006a68007986 */ /* 0x0003e4000c101b04 */
.L_x_14858:
[----:B------:R-:W-:Y:S05]  /*7230*/  BSYNC B0 ;  /* 0x0000000000007941 */ /* 0x000fea0003800000 */
.L_x_14857:
[----:B------:R-:W-:Y:S01]  /*7240*/  LOP3.LUT P0, RZ, R41, 0x100, RZ, 0xc0, !PT ;  /* 0x0000010029ff7812 */ /* 0x000fe2000780c0ff */
[----:B------:R-:W-:-:S12]  /*7250*/  BSSY B0, `(.L_x_14915) ;  /* 0x00002d5000007945 */ /* 0x000fd80003800000 */
[----:B------:R-:W-:Y:S05]  /*7260*/  @!P0 BRA `(.L_x_14916) ;  /* 0x0000002c004c8947 */ /* 0x000fea0003800000 */
[----:B------:R-:W2:Y:S08]  /*7270*/  LDC.64 R76, c[0x0][0x220] ;  /* 0x00008800ff4c7b82 */ /* 0x000eb00000000a00 */
[----:B------:R-:W3:Y:S01]  /*7280*/  LDC.64 R72, c[0x0][0x230] ;  /* 0x00008c00ff487b82 */ /* 0x000ee20000000a00 */
[----:B--2---:R-:W-:-:S06]  /*7290*/  IMAD.WIDE.U32 R76, R198, 0x10, R76 ;  /* 0x00000010c64c7825 */ /* 0x004fcc00078e004c */
[----:B------:R-:W5:Y:S01]  /*72a0*/  LDG.E.128 R76, desc[UR4][R76.64] ;  /* 0x000000044c4c7981 */ /* 0x000f62000c1e1d00 */
[----:B---3--:R-:W-:-:S04]  /*72b0*/  ISETP.NE.U32.AND P0, PT, R72, RZ, PT ;  /* 0x000000ff4800720c */ /* 0x008fc80003f05070 */
[----:B------:R-:W-:-:S13]  /*72c0*/  ISETP.NE.AND.EX P0, PT, R73, RZ, PT, P0 ;  /* 0x000000ff4900720c */ /* 0x000fda0003f05300 */
[----:B------:R-:W-:-:S04]  /*72d0*/  @P0 LEA R74, P1, R198, R72, 0x5 ;  /* 0x00000048c64a0211 */ /* 0x000fc800078228ff */
[----:B------:R-:W-:-:S05]  /*72e0*/  @P0 LEA.HI.X R75, R198, R73, RZ, 0x5, P1 ;  /* 0x00000049c64b0211 */ /* 0x000fca00008f2cff */
[----:B------:R2:W5:Y:S04]  /*72f0*/  @P0 LDG.E.128 R48, desc[UR4][R74.64] ;  /* 0x000000044a300981 */ /* 0x000568000c1e1d00 */
[----:B------:R2:W5:Y:S01]  /*7300*/  @P0 LDG.E.128 R52, desc[UR4][R74.64+0x10] ;  /* 0x000010044a340981 */ /* 0x000562000c1e1d00 */
[C---:B------:R-:W-:Y:S01]  /*7310*/  ISETP.NE.AND P0, PT, R137.reuse, 0x1, PT ;  /* 0x000000018900780c */ /* 0x040fe20003f05270 */
[----:B------:R-:W-:Y:S01]  /*7320*/  BSSY B1, `(.L_x_14917) ;  /* 0x000000c000017945 */ /* 0x000fe20003800000 */
[----:B01----:R-:W-:-:S11]  /*7330*/  IADD3 R104, R137, 0x1, RZ ;  /* 0x0000000189687810 */ /* 0x003fd60007ffe0ff */
[----:B--2---:R-:W-:Y:S05]  /*7340*/  @!P0 BRA `(.L_x_14918) ;  /* 0x0000000000208947 */ /* 0x004fea0003800000 */
        /* <DEDUP_REMOVED lines=8> */
.L_x_14918:
[----:B------:R-:W-:-:S07]  /*73d0*/  MOV R156, R190 ;  /* 0x000000be009c7202 */ /* 0x000fce0000000f00 */
.L_x_14919:
[----:B------:R-:W-:Y:S05]  /*73e0*/  BSYNC B1 ;  /* 0x0000000000017941 */ /* 0x000fea0003800000 */
.L_x_14917:
        /* <DEDUP_REMOVED lines=16> */
.L_x_14923:
[----:B------:R-:W-:Y:S05]  /*74f0*/  BSYNC B2 ;  /* 0x0000000000027941 */ /* 0x000fea0003800000 */
.L_x_14922:
        /* <DEDUP_REMOVED lines=44> */
.L_x_14921:
[----:B------:R-:W-:Y:S05]  /*77c0*/  BSYNC B1 ;  /* 0x0000000000017941 */ /* 0x000fea0003800000 */
.L_x_14920:
[----:B------:R-:W0:Y:S01]  /*77d0*/  LDC R193, c[0x0][0x294] ;  /* 0x0000a500ffc17b82 */ /* 0x000e220000000800 */
[----:B------:R-:W-:Y:S01]  /*77e0*/  I2FP.F32.U32 R74, R156 ;  /* 0x0000009c004a7245 */ /* 0x000fe20000201000 */
[----:B------:R-:W-:Y:S01]  /*77f0*/  IMAD.MOV.U32 R199, RZ, RZ, 0x2f800000 ;  /* 0x2f800000ffc77424 */ /* 0x000fe200078e00ff */
[----:B-----5:R-:W-:Y:S01]  /*7800*/  SHF.L.U32 R106, R76, 0x10, RZ ;  /* 0x000000104c6a7819 */ /* 0x020fe200000006ff */
[----:B------:R-:W-:Y:S01]  /*7810*/  BSSY B1, `(.L_x_14924) ;  /* 0x0000019000017945 */ /* 0x000fe20003800000 */
[----:B------:R-:W-:Y:S01]  /*7820*/  LOP3.LUT R41, R41, 0xfffffffb, RZ, 0xc0, !PT ;  /* 0xfffffffb29297812 */ /* 0x000fe200078ec0ff */
[----:B------:R-:W-:Y:S01]  /*7830*/  FFMA.FTZ R74, R74, R199, 1.1641532182693481445e-10 ;  /* 0x2f0000004a4a7423 */ /* 0x000fe200000100c7 */
[----:B------:R-:W-:Y:S01]  /*7840*/  ISETP.NE.U32.AND P0, PT, R72, RZ, PT ;  /* 0x000000ff4800720c */ /* 0x000fe20003f05070 */
[----:B------:R-:W1:Y:S01]  /*7850*/  LDC R192, c[0x0][0x298] ;  /* 0x0000a600ffc07b82 */ /* 0x000e620000000800 */
[----:B------:R-:W-:Y:S01]  /*7860*/  FMUL.FTZ R75, R106, R197 ;  /* 0x000000c56a4b7220 */ /* 0x000fe20000410000 */
[----:B------:R-:W-:-:S02]  /*7870*/  PRMT R76, R76, 0x7632, R76 ;  /* 0x000076324c4c7816 */ /* 0x000fc4000000004c */
[----:B------:R-:W-:Y:S02]  /*7880*/  ISETP.NE.AND.EX P0, PT, R73, RZ, PT, P0 ;  /* 0x000000ff4900720c */ /* 0x000fe40003f05300 */
        /* <DEDUP_REMOVED lines=16> */
.L_x_14925:
[----:B------:R-:W-:-:S07]  /*7990*/  IMAD.MOV.U32 R73, RZ, RZ, R190 ;  /* 0x000000ffff497224 */ /* 0x000fce00078e00be */
.L_x_14926:
[----:B------:R-:W-:Y:S05]  /*79a0*/  BSYNC B1 ;  /* 0x0000000000017941 */ /* 0x000fea0003800000 */
.L_x_14924:
        /* <DEDUP_REMOVED lines=16> */
.L_x_14930:
[----:B------:R-:W-:Y:S05]  /*7ab0*/  BSYNC B2 ;  /* 0x0000000000027941 */ /* 0x000fea0003800000 */
.L_x_14929:
        /* <DEDUP_REMOVED lines=44> */
.L_x_14928:
[----:B------:R-:W-:Y:S05]  /*7d80*/  BSYNC B1 ;  /* 0x0000000000017941 */ /* 0x000fea0003800000 */
.L_x_14927:
        /* <DEDUP_REMOVED lines=22> */
.L_x_14932:
[----:B------:R-:W-:-:S07]  /*7ef0*/  IMAD.MOV.U32 R76, RZ, RZ, R190 ;  /* 0x000000ffff4c7224 */ /* 0x000fce00078e00be */
.L_x_14933:
[----:B------:R-:W-:Y:S05]  /*7f00*/  BSYNC B1 ;  /* 0x0000000000017941 */ /* 0x000fea0003800000 */
.L_x_14931:
        /* <DEDUP_REMOVED lines=16> */
.L_x_14937:
[----:B------:R-:W-:Y:S05]  /*8010*/  BSYNC B2 ;  /* 0x0000000000027941 */ /* 0x000fea0003800000 */
.L_x_14936:
        /* <DEDUP_REMOVED lines=44> */
.L_x_14935:
[----:B------:R-:W-:Y:S05]  /*82e0*/  BSYNC B1 ;  /* 0x0000000000017941 */ /* 0x000fea0003800000 */
.L_x_14934:
[----:B------:R-:W-:Y:S01]  /*82f0*/  I2FP.F32.U32 R74, R76 ;  /* 0x0000004c004a7245 */ /* 0x000fe20000201000 */
[----:B------:R-:W-:Y:S01]  /*8300*/  BSSY B1, `(.L_x_14938) ;  /* 0x0000015000017945 */ /* 0x000fe20003800000 */
[----:B------:R-:W-:Y:S02]  /*8310*/  SHF.L.U32 R76, R77, 0x10, RZ ;  /* 0x000000104d4c7819 */ /* 0x000fe400000006ff */
[----:B------:R-:W-:Y:S01]  /*8320*/  ISETP.NE.AND P2, PT, R104, 0x1, PT ;  /* 0x000000016800780c */ /* 0x000fe20003f45270 */
[----:B------:R-:W-:Y:S02]  /*8330*/  FFMA.FTZ R74, R74, R199, 1.1641532182693481445e-10 ;  /* 0x2f0000004a4a7423 */ /* 0x000fe400000100c7 */
[----:B------:R-:W-:-:S03]  /*8340*/  FMUL.FTZ R75, R76, R197 ;  /* 0x000000c54c4b7220 */ /* 0x000fc60000410000 */
[----:B------:R-:W-:Y:S01]  /*8350*/  FSETP.GTU.FTZ.AND P1, PT, R74, R193, PT ;  /* 0x000000c14a00720b */ /* 0x000fe20003f3c000 */
[----:B------:R-:W-:-:S05]  /*8360*/  FMUL.FTZ R75, R75, R192 ;  /* 0x000000c04b4b7220 */ /* 0x000fca0000410000 */
        /* <DEDUP_REMOVED lines=13> */
.L_x_14939:
[----:B------:R-:W-:-:S07]  /*8440*/  IMAD.MOV.U32 R156, RZ, RZ, R190 ;  /* 0x000000ffff9c7224 */ /* 0x000fce00078e00be */
.L_x_14940:
[----:B------:R-:W-:Y:S05]  /*8450*/  BSYNC B1 ;  /* 0x0000000000017941 */ /* 0x000fea0003800000 */
.L_x_14938:
        /* <DEDUP_REMOVED lines=16> */
.L_x_14944:
[----:B------:R-:W-:Y:S05]  /*8560*/  BSYNC B2 ;  /* 0x0000000000027941 */ /* 0x000fea0003800000 */
.L_x_14943:
        /* <DEDUP_REMOVED lines=44> */
.L_x_14942:
[----:B------:R-:W-:Y:S05]  /*8830*/  BSYNC B1 ;  /* 0x0000000000017941 */ /* 0x000fea0003800000 */
.L_x_14941:
        /* <DEDUP_REMOVED lines=20> */
.L_x_14946:
[----:B------:R-:W-:-:S07]  /*8980*/  IMAD.MOV.U32 R156, RZ, RZ, R190 ;  /* 0x000000ffff9c7224 */ /* 0x000fce00078e00be */
.L_x_14947:
[----:B------:R-:W-:Y:S05]  /*8990*/  BSYNC B1 ;  /* 0x0000000000017941 */ /* 0x000fea0003800000 */
.L_x_14945:
        /* <DEDUP_REMOVED lines=16> */
.L_x_14951:
[----:B------:R-:W-:Y:S05]  /*8aa0*/  BSYNC B2 ;  /* 0x0000000000027941 */ /* 0x000fea0003800000 */
.L_x_14950:
        /* <DEDUP_REMOVED lines=44> */
.L_x_14949:
[----:B------:R-:W-:Y:S05]  /*8d70*/  BSYNC B1 ;  /* 0x0000000000017941 */ /* 0x000fea0003800000 */
.L_x_14948:
        /* <DEDUP_REMOVED lines=21> */
.L_x_14953:
[----:B------:R-:W-:-:S07]  /*8ed0*/  IMAD.MOV.U32 R77, RZ, RZ, R190 ;  /* 0x000000ffff4d7224 */ /* 0x000fce00078e00be */
.L_x_14954:
[----:B------:R-:W-:Y:S05]  /*8ee0*/  BSYNC B1 ;  /* 0x0000000000017941 */ /* 0x000fea0003800000 */
.L_x_14952:
        /* <DEDUP_REMOVED lines=16> */
.L_x_14958:
[----:B------:R-:W-:Y:S05]  /*8ff0*/  BSYNC B2 ;  /* 0x0000000000027941 */ /* 0x000fea0003800000 */
.L_x_14957:
        /* <DEDUP_REMOVED lines=44> */
.L_x_14956:
[----:B------:R-:W-:Y:S05]  /*92c0*/  BSYNC B1 ;  /* 0x0000000000017941 */ /* 0x000fea0003800000 */
.L_x_14955:
        /* <DEDUP_REMOVED lines=20> */
.L_x_14960:
[----:B------:R-:W-:-:S07]  /*9410*/  IMAD.MOV.U32 R78, RZ, RZ, R190 ;  /* 0x000000ffff4e7224 */ /* 0x000fce00078e00be */
.L_x_14961:
[----:B------:R-:W-:Y:S05]  /*9420*/  BSYNC B1 ;  /* 0x0000000000017941 */ /* 0x000fea0003800000 */
.L_x_14959:
        /* <DEDUP_REMOVED lines=16> */
.L_x_14965:
[----:B------:R-:W-:Y:S05]  /*9530*/  BSYNC B2 ;  /* 0x0000000000027941 */ /* 0x000fea0003800000 */
.L_x_14964:
        /* <DEDUP_REMOVED lines=44> */
.L_x_14963:
[----:B------:R-:W-:Y:S05]  /*9800*/  BSYNC B1 ;  /* 0x0000000000017941 */ /* 0x000fea0003800000 */
.L_x_14962:
        /* <DEDUP_REMOVED lines=21> */
.L_x_14967:
[----:B------:R-:W-:-:S07]  /*9960*/  IMAD.MOV.U32 R200, RZ, RZ, R190 ;  /* 0x000000ffffc87224 */ /* 0x000fce00078e00be */
.L_x_14968:
[----:B------:R-:W-:Y:S05]  /*9970*/  BSYNC B1 ;  /* 0x0000000000017941 */ /* 0x000fea0003800000 */
.L_x_14966:
        /* <DEDUP_REMOVED lines=18> */
.L_x_14972:
[----:B------:R-:W-:Y:S05]  /*9aa0*/  BSYNC B2 ;  /* 0x0000000000027941 */ /* 0x000fea0003800000 */
.L_x_14971:
        /* <DEDUP_REMOVED lines=44> */
.L_x_14970:
[----:B------:R-:W-:Y:S05]  /*9d70*/  BSYNC B1 ;  /* 0x0000000000017941 */ /* 0x000fea0003800000 */
.L_x_14969:
        /* <DEDUP_REMOVED lines=34> */
.L_x_14916:
[----:B------:R-:W-:Y:S05]  /*9fa0*/  BSYNC B0 ;  /* 0x0000000000007941 */ /* 0x000fea0003800000 */
.L_x_14915:
[----:B------:R-:W-:Y:S01]  /*9fb0*/  LOP3.LUT P0, RZ, R41, 0x80, RZ, 0xc0, !PT ;  /* 0x0000008029ff7812 */ /* 0x000fe2000780c0ff */
[----:B------:R-:W-:-:S12]  /*9fc0*/  BSSY B0, `(.L_x_14973) ;  /* 0x00002d5000007945 */ /* 0x000fd80003800000 */
[----:B------:R-:W-:Y:S05]  /*9fd0*/  @!P0 BRA `(.L_x_14974) ;  /* 0x0000002c004c8947 */ /* 0x000fea0003800000 */
[----:B------:R-:W3:Y:S08]  /*9fe0*/  LDC.64 R84, c[0x0][0x220] ;  /* 0x00008800ff547b82 */ /* 0x000ef00000000a00 */
[----:B------:R-:W4:Y:S01]  /*9ff0*/  LDC.64 R80, c[0x0][0x230] ;  /* 0x00008c00ff507b82 */ /* 0x000f220000000a00 */
[----:B---3--:R-:W-:-:S06]  /*a000*/  IMAD.WIDE.U32 R84, R198, 0x10, R84 ;  /* 0x00000010c6547825 */ /* 0x008fcc00078e0054 */
[----:B------:R-:W5:Y:S01]  /*a010*/  LDG.E.128 R84, desc[UR4][R84.64] ;  /* 0x0000000454547981 */ /* 0x000f62000c1e1d00 */
[----:B----4-:R-:W-:-:S04]  /*a020*/  ISETP.NE.U32.AND P0, PT, R80, RZ, PT ;  /* 0x000000ff5000720c */ /* 0x010fc80003f05070 */
[----:B------:R-:W-:-:S13]  /*a030*/  ISETP.NE.AND.EX P0, PT, R81, RZ, PT, P0 ;  /* 0x000000ff5100720c */ /* 0x000fda0003f05300 */
[----:B------:R-:W-:-:S04]  /*a040*/  @P0 LEA R82, P1, R198, R80, 0x5 ;  /* 0x00000050c6520211 */ /* 0x000fc800078228ff */
[----:B------:R-:W-:-:S05]  /*a050*/  @P0 LEA.HI.X R83, R198, R81, RZ, 0x5, P1 ;  /* 0x00000051c6530211 */ /* 0x000fca00008f2cff */
[----:B------:R3:W5:Y:S04]  /*a060*/  @P0 LDG.E.128 R48, desc[UR4][R82.64] ;  /* 0x0000000452300981 */ /* 0x000768000c1e1d00 */
[----:B------:R3:W5:Y:S01]  /*a070*/  @P0 LDG.E.128 R52, desc[UR4][R82.64+0x10] ;  /* 0x0000100452340981 */ /* 0x000762000c1e1d00 */
[C---:B------:R-:W-:Y:S01]  /*a080*/  ISETP.NE.AND P0, PT, R137.reuse, 0x1, PT ;  /* 0x000000018900780c */ /* 0x040fe20003f05270 */
[----:B------:R-:W-:Y:S01]  /*a090*/  BSSY B1, `(.L_x_14975) ;  /* 0x000000c000017945 */ /* 0x000fe20003800000 */
[----:B012---:R-:W-:-:S11]  /*a0a0*/  IADD3 R104, R137, 0x1, RZ ;  /* 0x0000000189687810 */ /* 0x007fd60007ffe0ff */
[----:B---3--:R-:W-:Y:S05]  /*a0b0*/  @!P0 BRA `(.L_x_14976) ;  /* 0x0000000000208947 */ /* 0x008fea0003800000 */
        /* <DEDUP_REMOVED lines=8> */
.L_x_14976:
[----:B------:R-:W-:-:S07]  /*a140*/  MOV R156, R190 ;  /* 0x000000be009c7202 */ /* 0x000fce0000000f00 */
.L_x_14977:
[----:B------:R-:W-:Y:S05]  /*a150*/  BSYNC B1 ;  /* 0x0000000000017941 */ /* 0x000fea0003800000 */
.L_x_14975:
        /* <DEDUP_REMOVED lines=16> */
.L_x_14981:
[----:B------:R-:W-:Y:S05]  /*a260*/  BSYNC B2 ;  /* 0x0000000000027941 */ /* 0x000fea0003800000 */
.L_x_14980:
        /* <DEDUP_REMOVED lines=44> */
.L_x_14979:
[----:B------:R-:W-:Y:S05]  /*a530*/  BSYNC B1 ;  /* 0x0000000000017941 */ /* 0x000fea0003800000 */
.L_x_14978:
        /* <DEDUP_REMOVED lines=28> */
.L_x_14983:
[----:B------:R-:W-:-:S07]  /*a700*/  IMAD.MOV.U32 R81, RZ, RZ, R190 ;  /* 0x000000ffff517224 */ /* 0x000fce00078e00be */
.L_x_14984:
[----:B------:R-:W-:Y:S05]  /*a710*/  BSYNC B1 ;  /* 0x0000000000017941 */ /* 0x000fea0003800000 */
.L_x_14982:
        /* <DEDUP_REMOVED lines=16> */
.L_x_14988:
[----:B------:R-:W-:Y:S05]  /*a820*/  BSYNC B2 ;  /* 0x0000000000027941 */ /* 0x000fea0003800000 */
.L_x_14987:
        /* <DEDUP_REMOVED lines=44> */
.L_x_14986:
[----:B------:R-:W-:Y:S05]  /*aaf0*/  BSYNC B1 ;  /* 0x0000000000017941 */ /* 0x000fea0003800000 */
.L_x_14985:
        /* <DEDUP_REMOVED lines=22> */
.L_x_14990:
[----:B------:R-:W-:-:S07]  /*ac60*/  IMAD.MOV.U32 R84, RZ, RZ, R190 ;  /* 0x000000ffff547224 */ /* 0x000fce00078e00be */
.L_x_14991:
[----:B------:R-:W-:Y:S05]  /*ac70*/  BSYNC B1 ;  /* 0x0000000000017941 */ /* 0x000fea0003800000 */
.L_x_14989:
        /* <DEDUP_REMOVED lines=16> */
.L_x_14995:
[----:B------:R-:W-:Y:S05]  /*ad80*/  BSYNC B2 ;  /* 0x0000000000027941 */ /* 0x000fea0003800000 */
.L_x_14994:
        /* <DEDUP_REMOVED lines=44> */
.L_x_14993:
[----:B------:R-:W-:Y:S05]  /*b050*/  BSYNC B1 ;  /* 0x0000000000017941 */ /* 0x000fea0003800000 */
.L_x_14992:
        /* <DEDUP_REMOVED lines=21> */
.L_x_14997:
[----:B------:R-:W-:-:S07]  /*b1b0*/  IMAD.MOV.U32 R156, RZ, RZ, R190 ;  /* 0x000000ffff9c7224 */ /* 0x000fce00078e00be */
.L_x_14998:
[----:B------:R-:W-:Y:S05]  /*b1c0*/  BSYNC B1 ;  /* 0x0000000000017941 */ /* 0x000fea0003800000 */
.L_x_14996:
        /* <DEDUP_REMOVED lines=16> */
.L_x_15002:
[----:B------:R-:W-:Y:S05]  /*b2d0*/  BSYNC B2 ;  /* 0x0000000000027941 */ /* 0x000fea0003800000 */
.L_x_15001:
        /* <DEDUP_REMOVED lines=44> */
.L_x_15000:
[----:B------:R-:W-:Y:S05]  /*b5a0*/  BSYNC B1 ;  /* 0x0000000000017941 */ /* 0x000fea0003800000 */
.L_x_14999:
        /* <DEDUP_REMOVED lines=20> */
.L_x_15004:
[----:B------:R-:W-:-:S07]  /*b6f0*/  IMAD.MOV.U32 R156, RZ, RZ, R190 ;  /* 0x000000ffff9c7224 */ /* 0x000fce00078e00be */
.L_x_15005:
[----:B------:R-:W-:Y:S05]  /*b700*/  BSYNC B1 ;  /* 0x0000000000017941 */ /* 0x000fea0003800000 */
.L_x_15003:
        /* <DEDUP_REMOVED lines=16> */
.L_x_15009:
[----:B------:R-:W-:Y:S05]  /*b810*/  BSYNC B2 ;  /* 0x0000000000027941 */ /* 0x000fea0003800000 */
.L_x_15008:
        /* <DEDUP_REMOVED lines=44> */
.L_x_15007:
[----:B------:R-:W-:Y:S05]  /*bae0*/  BSYNC B1 ;  /* 0x0000000000017941 */ /* 0x000fea0003800000 */
.L_x_15006:
        /* <DEDUP_REMOVED lines=21> */
.L_x_15011:
[----:B------:R-:W-:-:S07]  /*bc40*/  IMAD.MOV.U32 R85, RZ, RZ, R190 ;  /* 0x000000ffff557224 */ /* 0x000fce00078e00be */
.L_x_15012:
[----:B------:R-:W-:Y:S05]  /*bc50*/  BSYNC B1 ;  /* 0x0000000000017941 */ /* 0x000fea0003800000 */
.L_x_15010:
        /* <DEDUP_REMOVED lines=16> */
.L_x_15016:
[----:B------:R-:W-:Y:S05]  /*bd60*/  BSYNC B2 ;  /* 0x0000000000027941 */ /* 0x000fea0003800000 */
.L_x_15015:
        /* <DEDUP_REMOVED lines=44> */
.L_x_15014:
[----:B------:R-:W-:Y:S05]  /*c030*/  BSYNC B1 ;  /* 0x0000000000017941 */ /* 0x000fea0003800000 */
.L_x_15013:
        /* <DEDUP_REMOVED lines=20> */
.L_x_15018:
[----:B------:R-:W-:-:S07]  /*c180*/  IMAD.MOV.U32 R86, RZ, RZ, R190 ;  /* 0x000000ffff567224 */ /* 0x000fce00078e00be */
.L_x_15019:
[----:B------:R-:W-:Y:S05]  /*c190*/  BSYNC B1 ;  /* 0x0000000000017941 */ /* 0x000fea0003800000 */
.L_x_15017:
        /* <DEDUP_REMOVED lines=16> */
.L_x_15023:
[----:B------:R-:W-:Y:S05]  /*c2a0*/  BSYNC B2 ;  /* 0x0000000000027941 */ /* 0x000fea0003800000 */
.L_x_15022:
        /* <DEDUP_REMOVED lines=44> */
.L_x_15021:
[----:B------:R-:W-:Y:S05]  /*c570*/  BSYNC B1 ;  /* 0x0000000000017941 */ /* 0x000fea0003800000 */
.L_x_15020:
        /* <DEDUP_REMOVED lines=21> */
.L_x_15025:
[----:B------:R-:W-:-:S07]  /*c6d0*/  IMAD.MOV.U32 R200, RZ, RZ, R190 ;  /* 0x000000ffffc87224 */ /* 0x000fce00078e00be */
.L_x_15026:
[----:B------:R-:W-:Y:S05]  /*c6e0*/  BSYNC B1 ;  /* 0x0000000000017941 */ /* 0x000fea0003800000 */
.L_x_15024:
        /* <DEDUP_REMOVED lines=18> */
.L_x_15030:
[----:B------:R-:W-:Y:S05]  /*c810*/  BSYNC B2 ;  /* 0x0000000000027941 */ /* 0x000fea0003800000 */
.L_x_15029:
        /* <DEDUP_REMOVED lines=44> */
.L_x_15028:
[----:B------:R-:W-:Y:S05]  /*cae0*/  BSYNC B1 ;  /* 0x0000000000017941 */ /* 0x000fea0003800000 */
.L_x_15027:
        /* <DEDUP_REMOVED lines=34> */
.L_x_14974:
[----:B------:R-:W-:Y:S05]  /*cd10*/  BSYNC B0 ;  /* 0x0000000000007941 */ /* 0x000fea0003800000 */
.L_x_14973:
[----:B------:R-:W-:Y:S01]  /*cd20*/  LOP3.LUT P0, RZ, R41, 0x40, RZ, 0xc0, !PT ;  /* 0x0000004029ff7812 */ /* 0x000fe2000780c0ff */
[----:B------:R-:W-:-:S12]  /*cd30*/  BSSY B0, `(.L_x_15031) ;  /* 0x00002d5000007945 */ /* 0x000fd80003800000 */
[----:B------:R-:W-:Y:S05]  /*cd40*/  @!P0 BRA `(.L_x_15032) ;  /* 0x0000002c004c8947 */ /* 0x000fea0003800000 */
[----:B------:R-:W4:Y:S08]  /*cd50*/  LDC.64 R92, c[0x0][0x220] ;  /* 0x00008800ff5c7b82 */ /* 0x000f300000000a00 */
[----:B------:R-:W0:Y:S01]  /*cd60*/  LDC.64 R88, c[0x0][0x230] ;  /* 0x00008c00ff587b82 */ /* 0x000e220000000a00 */
[----:B----4-:R-:W-:-:S06]  /*cd70*/  IMAD.WIDE.U32 R92, R198, 0x10, R92 ;  /* 0x00000010c65c7825 */ /* 0x010fcc00078e005c */
[----:B------:R-:W5:Y:S01]  /*cd80*/  LDG.E.128 R92, desc[UR4][R92.64] ;  /* 0x000000045c5c7981 */ /* 0x000f62000c1e1d00 */
[----:B0-----:R-:W-:-:S04]  /*cd90*/  ISETP.NE.U32.AND P0, PT, R88, RZ, PT ;  /* 0x000000ff5800720c */ /* 0x001fc80003f05070 */
[----:B------:R-:W-:-:S13]  /*cda0*/  ISETP.NE.AND.EX P0, PT, R89, RZ, PT, P0 ;  /* 0x000000ff5900720c */ /* 0x000fda0003f05300 */
[----:B------:R-:W-:-:S04]  /*cdb0*/  @P0 LEA R90, P1, R198, R88, 0x5 ;  /* 0x00000058c65a0211 */ /* 0x000fc800078228ff */
[----:B------:R-:W-:-:S05]  /*cdc0*/  @P0 LEA.HI.X R91, R198, R89, RZ, 0x5, P1 ;  /* 0x00000059c65b0211 */ /* 0x000fca00008f2cff */
[----:B------:R0:W5:Y:S04]  /*cdd0*/  @P0 LDG.E.128 R48, desc[UR4][R90.64] ;  /* 0x000000045a300981 */ /* 0x000168000c1e1d00 */
[----:B------:R0:W5:Y:S01]  /*cde0*/  @P0 LDG.E.128 R52, desc[UR4][R90.64+0x10] ;  /* 0x000010045a340981 */ /* 0x000162000c1e1d00 */
[C---:B------:R-:W-:Y:S01]  /*cdf0*/  ISETP.NE.AND P0, PT, R137.reuse, 0x1, PT ;  /* 0x000000018900780c */ /* 0x040fe20003f05270 */
[----:B------:R-:W-:Y:S01]  /*ce00*/  BSSY B1, `(.L_x_15033) ;  /* 0x000000c000017945 */ /* 0x000fe20003800000 */
[----:B-123--:R-:W-:-:S11]  /*ce10*/  IADD3 R104, R137, 0x1, RZ ;  /* 0x0000000189687810 */ /* 0x00efd60007ffe0ff */
        /* <DEDUP_REMOVED lines=9> */
.L_x_15034:
[----:B------:R-:W-:-:S07]  /*ceb0*/  MOV R156, R190 ;  /* 0x000000be009c7202 */ /* 0x000fce0000000f00 */
.L_x_15035:
[----:B------:R-:W-:Y:S05]  /*cec0*/  BSYNC B1 ;  /* 0x0000000000017941 */ /* 0x000fea0003800000 */
.L_x_15033:
        /* <DEDUP_REMOVED lines=16> */
.L_x_15039:
[----:B------:R-:W-:Y:S05]  /*cfd0*/  BSYNC B2 ;  /* 0x0000000000027941 */ /* 0x000fea0003800000 */
.L_x_15038:
        /* <DEDUP_REMOVED lines=44> */
.L_x_15037:
[----:B------:R-:W-:Y:S05]  /*d2a0*/  BSYNC B1 ;  /* 0x0000000000017941 */ /* 0x000fea0003800000 */
.L_x_15036:
        /* <DEDUP_REMOVED lines=28> */
.L_x_15041:
[----:B------:R-:W-:-:S07]  /*d470*/  IMAD.MOV.U32 R89, RZ, RZ, R190 ;  /* 0x000000ffff597224 */ /* 0x000fce00078e00be */
.L_x_15042:
[----:B------:R-:W-:Y:S05]  /*d480*/  BSYNC B1 ;  /* 0x0000000000017941 */ /* 0x000fea0003800000 */
.L_x_15040:
        /* <DEDUP_REMOVED lines=16> */
.L_x_15046:
[----:B------:R-:W-:Y:S05]  /*d590*/  BSYNC B2 ;  /* 0x0000000000027941 */ /* 0x000fea0003800000 */
.L_x_15045:
        /* <DEDUP_REMOVED lines=44> */
.L_x_15044:
[----:B------:R-:W-:Y:S05]  /*d860*/  BSYNC B1 ;  /* 0x0000000000017941 */ /* 0x000fea0003800000 */
.L_x_15043:
        /* <DEDUP_REMOVED lines=22> */
.L_x_15048:
[----:B------:R-:W-:-:S07]  /*d9d0*/  IMAD.MOV.U32 R92, RZ, RZ, R190 ;  /* 0x000000ffff5c7224 */ /* 0x000fce00078e00be */
.L_x_15049:
[----:B------:R-:W-:Y:S05]  /*d9e0*/  BSYNC B1 ;  /* 0x0000000000017941 */ /* 0x000fea0003800000 */
.L_x_15047:
        /* <DEDUP_REMOVED lines=16> */
.L_x_15053:
[----:B------:R-:W-:Y:S05]  /*daf0*/  BSYNC B2 ;  /* 0x0000000000027941 */ /* 0x000fea0003800000 */
.L_x_15052:
        /* <DEDUP_REMOVED lines=44> */
.L_x_15051:
[----:B------:R-:W-:Y:S05]  /*ddc0*/  BSYNC B1 ;  /* 0x0000000000017941 */ /* 0x000fea0003800000 */
.L_x_15050:
        /* <DEDUP_REMOVED lines=21> */
.L_x_15055:
[----:B------:R-:W-:-:S07]  /*df20*/  IMAD.MOV.U32 R156, RZ, RZ, R190 ;  /* 0x000000ffff9c7224 */ /* 0x000fce00078e00be */
.L_x_15056:
[----:B------:R-:W-:Y:S05]  /*df30*/  BSYNC B1 ;  /* 0x0000000000017941 */ /* 0x000fea0003800000 */
.L_x_15054:
        /* <DEDUP_REMOVED lines=16> */
.L_x_15060:
[----:B------:R-:W-:Y:S05]  /*e040*/  BSYNC B2 ;  /* 0x0000000000027941 */ /* 0x000fea0003800000 */
.L_x_15059:
        /* <DEDUP_REMOVED lines=44> */
.L_x_15058:
[----:B------:R-:W-:Y:S05]  /*e310*/  BSYNC B1 ;  /* 0x0000000000017941 */ /* 0x000fea0003800000 */
.L_x_15057:
        /* <DEDUP_REMOVED lines=20> */
.L_x_15062:
[----:B------:R-:W-:-:S07]  /*e460*/  IMAD.MOV.U32 R156, RZ, RZ, R190 ;  /* 0x000000ffff9c7224 */ /* 0x000fce00078e00be */
.L_x_15063:
[----:B------:R-:W-:Y:S05]  /*e470*/  BSYNC B1 ;  /* 0x0000000000017941 */ /* 0x000fea0003800000 */
.L_x_15061:
        /* <DEDUP_REMOVED lines=16> */
.L_x_15067:
[----:B------:R-:W-:Y:S05]  /*e580*/  BSYNC B2 ;  /* 0x0000000000027941 */ /* 0x000fea0003800000 */
.L_x_15066:
        /* <DEDUP_REMOVED lines=44> */
.L_x_15065:
[----:B------:R-:W-:Y:S05]  /*e850*/  BSYNC B1 ;  /* 0x0000000000017941 */ /* 0x000fea0003800000 */
.L_x_15064:
        /* <DEDUP_REMOVED lines=21> */
.L_x_15069:
[----:B------:R-:W-:-:S07]  /*e9b0*/  IMAD.MOV.U32 R93, RZ, RZ, R190 ;  /* 0x000000ffff5d7224 */ /* 0x000fce00078e00be */
.L_x_15070:
[----:B------:R-:W-:Y:S05]  /*e9c0*/  BSYNC B1 ;  /* 0x0000000000017941 */ /* 0x000fea0003800000 */
.L_x_15068:
        /* <DEDUP_REMOVED lines=16> */
.L_x_15074:
[----:B------:R-:W-:Y:S05]  /*ead0*/  BSYNC B2 ;  /* 0x0000000000027941 */ /* 0x000fea0003800000 */
.L_x_15073:
        /* <DEDUP_REMOVED lines=44> */
.L_x_15072:
[----:B------:R-:W-:Y:S05]  /*eda0*/  BSYNC B1 ;  /* 0x0000000000017941 */ /* 0x000fea0003800000 */
.L_x_15071:
        /* <DEDUP_REMOVED lines=20> */
.L_x_15076:
[----:B------:R-:W-:-:S07]  /*eef0*/  IMAD.MOV.U32 R94, RZ, RZ, R190 ;  /* 0x000000ffff5e7224 */ /* 0x000fce00078e00be */
.L_x_15077:
[----:B------:R-:W-:Y:S05]  /*ef00*/  BSYNC B1 ;  /* 0x0000000000017941 */ /* 0x000fea0003800000 */
.L_x_15075:
        /* <DEDUP_REMOVED lines=16> */
.L_x_15081:
[----:B------:R-:W-:Y:S05]  /*f010*/  BSYNC B2 ;  /* 0x0000000000027941 */ /* 0x000fea0003800000 */
.L_x_15080:
        /* <DEDUP_REMOVED lines=44> */
.L_x_15079:
[----:B------:R-:W-:Y:S05]  /*f2e0*/  BSYNC B1 ;  /* 0x0000000000017941 */ /* 0x000fea0003800000 */
.L_x_15078:
        /* <DEDUP_REMOVED lines=21> */
.L_x_15083:
[----:B------:R-:W-:-:S07]  /*f440*/  IMAD.MOV.U32 R200, RZ, RZ, R190 ;  /* 0x000000ffffc87224 */ /* 0x000fce00078e00be */
.L_x_15084:
[----:B------:R-:W-:Y:S05]  /*f450*/  BSYNC B1 ;  /* 0x0000000000017941 */ /* 0x000fea0003800000 */
.L_x_15082:
        /* <DEDUP_REMOVED lines=18> */
.L_x_15088:
[----:B------:R-:W-:Y:S05]  /*f580*/  BSYNC B2 ;  /* 0x0000000000027941 */ /* 0x000fea0003800000 */
.L_x_15087:
        /* <DEDUP_REMOVED lines=44> */
.L_x_15086:
[----:B------:R-:W-:Y:S05]  /*f850*/  BSYNC B1 ;  /* 0x0000000000017941 */ /* 0x000fea0003800000 */
.L_x_15085:
        /* <DEDUP_REMOVED lines=11> */
[C---:B------:R-:W-:Y:S01]  /*f910*/  LEA.HI.X R105, R198.reuse, UR11, RZ, 0x3, P1 ;  /* 0x0000000bc6697c11 */ /* 0x040fe200088f1cff */
[----:B------:R-:W-:Y:S01]  /*f920*/  VIADD R198, R198, 0x20 ;  /* 0x00000020c6c67836 */ /* 0x000fe20000000000 */
[----:B------:R-:W-:Y:S01]  /*f930*/  SEL R107, RZ, 0x1, P2 ;  /* 0x00000001ff6b7807 */ /* 0x000fe20001000000 */
[----:B------:R-:W-:Y:S01]  /*f940*/  FMUL.FTZ R95, R95, R192 ;  /* 0x000000c05f5f7220 */ /* 0x000fe20000410000 */
[----:B------:R-:W-:Y:S02]  /*f950*/  FSETP.GTU.FTZ.AND P1, PT, R106, R193, PT ;  /* 0x000000c16a00720b */ /* 0x000fe40003f3c000 */
[----:B------:R-:W-:Y:S01]  /*f960*/  SEL R201, RZ, 0x1, P5 ;  /* 0x00000001ffc97807 */ /* 0x000fe20002800000 */
[----:B------:R-:W-:Y:S01]  /*f970*/  IMAD.WIDE.U32 R192, R107, 0x1000000, RZ ;  /* 0x010000006bc07825 */ /* 0x000fe200078e00ff */
[----:B------:R-:W-:-:S02]  /*f980*/  SEL R202, RZ, 0x100, P4 ;  /* 0x00000100ffca7807 */ /* 0x000fc40002000000 */
[----:B------:R-:W-:Y:S01]  /*f990*/  SEL R199, RZ, 0x1000000, P1 ;  /* 0x01000000ffc77807 */ /* 0x000fe20000800000 */
[----:B------:R-:W-:Y:S01]  /*f9a0*/  IMAD.WIDE.U32 R106, R157, 0x10000, RZ ;  /* 0x000100009d6a7825 */ /* 0x000fe200078e00ff */
[----:B------:R-:W-:Y:S02]  /*f9b0*/  LOP3.LUT P6, RZ, R41, 0x4, RZ, 0xc0, !PT ;  /* 0x0000000429ff7812 */ /* 0x000fe400078cc0ff */
[----:B------:R-:W-:Y:S01]  /*f9c0*/  SEL R205, RZ, 0x1, P3 ;  /* 0x00000001ffcd7807 */ /* 0x000fe20001800000 */
[----:B------:R-:W-:Y:S01]  /*f9d0*/  IMAD.WIDE.U32 R156, R201, 0x100, RZ ;  /* 0x00000100c99c7825 */ /* 0x000fe200078e00ff */
[----:B------:R-:W-:Y:S02]  /*f9e0*/  LOP3.LUT R199, R202, R199, R207, 0xfe, !PT ;  /* 0x000000c7cac77212 */ /* 0x000fe400078efecf */
[----:B------:R-:W-:Y:S02]  /*f9f0*/  FSEL R95, R95, RZ, !P1 ;  /* 0x000000ff5f5f7208 */ /* 0x000fe40004800000 */
[----:B------:R-:W-:-:S02]  /*fa00*/  SEL R203, RZ, 0x1, P6 ;  /* 0x00000001ffcb7807 */ /* 0x000fc40003000000 */
[----:B------:R-:W-:Y:S01]  /*fa10*/  LOP3.LUT R106, R156, R192, R106, 0xfe, !PT ;  /* 0x000000c09c6a7212 */ /* 0x000fe200078efe6a */
[----:B------:R-:W-:Y:S01]  /*fa20*/  @P0 FADD.FTZ R95, R55, R95 ;  /* 0x0000005f375f0221 */ /* 0x000fe20000010000 */
[----:B------:R-:W-:Y:S02]  /*fa30*/  LOP3.LUT R193, R193, R199, R205, 0xfe, !PT ;  /* 0x000000c7c1c17212 */ /* 0x000fe400078efecd */
[----:B------:R-:W-:Y:S02]  /*fa40*/  LOP3.LUT R106, R106, R203, RZ, 0xfc, !PT ;  /* 0x000000cb6a6a7212 */ /* 0x000fe400078efcff */
[----:B------:R-:W-:Y:S01]  /*fa50*/  LOP3.LUT R107, R157, R193, R107, 0xfe, !PT ;  /* 0x000000c19d6b7212 */ /* 0x000fe200078efe6b */
[----:B------:R4:W-:Y:S04]  /*fa60*/  STG.E.128 desc[UR4][R194.64+0x10], R92 ;  /* 0x0000105cc2007986 */ /* 0x0009e8000c101d04 */
[----:B------:R4:W-:Y:S02]  /*fa70*/  STG.E.64 desc[UR4][R104.64], R106 ;  /* 0x0000006a68007986 */ /* 0x0009e4000c101b04 */
.L_x_15032:
[----:B------:R-:W-:Y:S05]  /*fa80*/  BSYNC B0 ;  /* 0x0000000000007941 */ /* 0x000fea0003800000 */
.L_x_15031:
[----:B------:R-:W-:Y:S01]  /*fa90*/  LOP3.LUT P0, RZ, R41, 0x20, RZ, 0xc0, !PT ;  /* 0x0000002029ff7812 */ /* 0x000fe2000780c0ff */
[----:B------:R-:W-:-:S12]  /*faa0*/  BSSY B0, `(.L_x_15089) ;  /* 0x00002d4000007945 */ /* 0x000fd80003800000 */
[----:B------:R-:W-:Y:S05]  /*fab0*/  @!P0 BRA `(.L_x_15090) ;  /* 0x0000002c00488947 */ /* 0x000fea0003800000 */
[----:B------:R-:W0:Y:S08]  /*fac0*/  LDC.64 R98, c[0x0][0x220] ;  /* 0x00008800ff627b82 */ /* 0x000e300000000a00 */
[----:B------:R-:W1:Y:S01]  /*fad0*/  LDC.64 R96, c[0x0][0x230] ;  /* 0x00008c00ff607b82 */ /* 0x000e620000000a00 */
[----:B0-----:R-:W-:-:S05]  /*fae0*/  IMAD.WIDE.U32 R98, R198, 0x10, R98 ;  /* 0x00000010c6627825 */ /* 0x001fca00078e0062 */
[----:B------:R0:W5:Y:S01]  /*faf0*/  LDG.E.128 R100, desc[UR4][R98.64] ;  /* 0x0000000462647981 */ /* 0x000162000c1e1d00 */
[----:B-1----:R-:W-:-:S04]  /*fb00*/  ISETP.NE.U32.AND P0, PT, R96, RZ, PT ;  /* 0x000000ff6000720c */ /* 0x002fc80003f05070 */
[----:B------:R-:W-:-:S13]  /*fb10*/  ISETP.NE.AND.EX P0, PT, R97, RZ, PT, P0 ;  /* 0x000000ff6100720c */ /* 0x000fda0003f05300 */
[----:B--234-:R-:W-:-:S04]  /*fb20*/  @P0 LEA R104, P1, R198, R96, 0x5 ;  /* 0x00000060c6680211 */ /* 0x01cfc800078228ff */
        /* <DEDUP_REMOVED lines=15> */
.L_x_15092:
[----:B------:R-:W-:-:S07]  /*fc20*/  MOV R156, R190 ;  /* 0x000000be009c7202 */ /* 0x000fce0000000f00 */
.L_x_15093:
[----:B------:R-:W-:Y:S05]  /*fc30*/  BSYNC B1 ;  /* 0x0000000000017941 */ /* 0x000fea0003800000 */
.L_x_15091:
        /* <DEDUP_REMOVED lines=16> */
.L_x_15097:
[----:B------:R-:W-:Y:S05]  /*fd40*/  BSYNC B2 ;  /* 0x0000000000027941 */ /* 0x000fea0003800000 */
.L_x_15096:
        /* <DEDUP_REMOVED lines=44> */
.L_x_15095:
[----:B------:R-:W-:Y:S05]  /*10010*/  BSYNC B1 ;  /* 0x0000000000017941 */ /* 0x000fea0003800000 */
.L_x_15094:
        /* <DEDUP_REMOVED lines=28> */
.L_x_15099:
[----:B------:R-:W-:-:S07]  /*101e0*/  IMAD.MOV.U32 R97, RZ, RZ, R190 ;  /* 0x000000ffff617224 */ /* 0x000fce00078e00be */
.L_x_15100:
[----:B------:R-:W-:Y:S05]  /*101f0*/  BSYNC B1 ;  /* 0x0000000000017941 */ /* 0x000fea0003800000 */
.L_x_15098:
        /* <DEDUP_REMOVED lines=16> */
.L_x_15104:
[----:B------:R-:W-:Y:S05]  /*10300*/  BSYNC B2 ;  /* 0x0000000000027941 */ /* 0x000fea0003800000 */
.L_x_15103:
        /* <DEDUP_REMOVED lines=44> */
.L_x_15102:
[----:B------:R-:W-:Y:S05]  /*105d0*/  BSYNC B1 ;  /* 0x0000000000017941 */ /* 0x000fea0003800000 */
.L_x_15101:
        /* <DEDUP_REMOVED lines=22> */
.L_x_15106:
[----:B------:R-:W-:-:S07]  /*10740*/  IMAD.MOV.U32 R100, RZ, RZ, R190 ;  /* 0x000000ffff647224 */ /* 0x000fce00078e00be */
.L_x_15107:
[----:B------:R-:W-:Y:S05]  /*10750*/  BSYNC B1 ;  /* 0x0000000000017941 */ /* 0x000fea0003800000 */
.L_x_15105:
        /* <DEDUP_REMOVED lines=16> */
.L_x_15111:
[----:B------:R-:W-:Y:S05]  /*10860*/  BSYNC B2 ;  /* 0x0000000000027941 */ /* 0x000fea0003800000 */
.L_x_15110:
        /* <DEDUP_REMOVED lines=44> */
.L_x_15109:
[----:B------:R-:W-:Y:S05]  /*10b30*/  BSYNC B1 ;  /* 0x0000000000017941 */ /* 0x000fea0003800000 */
.L_x_15108:
        /* <DEDUP_REMOVED lines=21> */
.L_x_15113:
[----:B------:R-:W-:-:S07]  /*10c90*/  IMAD.MOV.U32 R156, RZ, RZ, R190 ;  /* 0x000000ffff9c7224 */ /* 0x000fce00078e00be */
.L_x_15114:
[----:B------:R-:W-:Y:S05]  /*10ca0*/  BSYNC B1 ;  /* 0x0000000000017941 */ /* 0x000fea0003800000 */
.L_x_15112:
        /* <DEDUP_REMOVED lines=16> */
.L_x_15118:
[----:B------:R-:W-:Y:S05]  /*10db0*/  BSYNC B2 ;  /* 0x0000000000027941 */ /* 0x000fea0003800000 */
.L_x_15117:
        /* <DEDUP_REMOVED lines=44> */
.L_x_15116:
[----:B------:R-:W-:Y:S05]  /*11080*/  BSYNC B1 ;  /* 0x0000000000017941 */ /* 0x000fea0003800000 */
.L_x_15115:
        /* <DEDUP_REMOVED lines=20> */
.L_x_15120:
[----:B------:R-:W-:-:S07]  /*111d0*/  IMAD.MOV.U32 R156, RZ, RZ, R190 ;  /* 0x000000ffff9c7224 */ /* 0x000fce00078e00be */
.L_x_15121:
[----:B------:R-:W-:Y:S05]  /*111e0*/  BSYNC B1 ;  /* 0x0000000000017941 */ /* 0x000fea0003800000 */
.L_x_15119:
        /* <DEDUP_REMOVED lines=16> */
.L_x_15125:
[----:B------:R-:W-:Y:S05]  /*112f0*/  BSYNC B2 ;  /* 0x0000000000027941 */ /* 0x000fea0003800000 */
.L_x_15124:
        /* <DEDUP_REMOVED lines=44> */
.L_x_15123:
[----:B------:R-:W-:Y:S05]  /*115c0*/  BSYNC B1 ;  /* 0x0000000000017941 */ /* 0x000fea0003800000 */
.L_x_15122:
        /* <DEDUP_REMOVED lines=21> */
.L_x_15127:
[----:B------:R-:W-:-:S07]  /*11720*/  IMAD.MOV.U32 R101, RZ, RZ, R190 ;  /* 0x000000ffff657224 */ /* 0x000fce00078e00be */
.L_x_15128:
[----:B------:R-:W-:Y:S05]  /*11730*/  BSYNC B1 ;  /* 0x0000000000017941 */ /* 0x000fea0003800000 */
.L_x_15126:
        /* <DEDUP_REMOVED lines=16> */
.L_x_15132:
[----:B------:R-:W-:Y:S05]  /*11840*/  BSYNC B2 ;  /* 0x0000000000027941 */ /* 0x000fea0003800000 */
.L_x_15131:
        /* <DEDUP_REMOVED lines=44> */
.L_x_15130:
[----:B------:R-:W-:Y:S05]  /*11b10*/  BSYNC B1 ;  /* 0x0000000000017941 */ /* 0x000fea0003800000 */
.L_x_15129:
        /* <DEDUP_REMOVED lines=20> */
.L_x_15134:
[----:B------:R-:W-:-:S07]  /*11c60*/  IMAD.MOV.U32 R102, RZ, RZ, R190 ;  /* 0x000000ffff667224 */ /* 0x000fce00078e00be */
.L_x_15135:
[----:B------:R-:W-:Y:S05]  /*11c70*/  BSYNC B1 ;  /* 0x0000000000017941 */ /* 0x000fea0003800000 */
.L_x_15133:
        /* <DEDUP_REMOVED lines=16> */
.L_x_15139:
[----:B------:R-:W-:Y:S05]  /*11d80*/  BSYNC B2 ;  /* 0x0000000000027941 */ /* 0x000fea0003800000 */
.L_x_15138:
        /* <DEDUP_REMOVED lines=44> */
.L_x_15137:
[----:B------:R-:W-:Y:S05]  /*12050*/  BSYNC B1 ;  /* 0x0000000000017941 */ /* 0x000fea0003800000 */
.L_x_15136:
        /* <DEDUP_REMOVED lines=21> */
.L_x_15141:
[----:B------:R-:W-:-:S07]  /*121b0*/  IMAD.MOV.U32 R195, RZ, RZ, R190 ;  /* 0x000000ffffc37224 */ /* 0x000fce00078e00be */
.L_x_15142:
[----:B------:R-:W-:Y:S05]  /*121c0*/  BSYNC B1 ;  /* 0x0000000000017941 */ /* 0x000fea0003800000 */
.L_x_15140:
        /* <DEDUP_REMOVED lines=18> */
.L_x_15146:
[----:B------:R-:W-:Y:S05]  /*122f0*/  BSYNC B2 ;  /* 0x0000000000027941 */ /* 0x000fea0003800000 */
.L_x_15145:
        /* <DEDUP_REMOVED lines=44> */
.L_x_15144:
[----:B------:R-:W-:Y:S05]  /*125c0*/  BSYNC B1 ;  /* 0x0000000000017941 */ /* 0x000fea0003800000 */
.L_x_15143:
[----:B------:R-:W-:Y:S02]  /*125d0*/  SEL R200, RZ, 0x1, P1 ;  /* 0x00000001ffc87807 */ /* 0x000fe40000800000 */
[C---:B------:R-:W-:Y:S02]  /*125e0*/  LEA R106, P1, R198.reuse, UR8, 0x5 ;  /* 0x00000008c66a7c11 */ /* 0x040fe4000f8228ff */
[----:B------:R-:W-:Y:S02]  /*125f0*/  I2FP.F32.U32 R157, R195 ;  /* 0x000000c3009d7245 */ /* 0x000fe40000201000 */
[----:B------:R-:W-:Y:S02]  /*12600*/  SHF.L.U32 R156, R103, 0x10, RZ ;  /* 0x00000010679c7819 */ /* 0x000fe400000006ff */
[C---:B------:R-:W-:Y:S01]  /*12610*/  LEA.HI.X R107, R198.reuse, UR9, RZ, 0x5, P1 ;  /* 0x00000009c66b7c11 */ /* 0x040fe200088f2cff */
[----:B------:R-:W-:Y:S01]  /*12620*/  FFMA.FTZ R194, R157, R194, 1.1641532182693481445e-10 ;  /* 0x2f0000009dc27423 */ /* 0x000fe200000100c2 */
[----:B------:R-:W-:Y:S01]  /*12630*/  LEA R104, P1, R198, UR10, 0x3 ;  /* 0x0000000ac6687c11 */ /* 0x000fe2000f8218ff */
[----:B------:R-:W-:Y:S01]  /*12640*/  FMUL.FTZ R197, R156, R197 ;  /* 0x000000c59cc57220 */ /* 0x000fe20000410000 */
[----:B------:R-:W-:Y:S01]  /*12650*/  SEL R207, RZ, 0x10000, P5 ;  /* 0x00010000ffcf7807 */ /* 0x000fe20002800000 */
[----:B------:R0:W-:Y:S01]  /*12660*/  STG.E.128 desc[UR4][R106.64], R96 ;  /* 0x000000606a007986 */ /* 0x0001e2000c101d04 */
[----:B------:R-:W-:Y:S01]  /*12670*/  LOP3.LUT P5, RZ, R41, 0x2, RZ, 0xc0, !PT ;  /* 0x0000000229ff7812 */ /* 0x000fe200078ac0ff */
[----:B------:R-:W-:Y:S01]  /*12680*/  FMUL.FTZ R197, R197, R192 ;  /* 0x000000c0c5c57220 */ /* 0x000fe20000410000 */
[----:B------:R-:W-:-:S02]  /*12690*/  LEA.HI.X R105, R198, UR11, RZ, 0x3, P1 ;  /* 0x0000000bc6697c11 */ /* 0x000fc400088f1cff */
[----:B------:R-:W-:Y:S01]  /*126a0*/  FSETP.GTU.FTZ.AND P1, PT, R194, R193, PT ;  /* 0x000000c1c200720b */ /* 0x000fe20003f3c000 */
[----:B------:R-:W-:Y:S01]  /*126b0*/  IMAD.WIDE.U32 R192, R200, 0x10000, RZ ;  /* 0x00010000c8c07825 */ /* 0x000fe200078e00ff */
[----:B------:R-:W-:Y:S02]  /*126c0*/  SEL R199, RZ, 0x1, P2 ;  /* 0x00000001ffc77807 */ /* 0x000fe40001000000 */
[----:B------:R-:W-:Y:S02]  /*126d0*/  SEL R201, RZ, 0x1, P5 ;  /* 0x00000001ffc97807 */ /* 0x000fe40002800000 */
[----:B------:R-:W-:Y:S01]  /*126e0*/  FSEL R103, R197, RZ, !P1 ;  /* 0x000000ffc5677208 */ /* 0x000fe20004800000 */
[----:B------:R-:W-:Y:S01]  /*126f0*/  IMAD.WIDE.U32 R194, R199, 0x1000000, RZ ;  /* 0x01000000c7c27825 */ /* 0x000fe200078e00ff */
[----:B------:R-:W-:Y:S02]  /*12700*/  SEL R202, RZ, 0x100, P4 ;  /* 0x00000100ffca7807 */ /* 0x000fe40002000000 */
[----:B------:R-:W-:Y:S01]  /*12710*/  SEL R197, RZ, 0x1000000, P1 ;  /* 0x01000000ffc57807 */ /* 0x000fe20000800000 */
[----:B------:R-:W-:Y:S01]  /*12720*/  IMAD.WIDE.U32 R156, R201, 0x100, RZ ;  /* 0x00000100c99c7825 */ /* 0x000fe200078e00ff */
[----:B------:R-:W-:-:S03]  /*12730*/  LOP3.LUT P6, RZ, R41, 0x4, RZ, 0xc0, !PT ;  /* 0x0000000429ff7812 */ /* 0x000fc600078cc0ff */
[----:B------:R-:W-:Y:S01]  /*12740*/  @P0 FADD.FTZ R103, R55, R103 ;  /* 0x0000006737670221 */ /* 0x000fe20000010000 */
[----:B------:R-:W-:Y:S02]  /*12750*/  SEL R205, RZ, 0x1, P3 ;  /* 0x00000001ffcd7807 */ /* 0x000fe40001800000 */
[----:B------:R-:W-:Y:S02]  /*12760*/  LOP3.LUT R197, R202, R197, R207, 0xfe, !PT ;  /* 0x000000c5cac57212 */ /* 0x000fe400078efecf */
[----:B------:R-:W-:Y:S01]  /*12770*/  SEL R203, RZ, 0x1, P6 ;  /* 0x00000001ffcb7807 */ /* 0x000fe20003000000 */
[----:B------:R0:W-:Y:S01]  /*12780*/  STG.E.128 desc[UR4][R106.64+0x10], R100 ;  /* 0x000010646a007986 */ /* 0x0001e2000c101d04 */
[----:B------:R-:W-:Y:S02]  /*12790*/  LOP3.LUT R156, R156, R194, R192, 0xfe, !PT ;  /* 0x000000c29c9c7212 */ /* 0x000fe400078efec0 */
[----:B------:R-:W-:Y:S02]  /*127a0*/  LOP3.LUT R195, R195, R197, R205, 0xfe, !PT ;  /* 0x000000c5c3c37212 */ /* 0x000fe400078efecd */
[----:B------:R-:W-:-:S02]  /*127b0*/  LOP3.LUT R156, R156, R203, RZ, 0xfc, !PT ;  /* 0x000000cb9c9c7212 */ /* 0x000fc400078efcff */
[----:B------:R-:W-:-:S05]  /*127c0*/  LOP3.LUT R157, R157, R195, R193, 0xfe, !PT ;  /* 0x000000c39d9d7212 */ /* 0x000fca00078efec1 */
[----:B------:R0:W-:Y:S02]  /*127d0*/  STG.E.64 desc[UR4][R104.64], R156 ;  /* 0x0000009c68007986 */ /* 0x0001e4000c101b04 */
.L_x_15090:
[----:B------:R-:W-:Y:S05]  /*127e0*/  BSYNC B0 ;  /* 0x0000000000007941 */ /* 0x000fea0003800000 */
.L_x_15089:
[----:B01234-:R-:W-:Y:S01]  /*127f0*/  FADD.FTZ R104, RZ, R56 ;  /* 0x00000038ff687221 */ /* 0x01ffe20000010000 */
[----:B------:R-:W-:Y:S01]  /*12800*/  LOP3.LUT P0, RZ, R41, 0x8, RZ, 0xc0, !PT ;  /* 0x0000000829ff7812 */ /* 0x000fe2000780c0ff */
[----:B------:R-:W-:Y:S01]  /*12810*/  UMOV UR6, 0xffffffff ;  /* 0xffffffff00067882 */ /* 0x000fe20000000000 */
[C---:B------:R-:W-:Y:S01]  /*12820*/  ISETP.GT.U32.AND P1, PT, R46.reuse, 0x5f, PT ;  /* 0x0000005f2e00780c */ /* 0x040fe20003f24070 */
        /* <DEDUP_REMOVED lines=173> */
.L_x_15172:
        /* <DEDUP_REMOVED lines=49> */
.L_x_15149:
[----:B------:R-:W-:Y:S05]  /*13610*/  BSYNC B0 ;  /* 0x0000000000007941 */ /* 0x000fea0003800000 */
.L_x_15148:
        /* <DEDUP_REMOVED lines=35> */
.L_x_15151:
[----:B------:R-:W-:Y:S05]  /*13850*/  BSYNC B0 ;  /* 0x0000000000007941 */ /* 0x000fea0003800000 */
.L_x_15150:
        /* <DEDUP_REMOVED lines=35> */
.L_x_15153:
[----:B------:R-:W-:Y:S05]  /*13a90*/  BSYNC B0 ;  /* 0x0000000000007941 */ /* 0x000fea0003800000 */
.L_x_15152:
        /* <DEDUP_REMOVED lines=35> */
.L_x_15155:
[----:B------:R-:W-:Y:S05]  /*13cd0*/  BSYNC B0 ;  /* 0x0000000000007941 */ /* 0x000fea0003800000 */
.L_x_15154:
        /* <DEDUP_REMOVED lines=35> */
.L_x_15157:
[----:B------:R-:W-:Y:S05]  /*13f10*/  BSYNC B0 ;  /* 0x0000000000007941 */ /* 0x000fea0003800000 */
.L_x_15156:
        /* <DEDUP_REMOVED lines=34> */
.L_x_15159:
[----:B------:R-:W-:Y:S05]  /*14140*/  BSYNC B0 ;  /* 0x0000000000007941 */ /* 0x000fea0003800000 */
.L_x_15158:
[----:B01234-:R-:W0:Y:S02]  /*14150*/  LDC.64 R104, c[0x0][0x210] ;  /* 0x00008400ff687b82 */ /* 0x01fe240000000a00 */
[----:B0-----:R-:W-:-:S04]  /*14160*/  LEA R40, R104, R40, 0x2 ;  /* 0x0000002868287211 */ /* 0x001fc800078e10ff */
[----:B------:R-:W-:-:S13]  /*14170*/  ISETP.GE.AND P0, PT, R40, R105, PT ;  /* 0x000000692800720c */ /* 0x000fda0003f06270 */
[----:B------:R-:W-:Y:S05]  /*14180*/  @!P0 BRA `(.L_x_15160) ;  /* 0xfffffed400408947 */ /* 0x000fea000383ffff */
[----:B------:R-:W-:Y:S05]  /*14190*/  EXIT ;  /* 0x000000000000794d */ /* 0x000fea0003800000 */
.L_x_15147:
[----:B------:R-:W-:Y:S01]  /*141a0*/  HFMA2.MMA R196, -RZ, RZ, 0, 5.9604644775390625e-08 ;  /* 0x00000001ffc47435 */ /* 0x000fe200000001ff */
[----:B------:R-:W-:Y:S01]  /*141b0*/  BSSY B0, `(.L_x_15161) ;  /* 0x0000007000007945 */ /* 0x000fe20003800000 */
[----:B------:R-:W-:Y:S01]  /*141c0*/  IMAD.MOV.U32 R197, RZ, RZ, R105 ;  /* 0x000000ffffc57224 */ /* 0x000fe200078e0069 */
[----:B------:R-:W-:Y:S01]  /*141d0*/  MOV R194, 0xffffffff ;  /* 0xffffffff00c27802 */ /* 0x000fe20000000f00 */
[----:B------:R-:W-:-:S07]  /*141e0*/  IMAD.MOV.U32 R199, RZ, RZ, 0x1f ;  /* 0x0000001fffc77424 */ /* 0x000fce00078e00ff */
[----:B------:R-:W-:Y:S05]  /*141f0*/  WARPSYNC.COLLECTIVE R194, `(.L_x_15162) ;  /* 0x00000000c2087348 */ /* 0x000fea0003c00000 */
[----:B------:R0:W1:Y:S02]  /*14200*/  SHFL.BFLY P6, R195, R197, R196, R199 ;  /* 0x0c0000c4c5c37389 */ /* 0x00006400000c00c7 */
[----:B01----:R-:W-:Y:S01]  /*14210*/  ENDCOLLECTIVE ;  /* 0x000000000000791b */ /* 0x003fe20003800000 */
.L_x_15162:
[----:B------:R-:W-:Y:S05]  /*14220*/  BSYNC B0 ;  /* 0x0000000000007941 */ /* 0x000fea0003800000 */
.L_x_15161:
        /* <DEDUP_REMOVED lines=10> */
.L_x_15163:
[----:B------:R-:W-:Y:S01]  /*142d0*/  HFMA2.MMA R196, -RZ, RZ, 0, 2.384185791015625e-07 ;  /* 0x00000004ffc47435 */ /* 0x000fe200000001ff */
[----:B------:R-:W-:-:S05]  /*142e0*/  MOV R107, R195 ;  /* 0x000000c3006b7202 */ /* 0x000fca0000000f00 */
[----:B------:R-:W-:-:S04]  /*142f0*/  FADD.FTZ R107, R106, R107 ;  /* 0x0000006b6a6b7221 */ /* 0x000fc80000010000 */
[----:B------:R-:W-:-:S07]  /*14300*/  IMAD.MOV.U32 R197, RZ, RZ, R107 ;  /* 0x000000ffffc57224 */ /* 0x000fce00078e006b */
[----:B------:R-:W-:Y:S05]  /*14310*/  WARPSYNC.COLLECTIVE R194, `(.L_x_15164) ;  /* 0x00000000c2087348 */ /* 0x000fea0003c00000 */
[----:B------:R0:W1:Y:S02]  /*14320*/  SHFL.BFLY P6, R195, R197, R196, R199 ;  /* 0x0c0000c4c5c37389 */ /* 0x00006400000c00c7 */
[----:B01----:R-:W-:Y:S01]  /*14330*/  ENDCOLLECTIVE ;  /* 0x000000000000791b */ /* 0x003fe20003800000 */
.L_x_15164:
[----:B------:R-:W-:Y:S02]  /*14340*/  IMAD.MOV.U32 R196, RZ, RZ, 0x8 ;  /* 0x00000008ffc47424 */ /* 0x000fe400078e00ff */
[----:B------:R-:W-:-:S04]  /*14350*/  IMAD.MOV.U32 R104, RZ, RZ, R195 ;  /* 0x000000ffff687224 */ /* 0x000fc800078e00c3 */
[----:B------:R-:W-:-:S05]  /*14360*/  FADD.FTZ R192, R107, R104 ;  /* 0x000000686bc07221 */ /* 0x000fca0000010000 */
[----:B------:R-:W-:-:S07]  /*14370*/  MOV R197, R192 ;  /* 0x000000c000c57202 */ /* 0x000fce0000000f00 */
[----:B------:R-:W-:Y:S05]  /*14380*/  WARPSYNC.COLLECTIVE R194, `(.L_x_15165) ;  /* 0x00000000c2087348 */ /* 0x000fea0003c00000 */
[----:B------:R0:W1:Y:S02]  /*14390*/  SHFL.BFLY P6, R195, R197, R196, R199 ;  /* 0x0c0000c4c5c37389 */ /* 0x00006400000c00c7 */
[----:B01----:R-:W-:Y:S01]  /*143a0*/  ENDCOLLECTIVE ;  /* 0x000000000000791b */ /* 0x003fe20003800000 */
.L_x_15165:
[----:B------:R-:W-:Y:S01]  /*143b0*/  HFMA2.MMA R196, -RZ, RZ, 0, 9.5367431640625e-07 ;  /* 0x00000010ffc47435 */ /* 0x000fe200000001ff */
[----:B------:R-:W-:-:S05]  /*143c0*/  MOV R157, R195 ;  /* 0x000000c3009d7202 */ /* 0x000fca0000000f00 */
[----:B------:R-:W-:-:S04]  /*143d0*/  FADD.FTZ R193, R192, R157 ;  /* 0x0000009dc0c17221 */ /* 0x000fc80000010000 */
[----:B------:R-:W-:-:S07]  /*143e0*/  IMAD.MOV.U32 R197, RZ, RZ, R193 ;  /* 0x000000ffffc57224 */ /* 0x000fce00078e00c1 */
[----:B------:R-:W-:Y:S05]  /*143f0*/  WARPSYNC.COLLECTIVE R194, `(.L_x_15166) ;  /* 0x00000000c2087348 */ /* 0x000fea0003c00000 */
[----:B------:R0:W1:Y:S02]  /*14400*/  SHFL.BFLY P6, R195, R197, R196, R199 ;  /* 0x0c0000c4c5c37389 */ /* 0x00006400000c00c7 */
[----:B01----:R-:W-:Y:S01]  /*14410*/  ENDCOLLECTIVE ;  /* 0x000000000000791b */ /* 0x003fe20003800000 */
.L_x_15166:
        /* <DEDUP_REMOVED lines=106> */
.L_x_15167:
[----:B------:R-:W-:Y:S01]  /*14ac0*/  HFMA2.MMA R196, -RZ, RZ, 0, 1.1920928955078125e-07 ;  /* 0x00000002ffc47435 */ /* 0x000fe200000001ff */
[----:B------:R-:W-:-:S05]  /*14ad0*/  MOV R105, R195 ;  /* 0x000000c300697202 */ /* 0x000fca0000000f00 */
[----:B------:R-:W-:-:S04]  /*14ae0*/  FADD.FTZ R105, R104, R105 ;  /* 0x0000006968697221 */ /* 0x000fc80000010000 */
[----:B------:R-:W-:-:S07]  /*14af0*/  IMAD.MOV.U32 R197, RZ, RZ, R105 ;  /* 0x000000ffffc57224 */ /* 0x000fce00078e0069 */
[----:B------:R-:W-:Y:S05]  /*14b00*/  WARPSYNC.COLLECTIVE R194, `(.L_x_15168) ;  /* 0x00000000c2087348 */ /* 0x000fea0003c00000 */
[----:B------:R0:W1:Y:S02]  /*14b10*/  SHFL.BFLY P6, R195, R197, R196, R199 ;  /* 0x0c0000c4c5c37389 */ /* 0x00006400000c00c7 */
[----:B01----:R-:W-:Y:S01]  /*14b20*/  ENDCOLLECTIVE ;  /* 0x000000000000791b */ /* 0x003fe20003800000 */
.L_x_15168:
[----:B------:R-:W-:Y:S02]  /*14b30*/  IMAD.MOV.U32 R196, RZ, RZ, 0x4 ;  /* 0x00000004ffc47424 */ /* 0x000fe400078e00ff */
[----:B------:R-:W-:-:S04]  /*14b40*/  IMAD.MOV.U32 R106, RZ, RZ, R195 ;  /* 0x000000ffff6a7224 */ /* 0x000fc800078e00c3 */
[----:B------:R-:W-:-:S05]  /*14b50*/  FADD.FTZ R106, R105, R106 ;  /* 0x0000006a696a7221 */ /* 0x000fca0000010000 */
[----:B------:R-:W-:-:S07]  /*14b60*/  MOV R197, R106 ;  /* 0x0000006a00c57202 */ /* 0x000fce0000000f00 */
[----:B------:R-:W-:Y:S05]  /*14b70*/  WARPSYNC.COLLECTIVE R194, `(.L_x_15169) ;  /* 0x00000000c2087348 */ /* 0x000fea0003c00000 */
[----:B------:R0:W1:Y:S02]  /*14b80*/  SHFL.BFLY P6, R195, R197, R196, R199 ;  /* 0x0c0000c4c5c37389 */ /* 0x00006400000c00c7 */
[----:B01----:R-:W-:Y:S01]  /*14b90*/  ENDCOLLECTIVE ;  /* 0x000000000000791b */ /* 0x003fe20003800000 */
.L_x_15169:
[----:B------:R-:W-:Y:S01]  /*14ba0*/  HFMA2.MMA R196, -RZ, RZ, 0, 4.76837158203125e-07 ;  /* 0x00000008ffc47435 */ /* 0x000fe200000001ff */
[----:B------:R-:W-:-:S05]  /*14bb0*/  MOV R107, R195 ;  /* 0x000000c3006b7202 */ /* 0x000fca0000000f00 */
[----:B------:R-:W-:-:S04]  /*14bc0*/  FADD.FTZ R107, R106, R107 ;  /* 0x0000006b6a6b7221 */ /* 0x000fc80000010000 */
[----:B------:R-:W-:-:S07]  /*14bd0*/  IMAD.MOV.U32 R197, RZ, RZ, R107 ;  /* 0x000000ffffc57224 */ /* 0x000fce00078e006b */
[----:B------:R-:W-:Y:S05]  /*14be0*/  WARPSYNC.COLLECTIVE R194, `(.L_x_15170) ;  /* 0x00000000c2087348 */ /* 0x000fea0003c00000 */
[----:B------:R0:W1:Y:S02]  /*14bf0*/  SHFL.BFLY P6, R195, R197, R196, R199 ;  /* 0x0c0000c4c5c37389 */ /* 0x00006400000c00c7 */
[----:B01----:R-:W-:Y:S01]  /*14c00*/  ENDCOLLECTIVE ;  /* 0x000000000000791b */ /* 0x003fe20003800000 */
.L_x_15170:
[----:B------:R-:W-:Y:S02]  /*14c10*/  IMAD.MOV.U32 R196, RZ, RZ, 0x10 ;  /* 0x00000010ffc47424 */ /* 0x000fe400078e00ff */
[----:B------:R-:W-:-:S04]  /*14c20*/  IMAD.MOV.U32 R192, RZ, RZ, R195 ;  /* 0x000000ffffc07224 */ /* 0x000fc800078e00c3 */
[----:B------:R-:W-:-:S05]  /*14c30*/  FADD.FTZ R192, R107, R192 ;  /* 0x000000c06bc07221 */ /* 0x000fca0000010000 */
[----:B------:R-:W-:-:S07]  /*14c40*/  MOV R197, R192 ;  /* 0x000000c000c57202 */ /* 0x000fce0000000f00 */
[----:B------:R-:W-:Y:S05]  /*14c50*/  WARPSYNC.COLLECTIVE R194, `(.L_x_15171) ;  /* 0x00000000c2087348 */ /* 0x000fea0003c00000 */
[----:B------:R0:W1:Y:S02]  /*14c60*/  SHFL.BFLY P6, R195, R197, R196, R199 ;  /* 0x0c0000c4c5c37389 */ /* 0x00006400000c00c7 */
[----:B01----:R-:W-:Y:S01]  /*14c70*/  ENDCOLLECTIVE ;  /* 0x000000000000791b */ /* 0x003fe20003800000 */
.L_x_15171:
[----:B------:R-:W-:Y:S01]  /*14c80*/  MOV R193, R195 ;  /* 0x000000c300c17202 */ /* 0x000fe20000000f00 */
[----:B------:R-:W-:Y:S06]  /*14c90*/  BRA `(.L_x_15172) ;  /* 0xffffffe400987947 */ /* 0x000fec000383ffff */
.L_x_15173:
        /* <DEDUP_REMOVED lines=14> */
.L_x_44391:


//--------------------- .text._ZN10layer_norm13ln_fwd_kernelINS_13Kernel_traitsI13__nv_bfloat16S2_fS2_fjLj1536ELj1ELj4ELj1ELj16ENS_18Kernel_traits_baseILj1536ES2_S2_fS2_fjLj128EEEEELb1ELb0ELb0ELb1EEEvNS_9FwdParamsE --------------------------
	.section	.text._ZN10layer_norm13ln_fwd_kernelINS_13Kernel_traitsI13__nv_bfloat16S2_fS2_fjLj1536ELj1ELj4ELj1ELj16ENS_18Kernel_traits_baseILj1536ES2_S2_fS2_fjLj128EEEEELb1ELb0ELb0ELb1EEEvNS_9FwdParamsE,"ax",@progbits
	.align	128
        .global         _ZN10layer_norm13ln_fwd_kernelINS_13Kernel_traitsI13__nv_bfloat16S2_fS2_fjLj1536ELj1ELj4ELj1ELj16ENS_18Kernel_traits_baseILj1536ES2_S2_fS2_fjLj128EEEEELb1ELb0ELb0ELb1EEEvNS_9FwdParamsE
        .type           _ZN10layer_norm13ln_fwd_kernelINS_13Kernel_traitsI13__nv_bfloat16S2_fS2_fjLj1536ELj1ELj4ELj1ELj16ENS_18Kernel_traits_baseILj1536ES2_S2_fS2_fjLj128EEEEELb1ELb0ELb0ELb1EEEvNS_9FwdParamsE,@function
        .size           _ZN10layer_norm13ln_fwd_kernelINS_13Kernel_traitsI13__nv_bfloat16S2_fS2_fjLj1536ELj1ELj4ELj1ELj16ENS_18Kernel_traits_baseILj1536ES2_S2_fS2_fjLj128EEEEELb1ELb0ELb0ELb1EEEvNS_9FwdParamsE,(.L_x_44392 - _ZN10layer_norm13ln_fwd_kernelINS_13Kernel_traitsI13__nv_bfloat16S2_fS2_fjLj1536ELj1ELj4ELj1ELj16ENS_18Kernel_traits_baseILj1536ES2_S2_fS2_fjLj128EEEEELb1ELb0ELb0ELb1EEEvNS_9FwdParamsE)
        .other          _ZN10layer_norm13ln_fwd_kernelINS_13Kernel_traitsI13__nv_bfloat16S2_fS2_fjLj1536ELj1ELj4ELj1ELj16ENS_18Kernel_traits_baseILj1536ES2_S2_fS2_fjLj128EEEEELb1ELb0ELb0ELb1EEEvNS_9FwdParamsE,@"STO_CUDA_ENTRY STV_DEFAULT"
_ZN10layer_norm13ln_fwd_kernelINS_13Kernel_traitsI13__nv_bfloat16S2_fS2_fjLj1536ELj1ELj4ELj1ELj16ENS_18Kernel_traits_baseILj1536ES2_S2_fS2_fjLj128EEEEELb1ELb0ELb0ELb1EEEvNS_9FwdParamsE:
.text._ZN10layer_norm13ln_fwd_kernelINS_13Kernel_traitsI13__nv_bfloat16S2_fS2_fjLj1536ELj1ELj4ELj1ELj16ENS_18Kernel_traits_baseILj1536ES2_S2_fS2_fjLj128EEEEELb1ELb0ELb0ELb1EEEvNS_9FwdParamsE:
        /* <DEDUP_REMOVED lines=12> */
[----:B------:R-:W-:-:S03]  /*00c0*/  ULDC UR8, c[0x0][0x214] ;  /* 0x0000850000087ab9 */ /* 0x000fc60000000800 */
        /* <DEDUP_REMOVED lines=9> */
[----:B------:R-:W0:Y:S01]  /*0160*/  S2R R0, SR_CTAID.X ;  /* 0x0000000000007919 */ /* 0x000e220000002500 */
[----:B------:R-:W-:Y:S01]  /*0170*/  SHF.R.U32.HI R113, RZ, 0x5, R129 ;  /* 0x00000005ff717819 */ /* 0x000fe20000011681 */
[----:B------:R-:W-:Y:S02]  /*0180*/  ULDC.64 UR6, c[0x0][0x260] ;  /* 0x0000980000067ab9 */ /* 0x000fe40000000a00 */
[----:B------:R1:W5:Y:S04]  /*0190*/  @P0 LDG.E.128 R28, desc[UR4][R4.64] ;  /* 0x00000004041c0981 */ /* 0x000368000c1e1d00 */
[----:B------:R1:W5:Y:S04]  /*01a0*/  @P0 LDG.E.128 R24, desc[UR4][R4.64+0x200] ;  /* 0x0002000404180981 */ /* 0x000368000c1e1d00 */
[----:B------:R1:W5:Y:S04]  /*01b0*/  @P0 LDG.E.128 R20, desc[UR4][R4.64+0x400] ;  /* 0x0004000404140981 */ /* 0x000368000c1e1d00 */
[----:B------:R1:W5:Y:S04]  /*01c0*/  @P0 LDG.E.128 R16, desc[UR4][R4.64+0x600] ;  /* 0x0006000404100981 */ /* 0x000368000c1e1d00 */
[----:B------:R1:W5:Y:S04]  /*01d0*/  @P0 LDG.E.128 R8, desc[UR4][R4.64+0x800] ;  /* 0x0008000404080981 */ /* 0x000368000c1e1d00 */
[----:B------:R1:W5:Y:S01]  /*01e0*/  @P0 LDG.E.128 R12, desc[UR4][R4.64+0xa00] ;  /* 0x000a0004040c0981 */ /* 0x000362000c1e1d00 */
[----:B0-----:R-:W-:-:S05]  /*01f0*/  IMAD R113, R0, 0x4, R113 ;  /* 0x0000000400717824 */ /* 0x001fca00078e0271 */
[----:B------:R-:W-:Y:S02]  /*0200*/  ISETP.GE.AND P2, PT, R113, UR8, PT ;  /* 0x0000000871007c0c */ /* 0x000fe4000bf46270 */
[----:B------:R-:W-:Y:S01]  /*0210*/  IADD3 R32, P3, R32, UR6, RZ ;  /* 0x0000000620207c10 */ /* 0x000fe2000ff7e0ff */
[----:B------:R-:W-:Y:S02]  /*0220*/  ULDC UR6, c[0x0][0x0] ;  /* 0x0000000000067ab9 */ /* 0x000fe40000000800 */
[----:B------:R-:W-:Y:S02]  /*0230*/  IMAD R129, R0, UR6, R129 ;  /* 0x0000000600817c24 */ /* 0x000fe4000f8e0281 */
[----:B------:R-:W-:-:S06]  /*0240*/  IMAD.X R33, RZ, RZ, UR7, P3 ;  /* 0x00000007ff217e24 */ /* 0x000fcc00098e06ff */
[----:B-1----:R-:W-:Y:S05]  /*0250*/  @P2 EXIT ;  /* 0x000000000000294d */ /* 0x002fea0003800000 */
[----:B------:R-:W2:Y:S01]  /*0260*/  LDG.E.128 R4, desc[UR4][R32.64] ;  /* 0x0000000420047981 */ /* 0x000ea2000c1e1d00 */
[----:B------:R-:W0:Y:S03]  /*0270*/  @P1 LDC R35, c[0x0][0x2f0] ;  /* 0x0000bc00ff231b82 */ /* 0x000e260000000800 */
[----:B------:R-:W3:Y:S04]  /*0280*/  LDG.E.128 R68, desc[UR4][R32.64+0x200] ;  /* 0x0002000420447981 */ /* 0x000ee8000c1e1d00 */
[----:B------:R-:W4:Y:S04]  /*0290*/  LDG.E.128 R64, desc[UR4][R32.64+0x400] ;  /* 0x0004000420407981 */ /* 0x000f28000c1e1d00 */
[----:B------:R-:W4:Y:S04]  /*02a0*/  LDG.E.128 R52, desc[UR4][R32.64+0x600] ;  /* 0x0006000420347981 */ /* 0x000f28000c1e1d00 */
[----:B------:R-:W4:Y:S04]  /*02b0*/  LDG.E.128 R56, desc[UR4][R32.64+0x800] ;  /* 0x0008000420387981 */ /* 0x000f28000c1e1d00 */
[----:B------:R1:W4:Y:S01]  /*02c0*/  LDG.E.128 R60, desc[UR4][R32.64+0xa00] ;  /* 0x000a0004203c7981 */ /* 0x000322000c1e1d00 */
[C---:B-----5:R-:W-:Y:S01]  /*02d0*/  VIADD R112, R125.reuse, 0xbb67ae85 ;  /* 0xbb67ae857d707836 */ /* 0x060fe20000000000 */
[C---:B------:R-:W-:Y:S01]  /*02e0*/  IADD3 R110, R124.reuse, 0x3c6ef372, RZ ;  /* 0x3c6ef3727c6e7810 */ /* 0x040fe20007ffe0ff */
[C---:B------:R-:W-:Y:S01]  /*02f0*/  VIADD R111, R124.reuse, 0x9e3779b9 ;  /* 0x9e3779b97c6f7836 */ /* 0x040fe20000000000 */
[----:B------:R-:W-:Y:S01]  /*0300*/  IADD3 R51, R124, -0x255992d5, RZ ;  /* 0xdaa66d2b7c337810 */ /* 0x000fe20007ffe0ff */
[----:B------:R-:W-:Y:S01]  /*0310*/  VIADD R109, R125, 0x76cf5d0a ;  /* 0x76cf5d0a7d6d7836 */ /* 0x000fe20000000000 */
[----:B0-----:R-:W-:Y:S01]  /*0320*/  @P1 IADD3 R191, P2, R2, R35, RZ ;  /* 0x0000002302bf1210 */ /* 0x001fe20007f5e0ff */
[----:B------:R-:W-:Y:S01]  /*0330*/  IMAD.WIDE.U32 R34, R129, -0x326172a9, RZ ;  /* 0xcd9e8d5781227825 */ /* 0x000fe200078e00ff */
[C---:B------:R-:W-:Y:S01]  /*0340*/  IADD3 R48, R125.reuse, -0x56f99767, RZ ;  /* 0xa90668997d307810 */ /* 0x040fe20007ffe0ff */
[----:B------:R-:W-:Y:S01]  /*0350*/  ULDC.64 UR6, c[0x0][0x270] ;  /* 0x00009c0000067ab9 */ /* 0x000fe20000000a00 */
[----:B------:R-:W-:Y:S01]  /*0360*/  @P1 IADD3.X R36, RZ, R3, RZ, P2, !PT ;  /* 0x00000003ff241210 */ /* 0x000fe200017fe4ff */
[C---:B------:R-:W-:Y:S01]  /*0370*/  VIADD R108, R125.reuse, 0x32370b8f ;  /* 0x32370b8f7d6c7836 */ /* 0x040fe20000000000 */
[----:B------:R-:W-:Y:S01]  /*0380*/  IADD3 R45, R125, 0x646e171e, RZ ;  /* 0x646e171e7d2d7810 */ /* 0x000fe20007ffe0ff */
[C---:B------:R-:W-:Y:S01]  /*0390*/  VIADD R50, R124.reuse, 0x78dde6e4 ;  /* 0x78dde6e47c327836 */ /* 0x040fe20000000000 */
[--C-:B------:R-:W-:Y:S01]  /*03a0*/  SHF.R.U64 R130, R191, 0x2, R36.reuse ;  /* 0x00000002bf827819 */ /* 0x100fe20000001224 */
[----:B------:R-:W-:Y:S01]  /*03b0*/  VIADD R49, R125, 0xed9eba14 ;  /* 0xed9eba147d317836 */ /* 0x000fe20000000000 */
[----:B------:R-:W-:Y:S01]  /*03c0*/  SHF.R.U32.HI R131, RZ, 0x2, R36 ;  /* 0x00000002ff837819 */ /* 0x000fe20000011624 */
[----:B------:R-:W-:Y:S01]  /*03d0*/  VIADD R47, R124, 0x1715609d ;  /* 0x1715609d7c2f7836 */ /* 0x000fe20000000000 */
[----:B------:R-:W-:Y:S01]  /*03e0*/  @!P0 CS2R R28, SRZ ;  /* 0x00000000001c8805 */ /* 0x000fe2000001ff00 */
[----:B------:R-:W-:Y:S01]  /*03f0*/  IMAD.WIDE.U32 R2, R130, -0x2daee0ad, RZ ;  /* 0xd2511f5382027825 */ /* 0x000fe200078e00ff */
[----:B------:R-:W-:-:S02]  /*0400*/  LOP3.LUT R0, R35, R131, R124, 0x96, !PT ;  /* 0x0000008323007212 */ /* 0x000fc400078e967c */
[----:B------:R-:W-:Y:S02]  /*0410*/  @!P0 CS2R R30, SRZ ;  /* 0x00000000001e8805 */ /* 0x000fe4000001ff00 */
[----:B------:R-:W-:Y:S01]  /*0420*/  @!P0 CS2R R24, SRZ ;  /* 0x0000000000188805 */ /* 0x000fe2000001ff00 */
[----:B------:R-:W-:Y:S01]  /*0430*/  VIADD R46, R124, 0xb54cda56 ;  /* 0xb54cda567c2e7836 */ /* 0x000fe20000000000 */
[----:B------:R-:W-:Y:S01]  /*0440*/  LOP3.LUT R36, R3, R125, RZ, 0x3c, !PT ;  /* 0x0000007d03247212 */ /* 0x000fe200078e3cff */
[----:B-1----:R-:W-:Y:S01]  /*0450*/  IMAD.WIDE.U32 R32, R0, -0x2daee0ad, RZ ;  /* 0xd2511f5300207825 */ /* 0x002fe200078e00ff */
[----:B------:R-:W-:Y:S02]  /*0460*/  @!P0 CS2R R26, SRZ ;  /* 0x00000000001a8805 */ /* 0x000fe4000001ff00 */
[----:B------:R-:W-:Y:S02]  /*0470*/  @!P0 CS2R R20, SRZ ;  /* 0x0000000000148805 */ /* 0x000fe4000001ff00 */
[----:B------:R-:W-:Y:S01]  /*0480*/  @!P0 CS2R R22, SRZ ;  /* 0x0000000000168805 */ /* 0x000fe2000001ff00 */
[----:B------:R-:W-:Y:S01]  /*0490*/  IMAD.WIDE.U32 R36, R36, -0x326172a9, RZ ;  /* 0xcd9e8d5724247825 */ /* 0x000fe200078e00ff */
[----:B------:R-:W-:-:S02]  /*04a0*/  LOP3.LUT R35, R33, R2, R112, 0x96, !PT ;  /* 0x0000000221237212 */ /* 0x000fc400078e9670 */
[----:B------:R-:W-:Y:S02]  /*04b0*/  @!P0 CS2R R16, SRZ ;  /* 0x0000000000108805 */ /* 0x000fe4000001ff00 */
[----:B------:R-:W-:Y:S02]  /*04c0*/  @!P0 CS2R R18, SRZ ;  /* 0x0000000000128805 */ /* 0x000fe4000001ff00 */
[----:B------:R-:W-:Y:S02]  /*04d0*/  @!P0 CS2R R8, SRZ ;  /* 0x0000000000088805 */ /* 0x000fe4000001ff00 */
[----:B------:R-:W-:Y:S01]  /*04e0*/  LOP3.LUT R2, R37, R111, R34, 0x96, !PT ;  /* 0x0000006f25027212 */ /* 0x000fe200078e9622 */
[----:B------:R-:W-:Y:S01]  /*04f0*/  IMAD.WIDE.U32 R34, R35, -0x326172a9, RZ ;  /* 0xcd9e8d5723227825 */ /* 0x000fe200078e00ff */
[----:B------:R-:W-:Y:S02]  /*0500*/  @!P0 CS2R R10, SRZ ;  /* 0x00000000000a8805 */ /* 0x000fe4000001ff00 */
[----:B------:R-:W-:-:S02]  /*0510*/  @!P0 CS2R R12, SRZ ;  /* 0x00000000000c8805 */ /* 0x000fc4000001ff00 */
[----:B------:R-:W-:Y:S01]  /*0520*/  @!P0 CS2R R14, SRZ ;  /* 0x00000000000e8805 */ /* 0x000fe2000001ff00 */
[----:B------:R-:W-:Y:S01]  /*0530*/  IMAD.WIDE.U32 R2, R2, -0x2daee0ad, RZ ;  /* 0xd2511f5302027825 */ /* 0x000fe200078e00ff */
[----:B------:R-:W-:Y:S01]  /*0540*/  LOP3.LUT R33, R35, R36, R110, 0x96, !PT ;  /* 0x0000002423217212 */ /* 0x000fe200078e966e */
[----:B------:R-:W-:Y:S01]  /*0550*/  ULDC.64 UR8, c[0x0][0x2b8] ;  /* 0x0000ae0000087ab9 */ /* 0x000fe20000000a00 */
[----:B------:R-:W-:Y:S01]  /*0560*/  ISETP.NE.U32.AND P0, PT, RZ, UR6, PT ;  /* 0x00000006ff007c0c */ /* 0x000fe2000bf05070 */
[----:B------:R-:W-:Y:S01]  /*0570*/  VIADD R44, R125, 0x1fd5c5a3 ;  /* 0x1fd5c5a37d2c7836 */ /* 0x000fe20000000000 */
[----:B------:R-:W-:Y:S01]  /*0580*/  LOP3.LUT R36, R3, R32, R109, 0x96, !PT ;  /* 0x0000002003247212 */ /* 0x000fe200078e966d */
[----:B------:R-:W-:Y:S01]  /*0590*/  IMAD.WIDE.U32 R32, R33, -0x2daee0ad, RZ ;  /* 0xd2511f5321207825 */ /* 0x000fe200078e00ff */
[----:B------:R-:W-:Y:S01]  /*05a0*/  ISETP.NE.AND.EX P0, PT, RZ, UR7, PT, P0 ;  /* 0x00000007ff007c0c */ /* 0x000fe2000bf05300 */
[----:B------:R-:W-:Y:S01]  /*05b0*/  ULDC.U8 UR6, c[0x0][0x2a0] ;  /* 0x0000a80000067ab9 */ /* 0x000fe20000000000 */
[----:B------:R-:W-:Y:S01]  /*05c0*/  LOP3.LUT R114, R114, 0xffffffef, RZ, 0xc0, !PT ;  /* 0xffffffef72727812 */ /* 0x000fe200078ec0ff */
[----:B------:R-:W-:Y:S01]  /*05d0*/  IMAD.WIDE.U32 R36, R36, -0x326172a9, RZ ;  /* 0xcd9e8d5724247825 */ /* 0x000fe200078e00ff */
[----:B------:R-:W-:Y:S01]  /*05e0*/  LOP3.LUT R35, R33, R2, R108, 0x96, !PT ;  /* 0x0000000221237212 */ /* 0x000fe200078e966c */
[----:B------:R-:W-:Y:S01]  /*05f0*/  ULDC UR7, c[0x0][0x218] ;  /* 0x0000860000077ab9 */ /* 0x000fe20000000800 */
[C---:B------:R-:W-:Y:S01]  /*0600*/  IADD3 R42, R124.reuse, -0xe443238, RZ ;  /* 0xf1bbcdc87c2a7810 */ /* 0x040fe20007ffe0ff */
[----:B------:R-:W-:Y:S01]  /*0610*/  VIADD R43, R124, 0x5384540f ;  /* 0x5384540f7c2b7836 */ /* 0x000fe20000000000 */
[----:B------:R-:W-:Y:S01]  /*0620*/  LOP3.LUT R2, R37, R34, R51, 0x96, !PT ;  /* 0x0000002225027212 */ /* 0x000fe200078e9633 */
[----:B------:R-:W-:Y:S01]  /*0630*/  IMAD.WIDE.U32 R34, R35, -0x326172a9, RZ ;  /* 0xcd9e8d5723227825 */ /* 0x000fe200078e00ff */
[----:B------:R-:W-:-:S02]  /*0640*/  PRMT R138, R25, 0x7632, R138 ;  /* 0x00007632198a7816 */ /* 0x000fc4000000008a */
[----:B------:R-:W-:Y:S01]  /*0650*/  PRMT R139, R26, 0x7632, R139 ;  /* 0x000076321a8b7816 */ /* 0x000fe2000000008b */
[----:B------:R-:W-:Y:S01]  /*0660*/  IMAD.WIDE.U32 R2, R2, -0x2daee0ad, RZ ;  /* 0xd2511f5302027825 */ /* 0x000fe200078e00ff */
[----:B------:R-:W-:Y:S02]  /*0670*/  LOP3.LUT R33, R35, R36, R50, 0x96, !PT ;  /* 0x0000002423217212 */ /* 0x000fe400078e9632 */
[----:B------:R-:W-:Y:S01]  /*0680*/  @P0 LOP3.LUT R114, R114, 0x10, RZ, 0xfc, !PT ;  /* 0x0000001072720812 */ /* 0x000fe200078efcff */
[----:B------:R-:W-:Y:S01]  /*0690*/  VIADD R40, R125, 0xdb3d7428 ;  /* 0xdb3d74287d287836 */ /* 0x000fe20000000000 */
[----:B------:R-:W-:Y:S01]  /*06a0*/  LOP3.LUT R36, R3, R32, R49, 0x96, !PT ;  /* 0x0000002003247212 */ /* 0x000fe200078e9631 */
[----:B------:R-:W-:Y:S01]  /*06b0*/  IMAD.WIDE.U32 R32, R33, -0x2daee0ad, RZ ;  /* 0xd2511f5321207825 */ /* 0x000fe200078e00ff */
[----:B------:R-:W-:Y:S01]  /*06c0*/  ISETP.NE.AND P0, PT, RZ, UR6, PT ;  /* 0x00000006ff007c0c */ /* 0x000fe2000bf05270 */
[----:B------:R-:W-:Y:S01]  /*06d0*/  ULDC UR6, c[0x0][0x2d8] ;  /* 0x0000b60000067ab9 */ /* 0x000fe20000000800 */
[----:B------:R-:W-:Y:S01]  /*06e0*/  PRMT R151, R18, 0x7632, R151 ;  /* 0x0000763212977816 */ /* 0x000fe20000000097 */
[----:B------:R-:W-:Y:S01]  /*06f0*/  IMAD.WIDE.U32 R36, R36, -0x326172a9, RZ ;  /* 0xcd9e8d5724247825 */ /* 0x000fe200078e00ff */
[----:B------:R-:W-:-:S02]  /*0700*/  LOP3.LUT R35, R33, R2, R48, 0x96, !PT ;  /* 0x0000000221237212 */ /* 0x000fc400078e9630 */
[----:B------:R-:W-:Y:S01]  /*0710*/  PRMT R152, R19, 0x7632, R152 ;  /* 0x0000763213987816 */ /* 0x000fe20000000098 */
[C---:B------:R-:W-:Y:S01]  /*0720*/  IMAD.U32 R41, R28.reuse, 0x10000, RZ ;  /* 0x000100001c297824 */ /* 0x040fe200078e00ff */
[----:B------:R-:W-:Y:S01]  /*0730*/  LOP3.LUT R2, R37, R34, R47, 0x96, !PT ;  /* 0x0000002225027212 */ /* 0x000fe200078e962f */
[----:B------:R-:W-:Y:S01]  /*0740*/  IMAD.WIDE.U32 R34, R35, -0x326172a9, RZ ;  /* 0xcd9e8d5723227825 */ /* 0x000fe200078e00ff */
[----:B------:R-:W-:Y:S02]  /*0750*/  PRMT R132, R28, 0x7632, R132 ;  /* 0x000076321c847816 */ /* 0x000fe40000000084 */
[----:B------:R-:W-:Y:S01]  /*0760*/  PRMT R162, R13, 0x7632, R162 ;  /* 0x000076320da27816 */ /* 0x000fe200000000a2 */
[----:B------:R-:W-:Y:S01]  /*0770*/  IMAD.WIDE.U32 R2, R2, -0x2daee0ad, RZ ;  /* 0xd2511f5302027825 */ /* 0x000fe200078e00ff */
[----:B------:R-:W-:Y:S02]  /*0780*/  LOP3.LUT R33, R35, R36, R46, 0x96, !PT ;  /* 0x0000002423217212 */ /* 0x000fe400078e962e */
[----:B------:R-:W-:Y:S01]  /*0790*/  PRMT R163, R14, 0x7632, R163 ;  /* 0x000076320ea37816 */ /* 0x000fe200000000a3 */
[----:B------:R-:W-:Y:S01]  /*07a0*/  IMAD.U32 R35, R26, 0x10000, RZ ;  /* 0x000100001a237824 */ /* 0x000fe200078e00ff */
[----:B------:R-:W-:Y:S01]  /*07b0*/  LOP3.LUT R36, R3, R32, R45, 0x96, !PT ;  /* 0x0000002003247212 */ /* 0x000fe200078e962d */
[----:B------:R-:W-:Y:S01]  /*07c0*/  IMAD.WIDE.U32 R32, R33, -0x2daee0ad, RZ ;  /* 0xd2511f5321207825 */ /* 0x000fe200078e00ff */
[----:B------:R-:W-:-:S02]  /*07d0*/  PRMT R140, R27, 0x7632, R140 ;  /* 0x000076321b8c7816 */ /* 0x000fc4000000008c */
[----:B------:R-:W-:Y:S01]  /*07e0*/  PRMT R149, R16, 0x7632, R149 ;  /* 0x0000763210957816 */ /* 0x000fe20000000095 */
[----:B------:R-:W-:Y:S01]  /*07f0*/  IMAD.WIDE.U32 R36, R36, -0x326172a9, RZ ;  /* 0xcd9e8d5724247825 */ /* 0x000fe200078e00ff */
[----:B------:R-:W-:Y:S02]  /*0800*/  LOP3.LUT R2, R33, R2, R44, 0x96, !PT ;  /* 0x0000000221027212 */ /* 0x000fe400078e962c */
[----:B------:R-:W-:Y:S01]  /*0810*/  PRMT R150, R17, 0x7632, R150 ;  /* 0x0000763211967816 */ /* 0x000fe20000000096 */
[----:B------:R-:W-:Y:S01]  /*0820*/  IMAD.U32 R26, R18, 0x10000, RZ ;  /* 0x00010000121a7824 */ /* 0x000fe200078e00ff */
[----:B------:R-:W-:Y:S01]  /*0830*/  LOP3.LUT R0, R37, R34, R43, 0x96, !PT ;  /* 0x0000002225007212 */ /* 0x000fe200078e962b */
[----:B------:R-:W-:Y:S01]  /*0840*/  IMAD.HI.U32 R33, R2, -0x326172a9, RZ ;  /* 0xcd9e8d5702217827 */ /* 0x000fe200078e00ff */
[----:B------:R-:W-:Y:S02]  /*0850*/  PRMT R134, R29, 0x7632, R134 ;  /* 0x000076321d867816 */ /* 0x000fe40000000086 */
[----:B------:R-:W-:Y:S01]  /*0860*/  PRMT R136, R31, 0x7632, R136 ;  /* 0x000076321f887816 */ /* 0x000fe20000000088 */
[----:B------:R-:W-:Y:S01]  /*0870*/  IMAD.HI.U32 R3, R0, -0x2daee0ad, RZ ;  /* 0xd2511f5300037827 */ /* 0x000fe200078e00ff */
[----:B------:R-:W-:-:S02]  /*0880*/  LOP3.LUT R188, R33, R36, R42, 0x96, !PT ;  /* 0x0000002421bc7212 */ /* 0x000fc400078e962a */
[----:B------:R-:W-:Y:S01]  /*0890*/  PRMT R142, R21, 0x7632, R142 ;  /* 0x00007632158e7816 */ /* 0x000fe2000000008e */
[----:B------:R-:W-:Y:S01]  /*08a0*/  IMAD.U32 R34, R25, 0x10000, RZ ;  /* 0x0001000019227824 */ /* 0x000fe200078e00ff */
[----:B------:R-:W-:Y:S01]  /*08b0*/  LOP3.LUT R190, R3, R32, R40, 0x96, !PT ;  /* 0x0000002003be7212 */ /* 0x000fe200078e9628 */
[----:B------:R-:W-:Y:S01]  /*08c0*/  IMAD.U32 R18, R14, 0x10000, RZ ;  /* 0x000100000e127824 */ /* 0x000fe200078e00ff */
[----:B------:R-:W-:Y:S01]  /*08d0*/  SHF.L.U32 R25, R19, 0x10, RZ ;  /* 0x0000001013197819 */ /* 0x000fe200000006ff */
[----:B------:R-:W-:Y:S01]  /*08e0*/  IMAD.U32 R28, R16, 0x10000, RZ ;  /* 0x00010000101c7824 */ /* 0x000fe200078e00ff */
[----:B------:R-:W-:Y:S01]  /*08f0*/  SHF.L.U32 R19, R13, 0x10, RZ ;  /* 0x000000100d137819 */ /* 0x000fe200000006ff */
[----:B------:R-:W-:Y:S01]  /*0900*/  IMAD R13, R2, -0x326172a9, RZ ;  /* 0xcd9e8d57020d7824 */ /* 0x000fe200078e02ff */
[----:B------:R-:W-:Y:S01]  /*0910*/  SHF.L.U32 R32, R27, 0x10, RZ ;  /* 0x000000101b207819 */ /* 0x000fe200000006ff */
[----:B------:R-:W-:Y:S01]  /*0920*/  IMAD R14, R0, -0x2daee0ad, RZ ;  /* 0xd2511f53000e7824 */ /* 0x000fe200078e02ff */
[----:B------:R-:W-:Y:S01]  /*0930*/  SHF.L.U32 R27, R17, 0x10, RZ ;  /* 0x00000010111b7819 */ /* 0x000fe200000006ff */
[----:B------:R-:W-:Y:S01]  /*0940*/  IMAD.HI.U32 R0, R188, -0x2daee0ad, RZ ;  /* 0xd2511f53bc007827 */ /* 0x000fe200078e00ff */
[----:B------:R-:W-:-:S02]  /*0950*/  PRMT R148, R23, 0x7632, R148 ;  /* 0x0000763217947816 */ /* 0x000fc40000000094 */
[----:B------:R-:W-:Y:S01]  /*0960*/  PRMT R154, R9, 0x7632, R154 ;  /* 0x00007632099a7816 */ /* 0x000fe2000000009a */
[----:B------:R-:W-:Y:S01]  /*0970*/  IMAD.HI.U32 R2, R190, -0x326172a9, RZ ;  /* 0xcd9e8d57be027827 */ /* 0x000fe200078e00ff */
[----:B------:R-:W-:Y:S02]  /*0980*/  PRMT R160, R11, 0x7632, R160 ;  /* 0x000076320ba07816 */ /* 0x000fe400000000a0 */
[----:B------:R-:W-:Y:S01]  /*0990*/  IADD3 R17, R125, -0x695add53, RZ ;  /* 0x96a522ad7d117810 */ /* 0x000fe20007ffe0ff */
[----:B------:R-:W-:Y:S01]  /*09a0*/  VIADD R16, R124, 0x8ff34781 ;  /* 0x8ff347817c107836 */ /* 0x000fe20000000000 */
[----:B------:R-:W-:Y:S01]  /*09b0*/  PRMT R164, R15, 0x7632, R164 ;  /* 0x000076320fa47816 */ /* 0x000fe200000000a4 */
[C---:B------:R-:W-:Y:S01]  /*09c0*/  IMAD.U32 R39, R30.reuse, 0x10000, RZ ;  /* 0x000100001e277824 */ /* 0x040fe200078e00ff */
        /* <DEDUP_REMOVED lines=11> */
[----:B------:R-:W-:Y:S01]  /*0a80*/  IMAD.MOV.U32 R133, RZ, RZ, RZ ;  /* 0x000000ffff857224 */ /* 0x000fe200078e00ff */
[----:B------:R-:W-:Y:S01]  /*0a90*/  PRMT R155, R10, 0x7632, R155 ;  /* 0x000076320a9b7816 */ /* 0x000fe2000000009b */
        /* <DEDUP_REMOVED lines=16> */
[----:B------:R-:W-:Y:S01]  /*0ba0*/  IMAD.U32 R150, R150, 0x10000, RZ ;  /* 0x0001000096967824 */ /* 0x000fe200078e00ff */
[----:B------:R-:W-:Y:S01]  /*0bb0*/  SHF.L.U32 R15, R15, 0x10, RZ ;  /* 0x000000100f0f7819 */ /* 0x000fe200000006ff */
[----:B------:R-:W-:Y:S01]  /*0bc0*/  IMAD.U32 R152, R152, 0x10000, RZ ;  /* 0x0001000098987824 */ /* 0x000fe200078e00ff */
[----:B------:R-:W-:Y:S01]  /*0bd0*/  LOP3.LUT R191, R191, 0x3, RZ, 0xc0, !PT ;  /* 0x00000003bfbf7812 */ /* 0x000fe200078ec0ff */
[----:B------:R-:W-:Y:S01]  /*0be0*/  IMAD.U32 R154, R154, 0x10000, RZ ;  /* 0x000100009a9a7824 */ /* 0x000fe200078e00ff */
[----:B------:R-:W-:Y:S01]  /*0bf0*/  SHF.L.U32 R132, R132, 0x10, RZ ;  /* 0x0000001084847819 */ /* 0x000fe200000006ff */
[----:B------:R-:W-:Y:S01]  /*0c00*/  IMAD.U32 R160, R160, 0x10000, RZ ;  /* 0x00010000a0a07824 */ /* 0x000fe200078e00ff */
[----:B------:R-:W-:Y:S01]  /*0c10*/  @P0 LOP3.LUT R114, R114, 0x20, RZ, 0xfc, !PT ;  /* 0x0000002072720812 */ /* 0x000fe200078efcff */
        /* <DEDUP_REMOVED lines=15> */
[----:B--2---:R-:W-:Y:S01]  /*0d10*/  PRMT R167, R5, 0x7632, R167 ;  /* 0x0000763205a77816 */ /* 0x004fe200000000a7 */
[----:B------:R-:W-:Y:S01]  /*0d20*/  IMAD.U32 R12, R4, 0x10000, RZ ;  /* 0x00010000040c7824 */ /* 0x000fe200078e00ff */
[----:B------:R-:W-:Y:S01]  /*0d30*/  PRMT R169, R7, 0x7632, R169 ;  /* 0x0000763207a97816 */ /* 0x000fe200000000a9 */
[----:B------:R-:W-:Y:S01]  /*0d40*/  IMAD.U32 R10, R6, 0x10000, RZ ;  /* 0x00010000060a7824 */ /* 0x000fe200078e00ff */
[----:B---3--:R-:W-:Y:S01]  /*0d50*/  PRMT R171, R69, 0x7632, R171 ;  /* 0x0000763245ab7816 */ /* 0x008fe200000000ab */
[----:B------:R-:W-:Y:S01]  /*0d60*/  IMAD.U32 R8, R68, 0x10000, RZ ;  /* 0x0001000044087824 */ /* 0x000fe200078e00ff */
[----:B------:R-:W-:Y:S01]  /*0d70*/  PRMT R173, R71, 0x7632, R173 ;  /* 0x0000763247ad7816 */ /* 0x000fe200000000ad */
[----:B------:R-:W-:Y:S01]  /*0d80*/  IMAD.U32 R167, R167, 0x10000, RZ ;  /* 0x00010000a7a77824 */ /* 0x000fe200078e00ff */
[----:B----4-:R-:W-:Y:S01]  /*0d90*/  PRMT R175, R65, 0x7632, R175 ;  /* 0x0000763241af7816 */ /* 0x010fe200000000af */
        /* <DEDUP_REMOVED lines=63> */
.L_x_15511:
[----:B-1----:R-:W0:Y:S01]  /*1190*/  LDC.64 R56, c[0x0][0x230] ;  /* 0x00008c00ff387b82 */ /* 0x002e220000000a00 */
[----:B------:R-:W-:Y:S01]  /*11a0*/  LOP3.LUT P2, RZ, R114, 0x10, RZ, 0xc0, !PT ;  /* 0x0000001072ff7812 */ /* 0x000fe2000784c0ff */
[----:B------:R-:W1:Y:S01]  /*11b0*/  S2R R194, SR_TID.X ;  /* 0x0000000000c27919 */ /* 0x000e620000002100 */
[----:B------:R-:W-:-:S05]  /*11c0*/  IMAD R52, R113, UR7, RZ ;  /* 0x0000000771347c24 */ /* 0x000fca000f8e02ff */
[----:B------:R-:W2:Y:S01]  /*11d0*/  LDC.64 R104, c[0x0][0x220] ;  /* 0x00008800ff687b82 */ /* 0x000ea20000000a00 */
[----:B------:R-:W-:-:S04]  /*11e0*/  SHF.R.S32.HI R53, RZ, 0x1f, R52 ;  /* 0x0000001fff357819 */ /* 0x000fc80000011434 */
[----:B------:R-:W-:-:S03]  /*11f0*/  LEA.HI R53, R53, R52, RZ, 0x3 ;  /* 0x0000003435357211 */ /* 0x000fc600078f18ff */
[----:B------:R-:W3:Y:S01]  /*1200*/  @P2 LDC.64 R60, c[0x0][0x270] ;  /* 0x00009c00ff3c2b82 */ /* 0x000ee20000000a00 */
[----:B0-----:R-:W-:-:S04]  /*1210*/  ISETP.NE.U32.AND P1, PT, R56, RZ, PT ;  /* 0x000000ff3800720c */ /* 0x001fc80003f25070 */
[----:B------:R-:W-:Y:S02]  /*1220*/  ISETP.NE.AND.EX P1, PT, R57, RZ, PT, P1 ;  /* 0x000000ff3900720c */ /* 0x000fe40003f25310 */
[----:B-1----:R-:W-:-:S04]  /*1230*/  LOP3.LUT R194, R194, 0x1f, RZ, 0xc0, !PT ;  /* 0x0000001fc2c27812 */ /* 0x002fc800078ec0ff */
[----:B------:R-:W-:Y:S01]  /*1240*/  LEA.HI.SX32 R199, R53, R194, 0x1d ;  /* 0x000000c235c77211 */ /* 0x000fe200078feaff */
[----:B---3--:R-:W-:-:S06]  /*1250*/  @P2 IMAD.WIDE R60, R113, 0x2, R60 ;  /* 0x00000002713c2825 */ /* 0x008fcc00078e023c */
[----:B------:R-:W0:Y:S01]  /*1260*/  @P1 LDC.64 R58, c[0x0][0x230] ;  /* 0x00008c00ff3a1b82 */ /* 0x000e220000000a00 */
[C---:B--2---:R-:W-:Y:S01]  /*1270*/  IMAD.WIDE.U32 R52, R199.reuse, 0x10, R104 ;  /* 0x00000010c7347825 */ /* 0x044fe200078e0068 */
[----:B------:R-:W2:Y:S05]  /*1280*/  @P2 LDG.E.U16 R60, desc[UR4][R60.64] ;  /* 0x000000043c3c2981 */ /* 0x000eaa000c1e1500 */
[----:B------:R-:W5:Y:S01]  /*1290*/  LDG.E.128 R52, desc[UR4][R52.64] ;  /* 0x0000000434347981 */ /* 0x000f62000c1e1d00 */
[----:B0-----:R-:W-:-:S05]  /*12a0*/  @P1 IMAD.WIDE.U32 R58, R199, 0x20, R58 ;  /* 0x00000020c73a1825 */ /* 0x001fca00078e003a */
[----:B------:R0:W5:Y:S04]  /*12b0*/  @P1 LDG.E.128 R100, desc[UR4][R58.64] ;  /* 0x000000043a641981 */ /* 0x000168000c1e1d00 */
        /* <DEDUP_REMOVED lines=15> */
.L_x_15175:
[----:B------:R-:W-:-:S07]  /*13b0*/  MOV R66, R190 ;  /* 0x000000be00427202 */ /* 0x000fce0000000f00 */
.L_x_15176:
[----:B------:R-:W-:Y:S05]  /*13c0*/  BSYNC B0 ;  /* 0x0000000000007941 */ /* 0x000fea0003800000 */
.L_x_15174:
        /* <DEDUP_REMOVED lines=16> */
.L_x_15180:
[----:B------:R-:W-:Y:S05]  /*14d0*/  BSYNC B1 ;  /* 0x0000000000017941 */ /* 0x000fea0003800000 */
.L_x_15179:
        /* <DEDUP_REMOVED lines=43> */
.L_x_15178:
[----:B------:R-:W-:Y:S05]  /*1790*/  BSYNC B0 ;  /* 0x0000000000007941 */ /* 0x000fea0003800000 */
.L_x_15177:
[----:B------:R-:W0:Y:S01]  /*17a0*/  LDC R200, c[0x0][0x294] ;  /* 0x0000a500ffc87b82 */ /* 0x000e220000000800 */
[----:B------:R-:W-:Y:S01]  /*17b0*/  HFMA2.MMA R201, -RZ, RZ, 0.1171875, 0 ;  /* 0x2f800000ffc97435 */ /* 0x000fe200000001ff */
[----:B------:R-:W-:Y:S01]  /*17c0*/  I2FP.F32.U32 R58, R66 ;  /* 0x00000042003a7245 */ /* 0x000fe20000201000 */
[----:B-----5:R-:W-:Y:S01]  /*17d0*/  IMAD.U32 R61, R52, 0x10000, RZ ;  /* 0x00010000343d7824 */ /* 0x020fe200078e00ff */
[----:B------:R-:W-:Y:S01]  /*17e0*/  ISETP.NE.U32.AND P0, PT, R56, RZ, PT ;  /* 0x000000ff3800720c */ /* 0x000fe20003f05070 */
[----:B------:R-:W-:Y:S01]  /*17f0*/  BSSY B0, `(.L_x_15181) ;  /* 0x0000018000007945 */ /* 0x000fe20003800000 */
[----:B------:R-:W-:Y:S01]  /*1800*/  ISETP.NE.AND P2, PT, R62, 0x1, PT ;  /* 0x000000013e00780c */ /* 0x000fe20003f45270 */
[----:B------:R-:W-:Y:S01]  /*1810*/  FMUL.FTZ R61, R61, R196 ;  /* 0x000000c43d3d7220 */ /* 0x000fe20000410000 */
[----:B------:R-:W1:Y:S01]  /*1820*/  LDC R198, c[0x0][0x298] ;  /* 0x0000a600ffc67b82 */ /* 0x000e620000000800 */
[----:B------:R-:W-:Y:S02]  /*1830*/  ISETP.NE.AND.EX P0, PT, R57, RZ, PT, P0 ;  /* 0x000000ff3900720c */ /* 0x000fe40003f05300 */
[----:B------:R-:W-:Y:S01]  /*1840*/  FFMA.FTZ R59, R58, R201, 1.1641532182693481445e-10 ;  /* 0x2f0000003a3b7423 */ /* 0x000fe200000100c9 */
        /* <DEDUP_REMOVED lines=17> */
.L_x_15182:
[----:B------:R-:W-:-:S07]  /*1960*/  MOV R64, R190 ;  /* 0x000000be00407202 */ /* 0x000fce0000000f00 */
.L_x_15183:
[----:B------:R-:W-:Y:S05]  /*1970*/  BSYNC B0 ;  /* 0x0000000000007941 */ /* 0x000fea0003800000 */
.L_x_15181:
        /* <DEDUP_REMOVED lines=16> */
.L_x_15187:
[----:B------:R-:W-:Y:S05]  /*1a80*/  BSYNC B1 ;  /* 0x0000000000017941 */ /* 0x000fea0003800000 */
.L_x_15186:
        /* <DEDUP_REMOVED lines=43> */
.L_x_15185:
[----:B------:R-:W-:Y:S05]  /*1d40*/  BSYNC B0 ;  /* 0x0000000000007941 */ /* 0x000fea0003800000 */
.L_x_15184:
[----:B------:R-:W-:Y:S01]  /*1d50*/  I2FP.F32.U32 R56, R64 ;  /* 0x0000004000387245 */ /* 0x000fe20000201000 */
[----:B------:R-:W-:Y:S01]  /*1d60*/  BSSY B0, `(.L_x_15188) ;  /* 0x0000016000007945 */ /* 0x000fe20003800000 */
[----:B------:R-:W-:Y:S02]  /*1d70*/  SHF.L.U32 R59, R52, 0x10, RZ ;  /* 0x00000010343b7819 */ /* 0x000fe400000006ff */
[----:B------:R-:W-:Y:S01]  /*1d80*/  ISETP.NE.AND P2, PT, R58, 0x1, PT ;  /* 0x000000013a00780c */ /* 0x000fe20003f45270 */
[----:B------:R-:W-:Y:S01]  /*1d90*/  FFMA.FTZ R57, R56, R201, 1.1641532182693481445e-10 ;  /* 0x2f00000038397423 */ /* 0x000fe200000100c9 */
[----:B------:R-:W-:Y:S01]  /*1da0*/  LOP3.LUT R114, R114, 0xfffffffb, RZ, 0xc0, !PT ;  /* 0xfffffffb72727812 */ /* 0x000fe200078ec0ff */
[----:B------:R-:W-:Y:S01]  /*1db0*/  FMUL.FTZ R59, R59, R196 ;  /* 0x000000c43b3b7220 */ /* 0x000fe20000410000 */
[----:B------:R-:W-:Y:S02]  /*1dc0*/  VIADD R56, R58, 0x1 ;  /* 0x000000013a387836 */ /* 0x000fe40000000000 */
[----:B------:R-:W-:Y:S01]  /*1dd0*/  FSETP.GTU.FTZ.AND P3, PT, R57, R200, PT ;  /* 0x000000c83900720b */ /* 0x000fe20003f7c000 */
[----:B------:R-:W-:-:S05]  /*1de0*/  FMUL.FTZ R59, R59, R198 ;  /* 0x000000c63b3b7220 */ /* 0x000fca0000410000 */
        /* <DEDUP_REMOVED lines=12> */
.L_x_15189:
[----:B------:R-:W-:-:S07]  /*1eb0*/  IMAD.MOV.U32 R52, RZ, RZ, R190 ;  /* 0x000000ffff347224 */ /* 0x000fce00078e00be */
.L_x_15190:
[----:B------:R-:W-:Y:S05]  /*1ec0*/  BSYNC B0 ;  /* 0x0000000000007941 */ /* 0x000fea0003800000 */
.L_x_15188:
        /* <DEDUP_REMOVED lines=16> */
.L_x_15194:
[----:B------:R-:W-:Y:S05]  /*1fd0*/  BSYNC B1 ;  /* 0x0000000000017941 */ /* 0x000fea0003800000 */
.L_x_15193:
        /* <DEDUP_REMOVED lines=43> */
.L_x_15192:
[----:B------:R-:W-:Y:S05]  /*2290*/  BSYNC B0 ;  /* 0x0000000000007941 */ /* 0x000fea0003800000 */
.L_x_15191:
[----:B------:R-:W-:Y:S01]  /*22a0*/  I2FP.F32.U32 R52, R52 ;  /* 0x0000003400347245 */ /* 0x000fe20000201000 */
[C---:B------:R-:W-:Y:S01]  /*22b0*/  IMAD.U32 R59, R53.reuse, 0x10000, RZ ;  /* 0x00010000353b7824 */ /* 0x040fe200078e00ff */
[----:B------:R-:W-:Y:S01]  /*22c0*/  LOP3.LUT R114, R114, 0xfffffffd, RZ, 0xc0, !PT ;  /* 0xfffffffd72727812 */ /* 0x000fe200078ec0ff */
[----:B------:R-:W-:Y:S01]  /*22d0*/  BSSY B0, `(.L_x_15195) ;  /* 0x0000015000007945 */ /* 0x000fe20003800000 */
[----:B------:R-:W-:Y:S01]  /*22e0*/  PRMT R62, R53, 0x7632, R62 ;  /* 0x00007632353e7816 */ /* 0x000fe2000000003e */
        /* <DEDUP_REMOVED lines=18> */
.L_x_15196:
[----:B------:R-:W-:-:S07]  /*2410*/  MOV R63, R190 ;  /* 0x000000be003f7202 */ /* 0x000fce0000000f00 */
.L_x_15197:
[----:B------:R-:W-:Y:S05]  /*2420*/  BSYNC B0 ;  /* 0x0000000000007941 */ /* 0x000fea0003800000 */
.L_x_15195:
        /* <DEDUP_REMOVED lines=16> */
.L_x_15201:
[----:B------:R-:W-:Y:S05]  /*2530*/  BSYNC B1 ;  /* 0x0000000000017941 */ /* 0x000fea0003800000 */
.L_x_15200:
        /* <DEDUP_REMOVED lines=43> */
.L_x_15199:
[----:B------:R-:W-:Y:S05]  /*27f0*/  BSYNC B0 ;  /* 0x0000000000007941 */ /* 0x000fea0003800000 */
.L_x_15198:
        /* <DEDUP_REMOVED lines=20> */
.L_x_15203:
[----:B------:R-:W-:-:S07]  /*2940*/  IMAD.MOV.U32 R62, RZ, RZ, R190 ;  /* 0x000000ffff3e7224 */ /* 0x000fce00078e00be */
.L_x_15204:
[----:B------:R-:W-:Y:S05]  /*2950*/  BSYNC B0 ;  /* 0x0000000000007941 */ /* 0x000fea0003800000 */
.L_x_15202:
        /* <DEDUP_REMOVED lines=16> */
.L_x_15208:
[----:B------:R-:W-:Y:S05]  /*2a60*/  BSYNC B1 ;  /* 0x0000000000017941 */ /* 0x000fea0003800000 */
.L_x_15207:
        /* <DEDUP_REMOVED lines=43> */
.L_x_15206:
[----:B------:R-:W-:Y:S05]  /*2d20*/  BSYNC B0 ;  /* 0x0000000000007941 */ /* 0x000fea0003800000 */
.L_x_15205:
        /* <DEDUP_REMOVED lines=21> */
.L_x_15210:
[----:B------:R-:W-:-:S07]  /*2e80*/  MOV R62, R190 ;  /* 0x000000be003e7202 */ /* 0x000fce0000000f00 */
.L_x_15211:
[----:B------:R-:W-:Y:S05]  /*2e90*/  BSYNC B0 ;  /* 0x0000000000007941 */ /* 0x000fea0003800000 */
.L_x_15209:
        /* <DEDUP_REMOVED lines=16> */
.L_x_15215:
[----:B------:R-:W-:Y:S05]  /*2fa0*/  BSYNC B1 ;  /* 0x0000000000017941 */ /* 0x000fea0003800000 */
.L_x_15214:
        /* <DEDUP_REMOVED lines=43> */
.L_x_15213:
[----:B------:R-:W-:Y:S05]  /*3260*/  BSYNC B0 ;  /* 0x0000000000007941 */ /* 0x000fea0003800000 */
.L_x_15212:
        /* <DEDUP_REMOVED lines=20> */
.L_x_15217:
[----:B------:R-:W-:-:S07]  /*33b0*/  IMAD.MOV.U32 R54, RZ, RZ, R190 ;  /* 0x000000ffff367224 */ /* 0x000fce00078e00be */
.L_x_15218:
[----:B------:R-:W-:Y:S05]  /*33c0*/  BSYNC B0 ;  /* 0x0000000000007941 */ /* 0x000fea0003800000 */
.L_x_15216:
        /* <DEDUP_REMOVED lines=16> */
.L_x_15222:
[----:B------:R-:W-:Y:S05]  /*34d0*/  BSYNC B1 ;  /* 0x0000000000017941 */ /* 0x000fea0003800000 */
.L_x_15221:
        /* <DEDUP_REMOVED lines=43> */
.L_x_15220:
[----:B------:R-:W-:Y:S05]  /*3790*/  BSYNC B0 ;  /* 0x0000000000007941 */ /* 0x000fea0003800000 */
.L_x_15219:
[----:B------:R-:W-:Y:S01]  /*37a0*/  I2FP.F32.U32 R52, R54 ;  /* 0x0000003600347245 */ /* 0x000fe20000201000 */
[C---:B------:R-:W-:Y:S01]  /*37b0*/  IMAD.U32 R57, R55.reuse, 0x10000, RZ ;  /* 0x0001000037397824 */ /* 0x040fe200078e00ff */
        /* <DEDUP_REMOVED lines=19> */
.L_x_15224:
[----:B------:R-:W-:-:S07]  /*38f0*/  MOV R61, R190 ;  /* 0x000000be003d7202 */ /* 0x000fce0000000f00 */
.L_x_15225:
[----:B------:R-:W-:Y:S05]  /*3900*/  BSYNC B0 ;  /* 0x0000000000007941 */ /* 0x000fea0003800000 */
.L_x_15223:
        /* <DEDUP_REMOVED lines=18> */
.L_x_15229:
[----:B------:R-:W-:Y:S05]  /*3a30*/  BSYNC B1 ;  /* 0x0000000000017941 */ /* 0x000fea0003800000 */
.L_x_15228:
        /* <DEDUP_REMOVED lines=43> */
.L_x_15227:
[----:B------:R-:W-:Y:S05]  /*3cf0*/  BSYNC B0 ;  /* 0x0000000000007941 */ /* 0x000fea0003800000 */
.L_x_15226:
[----:B------:R-:W-:Y:S01]  /*3d00*/  I2FP.F32.U32 R52, R61 ;  /* 0x0000003d00347245 */ /* 0x000fe20000201000 */
[----:B------:R-:W0:Y:S01]  /*3d10*/  LDC.64 R144, c[0x0][0x238] ;  /* 0x00008e00ff907b82 */ /* 0x000e220000000a00 */
[----:B------:R-:W-:Y:S01]  /*3d20*/  SEL R62, RZ, 0x10000, P5 ;  /* 0x00010000ff3e7807 */ /* 0x000fe20002800000 */
[----:B------:R-:W-:Y:S01]  /*3d30*/  VIADD R197, R199, 0x20 ;  /* 0x00000020c7c57836 */ /* 0x000fe20000000000 */
[----:B------:R-:W-:Y:S01]  /*3d40*/  SEL R65, RZ, 0x100, P4 ;  /* 0x00000100ff417807 */ /* 0x000fe20002000000 */
[----:B------:R-:W-:Y:S01]  /*3d50*/  FFMA.FTZ R55, R52, R201, 1.1641532182693481445e-10 ;  /* 0x2f00000034377423 */ /* 0x000fe200000100c9 */
[C---:B------:R-:W-:Y:S02]  /*3d60*/  LOP3.LUT P5, RZ, R114.reuse, 0x4, RZ, 0xc0, !PT ;  /* 0x0000000472ff7812 */ /* 0x040fe400078ac0ff */
[----:B------:R-:W-:Y:S01]  /*3d70*/  LOP3.LUT P4, RZ, R114, 0x2, RZ, 0xc0, !PT ;  /* 0x0000000272ff7812 */ /* 0x000fe2000788c0ff */
[----:B------:R-:W1:Y:S01]  /*3d80*/  @P1 LDC.64 R52, c[0x0][0x230] ;  /* 0x00008c00ff341b82 */ /* 0x000e620000000a00 */
[----:B------:R-:W-:-:S02]  /*3d90*/  SHF.L.U32 R57, R60, 0x10, RZ ;  /* 0x000000103c397819 */ /* 0x000fc400000006ff */
[----:B------:R-:W-:Y:S02]  /*3da0*/  SEL R58, RZ, 0x1, P2 ;  /* 0x00000001ff3a7807 */ /* 0x000fe40001000000 */
[----:B------:R-:W-:Y:S01]  /*3db0*/  SEL R56, RZ, 0x1, P4 ;  /* 0x00000001ff387807 */ /* 0x000fe20002000000 */
[----:B------:R-:W-:Y:S01]  /*3dc0*/  FMUL.FTZ R61, R57, R196 ;  /* 0x000000c4393d7220 */ /* 0x000fe20000410000 */
[----:B------:R-:W-:Y:S01]  /*3dd0*/  SEL R54, RZ, 0x1, P5 ;  /* 0x00000001ff367807 */ /* 0x000fe20002800000 */
[----:B------:R-:W2:Y:S01]  /*3de0*/  LDC.64 R146, c[0x0][0x240] ;  /* 0x00009000ff927b82 */ /* 0x000ea20000000a00 */
[----:B------:R-:W-:Y:S01]  /*3df0*/  FSETP.GTU.FTZ.AND P2, PT, R55, R200, PT ;  /* 0x000000c83700720b */ /* 0x000fe20003f5c000 */
[----:B------:R-:W-:-:S04]  /*3e00*/  IMAD.WIDE.U32 R58, R58, 0x1000000, RZ ;  /* 0x010000003a3a7825 */ /* 0x000fc800078e00ff */
[----:B------:R-:W-:Y:S01]  /*3e10*/  FMUL.FTZ R61, R61, R198 ;  /* 0x000000c63d3d7220 */ /* 0x000fe20000410000 */
[----:B------:R-:W-:Y:S01]  /*3e20*/  LOP3.LUT P6, RZ, R114, 0x8, RZ, 0xc0, !PT ;  /* 0x0000000872ff7812 */ /* 0x000fe200078cc0ff */
[----:B------:R-:W-:Y:S01]  /*3e30*/  IMAD.WIDE.U32 R56, R56, 0x10000, RZ ;  /* 0x0001000038387825 */ /* 0x000fe200078e00ff */
[----:B------:R-:W-:Y:S02]  /*3e40*/  SEL R60, RZ, 0x1000000, P2 ;  /* 0x01000000ff3c7807 */ /* 0x000fe40001000000 */
[----:B------:R-:W-:Y:S01]  /*3e50*/  SEL R63, RZ, 0x1, P6 ;  /* 0x00000001ff3f7807 */ /* 0x000fe20003000000 */
[----:B------:R-:W-:Y:S01]  /*3e60*/  IMAD.WIDE.U32 R54, R54, 0x100, RZ ;  /* 0x0000010036367825 */ /* 0x000fe200078e00ff */
[----:B------:R-:W-:Y:S02]  /*3e70*/  LOP3.LUT R65, R65, R60, R62, 0xfe, !PT ;  /* 0x0000003c41417212 */ /* 0x000fe400078efe3e */
[----:B------:R-:W-:Y:S01]  /*3e80*/  FSEL R91, R61, RZ, !P2 ;  /* 0x000000ff3d5b7208 */ /* 0x000fe20005000000 */
[----:B0-----:R-:W-:Y:S01]  /*3e90*/  IMAD.WIDE.U32 R60, R199, 0x20, R144 ;  /* 0x00000020c73c7825 */ /* 0x001fe200078e0090 */
[----:B------:R-:W-:-:S02]  /*3ea0*/  LOP3.LUT R56, R54, R58, R56, 0xfe, !PT ;  /* 0x0000003a36387212 */ /* 0x000fc400078efe38 */
[----:B------:R-:W-:Y:S01]  /*3eb0*/  SEL R58, RZ, 0x1, P3 ;  /* 0x00000001ff3a7807 */ /* 0x000fe20001800000 */
[----:B------:R-:W-:Y:S01]  /*3ec0*/  @P0 FADD.FTZ R91, R99, R91 ;  /* 0x0000005b635b0221 */ /* 0x000fe20000010000 */
[----:B------:R-:W-:Y:S01]  /*3ed0*/  LOP3.LUT R56, R56, R63, RZ, 0xfc, !PT ;  /* 0x0000003f38387212 */ /* 0x000fe200078efcff */
[----:B-1----:R-:W-:Y:S01]  /*3ee0*/  @P1 IMAD.WIDE.U32 R62, R197, 0x20, R52 ;  /* 0x00000020c53e1825 */ /* 0x002fe200078e0034 */
[----:B------:R-:W-:Y:S01]  /*3ef0*/  LOP3.LUT R59, R59, R65, R58, 0xfe, !PT ;  /* 0x000000413b3b7212 */ /* 0x000fe200078efe3a */
[----:B------:R0:W-:Y:S02]  /*3f00*/  STG.E.128 desc[UR4][R60.64], R92 ;  /* 0x0000005c3c007986 */ /* 0x0001e4000c101d04 */
[----:B------:R-:W-:Y:S01]  /*3f10*/  IMAD.WIDE.U32 R52, R197, 0x10, R104 ;  /* 0x00000010c5347825 */ /* 0x000fe200078e0068 */
[----:B------:R-:W-:Y:S01]  /*3f20*/  LOP3.LUT R57, R55, R59, R57, 0xfe, !PT ;  /* 0x0000003b37397212 */ /* 0x000fe200078efe39 */
[----:B------:R0:W-:Y:S02]  /*3f30*/  STG.E.128 desc[UR4][R60.64+0x10], R88 ;  /* 0x000010583c007986 */ /* 0x0001e4000c101d04 */
[----:B--2---:R-:W-:-:S05]  /*3f40*/  IMAD.WIDE.U32 R58, R199, 0x8, R146 ;  /* 0x00000008c73a7825 */ /* 0x004fca00078e0092 */
[----:B------:R0:W-:Y:S04]  /*3f50*/  STG.E.64 desc[UR4][R58.64], R56 ;  /* 0x000000383a007986 */ /* 0x0001e8000c101b04 */
[----:B------:R0:W5:Y:S04]  /*3f60*/  @P1 LDG.E.128 R100, desc[UR4][R62.64] ;  /* 0x000000043e641981 */ /* 0x000168000c1e1d00 */
        /* <DEDUP_REMOVED lines=14> */
.L_x_15231:
[----:B------:R-:W-:-:S07]  /*4050*/  MOV R65, R190 ;  /* 0x000000be00417202 */ /* 0x000fce0000000f00 */
.L_x_15232:
[----:B------:R-:W-:Y:S05]  /*4060*/  BSYNC B0 ;  /* 0x0000000000007941 */ /* 0x000fea0003800000 */
.L_x_15230:
        /* <DEDUP_REMOVED lines=16> */
.L_x_15236:
[----:B------:R-:W-:Y:S05]  /*4170*/  BSYNC B1 ;  /* 0x0000000000017941 */ /* 0x000fea0003800000 */
.L_x_15235:
        /* <DEDUP_REMOVED lines=43> */
.L_x_15234:
[----:B------:R-:W-:Y:S05]  /*4430*/  BSYNC B0 ;  /* 0x0000000000007941 */ /* 0x000fea0003800000 */
.L_x_15233:
[----:B------:R-:W-:Y:S01]  /*4440*/  I2FP.F32.U32 R56, R65 ;  /* 0x0000004100387245 */ /* 0x000fe20000201000 */
[----:B------:R-:W-:Y:S01]  /*4450*/  BSSY B0, `(.L_x_15237) ;  /* 0x0000017000007945 */ /* 0x000fe20003800000 */
[----:B-----5:R-:W-:Y:S01]  /*4460*/  SHF.L.U32 R59, R52, 0x10, RZ ;  /* 0x00000010343b7819 */ /* 0x020fe200000006ff */
[C---:B------:R-:W-:Y:S01]  /*4470*/  VIADD R58, R64.reuse, 0x1 ;  /* 0x00000001403a7836 */ /* 0x040fe20000000000 */
[----:B------:R-:W-:Y:S01]  /*4480*/  ISETP.NE.AND P2, PT, R64, 0x1, PT ;  /* 0x000000014000780c */ /* 0x000fe20003f45270 */
[----:B------:R-:W-:Y:S01]  /*4490*/  FFMA.FTZ R57, R56, R201, 1.1641532182693481445e-10 ;  /* 0x2f00000038397423 */ /* 0x000fe200000100c9 */
[----:B------:R-:W-:Y:S01]  /*44a0*/  LOP3.LUT R114, R114, 0xfffffff7, RZ, 0xc0, !PT ;  /* 0xfffffff772727812 */ /* 0x000fe200078ec0ff */
[----:B------:R-:W-:Y:S01]  /*44b0*/  FMUL.FTZ R59, R59, R196 ;  /* 0x000000c43b3b7220 */ /* 0x000fe20000410000 */
[----:B------:R-:W-:Y:S02]  /*44c0*/  PRMT R52, R52, 0x7632, R52 ;  /* 0x0000763234347816 */ /* 0x000fe40000000034 */
        /* <DEDUP_REMOVED lines=14> */
.L_x_15238:
[----:B------:R-:W-:-:S07]  /*45b0*/  IMAD.MOV.U32 R65, RZ, RZ, R190 ;  /* 0x000000ffff417224 */ /* 0x000fce00078e00be */
.L_x_15239:
[----:B------:R-:W-:Y:S05]  /*45c0*/  BSYNC B0 ;  /* 0x0000000000007941 */ /* 0x000fea0003800000 */
.L_x_15237:
        /* <DEDUP_REMOVED lines=16> */
.L_x_15243:
[----:B------:R-:W-:Y:S05]  /*46d0*/  BSYNC B1 ;  /* 0x0000000000017941 */ /* 0x000fea0003800000 */
.L_x_15242:
        /* <DEDUP_REMOVED lines=43> */
.L_x_15241:
[----:B------:R-:W-:Y:S05]  /*4990*/  BSYNC B0 ;  /* 0x0000000000007941 */ /* 0x000fea0003800000 */
.L_x_15240:
[----:B------:R-:W-:Y:S01]  /*49a0*/  I2FP.F32.U32 R56, R65 ;  /* 0x0000004100387245 */ /* 0x000fe20000201000 */
[----:B------:R-:W-:Y:S01]  /*49b0*/  IMAD.U32 R59, R52, 0x10000, RZ ;  /* 0x00010000343b7824 */ /* 0x000fe200078e00ff */
[----:B------:R-:W-:Y:S01]  /*49c0*/  ISETP.NE.AND P2, PT, R58, 0x1, PT ;  /* 0x000000013a00780c */ /* 0x000fe20003f45270 */
[----:B------:R-:W-:Y:S01]  /*49d0*/  BSSY B0, `(.L_x_15244) ;  /* 0x0000014000007945 */ /* 0x000fe20003800000 */
[----:B------:R-:W-:Y:S01]  /*49e0*/  LOP3.LUT R114, R114, 0xfffffffb, RZ, 0xc0, !PT ;  /* 0xfffffffb72727812 */ /* 0x000fe200078ec0ff */
[----:B------:R-:W-:Y:S01]  /*49f0*/  FFMA.FTZ R57, R56, R201, 1.1641532182693481445e-10 ;  /* 0x2f00000038397423 */ /* 0x000fe200000100c9 */
[----:B------:R-:W-:Y:S01]  /*4a00*/  FMUL.FTZ R59, R59, R196 ;  /* 0x000000c43b3b7220 */ /* 0x000fe20000410000 */
[----:B------:R-:W-:-:S03]  /*4a10*/  IADD3 R56, R58, 0x1, RZ ;  /* 0x000000013a387810 */ /* 0x000fc60007ffe0ff */
[----:B------:R-:W-:Y:S01]  /*4a20*/  FSETP.GTU.FTZ.AND P3, PT, R57, R200, PT ;  /* 0x000000c83900720b */ /* 0x000fe20003f7c000 */
[----:B------:R-:W-:-:S05]  /*4a30*/  FMUL.FTZ R59, R59, R198 ;  /* 0x000000c63b3b7220 */ /* 0x000fca0000410000 */
        /* <DEDUP_REMOVED lines=12> */
.L_x_15245:
[----:B------:R-:W-:-:S07]  /*4b00*/  MOV R52, R190 ;  /* 0x000000be00347202 */ /* 0x000fce0000000f00 */
.L_x_15246:
[----:B------:R-:W-:Y:S05]  /*4b10*/  BSYNC B0 ;  /* 0x0000000000007941 */ /* 0x000fea0003800000 */
.L_x_15244:
        /* <DEDUP_REMOVED lines=16> */
.L_x_15250:
[----:B------:R-:W-:Y:S05]  /*4c20*/  BSYNC B1 ;  /* 0x0000000000017941 */ /* 0x000fea0003800000 */
.L_x_15249:
        /* <DEDUP_REMOVED lines=43> */
.L_x_15248:
[----:B------:R-:W-:Y:S05]  /*4ee0*/  BSYNC B0 ;  /* 0x0000000000007941 */ /* 0x000fea0003800000 */
.L_x_15247:
[----:B------:R-:W-:Y:S01]  /*4ef0*/  I2FP.F32.U32 R52, R52 ;  /* 0x0000003400347245 */ /* 0x000fe20000201000 */
[----:B------:R-:W-:Y:S01]  /*4f00*/  BSSY B0, `(.L_x_15251) ;  /* 0x0000017000007945 */ /* 0x000fe20003800000 */
[C---:B------:R-:W-:Y:S01]  /*4f10*/  SHF.L.U32 R59, R53.reuse, 0x10, RZ ;  /* 0x00000010353b7819 */ /* 0x040fe200000006ff */
[----:B------:R-:W-:Y:S01]  /*4f20*/  VIADD R58, R56, 0x1 ;  /* 0x00000001383a7836 */ /* 0x000fe20000000000 */
[----:B------:R-:W-:Y:S01]  /*4f30*/  LOP3.LUT R114, R114, 0xfffffffd, RZ, 0xc0, !PT ;  /* 0xfffffffd72727812 */ /* 0x000fe200078ec0ff */
[----:B------:R-:W-:Y:S01]  /*4f40*/  FFMA.FTZ R57, R52, R201, 1.1641532182693481445e-10 ;  /* 0x2f00000034397423 */ /* 0x000fe200000100c9 */
[----:B------:R-:W-:Y:S01]  /*4f50*/  PRMT R62, R53, 0x7632, R62 ;  /* 0x00007632353e7816 */ /* 0x000fe2000000003e */
        /* <DEDUP_REMOVED lines=16> */
.L_x_15252:
[----:B------:R-:W-:-:S07]  /*5060*/  IMAD.MOV.U32 R63, RZ, RZ, R190 ;  /* 0x000000ffff3f7224 */ /* 0x000fce00078e00be */
.L_x_15253:
[----:B------:R-:W-:Y:S05]  /*5070*/  BSYNC B0 ;  /* 0x0000000000007941 */ /* 0x000fea0003800000 */
.L_x_15251:
        /* <DEDUP_REMOVED lines=16> */
.L_x_15257:
[----:B------:R-:W-:Y:S05]  /*5180*/  BSYNC B1 ;  /* 0x0000000000017941 */ /* 0x000fea0003800000 */
.L_x_15256:
        /* <DEDUP_REMOVED lines=43> */
.L_x_15255:
[----:B------:R-:W-:Y:S05]  /*5440*/  BSYNC B0 ;  /* 0x0000000000007941 */ /* 0x000fea0003800000 */
.L_x_15254:
        /* <DEDUP_REMOVED lines=20> */
.L_x_15259:
[----:B------:R-:W-:-:S07]  /*5590*/  MOV R62, R190 ;  /* 0x000000be003e7202 */ /* 0x000fce0000000f00 */
.L_x_15260:
[----:B------:R-:W-:Y:S05]  /*55a0*/  BSYNC B0 ;  /* 0x0000000000007941 */ /* 0x000fea0003800000 */
.L_x_15258:
        /* <DEDUP_REMOVED lines=16> */
.L_x_15264:
[----:B------:R-:W-:Y:S05]  /*56b0*/  BSYNC B1 ;  /* 0x0000000000017941 */ /* 0x000fea0003800000 */
.L_x_15263:
        /* <DEDUP_REMOVED lines=43> */
.L_x_15262:
[----:B------:R-:W-:Y:S05]  /*5970*/  BSYNC B0 ;  /* 0x0000000000007941 */ /* 0x000fea0003800000 */
.L_x_15261:
        /* <DEDUP_REMOVED lines=21> */
.L_x_15266:
[----:B------:R-:W-:-:S07]  /*5ad0*/  IMAD.MOV.U32 R62, RZ, RZ, R190 ;  /* 0x000000ffff3e7224 */ /* 0x000fce00078e00be */
.L_x_15267:
[----:B------:R-:W-:Y:S05]  /*5ae0*/  BSYNC B0 ;  /* 0x0000000000007941 */ /* 0x000fea0003800000 */
.L_x_15265:
        /* <DEDUP_REMOVED lines=16> */
.L_x_15271:
[----:B------:R-:W-:Y:S05]  /*5bf0*/  BSYNC B1 ;  /* 0x0000000000017941 */ /* 0x000fea0003800000 */
.L_x_15270:
        /* <DEDUP_REMOVED lines=43> */
.L_x_15269:
[----:B------:R-:W-:Y:S05]  /*5eb0*/  BSYNC B0 ;  /* 0x0000000000007941 */ /* 0x000fea0003800000 */
.L_x_15268:
        /* <DEDUP_REMOVED lines=20> */
.L_x_15273:
[----:B------:R-:W-:-:S07]  /*6000*/  MOV R54, R190 ;  /* 0x000000be00367202 */ /* 0x000fce0000000f00 */
.L_x_15274:
[----:B------:R-:W-:Y:S05]  /*6010*/  BSYNC B0 ;  /* 0x0000000000007941 */ /* 0x000fea0003800000 */
.L_x_15272:
        /* <DEDUP_REMOVED lines=16> */
.L_x_15278:
[----:B------:R-:W-:Y:S05]  /*6120*/  BSYNC B1 ;  /* 0x0000000000017941 */ /* 0x000fea0003800000 */
.L_x_15277:
        /* <DEDUP_REMOVED lines=43> */
.L_x_15276:
[----:B------:R-:W-:Y:S05]  /*63e0*/  BSYNC B0 ;  /* 0x0000000000007941 */ /* 0x000fea0003800000 */
.L_x_15275:
        /* <DEDUP_REMOVED lines=21> */
.L_x_15280:
[----:B------:R-:W-:-:S07]  /*6540*/  IMAD.MOV.U32 R61, RZ, RZ, R190 ;  /* 0x000000ffff3d7224 */ /* 0x000fce00078e00be */
.L_x_15281:
[----:B------:R-:W-:Y:S05]  /*6550*/  BSYNC B0 ;  /* 0x0000000000007941 */ /* 0x000fea0003800000 */
.L_x_15279:
        /* <DEDUP_REMOVED lines=18> */
.L_x_15285:
[----:B------:R-:W-:Y:S05]  /*6680*/  BSYNC B1 ;  /* 0x0000000000017941 */ /* 0x000fea0003800000 */
.L_x_15284:
        /* <DEDUP_REMOVED lines=43> */
.L_x_15283:
[----:B------:R-:W-:Y:S05]  /*6940*/  BSYNC B0 ;  /* 0x0000000000007941 */ /* 0x000fea0003800000 */
.L_x_15282:
[----:B------:R-:W-:Y:S01]  /*6950*/  I2FP.F32.U32 R52, R61 ;  /* 0x0000003d00347245 */ /* 0x000fe20000201000 */
[----:B------:R-:W-:Y:S01]  /*6960*/  IMAD.U32 R57, R60, 0x10000, RZ ;  /* 0x000100003c397824 */ /* 0x000fe200078e00ff */
[----:B------:R-:W-:Y:S02]  /*6970*/  SEL R62, RZ, 0x10000, P5 ;  /* 0x00010000ff3e7807 */ /* 0x000fe40002800000 */
[----:B------:R-:W-:Y:S01]  /*6980*/  SEL R65, RZ, 0x100, P4 ;  /* 0x00000100ff417807 */ /* 0x000fe20002000000 */
[----:B------:R-:W-:Y:S01]  /*6990*/  FFMA.FTZ R55, R52, R201, 1.1641532182693481445e-10 ;  /* 0x2f00000034377423 */ /* 0x000fe200000100c9 */
[C---:B------:R-:W-:Y:S01]  /*69a0*/  LOP3.LUT P5, RZ, R114.reuse, 0x4, RZ, 0xc0, !PT ;  /* 0x0000000472ff7812 */ /* 0x040fe200078ac0ff */
[----:B------:R-:W0:Y:S01]  /*69b0*/  @P1 LDC.64 R52, c[0x0][0x230] ;  /* 0x00008c00ff341b82 */ /* 0x000e220000000a00 */
[----:B------:R-:W-:Y:S01]  /*69c0*/  LOP3.LUT P4, RZ, R114, 0x2, RZ, 0xc0, !PT ;  /* 0x0000000272ff7812 */ /* 0x000fe2000788c0ff */
[----:B------:R-:W-:Y:S01]  /*69d0*/  FMUL.FTZ R61, R57, R196 ;  /* 0x000000c4393d7220 */ /* 0x000fe20000410000 */
[----:B------:R-:W-:-:S02]  /*69e0*/  SEL R58, RZ, 0x1, P2 ;  /* 0x00000001ff3a7807 */ /* 0x000fc40001000000 */
[----:B------:R-:W-:Y:S01]  /*69f0*/  SEL R56, RZ, 0x1, P4 ;  /* 0x00000001ff387807 */ /* 0x000fe20002000000 */
[----:B------:R-:W-:Y:S01]  /*6a00*/  FMUL.FTZ R61, R61, R198 ;  /* 0x000000c63d3d7220 */ /* 0x000fe20000410000 */
[----:B------:R-:W-:Y:S01]  /*6a10*/  SEL R54, RZ, 0x1, P5 ;  /* 0x00000001ff367807 */ /* 0x000fe20002800000 */
[----:B------:R-:W-:Y:S01]  /*6a20*/  IMAD.WIDE.U32 R58, R58, 0x1000000, RZ ;  /* 0x010000003a3a7825 */ /* 0x000fe200078e00ff */
[----:B------:R-:W-:Y:S02]  /*6a30*/  FSETP.GTU.FTZ.AND P2, PT, R55, R200, PT ;  /* 0x000000c83700720b */ /* 0x000fe40003f5c000 */
[----:B------:R-:W-:Y:S01]  /*6a40*/  LOP3.LUT P6, RZ, R114, 0x8, RZ, 0xc0, !PT ;  /* 0x0000000872ff7812 */ /* 0x000fe200078cc0ff */
[----:B------:R-:W-:Y:S01]  /*6a50*/  IMAD.WIDE.U32 R56, R56, 0x10000, RZ ;  /* 0x0001000038387825 */ /* 0x000fe200078e00ff */
[----:B------:R-:W-:Y:S02]  /*6a60*/  SEL R60, RZ, 0x1000000, P2 ;  /* 0x01000000ff3c7807 */ /* 0x000fe40001000000 */
[----:B------:R-:W-:Y:S01]  /*6a70*/  SEL R63, RZ, 0x1, P6 ;  /* 0x00000001ff3f7807 */ /* 0x000fe20003000000 */
[----:B------:R-:W-:Y:S01]  /*6a80*/  IMAD.WIDE.U32 R54, R54, 0x100, RZ ;  /* 0x0000010036367825 */ /* 0x000fe200078e00ff */
[----:B------:R-:W-:-:S02]  /*6a90*/  LOP3.LUT R65, R65, R60, R62, 0xfe, !PT ;  /* 0x0000003c41417212 */ /* 0x000fc400078efe3e */
[----:B------:R-:W-:Y:S01]  /*6aa0*/  FSEL R83, R61, RZ, !P2 ;  /* 0x000000ff3d537208 */ /* 0x000fe20005000000 */
[----:B------:R-:W-:Y:S01]  /*6ab0*/  IMAD.WIDE.U32 R60, R197, 0x20, R144 ;  /* 0x00000020c53c7825 */ /* 0x000fe200078e0090 */
[----:B------:R-:W-:Y:S02]  /*6ac0*/  LOP3.LUT R56, R54, R58, R56, 0xfe, !PT ;  /* 0x0000003a36387212 */ /* 0x000fe400078efe38 */
[----:B------:R-:W-:Y:S01]  /*6ad0*/  SEL R58, RZ, 0x1, P3 ;  /* 0x00000001ff3a7807 */ /* 0x000fe20001800000 */
[----:B------:R-:W-:Y:S01]  /*6ae0*/  @P0 FADD.FTZ R83, R99, R83 ;  /* 0x0000005363530221 */ /* 0x000fe20000010000 */
[----:B------:R-:W-:Y:S01]  /*6af0*/  IADD3 R203, R199, 0x40, RZ ;  /* 0x00000040c7cb7810 */ /* 0x000fe20007ffe0ff */
[----:B------:R1:W-:Y:S01]  /*6b00*/  STG.E.128 desc[UR4][R60.64], R84 ;  /* 0x000000543c007986 */ /* 0x0003e2000c101d04 */
[----:B------:R-:W-:Y:S02]  /*6b10*/  LOP3.LUT R59, R59, R65, R58, 0xfe, !PT ;  /* 0x000000413b3b7212 */ /* 0x000fe400078efe3a */
[----:B------:R-:W-:Y:S01]  /*6b20*/  LOP3.LUT R56, R56, R63, RZ, 0xfc, !PT ;  /* 0x0000003f38387212 */ /* 0x000fe200078efcff */
[----:B0-----:R-:W-:Y:S01]  /*6b30*/  @P1 IMAD.WIDE.U32 R62, R203, 0x20, R52 ;  /* 0x00000020cb3e1825 */ /* 0x001fe200078e0034 */
[----:B------:R-:W-:Y:S01]  /*6b40*/  LOP3.LUT R57, R55, R59, R57, 0xfe, !PT ;  /* 0x0000003b37397212 */ /* 0x000fe200078efe39 */
[----:B------:R1:W-:Y:S02]  /*6b50*/  STG.E.128 desc[UR4][R60.64+0x10], R80 ;  /* 0x000010503c007986 */ /* 0x0003e4000c101d04 */
[----:B------:R-:W-:-:S04]  /*6b60*/  IMAD.WIDE.U32 R58, R197, 0x8, R146 ;  /* 0x00000008c53a7825 */ /* 0x000fc800078e0092 */
[----:B------:R-:W-:Y:S01]  /*6b70*/  IMAD.WIDE.U32 R52, R203, 0x10, R104 ;  /* 0x00000010cb347825 */ /* 0x000fe200078e0068 */
[----:B------:R1:W-:Y:S04]  /*6b80*/  STG.E.64 desc[UR4][R58.64], R56 ;  /* 0x000000383a007986 */ /* 0x0003e8000c101b04 */
[----:B------:R1:W5:Y:S04]  /*6b90*/  @P1 LDG.E.128 R100, desc[UR4][R62.64] ;  /* 0x000000043e641981 */ /* 0x000368000c1e1d00 */
[----:B------:R1:W5:Y:S04]  /*6ba0*/  @P1 LDG.E.128 R96, desc[UR4][R62.64+0x10] ;  /* 0x000010043e601981 */ /* 0x000368000c1e1d00 */
[----:B------:R-:W5:Y:S01]  /*6bb0*/  LDG.E.128 R52, desc[UR4][R52.64] ;  /* 0x0000000434347981 */ /* 0x000f62000c1e1d00 */
[C---:B------:R-:W-:Y:S01]  /*6bc0*/  ISETP.NE.AND P2, PT, R66.reuse, 0x1, PT ;  /* 0x000000014200780c */ /* 0x040fe20003f45270 */
[----:B------:R-:W-:Y:S01]  /*6bd0*/  BSSY B0, `(.L_x_15286) ;  /* 0x000000c000007945 */ /* 0x000fe20003800000 */
[----:B------:R-:W-:-:S11]  /*6be0*/  VIADD R64, R66, 0x1 ;  /* 0x0000000142407836 */ /* 0x000fd60000000000 */
        /* <DEDUP_REMOVED lines=9> */
.L_x_15287:
[----:B------:R-:W-:-:S07]  /*6c80*/  IMAD.MOV.U32 R65, RZ, RZ, R190 ;  /* 0x000000ffff417224 */ /* 0x000fce00078e00be */
.L_x_15288:
[----:B------:R-:W-:Y:S05]  /*6c90*/  BSYNC B0 ;  /* 0x0000000000007941 */ /* 0x000fea0003800000 */
.L_x_15286:
        /* <DEDUP_REMOVED lines=16> */
.L_x_15292:
[----:B------:R-:W-:Y:S05]  /*6da0*/  BSYNC B1 ;  /* 0x0000000000017941 */ /* 0x000fea0003800000 */
.L_x_15291:
        /* <DEDUP_REMOVED lines=43> */
.L_x_15290:
[----:B------:R-:W-:Y:S05]  /*7060*/  BSYNC B0 ;  /* 0x0000000000007941 */ /* 0x000fea0003800000 */
.L_x_15289:
[----:B------:R-:W-:Y:S01]  /*7070*/  I2FP.F32.U32 R56, R65 ;  /* 0x0000004100387245 */ /* 0x000fe20000201000 */
[----:B-----5:R-:W-:Y:S01]  /*7080*/  IMAD.U32 R59, R52, 0x10000, RZ ;  /* 0x00010000343b7824 */ /* 0x020fe200078e00ff */
[----:B------:R-:W-:Y:S01]  /*7090*/  ISETP.NE.AND P2, PT, R64, 0x1, PT ;  /* 0x000000014000780c */ /* 0x000fe20003f45270 */
[----:B------:R-:W-:Y:S01]  /*70a0*/  BSSY B0, `(.L_x_15293) ;  /* 0x0000015000007945 */ /* 0x000fe20003800000 */
[----:B------:R-:W-:Y:S01]  /*70b0*/  LOP3.LUT R114, R114, 0xfffffff7, RZ, 0xc0, !PT ;  /* 0xfffffff772727812 */ /* 0x000fe200078ec0ff */
[----:B------:R-:W-:Y:S01]  /*70c0*/  FFMA.FTZ R57, R56, R201, 1.1641532182693481445e-10 ;  /* 0x2f00000038397423 */ /* 0x000fe200000100c9 */
[----:B------:R-:W-:Y:S01]  /*70d0*/  FMUL.FTZ R59, R59, R196 ;  /* 0x000000c43b3b7220 */ /* 0x000fe20000410000 */
[----:B------:R-:W-:Y:S02]  /*70e0*/  PRMT R52, R52, 0x7632, R52 ;  /* 0x0000763234347816 */ /* 0x000fe40000000034 */
[----:B------:R-:W-:Y:S01]  /*70f0*/  IADD3 R58, R64, 0x1, RZ ;  /* 0x00000001403a7810 */ /* 0x000fe20007ffe0ff */
[----:B------:R-:W-:Y:S01]  /*7100*/  FMUL.FTZ R59, R59, R198 ;  /* 0x000000c63b3b7220 */ /* 0x000fe20000410000 */
[----:B------:R-:W-:-:S04]  /*7110*/  FSETP.GTU.FTZ.AND P3, PT, R57, R200, PT ;  /* 0x000000c83900720b */ /* 0x000fc80003f7c000 */
[----:B------:R-:W-:-:S05]  /*7120*/  FSEL R76, R59, RZ, !P3 ;  /* 0x000000ff3b4c7208 */ /* 0x000fca0005800000 */
[----:B------:R-:W-:-:S04]  /*7130*/  @P0 FADD.FTZ R76, R100, R76 ;  /* 0x0000004c644c0221 */ /* 0x000fc80000010000 */
        /* <DEDUP_REMOVED lines=10> */
.L_x_15294:
[----:B------:R-:W-:-:S07]  /*71e0*/  MOV R65, R190 ;  /* 0x000000be00417202 */ /* 0x000fce0000000f00 */
.L_x_15295:
[----:B------:R-:W-:Y:S05]  /*71f0*/  BSYNC B0 ;  /* 0x0000000000007941 */ /* 0x000fea0003800000 */
.L_x_15293:
        /* <DEDUP_REMOVED lines=16> */
.L_x_15299:
[----:B------:R-:W-:Y:S05]  /*7300*/  BSYNC B1 ;  /* 0x0000000000017941 */ /* 0x000fea0003800000 */
.L_x_15298:
        /* <DEDUP_REMOVED lines=43> */
.L_x_15297:
[----:B------:R-:W-:Y:S05]  /*75c0*/  BSYNC B0 ;  /* 0x0000000000007941 */ /* 0x000fea0003800000 */
.L_x_15296:
        /* <DEDUP_REMOVED lines=22> */
.L_x_15301:
[----:B------:R-:W-:-:S07]  /*7730*/  IMAD.MOV.U32 R52, RZ, RZ, R190 ;  /* 0x000000ffff347224 */ /* 0x000fce00078e00be */
.L_x_15302:
[----:B------:R-:W-:Y:S05]  /*7740*/  BSYNC B0 ;  /* 0x0000000000007941 */ /* 0x000fea0003800000 */
.L_x_15300:
        /* <DEDUP_REMOVED lines=16> */
.L_x_15306:
[----:B------:R-:W-:Y:S05]  /*7850*/  BSYNC B1 ;  /* 0x0000000000017941 */ /* 0x000fea0003800000 */
.L_x_15305:
        /* <DEDUP_REMOVED lines=43> */
.L_x_15304:
[----:B------:R-:W-:Y:S05]  /*7b10*/  BSYNC B0 ;  /* 0x0000000000007941 */ /* 0x000fea0003800000 */
.L_x_15303:
        /* <DEDUP_REMOVED lines=23> */
.L_x_15308:
[----:B------:R-:W-:-:S07]  /*7c90*/  MOV R63, R190 ;  /* 0x000000be003f7202 */ /* 0x000fce0000000f00 */
.L_x_15309:
[----:B------:R-:W-:Y:S05]  /*7ca0*/  BSYNC B0 ;  /* 0x0000000000007941 */ /* 0x000fea0003800000 */
.L_x_15307:
        /* <DEDUP_REMOVED lines=16> */
.L_x_15313:
[----:B------:R-:W-:Y:S05]  /*7db0*/  BSYNC B1 ;  /* 0x0000000000017941 */ /* 0x000fea0003800000 */
.L_x_15312:
        /* <DEDUP_REMOVED lines=43> */
.L_x_15311:
[----:B------:R-:W-:Y:S05]  /*8070*/  BSYNC B0 ;  /* 0x0000000000007941 */ /* 0x000fea0003800000 */
.L_x_15310:
        /* <DEDUP_REMOVED lines=20> */
.L_x_15315:
[----:B------:R-:W-:-:S07]  /*81c0*/  IMAD.MOV.U32 R62, RZ, RZ, R190 ;  /* 0x000000ffff3e7224 */ /* 0x000fce00078e00be */
.L_x_15316:
[----:B------:R-:W-:Y:S05]  /*81d0*/  BSYNC B0 ;  /* 0x0000000000007941 */ /* 0x000fea0003800000 */
.L_x_15314:
        /* <DEDUP_REMOVED lines=16> */
.L_x_15320:
[----:B------:R-:W-:Y:S05]  /*82e0*/  BSYNC B1 ;  /* 0x0000000000017941 */ /* 0x000fea0003800000 */
.L_x_15319:
        /* <DEDUP_REMOVED lines=43> */
.L_x_15318:
[----:B------:R-:W-:Y:S05]  /*85a0*/  BSYNC B0 ;  /* 0x0000000000007941 */ /* 0x000fea0003800000 */
.L_x_15317:
        /* <DEDUP_REMOVED lines=21> */
.L_x_15322:
[----:B------:R-:W-:-:S07]  /*8700*/  MOV R62, R190 ;  /* 0x000000be003e7202 */ /* 0x000fce0000000f00 */
.L_x_15323:
[----:B------:R-:W-:Y:S05]  /*8710*/  BSYNC B0 ;  /* 0x0000000000007941 */ /* 0x000fea0003800000 */
.L_x_15321:
        /* <DEDUP_REMOVED lines=16> */
.L_x_15327:
[----:B------:R-:W-:Y:S05]  /*8820*/  BSYNC B1 ;  /* 0x0000000000017941 */ /* 0x000fea0003800000 */
.L_x_15326:
        /* <DEDUP_REMOVED lines=43> */
.L_x_15325:
[----:B------:R-:W-:Y:S05]  /*8ae0*/  BSYNC B0 ;  /* 0x0000000000007941 */ /* 0x000fea0003800000 */
.L_x_15324:
        /* <DEDUP_REMOVED lines=20> */
.L_x_15329:
[----:B------:R-:W-:-:S07]  /*8c30*/  IMAD.MOV.U32 R54, RZ, RZ, R190 ;  /* 0x000000ffff367224 */ /* 0x000fce00078e00be */
.L_x_15330:
[----:B------:R-:W-:Y:S05]  /*8c40*/  BSYNC B0 ;  /* 0x0000000000007941 */ /* 0x000fea0003800000 */
.L_x_15328:
        /* <DEDUP_REMOVED lines=16> */
.L_x_15334:
[----:B------:R-:W-:Y:S05]  /*8d50*/  BSYNC B1 ;  /* 0x0000000000017941 */ /* 0x000fea0003800000 */
.L_x_15333:
        /* <DEDUP_REMOVED lines=43> */
.L_x_15332:
[----:B------:R-:W-:Y:S05]  /*9010*/  BSYNC B0 ;  /* 0x0000000000007941 */ /* 0x000fea0003800000 */
.L_x_15331:
        /* <DEDUP_REMOVED lines=21> */
.L_x_15336:
[----:B------:R-:W-:-:S07]  /*9170*/  MOV R61, R190 ;  /* 0x000000be003d7202 */ /* 0x000fce0000000f00 */
.L_x_15337:
[----:B------:R-:W-:Y:S05]  /*9180*/  BSYNC B0 ;  /* 0x0000000000007941 */ /* 0x000fea0003800000 */
.L_x_15335:
        /* <DEDUP_REMOVED lines=18> */
.L_x_15341:
[----:B------:R-:W-:Y:S05]  /*92b0*/  BSYNC B1 ;  /* 0x0000000000017941 */ /* 0x000fea0003800000 */
.L_x_15340:
        /* <DEDUP_REMOVED lines=43> */
.L_x_15339:
[----:B------:R-:W-:Y:S05]  /*9570*/  BSYNC B0 ;  /* 0x0000000000007941 */ /* 0x000fea0003800000 */
.L_x_15338:
[----:B------:R-:W-:Y:S01]  /*9580*/  I2FP.F32.U32 R52, R61 ;  /* 0x0000003d00347245 */ /* 0x000fe20000201000 */
[----:B------:R-:W-:Y:S01]  /*9590*/  VIADD R205, R199, 0x60 ;  /* 0x00000060c7cd7836 */ /* 0x000fe20000000000 */
[----:B------:R-:W-:Y:S02]  /*95a0*/  SEL R62, RZ, 0x10000, P5 ;  /* 0x00010000ff3e7807 */ /* 0x000fe40002800000 */
[----:B------:R-:W-:Y:S01]  /*95b0*/  SEL R65, RZ, 0x100, P4 ;  /* 0x00000100ff417807 */ /* 0x000fe20002000000 */
[----:B------:R-:W-:Y:S01]  /*95c0*/  FFMA.FTZ R55, R52, R201, 1.1641532182693481445e-10 ;  /* 0x2f00000034377423 */ /* 0x000fe200000100c9 */
[C---:B------:R-:W-:Y:S01]  /*95d0*/  LOP3.LUT P5, RZ, R114.reuse, 0x4, RZ, 0xc0, !PT ;  /* 0x0000000472ff7812 */ /* 0x040fe200078ac0ff */
[----:B------:R-:W0:Y:S01]  /*95e0*/  @P1 LDC.64 R52, c[0x0][0x230] ;  /* 0x00008c00ff341b82 */ /* 0x000e220000000a00 */
[----:B------:R-:W-:Y:S02]  /*95f0*/  LOP3.LUT P4, RZ, R114, 0x2, RZ, 0xc0, !PT ;  /* 0x0000000272ff7812 */ /* 0x000fe4000788c0ff */
[----:B------:R-:W-:-:S02]  /*9600*/  SHF.L.U32 R57, R60, 0x10, RZ ;  /* 0x000000103c397819 */ /* 0x000fc400000006ff */
[----:B------:R-:W-:Y:S02]  /*9610*/  SEL R58, RZ, 0x1, P2 ;  /* 0x00000001ff3a7807 */ /* 0x000fe40001000000 */
[----:B------:R-:W-:Y:S01]  /*9620*/  SEL R56, RZ, 0x1, P4 ;  /* 0x00000001ff387807 */ /* 0x000fe20002000000 */
[----:B------:R-:W-:Y:S01]  /*9630*/  FMUL.FTZ R61, R57, R196 ;  /* 0x000000c4393d7220 */ /* 0x000fe20000410000 */
[----:B------:R-:W-:Y:S01]  /*9640*/  SEL R54, RZ, 0x1, P5 ;  /* 0x00000001ff367807 */ /* 0x000fe20002800000 */
[----:B------:R-:W-:Y:S01]  /*9650*/  IMAD.WIDE.U32 R58, R58, 0x1000000, RZ ;  /* 0x010000003a3a7825 */ /* 0x000fe200078e00ff */
[----:B------:R-:W-:-:S03]  /*9660*/  FSETP.GTU.FTZ.AND P2, PT, R55, R200, PT ;  /* 0x000000c83700720b */ /* 0x000fc60003f5c000 */
        /* <DEDUP_REMOVED lines=8> */
[----:B------:R-:W-:Y:S01]  /*96f0*/  IMAD.WIDE.U32 R60, R203, 0x20, R144 ;  /* 0x00000020cb3c7825 */ /* 0x000fe200078e0090 */
[----:B------:R-:W-:-:S02]  /*9700*/  LOP3.LUT R56, R54, R58, R56, 0xfe, !PT ;  /* 0x0000003a36387212 */ /* 0x000fc400078efe38 */
[----:B------:R-:W-:Y:S01]  /*9710*/  SEL R58, RZ, 0x1, P3 ;  /* 0x00000001ff3a7807 */ /* 0x000fe20001800000 */
[----:B------:R-:W-:Y:S01]  /*9720*/  @P0 FADD.FTZ R75, R99, R75 ;  /* 0x0000004b634b0221 */ /* 0x000fe20000010000 */
[----:B------:R-:W-:Y:S01]  /*9730*/  LOP3.LUT R56, R56, R63, RZ, 0xfc, !PT ;  /* 0x0000003f38387212 */ /* 0x000fe200078efcff */
[----:B0-----:R-:W-:Y:S01]  /*9740*/  @P1 IMAD.WIDE.U32 R62, R205, 0x20, R52 ;  /* 0x00000020cd3e1825 */ /* 0x001fe200078e0034 */
[----:B------:R-:W-:Y:S01]  /*9750*/  LOP3.LUT R59, R59, R65, R58, 0xfe, !PT ;  /* 0x000000413b3b7212 */ /* 0x000fe200078efe3a */
[----:B------:R0:W-:Y:S02]  /*9760*/  STG.E.128 desc[UR4][R60.64], R76 ;  /* 0x0000004c3c007986 */ /* 0x0001e4000c101d04 */
[----:B------:R-:W-:Y:S01]  /*9770*/  IMAD.WIDE.U32 R52, R205, 0x10, R104 ;  /* 0x00000010cd347825 */ /* 0x000fe200078e0068 */
[----:B------:R-:W-:Y:S01]  /*9780*/  LOP3.LUT R57, R55, R59, R57, 0xfe, !PT ;  /* 0x0000003b37397212 */ /* 0x000fe200078efe39 */
[----:B------:R0:W-:Y:S02]  /*9790*/  STG.E.128 desc[UR4][R60.64+0x10], R72 ;  /* 0x000010483c007986 */ /* 0x0001e4000c101d04 */
[----:B------:R-:W-:-:S05]  /*97a0*/  IMAD.WIDE.U32 R58, R203, 0x8, R146 ;  /* 0x00000008cb3a7825 */ /* 0x000fca00078e0092 */
        /* <DEDUP_REMOVED lines=16> */
.L_x_15343:
[----:B------:R-:W-:-:S07]  /*98b0*/  MOV R65, R190 ;  /* 0x000000be00417202 */ /* 0x000fce0000000f00 */
.L_x_15344:
[----:B------:R-:W-:Y:S05]  /*98c0*/  BSYNC B0 ;  /* 0x0000000000007941 */ /* 0x000fea0003800000 */
.L_x_15342:
        /* <DEDUP_REMOVED lines=16> */
.L_x_15348:
[----:B------:R-:W-:Y:S05]  /*99d0*/  BSYNC B1 ;  /* 0x0000000000017941 */ /* 0x000fea0003800000 */
.L_x_15347:
        /* <DEDUP_REMOVED lines=43> */
.L_x_15346:
[----:B------:R-:W-:Y:S05]  /*9c90*/  BSYNC B0 ;  /* 0x0000000000007941 */ /* 0x000fea0003800000 */
.L_x_15345:
        /* <DEDUP_REMOVED lines=23> */
.L_x_15350:
[----:B------:R-:W-:-:S07]  /*9e10*/  IMAD.MOV.U32 R65, RZ, RZ, R190 ;  /* 0x000000ffff417224 */ /* 0x000fce00078e00be */
.L_x_15351:
[----:B------:R-:W-:Y:S05]  /*9e20*/  BSYNC B0 ;  /* 0x0000000000007941 */ /* 0x000fea0003800000 */
.L_x_15349:
        /* <DEDUP_REMOVED lines=16> */
.L_x_15355:
[----:B------:R-:W-:Y:S05]  /*9f30*/  BSYNC B1 ;  /* 0x0000000000017941 */ /* 0x000fea0003800000 */
.L_x_15354:
        /* <DEDUP_REMOVED lines=43> */
.L_x_15353:
[----:B------:R-:W-:Y:S05]  /*a1f0*/  BSYNC B0 ;  /* 0x0000000000007941 */ /* 0x000fea0003800000 */
.L_x_15352:
        /* <DEDUP_REMOVED lines=22> */
.L_x_15357:
[----:B------:R-:W-:-:S07]  /*a360*/  MOV R52, R190 ;  /* 0x000000be00347202 */ /* 0x000fce0000000f00 */
.L_x_15358:
[----:B------:R-:W-:Y:S05]  /*a370*/  BSYNC B0 ;  /* 0x0000000000007941 */ /* 0x000fea0003800000 */
.L_x_15356:
        /* <DEDUP_REMOVED lines=16> */
.L_x_15362:
[----:B------:R-:W-:Y:S05]  /*a480*/  BSYNC B1 ;  /* 0x0000000000017941 */ /* 0x000fea0003800000 */
.L_x_15361:
        /* <DEDUP_REMOVED lines=43> */
.L_x_15360:
[----:B------:R-:W-:Y:S05]  /*a740*/  BSYNC B0 ;  /* 0x0000000000007941 */ /* 0x000fea0003800000 */
.L_x_15359:
        /* <DEDUP_REMOVED lines=23> */
.L_x_15364:
[----:B------:R-:W-:-:S07]  /*a8c0*/  IMAD.MOV.U32 R63, RZ, RZ, R190 ;  /* 0x000000ffff3f7224 */ /* 0x000fce00078e00be */
.L_x_15365:
[----:B------:R-:W-:Y:S05]  /*a8d0*/  BSYNC B0 ;  /* 0x0000000000007941 */ /* 0x000fea0003800000 */
.L_x_15363:
        /* <DEDUP_REMOVED lines=16> */
.L_x_15369:
[----:B------:R-:W-:Y:S05]  /*a9e0*/  BSYNC B1 ;  /* 0x0000000000017941 */ /* 0x000fea0003800000 */
.L_x_15368:
        /* <DEDUP_REMOVED lines=43> */
.L_x_15367:
[----:B------:R-:W-:Y:S05]  /*aca0*/  BSYNC B0 ;  /* 0x0000000000007941 */ /* 0x000fea0003800000 */
.L_x_15366:
        /* <DEDUP_REMOVED lines=20> */
.L_x_15371:
[----:B------:R-:W-:-:S07]  /*adf0*/  MOV R62, R190 ;  /* 0x000000be003e7202 */ /* 0x000fce0000000f00 */
.L_x_15372:
[----:B------:R-:W-:Y:S05]  /*ae00*/  BSYNC B0 ;  /* 0x0000000000007941 */ /* 0x000fea0003800000 */
.L_x_15370:
        /* <DEDUP_REMOVED lines=16> */
.L_x_15376:
[----:B------:R-:W-:Y:S05]  /*af10*/  BSYNC B1 ;  /* 0x0000000000017941 */ /* 0x000fea0003800000 */
.L_x_15375:
        /* <DEDUP_REMOVED lines=43> */
.L_x_15374:
[----:B------:R-:W-:Y:S05]  /*b1d0*/  BSYNC B0 ;  /* 0x0000000000007941 */ /* 0x000fea0003800000 */
.L_x_15373:
        /* <DEDUP_REMOVED lines=21> */
.L_x_15378:
[----:B------:R-:W-:-:S07]  /*b330*/  IMAD.MOV.U32 R62, RZ, RZ, R190 ;  /* 0x000000ffff3e7224 */ /* 0x000fce00078e00be */
.L_x_15379:
[----:B------:R-:W-:Y:S05]  /*b340*/  BSYNC B0 ;  /* 0x0000000000007941 */ /* 0x000fea0003800000 */
.L_x_15377:
        /* <DEDUP_REMOVED lines=16> */
.L_x_15383:
[----:B------:R-:W-:Y:S05]  /*b450*/  BSYNC B1 ;  /* 0x0000000000017941 */ /* 0x000fea0003800000 */
.L_x_15382:
        /* <DEDUP_REMOVED lines=43> */
.L_x_15381:
[----:B------:R-:W-:Y:S05]  /*b710*/  BSYNC B0 ;  /* 0x0000000000007941 */ /* 0x000fea0003800000 */
.L_x_15380:
        /* <DEDUP_REMOVED lines=20> */
.L_x_15385:
[----:B------:R-:W-:-:S07]  /*b860*/  MOV R54, R190 ;  /* 0x000000be00367202 */ /* 0x000fce0000000f00 */
.L_x_15386:
[----:B------:R-:W-:Y:S05]  /*b870*/  BSYNC B0 ;  /* 0x0000000000007941 */ /* 0x000fea0003800000 */
.L_x_15384:
        /* <DEDUP_REMOVED lines=16> */
.L_x_15390:
[----:B------:R-:W-:Y:S05]  /*b980*/  BSYNC B1 ;  /* 0x0000000000017941 */ /* 0x000fea0003800000 */
.L_x_15389:
        /* <DEDUP_REMOVED lines=43> */
.L_x_15388:
[----:B------:R-:W-:Y:S05]  /*bc40*/  BSYNC B0 ;  /* 0x0000000000007941 */ /* 0x000fea0003800000 */
.L_x_15387:
        /* <DEDUP_REMOVED lines=21> */
.L_x_15392:
[----:B------:R-:W-:-:S07]  /*bda0*/  IMAD.MOV.U32 R61, RZ, RZ, R190 ;  /* 0x000000ffff3d7224 */ /* 0x000fce00078e00be */
.L_x_15393:
[----:B------:R-:W-:Y:S05]  /*bdb0*/  BSYNC B0 ;  /* 0x0000000000007941 */ /* 0x000fea0003800000 */
.L_x_15391:
        /* <DEDUP_REMOVED lines=18> */
.L_x_15397:
[----:B------:R-:W-:Y:S05]  /*bee0*/  BSYNC B1 ;  /* 0x0000000000017941 */ /* 0x000fea0003800000 */
.L_x_15396:
        /* <DEDUP_REMOVED lines=43> */
.L_x_15395:
[----:B------:R-:W-:Y:S05]  /*c1a0*/  BSYNC B0 ;  /* 0x0000000000007941 */ /* 0x000fea0003800000 */
.L_x_15394:
        /* <DEDUP_REMOVED lines=51> */
.L_x_15399:
[----:B------:R-:W-:-:S07]  /*c4e0*/  IMAD.MOV.U32 R107, RZ, RZ, R190 ;  /* 0x000000ffff6b7224 */ /* 0x000fce00078e00be */
.L_x_15400:
[----:B------:R-:W-:Y:S05]  /*c4f0*/  BSYNC B0 ;  /* 0x0000000000007941 */ /* 0x000fea0003800000 */
.L_x_15398:
        /* <DEDUP_REMOVED lines=16> */
.L_x_15404:
[----:B------:R-:W-:Y:S05]  /*c600*/  BSYNC B1 ;  /* 0x0000000000017941 */ /* 0x000fea0003800000 */
.L_x_15403:
        /* <DEDUP_REMOVED lines=43> */
.L_x_15402:
[----:B------:R-:W-:Y:S05]  /*c8c0*/  BSYNC B0 ;  /* 0x0000000000007941 */ /* 0x000fea0003800000 */
.L_x_15401:
        /* <DEDUP_REMOVED lines=23> */
.L_x_15406:
[----:B------:R-:W-:-:S07]  /*ca40*/  MOV R61, R190 ;  /* 0x000000be003d7202 */ /* 0x000fce0000000f00 */
.L_x_15407:
[----:B------:R-:W-:Y:S05]  /*ca50*/  BSYNC B0 ;  /* 0x0000000000007941 */ /* 0x000fea0003800000 */
.L_x_15405:
        /* <DEDUP_REMOVED lines=16> */
.L_x_15411:
[----:B------:R-:W-:Y:S05]  /*cb60*/  BSYNC B1 ;  /* 0x0000000000017941 */ /* 0x000fea0003800000 */
.L_x_15410:
        /* <DEDUP_REMOVED lines=43> */
.L_x_15409:
[----:B------:R-:W-:Y:S05]  /*ce20*/  BSYNC B0 ;  /* 0x0000000000007941 */ /* 0x000fea0003800000 */
.L_x_15408:
        /* <DEDUP_REMOVED lines=22> */
.L_x_15413:
[----:B------:R-:W-:-:S07]  /*cf90*/  IMAD.MOV.U32 R52, RZ, RZ, R190 ;  /* 0x000000ffff347224 */ /* 0x000fce00078e00be */
.L_x_15414:
[----:B------:R-:W-:Y:S05]  /*cfa0*/  BSYNC B0 ;  /* 0x0000000000007941 */ /* 0x000fea0003800000 */
.L_x_15412:
        /* <DEDUP_REMOVED lines=16> */
.L_x_15418:
[----:B------:R-:W-:Y:S05]  /*d0b0*/  BSYNC B1 ;  /* 0x0000000000017941 */ /* 0x000fea0003800000 */
.L_x_15417:
        /* <DEDUP_REMOVED lines=43> */
.L_x_15416:
[----:B------:R-:W-:Y:S05]  /*d370*/  BSYNC B0 ;  /* 0x0000000000007941 */ /* 0x000fea0003800000 */
.L_x_15415:
[----:B------:R-:W-:Y:S01]  /*d380*/  I2FP.F32.U32 R52, R52 ;  /* 0x0000003400347245 */ /* 0x000fe20000201000 */
[C---:B------:R-:W-:Y:S01]  /*d390*/  IMAD.U32 R59, R53.reuse, 0x10000, RZ ;  /* 0x00010000353b7824 */ /* 0x040fe200078e00ff */
[----:B------:R-:W-:Y:S01]  /*d3a0*/  LOP3.LUT R114, R114, 0xfffffffd, RZ, 0xc0, !PT ;  /* 0xfffffffd72727812 */ /* 0x000fe200078ec0ff */
[----:B------:R-:W-:Y:S01]  /*d3b0*/  BSSY B0, `(.L_x_15419) ;  /* 0x0000015000007945 */ /* 0x000fe20003800000 */
[----:B------:R-:W-:Y:S01]  /*d3c0*/  PRMT R63, R53, 0x7632, R63 ;  /* 0x00007632353f7816 */ /* 0x000fe2000000003f */
[----:B------:R-:W-:Y:S01]  /*d3d0*/  FFMA.FTZ R57, R52, R201, 1.1641532182693481445e-10 ;  /* 0x2f00000034397423 */ /* 0x000fe200000100c9 */
[----:B------:R-:W-:-:S04]  /*d3e0*/  FMUL.FTZ R59, R59, R196 ;  /* 0x000000c43b3b7220 */ /* 0x000fc80000410000 */
[----:B------:R-:W-:Y:S01]  /*d3f0*/  FSETP.GTU.FTZ.AND P2, PT, R57, R200, PT ;  /* 0x000000c83900720b */ /* 0x000fe20003f5c000 */
[----:B------:R-:W-:Y:S01]  /*d400*/  FMUL.FTZ R59, R59, R198 ;  /* 0x000000c63b3b7220 */ /* 0x000fe20000410000 */
[----:B------:R-:W-:-:S04]  /*d410*/  IADD3 R57, R56, 0x1, RZ ;  /* 0x0000000138397810 */ /* 0x000fc80007ffe0ff */
        /* <DEDUP_REMOVED lines=13> */
.L_x_15420:
[----:B------:R-:W-:-:S07]  /*d4f0*/  MOV R156, R190 ;  /* 0x000000be009c7202 */ /* 0x000fce0000000f00 */
.L_x_15421:
[----:B------:R-:W-:Y:S05]  /*d500*/  BSYNC B0 ;  /* 0x0000000000007941 */ /* 0x000fea0003800000 */
.L_x_15419:
        /* <DEDUP_REMOVED lines=16> */
.L_x_15425:
[----:B------:R-:W-:Y:S05]  /*d610*/  BSYNC B1 ;  /* 0x0000000000017941 */ /* 0x000fea0003800000 */
.L_x_15424:
        /* <DEDUP_REMOVED lines=41> */
[----:B------:R-:W-:Y:S02]  /*d8b0*/  LOP3.LUT R14, R53, R56, R17, 0x96, !PT ;  /* 0x00000038350e7212 */ /* 0x000fe400078e9611 */
[----:B------:R-:W-:-:S07]  /*d8c0*/  MOV R188, R52 ;  /* 0x0000003400bc7202 */ /* 0x000fce0000000f00 */
.L_x_15423:
[----:B------:R-:W-:Y:S05]  /*d8d0*/  BSYNC B0 ;  /* 0x0000000000007941 */ /* 0x000fea0003800000 */
.L_x_15422:
        /* <DEDUP_REMOVED lines=20> */
.L_x_15427:
[----:B------:R-:W-:-:S07]  /*da20*/  IMAD.MOV.U32 R156, RZ, RZ, R190 ;  /* 0x000000ffff9c7224 */ /* 0x000fce00078e00be */
.L_x_15428:
[----:B------:R-:W-:Y:S05]  /*da30*/  BSYNC B0 ;  /* 0x0000000000007941 */ /* 0x000fea0003800000 */
.L_x_15426:
        /* <DEDUP_REMOVED lines=16> */
.L_x_15432:
[----:B------:R-:W-:Y:S05]  /*db40*/  BSYNC B1 ;  /* 0x0000000000017941 */ /* 0x000fea0003800000 */
.L_x_15431:
        /* <DEDUP_REMOVED lines=43> */
.L_x_15430:
[----:B------:R-:W-:Y:S05]  /*de00*/  BSYNC B0 ;  /* 0x0000000000007941 */ /* 0x000fea0003800000 */
.L_x_15429:
        /* <DEDUP_REMOVED lines=21> */
.L_x_15434:
[----:B------:R-:W-:-:S07]  /*df60*/  MOV R57, R190 ;  /* 0x000000be00397202 */ /* 0x000fce0000000f00 */
.L_x_15435:
[----:B------:R-:W-:Y:S05]  /*df70*/  BSYNC B0 ;  /* 0x0000000000007941 */ /* 0x000fea0003800000 */
.L_x_15433:
        /* <DEDUP_REMOVED lines=16> */
.L_x_15439:
[----:B------:R-:W-:Y:S05]  /*e080*/  BSYNC B1 ;  /* 0x0000000000017941 */ /* 0x000fea0003800000 */
.L_x_15438:
        /* <DEDUP_REMOVED lines=43> */
.L_x_15437:
[----:B------:R-:W-:Y:S05]  /*e340*/  BSYNC B0 ;  /* 0x0000000000007941 */ /* 0x000fea0003800000 */
.L_x_15436:
        /* <DEDUP_REMOVED lines=20> */
.L_x_15441:
[----:B------:R-:W-:-:S07]  /*e490*/  IMAD.MOV.U32 R54, RZ, RZ, R190 ;  /* 0x000000ffff367224 */ /* 0x000fce00078e00be */
.L_x_15442:
[----:B------:R-:W-:Y:S05]  /*e4a0*/  BSYNC B0 ;  /* 0x0000000000007941 */ /* 0x000fea0003800000 */
.L_x_15440:
        /* <DEDUP_REMOVED lines=16> */
.L_x_15446:
[----:B------:R-:W-:Y:S05]  /*e5b0*/  BSYNC B1 ;  /* 0x0000000000017941 */ /* 0x000fea0003800000 */
.L_x_15445:
        /* <DEDUP_REMOVED lines=43> */
.L_x_15444:
[----:B------:R-:W-:Y:S05]  /*e870*/  BSYNC B0 ;  /* 0x0000000000007941 */ /* 0x000fea0003800000 */
.L_x_15443:
        /* <DEDUP_REMOVED lines=21> */
.L_x_15448:
[----:B------:R-:W-:-:S07]  /*e9d0*/  MOV R158, R190 ;  /* 0x000000be009e7202 */ /* 0x000fce0000000f00 */
.L_x_15449:
[----:B------:R-:W-:Y:S05]  /*e9e0*/  BSYNC B0 ;  /* 0x0000000000007941 */ /* 0x000fea0003800000 */
.L_x_15447:
        /* <DEDUP_REMOVED lines=18> */
.L_x_15453:
[----:B------:R-:W-:Y:S05]  /*eb10*/  BSYNC B1 ;  /* 0x0000000000017941 */ /* 0x000fea0003800000 */
.L_x_15452:
        /* <DEDUP_REMOVED lines=43> */
.L_x_15451:
[----:B------:R-:W-:Y:S05]  /*edd0*/  BSYNC B0 ;  /* 0x0000000000007941 */ /* 0x000fea0003800000 */
.L_x_15450:
[----:B------:R-:W-:Y:S01]  /*ede0*/  I2FP.F32.U32 R52, R158 ;  /* 0x0000009e00347245 */ /* 0x000fe20000201000 */
[----:B------:R-:W0:Y:S01]  /*edf0*/  @P1 LDC.64 R106, c[0x0][0x230] ;  /* 0x00008c00ff6a1b82 */ /* 0x000e220000000a00 */
[----:B------:R-:W-:Y:S01]  /*ee00*/  SEL R192, RZ, 0x10000, P5 ;  /* 0x00010000ffc07807 */ /* 0x000fe20002800000 */
[----:B------:R-:W-:Y:S01]  /*ee10*/  VIADD R195, R199, 0xa0 ;  /* 0x000000a0c7c37836 */ /* 0x000fe20000000000 */
[----:B------:R-:W-:Y:S01]  /*ee20*/  SEL R191, RZ, 0x100, P4 ;  /* 0x00000100ffbf7807 */ /* 0x000fe20002000000 */
[----:B------:R-:W-:Y:S01]  /*ee30*/  FFMA.FTZ R53, R52, R201, 1.1641532182693481445e-10 ;  /* 0x2f00000034357423 */ /* 0x000fe200000100c9 */
[C---:B------:R-:W-:Y:S01]  /*ee40*/  LOP3.LUT P5, RZ, R114.reuse, 0x4, RZ, 0xc0, !PT ;  /* 0x0000000472ff7812 */ /* 0x040fe200078ac0ff */
[----:B------:R-:W-:Y:S01]  /*ee50*/  IMAD.WIDE.U32 R104, R195, 0x10, R104 ;  /* 0x00000010c3687825 */ /* 0x000fe200078e0068 */
[----:B------:R-:W-:Y:S02]  /*ee60*/  LOP3.LUT P4, RZ, R114, 0x2, RZ, 0xc0, !PT ;  /* 0x0000000272ff7812 */ /* 0x000fe4000788c0ff */
[----:B------:R-:W-:-:S02]  /*ee70*/  SEL R156, RZ, 0x1, P2 ;  /* 0x00000001ff9c7807 */ /* 0x000fc40001000000 */
[----:B------:R-:W-:Y:S02]  /*ee80*/  SEL R54, RZ, 0x1, P4 ;  /* 0x00000001ff367807 */ /* 0x000fe40002000000 */
[----:B------:R-:W-:Y:S01]  /*ee90*/  SHF.L.U32 R59, R59, 0x10, RZ ;  /* 0x000000103b3b7819 */ /* 0x000fe200000006ff */
[----:B------:R-:W-:Y:S01]  /*eea0*/  IMAD.WIDE.U32 R156, R156, 0x1000000, RZ ;  /* 0x010000009c9c7825 */ /* 0x000fe200078e00ff */
[----:B------:R-:W-:Y:S02]  /*eeb0*/  SEL R52, RZ, 0x1, P5 ;  /* 0x00000001ff347807 */ /* 0x000fe40002800000 */
[----:B------:R-:W-:Y:S01]  /*eec0*/  FSETP.GTU.FTZ.AND P2, PT, R53, R200, PT ;  /* 0x000000c83500720b */ /* 0x000fe20003f5c000 */
[----:B------:R-:W-:Y:S01]  /*eed0*/  FMUL.FTZ R59, R59, R196 ;  /* 0x000000c43b3b7220 */ /* 0x000fe20000410000 */
[----:B------:R-:W-:Y:S01]  /*eee0*/  IMAD.WIDE.U32 R54, R54, 0x10000, RZ ;  /* 0x0001000036367825 */ /* 0x000fe200078e00ff */
[----:B------:R-:W-:Y:S02]  /*eef0*/  LOP3.LUT P6, RZ, R114, 0x8, RZ, 0xc0, !PT ;  /* 0x0000000872ff7812 */ /* 0x000fe400078cc0ff */
[----:B------:R-:W-:Y:S01]  /*ef00*/  SEL R158, RZ, 0x1000000, P2 ;  /* 0x01000000ff9e7807 */ /* 0x000fe20001000000 */
[----:B------:R-:W-:-:S04]  /*ef10*/  IMAD.WIDE.U32 R52, R52, 0x100, RZ ;  /* 0x0000010034347825 */ /* 0x000fc800078e00ff */
[----:B------:R-:W-:Y:S01]  /*ef20*/  FMUL.FTZ R59, R59, R198 ;  /* 0x000000c63b3b7220 */ /* 0x000fe20000410000 */
[----:B------:R-:W-:Y:S02]  /*ef30*/  SEL R159, RZ, 0x1, P6 ;  /* 0x00000001ff9f7807 */ /* 0x000fe40003000000 */
[----:B------:R-:W-:Y:S02]  /*ef40*/  LOP3.LUT R191, R191, R158, R192, 0xfe, !PT ;  /* 0x0000009ebfbf7212 */ /* 0x000fe400078efec0 */
[----:B------:R-:W-:Y:S02]  /*ef50*/  LOP3.LUT R54, R52, R156, R54, 0xfe, !PT ;  /* 0x0000009c34367212 */ /* 0x000fe400078efe36 */
[----:B------:R-:W-:Y:S02]  /*ef60*/  SEL R156, RZ, 0x1, P3 ;  /* 0x00000001ff9c7807 */ /* 0x000fe40001800000 */
[----:B------:R-:W-:Y:S02]  /*ef70*/  FSEL R59, R59, RZ, !P2 ;  /* 0x000000ff3b3b7208 */ /* 0x000fe40005000000 */
[----:B------:R-:W-:-:S02]  /*ef80*/  LOP3.LUT R54, R54, R159, RZ, 0xfc, !PT ;  /* 0x0000009f36367212 */ /* 0x000fc400078efcff */
[----:B------:R-:W-:Y:S01]  /*ef90*/  LOP3.LUT R159, R157, R191, R156, 0xfe, !PT ;  /* 0x000000bf9d9f7212 */ /* 0x000fe200078efe9c */
[----:B------:R-:W-:-:S04]  /*efa0*/  IMAD.WIDE.U32 R156, R207, 0x20, R144 ;  /* 0x00000020cf9c7825 */ /* 0x000fc800078e0090 */
[----:B------:R-:W-:Y:S01]  /*efb0*/  @P0 FADD.FTZ R59, R99, R59 ;  /* 0x0000003b633b0221 */ /* 0x000fe20000010000 */
[----:B------:R-:W-:Y:S01]  /*efc0*/  LOP3.LUT R55, R53, R159, R55, 0xfe, !PT ;  /* 0x0000009f35377212 */ /* 0x000fe200078efe37 */
[----:B------:R-:W-:Y:S01]  /*efd0*/  IMAD.WIDE.U32 R52, R207, 0x8, R146 ;  /* 0x00000008cf347825 */ /* 0x000fe200078e0092 */
[----:B------:R1:W-:Y:S03]  /*efe0*/  STG.E.128 desc[UR4][R156.64], R60 ;  /* 0x0000003c9c007986 */ /* 0x0003e6000c101d04 */
[----:B0-----:R-:W-:Y:S01]  /*eff0*/  @P1 IMAD.WIDE.U32 R158, R195, 0x20, R106 ;  /* 0x00000020c39e1825 */ /* 0x001fe200078e006a */
[----:B------:R1:W-:Y:S04]  /*f000*/  STG.E.128 desc[UR4][R156.64+0x10], R56 ;  /* 0x000010389c007986 */ /* 0x0003e8000c101d04 */
[----:B------:R1:W-:Y:S04]  /*f010*/  STG.E.64 desc[UR4][R52.64], R54 ;  /* 0x0000003634007986 */ /* 0x0003e8000c101b04 */
[----:B------:R-:W5:Y:S04]  /*f020*/  LDG.E.128 R104, desc[UR4][R104.64] ;  /* 0x0000000468687981 */ /* 0x000f68000c1e1d00 */
[----:B------:R1:W5:Y:S04]  /*f030*/  @P1 LDG.E.128 R100, desc[UR4][R158.64] ;  /* 0x000000049e641981 */ /* 0x000368000c1e1d00 */
[----:B------:R1:W5:Y:S01]  /*f040*/  @P1 LDG.E.128 R96, desc[UR4][R158.64+0x10] ;  /* 0x000010049e601981 */ /* 0x000362000c1e1d00 */
[C---:B------:R-:W-:Y:S01]  /*f050*/  ISETP.NE.AND P1, PT, R193.reuse, 0x1, PT ;  /* 0x00000001c100780c */ /* 0x040fe20003f25270 */
[----:B------:R-:W-:Y:S01]  /*f060*/  BSSY B0, `(.L_x_15454) ;  /* 0x000000c000007945 */ /* 0x000fe20003800000 */
[----:B------:R-:W-:-:S11]  /*f070*/  IADD3 R191, R193, 0x1, RZ ;  /* 0x00000001c1bf7810 */ /* 0x000fd60007ffe0ff */
        /* <DEDUP_REMOVED lines=9> */
.L_x_15455:
[----:B------:R-:W-:-:S07]  /*f110*/  MOV R192, R190 ;  /* 0x000000be00c07202 */ /* 0x000fce0000000f00 */
.L_x_15456:
[----:B------:R-:W-:Y:S05]  /*f120*/  BSYNC B0 ;  /* 0x0000000000007941 */ /* 0x000fea0003800000 */
.L_x_15454:
        /* <DEDUP_REMOVED lines=16> */
.L_x_15460:
[----:B------:R-:W-:Y:S05]  /*f230*/  BSYNC B1 ;  /* 0x0000000000017941 */ /* 0x000fea0003800000 */
.L_x_15459:
        /* <DEDUP_REMOVED lines=43> */
.L_x_15458:
[----:B------:R-:W-:Y:S05]  /*f4f0*/  BSYNC B0 ;  /* 0x0000000000007941 */ /* 0x000fea0003800000 */
.L_x_15457:
        /* <DEDUP_REMOVED lines=23> */
.L_x_15462:
[----:B------:R-:W-:-:S07]  /*f670*/  IMAD.MOV.U32 R53, RZ, RZ, R190 ;  /* 0x000000ffff357224 */ /* 0x000fce00078e00be */
.L_x_15463:
[----:B------:R-:W-:Y:S05]  /*f680*/  BSYNC B0 ;  /* 0x0000000000007941 */ /* 0x000fea0003800000 */
.L_x_15461:
        /* <DEDUP_REMOVED lines=16> */
.L_x_15467:
[----:B------:R-:W-:Y:S05]  /*f790*/  BSYNC B1 ;  /* 0x0000000000017941 */ /* 0x000fea0003800000 */
.L_x_15466:
        /* <DEDUP_REMOVED lines=43> */
.L_x_15465:
[----:B------:R-:W-:Y:S05]  /*fa50*/  BSYNC B0 ;  /* 0x0000000000007941 */ /* 0x000fea0003800000 */
.L_x_15464:
        /* <DEDUP_REMOVED lines=22> */
.L_x_15469:
[----:B------:R-:W-:-:S07]  /*fbc0*/  MOV R104, R190 ;  /* 0x000000be00687202 */ /* 0x000fce0000000f00 */
.L_x_15470:
[----:B------:R-:W-:Y:S05]  /*fbd0*/  BSYNC B0 ;  /* 0x0000000000007941 */ /* 0x000fea0003800000 */
.L_x_15468:
        /* <DEDUP_REMOVED lines=16> */
.L_x_15474:
[----:B------:R-:W-:Y:S05]  /*fce0*/  BSYNC B1 ;  /* 0x0000000000017941 */ /* 0x000fea0003800000 */
.L_x_15473:
        /* <DEDUP_REMOVED lines=43> */
.L_x_15472:
[----:B------:R-:W-:Y:S05]  /*ffa0*/  BSYNC B0 ;  /* 0x0000000000007941 */ /* 0x000fea0003800000 */
.L_x_15471:
        /* <DEDUP_REMOVED lines=9> */
[----:B------:R-:W-:-:S04]  /*10040*/  PRMT R55, R105, 0x7632, R55 ;  /* 0x0000763269377816 */ /* 0x000fc80000000037 */
        /* <DEDUP_REMOVED lines=11> */
.L_x_15476:
[----:B------:R-:W-:-:S07]  /*10100*/  IMAD.MOV.U32 R192, RZ, RZ, R190 ;  /* 0x000000ffffc07224 */ /* 0x000fce00078e00be */
.L_x_15477:
[----:B------:R-:W-:Y:S05]  /*10110*/  BSYNC B0 ;  /* 0x0000000000007941 */ /* 0x000fea0003800000 */
.L_x_15475:
        /* <DEDUP_REMOVED lines=16> */
.L_x_15481:
[----:B------:R-:W-:Y:S05]  /*10220*/  BSYNC B1 ;  /* 0x0000000000017941 */ /* 0x000fea0003800000 */
.L_x_15480:
        /* <DEDUP_REMOVED lines=43> */
.L_x_15479:
[----:B------:R-:W-:Y:S05]  /*104e0*/  BSYNC B0 ;  /* 0x0000000000007941 */ /* 0x000fea0003800000 */
.L_x_15478:
        /* <DEDUP_REMOVED lines=20> */
.L_x_15483:
[----:B------:R-:W-:-:S07]  /*10630*/  MOV R192, R190 ;  /* 0x000000be00c07202 */ /* 0x000fce0000000f00 */
.L_x_15484:
[----:B------:R-:W-:Y:S05]  /*10640*/  BSYNC B0 ;  /* 0x0000000000007941 */ /* 0x000fea0003800000 */
.L_x_15482:
        /* <DEDUP_REMOVED lines=16> */
.L_x_15488:
[----:B------:R-:W-:Y:S05]  /*10750*/  BSYNC B1 ;  /* 0x0000000000017941 */ /* 0x000fea0003800000 */
.L_x_15487:
        /* <DEDUP_REMOVED lines=43> */
.L_x_15486:
[----:B------:R-:W-:Y:S05]  /*10a10*/  BSYNC B0 ;  /* 0x0000000000007941 */ /* 0x000fea0003800000 */
.L_x_15485:
        /* <DEDUP_REMOVED lines=21> */
.L_x_15490:
[----:B------:R-:W-:-:S07]  /*10b70*/  IMAD.MOV.U32 R105, RZ, RZ, R190 ;  /* 0x000000ffff697224 */ /* 0x000fce00078e00be */
.L_x_15491:
[----:B------:R-:W-:Y:S05]  /*10b80*/  BSYNC B0 ;  /* 0x0000000000007941 */ /* 0x000fea0003800000 */
.L_x_15489:
        /* <DEDUP_REMOVED lines=16> */
.L_x_15495:
[----:B------:R-:W-:Y:S05]  /*10c90*/  BSYNC B1 ;  /* 0x0000000000017941 */ /* 0x000fea0003800000 */
.L_x_15494:
        /* <DEDUP_REMOVED lines=43> */
.L_x_15493:
[----:B------:R-:W-:Y:S05]  /*10f50*/  BSYNC B0 ;  /* 0x0000000000007941 */ /* 0x000fea0003800000 */
.L_x_15492:
[----:B------:R-:W-:Y:S01]  /*10f60*/  I2FP.F32.U32 R156, R105 ;  /* 0x00000069009c7245 */ /* 0x000fe20000201000 */
[----:B------:R-:W-:Y:S01]  /*10f70*/  IMAD.U32 R157, R106, 0x10000, RZ ;  /* 0x000100006a9d7824 */ /* 0x000fe200078e00ff */
[----:B------:R-:W-:Y:S01]  /*10f80*/  ISETP.NE.AND P5, PT, R159, 0x1, PT ;  /* 0x000000019f00780c */ /* 0x000fe20003fa5270 */
[----:B------:R-:W-:Y:S02]  /*10f90*/  BSSY B0, `(.L_x_15496) ;  /* 0x0000012000007945 */ /* 0x000fe40003800000 */
        /* <DEDUP_REMOVED lines=16> */
.L_x_15497:
[----:B------:R-:W-:-:S07]  /*110a0*/  MOV R106, R190 ;  /* 0x000000be006a7202 */ /* 0x000fce0000000f00 */
.L_x_15498:
[----:B------:R-:W-:Y:S05]  /*110b0*/  BSYNC B0 ;  /* 0x0000000000007941 */ /* 0x000fea0003800000 */
.L_x_15496:
        /* <DEDUP_REMOVED lines=16> */
.L_x_15502:
[----:B------:R-:W-:Y:S05]  /*111c0*/  BSYNC B1 ;  /* 0x0000000000017941 */ /* 0x000fea0003800000 */
.L_x_15501:
        /* <DEDUP_REMOVED lines=43> */
.L_x_15500:
[----:B------:R-:W-:Y:S05]  /*11480*/  BSYNC B0 ;  /* 0x0000000000007941 */ /* 0x000fea0003800000 */
.L_x_15499:
        /* <DEDUP_REMOVED lines=21> */
.L_x_15504:
[----:B------:R-:W-:-:S07]  /*115e0*/  IMAD.MOV.U32 R202, RZ, RZ, R190 ;  /* 0x000000ffffca7224 */ /* 0x000fce00078e00be */
.L_x_15505:
[----:B------:R-:W-:Y:S05]  /*115f0*/  BSYNC B0 ;  /* 0x0000000000007941 */ /* 0x000fea0003800000 */
.L_x_15503:
        /* <DEDUP_REMOVED lines=18> */
.L_x_15509:
[----:B------:R-:W-:Y:S05]  /*11720*/  BSYNC B1 ;  /* 0x0000000000017941 */ /* 0x000fea0003800000 */
.L_x_15508:
        /* <DEDUP_REMOVED lines=43> */
.L_x_15507:
[----:B------:R-:W-:Y:S05]  /*119e0*/  BSYNC B0 ;  /* 0x0000000000007941 */ /* 0x000fea0003800000 */
.L_x_15506:
[----:B------:R-:W-:Y:S01]  /*119f0*/  FADD.FTZ R156, RZ, R92 ;  /* 0x0000005cff9c7221 */ /* 0x000fe20000010000 */
[----:B------:R-:W-:Y:S01]  /*11a00*/  IMAD.U32 R107, R107, 0x10000, RZ ;  /* 0x000100006b6b7824 */ /* 0x000fe200078e00ff */
[----:B------:R-:W-:Y:S01]  /*11a10*/  SEL R204, RZ, 0x10000, P5 ;  /* 0x00010000ffcc7807 */ /* 0x000fe20002800000 */
[----:B------:R-:W-:-:S04]  /*11a20*/  IMAD.WIDE.U32 R144, R195, 0x20, R144 ;  /* 0x00000020c3907825 */ /* 0x000fc800078e0090 */
[----:B------:R-:W-:Y:S01]  /*11a30*/  FADD.FTZ R157, R93, R156 ;  /* 0x0000009c5d9d7221 */ /* 0x000fe20000010000 */
[----:B------:R-:W-:Y:S01]  /*11a40*/  LOP3.LUT P5, RZ, R114, 0x2, RZ, 0xc0, !PT ;  /* 0x0000000272ff7812 */ /* 0x000fe200078ac0ff */
        /* <DEDUP_REMOVED lines=8> */
[----:B------:R0:W-:Y:S01]  /*11ad0*/  STG.E.128 desc[UR4][R144.64], R52 ;  /* 0x0000003490007986 */ /* 0x0001e2000c101d04 */
[----:B------:R-:W-:-:S02]  /*11ae0*/  UMOV UR10, 0xffffffff ;  /* 0xffffffff000a7882 */ /* 0x000fc40000000000 */
        /* <DEDUP_REMOVED lines=33> */
[----:B------:R-:W-:Y:S01]  /*11d00*/  FFMA.FTZ R201, R156, R201, 1.1641532182693481445e-10 ;  /* 0x2f0000009cc97423 */ /* 0x000fe200000100c9 */
[----:B------:R-:W-:Y:S01]  /*11d10*/  SEL R156, RZ, 0x1, P5 ;  /* 0x00000001ff9c7807 */ /* 0x000fe20002800000 */
[----:B------:R-:W-:Y:S01]  /*11d20*/  FADD.FTZ R157, R63, R158 ;  /* 0x0000009e3f9d7221 */ /* 0x000fe20000010000 */
[----:B------:R-:W-:Y:S02]  /*11d30*/  SEL R158, RZ, 0x1, P1 ;  /* 0x00000001ff9e7807 */ /* 0x000fe40000800000 */
[----:B------:R-:W-:Y:S01]  /*11d40*/  FSETP.GTU.FTZ.AND P1, PT, R201, R200, PT ;  /* 0x000000c8c900720b */ /* 0x000fe20003f3c000 */
[----:B------:R-:W-:Y:S01]  /*11d50*/  FADD.FTZ R196, R56, R157 ;  /* 0x0000009d38c47221 */ /* 0x000fe20000010000 */
[----:B------:R-:W-:Y:S02]  /*11d60*/  IMAD.WIDE.U32 R156, R156, 0x100, RZ ;  /* 0x000001009c9c7825 */ /* 0x000fe400078e00ff */
[----:B------:R-:W-:-:S02]  /*11d70*/  SEL R211, RZ, 0x1000000, P1 ;  /* 0x01000000ffd37807 */ /* 0x000fc40000800000 */
[----:B------:R-:W-:Y:S01]  /*11d80*/  FADD.FTZ R201, R57, R196 ;  /* 0x000000c439c97221 */ /* 0x000fe20000010000 */
[----:B------:R-:W-:Y:S01]  /*11d90*/  IMAD.WIDE.U32 R158, R158, 0x10000, RZ ;  /* 0x000100009e9e7825 */ /* 0x000fe200078e00ff */
[----:B------:R-:W-:-:S03]  /*11da0*/  FSEL R107, R107, RZ, !P1 ;  /* 0x000000ff6b6b7208 */ /* 0x000fc60004800000 */
[----:B------:R-:W-:Y:S01]  /*11db0*/  FADD.FTZ R196, R58, R201 ;  /* 0x000000c93ac47221 */ /* 0x000fe20000010000 */
[----:B------:R-:W-:Y:S02]  /*11dc0*/  LOP3.LUT R211, R209, R211, R204, 0xfe, !PT ;  /* 0x000000d3d1d37212 */ /* 0x000fe400078efecc */
[----:B------:R-:W-:Y:S01]  /*11dd0*/  LOP3.LUT R156, R156, R192, R158, 0xfe, !PT ;  /* 0x000000c09c9c7212 */ /* 0x000fe200078efe9e */
[----:B------:R-:W-:Y:S01]  /*11de0*/  FADD.FTZ R201, R59, R196 ;  /* 0x000000c43bc97221 */ /* 0x000fe20000010000 */
[----:B------:R-:W-:Y:S01]  /*11df0*/  SEL R192, RZ, 0x1, P3 ;  /* 0x00000001ffc07807 */ /* 0x000fe20001800000 */
[----:B------:R-:W-:Y:S01]  /*11e00*/  @P0 FADD.FTZ R107, R99, R107 ;  /* 0x0000006b636b0221 */ /* 0x000fe20000010000 */
[----:B------:R-:W-:Y:S01]  /*11e10*/  SEL R209, RZ, 0x1, P6 ;  /* 0x00000001ffd17807 */ /* 0x000fe20003000000 */
[----:B------:R-:W-:Y:S01]  /*11e20*/  FADD.FTZ R158, R52, R201 ;  /* 0x000000c9349e7221 */ /* 0x000fe20000010000 */
[----:B------:R-:W-:Y:S02]  /*11e30*/  LOP3.LUT R201, R193, R211, R192, 0xfe, !PT ;  /* 0x000000d3c1c97212 */ /* 0x000fe400078efec0 */
[----:B------:R-:W-:Y:S01]  /*11e40*/  LOP3.LUT R156, R156, R209, RZ, 0xfc, !PT ;  /* 0x000000d19c9c7212 */ /* 0x000fe200078efcff */
[----:B------:R-:W-:Y:S01]  /*11e50*/  FADD.FTZ R193, R53, R158 ;  /* 0x0000009e35c17221 */ /* 0x000fe20000010000 */
[----:B------:R-:W-:Y:S01]  /*11e60*/  LOP3.LUT R157, R157, R201, R159, 0xfe, !PT ;  /* 0x000000c99d9d7212 */ /* 0x000fe200078efe9f */
[----:B------:R0:W-:Y:S01]  /*11e70*/  STG.E.128 desc[UR4][R144.64+0x10], R104 ;  /* 0x0000106890007986 */ /* 0x0001e2000c101d04 */
[----:B------:R-:W-:Y:S01]  /*11e80*/  ISETP.NE.AND P0, PT, R194, RZ, PT ;  /* 0x000000ffc200720c */ /* 0x000fe20003f05270 */
[----:B------:R-:W-:-:S02]  /*11e90*/  FADD.FTZ R158, R54, R193 ;  /* 0x000000c1369e7221 */ /* 0x000fc40000010000 */
[----:B------:R0:W-:Y:S02]  /*11ea0*/  STG.E.64 desc[UR4][R146.64], R156 ;  /* 0x0000009c92007986 */ /* 0x0001e4000c101b04 */
        /* <DEDUP_REMOVED lines=123> */
.L_x_15523:
[----:B------:R-:W-:Y:S01]  /*12660*/  LOP3.LUT P1, RZ, R114, 0x20, RZ, 0xc0, !PT ;  /* 0x0000002072ff7812 */ /* 0x000fe2000782c0ff */
[----:B-1----:R-:W-:-:S03]  /*12670*/  FADD.FTZ R159, R158, R159 ;  /* 0x0000009f9e9f7221 */ /* 0x002fc60000010000 */
[----:B------:R-:W-:Y:S01]  /*12680*/  FSEL R144, R145, RZ, !P1 ;  /* 0x000000ff91907208 */ /* 0x000fe20004800000 */
[----:B------:R-:W-:-:S04]  /*12690*/  FFMA.FTZ R146, R159, R146, UR6 ;  /* 0x000000069f927e23 */ /* 0x000fc80008010092 */
[--C-:B------:R-:W-:Y:S01]  /*126a0*/  FADD.FTZ R212, R74, -R144.reuse ;  /* 0x800000904ad47221 */ /* 0x100fe20000010000 */
[----:B------:R-:W-:Y:S01]  /*126b0*/  FMUL.FTZ R74, R145, R145 ;  /* 0x00000091914a7220 */ /* 0x000fe20000410000 */
[--C-:B------:R-:W-:Y:S01]  /*126c0*/  FADD.FTZ R222, R71, -R144.reuse ;  /* 0x8000009047de7221 */ /* 0x100fe20000010000 */
[--C-:B------:R-:W-:Y:S01]  /*126d0*/  FADD.FTZ R208, R72, -R144.reuse ;  /* 0x8000009048d07221 */ /* 0x100fe20000010000 */
[--C-:B------:R-:W-:Y:S01]  /*126e0*/  FADD.FTZ R210, R73, -R144.reuse ;  /* 0x8000009049d27221 */ /* 0x100fe20000010000 */
[--C-:B------:R-:W-:Y:S01]  /*126f0*/  FADD.FTZ R216, R68, -R144.reuse ;  /* 0x8000009044d87221 */ /* 0x100fe20000010000 */
[----:B------:R-:W-:Y:S01]  /*12700*/  FSEL R71, R74, RZ, P1 ;  /* 0x000000ff4a477208 */ /* 0x000fe20000800000 */
[----:B------:R-:W1:Y:S01]  /*12710*/  @!P0 LDC.64 R72, c[0x0][0x250] ;  /* 0x00009400ff488b82 */ /* 0x000e620000000a00 */
[--C-:B------:R-:W-:Y:S01]  /*12720*/  FADD.FTZ R218, R69, -R144.reuse ;  /* 0x8000009045da7221 */ /* 0x100fe20000010000 */
[--C-:B------:R-:W-:Y:S01]  /*12730*/  FADD.FTZ R94, R94, -R144.reuse ;  /* 0x800000905e5e7221 */ /* 0x100fe20000010000 */
[--C-:B------:R-:W-:Y:S01]  /*12740*/  FADD.FTZ R74, R65, -R144.reuse ;  /* 0x80000090414a7221 */ /* 0x100fe20000010000 */
[----:B------:R-:W-:Y:S01]  /*12750*/  FADD.FTZ R71, R146, R71 ;  /* 0x0000004792477221 */ /* 0x000fe20000010000 */
[--C-:B------:R-:W-:Y:S01]  /*12760*/  FADD.FTZ R146, R61, -R144.reuse ;  /* 0x800000903d927221 */ /* 0x100fe20000010000 */
[--C-:B------:R-:W-:Y:S01]  /*12770*/  FADD.FTZ R240, R55, -R144.reuse ;  /* 0x8000009037f07221 */ /* 0x100fe20000010000 */
[--C-:B------:R-:W-:Y:S01]  /*12780*/  FADD.FTZ R214, R75, -R144.reuse ;  /* 0x800000904bd67221 */ /* 0x100fe20000010000 */
[----:B------:R-:W2:Y:S01]  /*12790*/  MUFU.RSQ R61, R71 ;  /* 0x00000047003d7308 */ /* 0x000ea20000001400 */
[----:B------:R-:W3:Y:S01]  /*127a0*/  @!P0 LDC.64 R68, c[0x0][0x258] ;  /* 0x00009600ff448b82 */ /* 0x000ee20000000a00 */
[--C-:B------:R-:W-:Y:S01]  /*127b0*/  FADD.FTZ R90, R90, -R144.reuse ;  /* 0x800000905a5a7221 */ /* 0x100fe20000010000 */
[--C-:B0-----:R-:W-:Y:S01]  /*127c0*/  FADD.FTZ R158, R95, -R144.reuse ;  /* 0x800000905f9e7221 */ /* 0x101fe20000010000 */
        /* <DEDUP_REMOVED lines=12> */
[----:B-1----:R-:W-:-:S04]  /*12890*/  @!P0 IMAD.WIDE R72, R113, 0x4, R72 ;  /* 0x0000000471488825 */ /* 0x002fc800078e0248 */
[C---:B--2---:R-:W-:Y:S01]  /*128a0*/  FMUL.FTZ R55, R61.reuse, R94 ;  /* 0x0000005e3d377220 */ /* 0x044fe20000410000 */
[C---:B------:R-:W-:Y:S01]  /*128b0*/  FMUL.FTZ R94, R61.reuse, R74 ;  /* 0x0000004a3d5e7220 */ /* 0x040fe20000410000 */
[----:B------:R-:W-:Y:S01]  /*128c0*/  FMUL.FTZ R59, R61, R90 ;  /* 0x0000005a3d3b7220 */ /* 0x000fe20000410000 */
[----:B------:R-:W0:Y:S01]  /*128d0*/  LDC.64 R74, c[0x0][0x2b8] ;  /* 0x0000ae00ff4a7b82 */ /* 0x000e220000000a00 */
[----:B------:R1:W-:Y:S01]  /*128e0*/  @!P0 STG.E desc[UR4][R72.64], R145 ;  /* 0x0000009148008986 */ /* 0x0003e2000c101904 */
[--C-:B------:R-:W-:Y:S01]  /*128f0*/  FADD.FTZ R236, R53, -R144.reuse ;  /* 0x8000009035ec7221 */ /* 0x100fe20000010000 */
[----:B------:R-:W-:Y:S01]  /*12900*/  FMUL.FTZ R57, R61, R158 ;  /* 0x0000009e3d397220 */ /* 0x000fe20000410000 */
[----:B------:R-:W-:Y:S01]  /*12910*/  FADD.FTZ R238, R54, -R144 ;  /* 0x8000009036ee7221 */ /* 0x000fe20000010000 */
[----:B---3--:R-:W-:-:S04]  /*12920*/  @!P0 IMAD.WIDE R68, R113, 0x4, R68 ;  /* 0x0000000471448825 */ /* 0x008fc800078e0244 */
[C---:B------:R-:W-:Y:S01]  /*12930*/  FMUL.FTZ R52, R61.reuse, R92 ;  /* 0x0000005c3d347220 */ /* 0x040fe20000410000 */
[C---:B------:R-:W-:Y:S01]  /*12940*/  FMUL.FTZ R53, R61.reuse, R156 ;  /* 0x0000009c3d357220 */ /* 0x040fe20000410000 */
[C---:B------:R-:W-:Y:S01]  /*12950*/  FMUL.FTZ R63, R61.reuse, R194 ;  /* 0x000000c23d3f7220 */ /* 0x040fe20000410000 */
[--C-:B------:R-:W-:Y:S01]  /*12960*/  FADD.FTZ R62, R62, -R144.reuse ;  /* 0x800000903e3e7221 */ /* 0x100fe20000010000 */
[C---:B------:R-:W-:Y:S01]  /*12970*/  FMUL.FTZ R54, R61.reuse, R88 ;  /* 0x000000583d367220 */ /* 0x040fe20000410000 */
[C---:B------:R-:W-:Y:S01]  /*12980*/  FMUL.FTZ R192, R61.reuse, R192 ;  /* 0x000000c03dc07220 */ /* 0x040fe20000410000 */
[----:B------:R-:W-:Y:S01]  /*12990*/  FADD.FTZ R84, R84, -R144 ;  /* 0x8000009054547221 */ /* 0x000fe20000010000 */
[C---:B-1----:R-:W-:Y:S01]  /*129a0*/  FMUL.FTZ R73, R61.reuse, R86 ;  /* 0x000000563d497220 */ /* 0x042fe20000410000 */
[----:B------:R-:W-:Y:S01]  /*129b0*/  FMUL.FTZ R86, R61, R58 ;  /* 0x0000003a3d567220 */ /* 0x000fe20000410000 */
[----:B------:R-:W-:Y:S01]  /*129c0*/  FFMA.FTZ R58, R55, R11, R38 ;  /* 0x0000000b373a7223 */ /* 0x000fe20000010026 */
[--C-:B------:R-:W-:Y:S01]  /*129d0*/  FADD.FTZ R196, R85, -R144.reuse ;  /* 0x8000009055c47221 */ /* 0x100fe20000010000 */
[--C-:B------:R-:W-:Y:S01]  /*129e0*/  FADD.FTZ R198, R87, -R144.reuse ;  /* 0x8000009057c67221 */ /* 0x100fe20000010000 */
[--C-:B------:R-:W-:Y:S01]  /*129f0*/  FADD.FTZ R80, R80, -R144.reuse ;  /* 0x8000009050507221 */ /* 0x100fe20000010000 */
[--C-:B------:R-:W-:Y:S01]  /*12a00*/  FADD.FTZ R200, R81, -R144.reuse ;  /* 0x8000009051c87221 */ /* 0x100fe20000010000 */
[----:B------:R-:W-:Y:S01]  /*12a10*/  FADD.FTZ R202, R83, -R144 ;  /* 0x8000009053ca7221 */ /* 0x000fe20000010000 */
[----:B------:R-:W-:Y:S01]  /*12a20*/  FFMA.FTZ R55, R59, R9, R36 ;  /* 0x000000093b377223 */ /* 0x000fe20000010024 */
[----:B------:R-:W-:Y:S01]  /*12a30*/  FADD.FTZ R82, R82, -R144 ;  /* 0x8000009052527221 */ /* 0x000fe20000010000 */
[----:B------:R-:W-:Y:S01]  /*12a40*/  FMUL.FTZ R83, R61, R60 ;  /* 0x0000003c3d537220 */ /* 0x000fe20000410000 */
[----:B------:R-:W-:Y:S01]  /*12a50*/  FFMA.FTZ R59, R57, R167, R134 ;  /* 0x000000a7393b7223 */ /* 0x000fe20000010086 */
[--C-:B------:R-:W-:Y:S01]  /*12a60*/  FADD.FTZ R76, R76, -R144.reuse ;  /* 0x800000904c4c7221 */ /* 0x100fe20000010000 */
[--C-:B------:R-:W-:Y:S01]  /*12a70*/  FADD.FTZ R78, R78, -R144.reuse ;  /* 0x800000904e4e7221 */ /* 0x100fe20000010000 */
[--C-:B------:R-:W-:Y:S01]  /*12a80*/  FADD.FTZ R64, R64, -R144.reuse ;  /* 0x8000009040407221 */ /* 0x100fe20000010000 */
[----:B------:R-:W-:Y:S01]  /*12a90*/  FADD.FTZ R66, R66, -R144 ;  /* 0x8000009042427221 */ /* 0x000fe20000010000 */
[----:B------:R-:W-:Y:S01]  /*12aa0*/  FFMA.FTZ R52, R52, R12, R41 ;  /* 0x0000000c34347223 */ /* 0x000fe20000010029 */
[----:B------:R-:W-:Y:S01]  /*12ab0*/  FFMA.FTZ R60, R63, R169, R136 ;  /* 0x000000a93f3c7223 */ /* 0x000fe20000010088 */
[----:B------:R-:W-:Y:S01]  /*12ac0*/  FFMA.FTZ R57, R53, R165, R132 ;  /* 0x000000a535397223 */ /* 0x000fe20000010084 */
        /* <DEDUP_REMOVED lines=10> */
[----:B------:R1:W-:Y:S01]  /*12b70*/  @!P0 STG.E desc[UR4][R68.64], R61 ;  /* 0x0000003d44008986 */ /* 0x0003e2000c101904 */
[----:B------:R-:W-:Y:S01]  /*12b80*/  FFMA.FTZ R54, R54, R10, R39 ;  /* 0x0000000a36367223 */ /* 0x000fe20000010027 */
[----:B------:R-:W-:Y:S01]  /*12b90*/  FFMA.FTZ R71, R192, R166, R135 ;  /* 0x000000a6c0477223 */ /* 0x000fe20000010087 */
[C---:B------:R-:W-:Y:S01]  /*12ba0*/  FMUL.FTZ R70, R61.reuse, R84 ;  /* 0x000000543d467220 */ /* 0x040fe20000410000 */
[C---:B------:R-:W-:Y:S01]  /*12bb0*/  FMUL.FTZ R56, R61.reuse, R196 ;  /* 0x000000c43d387220 */ /* 0x040fe20000410000 */
[C---:B------:R-:W-:Y:S01]  /*12bc0*/  FMUL.FTZ R145, R61.reuse, R198 ;  /* 0x000000c63d917220 */ /* 0x040fe20000410000 */
[C---:B------:R-:W-:Y:S01]  /*12bd0*/  FMUL.FTZ R144, R61.reuse, R80 ;  /* 0x000000503d907220 */ /* 0x040fe20000410000 */
[----:B------:R-:W-:Y:S01]  /*12be0*/  FMUL.FTZ R200, R61, R200 ;  /* 0x000000c83dc87220 */ /* 0x000fe20000410000 */
[----:B------:R-:W-:Y:S01]  /*12bf0*/  LEA R62, P0, R199, UR8, 0x4 ;  /* 0x00000008c73e7c11 */ /* 0x000fe2000f8020ff */
        /* <DEDUP_REMOVED lines=36> */
[----:B------:R-:W-:Y:S01]  /*12e40*/  LEA.HI.X R63, R199, UR9, RZ, 0x4, P0 ;  /* 0x00000009c73f7c11 */ /* 0x000fe200080f24ff */
[----:B-1----:R-:W-:Y:S01]  /*12e50*/  FFMA.FTZ R69, R200, R170, R139 ;  /* 0x000000aac8457223 */ /* 0x002fe2000001008b */
[----:B------:R-:W-:Y:S01]  /*12e60*/  F2FP.BF16.F32.PACK_AB R54, R71, R54 ;  /* 0x000000364736723e */ /* 0x000fe200000010ff */
        /* <DEDUP_REMOVED lines=10> */
[----:B0-----:R-:W-:Y:S01]  /*12f10*/  IMAD.WIDE.U32 R60, R197, 0x10, R74 ;  /* 0x00000010c53c7825 */ /* 0x001fe200078e004a */
[----:B------:R-:W-:-:S03]  /*12f20*/  F2FP.BF16.F32.PACK_AB R59, R68, R59 ;  /* 0x0000003b443b723e */ /* 0x000fc600000010ff */
        /* <DEDUP_REMOVED lines=22> */
[----:B0-----:R-:W-:Y:S01]  /*13090*/  FFMA.FTZ R60, R83, R119, R24 ;  /* 0x00000077533c7223 */ /* 0x001fe20000010018 */
[----:B------:R-:W-:Y:S01]  /*130a0*/  F2FP.BF16.F32.PACK_AB R63, R68, R63 ;  /* 0x0000003f443f723e */ /* 0x000fe200000010ff */
[----:B------:R-:W-:Y:S01]  /*130b0*/  FFMA.FTZ R56, R81, R115, R28 ;  /* 0x0000007351387223 */ /* 0x000fe2000001001c */
[----:B------:R-:W-:Y:S01]  /*130c0*/  FFMA.FTZ R81, R84, R182, R155 ;  /* 0x000000b654517223 */ /* 0x000fe2000001009b */
[----:B------:R-:W-:Y:S01]  /*130d0*/  FFMA.FTZ R58, R94, R178, R151 ;  /* 0x000000b25e3a7223 */ /* 0x000fe20000010097 */
[----:B------:R-:W-:Y:S01]  /*130e0*/  F2FP.BF16.F32.PACK_AB R60, R69, R60 ;  /* 0x0000003c453c723e */ /* 0x000fe200000010ff */
[----:B------:R-:W-:Y:S01]  /*130f0*/  FFMA.FTZ R57, R95, R179, R150 ;  /* 0x000000b35f397223 */ /* 0x000fe20000010096 */
[----:B------:R-:W0:Y:S01]  /*13100*/  LDC.64 R68, c[0x0][0x210] ;  /* 0x00008400ff447b82 */ /* 0x000e220000000a00 */
        /* <DEDUP_REMOVED lines=30> */
[----:B------:R-:W-:Y:S05]  /*132f0*/  EXIT ;  /* 0x000000000000794d */ /* 0x000fea0003800000 */
.L_x_15510:
        /* <DEDUP_REMOVED lines=8> */
.L_x_15513:
[----:B------:R-:W-:Y:S05]  /*13380*/  BSYNC B0 ;  /* 0x0000000000007941 */ /* 0x000fea0003800000 */
.L_x_15512:
        /* <DEDUP_REMOVED lines=10> */
.L_x_15514:
[----:B------:R-:W-:Y:S01]  /*13430*/  HFMA2.MMA R194, -RZ, RZ, 0, 2.384185791015625e-07 ;  /* 0x00000004ffc27435 */ /* 0x000fe200000001ff */
[----:B------:R-:W-:-:S05]  /*13440*/  MOV R144, R193 ;  /* 0x000000c100907202 */ /* 0x000fca0000000f00 */
[----:B------:R-:W-:-:S04]  /*13450*/  FADD.FTZ R156, R147, R144 ;  /* 0x00000090939c7221 */ /* 0x000fc80000010000 */
[----:B------:R-:W-:-:S07]  /*13460*/  IMAD.MOV.U32 R201, RZ, RZ, R156 ;  /* 0x000000ffffc97224 */ /* 0x000fce00078e009c */
[----:B------:R-:W-:Y:S05]  /*13470*/  WARPSYNC.COLLECTIVE R192, `(.L_x_15515) ;  /* 0x00000000c0087348 */ /* 0x000fea0003c00000 */
[----:B------:R0:W1:Y:S02]  /*13480*/  SHFL.BFLY P1, R193, R201, R194, R209 ;  /* 0x0c0000c2c9c17389 */ /* 0x00006400000200d1 */
[----:B01----:R-:W-:Y:S01]  /*13490*/  ENDCOLLECTIVE ;  /* 0x000000000000791b */ /* 0x003fe20003800000 */
.L_x_15515:
[----:B------:R-:W-:Y:S02]  /*134a0*/  IMAD.MOV.U32 R194, RZ, RZ, 0x8 ;  /* 0x00000008ffc27424 */ /* 0x000fe400078e00ff */
[----:B------:R-:W-:-:S04]  /*134b0*/  IMAD.MOV.U32 R145, RZ, RZ, R193 ;  /* 0x000000ffff917224 */ /* 0x000fc800078e00c1 */
[----:B------:R-:W-:-:S05]  /*134c0*/  FADD.FTZ R157, R156, R145 ;  /* 0x000000919c9d7221 */ /* 0x000fca0000010000 */
[----:B------:R-:W-:-:S07]  /*134d0*/  MOV R201, R157 ;  /* 0x0000009d00c97202 */ /* 0x000fce0000000f00 */
[----:B------:R-:W-:Y:S05]  /*134e0*/  WARPSYNC.COLLECTIVE R192, `(.L_x_15516) ;  /* 0x00000000c0087348 */ /* 0x000fea0003c00000 */
[----:B------:R0:W1:Y:S02]  /*134f0*/  SHFL.BFLY P1, R193, R201, R194, R209 ;  /* 0x0c0000c2c9c17389 */ /* 0x00006400000200d1 */
[----:B01----:R-:W-:Y:S01]  /*13500*/  ENDCOLLECTIVE ;  /* 0x000000000000791b */ /* 0x003fe20003800000 */
.L_x_15516:
[----:B------:R-:W-:Y:S01]  /*13510*/  HFMA2.MMA R194, -RZ, RZ, 0, 9.5367431640625e-07 ;  /* 0x00000010ffc27435 */ /* 0x000fe200000001ff */
[----:B------:R-:W-:-:S05]  /*13520*/  MOV R144, R193 ;  /* 0x000000c100907202 */ /* 0x000fca0000000f00 */
[----:B------:R-:W-:-:S04]  /*13530*/  FADD.FTZ R159, R157, R144 ;  /* 0x000000909d9f7221 */ /* 0x000fc80000010000 */
[----:B------:R-:W-:-:S07]  /*13540*/  IMAD.MOV.U32 R201, RZ, RZ, R159 ;  /* 0x000000ffffc97224 */ /* 0x000fce00078e009f */
[----:B------:R-:W-:Y:S05]  /*13550*/  WARPSYNC.COLLECTIVE R192, `(.L_x_15517) ;  /* 0x00000000c0087348 */ /* 0x000fea0003c00000 */
[----:B------:R0:W1:Y:S02]  /*13560*/  SHFL.BFLY P1, R193, R201, R194, R209 ;  /* 0x0c0000c2c9c17389 */ /* 0x00006400000200d1 */
[----:B01----:R-:W-:Y:S01]  /*13570*/  ENDCOLLECTIVE ;  /* 0x000000000000791b */ /* 0x003fe20003800000 */
.L_x_15517:
        /* <DEDUP_REMOVED lines=104> */
.L_x_15518:
[----:B------:R-:W-:Y:S01]  /*13c00*/  HFMA2.MMA R194, -RZ, RZ, 0, 1.1920928955078125e-07 ;  /* 0x00000002ffc27435 */ /* 0x000fe200000001ff */
[----:B------:R-:W-:-:S05]  /*13c10*/  MOV R147, R193 ;  /* 0x000000c100937202 */ /* 0x000fca0000000f00 */
[----:B------:R-:W-:-:S04]  /*13c20*/  FADD.FTZ R147, R144, R147 ;  /* 0x0000009390937221 */ /* 0x000fc80000010000 */
[----:B------:R-:W-:-:S07]  /*13c30*/  IMAD.MOV.U32 R201, RZ, RZ, R147 ;  /* 0x000000ffffc97224 */ /* 0x000fce00078e0093 */
[----:B------:R-:W-:Y:S05]  /*13c40*/  WARPSYNC.COLLECTIVE R192, `(.L_x_15519) ;  /* 0x00000000c0087348 */ /* 0x000fea0003c00000 */
[----:B------:R0:W1:Y:S02]  /*13c50*/  SHFL.BFLY P1, R193, R201, R194, R209 ;  /* 0x0c0000c2c9c17389 */ /* 0x00006400000200d1 */
[----:B01----:R-:W-:Y:S01]  /*13c60*/  ENDCOLLECTIVE ;  /* 0x000000000000791b */ /* 0x003fe20003800000 */
.L_x_15519:
[----:B------:R-:W-:Y:S02]  /*13c70*/  IMAD.MOV.U32 R194, RZ, RZ, 0x4 ;  /* 0x00000004ffc27424 */ /* 0x000fe400078e00ff */
[----:B------:R-:W-:-:S04]  /*13c80*/  IMAD.MOV.U32 R156, RZ, RZ, R193 ;  /* 0x000000ffff9c7224 */ /* 0x000fc800078e00c1 */
[----:B------:R-:W-:-:S05]  /*13c90*/  FADD.FTZ R156, R147, R156 ;  /* 0x0000009c939c7221 */ /* 0x000fca0000010000 */
[----:B------:R-:W-:-:S07]  /*13ca0*/  MOV R201, R156 ;  /* 0x0000009c00c97202 */ /* 0x000fce0000000f00 */
[----:B------:R-:W-:Y:S05]  /*13cb0*/  WARPSYNC.COLLECTIVE R192, `(.L_x_15520) ;  /* 0x00000000c0087348 */ /* 0x000fea0003c00000 */
[----:B------:R0:W1:Y:S02]  /*13cc0*/  SHFL.BFLY P1, R193, R201, R194, R209 ;  /* 0x0c0000c2c9c17389 */ /* 0x00006400000200d1 */
[----:B01----:R-:W-:Y:S01]  /*13cd0*/  ENDCOLLECTIVE ;  /* 0x000000000000791b */ /* 0x003fe20003800000 */
.L_x_15520:
[----:B------:R-:W-:Y:S01]  /*13ce0*/  HFMA2.MMA R194, -RZ, RZ, 0, 4.76837158203125e-07 ;  /* 0x00000008ffc27435 */ /* 0x000fe200000001ff */
[----:B------:R-:W-:-:S05]  /*13cf0*/  MOV R157, R193 ;  /* 0x000000c1009d7202 */ /* 0x000fca0000000f00 */
[----:B------:R-:W-:-:S04]  /*13d00*/  FADD.FTZ R157, R156, R157 ;  /* 0x0000009d9c9d7221 */ /* 0x000fc80000010000 */
[----:B------:R-:W-:-:S07]  /*13d10*/  IMAD.MOV.U32 R201, RZ, RZ, R157 ;  /* 0x000000ffffc97224 */ /* 0x000fce00078e009d */
[----:B------:R-:W-:Y:S05]  /*13d20*/  WARPSYNC.COLLECTIVE R192, `(.L_x_15521) ;  /* 0x00000000c0087348 */ /* 0x000fea0003c00000 */
[----:B------:R0:W1:Y:S02]  /*13d30*/  SHFL.BFLY P1, R193, R201, R194, R209 ;  /* 0x0c0000c2c9c17389 */ /* 0x00006400000200d1 */
[----:B01----:R-:W-:Y:S01]  /*13d40*/  ENDCOLLECTIVE ;  /* 0x000000000000791b */ /* 0x003fe20003800000 */
.L_x_15521:
[----:B------:R-:W-:Y:S02]  /*13d50*/  IMAD.MOV.U32 R194, RZ, RZ, 0x10 ;  /* 0x00000010ffc27424 */ /* 0x000fe400078e00ff */
[----:B------:R-:W-:-:S04]  /*13d60*/  IMAD.MOV.U32 R158, RZ, RZ, R193 ;  /* 0x000000ffff9e7224 */ /* 0x000fc800078e00c1 */
[----:B------:R-:W-:-:S05]  /*13d70*/  FADD.FTZ R158, R157, R158 ;  /* 0x0000009e9d9e7221 */ /* 0x000fca0000010000 */
[----:B------:R-:W-:-:S07]  /*13d80*/  MOV R201, R158 ;  /* 0x0000009e00c97202 */ /* 0x000fce0000000f00 */
[----:B------:R-:W-:Y:S05]  /*13d90*/  WARPSYNC.COLLECTIVE R192, `(.L_x_15522) ;  /* 0x00000000c0087348 */ /* 0x000fea0003c00000 */
[----:B------:R0:W1:Y:S02]  /*13da0*/  SHFL.BFLY P1, R193, R201, R194, R209 ;  /* 0x0c0000c2c9c17389 */ /* 0x00006400000200d1 */
[----:B01----:R-:W-:Y:S01]  /*13db0*/  ENDCOLLECTIVE ;  /* 0x000000000000791b */ /* 0x003fe20003800000 */
.L_x_15522:
[----:B------:R-:W-:Y:S01]  /*13dc0*/  MOV R159, R193 ;  /* 0x000000c1009f7202 */ /* 0x000fe20000000f00 */
[----:B------:R-:W-:Y:S06]  /*13dd0*/  BRA `(.L_x_15523) ;  /* 0xffffffe800207947 */ /* 0x000fec000383ffff */
.L_x_15524:
        /* <DEDUP_REMOVED lines=10> */
.L_x_44392:


//--------------------- .text._ZN10layer_norm13ln_fwd_kernelINS_13Kernel_traitsI13__nv_bfloat16S2_fS2_fjLj1536ELj1ELj4ELj1ELj16ENS_18Kernel_traits_baseILj1536ES2_S2_fS2_fjLj128EEEEELb1ELb0ELb1ELb0EEEvNS_9FwdParamsE --------------------------
	.section	.text._ZN10layer_norm13ln_fwd_kernelINS_13Kernel_traitsI13__nv_bfloat16S2_fS2_fjLj1536ELj1ELj4ELj1ELj16ENS_18Kernel_traits_baseILj1536ES2_S2_fS2_fjLj128EEEEELb1ELb0ELb1ELb0EEEvNS_9FwdParamsE,"ax",@progbits
	.align	128
        .global         _ZN10layer_norm13ln_fwd_kernelINS_13Kernel_traitsI13__nv_bfloat16S2_fS2_fjLj1536ELj1ELj4ELj1ELj16ENS_18Kernel_traits_baseILj1536ES2_S2_fS2_fjLj128EEEEELb1ELb0ELb1ELb0EEEvNS_9FwdParamsE
        .type           _ZN10layer_norm13ln_fwd_kernelINS_13Kernel_traitsI13__nv_bfloat16S2_fS2_fjLj1536ELj1ELj4ELj1ELj16ENS_18Kernel_traits_baseILj1536ES2_S2_fS2_fjLj128EEEEELb1ELb0ELb1ELb0EEEvNS_9FwdParamsE,@function
        .size           _ZN10layer_norm13ln_fwd_kernelINS_13Kernel_traitsI13__nv_bfloat16S2_fS2_fjLj1536ELj1ELj4ELj1ELj16ENS_18Kernel_traits_baseILj1536ES2_S2_fS2_fjLj128EEEEELb1ELb0ELb1ELb0EEEvNS_9FwdParamsE,(.L_x_44393 - _ZN10layer_norm13ln_fwd_kernelINS_13Kernel_traitsI13__nv_bfloat16S2_fS2_fjLj1536ELj1ELj4ELj1ELj16ENS_18Kernel_traits_baseILj1536ES2_S2_fS2_fjLj128EEEEELb1ELb0ELb1ELb0EEEvNS_9FwdParamsE)
        .other          _ZN10layer_norm13ln_fwd_kernelINS_13Kernel_traitsI13__nv_bfloat16S2_fS2_fjLj1536ELj1ELj4ELj1ELj16ENS_18Kernel_traits_baseILj1536ES2_S2_fS2_fjLj128EEEEELb1ELb0ELb1ELb0EEEvNS_9FwdParamsE,@"STO_CUDA_ENTRY STV_DEFAULT"
_ZN10layer_norm13ln_fwd_kernelINS_13Kernel_traitsI13__nv_bfloat16S2_fS2_fjLj1536ELj1ELj4ELj1ELj16ENS_18Kernel_traits_baseILj1536ES2_S2_fS2_fjLj128EEEEELb1ELb0ELb1ELb0EEEvNS_9FwdParamsE:
.text._ZN10layer_norm13ln_fwd_kernelINS_13Kernel_traitsI13__nv_bfloat16S2_fS2_fjLj1536ELj1ELj4ELj1ELj16ENS_18Kernel_traits_baseILj1536ES2_S2_fS2_fjLj128EEEEELb1ELb0ELb1ELb0EEEvNS_9FwdParamsE:
        /* <DEDUP_REMOVED lines=22> */
[----:B------:R-:W-:Y:S01]  /*0160*/  LOP3.LUT R37, R37, 0xffffffdf, RZ, 0xc0, !PT ;  /* 0xffffffdf25257812 */ /* 0x000fe200078ec0ff */
[----:B------:R-:W-:Y:S01]  /*0170*/  IMAD.MOV.U32 R33, RZ, RZ, R46 ;  /* 0x000000ffff217224 */ /* 0x000fe200078e002e */
[----:B------:R-:W-:Y:S02]  /*0180*/  LEA.HI R0, R0, R11, RZ, 0x3 ;  /* 0x0000000b00007211 */ /* 0x000fe400078f18ff */
[----:B------:R-:W-:-:S02]  /*0190*/  SHF.R.U32.HI R36, RZ, 0x5, R120 ;  /* 0x00000005ff247819 */ /* 0x000fc40000011678 */
        /* <DEDUP_REMOVED lines=38> */
[----:B------:R-:W-:-:S04]  /*0400*/  LEA.HI.SX32 R42, R0, R5, 0x1d ;  /* 0x00000005002a7211 */ /* 0x000fc800078feaff */
[C---:B------:R-:W-:Y:S02]  /*0410*/  ISETP.GE.U32.AND P6, PT, R42.reuse, 0x40, PT ;  /* 0x000000402a00780c */ /* 0x040fe40003fc6070 */
[C---:B------:R-:W-:Y:S02]  /*0420*/  ISETP.GE.U32.AND P4, PT, R42.reuse, 0x60, PT ;  /* 0x000000602a00780c */ /* 0x040fe40003f86070 */
[C---:B------:R-:W-:Y:S02]  /*0430*/  ISETP.GE.U32.AND P3, PT, R42.reuse, 0x80, PT ;  /* 0x000000802a00780c */ /* 0x040fe40003f66070 */
[C---:B------:R-:W-:Y:S02]  /*0440*/  LOP3.LUT P5, RZ, R42.reuse, 0xffffffe0, RZ, 0xc0, !PT ;  /* 0xffffffe02aff7812 */ /* 0x040fe400078ac0ff */
[----:B------:R-:W-:Y:S02]  /*0450*/  ISETP.GE.U32.AND P2, PT, R42, 0xa0, PT ;  /* 0x000000a02a00780c */ /* 0x000fe40003f46070 */
[----:B------:R-:W-:Y:S01]  /*0460*/  LOP3.LUT R30, R29, R2, R43, 0x96, !PT ;  /* 0x000000021d1e7212 */ /* 0x000fe200078e962b */
[----:B------:R-:W-:-:S02]  /*0470*/  IMAD.WIDE.U32 R2, R3, -0x326172a9, RZ ;  /* 0xcd9e8d5703027825 */ /* 0x000fc400078e00ff */
[----:B------:R-:W-:Y:S02]  /*0480*/  @P6 LOP3.LUT R37, R37, 0x20, RZ, 0xfc, !PT ;  /* 0x0000002025256812 */ /* 0x000fe400078efcff */
[----:B------:R-:W-:Y:S01]  /*0490*/  IMAD.WIDE.U32 R30, R30, -0x326172a9, RZ ;  /* 0xcd9e8d571e1e7825 */ /* 0x000fe200078e00ff */
[----:B------:R-:W-:Y:S02]  /*04a0*/  LOP3.LUT R0, R3, R4, R41, 0x96, !PT ;  /* 0x0000000403007212 */ /* 0x000fe400078e9629 */
[----:B------:R-:W-:Y:S02]  /*04b0*/  LOP3.LUT R37, R37, 0xffffffef, RZ, 0xc0, !PT ;  /* 0xffffffef25257812 */ /* 0x000fe400078ec0ff */
[----:B------:R-:W-:Y:S02]  /*04c0*/  LOP3.LUT R74, R31, R2, R40, 0x96, !PT ;  /* 0x000000021f4a7212 */ /* 0x000fe400078e9628 */
[----:B------:R-:W-:-:S04]  /*04d0*/  @P4 LOP3.LUT R37, R37, 0x10, RZ, 0xfc, !PT ;  /* 0x0000001025254812 */ /* 0x000fc800078efcff */
        /* <DEDUP_REMOVED lines=21> */
.L_x_15526:
[----:B------:R-:W-:Y:S05]  /*0630*/  BSYNC B0 ;  /* 0x0000000000007941 */ /* 0x000fea0003800000 */
.L_x_15525:
        /* <DEDUP_REMOVED lines=18> */
.L_x_15528:
[----:B------:R-:W-:Y:S05]  /*0760*/  BSYNC B0 ;  /* 0x0000000000007941 */ /* 0x000fea0003800000 */
.L_x_15527:
        /* <DEDUP_REMOVED lines=18> */
.L_x_15530:
[----:B------:R-:W-:Y:S05]  /*0890*/  BSYNC B0 ;  /* 0x0000000000007941 */ /* 0x000fea0003800000 */
.L_x_15529:
        /* <DEDUP_REMOVED lines=18> */
.L_x_15532:
[----:B------:R-:W-:Y:S05]  /*09c0*/  BSYNC B0 ;  /* 0x0000000000007941 */ /* 0x000fea0003800000 */
.L_x_15531:
        /* <DEDUP_REMOVED lines=18> */
.L_x_15534:
[----:B------:R-:W-:Y:S05]  /*0af0*/  BSYNC B0 ;  /* 0x0000000000007941 */ /* 0x000fea0003800000 */
.L_x_15533:
        /* <DEDUP_REMOVED lines=22> */
.L_x_15536:
[----:B------:R-:W-:Y:S05]  /*0c60*/  BSYNC B0 ;  /* 0x0000000000007941 */ /* 0x000fea0003800000 */
.L_x_15535:
[----:B------:R-:W-:Y:S01]  /*0c70*/  ULDC UR6, c[0x0][0x214] ;  /* 0x0000850000067ab9 */ /* 0x000fe20000000800 */
[----:B------:R-:W-:Y:S01]  /*0c80*/  IMAD.WIDE.U32 R2, R28, -0x326172a9, RZ ;  /* 0xcd9e8d571c027825 */ /* 0x000fe200078e00ff */
[----:B------:R-:W-:Y:S02]  /*0c90*/  ISETP.GE.AND P0, PT, R36, UR6, PT ;  /* 0x0000000624007c0c */ /* 0x000fe4000bf06270 */
[----:B------:R-:W-:Y:S01]  /*0ca0*/  IADD3 R32, R141, -0x24c28bd8, RZ ;  /* 0xdb3d74288d207810 */ /* 0x000fe20007ffe0ff */
[----:B------:R-:W-:Y:S02]  /*0cb0*/  VIADD R35, R140, 0x5384540f ;  /* 0x5384540f8c237836 */ /* 0x000fe40000000000 */
[----:B------:R-:W-:-:S03]  /*0cc0*/  IMAD.HI.U32 R29, R142, -0x326172a9, RZ ;  /* 0xcd9e8d578e1d7827 */ /* 0x000fc600078e00ff */
[----:B------:R-:W-:Y:S01]  /*0cd0*/  LOP3.LUT R139, R3, R30, R35, 0x96, !PT ;  /* 0x0000001e038b7212 */ /* 0x000fe200078e9623 */
[----:B------:R-:W-:-:S04]  /*0ce0*/  VIADD R34, R140, 0xf1bbcdc8 ;  /* 0xf1bbcdc88c227836 */ /* 0x000fc80000000000 */
[----:B------:R-:W-:Y:S01]  /*0cf0*/  IMAD.HI.U32 R3, R139, -0x2daee0ad, RZ ;  /* 0xd2511f538b037827 */ /* 0x000fe200078e00ff */
[----:B------:R-:W-:Y:S01]  /*0d00*/  LOP3.LUT R168, R29, R2, R34, 0x96, !PT ;  /* 0x000000021da87212 */ /* 0x000fe200078e9622 */
[----:B------:R-:W-:Y:S06]  /*0d10*/  @P0 EXIT ;  /* 0x000000000000094d */ /* 0x000fec0003800000 */
[----:B------:R-:W-:Y:S01]  /*0d20*/  ULDC.U8 UR6, c[0x0][0x2a0] ;  /* 0x0000a80000067ab9 */ /* 0x000fe20000000000 */
[----:B------:R-:W-:Y:S01]  /*0d30*/  LOP3.LUT R74, R3, R74, R32, 0x96, !PT ;  /* 0x0000004a034a7212 */ /* 0x000fe200078e9620 */
[----:B------:R-:W-:Y:S01]  /*0d40*/  IMAD.U32 R33, R24, 0x10000, RZ ;  /* 0x0001000018217824 */ /* 0x000fe200078e00ff */
[----:B------:R-:W-:Y:S01]  /*0d50*/  ISETP.NE.AND P0, PT, RZ, UR6, PT ;  /* 0x00000006ff007c0c */ /* 0x000fe2000bf05270 */
[----:B------:R-:W-:Y:S01]  /*0d60*/  IMAD.U32 R28, R27, 0x10000, RZ ;  /* 0x000100001b1c7824 */ /* 0x000fe200078e00ff */
[----:B------:R-:W-:Y:S01]  /*0d70*/  SHF.L.U32 R31, R26, 0x10, RZ ;  /* 0x000000101a1f7819 */ /* 0x000fe200000006ff */
[C---:B-----5:R-:W-:Y:S01]  /*0d80*/  IMAD.U32 R129, R48.reuse, 0x10000, RZ ;  /* 0x0001000030817824 */ /* 0x060fe200078e00ff */
[----:B------:R-:W-:Y:S01]  /*0d90*/  PRMT R191, R48, 0x7632, R191 ;  /* 0x0000763230bf7816 */ /* 0x000fe200000000bf */
[----:B------:R-:W-:Y:S01]  /*0da0*/  IMAD.U32 R27, R22, 0x10000, RZ ;  /* 0x00010000161b7824 */ /* 0x000fe200078e00ff */
[----:B------:R-:W-:Y:S01]  /*0db0*/  PRMT R193, R49, 0x7632, R193 ;  /* 0x0000763231c17816 */ /* 0x000fe200000000c1 */
[----:B------:R-:W-:Y:S01]  /*0dc0*/  IMAD.U32 R24, R23, 0x10000, RZ ;  /* 0x0001000017187824 */ /* 0x000fe200078e00ff */
[----:B------:R-:W-:Y:S01]  /*0dd0*/  SHF.L.U32 R130, R49, 0x10, RZ ;  /* 0x0000001031827819 */ /* 0x000fe200000006ff */
[----:B------:R-:W-:Y:S01]  /*0de0*/  VIADD R134, R141, 0x96a522ad ;  /* 0x96a522ad8d867836 */ /* 0x000fe20000000000 */
[----:B------:R-:W-:Y:S01]  /*0df0*/  SHF.L.U32 R26, R21, 0x10, RZ ;  /* 0x00000010151a7819 */ /* 0x000fe200000006ff */
        /* <DEDUP_REMOVED lines=54> */
[C---:B------:R-:W-:Y:S01]  /*1160*/  IMAD.U32 R137, R55.reuse, 0x10000, RZ ;  /* 0x0001000037897824 */ /* 0x040fe200078e00ff */
        /* <DEDUP_REMOVED lines=41> */
[----:B------:R-:W-:Y:S01]  /*1400*/  IMAD.MOV.U32 R169, RZ, RZ, RZ ;  /* 0x000000ffffa97224 */ /* 0x000fe200078e00ff */
[----:B------:R-:W-:Y:S01]  /*1410*/  SHF.L.U32 R163, R163, 0x10, RZ ;  /* 0x00000010a3a37819 */ /* 0x000fe200000006ff */
[----:B------:R-:W-:Y:S01]  /*1420*/  IMAD R170, R74, -0x326172a9, RZ ;  /* 0xcd9e8d574aaa7824 */ /* 0x000fe200078e02ff */
[----:B------:R-:W-:Y:S01]  /*1430*/  SHF.L.U32 R166, R166, 0x10, RZ ;  /* 0x00000010a6a67819 */ /* 0x000fe200000006ff */
        /* <DEDUP_REMOVED lines=24> */
[----:B------:R-:W-:-:S02]  /*15c0*/  IMAD.U32 R190, R190, 0x10000, RZ ;  /* 0x00010000bebe7824 */ /* 0x000fc400078e00ff */
[----:B------:R-:W-:Y:S02]  /*15d0*/  IMAD.U32 R191, R191, 0x10000, RZ ;  /* 0x00010000bfbf7824 */ /* 0x000fe400078e00ff */
[----:B------:R-:W-:Y:S02]  /*15e0*/  IMAD.U32 R193, R193, 0x10000, RZ ;  /* 0x00010000c1c17824 */ /* 0x000fe400078e00ff */
[----:B------:R-:W-:Y:S02]  /*15f0*/  IMAD.U32 R194, R194, 0x10000, RZ ;  /* 0x00010000c2c27824 */ /* 0x000fe400078e00ff */
[----:B------:R-:W-:Y:S02]  /*1600*/  IMAD.U32 R196, R196, 0x10000, RZ ;  /* 0x00010000c4c47824 */ /* 0x000fe400078e00ff */
[----:B------:R-:W-:-:S07]  /*1610*/  IMAD.U32 R197, R197, 0x10000, RZ ;  /* 0x00010000c5c57824 */ /* 0x000fce00078e00ff */
.L_x_16004:
        /* <DEDUP_REMOVED lines=8> */
[----:B------:R-:W-:Y:S01]  /*16a0*/  BSSY B0, `(.L_x_15537) ;  /* 0x0000322000007945 */ /* 0x000fe20003800000 */
[----:B--2---:R-:W-:Y:S01]  /*16b0*/  IMAD.MOV.U32 R211, RZ, RZ, RZ ;  /* 0x000000ffffd37224 */ /* 0x004fe200078e00ff */
[----:B------:R-:W-:Y:S02]  /*16c0*/  SHF.R.S32.HI R208, RZ, 0x1f, R36 ;  /* 0x0000001fffd07819 */ /* 0x000fe40000011424 */
[----:B------:R-:W-:-:S04]  /*16d0*/  SHF.R.S32.HI R111, RZ, 0x1f, R110 ;  /* 0x0000001fff6f7819 */ /* 0x000fc8000001146e */
[----:B------:R-:W-:-:S04]  /*16e0*/  LEA.HI R111, R111, R110, RZ, 0x3 ;  /* 0x0000006e6f6f7211 */ /* 0x000fc800078f18ff */
[----:B------:R-:W-:Y:S02]  /*16f0*/  LEA.HI.SX32 R212, R111, R46, 0x1d ;  /* 0x0000002e6fd47211 */ /* 0x000fe400078feaff */
[----:B---3--:R-:W-:-:S13]  /*1700*/  ISETP.GE.AND P0, PT, R210, 0x1, PT ;  /* 0x00000001d200780c */ /* 0x008fda0003f06270 */
[----:B------:R-:W-:Y:S01]  /*1710*/  @P0 VIADD R158, R210, 0xffffffff ;  /* 0xffffffffd29e0836 */ /* 0x000fe20000000000 */
[----:B------:R-:W-:-:S03]  /*1720*/  @P0 LOP3.LUT R46, R120, 0x1f, RZ, 0xc0, !PT ;  /* 0x0000001f782e0812 */ /* 0x000fc600078ec0ff */
[----:B------:R-:W-:-:S05]  /*1730*/  @P0 IMAD R158, R158, R209, RZ ;  /* 0x000000d19e9e0224 */ /* 0x000fca00078e02ff */
[----:B------:R-:W-:-:S04]  /*1740*/  @P0 SHF.R.S32.HI R159, RZ, 0x1f, R158 ;  /* 0x0000001fff9f0819 */ /* 0x000fc8000001149e */
[----:B------:R-:W-:-:S04]  /*1750*/  @P0 LEA.HI R159, R159, R158, RZ, 0x3 ;  /* 0x0000009e9f9f0211 */ /* 0x000fc800078f18ff */
[----:B------:R-:W-:Y:S01]  /*1760*/  @P0 LEA.HI.SX32 R211, R159, R46, 0x1d ;  /* 0x0000002e9fd30211 */ /* 0x000fe200078feaff */
[----:B0-----:R-:W-:Y:S06]  /*1770*/  @!P5 BRA `(.L_x_15538) ;  /* 0x000000300050d947 */ /* 0x001fec0003800000 */
[----:B------:R-:W0:Y:S08]  /*1780*/  LDC.64 R108, c[0x0][0x230] ;  /* 0x00008c00ff6c7b82 */ /* 0x000e300000000a00 */
[----:B------:R-:W1:Y:S01]  /*1790*/  @P0 LDC.64 R54, c[0x0][0x220] ;  /* 0x00008800ff360b82 */ /* 0x000e620000000a00 */
[----:B0-----:R-:W-:-:S04]  /*17a0*/  ISETP.NE.U32.AND P1, PT, R108, RZ, PT ;  /* 0x000000ff6c00720c */ /* 0x001fc80003f25070 */
[----:B------:R-:W-:-:S13]  /*17b0*/  ISETP.NE.AND.EX P1, PT, R109, RZ, PT, P1 ;  /* 0x000000ff6d00720c */ /* 0x000fda0003f25310 */
[----:B------:R-:W0:Y:S01]  /*17c0*/  @P1 LDC.64 R64, c[0x0][0x230] ;  /* 0x00008c00ff401b82 */ /* 0x000e220000000a00 */
[----:B-1----:R-:W-:-:S05]  /*17d0*/  @P0 IMAD.WIDE.U32 R54, R211, 0x10, R54 ;  /* 0x00000010d3360825 */ /* 0x002fca00078e0036 */
[----:B------:R1:W5:Y:S01]  /*17e0*/  @P0 LDG.E.128 R56, desc[UR4][R54.64] ;  /* 0x0000000436380981 */ /* 0x000362000c1e1d00 */
[----:B0-----:R-:W-:-:S05]  /*17f0*/  @P1 IMAD.WIDE.U32 R64, R212, 0x20, R64 ;  /* 0x00000020d4401825 */ /* 0x001fca00078e0040 */
[----:B------:R-:W2:Y:S01]  /*1800*/  @P1 LDG.E.128 R48, desc[UR4][R64.64] ;  /* 0x0000000440301981 */ /* 0x000ea2000c1e1d00 */
[----:B------:R-:W-:-:S03]  /*1810*/  ISETP.GT.AND P2, PT, R210, RZ, PT ;  /* 0x000000ffd200720c */ /* 0x000fc60003f44270 */
[----:B------:R1:W5:Y:S01]  /*1820*/  @P1 LDG.E.128 R60, desc[UR4][R64.64+0x10] ;  /* 0x00001004403c1981 */ /* 0x000362000c1e1d00 */
[----:B------:R-:W-:Y:S09]  /*1830*/  BSSY B1, `(.L_x_15539) ;  /* 0x000005c000017945 */ /* 0x000ff20003800000 */
[----:B------:R-:W-:-:S04]  /*1840*/  @!P2 ISETP.NE.U32.AND P3, PT, R108, RZ, PT ;  /* 0x000000ff6c00a20c */ /* 0x000fc80003f65070 */
[----:B------:R-:W-:Y:S02]  /*1850*/  @!P2 ISETP.NE.AND.EX P3, PT, R109, RZ, PT, P3 ;  /* 0x000000ff6d00a20c */ /* 0x000fe40003f65330 */
[----:B------:R-:W-:Y:S02]  /*1860*/  @!P2 MOV R66, R143 ;  /* 0x0000008f0042a202 */ /* 0x000fe40000000f00 */
[----:B--2---:R-:W-:Y:S01]  /*1870*/  @!P2 FSEL R52, R48, RZ, P3 ;  /* 0x000000ff3034a208 */ /* 0x004fe20001800000 */
[----:B-1----:R-:W-:Y:S08]  /*1880*/  @!P2 BRA `(.L_x_15540) ;  /* 0x000000040058a947 */ /* 0x002ff00003800000 */
        /* <DEDUP_REMOVED lines=12> */
.L_x_15542:
[----:B------:R-:W-:-:S07]  /*1950*/  IMAD.MOV.U32 R110, RZ, RZ, R170 ;  /* 0x000000ffff6e7224 */ /* 0x000fce00078e00aa */
.L_x_15543:
[----:B------:R-:W-:Y:S05]  /*1960*/  BSYNC B2 ;  /* 0x0000000000027941 */ /* 0x000fea0003800000 */
.L_x_15541:
        /* <DEDUP_REMOVED lines=16> */
.L_x_15547:
[----:B------:R-:W-:Y:S05]  /*1a70*/  BSYNC B3 ;  /* 0x0000000000037941 */ /* 0x000fea0003800000 */
.L_x_15546:
        /* <DEDUP_REMOVED lines=44> */
.L_x_15545:
[----:B------:R-:W-:Y:S05]  /*1d40*/  BSYNC B2 ;  /* 0x0000000000027941 */ /* 0x000fea0003800000 */
.L_x_15544:
        /* <DEDUP_REMOVED lines=8> */
[----:B------:R-:W-:-:S05]  /*1dd0*/  FSEL R52, R53, RZ, !P3 ;  /* 0x000000ff35347208 */ /* 0x000fca0005800000 */
[----:B------:R-:W-:-:S07]  /*1de0*/  @P1 FADD.FTZ R52, R48, R52 ;  /* 0x0000003430341221 */ /* 0x000fce0000010000 */
.L_x_15540:
[----:B------:R-:W-:Y:S05]  /*1df0*/  BSYNC B1 ;  /* 0x0000000000017941 */ /* 0x000fea0003800000 */
.L_x_15539:
[----:B------:R-:W-:Y:S01]  /*1e00*/  @!P2 ISETP.NE.U32.AND P3, PT, R108, RZ, PT ;  /* 0x000000ff6c00a20c */ /* 0x000fe20003f65070 */
[----:B------:R-:W-:Y:S01]  /*1e10*/  BSSY B1, `(.L_x_15548) ;  /* 0x000005c000017945 */ /* 0x000fe20003800000 */
[----:B------:R-:W-:Y:S02]  /*1e20*/  @!P2 MOV R55, R66 ;  /* 0x000000420037a202 */ /* 0x000fe40000000f00 */
[----:B------:R-:W-:-:S04]  /*1e30*/  @!P2 ISETP.NE.AND.EX P3, PT, R109, RZ, PT, P3 ;  /* 0x000000ff6d00a20c */ /* 0x000fc80003f65330 */
[----:B------:R-:W-:Y:S01]  /*1e40*/  @!P2 FSEL R53, R49, RZ, P3 ;  /* 0x000000ff3135a208 */ /* 0x000fe20001800000 */
[----:B------:R-:W-:Y:S08]  /*1e50*/  @!P2 BRA `(.L_x_15549) ;  /* 0x00000004005ca947 */ /* 0x000ff00003800000 */
        /* <DEDUP_REMOVED lines=12> */
.L_x_15551:
[----:B------:R-:W-:-:S07]  /*1f20*/  IMAD.MOV.U32 R53, RZ, RZ, R170 ;  /* 0x000000ffff357224 */ /* 0x000fce00078e00aa */
.L_x_15552:
[----:B------:R-:W-:Y:S05]  /*1f30*/  BSYNC B2 ;  /* 0x0000000000027941 */ /* 0x000fea0003800000 */
.L_x_15550:
        /* <DEDUP_REMOVED lines=16> */
.L_x_15556:
[----:B------:R-:W-:Y:S05]  /*2040*/  BSYNC B3 ;  /* 0x0000000000037941 */ /* 0x000fea0003800000 */
.L_x_15555:
        /* <DEDUP_REMOVED lines=44> */
.L_x_15554:
[----:B------:R-:W-:Y:S05]  /*2310*/  BSYNC B2 ;  /* 0x0000000000027941 */ /* 0x000fea0003800000 */
.L_x_15553:
[----:B-----5:R-:W-:Y:S01]  /*2320*/  PRMT R54, R56, 0x7632, R54 ;  /* 0x0000763238367816 */ /* 0x020fe20000000036 */
[----:B------:R-:W-:Y:S01]  /*2330*/  IMAD.MOV.U32 R64, RZ, RZ, 0x2f800000 ;  /* 0x2f800000ff407424 */ /* 0x000fe200078e00ff */
[----:B------:R-:W-:-:S03]  /*2340*/  I2FP.F32.U32 R53, R53 ;  /* 0x0000003500357245 */ /* 0x000fc60000201000 */
        /* <DEDUP_REMOVED lines=8> */
.L_x_15549:
[----:B------:R-:W-:Y:S05]  /*23d0*/  BSYNC B1 ;  /* 0x0000000000017941 */ /* 0x000fea0003800000 */
.L_x_15548:
        /* <DEDUP_REMOVED lines=18> */
.L_x_15560:
[----:B------:R-:W-:-:S07]  /*2500*/  IMAD.MOV.U32 R158, RZ, RZ, R170 ;  /* 0x000000ffff9e7224 */ /* 0x000fce00078e00aa */
.L_x_15561:
[----:B------:R-:W-:Y:S05]  /*2510*/  BSYNC B2 ;  /* 0x0000000000027941 */ /* 0x000fea0003800000 */
.L_x_15559:
        /* <DEDUP_REMOVED lines=16> */
.L_x_15565:
[----:B------:R-:W-:Y:S05]  /*2620*/  BSYNC B3 ;  /* 0x0000000000037941 */ /* 0x000fea0003800000 */
.L_x_15564:
        /* <DEDUP_REMOVED lines=44> */
.L_x_15563:
[----:B------:R-:W-:Y:S05]  /*28f0*/  BSYNC B2 ;  /* 0x0000000000027941 */ /* 0x000fea0003800000 */
.L_x_15562:
        /* <DEDUP_REMOVED lines=10> */
.L_x_15558:
[----:B------:R-:W-:Y:S05]  /*29a0*/  BSYNC B1 ;  /* 0x0000000000017941 */ /* 0x000fea0003800000 */
.L_x_15557:
        /* <DEDUP_REMOVED lines=18> */
.L_x_15569:
[----:B------:R-:W-:-:S07]  /*2ad0*/  IMAD.MOV.U32 R55, RZ, RZ, R170 ;  /* 0x000000ffff377224 */ /* 0x000fce00078e00aa */
.L_x_15570:
[----:B------:R-:W-:Y:S05]  /*2ae0*/  BSYNC B2 ;  /* 0x0000000000027941 */ /* 0x000fea0003800000 */
.L_x_15568:
        /* <DEDUP_REMOVED lines=16> */
.L_x_15574:
[----:B------:R-:W-:Y:S05]  /*2bf0*/  BSYNC B3 ;  /* 0x0000000000037941 */ /* 0x000fea0003800000 */
.L_x_15573:
        /* <DEDUP_REMOVED lines=44> */
.L_x_15572:
[----:B------:R-:W-:Y:S05]  /*2ec0*/  BSYNC B2 ;  /* 0x0000000000027941 */ /* 0x000fea0003800000 */
.L_x_15571:
        /* <DEDUP_REMOVED lines=11> */
.L_x_15567:
[----:B------:R-:W-:Y:S05]  /*2f80*/  BSYNC B1 ;  /* 0x0000000000017941 */ /* 0x000fea0003800000 */
.L_x_15566:
[----:B------:R-:W-:Y:S01]  /*2f90*/  @!P2 ISETP.NE.U32.AND P3, PT, R108, RZ, PT ;  /* 0x000000ff6c00a20c */ /* 0x000fe20003f65070 */
[----:B------:R-:W-:Y:S01]  /*2fa0*/  BSSY B1, `(.L_x_15575) ;  /* 0x000005b000017945 */ /* 0x000fe20003800000 */
[----:B------:R-:W-:Y:S02]  /*2fb0*/  @!P2 MOV R66, R65 ;  /* 0x000000410042a202 */ /* 0x000fe40000000f00 */
[----:B------:R-:W-:-:S04]  /*2fc0*/  @!P2 ISETP.NE.AND.EX P3, PT, R109, RZ, PT, P3 ;  /* 0x000000ff6d00a20c */ /* 0x000fc80003f65330 */
[----:B-----5:R-:W-:Y:S01]  /*2fd0*/  @!P2 FSEL R64, R60, RZ, P3 ;  /* 0x000000ff3c40a208 */ /* 0x020fe20001800000 */
        /* <DEDUP_REMOVED lines=13> */
.L_x_15578:
[----:B------:R-:W-:-:S07]  /*30b0*/  IMAD.MOV.U32 R158, RZ, RZ, R170 ;  /* 0x000000ffff9e7224 */ /* 0x000fce00078e00aa */
.L_x_15579:
[----:B------:R-:W-:Y:S05]  /*30c0*/  BSYNC B2 ;  /* 0x0000000000027941 */ /* 0x000fea0003800000 */
.L_x_15577:
        /* <DEDUP_REMOVED lines=16> */
.L_x_15583:
[----:B------:R-:W-:Y:S05]  /*31d0*/  BSYNC B3 ;  /* 0x0000000000037941 */ /* 0x000fea0003800000 */
.L_x_15582:
        /* <DEDUP_REMOVED lines=44> */
.L_x_15581:
[----:B------:R-:W-:Y:S05]  /*34a0*/  BSYNC B2 ;  /* 0x0000000000027941 */ /* 0x000fea0003800000 */
.L_x_15580:
[----:B------:R-:W-:Y:S01]  /*34b0*/  I2FP.F32.U32 R64, R158 ;  /* 0x0000009e00407245 */ /* 0x000fe20000201000 */
[----:B------:R-:W-:Y:S02]  /*34c0*/  IMAD.MOV.U32 R67, RZ, RZ, 0x2f800000 ;  /* 0x2f800000ff437424 */ /* 0x000fe400078e00ff */
        /* <DEDUP_REMOVED lines=8> */
.L_x_15576:
[----:B------:R-:W-:Y:S05]  /*3550*/  BSYNC B1 ;  /* 0x0000000000017941 */ /* 0x000fea0003800000 */
.L_x_15575:
        /* <DEDUP_REMOVED lines=18> */
.L_x_15587:
[----:B------:R-:W-:-:S07]  /*3680*/  IMAD.MOV.U32 R65, RZ, RZ, R170 ;  /* 0x000000ffff417224 */ /* 0x000fce00078e00aa */
.L_x_15588:
[----:B------:R-:W-:Y:S05]  /*3690*/  BSYNC B2 ;  /* 0x0000000000027941 */ /* 0x000fea0003800000 */
.L_x_15586:
        /* <DEDUP_REMOVED lines=16> */
.L_x_15592:
[----:B------:R-:W-:Y:S05]  /*37a0*/  BSYNC B3 ;  /* 0x0000000000037941 */ /* 0x000fea0003800000 */
.L_x_15591:
        /* <DEDUP_REMOVED lines=44> */
.L_x_15590:
[----:B------:R-:W-:Y:S05]  /*3a70*/  BSYNC B2 ;  /* 0x0000000000027941 */ /* 0x000fea0003800000 */
.L_x_15589:
[----:B------:R-:W-:Y:S01]  /*3a80*/  PRMT R66, R58, 0x7632, R66 ;  /* 0x000076323a427816 */ /* 0x000fe20000000042 */
        /* <DEDUP_REMOVED lines=10> */
.L_x_15585:
[----:B------:R-:W-:Y:S05]  /*3b30*/  BSYNC B1 ;  /* 0x0000000000017941 */ /* 0x000fea0003800000 */
.L_x_15584:
        /* <DEDUP_REMOVED lines=18> */
.L_x_15596:
[----:B------:R-:W-:-:S07]  /*3c60*/  IMAD.MOV.U32 R160, RZ, RZ, R170 ;  /* 0x000000ffffa07224 */ /* 0x000fce00078e00aa */
.L_x_15597:
[----:B------:R-:W-:Y:S05]  /*3c70*/  BSYNC B2 ;  /* 0x0000000000027941 */ /* 0x000fea0003800000 */
.L_x_15595:
        /* <DEDUP_REMOVED lines=16> */
.L_x_15601:
[----:B------:R-:W-:Y:S05]  /*3d80*/  BSYNC B3 ;  /* 0x0000000000037941 */ /* 0x000fea0003800000 */
.L_x_15600:
        /* <DEDUP_REMOVED lines=44> */
.L_x_15599:
[----:B------:R-:W-:Y:S05]  /*4050*/  BSYNC B2 ;  /* 0x0000000000027941 */ /* 0x000fea0003800000 */
.L_x_15598:
        /* <DEDUP_REMOVED lines=10> */
.L_x_15594:
[----:B------:R-:W-:Y:S05]  /*4100*/  BSYNC B1 ;  /* 0x0000000000017941 */ /* 0x000fea0003800000 */
.L_x_15593:
        /* <DEDUP_REMOVED lines=18> */
.L_x_15605:
[----:B------:R-:W-:-:S07]  /*4230*/  IMAD.MOV.U32 R67, RZ, RZ, R170 ;  /* 0x000000ffff437224 */ /* 0x000fce00078e00aa */
.L_x_15606:
[----:B------:R-:W-:Y:S05]  /*4240*/  BSYNC B2 ;  /* 0x0000000000027941 */ /* 0x000fea0003800000 */
.L_x_15604:
        /* <DEDUP_REMOVED lines=16> */
.L_x_15610:
[----:B------:R-:W-:Y:S05]  /*4350*/  BSYNC B3 ;  /* 0x0000000000037941 */ /* 0x000fea0003800000 */
.L_x_15609:
        /* <DEDUP_REMOVED lines=42> */
[----:B------:R-:W-:Y:S01]  /*4600*/  LOP3.LUT R139, R109, R110, R134, 0x96, !PT ;  /* 0x0000006e6d8b7212 */ /* 0x000fe200078e9686 */
[----:B------:R-:W-:-:S07]  /*4610*/  IMAD.MOV.U32 R168, RZ, RZ, R108 ;  /* 0x000000ffffa87224 */ /* 0x000fce00078e006c */
.L_x_15608:
[----:B------:R-:W-:Y:S05]  /*4620*/  BSYNC B2 ;  /* 0x0000000000027941 */ /* 0x000fea0003800000 */
.L_x_15607:
        /* <DEDUP_REMOVED lines=11> */
.L_x_15603:
[----:B------:R-:W-:Y:S05]  /*46e0*/  BSYNC B1 ;  /* 0x0000000000017941 */ /* 0x000fea0003800000 */
.L_x_15602:
[----:B------:R-:W0:Y:S01]  /*46f0*/  LDC.64 R108, c[0x0][0x238] ;  /* 0x00008e00ff6c7b82 */ /* 0x000e220000000a00 */
[----:B------:R-:W-:Y:S01]  /*4700*/  BSSY B1, `(.L_x_15611) ;  /* 0x0000019000017945 */ /* 0x000fe20003800000 */
[----:B0-----:R-:W-:-:S05]  /*4710*/  IMAD.WIDE.U32 R108, R212, 0x20, R108 ;  /* 0x00000020d46c7825 */ /* 0x001fca00078e006c */
[----:B------:R0:W-:Y:S04]  /*4720*/  STG.E.128 desc[UR4][R108.64], R52 ;  /* 0x000000346c007986 */ /* 0x0001e8000c101d04 */
[----:B------:R0:W-:Y:S01]  /*4730*/  STG.E.128 desc[UR4][R108.64+0x10], R64 ;  /* 0x000010406c007986 */ /* 0x0001e2000c101d04 */
[----:B------:R-:W-:Y:S05]  /*4740*/  @!P0 BRA `(.L_x_15612) ;  /* 0x0000000000508947 */ /* 0x000fea0003800000 */
[----:B------:R-:W-:Y:S01]  /*4750*/  SHF.L.U32 R111, R205, 0x10, RZ ;  /* 0x00000010cd6f7819 */ /* 0x000fe200000006ff */
[----:B0-----:R-:W0:Y:S01]  /*4760*/  LDC.64 R108, c[0x0][0x240] ;  /* 0x00009000ff6c7b82 */ /* 0x001e220000000a00 */
        /* <DEDUP_REMOVED lines=18> */
.L_x_15612:
[----:B------:R-:W-:Y:S05]  /*4890*/  BSYNC B1 ;  /* 0x0000000000017941 */ /* 0x000fea0003800000 */
.L_x_15611:
[----:B------:R-:W-:Y:S02]  /*48a0*/  VIADD R212, R212, 0x20 ;  /* 0x00000020d4d47836 */ /* 0x000fe40000000000 */
[----:B------:R-:W-:-:S07]  /*48b0*/  VIADD R211, R211, 0x20 ;  /* 0x00000020d3d37836 */ /* 0x000fce0000000000 */
.L_x_15538:
[----:B------:R-:W-:Y:S05]  /*48c0*/  BSYNC B0 ;  /* 0x0000000000007941 */ /* 0x000fea0003800000 */
.L_x_15537:
[----:B------:R-:W-:Y:S01]  /*48d0*/  LOP3.LUT P1, RZ, R37, 0x20, RZ, 0xc0, !PT ;  /* 0x0000002025ff7812 */ /* 0x000fe2000782c0ff */
[----:B------:R-:W-:-:S12]  /*48e0*/  BSSY B0, `(.L_x_15613) ;  /* 0x0000316000007945 */ /* 0x000fd80003800000 */
[----:B------:R-:W-:Y:S05]  /*48f0*/  @!P1 BRA `(.L_x_15614) ;  /* 0x0000003000509947 */ /* 0x000fea0003800000 */
[----:B01----:R-:W0:Y:S08]  /*4900*/  LDC.64 R108, c[0x0][0x230] ;  /* 0x00008c00ff6c7b82 */ /* 0x003e300000000a00 */
        /* <DEDUP_REMOVED lines=28> */
.L_x_15618:
[----:B------:R-:W-:-:S07]  /*4ad0*/  IMAD.MOV.U32 R110, RZ, RZ, R170 ;  /* 0x000000ffff6e7224 */ /* 0x000fce00078e00aa */
.L_x_15619:
[----:B------:R-:W-:Y:S05]  /*4ae0*/  BSYNC B2 ;  /* 0x0000000000027941 */ /* 0x000fea0003800000 */
.L_x_15617:
        /* <DEDUP_REMOVED lines=16> */
.L_x_15623:
[----:B------:R-:W-:Y:S05]  /*4bf0*/  BSYNC B3 ;  /* 0x0000000000037941 */ /* 0x000fea0003800000 */
.L_x_15622:
        /* <DEDUP_REMOVED lines=44> */
.L_x_15621:
[----:B------:R-:W-:Y:S05]  /*4ec0*/  BSYNC B2 ;  /* 0x0000000000027941 */ /* 0x000fea0003800000 */
.L_x_15620:
        /* <DEDUP_REMOVED lines=10> */
.L_x_15616:
[----:B------:R-:W-:Y:S05]  /*4f70*/  BSYNC B1 ;  /* 0x0000000000017941 */ /* 0x000fea0003800000 */
.L_x_15615:
        /* <DEDUP_REMOVED lines=18> */
.L_x_15627:
[----:B------:R-:W-:-:S07]  /*50a0*/  IMAD.MOV.U32 R69, RZ, RZ, R170 ;  /* 0x000000ffff457224 */ /* 0x000fce00078e00aa */
.L_x_15628:
[----:B------:R-:W-:Y:S05]  /*50b0*/  BSYNC B2 ;  /* 0x0000000000027941 */ /* 0x000fea0003800000 */
.L_x_15626:
        /* <DEDUP_REMOVED lines=16> */
.L_x_15632:
[----:B------:R-:W-:Y:S05]  /*51c0*/  BSYNC B3 ;  /* 0x0000000000037941 */ /* 0x000fea0003800000 */
.L_x_15631:
        /* <DEDUP_REMOVED lines=44> */
.L_x_15630:
[----:B------:R-:W-:Y:S05]  /*5490*/  BSYNC B2 ;  /* 0x0000000000027941 */ /* 0x000fea0003800000 */
.L_x_15629:
        /* <DEDUP_REMOVED lines=11> */
.L_x_15625:
[----:B------:R-:W-:Y:S05]  /*5550*/  BSYNC B1 ;  /* 0x0000000000017941 */ /* 0x000fea0003800000 */
.L_x_15624:
        /* <DEDUP_REMOVED lines=18> */
.L_x_15636:
[----:B------:R-:W-:-:S07]  /*5680*/  IMAD.MOV.U32 R158, RZ, RZ, R170 ;  /* 0x000000ffff9e7224 */ /* 0x000fce00078e00aa */
.L_x_15637:
[----:B------:R-:W-:Y:S05]  /*5690*/  BSYNC B2 ;  /* 0x0000000000027941 */ /* 0x000fea0003800000 */
.L_x_15635:
        /* <DEDUP_REMOVED lines=16> */
.L_x_15641:
[----:B------:R-:W-:Y:S05]  /*57a0*/  BSYNC B3 ;  /* 0x0000000000037941 */ /* 0x000fea0003800000 */
.L_x_15640:
        /* <DEDUP_REMOVED lines=44> */
.L_x_15639:
[----:B------:R-:W-:Y:S05]  /*5a70*/  BSYNC B2 ;  /* 0x0000000000027941 */ /* 0x000fea0003800000 */
.L_x_15638:
        /* <DEDUP_REMOVED lines=10> */
.L_x_15634:
[----:B------:R-:W-:Y:S05]  /*5b20*/  BSYNC B1 ;  /* 0x0000000000017941 */ /* 0x000fea0003800000 */
.L_x_15633:
        /* <DEDUP_REMOVED lines=18> */
.L_x_15645:
[----:B------:R-:W-:-:S07]  /*5c50*/  IMAD.MOV.U32 R71, RZ, RZ, R170 ;  /* 0x000000ffff477224 */ /* 0x000fce00078e00aa */
.L_x_15646:
[----:B------:R-:W-:Y:S05]  /*5c60*/  BSYNC B2 ;  /* 0x0000000000027941 */ /* 0x000fea0003800000 */
.L_x_15644:
        /* <DEDUP_REMOVED lines=16> */
.L_x_15650:
[----:B------:R-:W-:Y:S05]  /*5d70*/  BSYNC B3 ;  /* 0x0000000000037941 */ /* 0x000fea0003800000 */
.L_x_15649:
        /* <DEDUP_REMOVED lines=44> */
.L_x_15648:
[----:B------:R-:W-:Y:S05]  /*6040*/  BSYNC B2 ;  /* 0x0000000000027941 */ /* 0x000fea0003800000 */
.L_x_15647:
        /* <DEDUP_REMOVED lines=11> */
.L_x_15643:
[----:B------:R-:W-:Y:S05]  /*6100*/  BSYNC B1 ;  /* 0x0000000000017941 */ /* 0x000fea0003800000 */
.L_x_15642:
        /* <DEDUP_REMOVED lines=18> */
.L_x_15654:
[----:B------:R-:W-:-:S07]  /*6230*/  IMAD.MOV.U32 R158, RZ, RZ, R170 ;  /* 0x000000ffff9e7224 */ /* 0x000fce00078e00aa */
.L_x_15655:
[----:B------:R-:W-:Y:S05]  /*6240*/  BSYNC B2 ;  /* 0x0000000000027941 */ /* 0x000fea0003800000 */
.L_x_15653:
        /* <DEDUP_REMOVED lines=16> */
.L_x_15659:
[----:B------:R-:W-:Y:S05]  /*6350*/  BSYNC B3 ;  /* 0x0000000000037941 */ /* 0x000fea0003800000 */
.L_x_15658:
        /* <DEDUP_REMOVED lines=44> */
.L_x_15657:
[----:B------:R-:W-:Y:S05]  /*6620*/  BSYNC B2 ;  /* 0x0000000000027941 */ /* 0x000fea0003800000 */
.L_x_15656:
        /* <DEDUP_REMOVED lines=10> */
.L_x_15652:
[----:B------:R-:W-:Y:S05]  /*66d0*/  BSYNC B1 ;  /* 0x0000000000017941 */ /* 0x000fea0003800000 */
.L_x_15651:
        /* <DEDUP_REMOVED lines=18> */
.L_x_15663:
[----:B------:R-:W-:-:S07]  /*6800*/  IMAD.MOV.U32 R73, RZ, RZ, R170 ;  /* 0x000000ffff497224 */ /* 0x000fce00078e00aa */
.L_x_15664:
[----:B------:R-:W-:Y:S05]  /*6810*/  BSYNC B2 ;  /* 0x0000000000027941 */ /* 0x000fea0003800000 */
.L_x_15662:
        /* <DEDUP_REMOVED lines=16> */
.L_x_15668:
[----:B------:R-:W-:Y:S05]  /*6920*/  BSYNC B3 ;  /* 0x0000000000037941 */ /* 0x000fea0003800000 */
.L_x_15667:
        /* <DEDUP_REMOVED lines=44> */
.L_x_15666:
[----:B------:R-:W-:Y:S05]  /*6bf0*/  BSYNC B2 ;  /* 0x0000000000027941 */ /* 0x000fea0003800000 */
.L_x_15665:
        /* <DEDUP_REMOVED lines=11> */
.L_x_15661:
[----:B------:R-:W-:Y:S05]  /*6cb0*/  BSYNC B1 ;  /* 0x0000000000017941 */ /* 0x000fea0003800000 */
.L_x_15660:
        /* <DEDUP_REMOVED lines=18> */
.L_x_15672:
[----:B------:R-:W-:-:S07]  /*6de0*/  IMAD.MOV.U32 R160, RZ, RZ, R170 ;  /* 0x000000ffffa07224 */ /* 0x000fce00078e00aa */
.L_x_15673:
[----:B------:R-:W-:Y:S05]  /*6df0*/  BSYNC B2 ;  /* 0x0000000000027941 */ /* 0x000fea0003800000 */
.L_x_15671:
        /* <DEDUP_REMOVED lines=16> */
.L_x_15677:
[----:B------:R-:W-:Y:S05]  /*6f00*/  BSYNC B3 ;  /* 0x0000000000037941 */ /* 0x000fea0003800000 */
.L_x_15676:
        /* <DEDUP_REMOVED lines=44> */
.L_x_15675:
[----:B------:R-:W-:Y:S05]  /*71d0*/  BSYNC B2 ;  /* 0x0000000000027941 */ /* 0x000fea0003800000 */
.L_x_15674:
        /* <DEDUP_REMOVED lines=10> */
.L_x_15670:
[----:B------:R-:W-:Y:S05]  /*7280*/  BSYNC B1 ;  /* 0x0000000000017941 */ /* 0x000fea0003800000 */
.L_x_15669:
        /* <DEDUP_REMOVED lines=18> */
.L_x_15681:
[----:B------:R-:W-:-:S07]  /*73b0*/  IMAD.MOV.U32 R75, RZ, RZ, R170 ;  /* 0x000000ffff4b7224 */ /* 0x000fce00078e00aa */
.L_x_15682:
[----:B------:R-:W-:Y:S05]  /*73c0*/  BSYNC B2 ;  /* 0x0000000000027941 */ /* 0x000fea0003800000 */
.L_x_15680:
        /* <DEDUP_REMOVED lines=16> */
.L_x_15686:
[----:B------:R-:W-:Y:S05]  /*74d0*/  BSYNC B3 ;  /* 0x0000000000037941 */ /* 0x000fea0003800000 */
.L_x_15685:
        /* <DEDUP_REMOVED lines=44> */
.L_x_15684:
[----:B------:R-:W-:Y:S05]  /*77a0*/  BSYNC B2 ;  /* 0x0000000000027941 */ /* 0x000fea0003800000 */
.L_x_15683:
        /* <DEDUP_REMOVED lines=11> */
.L_x_15679:
[----:B------:R-:W-:Y:S05]  /*7860*/  BSYNC B1 ;  /* 0x0000000000017941 */ /* 0x000fea0003800000 */
.L_x_15678:
        /* <DEDUP_REMOVED lines=26> */
.L_x_15688:
[----:B------:R-:W-:Y:S05]  /*7a10*/  BSYNC B1 ;  /* 0x0000000000017941 */ /* 0x000fea0003800000 */
.L_x_15687:
[----:B------:R-:W-:Y:S02]  /*7a20*/  VIADD R212, R212, 0x20 ;  /* 0x00000020d4d47836 */ /* 0x000fe40000000000 */
[----:B------:R-:W-:-:S07]  /*7a30*/  VIADD R211, R211, 0x20 ;  /* 0x00000020d3d37836 */ /* 0x000fce0000000000 */
.L_x_15614:
[----:B------:R-:W-:Y:S05]  /*7a40*/  BSYNC B0 ;  /* 0x0000000000007941 */ /* 0x000fea0003800000 */
.L_x_15613:
        /* <DEDUP_REMOVED lines=32> */
.L_x_15694:
[----:B------:R-:W-:-:S07]  /*7c50*/  IMAD.MOV.U32 R110, RZ, RZ, R170 ;  /* 0x000000ffff6e7224 */ /* 0x000fce00078e00aa */
.L_x_15695:
[----:B------:R-:W-:Y:S05]  /*7c60*/  BSYNC B2 ;  /* 0x0000000000027941 */ /* 0x000fea0003800000 */
.L_x_15693:
        /* <DEDUP_REMOVED lines=16> */
.L_x_15699:
[----:B------:R-:W-:Y:S05]  /*7d70*/  BSYNC B3 ;  /* 0x0000000000037941 */ /* 0x000fea0003800000 */
.L_x_15698:
        /* <DEDUP_REMOVED lines=44> */
.L_x_15697:
[----:B------:R-:W-:Y:S05]  /*8040*/  BSYNC B2 ;  /* 0x0000000000027941 */ /* 0x000fea0003800000 */
.L_x_15696:
        /* <DEDUP_REMOVED lines=10> */
.L_x_15692:
[----:B------:R-:W-:Y:S05]  /*80f0*/  BSYNC B1 ;  /* 0x0000000000017941 */ /* 0x000fea0003800000 */
.L_x_15691:
        /* <DEDUP_REMOVED lines=18> */
.L_x_15703:
[----:B------:R-:W-:-:S07]  /*8220*/  IMAD.MOV.U32 R77, RZ, RZ, R170 ;  /* 0x000000ffff4d7224 */ /* 0x000fce00078e00aa */
.L_x_15704:
[----:B------:R-:W-:Y:S05]  /*8230*/  BSYNC B2 ;  /* 0x0000000000027941 */ /* 0x000fea0003800000 */
.L_x_15702:
        /* <DEDUP_REMOVED lines=16> */
.L_x_15708:
[----:B------:R-:W-:Y:S05]  /*8340*/  BSYNC B3 ;  /* 0x0000000000037941 */ /* 0x000fea0003800000 */
.L_x_15707:
        /* <DEDUP_REMOVED lines=44> */
.L_x_15706:
[----:B------:R-:W-:Y:S05]  /*8610*/  BSYNC B2 ;  /* 0x0000000000027941 */ /* 0x000fea0003800000 */
.L_x_15705:
        /* <DEDUP_REMOVED lines=11> */
.L_x_15701:
[----:B------:R-:W-:Y:S05]  /*86d0*/  BSYNC B1 ;  /* 0x0000000000017941 */ /* 0x000fea0003800000 */
.L_x_15700:
        /* <DEDUP_REMOVED lines=18> */
.L_x_15712:
[----:B------:R-:W-:-:S07]  /*8800*/  IMAD.MOV.U32 R158, RZ, RZ, R170 ;  /* 0x000000ffff9e7224 */ /* 0x000fce00078e00aa */
.L_x_15713:
[----:B------:R-:W-:Y:S05]  /*8810*/  BSYNC B2 ;  /* 0x0000000000027941 */ /* 0x000fea0003800000 */
.L_x_15711:
        /* <DEDUP_REMOVED lines=16> */
.L_x_15717:
[----:B------:R-:W-:Y:S05]  /*8920*/  BSYNC B3 ;  /* 0x0000000000037941 */ /* 0x000fea0003800000 */
.L_x_15716:
        /* <DEDUP_REMOVED lines=44> */
.L_x_15715:
[----:B------:R-:W-:Y:S05]  /*8bf0*/  BSYNC B2 ;  /* 0x0000000000027941 */ /* 0x000fea0003800000 */
.L_x_15714:
        /* <DEDUP_REMOVED lines=10> */
.L_x_15710:
[----:B------:R-:W-:Y:S05]  /*8ca0*/  BSYNC B1 ;  /* 0x0000000000017941 */ /* 0x000fea0003800000 */
.L_x_15709:
        /* <DEDUP_REMOVED lines=18> */
.L_x_15721:
[----:B------:R-:W-:-:S07]  /*8dd0*/  IMAD.MOV.U32 R79, RZ, RZ, R170 ;  /* 0x000000ffff4f7224 */ /* 0x000fce00078e00aa */
.L_x_15722:
[----:B------:R-:W-:Y:S05]  /*8de0*/  BSYNC B2 ;  /* 0x0000000000027941 */ /* 0x000fea0003800000 */
.L_x_15720:
        /* <DEDUP_REMOVED lines=16> */
.L_x_15726:
[----:B------:R-:W-:Y:S05]  /*8ef0*/  BSYNC B3 ;  /* 0x0000000000037941 */ /* 0x000fea0003800000 */
.L_x_15725:
        /* <DEDUP_REMOVED lines=44> */
.L_x_15724:
[----:B------:R-:W-:Y:S05]  /*91c0*/  BSYNC B2 ;  /* 0x0000000000027941 */ /* 0x000fea0003800000 */
.L_x_15723:
        /* <DEDUP_REMOVED lines=11> */
.L_x_15719:
[----:B------:R-:W-:Y:S05]  /*9280*/  BSYNC B1 ;  /* 0x0000000000017941 */ /* 0x000fea0003800000 */
.L_x_15718:
        /* <DEDUP_REMOVED lines=18> */
.L_x_15730:
[----:B------:R-:W-:-:S07]  /*93b0*/  IMAD.MOV.U32 R158, RZ, RZ, R170 ;  /* 0x000000ffff9e7224 */ /* 0x000fce00078e00aa */
.L_x_15731:
[----:B------:R-:W-:Y:S05]  /*93c0*/  BSYNC B2 ;  /* 0x0000000000027941 */ /* 0x000fea0003800000 */
.L_x_15729:
        /* <DEDUP_REMOVED lines=16> */
.L_x_15735:
[----:B------:R-:W-:Y:S05]  /*94d0*/  BSYNC B3 ;  /* 0x0000000000037941 */ /* 0x000fea0003800000 */
.L_x_15734:
        /* <DEDUP_REMOVED lines=44> */
.L_x_15733:
[----:B------:R-:W-:Y:S05]  /*97a0*/  BSYNC B2 ;  /* 0x0000000000027941 */ /* 0x000fea0003800000 */
.L_x_15732:
        /* <DEDUP_REMOVED lines=10> */
.L_x_15728:
[----:B------:R-:W-:Y:S05]  /*9850*/  BSYNC B1 ;  /* 0x0000000000017941 */ /* 0x000fea0003800000 */
.L_x_15727:
        /* <DEDUP_REMOVED lines=18> */
.L_x_15739:
[----:B------:R-:W-:-:S07]  /*9980*/  IMAD.MOV.U32 R81, RZ, RZ, R170 ;  /* 0x000000ffff517224 */ /* 0x000fce00078e00aa */
.L_x_15740:
[----:B------:R-:W-:Y:S05]  /*9990*/  BSYNC B2 ;  /* 0x0000000000027941 */ /* 0x000fea0003800000 */
.L_x_15738:
        /* <DEDUP_REMOVED lines=16> */
.L_x_15744:
[----:B------:R-:W-:Y:S05]  /*9aa0*/  BSYNC B3 ;  /* 0x0000000000037941 */ /* 0x000fea0003800000 */
.L_x_15743:
        /* <DEDUP_REMOVED lines=44> */
.L_x_15742:
[----:B------:R-:W-:Y:S05]  /*9d70*/  BSYNC B2 ;  /* 0x0000000000027941 */ /* 0x000fea0003800000 */
.L_x_15741:
        /* <DEDUP_REMOVED lines=11> */
.L_x_15737:
[----:B------:R-:W-:Y:S05]  /*9e30*/  BSYNC B1 ;  /* 0x0000000000017941 */ /* 0x000fea0003800000 */
.L_x_15736:
        /* <DEDUP_REMOVED lines=18> */
.L_x_15748:
[----:B------:R-:W-:-:S07]  /*9f60*/  IMAD.MOV.U32 R160, RZ, RZ, R170 ;  /* 0x000000ffffa07224 */ /* 0x000fce00078e00aa */
.L_x_15749:
[----:B------:R-:W-:Y:S05]  /*9f70*/  BSYNC B2 ;  /* 0x0000000000027941 */ /* 0x000fea0003800000 */
.L_x_15747:
        /* <DEDUP_REMOVED lines=16> */
.L_x_15753:
[----:B------:R-:W-:Y:S05]  /*a080*/  BSYNC B3 ;  /* 0x0000000000037941 */ /* 0x000fea0003800000 */
.L_x_15752:
        /* <DEDUP_REMOVED lines=44> */
.L_x_15751:
[----:B------:R-:W-:Y:S05]  /*a350*/  BSYNC B2 ;  /* 0x0000000000027941 */ /* 0x000fea0003800000 */
.L_x_15750:
        /* <DEDUP_REMOVED lines=10> */
.L_x_15746:
[----:B------:R-:W-:Y:S05]  /*a400*/  BSYNC B1 ;  /* 0x0000000000017941 */ /* 0x000fea0003800000 */
.L_x_15745:
        /* <DEDUP_REMOVED lines=18> */
.L_x_15757:
[----:B------:R-:W-:-:S07]  /*a530*/  IMAD.MOV.U32 R83, RZ, RZ, R170 ;  /* 0x000000ffff537224 */ /* 0x000fce00078e00aa */
.L_x_15758:
[----:B------:R-:W-:Y:S05]  /*a540*/  BSYNC B2 ;  /* 0x0000000000027941 */ /* 0x000fea0003800000 */
.L_x_15756:
        /* <DEDUP_REMOVED lines=16> */
.L_x_15762:
[----:B------:R-:W-:Y:S05]  /*a650*/  BSYNC B3 ;  /* 0x0000000000037941 */ /* 0x000fea0003800000 */
.L_x_15761:
        /* <DEDUP_REMOVED lines=44> */
.L_x_15760:
[----:B------:R-:W-:Y:S05]  /*a920*/  BSYNC B2 ;  /* 0x0000000000027941 */ /* 0x000fea0003800000 */
.L_x_15759:
        /* <DEDUP_REMOVED lines=11> */
.L_x_15755:
[----:B------:R-:W-:Y:S05]  /*a9e0*/  BSYNC B1 ;  /* 0x0000000000017941 */ /* 0x000fea0003800000 */
.L_x_15754:
        /* <DEDUP_REMOVED lines=26> */
.L_x_15764:
[----:B------:R-:W-:Y:S05]  /*ab90*/  BSYNC B1 ;  /* 0x0000000000017941 */ /* 0x000fea0003800000 */
.L_x_15763:
[----:B------:R-:W-:Y:S02]  /*aba0*/  VIADD R212, R212, 0x20 ;  /* 0x00000020d4d47836 */ /* 0x000fe40000000000 */
[----:B------:R-:W-:-:S07]  /*abb0*/  VIADD R211, R211, 0x20 ;  /* 0x00000020d3d37836 */ /* 0x000fce0000000000 */
.L_x_15690:
[----:B------:R-:W-:Y:S05]  /*abc0*/  BSYNC B0 ;  /* 0x0000000000007941 */ /* 0x000fea0003800000 */
.L_x_15689:
        /* <DEDUP_REMOVED lines=32> */
.L_x_15770:
[----:B------:R-:W-:-:S07]  /*add0*/  IMAD.MOV.U32 R110, RZ, RZ, R170 ;  /* 0x000000ffff6e7224 */ /* 0x000fce00078e00aa */
.L_x_15771:
[----:B------:R-:W-:Y:S05]  /*ade0*/  BSYNC B2 ;  /* 0x0000000000027941 */ /* 0x000fea0003800000 */
.L_x_15769:
        /* <DEDUP_REMOVED lines=16> */
.L_x_15775:
[----:B------:R-:W-:Y:S05]  /*aef0*/  BSYNC B3 ;  /* 0x0000000000037941 */ /* 0x000fea0003800000 */
.L_x_15774:
        /* <DEDUP_REMOVED lines=44> */
.L_x_15773:
[----:B------:R-:W-:Y:S05]  /*b1c0*/  BSYNC B2 ;  /* 0x0000000000027941 */ /* 0x000fea0003800000 */
.L_x_15772:
        /* <DEDUP_REMOVED lines=10> */
.L_x_15768:
[----:B------:R-:W-:Y:S05]  /*b270*/  BSYNC B1 ;  /* 0x0000000000017941 */ /* 0x000fea0003800000 */
.L_x_15767:
        /* <DEDUP_REMOVED lines=18> */
.L_x_15779:
[----:B------:R-:W-:-:S07]  /*b3a0*/  IMAD.MOV.U32 R85, RZ, RZ, R170 ;  /* 0x000000ffff557224 */ /* 0x000fce00078e00aa */
.L_x_15780:
[----:B------:R-:W-:Y:S05]  /*b3b0*/  BSYNC B2 ;  /* 0x0000000000027941 */ /* 0x000fea0003800000 */
.L_x_15778:
        /* <DEDUP_REMOVED lines=16> */
.L_x_15784:
[----:B------:R-:W-:Y:S05]  /*b4c0*/  BSYNC B3 ;  /* 0x0000000000037941 */ /* 0x000fea0003800000 */
.L_x_15783:
        /* <DEDUP_REMOVED lines=44> */
.L_x_15782:
[----:B------:R-:W-:Y:S05]  /*b790*/  BSYNC B2 ;  /* 0x0000000000027941 */ /* 0x000fea0003800000 */
.L_x_15781:
        /* <DEDUP_REMOVED lines=11> */
.L_x_15777:
[----:B------:R-:W-:Y:S05]  /*b850*/  BSYNC B1 ;  /* 0x0000000000017941 */ /* 0x000fea0003800000 */
.L_x_15776:
        /* <DEDUP_REMOVED lines=18> */
.L_x_15788:
[----:B------:R-:W-:-:S07]  /*b980*/  IMAD.MOV.U32 R158, RZ, RZ, R170 ;  /* 0x000000ffff9e7224 */ /* 0x000fce00078e00aa */
.L_x_15789:
[----:B------:R-:W-:Y:S05]  /*b990*/  BSYNC B2 ;  /* 0x0000000000027941 */ /* 0x000fea0003800000 */
.L_x_15787:
        /* <DEDUP_REMOVED lines=16> */
.L_x_15793:
[----:B------:R-:W-:Y:S05]  /*baa0*/  BSYNC B3 ;  /* 0x0000000000037941 */ /* 0x000fea0003800000 */
.L_x_15792:
        /* <DEDUP_REMOVED lines=44> */
.L_x_15791:
[----:B------:R-:W-:Y:S05]  /*bd70*/  BSYNC B2 ;  /* 0x0000000000027941 */ /* 0x000fea0003800000 */
.L_x_15790:
        /* <DEDUP_REMOVED lines=10> */
.L_x_15786:
[----:B------:R-:W-:Y:S05]  /*be20*/  BSYNC B1 ;  /* 0x0000000000017941 */ /* 0x000fea0003800000 */
.L_x_15785:
        /* <DEDUP_REMOVED lines=18> */
.L_x_15797:
[----:B------:R-:W-:-:S07]  /*bf50*/  IMAD.MOV.U32 R87, RZ, RZ, R170 ;  /* 0x000000ffff577224 */ /* 0x000fce00078e00aa */
.L_x_15798:
[----:B------:R-:W-:Y:S05]  /*bf60*/  BSYNC B2 ;  /* 0x0000000000027941 */ /* 0x000fea0003800000 */
.L_x_15796:
        /* <DEDUP_REMOVED lines=16> */
.L_x_15802:
[----:B------:R-:W-:Y:S05]  /*c070*/  BSYNC B3 ;  /* 0x0000000000037941 */ /* 0x000fea0003800000 */
.L_x_15801:
        /* <DEDUP_REMOVED lines=44> */
.L_x_15800:
[----:B------:R-:W-:Y:S05]  /*c340*/  BSYNC B2 ;  /* 0x0000000000027941 */ /* 0x000fea0003800000 */
.L_x_15799:
        /* <DEDUP_REMOVED lines=9> */
[----:B------:R-:W-:-:S05]  /*c3e0*/  FSEL R87, R88, RZ, !P3 ;  /* 0x000000ff58577208 */ /* 0x000fca0005800000 */
[----:B------:R-:W-:-:S07]  /*c3f0*/  @P1 FADD.FTZ R87, R51, R87 ;  /* 0x0000005733571221 */ /* 0x000fce0000010000 */
.L_x_15795:
[----:B------:R-:W-:Y:S05]  /*c400*/  BSYNC B1 ;  /* 0x0000000000017941 */ /* 0x000fea0003800000 */
.L_x_15794:
[----:B------:R-:W-:Y:S01]  /*c410*/  @!P2 ISETP.NE.U32.AND P3, PT, R108, RZ, PT ;  /* 0x000000ff6c00a20c */ /* 0x000fe20003f65070 */
[----:B------:R-:W-:Y:S01]  /*c420*/  BSSY B1, `(.L_x_15803) ;  /* 0x000005b000017945 */ /* 0x000fe20003800000 */
[----:B------:R-:W-:Y:S02]  /*c430*/  @!P2 IMAD.MOV.U32 R90, RZ, RZ, R89 ;  /* 0x000000ffff5aa224 */ /* 0x000fe400078e0059 */
[----:B------:R-:W-:-:S04]  /*c440*/  @!P2 ISETP.NE.AND.EX P3, PT, R109, RZ, PT, P3 ;  /* 0x000000ff6d00a20c */ /* 0x000fc80003f65330 */
[----:B-----5:R-:W-:Y:S01]  /*c450*/  @!P2 FSEL R88, R60, RZ, P3 ;  /* 0x000000ff3c58a208 */ /* 0x020fe20001800000 */
[----:B------:R-:W-:Y:S08]  /*c460*/  @!P2 BRA `(.L_x_15804) ;  /* 0x000000040058a947 */ /* 0x000ff00003800000 */
        /* <DEDUP_REMOVED lines=12> */
.L_x_15806:
[----:B------:R-:W-:-:S07]  /*c530*/  MOV R158, R170 ;  /* 0x000000aa009e7202 */ /* 0x000fce0000000f00 */
.L_x_15807:
[----:B------:R-:W-:Y:S05]  /*c540*/  BSYNC B2 ;  /* 0x0000000000027941 */ /* 0x000fea0003800000 */
.L_x_15805:
        /* <DEDUP_REMOVED lines=16> */
.L_x_15811:
[----:B------:R-:W-:Y:S05]  /*c650*/  BSYNC B3 ;  /* 0x0000000000037941 */ /* 0x000fea0003800000 */
.L_x_15810:
        /* <DEDUP_REMOVED lines=44> */
.L_x_15809:
[----:B------:R-:W-:Y:S05]  /*c920*/  BSYNC B2 ;  /* 0x0000000000027941 */ /* 0x000fea0003800000 */
.L_x_15808:
[----:B------:R-:W-:Y:S01]  /*c930*/  I2FP.F32.U32 R88, R158 ;  /* 0x0000009e00587245 */ /* 0x000fe20000201000 */
[----:B------:R-:W-:Y:S01]  /*c940*/  IMAD.MOV.U32 R89, RZ, RZ, 0x2f800000 ;  /* 0x2f800000ff597424 */ /* 0x000fe200078e00ff */
        /* <DEDUP_REMOVED lines=8> */
.L_x_15804:
[----:B------:R-:W-:Y:S05]  /*c9d0*/  BSYNC B1 ;  /* 0x0000000000017941 */ /* 0x000fea0003800000 */
.L_x_15803:
[----:B------:R-:W-:Y:S01]  /*c9e0*/  @!P2 ISETP.NE.U32.AND P3, PT, R108, RZ, PT ;  /* 0x000000ff6c00a20c */ /* 0x000fe20003f65070 */
[----:B------:R-:W-:Y:S01]  /*c9f0*/  BSSY B1, `(.L_x_15812) ;  /* 0x000005c000017945 */ /* 0x000fe20003800000 */
[----:B------:R-:W-:Y:S02]  /*ca00*/  @!P2 IMAD.MOV.U32 R91, RZ, RZ, R90 ;  /* 0x000000ffff5ba224 */ /* 0x000fe400078e005a */
[----:B------:R-:W-:-:S04]  /*ca10*/  @!P2 ISETP.NE.AND.EX P3, PT, R109, RZ, PT, P3 ;  /* 0x000000ff6d00a20c */ /* 0x000fc80003f65330 */
[----:B------:R-:W-:Y:S01]  /*ca20*/  @!P2 FSEL R89, R61, RZ, P3 ;  /* 0x000000ff3d59a208 */ /* 0x000fe20001800000 */
        /* <DEDUP_REMOVED lines=13> */
.L_x_15815:
[----:B------:R-:W-:-:S07]  /*cb00*/  MOV R89, R170 ;  /* 0x000000aa00597202 */ /* 0x000fce0000000f00 */
.L_x_15816:
[----:B------:R-:W-:Y:S05]  /*cb10*/  BSYNC B2 ;  /* 0x0000000000027941 */ /* 0x000fea0003800000 */
.L_x_15814:
        /* <DEDUP_REMOVED lines=16> */
.L_x_15820:
[----:B------:R-:W-:Y:S05]  /*cc20*/  BSYNC B3 ;  /* 0x0000000000037941 */ /* 0x000fea0003800000 */
.L_x_15819:
        /* <DEDUP_REMOVED lines=44> */
.L_x_15818:
[----:B------:R-:W-:Y:S05]  /*cef0*/  BSYNC B2 ;  /* 0x0000000000027941 */ /* 0x000fea0003800000 */
.L_x_15817:
[----:B------:R-:W-:Y:S01]  /*cf00*/  PRMT R90, R58, 0x7632, R90 ;  /* 0x000076323a5a7816 */ /* 0x000fe2000000005a */
        /* <DEDUP_REMOVED lines=10> */
.L_x_15813:
[----:B------:R-:W-:Y:S05]  /*cfb0*/  BSYNC B1 ;  /* 0x0000000000017941 */ /* 0x000fea0003800000 */
.L_x_15812:
        /* <DEDUP_REMOVED lines=18> */
.L_x_15824:
[----:B------:R-:W-:-:S07]  /*d0e0*/  MOV R160, R170 ;  /* 0x000000aa00a07202 */ /* 0x000fce0000000f00 */
.L_x_15825:
[----:B------:R-:W-:Y:S05]  /*d0f0*/  BSYNC B2 ;  /* 0x0000000000027941 */ /* 0x000fea0003800000 */
.L_x_15823:
        /* <DEDUP_REMOVED lines=16> */
.L_x_15829:
[----:B------:R-:W-:Y:S05]  /*d200*/  BSYNC B3 ;  /* 0x0000000000037941 */ /* 0x000fea0003800000 */
.L_x_15828:
        /* <DEDUP_REMOVED lines=44> */
.L_x_15827:
[----:B------:R-:W-:Y:S05]  /*d4d0*/  BSYNC B2 ;  /* 0x0000000000027941 */ /* 0x000fea0003800000 */
.L_x_15826:
        /* <DEDUP_REMOVED lines=10> */
.L_x_15822:
[----:B------:R-:W-:Y:S05]  /*d580*/  BSYNC B1 ;  /* 0x0000000000017941 */ /* 0x000fea0003800000 */
.L_x_15821:
        /* <DEDUP_REMOVED lines=18> */
.L_x_15833:
[----:B------:R-:W-:-:S07]  /*d6b0*/  MOV R91, R170 ;  /* 0x000000aa005b7202 */ /* 0x000fce0000000f00 */
.L_x_15834:
[----:B------:R-:W-:Y:S05]  /*d6c0*/  BSYNC B2 ;  /* 0x0000000000027941 */ /* 0x000fea0003800000 */
.L_x_15832:
        /* <DEDUP_REMOVED lines=16> */
.L_x_15838:
[----:B------:R-:W-:Y:S05]  /*d7d0*/  BSYNC B3 ;  /* 0x0000000000037941 */ /* 0x000fea0003800000 */
.L_x_15837:
        /* <DEDUP_REMOVED lines=44> */
.L_x_15836:
[----:B------:R-:W-:Y:S05]  /*daa0*/  BSYNC B2 ;  /* 0x0000000000027941 */ /* 0x000fea0003800000 */
.L_x_15835:
        /* <DEDUP_REMOVED lines=11> */
.L_x_15831:
[----:B------:R-:W-:Y:S05]  /*db60*/  BSYNC B1 ;  /* 0x0000000000017941 */ /* 0x000fea0003800000 */
.L_x_15830:
[----:B------:R-:W0:Y:S01]  /*db70*/  LDC.64 R108, c[0x0][0x238] ;  /* 0x00008e00ff6c7b82 */ /* 0x000e220000000a00 */
[----:B------:R-:W-:Y:S01]  /*db80*/  BSSY B1, `(.L_x_15839) ;  /* 0x0000019000017945 */ /* 0x000fe20003800000 */
[----:B0-----:R-:W-:-:S05]  /*db90*/  IMAD.WIDE.U32 R108, R212, 0x20, R108 ;  /* 0x00000020d46c7825 */ /* 0x001fca00078e006c */
[----:B------:R0:W-:Y:S04]  /*dba0*/  STG.E.128 desc[UR4][R108.64], R84 ;  /* 0x000000546c007986 */ /* 0x0001e8000c101d04 */
[----:B------:R0:W-:Y:S01]  /*dbb0*/  STG.E.128 desc[UR4][R108.64+0x10], R88 ;  /* 0x000010586c007986 */ /* 0x0001e2000c101d04 */
[----:B------:R-:W-:Y:S05]  /*dbc0*/  @!P0 BRA `(.L_x_15840) ;  /* 0x0000000000508947 */ /* 0x000fea0003800000 */
[----:B------:R-:W-:Y:S01]  /*dbd0*/  IMAD.U32 R111, R205, 0x10000, RZ ;  /* 0x00010000cd6f7824 */ /* 0x000fe200078e00ff */
[----:B0-----:R-:W0:Y:S01]  /*dbe0*/  LDC.64 R108, c[0x0][0x240] ;  /* 0x00009000ff6c7b82 */ /* 0x001e220000000a00 */
        /* <DEDUP_REMOVED lines=18> */
.L_x_15840:
[----:B------:R-:W-:Y:S05]  /*dd10*/  BSYNC B1 ;  /* 0x0000000000017941 */ /* 0x000fea0003800000 */
.L_x_15839:
[----:B------:R-:W-:Y:S01]  /*dd20*/  IADD3 R212, R212, 0x20, RZ ;  /* 0x00000020d4d47810 */ /* 0x000fe20007ffe0ff */
[----:B------:R-:W-:-:S07]  /*dd30*/  VIADD R211, R211, 0x20 ;  /* 0x00000020d3d37836 */ /* 0x000fce0000000000 */
.L_x_15766:
[----:B------:R-:W-:Y:S05]  /*dd40*/  BSYNC B0 ;  /* 0x0000000000007941 */ /* 0x000fea0003800000 */
.L_x_15765:
        /* <DEDUP_REMOVED lines=32> */
.L_x_15846:
[----:B------:R-:W-:-:S07]  /*df50*/  IMAD.MOV.U32 R110, RZ, RZ, R170 ;  /* 0x000000ffff6e7224 */ /* 0x000fce00078e00aa */
.L_x_15847:
[----:B------:R-:W-:Y:S05]  /*df60*/  BSYNC B2 ;  /* 0x0000000000027941 */ /* 0x000fea0003800000 */
.L_x_15845:
        /* <DEDUP_REMOVED lines=16> */
.L_x_15851:
[----:B------:R-:W-:Y:S05]  /*e070*/  BSYNC B3 ;  /* 0x0000000000037941 */ /* 0x000fea0003800000 */
.L_x_15850:
        /* <DEDUP_REMOVED lines=44> */
.L_x_15849:
[----:B------:R-:W-:Y:S05]  /*e340*/  BSYNC B2 ;  /* 0x0000000000027941 */ /* 0x000fea0003800000 */
.L_x_15848:
        /* <DEDUP_REMOVED lines=8> */
[----:B------:R-:W-:-:S03]  /*e3d0*/  SEL R199, RZ, 0x1, P3 ;  /* 0x00000001ffc77807 */ /* 0x000fc60001800000 */
[----:B------:R-:W-:-:S07]  /*e3e0*/  @P1 FADD.FTZ R92, R48, R92 ;  /* 0x0000005c305c1221 */ /* 0x000fce0000010000 */
.L_x_15844:
[----:B------:R-:W-:Y:S05]  /*e3f0*/  BSYNC B1 ;  /* 0x0000000000017941 */ /* 0x000fea0003800000 */
.L_x_15843:
        /* <DEDUP_REMOVED lines=18> */
.L_x_15855:
[----:B------:R-:W-:-:S07]  /*e520*/  IMAD.MOV.U32 R93, RZ, RZ, R170 ;  /* 0x000000ffff5d7224 */ /* 0x000fce00078e00aa */
.L_x_15856:
[----:B------:R-:W-:Y:S05]  /*e530*/  BSYNC B2 ;  /* 0x0000000000027941 */ /* 0x000fea0003800000 */
.L_x_15854:
        /* <DEDUP_REMOVED lines=16> */
.L_x_15860:
[----:B------:R-:W-:Y:S05]  /*e640*/  BSYNC B3 ;  /* 0x0000000000037941 */ /* 0x000fea0003800000 */
.L_x_15859:
        /* <DEDUP_REMOVED lines=44> */
.L_x_15858:
[----:B------:R-:W-:Y:S05]  /*e910*/  BSYNC B2 ;  /* 0x0000000000027941 */ /* 0x000fea0003800000 */
.L_x_15857:
        /* <DEDUP_REMOVED lines=9> */
[----:B------:R-:W-:-:S03]  /*e9b0*/  SEL R200, RZ, 0x1, P3 ;  /* 0x00000001ffc87807 */ /* 0x000fc60001800000 */
[----:B------:R-:W-:-:S07]  /*e9c0*/  @P1 FADD.FTZ R93, R49, R93 ;  /* 0x0000005d315d1221 */ /* 0x000fce0000010000 */
.L_x_15853:
[----:B------:R-:W-:Y:S05]  /*e9d0*/  BSYNC B1 ;  /* 0x0000000000017941 */ /* 0x000fea0003800000 */
.L_x_15852:
        /* <DEDUP_REMOVED lines=18> */
.L_x_15864:
[----:B------:R-:W-:-:S07]  /*eb00*/  IMAD.MOV.U32 R158, RZ, RZ, R170 ;  /* 0x000000ffff9e7224 */ /* 0x000fce00078e00aa */
.L_x_15865:
[----:B------:R-:W-:Y:S05]  /*eb10*/  BSYNC B2 ;  /* 0x0000000000027941 */ /* 0x000fea0003800000 */
.L_x_15863:
        /* <DEDUP_REMOVED lines=16> */
.L_x_15869:
[----:B------:R-:W-:Y:S05]  /*ec20*/  BSYNC B3 ;  /* 0x0000000000037941 */ /* 0x000fea0003800000 */
.L_x_15868:
        /* <DEDUP_REMOVED lines=44> */
.L_x_15867:
[----:B------:R-:W-:Y:S05]  /*eef0*/  BSYNC B2 ;  /* 0x0000000000027941 */ /* 0x000fea0003800000 */
.L_x_15866:
        /* <DEDUP_REMOVED lines=10> */
.L_x_15862:
[----:B------:R-:W-:Y:S05]  /*efa0*/  BSYNC B1 ;  /* 0x0000000000017941 */ /* 0x000fea0003800000 */
.L_x_15861:
        /* <DEDUP_REMOVED lines=18> */
.L_x_15873:
[----:B------:R-:W-:-:S07]  /*f0d0*/  IMAD.MOV.U32 R95, RZ, RZ, R170 ;  /* 0x000000ffff5f7224 */ /* 0x000fce00078e00aa */
.L_x_15874:
[----:B------:R-:W-:Y:S05]  /*f0e0*/  BSYNC B2 ;  /* 0x0000000000027941 */ /* 0x000fea0003800000 */
.L_x_15872:
        /* <DEDUP_REMOVED lines=16> */
.L_x_15878:
[----:B------:R-:W-:Y:S05]  /*f1f0*/  BSYNC B3 ;  /* 0x0000000000037941 */ /* 0x000fea0003800000 */
.L_x_15877:
        /* <DEDUP_REMOVED lines=44> */
.L_x_15876:
[----:B------:R-:W-:Y:S05]  /*f4c0*/  BSYNC B2 ;  /* 0x0000000000027941 */ /* 0x000fea0003800000 */
.L_x_15875:
        /* <DEDUP_REMOVED lines=11> */
.L_x_15871:
[----:B------:R-:W-:Y:S05]  /*f580*/  BSYNC B1 ;  /* 0x0000000000017941 */ /* 0x000fea0003800000 */
.L_x_15870:
        /* <DEDUP_REMOVED lines=18> */
.L_x_15882:
[----:B------:R-:W-:-:S07]  /*f6b0*/  IMAD.MOV.U32 R158, RZ, RZ, R170 ;  /* 0x000000ffff9e7224 */ /* 0x000fce00078e00aa */
.L_x_15883:
[----:B------:R-:W-:Y:S05]  /*f6c0*/  BSYNC B2 ;  /* 0x0000000000027941 */ /* 0x000fea0003800000 */
.L_x_15881:
        /* <DEDUP_REMOVED lines=16> */
.L_x_15887:
[----:B------:R-:W-:Y:S05]  /*f7d0*/  BSYNC B3 ;  /* 0x0000000000037941 */ /* 0x000fea0003800000 */
.L_x_15886:
        /* <DEDUP_REMOVED lines=44> */
.L_x_15885:
[----:B------:R-:W-:Y:S05]  /*faa0*/  BSYNC B2 ;  /* 0x0000000000027941 */ /* 0x000fea0003800000 */
.L_x_15884:
[----:B------:R-:W-:Y:S01]  /*fab0*/  HFMA2.MMA R97, -RZ, RZ, 0.1171875, 0 ;  /* 0x2f800000ff617435 */ /* 0x000fe200000001ff */
[----:B------:R-:W-:Y:S01]  /*fac0*/  I2FP.F32.U32 R96, R158 ;  /* 0x0000009e00607245 */ /* 0x000fe20000201000 */
[----:B------:R-:W-:-:S04]  /*fad0*/  IMAD.U32 R99, R58, 0x10000, RZ ;  /* 0x000100003a637824 */ /* 0x000fc800078e00ff */
[----:B------:R-:W-:-:S04]  /*fae0*/  FMUL.FTZ R99, R99, UR9 ;  /* 0x0000000963637c20 */ /* 0x000fc80008410000 */
[----:B------:R-:W-:Y:S01]  /*faf0*/  FFMA.FTZ R96, R96, R97, 1.1641532182693481445e-10 ;  /* 0x2f00000060607423 */ /* 0x000fe20000010061 */
[----:B------:R-:W-:-:S04]  /*fb00*/  FMUL.FTZ R99, R99, UR8 ;  /* 0x0000000863637c20 */ /* 0x000fc80008410000 */
[----:B------:R-:W-:-:S04]  /*fb10*/  FSETP.GTU.FTZ.AND P3, PT, R96, UR7, PT ;  /* 0x0000000760007c0b */ /* 0x000fc8000bf7c000 */
[----:B------:R-:W-:Y:S02]  /*fb20*/  FSEL R96, R99, RZ, !P3 ;  /* 0x000000ff63607208 */ /* 0x000fe40005800000 */
[----:B------:R-:W-:-:S03]  /*fb30*/  SEL R203, RZ, 0x1, P3 ;  /* 0x00000001ffcb7807 */ /* 0x000fc60001800000 */
[----:B------:R-:W-:-:S07]  /*fb40*/  @P1 FADD.FTZ R96, R60, R96 ;  /* 0x000000603c601221 */ /* 0x000fce0000010000 */
.L_x_15880:
[----:B------:R-:W-:Y:S05]  /*fb50*/  BSYNC B1 ;  /* 0x0000000000017941 */ /* 0x000fea0003800000 */
.L_x_15879:
        /* <DEDUP_REMOVED lines=18> */
.L_x_15891:
[----:B------:R-:W-:-:S07]  /*fc80*/  IMAD.MOV.U32 R97, RZ, RZ, R170 ;  /* 0x000000ffff617224 */ /* 0x000fce00078e00aa */
.L_x_15892:
[----:B------:R-:W-:Y:S05]  /*fc90*/  BSYNC B2 ;  /* 0x0000000000027941 */ /* 0x000fea0003800000 */
.L_x_15890:
        /* <DEDUP_REMOVED lines=16> */
.L_x_15896:
[----:B------:R-:W-:Y:S05]  /*fda0*/  BSYNC B3 ;  /* 0x0000000000037941 */ /* 0x000fea0003800000 */
.L_x_15895:
        /* <DEDUP_REMOVED lines=44> */
.L_x_15894:
[----:B------:R-:W-:Y:S05]  /*10070*/  BSYNC B2 ;  /* 0x0000000000027941 */ /* 0x000fea0003800000 */
.L_x_15893:
[----:B------:R-:W-:Y:S01]  /*10080*/  HFMA2.MMA R110, -RZ, RZ, 0.1171875, 0 ;  /* 0x2f800000ff6e7435 */ /* 0x000fe200000001ff */
[----:B------:R-:W-:Y:S02]  /*10090*/  PRMT R98, R58, 0x7632, R98 ;  /* 0x000076323a627816 */ /* 0x000fe40000000062 */
        /* <DEDUP_REMOVED lines=9> */
.L_x_15889:
[----:B------:R-:W-:Y:S05]  /*10130*/  BSYNC B1 ;  /* 0x0000000000017941 */ /* 0x000fea0003800000 */
.L_x_15888:
        /* <DEDUP_REMOVED lines=18> */
.L_x_15900:
[----:B------:R-:W-:-:S07]  /*10260*/  IMAD.MOV.U32 R160, RZ, RZ, R170 ;  /* 0x000000ffffa07224 */ /* 0x000fce00078e00aa */
.L_x_15901:
[----:B------:R-:W-:Y:S05]  /*10270*/  BSYNC B2 ;  /* 0x0000000000027941 */ /* 0x000fea0003800000 */
.L_x_15899:
        /* <DEDUP_REMOVED lines=16> */
.L_x_15905:
[----:B------:R-:W-:Y:S05]  /*10380*/  BSYNC B3 ;  /* 0x0000000000037941 */ /* 0x000fea0003800000 */
.L_x_15904:
        /* <DEDUP_REMOVED lines=44> */
.L_x_15903:
[----:B------:R-:W-:Y:S05]  /*10650*/  BSYNC B2 ;  /* 0x0000000000027941 */ /* 0x000fea0003800000 */
.L_x_15902:
        /* <DEDUP_REMOVED lines=10> */
.L_x_15898:
[----:B------:R-:W-:Y:S05]  /*10700*/  BSYNC B1 ;  /* 0x0000000000017941 */ /* 0x000fea0003800000 */
.L_x_15897:
        /* <DEDUP_REMOVED lines=18> */
.L_x_15909:
[----:B------:R-:W-:-:S07]  /*10830*/  IMAD.MOV.U32 R99, RZ, RZ, R170 ;  /* 0x000000ffff637224 */ /* 0x000fce00078e00aa */
.L_x_15910:
[----:B------:R-:W-:Y:S05]  /*10840*/  BSYNC B2 ;  /* 0x0000000000027941 */ /* 0x000fea0003800000 */
.L_x_15908:
        /* <DEDUP_REMOVED lines=16> */
.L_x_15914:
[----:B------:R-:W-:Y:S05]  /*10950*/  BSYNC B3 ;  /* 0x0000000000037941 */ /* 0x000fea0003800000 */
.L_x_15913:
        /* <DEDUP_REMOVED lines=44> */
.L_x_15912:
[----:B------:R-:W-:Y:S05]  /*10c20*/  BSYNC B2 ;  /* 0x0000000000027941 */ /* 0x000fea0003800000 */
.L_x_15911:
        /* <DEDUP_REMOVED lines=11> */
.L_x_15907:
[----:B------:R-:W-:Y:S05]  /*10ce0*/  BSYNC B1 ;  /* 0x0000000000017941 */ /* 0x000fea0003800000 */
.L_x_15906:
        /* <DEDUP_REMOVED lines=26> */
.L_x_15916:
[----:B------:R-:W-:Y:S05]  /*10e90*/  BSYNC B1 ;  /* 0x0000000000017941 */ /* 0x000fea0003800000 */
.L_x_15915:
[----:B------:R-:W-:Y:S01]  /*10ea0*/  VIADD R212, R212, 0x20 ;  /* 0x00000020d4d47836 */ /* 0x000fe20000000000 */
[----:B------:R-:W-:-:S07]  /*10eb0*/  IADD3 R211, R211, 0x20, RZ ;  /* 0x00000020d3d37810 */ /* 0x000fce0007ffe0ff */
.L_x_15842:
[----:B------:R-:W-:Y:S05]  /*10ec0*/  BSYNC B0 ;  /* 0x0000000000007941 */ /* 0x000fea0003800000 */
.L_x_15841:
        /* <DEDUP_REMOVED lines=16> */
[----:B------:R-:W-:Y:S01]  /*10fd0*/  @!P2 ISETP.NE.AND.EX P3, PT, R109, RZ, PT, P3 ;  /* 0x000000ff6d00a20c */ /* 0x000fe20003f65330 */
[----:B------:R-:W-:-:S03]  /*10fe0*/  @!P2 IMAD.MOV.U32 R106, RZ, RZ, R143 ;  /* 0x000000ffff6aa224 */ /* 0x000fc600078e008f */
[----:B--2---:R-:W-:Y:S01]  /*10ff0*/  @!P2 FSEL R100, R48, RZ, P3 ;  /* 0x000000ff3064a208 */ /* 0x004fe20001800000 */
[----:B-1----:R-:W-:Y:S08]  /*11000*/  @!P2 BRA `(.L_x_15920) ;  /* 0x000000040058a947 */ /* 0x002ff00003800000 */
        /* <DEDUP_REMOVED lines=12> */
.L_x_15922:
[----:B------:R-:W-:-:S07]  /*110d0*/  MOV R110, R170 ;  /* 0x000000aa006e7202 */ /* 0x000fce0000000f00 */
.L_x_15923:
[----:B------:R-:W-:Y:S05]  /*110e0*/  BSYNC B2 ;  /* 0x0000000000027941 */ /* 0x000fea0003800000 */
.L_x_15921:
        /* <DEDUP_REMOVED lines=16> */
.L_x_15927:
[----:B------:R-:W-:Y:S05]  /*111f0*/  BSYNC B3 ;  /* 0x0000000000037941 */ /* 0x000fea0003800000 */
.L_x_15926:
        /* <DEDUP_REMOVED lines=44> */
.L_x_15925:
[----:B------:R-:W-:Y:S05]  /*114c0*/  BSYNC B2 ;  /* 0x0000000000027941 */ /* 0x000fea0003800000 */
.L_x_15924:
        /* <DEDUP_REMOVED lines=8> */
[----:B------:R-:W-:-:S05]  /*11550*/  FSEL R100, R102, RZ, !P3 ;  /* 0x000000ff66647208 */ /* 0x000fca0005800000 */
[----:B------:R-:W-:-:S07]  /*11560*/  @P1 FADD.FTZ R100, R48, R100 ;  /* 0x0000006430641221 */ /* 0x000fce0000010000 */
.L_x_15920:
[----:B------:R-:W-:Y:S05]  /*11570*/  BSYNC B1 ;  /* 0x0000000000017941 */ /* 0x000fea0003800000 */
.L_x_15919:
        /* <DEDUP_REMOVED lines=18> */
.L_x_15931:
[----:B------:R-:W-:-:S07]  /*116a0*/  MOV R101, R170 ;  /* 0x000000aa00657202 */ /* 0x000fce0000000f00 */
.L_x_15932:
[----:B------:R-:W-:Y:S05]  /*116b0*/  BSYNC B2 ;  /* 0x0000000000027941 */ /* 0x000fea0003800000 */
.L_x_15930:
        /* <DEDUP_REMOVED lines=16> */
.L_x_15936:
[----:B------:R-:W-:Y:S05]  /*117c0*/  BSYNC B3 ;  /* 0x0000000000037941 */ /* 0x000fea0003800000 */
.L_x_15935:
        /* <DEDUP_REMOVED lines=44> */
.L_x_15934:
[----:B------:R-:W-:Y:S05]  /*11a90*/  BSYNC B2 ;  /* 0x0000000000027941 */ /* 0x000fea0003800000 */
.L_x_15933:
        /* <DEDUP_REMOVED lines=11> */
.L_x_15929:
[----:B------:R-:W-:Y:S05]  /*11b50*/  BSYNC B1 ;  /* 0x0000000000017941 */ /* 0x000fea0003800000 */
.L_x_15928:
        /* <DEDUP_REMOVED lines=18> */
.L_x_15940:
[----:B------:R-:W-:-:S07]  /*11c80*/  MOV R158, R170 ;  /* 0x000000aa009e7202 */ /* 0x000fce0000000f00 */
.L_x_15941:
[----:B------:R-:W-:Y:S05]  /*11c90*/  BSYNC B2 ;  /* 0x0000000000027941 */ /* 0x000fea0003800000 */
.L_x_15939:
        /* <DEDUP_REMOVED lines=16> */
.L_x_15945:
[----:B------:R-:W-:Y:S05]  /*11da0*/  BSYNC B3 ;  /* 0x0000000000037941 */ /* 0x000fea0003800000 */
.L_x_15944:
        /* <DEDUP_REMOVED lines=44> */
.L_x_15943:
[----:B------:R-:W-:Y:S05]  /*12070*/  BSYNC B2 ;  /* 0x0000000000027941 */ /* 0x000fea0003800000 */
.L_x_15942:
        /* <DEDUP_REMOVED lines=10> */
.L_x_15938:
[----:B------:R-:W-:Y:S05]  /*12120*/  BSYNC B1 ;  /* 0x0000000000017941 */ /* 0x000fea0003800000 */
.L_x_15937:
        /* <DEDUP_REMOVED lines=18> */
.L_x_15949:
[----:B------:R-:W-:-:S07]  /*12250*/  MOV R103, R170 ;  /* 0x000000aa00677202 */ /* 0x000fce0000000f00 */
.L_x_15950:
[----:B------:R-:W-:Y:S05]  /*12260*/  BSYNC B2 ;  /* 0x0000000000027941 */ /* 0x000fea0003800000 */
.L_x_15948:
        /* <DEDUP_REMOVED lines=16> */
.L_x_15954:
[----:B------:R-:W-:Y:S05]  /*12370*/  BSYNC B3 ;  /* 0x0000000000037941 */ /* 0x000fea0003800000 */
.L_x_15953:
        /* <DEDUP_REMOVED lines=44> */
.L_x_15952:
[----:B------:R-:W-:Y:S05]  /*12640*/  BSYNC B2 ;  /* 0x0000000000027941 */ /* 0x000fea0003800000 */
.L_x_15951:
        /* <DEDUP_REMOVED lines=11> */
.L_x_15947:
[----:B------:R-:W-:Y:S05]  /*12700*/  BSYNC B1 ;  /* 0x0000000000017941 */ /* 0x000fea0003800000 */
.L_x_15946:
        /* <DEDUP_REMOVED lines=18> */
.L_x_15958:
[----:B------:R-:W-:-:S07]  /*12830*/  MOV R158, R170 ;  /* 0x000000aa009e7202 */ /* 0x000fce0000000f00 */
.L_x_15959:
[----:B------:R-:W-:Y:S05]  /*12840*/  BSYNC B2 ;  /* 0x0000000000027941 */ /* 0x000fea0003800000 */
.L_x_15957:
        /* <DEDUP_REMOVED lines=16> */
.L_x_15963:
[----:B------:R-:W-:Y:S05]  /*12950*/  BSYNC B3 ;  /* 0x0000000000037941 */ /* 0x000fea0003800000 */
.L_x_15962:
        /* <DEDUP_REMOVED lines=44> */
.L_x_15961:
[----:B------:R-:W-:Y:S05]  /*12c20*/  BSYNC B2 ;  /* 0x0000000000027941 */ /* 0x000fea0003800000 */
.L_x_15960:
        /* <DEDUP_REMOVED lines=10> */
.L_x_15956:
[----:B------:R-:W-:Y:S05]  /*12cd0*/  BSYNC B1 ;  /* 0x0000000000017941 */ /* 0x000fea0003800000 */
.L_x_15955:
        /* <DEDUP_REMOVED lines=18> */
.L_x_15967:
[----:B------:R-:W-:-:S07]  /*12e00*/  MOV R105, R170 ;  /* 0x000000aa00697202 */ /* 0x000fce0000000f00 */
.L_x_15968:
[----:B------:R-:W-:Y:S05]  /*12e10*/  BSYNC B2 ;  /* 0x0000000000027941 */ /* 0x000fea0003800000 */
.L_x_15966:
        /* <DEDUP_REMOVED lines=16> */
.L_x_15972:
[----:B------:R-:W-:Y:S05]  /*12f20*/  BSYNC B3 ;  /* 0x0000000000037941 */ /* 0x000fea0003800000 */
.L_x_15971:
        /* <DEDUP_REMOVED lines=44> */
.L_x_15970:
[----:B------:R-:W-:Y:S05]  /*131f0*/  BSYNC B2 ;  /* 0x0000000000027941 */ /* 0x000fea0003800000 */
.L_x_15969:
        /* <DEDUP_REMOVED lines=11> */
.L_x_15965:
[----:B------:R-:W-:Y:S05]  /*132b0*/  BSYNC B1 ;  /* 0x0000000000017941 */ /* 0x000fea0003800000 */
.L_x_15964:
        /* <DEDUP_REMOVED lines=18> */
.L_x_15976:
[----:B------:R-:W-:-:S07]  /*133e0*/  MOV R160, R170 ;  /* 0x000000aa00a07202 */ /* 0x000fce0000000f00 */
.L_x_15977:
[----:B------:R-:W-:Y:S05]  /*133f0*/  BSYNC B2 ;  /* 0x0000000000027941 */ /* 0x000fea0003800000 */
.L_x_15975:
        /* <DEDUP_REMOVED lines=16> */
.L_x_15981:
[----:B------:R-:W-:Y:S05]  /*13500*/  BSYNC B3 ;  /* 0x0000000000037941 */ /* 0x000fea0003800000 */
.L_x_15980:
        /* <DEDUP_REMOVED lines=44> */
.L_x_15979:
[----:B------:R-:W-:Y:S05]  /*137d0*/  BSYNC B2 ;  /* 0x0000000000027941 */ /* 0x000fea0003800000 */
.L_x_15978:
        /* <DEDUP_REMOVED lines=10> */
.L_x_15974:
[----:B------:R-:W-:Y:S05]  /*13880*/  BSYNC B1 ;  /* 0x0000000000017941 */ /* 0x000fea0003800000 */
.L_x_15973:
        /* <DEDUP_REMOVED lines=18> */
.L_x_15985:
[----:B------:R-:W-:-:S07]  /*139b0*/  MOV R107, R170 ;  /* 0x000000aa006b7202 */ /* 0x000fce0000000f00 */
.L_x_15986:
[----:B------:R-:W-:Y:S05]  /*139c0*/  BSYNC B2 ;  /* 0x0000000000027941 */ /* 0x000fea0003800000 */
.L_x_15984:
        /* <DEDUP_REMOVED lines=16> */
.L_x_15990:
[----:B------:R-:W-:Y:S05]  /*13ad0*/  BSYNC B3 ;  /* 0x0000000000037941 */ /* 0x000fea0003800000 */
.L_x_15989:
        /* <DEDUP_REMOVED lines=44> */
.L_x_15988:
[----:B------:R-:W-:Y:S05]  /*13da0*/  BSYNC B2 ;  /* 0x0000000000027941 */ /* 0x000fea0003800000 */
.L_x_15987:
        /* <DEDUP_REMOVED lines=11> */
.L_x_15983:
[----:B------:R-:W-:Y:S05]  /*13e60*/  BSYNC B1 ;  /* 0x0000000000017941 */ /* 0x000fea0003800000 */
.L_x_15982:
[----:B------:R-:W0:Y:S02]  /*13e70*/  LDC.64 R108, c[0x0][0x238] ;  /* 0x00008e00ff6c7b82 */ /* 0x000e240000000a00 */
[----:B0-----:R-:W-:-:S05]  /*13e80*/  IMAD.WIDE.U32 R108, R212, 0x20, R108 ;  /* 0x00000020d46c7825 */ /* 0x001fca00078e006c */
[----:B------:R2:W-:Y:S04]  /*13e90*/  STG.E.128 desc[UR4][R108.64], R100 ;  /* 0x000000646c007986 */ /* 0x0005e8000c101d04 */
[----:B------:R2:W-:Y:S01]  /*13ea0*/  STG.E.128 desc[UR4][R108.64+0x10], R104 ;  /* 0x000010686c007986 */ /* 0x0005e2000c101d04 */
[----:B------:R-:W-:Y:S05]  /*13eb0*/  @!P0 BRA `(.L_x_15918) ;  /* 0x0000000000508947 */ /* 0x000fea0003800000 */
[----:B------:R-:W-:Y:S01]  /*13ec0*/  IMAD.U32 R111, R205, 0x10000, RZ ;  /* 0x00010000cd6f7824 */ /* 0x000fe200078e00ff */
[----:B--2---:R-:W0:Y:S01]  /*13ed0*/  LDC.64 R108, c[0x0][0x240] ;  /* 0x00009000ff6c7b82 */ /* 0x004e220000000a00 */
        /* <DEDUP_REMOVED lines=18> */
.L_x_15918:
[----:B------:R-:W-:Y:S05]  /*14000*/  BSYNC B0 ;  /* 0x0000000000007941 */ /* 0x000fea0003800000 */
.L_x_15917:
        /* <DEDUP_REMOVED lines=177> */
.L_x_16016:
        /* <DEDUP_REMOVED lines=21> */
[----:B0-----:R-:W-:-:S03]  /*14c70*/  FSEL R160, R159, RZ, !P1 ;  /* 0x000000ff9fa07208 */ /* 0x001fc60004800000 */
[----:B------:R-:W-:Y:S01]  /*14c80*/  IMAD R209, R46, R209, RZ ;  /* 0x000000d12ed17224 */ /* 0x000fe200078e02ff */
[----:B------:R-:W-:-:S04]  /*14c90*/  LOP3.LUT R46, R120, 0x1f, RZ, 0xc0, !PT ;  /* 0x0000001f782e7812 */ /* 0x000fc800078ec0ff */
        /* <DEDUP_REMOVED lines=36> */
.L_x_15995:
[----:B------:R-:W-:Y:S05]  /*14ee0*/  BSYNC B1 ;  /* 0x0000000000017941 */ /* 0x000fea0003800000 */
.L_x_15994:
        /* <DEDUP_REMOVED lines=35> */
.L_x_15997:
[----:B------:R-:W-:Y:S05]  /*15120*/  BSYNC B1 ;  /* 0x0000000000017941 */ /* 0x000fea0003800000 */
.L_x_15996:
        /* <DEDUP_REMOVED lines=35> */
.L_x_15999:
[----:B------:R-:W-:Y:S05]  /*15360*/  BSYNC B1 ;  /* 0x0000000000017941 */ /* 0x000fea0003800000 */
.L_x_15998:
        /* <DEDUP_REMOVED lines=35> */
.L_x_16001:
[----:B------:R-:W-:Y:S05]  /*155a0*/  BSYNC B1 ;  /* 0x0000000000017941 */ /* 0x000fea0003800000 */
.L_x_16000:
        /* <DEDUP_REMOVED lines=35> */
.L_x_16003:
[----:B------:R-:W-:Y:S05]  /*157e0*/  BSYNC B1 ;  /* 0x0000000000017941 */ /* 0x000fea0003800000 */
.L_x_16002:
        /* <DEDUP_REMOVED lines=33> */
.L_x_15993:
[----:B------:R-:W-:Y:S05]  /*15a00*/  BSYNC B0 ;  /* 0x0000000000007941 */ /* 0x000fea0003800000 */
.L_x_15992:
[----:B01234-:R-:W0:Y:S02]  /*15a10*/  LDC.64 R108, c[0x0][0x210] ;  /* 0x00008400ff6c7b82 */ /* 0x01fe240000000a00 */
[----:B0-----:R-:W-:-:S04]  /*15a20*/  LEA R36, R108, R36, 0x2 ;  /* 0x000000246c247211 */ /* 0x001fc800078e10ff */
[----:B------:R-:W-:-:S13]  /*15a30*/  ISETP.GE.AND P0, PT, R36, R109, PT ;  /* 0x0000006d2400720c */ /* 0x000fda0003f06270 */
[----:B------:R-:W-:Y:S05]  /*15a40*/  @!P0 BRA `(.L_x_16004) ;  /* 0xfffffeb800f48947 */ /* 0x000fea000383ffff */
[----:B------:R-:W-:Y:S05]  /*15a50*/  EXIT ;  /* 0x000000000000794d */ /* 0x000fea0003800000 */
.L_x_15991:
        /* <DEDUP_REMOVED lines=8> */
.L_x_16006:
[----:B------:R-:W-:Y:S05]  /*15ae0*/  BSYNC B0 ;  /* 0x0000000000007941 */ /* 0x000fea0003800000 */
.L_x_16005:
        /* <DEDUP_REMOVED lines=10> */
.L_x_16007:
[----:B------:R-:W-:Y:S01]  /*15b90*/  HFMA2.MMA R212, -RZ, RZ, 0, 2.384185791015625e-07 ;  /* 0x00000004ffd47435 */ /* 0x000fe200000001ff */
[----:B------:R-:W-:-:S05]  /*15ba0*/  MOV R111, R211 ;  /* 0x000000d3006f7202 */ /* 0x000fca0000000f00 */
[----:B------:R-:W-:-:S04]  /*15bb0*/  FADD.FTZ R111, R110, R111 ;  /* 0x0000006f6e6f7221 */ /* 0x000fc80000010000 */
[----:B------:R-:W-:-:S07]  /*15bc0*/  IMAD.MOV.U32 R213, RZ, RZ, R111 ;  /* 0x000000ffffd57224 */ /* 0x000fce00078e006f */
[----:B------:R-:W-:Y:S05]  /*15bd0*/  WARPSYNC.COLLECTIVE R210, `(.L_x_16008) ;  /* 0x00000000d2087348 */ /* 0x000fea0003c00000 */
[----:B------:R0:W1:Y:S02]  /*15be0*/  SHFL.BFLY P6, R211, R213, R212, R215 ;  /* 0x0c0000d4d5d37389 */ /* 0x00006400000c00d7 */
[----:B01----:R-:W-:Y:S01]  /*15bf0*/  ENDCOLLECTIVE ;  /* 0x000000000000791b */ /* 0x003fe20003800000 */
.L_x_16008:
[----:B------:R-:W-:Y:S02]  /*15c00*/  IMAD.MOV.U32 R212, RZ, RZ, 0x8 ;  /* 0x00000008ffd47424 */ /* 0x000fe400078e00ff */
[----:B------:R-:W-:-:S04]  /*15c10*/  IMAD.MOV.U32 R108, RZ, RZ, R211 ;  /* 0x000000ffff6c7224 */ /* 0x000fc800078e00d3 */
[----:B------:R-:W-:-:S05]  /*15c20*/  FADD.FTZ R160, R111, R108 ;  /* 0x0000006c6fa07221 */ /* 0x000fca0000010000 */
[----:B------:R-:W-:-:S07]  /*15c30*/  MOV R213, R160 ;  /* 0x000000a000d57202 */ /* 0x000fce0000000f00 */
[----:B------:R-:W-:Y:S05]  /*15c40*/  WARPSYNC.COLLECTIVE R210, `(.L_x_16009) ;  /* 0x00000000d2087348 */ /* 0x000fea0003c00000 */
[----:B------:R0:W1:Y:S02]  /*15c50*/  SHFL.BFLY P6, R211, R213, R212, R215 ;  /* 0x0c0000d4d5d37389 */ /* 0x00006400000c00d7 */
[----:B01----:R-:W-:Y:S01]  /*15c60*/  ENDCOLLECTIVE ;  /* 0x000000000000791b */ /* 0x003fe20003800000 */
.L_x_16009:
[----:B------:R-:W-:Y:S01]  /*15c70*/  HFMA2.MMA R212, -RZ, RZ, 0, 9.5367431640625e-07 ;  /* 0x00000010ffd47435 */ /* 0x000fe200000001ff */
[----:B------:R-:W-:-:S05]  /*15c80*/  MOV R159, R211 ;  /* 0x000000d3009f7202 */ /* 0x000fca0000000f00 */
[----:B------:R-:W-:-:S04]  /*15c90*/  FADD.FTZ R161, R160, R159 ;  /* 0x0000009fa0a17221 */ /* 0x000fc80000010000 */
[----:B------:R-:W-:-:S07]  /*15ca0*/  IMAD.MOV.U32 R213, RZ, RZ, R161 ;  /* 0x000000ffffd57224 */ /* 0x000fce00078e00a1 */
[----:B------:R-:W-:Y:S05]  /*15cb0*/  WARPSYNC.COLLECTIVE R210, `(.L_x_16010) ;  /* 0x00000000d2087348 */ /* 0x000fea0003c00000 */
[----:B------:R0:W1:Y:S02]  /*15cc0*/  SHFL.BFLY P6, R211, R213, R212, R215 ;  /* 0x0c0000d4d5d37389 */ /* 0x00006400000c00d7 */
[----:B01----:R-:W-:Y:S01]  /*15cd0*/  ENDCOLLECTIVE ;  /* 0x000000000000791b */ /* 0x003fe20003800000 */
.L_x_16010:
        /* <DEDUP_REMOVED lines=105> */
.L_x_16011:
[----:B------:R-:W-:Y:S01]  /*16370*/  HFMA2.MMA R212, -RZ, RZ, 0, 1.1920928955078125e-07 ;  /* 0x00000002ffd47435 */ /* 0x000fe200000001ff */
[----:B------:R-:W-:-:S05]  /*16380*/  MOV R109, R211 ;  /* 0x000000d3006d7202 */ /* 0x000fca0000000f00 */
[----:B------:R-:W-:-:S04]  /*16390*/  FADD.FTZ R109, R108, R109 ;  /* 0x0000006d6c6d7221 */ /* 0x000fc80000010000 */
[----:B------:R-:W-:-:S07]  /*163a0*/  IMAD.MOV.U32 R213, RZ, RZ, R109 ;  /* 0x000000ffffd57224 */ /* 0x000fce00078e006d */
[----:B------:R-:W-:Y:S05]  /*163b0*/  WARPSYNC.COLLECTIVE R210, `(.L_x_16012) ;  /* 0x00000000d2087348 */ /* 0x000fea0003c00000 */
[----:B------:R0:W1:Y:S02]  /*163c0*/  SHFL.BFLY P6, R211, R213, R212, R215 ;  /* 0x0c0000d4d5d37389 */ /* 0x00006400000c00d7 */
[----:B01----:R-:W-:Y:S01]  /*163d0*/  ENDCOLLECTIVE ;  /* 0x000000000000791b */ /* 0x003fe20003800000 */
.L_x_16012:
[----:B------:R-:W-:Y:S02]  /*163e0*/  IMAD.MOV.U32 R212, RZ, RZ, 0x4 ;  /* 0x00000004ffd47424 */ /* 0x000fe400078e00ff */
[----:B------:R-:W-:-:S04]  /*163f0*/  IMAD.MOV.U32 R110, RZ, RZ, R211 ;  /* 0x000000ffff6e7224 */ /* 0x000fc800078e00d3 */
[----:B------:R-:W-:-:S05]  /*16400*/  FADD.FTZ R110, R109, R110 ;  /* 0x0000006e6d6e7221 */ /* 0x000fca0000010000 */
[----:B------:R-:W-:-:S07]  /*16410*/  MOV R213, R110 ;  /* 0x0000006e00d57202 */ /* 0x000fce0000000f00 */
[----:B------:R-:W-:Y:S05]  /*16420*/  WARPSYNC.COLLECTIVE R210, `(.L_x_16013) ;  /* 0x00000000d2087348 */ /* 0x000fea0003c00000 */
[----:B------:R0:W1:Y:S02]  /*16430*/  SHFL.BFLY P6, R211, R213, R212, R215 ;  /* 0x0c0000d4d5d37389 */ /* 0x00006400000c00d7 */
[----:B01----:R-:W-:Y:S01]  /*16440*/  ENDCOLLECTIVE ;  /* 0x000000000000791b */ /* 0x003fe20003800000 */
.L_x_16013:
[----:B------:R-:W-:Y:S01]  /*16450*/  HFMA2.MMA R212, -RZ, RZ, 0, 4.76837158203125e-07 ;  /* 0x00000008ffd47435 */ /* 0x000fe200000001ff */
[----:B------:R-:W-:-:S05]  /*16460*/  MOV R111, R211 ;  /* 0x000000d3006f7202 */ /* 0x000fca0000000f00 */
[----:B------:R-:W-:-:S04]  /*16470*/  FADD.FTZ R111, R110, R111 ;  /* 0x0000006f6e6f7221 */ /* 0x000fc80000010000 */
[----:B------:R-:W-:-:S07]  /*16480*/  IMAD.MOV.U32 R213, RZ, RZ, R111 ;  /* 0x000000ffffd57224 */ /* 0x000fce00078e006f */
[----:B------:R-:W-:Y:S05]  /*16490*/  WARPSYNC.COLLECTIVE R210, `(.L_x_16014) ;  /* 0x00000000d2087348 */ /* 0x000fea0003c00000 */
[----:B------:R0:W1:Y:S02]  /*164a0*/  SHFL.BFLY P6, R211, R213, R212, R215 ;  /* 0x0c0000d4d5d37389 */ /* 0x00006400000c00d7 */
[----:B01----:R-:W-:Y:S01]  /*164b0*/  ENDCOLLECTIVE ;  /* 0x000000000000791b */ /* 0x003fe20003800000 */
.L_x_16014:
[----:B------:R-:W-:Y:S02]  /*164c0*/  IMAD.MOV.U32 R212, RZ, RZ, 0x10 ;  /* 0x00000010ffd47424 */ /* 0x000fe400078e00ff */
[----:B------:R-:W-:-:S04]  /*164d0*/  IMAD.MOV.U32 R160, RZ, RZ, R211 ;  /* 0x000000ffffa07224 */ /* 0x000fc800078e00d3 */
[----:B------:R-:W-:-:S05]  /*164e0*/  FADD.FTZ R160, R111, R160 ;  /* 0x000000a06fa07221 */ /* 0x000fca0000010000 */
[----:B------:R-:W-:-:S07]  /*164f0*/  MOV R213, R160 ;  /* 0x000000a000d57202 */ /* 0x000fce0000000f00 */
[----:B------:R-:W-:Y:S05]  /*16500*/  WARPSYNC.COLLECTIVE R210, `(.L_x_16015) ;  /* 0x00000000d2087348 */ /* 0x000fea0003c00000 */
[----:B------:R0:W1:Y:S02]  /*16510*/  SHFL.BFLY P6, R211, R213, R212, R215 ;  /* 0x0c0000d4d5d37389 */ /* 0x00006400000c00d7 */
[----:B01----:R-:W-:Y:S01]  /*16520*/  ENDCOLLECTIVE ;  /* 0x000000000000791b */ /* 0x003fe20003800000 */
.L_x_16015:
[----:B------:R-:W-:Y:S01]  /*16530*/  MOV R161, R211 ;  /* 0x000000d300a17202 */ /* 0x000fe20000000f00 */
[----:B------:R-:W-:Y:S06]  /*16540*/  BRA `(.L_x_16016) ;  /* 0xffffffe400747947 */ /* 0x000fec000383ffff */
.L_x_16017:
        /* <DEDUP_REMOVED lines=11> */
.L_x_44393:


//--------------------- .text._ZN10layer_norm13ln_fwd_kernelINS_13Kernel_traitsI13__nv_bfloat16S2_fS2_fjLj1536ELj1ELj4ELj1ELj16ENS_18Kernel_traits_baseILj1536ES2_S2_fS2_fjLj128EEEEELb1ELb0ELb1ELb1EEEvNS_9FwdParamsE --------------------------
	.section	.text._ZN10layer_norm13ln_fwd_kernelINS_13Kernel_traitsI13__nv_bfloat16S2_fS2_fjLj1536ELj1ELj4ELj1ELj16ENS_18Kernel_traits_baseILj1536ES2_S2_fS2_fjLj128EEEEELb1ELb0ELb1ELb1EEEvNS_9FwdParamsE,"ax",@progbits
	.align	128
        .global         _ZN10layer_norm13ln_fwd_kernelINS_13Kernel_traitsI13__nv_bfloat16S2_fS2_fjLj1536ELj1ELj4ELj1ELj16ENS_18Kernel_traits_baseILj1536ES2_S2_fS2_fjLj128EEEEELb1ELb0ELb1ELb1EEEvNS_9FwdParamsE
        .type           _ZN10layer_norm13ln_fwd_kernelINS_13Kernel_traitsI13__nv_bfloat16S2_fS2_fjLj1536ELj1ELj4ELj1ELj16ENS_18Kernel_traits_baseILj1536ES2_S2_fS2_fjLj128EEEEELb1ELb0ELb1ELb1EEEvNS_9FwdParamsE,@function
        .size           _ZN10layer_norm13ln_fwd_kernelINS_13Kernel_traitsI13__nv_bfloat16S2_fS2_fjLj1536ELj1ELj4ELj1ELj16ENS_18Kernel_traits_baseILj1536ES2_S2_fS2_fjLj128EEEEELb1ELb0ELb1ELb1EEEvNS_9FwdParamsE,(.L_x_44394 - _ZN10layer_norm13ln_fwd_kernelINS_13Kernel_traitsI13__nv_bfloat16S2_fS2_fjLj1536ELj1ELj4ELj1ELj16ENS_18Kernel_traits_baseILj1536ES2_S2_fS2_fjLj128EEEEELb1ELb0ELb1ELb1EEEvNS_9FwdParamsE)
        .other          _ZN10layer_norm13ln_fwd_kernelINS_13Kernel_traitsI13__nv_bfloat16S2_fS2_fjLj1536ELj1ELj4ELj1ELj16ENS_18Kernel_traits_baseILj1536ES2_S2_fS2_fjLj128EEEEELb1ELb0ELb1ELb1EEEvNS_9FwdParamsE,@"STO_CUDA_ENTRY STV_DEFAULT"
_ZN10layer_norm13ln_fwd_kernelINS_13Kernel_traitsI13__nv_bfloat16S2_fS2_fjLj1536ELj1ELj4ELj1ELj16ENS_18Kernel_traits_baseILj1536ES2_S2_fS2_fjLj128EEEEELb1ELb0ELb1ELb1EEEvNS_9FwdParamsE:
.text._ZN10layer_norm13ln_fwd_kernelINS_13Kernel_traitsI13__nv_bfloat16S2_fS2_fjLj1536ELj1ELj4ELj1ELj16ENS_18Kernel_traits_baseILj1536ES2_S2_fS2_fjLj128EEEEELb1ELb0ELb1ELb1EEEvNS_9FwdParamsE:
        /* <DEDUP_REMOVED lines=22> */
[----:B--2---:R-:W-:-:S04]  /*0160*/  IMAD R153, R33, UR8, R0 ;  /* 0x0000000821997c24 */ /* 0x004fc8000f8e0200 */
[----:B------:R-:W-:Y:S01]  /*0170*/  IMAD.WIDE.U32 R16, R153, -0x326172a9, RZ ;  /* 0xcd9e8d5799107825 */ /* 0x000fe200078e00ff */
[----:B------:R-:W-:Y:S01]  /*0180*/  ISETP.NE.AND.EX P0, PT, RZ, UR9, PT, P0 ;  /* 0x00000009ff007c0c */ /* 0x000fe2000bf05300 */
[----:B------:R-:W-:Y:S01]  /*0190*/  ULDC.64 UR8, c[0x0][0x260] ;  /* 0x0000980000087ab9 */ /* 0x000fe20000000a00 */
[----:B------:R-:W-:-:S11]  /*01a0*/  SHF.R.U32.HI R154, RZ, 0x5, R0 ;  /* 0x00000005ff9a7819 */ /* 0x000fd60000011600 */
[----:B------:R-:W5:Y:S04]  /*01b0*/  @P0 LDG.E.128 R4, desc[UR6][R24.64] ;  /* 0x0000000618040981 */ /* 0x000f68000c1e1d00 */
[----:B------:R-:W5:Y:S04]  /*01c0*/  @P0 LDG.E.128 R12, desc[UR6][R24.64+0x400] ;  /* 0x00040006180c0981 */ /* 0x000f68000c1e1d00 */
[----:B------:R-:W5:Y:S01]  /*01d0*/  @P0 LDG.E.128 R48, desc[UR6][R24.64+0x800] ;  /* 0x0008000618300981 */ /* 0x000f62000c1e1d00 */
[----:B------:R-:W-:Y:S02]  /*01e0*/  LEA R154, R33, R154, 0x2 ;  /* 0x0000009a219a7211 */ /* 0x000fe400078e10ff */
[----:B----4-:R-:W-:-:S02]  /*01f0*/  @P1 R2UR UR4, R2 ;  /* 0x00000000020412ca */ /* 0x010fc400000e0000 */
[----:B------:R-:W-:Y:S02]  /*0200*/  @P1 R2UR UR5, R3 ;  /* 0x00000000030512ca */ /* 0x000fe400000e0000 */
[----:B---3--:R-:W-:-:S05]  /*0210*/  @P1 IADD3 R148, P2, R8, R11, RZ ;  /* 0x0000000b08941210 */ /* 0x008fca0007f5e0ff */
[----:B------:R-:W-:-:S06]  /*0220*/  @P1 IMAD.X R149, RZ, RZ, R9, P2 ;  /* 0x000000ffff951224 */ /* 0x000fcc00010e0609 */
[----:B------:R-:W-:Y:S01]  /*0230*/  UIADD3 UR13, UR5, -0x4498517b, URZ ;  /* 0xbb67ae85050d7890 */ /* 0x000fe2000fffe03f */
[----:B------:R-:W5:Y:S01]  /*0240*/  @P0 LDG.E.128 R8, desc[UR6][R24.64+0x200] ;  /* 0x0002000618080981 */ /* 0x000f62000c1e1d00 */
[--C-:B------:R-:W-:Y:S02]  /*0250*/  SHF.R.U64 R151, R148, 0x2, R149.reuse ;  /* 0x0000000294977819 */ /* 0x100fe40000001295 */
[----:B------:R-:W-:-:S03]  /*0260*/  SHF.R.U32.HI R149, RZ, 0x2, R149 ;  /* 0x00000002ff957819 */ /* 0x000fc60000011695 */
[----:B------:R-:W-:Y:S01]  /*0270*/  IMAD.WIDE.U32 R2, R151, -0x2daee0ad, RZ ;  /* 0xd2511f5397027825 */ /* 0x000fe200078e00ff */
[----:B------:R-:W-:-:S04]  /*0280*/  LOP3.LUT R20, R17, UR4, R149, 0x96, !PT ;  /* 0x0000000411147c12 */ /* 0x000fc8000f8e9695 */
        /* <DEDUP_REMOVED lines=8> */
[----:B------:R-:W-:Y:S01]  /*0310*/  IMAD.WIDE.U32 R26, R26, -0x326172a9, RZ ;  /* 0xcd9e8d571a1a7825 */ /* 0x000fe200078e00ff */
[----:B------:R-:W-:Y:S01]  /*0320*/  UIADD3 UR17, UR5, 0x32370b8f, URZ ;  /* 0x32370b8f05117890 */ /* 0x000fe2000fffe03f */
[----:B------:R-:W5:Y:S02]  /*0330*/  @P0 LDG.E.128 R16, desc[UR6][R24.64+0x600] ;  /* 0x0006000618100981 */ /* 0x000f64000c1e1d00 */
[----:B------:R-:W-:Y:S01]  /*0340*/  IMAD.WIDE.U32 R2, R2, -0x2daee0ad, RZ ;  /* 0xd2511f5302027825 */ /* 0x000fe200078e00ff */
[----:B------:R-:W-:-:S04]  /*0350*/  LOP3.LUT R28, R27, UR14, R22, 0x96, !PT ;  /* 0x0000000e1b1c7c12 */ /* 0x000fc8000f8e9616 */
[----:B------:R-:W-:Y:S01]  /*0360*/  LOP3.LUT R30, R3, UR15, R20, 0x96, !PT ;  /* 0x0000000f031e7c12 */ /* 0x000fe2000f8e9614 */
[----:B------:R-:W-:Y:S01]  /*0370*/  UIADD3 UR16, UR4, -0x255992d5, URZ ;  /* 0xdaa66d2b04107890 */ /* 0x000fe2000fffe03f */
[----:B------:R-:W-:Y:S01]  /*0380*/  IMAD.WIDE.U32 R28, R28, -0x2daee0ad, RZ ;  /* 0xd2511f531c1c7825 */ /* 0x000fe200078e00ff */
[----:B------:R-:W-:Y:S01]  /*0390*/  UIADD3 UR18, UR4, 0x78dde6e4, URZ ;  /* 0x78dde6e404127890 */ /* 0x000fe2000fffe03f */
[----:B------:R0:W5:Y:S02]  /*03a0*/  @P0 LDG.E.128 R20, desc[UR6][R24.64+0xa00] ;  /* 0x000a000618140981 */ /* 0x000164000c1e1d00 */
[----:B------:R-:W-:Y:S01]  /*03b0*/  IMAD.WIDE.U32 R30, R30, -0x326172a9, RZ ;  /* 0xcd9e8d571e1e7825 */ /* 0x000fe200078e00ff */
[----:B------:R-:W-:-:S04]  /*03c0*/  LOP3.LUT R27, R29, UR17, R2, 0x96, !PT ;  /* 0x000000111d1b7c12 */ /* 0x000fc8000f8e9602 */
        /* <DEDUP_REMOVED lines=10> */
[----:B------:R-:W-:-:S04]  /*0470*/  LOP3.LUT R3, R29, UR21, R2, 0x96, !PT ;  /* 0x000000151d037c12 */ /* 0x000fc8000f8e9602 */
[----:B------:R-:W-:Y:S01]  /*0480*/  LOP3.LUT R2, R31, UR20, R26, 0x96, !PT ;  /* 0x000000141f027c12 */ /* 0x000fe2000f8e961a */
[----:B------:R-:W-:Y:S01]  /*0490*/  UIADD3 UR22, UR4, -0x4ab325aa, URZ ;  /* 0xb54cda5604167890 */ /* 0x000fe2000fffe03f */
[----:B0-----:R-:W-:Y:S01]  /*04a0*/  IMAD.WIDE.U32 R24, R3, -0x326172a9, RZ ;  /* 0xcd9e8d5703187825 */ /* 0x001fe200078e00ff */
[----:B------:R-:W-:-:S03]  /*04b0*/  UIADD3 UR23, UR5, 0x646e171e, URZ ;  /* 0x646e171e05177890 */ /* 0x000fc6000fffe03f */
[----:B------:R-:W-:Y:S01]  /*04c0*/  IMAD.WIDE.U32 R2, R2, -0x2daee0ad, RZ ;  /* 0xd2511f5302027825 */ /* 0x000fe200078e00ff */
[----:B------:R-:W-:-:S04]  /*04d0*/  LOP3.LUT R26, R25, UR22, R30, 0x96, !PT ;  /* 0x00000016191a7c12 */ /* 0x000fc8000f8e961e */
[----:B------:R-:W-:Y:S01]  /*04e0*/  LOP3.LUT R28, R3, UR23, R28, 0x96, !PT ;  /* 0x00000017031c7c12 */ /* 0x000fe2000f8e961c */
[----:B------:R-:W-:Y:S01]  /*04f0*/  UIADD3 UR24, UR4, 0x5384540f, URZ ;  /* 0x5384540f04187890 */ /* 0x000fe2000fffe03f */
[----:B------:R-:W-:Y:S01]  /*0500*/  IMAD.WIDE.U32 R26, R26, -0x2daee0ad, RZ ;  /* 0xd2511f531a1a7825 */ /* 0x000fe200078e00ff */
[----:B------:R-:W-:Y:S01]  /*0510*/  UIADD3 UR25, UR5, 0x1fd5c5a3, URZ ;  /* 0x1fd5c5a305197890 */ /* 0x000fe2000fffe03f */
[----:B------:R-:W-:Y:S02]  /*0520*/  ISETP.GE.AND P1, PT, R154, UR10, PT ;  /* 0x0000000a9a007c0c */ /* 0x000fe4000bf26270 */
[----:B------:R-:W-:Y:S01]  /*0530*/  IMAD.WIDE.U32 R28, R28, -0x326172a9, RZ ;  /* 0xcd9e8d571c1c7825 */ /* 0x000fe200078e00ff */
[----:B------:R-:W-:Y:S02]  /*0540*/  IADD3 R52, P2, R52, UR8, RZ ;  /* 0x0000000834347c10 */ /* 0x000fe4000ff5e0ff */
[----:B------:R-:W-:Y:S02]  /*0550*/  LOP3.LUT R146, R27, UR25, R2, 0x96, !PT ;  /* 0x000000191b927c12 */ /* 0x000fe4000f8e9602 */
[----:B------:R-:W-:Y:S01]  /*0560*/  LOP3.LUT R147, R29, UR24, R24, 0x96, !PT ;  /* 0x000000181d937c12 */ /* 0x000fe2000f8e9618 */
[----:B------:R-:W-:-:S02]  /*0570*/  UIADD3 UR26, UR4, -0xe443238, URZ ;  /* 0xf1bbcdc8041a7890 */ /* 0x000fc4000fffe03f */
[----:B------:R-:W-:Y:S01]  /*0580*/  UIADD3 UR27, UR5, -0x24c28bd8, URZ ;  /* 0xdb3d7428051b7890 */ /* 0x000fe2000fffe03f */
[----:B------:R-:W-:-:S04]  /*0590*/  IMAD.HI.U32 R25, R146, -0x326172a9, RZ ;  /* 0xcd9e8d5792197827 */ /* 0x000fc800078e00ff */
[----:B------:R-:W-:Y:S01]  /*05a0*/  IMAD.HI.U32 R3, R147, -0x2daee0ad, RZ ;  /* 0xd2511f5393037827 */ /* 0x000fe200078e00ff */
[----:B------:R-:W-:-:S03]  /*05b0*/  LOP3.LUT R150, R25, UR26, R28, 0x96, !PT ;  /* 0x0000001a19967c12 */ /* 0x000fc6000f8e961c */
[----:B------:R-:W-:Y:S01]  /*05c0*/  IMAD.X R53, RZ, RZ, UR9, P2 ;  /* 0x00000009ff357e24 */ /* 0x000fe200090e06ff */
[----:B------:R-:W-:Y:S01]  /*05d0*/  LOP3.LUT R152, R3, UR27, R26, 0x96, !PT ;  /* 0x0000001b03987c12 */ /* 0x000fe2000f8e961a */
[----:B------:R-:W-:Y:S06]  /*05e0*/  @P1 EXIT ;  /* 0x000000000000194d */ /* 0x000fec0003800000 */
[----:B------:R0:W5:Y:S04]  /*05f0*/  LDG.E.128 R24, desc[UR6][R52.64] ;  /* 0x0000000634187981 */ /* 0x000168000c1e1d00 */
[----:B------:R0:W5:Y:S04]  /*0600*/  LDG.E.128 R28, desc[UR6][R52.64+0x200] ;  /* 0x00020006341c7981 */ /* 0x000168000c1e1d00 */
[----:B------:R0:W5:Y:S04]  /*0610*/  LDG.E.128 R32, desc[UR6][R52.64+0x400] ;  /* 0x0004000634207981 */ /* 0x000168000c1e1d00 */
[----:B------:R0:W5:Y:S04]  /*0620*/  LDG.E.128 R36, desc[UR6][R52.64+0x600] ;  /* 0x0006000634247981 */ /* 0x000168000c1e1d00 */
[----:B------:R0:W5:Y:S04]  /*0630*/  LDG.E.128 R40, desc[UR6][R52.64+0x800] ;  /* 0x0008000634287981 */ /* 0x000168000c1e1d00 */
        /* <DEDUP_REMOVED lines=14> */
[----:B------:R-:W-:Y:S01]  /*0720*/  IMAD.U32 R2, R4, 0x10000, RZ ;  /* 0x0001000004027824 */ /* 0x000fe200078e00ff */
[C---:B------:R-:W-:Y:S01]  /*0730*/  PRMT R111, R5.reuse, 0x7632, R111 ;  /* 0x00007632056f7816 */ /* 0x040fe2000000006f */
[C---:B------:R-:W-:Y:S01]  /*0740*/  IMAD.U32 R4, R6.reuse, 0x10000, RZ ;  /* 0x0001000006047824 */ /* 0x040fe200078e00ff */
[----:B------:R-:W-:Y:S01]  /*0750*/  SHF.L.U32 R3, R5, 0x10, RZ ;  /* 0x0000001005037819 */ /* 0x000fe200000006ff */
[C---:B------:R-:W-:Y:S01]  /*0760*/  IMAD.U32 R5, R7.reuse, 0x10000, RZ ;  /* 0x0001000007057824 */ /* 0x040fe200078e00ff */
[----:B------:R-:W-:Y:S01]  /*0770*/  PRMT R112, R6, 0x7632, R112 ;  /* 0x0000763206707816 */ /* 0x000fe20000000070 */
[----:B------:R-:W-:Y:S01]  /*0780*/  IMAD.U32 R106, R20, 0x10000, RZ ;  /* 0x00010000146a7824 */ /* 0x000fe200078e00ff */
[----:B------:R-:W-:Y:S01]  /*0790*/  PRMT R113, R7, 0x7632, R113 ;  /* 0x0000763207717816 */ /* 0x000fe20000000071 */
[----:B------:R-:W-:Y:S01]  /*07a0*/  IMAD.U32 R7, R9, 0x10000, RZ ;  /* 0x0001000009077824 */ /* 0x000fe200078e00ff */
[C---:B------:R-:W-:Y:S01]  /*07b0*/  PRMT R114, R8.reuse, 0x7632, R114 ;  /* 0x0000763208727816 */ /* 0x040fe20000000072 */
[----:B------:R-:W-:Y:S01]  /*07c0*/  UIADD3 UR28, UR4, -0x700cb87f, URZ ;  /* 0x8ff34781041c7890 */ /* 0x000fe2000fffe03f */
[----:B------:R-:W-:Y:S01]  /*07d0*/  SHF.L.U32 R6, R8, 0x10, RZ ;  /* 0x0000001008067819 */ /* 0x000fe200000006ff */
[----:B------:R-:W-:Y:S01]  /*07e0*/  IMAD.U32 R107, R21, 0x10000, RZ ;  /* 0x00010000156b7824 */ /* 0x000fe200078e00ff */
[----:B------:R-:W-:Y:S01]  /*07f0*/  PRMT R115, R9, 0x7632, R115 ;  /* 0x0000763209737816 */ /* 0x000fe20000000073 */
[----:B------:R-:W-:Y:S01]  /*0800*/  UIADD3 UR29, UR5, -0x695add53, URZ ;  /* 0x96a522ad051d7890 */ /* 0x000fe2000fffe03f */
[----:B------:R-:W-:Y:S01]  /*0810*/  PRMT R132, R20, 0x7632, R132 ;  /* 0x0000763214847816 */ /* 0x000fe20000000084 */
[C---:B------:R-:W-:Y:S01]  /*0820*/  IMAD.U32 R8, R10.reuse, 0x10000, RZ ;  /* 0x000100000a087824 */ /* 0x040fe200078e00ff */
[----:B------:R-:W-:Y:S01]  /*0830*/  PRMT R133, R21, 0x7632, R133 ;  /* 0x0000763215857816 */ /* 0x000fe20000000085 */
[----:B------:R-:W-:Y:S01]  /*0840*/  IMAD R147, R147, -0x2daee0ad, RZ ;  /* 0xd2511f5393937824 */ /* 0x000fe200078e02ff */
[----:B------:R-:W-:Y:S01]  /*0850*/  PRMT R116, R10, 0x7632, R116 ;  /* 0x000076320a747816 */ /* 0x000fe20000000074 */
[----:B------:R-:W-:Y:S01]  /*0860*/  IMAD R146, R146, -0x326172a9, RZ ;  /* 0xcd9e8d5792927824 */ /* 0x000fe200078e02ff */
[C---:B------:R-:W-:Y:S01]  /*0870*/  PRMT R117, R11.reuse, 0x7632, R117 ;  /* 0x000076320b757816 */ /* 0x040fe20000000075 */
[----:B------:R-:W-:Y:S01]  /*0880*/  IMAD.HI.U32 R21, R152, -0x326172a9, RZ ;  /* 0xcd9e8d5798157827 */ /* 0x000fe200078e00ff */
[----:B------:R-:W-:Y:S01]  /*0890*/  SHF.L.U32 R9, R11, 0x10, RZ ;  /* 0x000000100b097819 */ /* 0x000fe200000006ff */
[----:B------:R-:W-:Y:S01]  /*08a0*/  BSSY B0, `(.L_x_16018) ;  /* 0x000147a000007945 */ /* 0x000fe20003800000 */
[----:B------:R-:W-:Y:S01]  /*08b0*/  PRMT R118, R12, 0x7632, R118 ;  /* 0x000076320c767816 */ /* 0x000fe20000000076 */
[----:B------:R-:W-:Y:S01]  /*08c0*/  IMAD.HI.U32 R20, R150, -0x2daee0ad, RZ ;  /* 0xd2511f5396147827 */ /* 0x000fe200078e00ff */
        /* <DEDUP_REMOVED lines=15> */
[----:B------:R-:W-:Y:S01]  /*09c0*/  IMAD.MOV.U32 R145, RZ, RZ, RZ ;  /* 0x000000ffff917224 */ /* 0x000fe200078e00ff */
        /* <DEDUP_REMOVED lines=44> */
[----:B------:R-:W-:Y:S01]  /*0c90*/  ISETP.NE.AND P2, PT, RZ, UR8, PT ;  /* 0x00000008ff007c0c */ /* 0x000fe2000bf45270 */
[----:B------:R-:W-:Y:S01]  /*0ca0*/  ULDC UR8, c[0x0][0x2d8] ;  /* 0x0000b60000087ab9 */ /* 0x000fe20000000800 */
[----:B0-----:R-:W-:-:S11]  /*0cb0*/  ULDC.64 UR10, c[0x0][0x298] ;  /* 0x0000a600000a7ab9 */ /* 0x001fd60000000a00 */
.L_x_16466:
[----:B------:R-:W0:Y:S08]  /*0cc0*/  LDC.64 R20, c[0x0][0x280] ;  /* 0x0000a000ff147b82 */ /* 0x000e300000000a00 */
[----:B-1----:R-:W1:Y:S08]  /*0cd0*/  LDC.64 R124, c[0x0][0x230] ;  /* 0x00008c00ff7c7b82 */ /* 0x002e700000000a00 */
[----:B------:R-:W2:Y:S01]  /*0ce0*/  LDC R157, c[0x0][0x218] ;  /* 0x00008600ff9d7b82 */ /* 0x000ea20000000800 */
[----:B0-----:R-:W-:-:S07]  /*0cf0*/  IMAD.WIDE R20, R154, 0x4, R20 ;  /* 0x000000049a147825 */ /* 0x001fce00078e0214 */
[----:B------:R-:W0:Y:S01]  /*0d00*/  LDC.64 R62, c[0x0][0x288] ;  /* 0x0000a200ff3e7b82 */ /* 0x000e220000000a00 */
[----:B------:R3:W4:Y:S01]  /*0d10*/  LDG.E R20, desc[UR6][R20.64] ;  /* 0x0000000614147981 */ /* 0x000722000c1e1900 */
[----:B------:R-:W-:Y:S01]  /*0d20*/  IMAD.MOV.U32 R155, RZ, RZ, RZ ;  /* 0x000000ffff9b7224 */ /* 0x000fe200078e00ff */
[----:B-1----:R-:W-:-:S04]  /*0d30*/  ISETP.NE.U32.AND P0, PT, R124, RZ, PT ;  /* 0x000000ff7c00720c */ /* 0x002fc80003f05070 */
[----:B------:R-:W-:Y:S01]  /*0d40*/  ISETP.NE.AND.EX P0, PT, R125, RZ, PT, P0 ;  /* 0x000000ff7d00720c */ /* 0x000fe20003f05300 */
[----:B--2---:R-:W-:-:S05]  /*0d50*/  IMAD R64, R154, R157, RZ ;  /* 0x0000009d9a407224 */ /* 0x004fca00078e02ff */
[----:B---3--:R-:W-:-:S07]  /*0d60*/  SHF.R.S32.HI R21, RZ, 0x1f, R64 ;  /* 0x0000001fff157819 */ /* 0x008fce0000011440 */
[----:B------:R-:W1:Y:S01]  /*0d70*/  @P0 LDC.64 R22, c[0x0][0x230] ;  /* 0x00008c00ff160b82 */ /* 0x000e620000000a00 */
[----:B------:R-:W-:Y:S01]  /*0d80*/  LEA.HI R21, R21, R64, RZ, 0x3 ;  /* 0x0000004015157211 */ /* 0x000fe200078f18ff */
[----:B0-----:R-:W-:-:S03]  /*0d90*/  IMAD.WIDE R62, R154, 0x4, R62 ;  /* 0x000000049a3e7825 */ /* 0x001fc600078e023e */
[----:B------:R-:W-:Y:S02]  /*0da0*/  LEA.HI.SX32 R159, R21, R144, 0x1d ;  /* 0x00000090159f7211 */ /* 0x000fe400078feaff */
[----:B------:R0:W5:Y:S03]  /*0db0*/  LDG.E R156, desc[UR6][R62.64] ;  /* 0x000000063e9c7981 */ /* 0x000166000c1e1900 */
[----:B-1----:R-:W-:-:S05]  /*0dc0*/  @P0 IMAD.WIDE.U32 R22, R159, 0x20, R22 ;  /* 0x000000209f160825 */ /* 0x002fca00078e0016 */
[----:B------:R-:W2:Y:S04]  /*0dd0*/  @P0 LDG.E.128 R48, desc[UR6][R22.64] ;  /* 0x0000000616300981 */ /* 0x000ea8000c1e1d00 */
[----:B------:R0:W5:Y:S01]  /*0de0*/  @P0 LDG.E.128 R56, desc[UR6][R22.64+0x10] ;  /* 0x0000100616380981 */ /* 0x000162000c1e1d00 */
[----:B----4-:R-:W-:-:S13]  /*0df0*/  ISETP.GE.AND P3, PT, R20, 0x1, PT ;  /* 0x000000011400780c */ /* 0x010fda0003f66270 */
[----:B------:R-:W1:Y:S01]  /*0e00*/  @P3 LDC.64 R60, c[0x0][0x220] ;  /* 0x00008800ff3c3b82 */ /* 0x000e620000000a00 */
[----:B------:R-:W-:Y:S02]  /*0e10*/  @P3 IADD3 R66, R20, -0x1, RZ ;  /* 0xffffffff14423810 */ /* 0x000fe40007ffe0ff */
[----:B------:R-:W-:-:S03]  /*0e20*/  @P3 LOP3.LUT R144, R0, 0x1f, RZ, 0xc0, !PT ;  /* 0x0000001f00903812 */ /* 0x000fc600078ec0ff */
[----:B------:R-:W-:-:S05]  /*0e30*/  @P3 IMAD R66, R66, R157, RZ ;  /* 0x0000009d42423224 */ /* 0x000fca00078e02ff */
[----:B------:R-:W-:-:S04]  /*0e40*/  @P3 SHF.R.S32.HI R65, RZ, 0x1f, R66 ;  /* 0x0000001fff413819 */ /* 0x000fc80000011442 */
[----:B------:R-:W-:-:S04]  /*0e50*/  @P3 LEA.HI R65, R65, R66, RZ, 0x3 ;  /* 0x0000004241413211 */ /* 0x000fc800078f18ff */
[----:B------:R-:W-:-:S05]  /*0e60*/  @P3 LEA.HI.SX32 R155, R65, R144, 0x1d ;  /* 0x00000090419b3211 */ /* 0x000fca00078feaff */
[----:B-1----:R-:W-:-:S05]  /*0e70*/  @P3 IMAD.WIDE.U32 R60, R155, 0x10, R60 ;  /* 0x000000109b3c3825 */ /* 0x002fca00078e003c */
[----:B------:R0:W5:Y:S01]  /*0e80*/  @P3 LDG.E.128 R52, desc[UR6][R60.64] ;  /* 0x000000063c343981 */ /* 0x000162000c1e1d00 */
[----:B------:R-:W-:Y:S01]  /*0e90*/  ISETP.GT.AND P4, PT, R20, RZ, PT ;  /* 0x000000ff1400720c */ /* 0x000fe20003f84270 */
[----:B------:R-:W-:Y:S01]  /*0ea0*/  BSSY B1, `(.L_x_16019) ;  /* 0x000005d000017945 */ /* 0x000fe20003800000 */
[----:B------:R-:W-:-:S11]  /*0eb0*/  SHF.R.S32.HI R158, RZ, 0x1f, R154 ;  /* 0x0000001fff9e7819 */ /* 0x000fd6000001149a */
[----:B------:R-:W-:-:S04]  /*0ec0*/  @!P4 ISETP.NE.U32.AND P1, PT, R124, RZ, PT ;  /* 0x000000ff7c00c20c */ /* 0x000fc80003f25070 */
[----:B------:R-:W-:Y:S01]  /*0ed0*/  @!P4 ISETP.NE.AND.EX P1, PT, R125, RZ, PT, P1 ;  /* 0x000000ff7d00c20c */ /* 0x000fe20003f25310 */
[----:B------:R-:W-:-:S03]  /*0ee0*/  @!P4 IMAD.MOV.U32 R65, RZ, RZ, R148 ;  /* 0x000000ffff41c224 */ /* 0x000fc600078e0094 */
[----:B--2---:R-:W-:Y:S01]  /*0ef0*/  @!P4 FSEL R20, R48, RZ, P1 ;  /* 0x000000ff3014c208 */ /* 0x004fe20000800000 */
[----:B0-----:R-:W-:Y:S08]  /*0f00*/  @!P4 BRA `(.L_x_16020) ;  /* 0x000000040058c947 */ /* 0x001ff00003800000 */
        /* <DEDUP_REMOVED lines=12> */
.L_x_16022:
[----:B------:R-:W-:-:S07]  /*0fd0*/  IMAD.MOV.U32 R64, RZ, RZ, R152 ;  /* 0x000000ffff407224 */ /* 0x000fce00078e0098 */
.L_x_16023:
[----:B------:R-:W-:Y:S05]  /*0fe0*/  BSYNC B2 ;  /* 0x0000000000027941 */ /* 0x000fea0003800000 */
.L_x_16021:
        /* <DEDUP_REMOVED lines=16> */
.L_x_16027:
[----:B------:R-:W-:Y:S05]  /*10f0*/  BSYNC B3 ;  /* 0x0000000000037941 */ /* 0x000fea0003800000 */
.L_x_16026:
        /* <DEDUP_REMOVED lines=44> */
.L_x_16025:
[----:B------:R-:W-:Y:S05]  /*13c0*/  BSYNC B2 ;  /* 0x0000000000027941 */ /* 0x000fea0003800000 */
.L_x_16024:
        /* <DEDUP_REMOVED lines=10> */
.L_x_16020:
[----:B------:R-:W-:Y:S05]  /*1470*/  BSYNC B1 ;  /* 0x0000000000017941 */ /* 0x000fea0003800000 */
.L_x_16019:
        /* <DEDUP_REMOVED lines=18> */
.L_x_16031:
[----:B------:R-:W-:-:S07]  /*15a0*/  IMAD.MOV.U32 R21, RZ, RZ, R152 ;  /* 0x000000ffff157224 */ /* 0x000fce00078e0098 */
.L_x_16032:
[----:B------:R-:W-:Y:S05]  /*15b0*/  BSYNC B2 ;  /* 0x0000000000027941 */ /* 0x000fea0003800000 */
.L_x_16030:
        /* <DEDUP_REMOVED lines=16> */
.L_x_16036:
[----:B------:R-:W-:Y:S05]  /*16c0*/  BSYNC B3 ;  /* 0x0000000000037941 */ /* 0x000fea0003800000 */
.L_x_16035:
        /* <DEDUP_REMOVED lines=44> */
.L_x_16034:
[----:B------:R-:W-:Y:S05]  /*1990*/  BSYNC B2 ;  /* 0x0000000000027941 */ /* 0x000fea0003800000 */
.L_x_16033:
        /* <DEDUP_REMOVED lines=11> */
.L_x_16029:
[----:B------:R-:W-:Y:S05]  /*1a50*/  BSYNC B1 ;  /* 0x0000000000017941 */ /* 0x000fea0003800000 */
.L_x_16028:
        /* <DEDUP_REMOVED lines=18> */
.L_x_16040:
[----:B------:R-:W-:-:S07]  /*1b80*/  IMAD.MOV.U32 R66, RZ, RZ, R152 ;  /* 0x000000ffff427224 */ /* 0x000fce00078e0098 */
.L_x_16041:
[----:B------:R-:W-:Y:S05]  /*1b90*/  BSYNC B2 ;  /* 0x0000000000027941 */ /* 0x000fea0003800000 */
.L_x_16039:
        /* <DEDUP_REMOVED lines=16> */
.L_x_16045:
[----:B------:R-:W-:Y:S05]  /*1ca0*/  BSYNC B3 ;  /* 0x0000000000037941 */ /* 0x000fea0003800000 */
.L_x_16044:
        /* <DEDUP_REMOVED lines=44> */
.L_x_16043:
[----:B------:R-:W-:Y:S05]  /*1f70*/  BSYNC B2 ;  /* 0x0000000000027941 */ /* 0x000fea0003800000 */
.L_x_16042:
        /* <DEDUP_REMOVED lines=10> */
.L_x_16038:
[----:B------:R-:W-:Y:S05]  /*2020*/  BSYNC B1 ;  /* 0x0000000000017941 */ /* 0x000fea0003800000 */
.L_x_16037:
        /* <DEDUP_REMOVED lines=18> */
.L_x_16049:
[----:B------:R-:W-:-:S07]  /*2150*/  IMAD.MOV.U32 R23, RZ, RZ, R152 ;  /* 0x000000ffff177224 */ /* 0x000fce00078e0098 */
.L_x_16050:
[----:B------:R-:W-:Y:S05]  /*2160*/  BSYNC B2 ;  /* 0x0000000000027941 */ /* 0x000fea0003800000 */
.L_x_16048:
        /* <DEDUP_REMOVED lines=16> */
.L_x_16054:
[----:B------:R-:W-:Y:S05]  /*2270*/  BSYNC B3 ;  /* 0x0000000000037941 */ /* 0x000fea0003800000 */
.L_x_16053:
        /* <DEDUP_REMOVED lines=44> */
.L_x_16052:
[----:B------:R-:W-:Y:S05]  /*2540*/  BSYNC B2 ;  /* 0x0000000000027941 */ /* 0x000fea0003800000 */
.L_x_16051:
        /* <DEDUP_REMOVED lines=11> */
.L_x_16047:
[----:B------:R-:W-:Y:S05]  /*2600*/  BSYNC B1 ;  /* 0x0000000000017941 */ /* 0x000fea0003800000 */
.L_x_16046:
        /* <DEDUP_REMOVED lines=18> */
.L_x_16058:
[----:B------:R-:W-:-:S07]  /*2730*/  IMAD.MOV.U32 R68, RZ, RZ, R152 ;  /* 0x000000ffff447224 */ /* 0x000fce00078e0098 */
.L_x_16059:
[----:B------:R-:W-:Y:S05]  /*2740*/  BSYNC B2 ;  /* 0x0000000000027941 */ /* 0x000fea0003800000 */
.L_x_16057:
        /* <DEDUP_REMOVED lines=16> */
.L_x_16063:
[----:B------:R-:W-:Y:S05]  /*2850*/  BSYNC B3 ;  /* 0x0000000000037941 */ /* 0x000fea0003800000 */
.L_x_16062:
        /* <DEDUP_REMOVED lines=44> */
.L_x_16061:
[----:B------:R-:W-:Y:S05]  /*2b20*/  BSYNC B2 ;  /* 0x0000000000027941 */ /* 0x000fea0003800000 */
.L_x_16060:
        /* <DEDUP_REMOVED lines=10> */
.L_x_16056:
[----:B------:R-:W-:Y:S05]  /*2bd0*/  BSYNC B1 ;  /* 0x0000000000017941 */ /* 0x000fea0003800000 */
.L_x_16055:
        /* <DEDUP_REMOVED lines=18> */
.L_x_16067:
[----:B------:R-:W-:-:S07]  /*2d00*/  IMAD.MOV.U32 R68, RZ, RZ, R152 ;  /* 0x000000ffff447224 */ /* 0x000fce00078e0098 */
.L_x_16068:
[----:B------:R-:W-:Y:S05]  /*2d10*/  BSYNC B2 ;  /* 0x0000000000027941 */ /* 0x000fea0003800000 */
.L_x_16066:
        /* <DEDUP_REMOVED lines=16> */
.L_x_16072:
[----:B------:R-:W-:Y:S05]  /*2e20*/  BSYNC B3 ;  /* 0x0000000000037941 */ /* 0x000fea0003800000 */
.L_x_16071:
        /* <DEDUP_REMOVED lines=44> */
.L_x_16070:
[----:B------:R-:W-:Y:S05]  /*30f0*/  BSYNC B2 ;  /* 0x0000000000027941 */ /* 0x000fea0003800000 */
.L_x_16069:
        /* <DEDUP_REMOVED lines=11> */
.L_x_16065:
[----:B------:R-:W-:Y:S05]  /*31b0*/  BSYNC B1 ;  /* 0x0000000000017941 */ /* 0x000fea0003800000 */
.L_x_16064:
        /* <DEDUP_REMOVED lines=18> */
.L_x_16076:
[----:B------:R-:W-:-:S07]  /*32e0*/  IMAD.MOV.U32 R68, RZ, RZ, R152 ;  /* 0x000000ffff447224 */ /* 0x000fce00078e0098 */
.L_x_16077:
[----:B------:R-:W-:Y:S05]  /*32f0*/  BSYNC B2 ;  /* 0x0000000000027941 */ /* 0x000fea0003800000 */
.L_x_16075:
        /* <DEDUP_REMOVED lines=16> */
.L_x_16081:
[----:B------:R-:W-:Y:S05]  /*3400*/  BSYNC B3 ;  /* 0x0000000000037941 */ /* 0x000fea0003800000 */
.L_x_16080:
        /* <DEDUP_REMOVED lines=44> */
.L_x_16079:
[----:B------:R-:W-:Y:S05]  /*36d0*/  BSYNC B2 ;  /* 0x0000000000027941 */ /* 0x000fea0003800000 */
.L_x_16078:
        /* <DEDUP_REMOVED lines=10> */
.L_x_16074:
[----:B------:R-:W-:Y:S05]  /*3780*/  BSYNC B1 ;  /* 0x0000000000017941 */ /* 0x000fea0003800000 */
.L_x_16073:
        /* <DEDUP_REMOVED lines=18> */
.L_x_16085:
[----:B------:R-:W-:-:S07]  /*38b0*/  IMAD.MOV.U32 R68, RZ, RZ, R152 ;  /* 0x000000ffff447224 */ /* 0x000fce00078e0098 */
.L_x_16086:
[----:B------:R-:W-:Y:S05]  /*38c0*/  BSYNC B2 ;  /* 0x0000000000027941 */ /* 0x000fea0003800000 */
.L_x_16084:
        /* <DEDUP_REMOVED lines=16> */
.L_x_16090:
[----:B------:R-:W-:Y:S05]  /*39d0*/  BSYNC B3 ;  /* 0x0000000000037941 */ /* 0x000fea0003800000 */
.L_x_16089:
        /* <DEDUP_REMOVED lines=44> */
.L_x_16088:
[----:B------:R-:W-:Y:S05]  /*3ca0*/  BSYNC B2 ;  /* 0x0000000000027941 */ /* 0x000fea0003800000 */
.L_x_16087:
        /* <DEDUP_REMOVED lines=11> */
.L_x_16083:
[----:B------:R-:W-:Y:S05]  /*3d60*/  BSYNC B1 ;  /* 0x0000000000017941 */ /* 0x000fea0003800000 */
.L_x_16082:
[----:B------:R-:W0:Y:S01]  /*3d70*/  LDC.64 R160, c[0x0][0x238] ;  /* 0x00008e00ffa07b82 */ /* 0x000e220000000a00 */
[----:B------:R-:W-:Y:S01]  /*3d80*/  VIADD R73, R159, 0x20 ;  /* 0x000000209f497836 */ /* 0x000fe20000000000 */
[----:B------:R-:W-:Y:S01]  /*3d90*/  BSSY B1, `(.L_x_16091) ;  /* 0x000001d000017945 */ /* 0x000fe20003800000 */
[----:B------:R-:W-:-:S05]  /*3da0*/  IADD3 R79, R155, 0x20, RZ ;  /* 0x000000209b4f7810 */ /* 0x000fca0007ffe0ff */
[----:B------:R-:W1:Y:S08]  /*3db0*/  @P0 LDC.64 R64, c[0x0][0x230] ;  /* 0x00008c00ff400b82 */ /* 0x000e700000000a00 */
[----:B------:R-:W2:Y:S01]  /*3dc0*/  @P3 LDC.64 R60, c[0x0][0x220] ;  /* 0x00008800ff3c3b82 */ /* 0x000ea20000000a00 */
[----:B0-----:R-:W-:-:S05]  /*3dd0*/  IMAD.WIDE.U32 R62, R159, 0x20, R160 ;  /* 0x000000209f3e7825 */ /* 0x001fca00078e00a0 */
[----:B------:R0:W-:Y:S01]  /*3de0*/  STG.E.128 desc[UR6][R62.64], R20 ;  /* 0x000000143e007986 */ /* 0x0001e2000c101d06 */
[----:B-1----:R-:W-:-:S03]  /*3df0*/  @P0 IMAD.WIDE.U32 R64, R73, 0x20, R64 ;  /* 0x0000002049400825 */ /* 0x002fc600078e0040 */
[----:B------:R0:W-:Y:S01]  /*3e00*/  STG.E.128 desc[UR6][R62.64+0x10], R100 ;  /* 0x000010643e007986 */ /* 0x0001e2000c101d06 */
[----:B------:R-:W-:Y:S05]  /*3e10*/  @!P3 BRA `(.L_x_16092) ;  /* 0x000000000050b947 */ /* 0x000fea0003800000 */
[----:B------:R-:W-:Y:S01]  /*3e20*/  IMAD.U32 R67, R136, 0x10000, RZ ;  /* 0x0001000088437824 */ /* 0x000fe200078e00ff */
[----:B0-----:R-:W0:Y:S01]  /*3e30*/  LDC.64 R62, c[0x0][0x240] ;  /* 0x00009000ff3e7b82 */ /* 0x001e220000000a00 */
        /* <DEDUP_REMOVED lines=18> */
.L_x_16092:
[----:B------:R-:W-:Y:S05]  /*3f60*/  BSYNC B1 ;  /* 0x0000000000017941 */ /* 0x000fea0003800000 */
.L_x_16091:
[----:B--2---:R-:W-:Y:S01]  /*3f70*/  @P3 IMAD.WIDE.U32 R60, R79, 0x10, R60 ;  /* 0x000000104f3c3825 */ /* 0x004fe200078e003c */
[----:B------:R-:W2:Y:S04]  /*3f80*/  @P0 LDG.E.128 R48, desc[UR6][R64.64] ;  /* 0x0000000640300981 */ /* 0x000ea8000c1e1d00 */
[----:B------:R3:W5:Y:S04]  /*3f90*/  @P3 LDG.E.128 R52, desc[UR6][R60.64] ;  /* 0x000000063c343981 */ /* 0x000768000c1e1d00 */
[----:B------:R3:W5:Y:S01]  /*3fa0*/  @P0 LDG.E.128 R56, desc[UR6][R64.64+0x10] ;  /* 0x0000100640380981 */ /* 0x000762000c1e1d00 */
[----:B------:R-:W-:Y:S01]  /*3fb0*/  @!P4 ISETP.NE.U32.AND P1, PT, R124, RZ, PT ;  /* 0x000000ff7c00c20c */ /* 0x000fe20003f25070 */
[----:B------:R-:W-:Y:S01]  /*3fc0*/  BSSY B1, `(.L_x_16093) ;  /* 0x000005b000017945 */ /* 0x000fe20003800000 */
[----:B01----:R-:W-:-:S02]  /*3fd0*/  @!P4 IMAD.MOV.U32 R62, RZ, RZ, R72 ;  /* 0x000000ffff3ec224 */ /* 0x003fc400078e0048 */
[----:B------:R-:W-:-:S04]  /*3fe0*/  @!P4 ISETP.NE.AND.EX P1, PT, R125, RZ, PT, P1 ;  /* 0x000000ff7d00c20c */ /* 0x000fc80003f25310 */
[----:B--2---:R-:W-:Y:S01]  /*3ff0*/  @!P4 FSEL R96, R48, RZ, P1 ;  /* 0x000000ff3060c208 */ /* 0x004fe20000800000 */
[----:B---3--:R-:W-:Y:S08]  /*4000*/  @!P4 BRA `(.L_x_16094) ;  /* 0x000000040058c947 */ /* 0x008ff00003800000 */
        /* <DEDUP_REMOVED lines=12> */
.L_x_16096:
[----:B------:R-:W-:-:S07]  /*40d0*/  IMAD.MOV.U32 R68, RZ, RZ, R152 ;  /* 0x000000ffff447224 */ /* 0x000fce00078e0098 */
.L_x_16097:
[----:B------:R-:W-:Y:S05]  /*40e0*/  BSYNC B2 ;  /* 0x0000000000027941 */ /* 0x000fea0003800000 */
.L_x_16095:
        /* <DEDUP_REMOVED lines=16> */
.L_x_16101:
[----:B------:R-:W-:Y:S05]  /*41f0*/  BSYNC B3 ;  /* 0x0000000000037941 */ /* 0x000fea0003800000 */
.L_x_16100:
        /* <DEDUP_REMOVED lines=44> */
.L_x_16099:
[----:B------:R-:W-:Y:S05]  /*44c0*/  BSYNC B2 ;  /* 0x0000000000027941 */ /* 0x000fea0003800000 */
.L_x_16098:
        /* <DEDUP_REMOVED lines=10> */
.L_x_16094:
[----:B------:R-:W-:Y:S05]  /*4570*/  BSYNC B1 ;  /* 0x0000000000017941 */ /* 0x000fea0003800000 */
.L_x_16093:
        /* <DEDUP_REMOVED lines=18> */
.L_x_16105:
[----:B------:R-:W-:-:S07]  /*46a0*/  IMAD.MOV.U32 R68, RZ, RZ, R152 ;  /* 0x000000ffff447224 */ /* 0x000fce00078e0098 */
.L_x_16106:
[----:B------:R-:W-:Y:S05]  /*46b0*/  BSYNC B2 ;  /* 0x0000000000027941 */ /* 0x000fea0003800000 */
.L_x_16104:
        /* <DEDUP_REMOVED lines=16> */
.L_x_16110:
[----:B------:R-:W-:Y:S05]  /*47c0*/  BSYNC B3 ;  /* 0x0000000000037941 */ /* 0x000fea0003800000 */
.L_x_16109:
        /* <DEDUP_REMOVED lines=44> */
.L_x_16108:
[----:B------:R-:W-:Y:S05]  /*4a90*/  BSYNC B2 ;  /* 0x0000000000027941 */ /* 0x000fea0003800000 */
.L_x_16107:
        /* <DEDUP_REMOVED lines=11> */
.L_x_16103:
[----:B------:R-:W-:Y:S05]  /*4b50*/  BSYNC B1 ;  /* 0x0000000000017941 */ /* 0x000fea0003800000 */
.L_x_16102:
        /* <DEDUP_REMOVED lines=18> */
.L_x_16114:
[----:B------:R-:W-:-:S07]  /*4c80*/  IMAD.MOV.U32 R68, RZ, RZ, R152 ;  /* 0x000000ffff447224 */ /* 0x000fce00078e0098 */
.L_x_16115:
[----:B------:R-:W-:Y:S05]  /*4c90*/  BSYNC B2 ;  /* 0x0000000000027941 */ /* 0x000fea0003800000 */
.L_x_16113:
        /* <DEDUP_REMOVED lines=16> */
.L_x_16119:
[----:B------:R-:W-:Y:S05]  /*4da0*/  BSYNC B3 ;  /* 0x0000000000037941 */ /* 0x000fea0003800000 */
.L_x_16118:
        /* <DEDUP_REMOVED lines=44> */
.L_x_16117:
[----:B------:R-:W-:Y:S05]  /*5070*/  BSYNC B2 ;  /* 0x0000000000027941 */ /* 0x000fea0003800000 */
.L_x_16116:
        /* <DEDUP_REMOVED lines=10> */
.L_x_16112:
[----:B------:R-:W-:Y:S05]  /*5120*/  BSYNC B1 ;  /* 0x0000000000017941 */ /* 0x000fea0003800000 */
.L_x_16111:
        /* <DEDUP_REMOVED lines=18> */
.L_x_16123:
[----:B------:R-:W-:-:S07]  /*5250*/  IMAD.MOV.U32 R68, RZ, RZ, R152 ;  /* 0x000000ffff447224 */ /* 0x000fce00078e0098 */
.L_x_16124:
[----:B------:R-:W-:Y:S05]  /*5260*/  BSYNC B2 ;  /* 0x0000000000027941 */ /* 0x000fea0003800000 */
.L_x_16122:
        /* <DEDUP_REMOVED lines=16> */
.L_x_16128:
[----:B------:R-:W-:Y:S05]  /*5370*/  BSYNC B3 ;  /* 0x0000000000037941 */ /* 0x000fea0003800000 */
.L_x_16127:
        /* <DEDUP_REMOVED lines=44> */
.L_x_16126:
[----:B------:R-:W-:Y:S05]  /*5640*/  BSYNC B2 ;  /* 0x0000000000027941 */ /* 0x000fea0003800000 */
.L_x_16125:
        /* <DEDUP_REMOVED lines=11> */
.L_x_16121:
[----:B------:R-:W-:Y:S05]  /*5700*/  BSYNC B1 ;  /* 0x0000000000017941 */ /* 0x000fea0003800000 */
.L_x_16120:
        /* <DEDUP_REMOVED lines=18> */
.L_x_16132:
[----:B------:R-:W-:-:S07]  /*5830*/  IMAD.MOV.U32 R68, RZ, RZ, R152 ;  /* 0x000000ffff447224 */ /* 0x000fce00078e0098 */
.L_x_16133:
[----:B------:R-:W-:Y:S05]  /*5840*/  BSYNC B2 ;  /* 0x0000000000027941 */ /* 0x000fea0003800000 */
.L_x_16131:
        /* <DEDUP_REMOVED lines=16> */
.L_x_16137:
[----:B------:R-:W-:Y:S05]  /*5950*/  BSYNC B3 ;  /* 0x0000000000037941 */ /* 0x000fea0003800000 */
.L_x_16136:
        /* <DEDUP_REMOVED lines=41> */
[----:B------:R-:W-:Y:S01]  /*5bf0*/  MOV R152, R64 ;  /* 0x0000004000987202 */ /* 0x000fe20000000f00 */
[----:B------:R-:W-:Y:S01]  /*5c00*/  IMAD.MOV.U32 R150, RZ, RZ, R60 ;  /* 0x000000ffff967224 */ /* 0x000fe200078e003c */
[----:B------:R-:W-:-:S07]  /*5c10*/  LOP3.LUT R147, R61, UR29, R62, 0x96, !PT ;  /* 0x0000001d3d937c12 */ /* 0x000fce000f8e963e */
.L_x_16135:
[----:B------:R-:W-:Y:S05]  /*5c20*/  BSYNC B2 ;  /* 0x0000000000027941 */ /* 0x000fea0003800000 */
.L_x_16134:
        /* <DEDUP_REMOVED lines=10> */
.L_x_16130:
[----:B------:R-:W-:Y:S05]  /*5cd0*/  BSYNC B1 ;  /* 0x0000000000017941 */ /* 0x000fea0003800000 */
.L_x_16129:
        /* <DEDUP_REMOVED lines=18> */
.L_x_16141:
[----:B------:R-:W-:-:S07]  /*5e00*/  IMAD.MOV.U32 R61, RZ, RZ, R152 ;  /* 0x000000ffff3d7224 */ /* 0x000fce00078e0098 */
.L_x_16142:
[----:B------:R-:W-:Y:S05]  /*5e10*/  BSYNC B2 ;  /* 0x0000000000027941 */ /* 0x000fea0003800000 */
.L_x_16140:
        /* <DEDUP_REMOVED lines=16> */
.L_x_16146:
[----:B------:R-:W-:Y:S05]  /*5f20*/  BSYNC B3 ;  /* 0x0000000000037941 */ /* 0x000fea0003800000 */
.L_x_16145:
        /* <DEDUP_REMOVED lines=44> */
.L_x_16144:
[----:B------:R-:W-:Y:S05]  /*61f0*/  BSYNC B2 ;  /* 0x0000000000027941 */ /* 0x000fea0003800000 */
.L_x_16143:
        /* <DEDUP_REMOVED lines=11> */
.L_x_16139:
[----:B------:R-:W-:Y:S05]  /*62b0*/  BSYNC B1 ;  /* 0x0000000000017941 */ /* 0x000fea0003800000 */
.L_x_16138:
        /* <DEDUP_REMOVED lines=18> */
.L_x_16150:
[----:B------:R-:W-:-:S07]  /*63e0*/  IMAD.MOV.U32 R70, RZ, RZ, R152 ;  /* 0x000000ffff467224 */ /* 0x000fce00078e0098 */
.L_x_16151:
[----:B------:R-:W-:Y:S05]  /*63f0*/  BSYNC B2 ;  /* 0x0000000000027941 */ /* 0x000fea0003800000 */
.L_x_16149:
        /* <DEDUP_REMOVED lines=16> */
.L_x_16155:
[----:B------:R-:W-:Y:S05]  /*6500*/  BSYNC B3 ;  /* 0x0000000000037941 */ /* 0x000fea0003800000 */
.L_x_16154:
        /* <DEDUP_REMOVED lines=44> */
.L_x_16153:
[----:B------:R-:W-:Y:S05]  /*67d0*/  BSYNC B2 ;  /* 0x0000000000027941 */ /* 0x000fea0003800000 */
.L_x_16152:
        /* <DEDUP_REMOVED lines=10> */
.L_x_16148:
[----:B------:R-:W-:Y:S05]  /*6880*/  BSYNC B1 ;  /* 0x0000000000017941 */ /* 0x000fea0003800000 */
.L_x_16147:
        /* <DEDUP_REMOVED lines=18> */
.L_x_16159:
[----:B------:R-:W-:-:S07]  /*69b0*/  IMAD.MOV.U32 R63, RZ, RZ, R152 ;  /* 0x000000ffff3f7224 */ /* 0x000fce00078e0098 */
.L_x_16160:
[----:B------:R-:W-:Y:S05]  /*69c0*/  BSYNC B2 ;  /* 0x0000000000027941 */ /* 0x000fea0003800000 */
.L_x_16158:
        /* <DEDUP_REMOVED lines=16> */
.L_x_16164:
[----:B------:R-:W-:Y:S05]  /*6ad0*/  BSYNC B3 ;  /* 0x0000000000037941 */ /* 0x000fea0003800000 */
.L_x_16163:
        /* <DEDUP_REMOVED lines=44> */
.L_x_16162:
[----:B------:R-:W-:Y:S05]  /*6da0*/  BSYNC B2 ;  /* 0x0000000000027941 */ /* 0x000fea0003800000 */
.L_x_16161:
        /* <DEDUP_REMOVED lines=11> */
.L_x_16157:
[----:B------:R-:W-:Y:S05]  /*6e60*/  BSYNC B1 ;  /* 0x0000000000017941 */ /* 0x000fea0003800000 */
.L_x_16156:
[----:B------:R-:W-:Y:S01]  /*6e70*/  IMAD.WIDE.U32 R66, R73, 0x20, R160 ;  /* 0x0000002049427825 */ /* 0x000fe200078e00a0 */
[----:B------:R-:W0:Y:S01]  /*6e80*/  @P0 LDC.64 R74, c[0x0][0x230] ;  /* 0x00008c00ff4a0b82 */ /* 0x000e220000000a00 */
[----:B------:R-:W-:Y:S01]  /*6e90*/  BSSY B1, `(.L_x_16165) ;  /* 0x000001c000017945 */ /* 0x000fe20003800000 */
[----:B------:R-:W-:Y:S01]  /*6ea0*/  IADD3 R83, R155, 0x40, RZ ;  /* 0x000000409b537810 */ /* 0x000fe20007ffe0ff */
[----:B------:R-:W-:Y:S01]  /*6eb0*/  VIADD R77, R159, 0x40 ;  /* 0x000000409f4d7836 */ /* 0x000fe20000000000 */
[----:B------:R1:W-:Y:S04]  /*6ec0*/  STG.E.128 desc[UR6][R66.64], R96 ;  /* 0x0000006042007986 */ /* 0x0003e8000c101d06 */
[----:B------:R-:W2:Y:S01]  /*6ed0*/  @P3 LDC.64 R64, c[0x0][0x220] ;  /* 0x00008800ff403b82 */ /* 0x000ea20000000a00 */
[----:B------:R1:W-:Y:S01]  /*6ee0*/  STG.E.128 desc[UR6][R66.64+0x10], R60 ;  /* 0x0000103c42007986 */ /* 0x0003e2000c101d06 */
[----:B0-----:R-:W-:Y:S01]  /*6ef0*/  @P0 IMAD.WIDE.U32 R74, R77, 0x20, R74 ;  /* 0x000000204d4a0825 */ /* 0x001fe200078e004a */
[----:B-1----:R-:W-:Y:S06]  /*6f00*/  @!P3 BRA `(.L_x_16166) ;  /* 0x000000000050b947 */ /* 0x002fec0003800000 */
        /* <DEDUP_REMOVED lines=20> */
.L_x_16166:
[----:B------:R-:W-:Y:S05]  /*7050*/  BSYNC B1 ;  /* 0x0000000000017941 */ /* 0x000fea0003800000 */
.L_x_16165:
[----:B0-2---:R-:W-:Y:S01]  /*7060*/  @P3 IMAD.WIDE.U32 R66, R83, 0x10, R64 ;  /* 0x0000001053423825 */ /* 0x005fe200078e0040 */
[----:B------:R-:W2:Y:S04]  /*7070*/  @P0 LDG.E.128 R48, desc[UR6][R74.64] ;  /* 0x000000064a300981 */ /* 0x000ea8000c1e1d00 */
[----:B------:R0:W5:Y:S04]  /*7080*/  @P3 LDG.E.128 R52, desc[UR6][R66.64] ;  /* 0x0000000642343981 */ /* 0x000168000c1e1d00 */
[----:B------:R0:W5:Y:S01]  /*7090*/  @P0 LDG.E.128 R56, desc[UR6][R74.64+0x10] ;  /* 0x000010064a380981 */ /* 0x000162000c1e1d00 */
[----:B------:R-:W-:Y:S01]  /*70a0*/  @!P4 ISETP.NE.U32.AND P1, PT, R124, RZ, PT ;  /* 0x000000ff7c00c20c */ /* 0x000fe20003f25070 */
[----:B------:R-:W-:Y:S01]  /*70b0*/  BSSY B1, `(.L_x_16167) ;  /* 0x000005b000017945 */ /* 0x000fe20003800000 */
[----:B------:R-:W-:-:S02]  /*70c0*/  @!P4 IMAD.MOV.U32 R68, RZ, RZ, R76 ;  /* 0x000000ffff44c224 */ /* 0x000fc400078e004c */
[----:B------:R-:W-:-:S04]  /*70d0*/  @!P4 ISETP.NE.AND.EX P1, PT, R125, RZ, PT, P1 ;  /* 0x000000ff7d00c20c */ /* 0x000fc80003f25310 */
        /* <DEDUP_REMOVED lines=14> */
.L_x_16170:
[----:B------:R-:W-:-:S07]  /*71c0*/  IMAD.MOV.U32 R72, RZ, RZ, R152 ;  /* 0x000000ffff487224 */ /* 0x000fce00078e0098 */
.L_x_16171:
[----:B------:R-:W-:Y:S05]  /*71d0*/  BSYNC B2 ;  /* 0x0000000000027941 */ /* 0x000fea0003800000 */
.L_x_16169:
        /* <DEDUP_REMOVED lines=16> */
.L_x_16175:
[----:B------:R-:W-:Y:S05]  /*72e0*/  BSYNC B3 ;  /* 0x0000000000037941 */ /* 0x000fea0003800000 */
.L_x_16174:
        /* <DEDUP_REMOVED lines=41> */
[----:B------:R-:W-:Y:S01]  /*7580*/  IMAD.MOV.U32 R150, RZ, RZ, R64 ;  /* 0x000000ffff967224 */ /* 0x000fe200078e0040 */
[----:B------:R-:W-:Y:S01]  /*7590*/  LOP3.LUT R147, R65, UR29, R66, 0x96, !PT ;  /* 0x0000001d41937c12 */ /* 0x000fe2000f8e9642 */
[----:B------:R-:W-:-:S07]  /*75a0*/  IMAD.MOV.U32 R68, RZ, RZ, RZ ;  /* 0x000000ffff447224 */ /* 0x000fce00078e00ff */
.L_x_16173:
[----:B------:R-:W-:Y:S05]  /*75b0*/  BSYNC B2 ;  /* 0x0000000000027941 */ /* 0x000fea0003800000 */
.L_x_16172:
        /* <DEDUP_REMOVED lines=10> */
.L_x_16168:
[----:B------:R-:W-:Y:S05]  /*7660*/  BSYNC B1 ;  /* 0x0000000000017941 */ /* 0x000fea0003800000 */
.L_x_16167:
        /* <DEDUP_REMOVED lines=18> */
.L_x_16179:
[----:B------:R-:W-:-:S07]  /*7790*/  IMAD.MOV.U32 R65, RZ, RZ, R152 ;  /* 0x000000ffff417224 */ /* 0x000fce00078e0098 */
.L_x_16180:
[----:B------:R-:W-:Y:S05]  /*77a0*/  BSYNC B2 ;  /* 0x0000000000027941 */ /* 0x000fea0003800000 */
.L_x_16178:
        /* <DEDUP_REMOVED lines=16> */
.L_x_16184:
[----:B------:R-:W-:Y:S05]  /*78b0*/  BSYNC B3 ;  /* 0x0000000000037941 */ /* 0x000fea0003800000 */
.L_x_16183:
        /* <DEDUP_REMOVED lines=44> */
.L_x_16182:
[----:B------:R-:W-:Y:S05]  /*7b80*/  BSYNC B2 ;  /* 0x0000000000027941 */ /* 0x000fea0003800000 */
.L_x_16181:
        /* <DEDUP_REMOVED lines=11> */
.L_x_16177:
[----:B------:R-:W-:Y:S05]  /*7c40*/  BSYNC B1 ;  /* 0x0000000000017941 */ /* 0x000fea0003800000 */
.L_x_16176:
        /* <DEDUP_REMOVED lines=18> */
.L_x_16188:
[----:B------:R-:W-:-:S07]  /*7d70*/  IMAD.MOV.U32 R74, RZ, RZ, R152 ;  /* 0x000000ffff4a7224 */ /* 0x000fce00078e0098 */
.L_x_16189:
[----:B------:R-:W-:Y:S05]  /*7d80*/  BSYNC B2 ;  /* 0x0000000000027941 */ /* 0x000fea0003800000 */
.L_x_16187:
        /* <DEDUP_REMOVED lines=16> */
.L_x_16193:
[----:B------:R-:W-:Y:S05]  /*7e90*/  BSYNC B3 ;  /* 0x0000000000037941 */ /* 0x000fea0003800000 */
.L_x_16192:
        /* <DEDUP_REMOVED lines=44> */
.L_x_16191:
[----:B------:R-:W-:Y:S05]  /*8160*/  BSYNC B2 ;  /* 0x0000000000027941 */ /* 0x000fea0003800000 */
.L_x_16190:
        /* <DEDUP_REMOVED lines=10> */
.L_x_16186:
[----:B------:R-:W-:Y:S05]  /*8210*/  BSYNC B1 ;  /* 0x0000000000017941 */ /* 0x000fea0003800000 */
.L_x_16185:
        /* <DEDUP_REMOVED lines=18> */
.L_x_16197:
[----:B------:R-:W-:-:S07]  /*8340*/  IMAD.MOV.U32 R67, RZ, RZ, R152 ;  /* 0x000000ffff437224 */ /* 0x000fce00078e0098 */
.L_x_16198:
[----:B------:R-:W-:Y:S05]  /*8350*/  BSYNC B2 ;  /* 0x0000000000027941 */ /* 0x000fea0003800000 */
.L_x_16196:
        /* <DEDUP_REMOVED lines=16> */
.L_x_16202:
[----:B------:R-:W-:Y:S05]  /*8460*/  BSYNC B3 ;  /* 0x0000000000037941 */ /* 0x000fea0003800000 */
.L_x_16201:
        /* <DEDUP_REMOVED lines=44> */
.L_x_16200:
[----:B------:R-:W-:Y:S05]  /*8730*/  BSYNC B2 ;  /* 0x0000000000027941 */ /* 0x000fea0003800000 */
.L_x_16199:
        /* <DEDUP_REMOVED lines=11> */
.L_x_16195:
[----:B------:R-:W-:Y:S05]  /*87f0*/  BSYNC B1 ;  /* 0x0000000000017941 */ /* 0x000fea0003800000 */
.L_x_16194:
        /* <DEDUP_REMOVED lines=18> */
.L_x_16206:
[----:B------:R-:W-:-:S07]  /*8920*/  MOV R76, R152 ;  /* 0x00000098004c7202 */ /* 0x000fce0000000f00 */
.L_x_16207:
[----:B------:R-:W-:Y:S05]  /*8930*/  BSYNC B2 ;  /* 0x0000000000027941 */ /* 0x000fea0003800000 */
.L_x_16205:
        /* <DEDUP_REMOVED lines=16> */
.L_x_16211:
[----:B------:R-:W-:Y:S05]  /*8a40*/  BSYNC B3 ;  /* 0x0000000000037941 */ /* 0x000fea0003800000 */
.L_x_16210:
        /* <DEDUP_REMOVED lines=44> */
.L_x_16209:
[----:B------:R-:W-:Y:S05]  /*8d10*/  BSYNC B2 ;  /* 0x0000000000027941 */ /* 0x000fea0003800000 */
.L_x_16208:
        /* <DEDUP_REMOVED lines=10> */
.L_x_16204:
[----:B------:R-:W-:Y:S05]  /*8dc0*/  BSYNC B1 ;  /* 0x0000000000017941 */ /* 0x000fea0003800000 */
.L_x_16203:
        /* <DEDUP_REMOVED lines=18> */
.L_x_16215:
[----:B------:R-:W-:-:S07]  /*8ef0*/  MOV R76, R152 ;  /* 0x00000098004c7202 */ /* 0x000fce0000000f00 */
.L_x_16216:
[----:B------:R-:W-:Y:S05]  /*8f00*/  BSYNC B2 ;  /* 0x0000000000027941 */ /* 0x000fea0003800000 */
.L_x_16214:
        /* <DEDUP_REMOVED lines=16> */
.L_x_16220:
[----:B------:R-:W-:Y:S05]  /*9010*/  BSYNC B3 ;  /* 0x0000000000037941 */ /* 0x000fea0003800000 */
.L_x_16219:
        /* <DEDUP_REMOVED lines=44> */
.L_x_16218:
[----:B------:R-:W-:Y:S05]  /*92e0*/  BSYNC B2 ;  /* 0x0000000000027941 */ /* 0x000fea0003800000 */
.L_x_16217:
        /* <DEDUP_REMOVED lines=11> */
.L_x_16213:
[----:B------:R-:W-:Y:S05]  /*93a0*/  BSYNC B1 ;  /* 0x0000000000017941 */ /* 0x000fea0003800000 */
.L_x_16212:
        /* <DEDUP_REMOVED lines=18> */
.L_x_16224:
[----:B------:R-:W-:-:S07]  /*94d0*/  MOV R76, R152 ;  /* 0x00000098004c7202 */ /* 0x000fce0000000f00 */
.L_x_16225:
[----:B------:R-:W-:Y:S05]  /*94e0*/  BSYNC B2 ;  /* 0x0000000000027941 */ /* 0x000fea0003800000 */
.L_x_16223:
        /* <DEDUP_REMOVED lines=16> */
.L_x_16229:
[----:B------:R-:W-:Y:S05]  /*95f0*/  BSYNC B3 ;  /* 0x0000000000037941 */ /* 0x000fea0003800000 */
.L_x_16228:
        /* <DEDUP_REMOVED lines=44> */
.L_x_16227:
[----:B------:R-:W-:Y:S05]  /*98c0*/  BSYNC B2 ;  /* 0x0000000000027941 */ /* 0x000fea0003800000 */
.L_x_16226:
        /* <DEDUP_REMOVED lines=10> */
.L_x_16222:
[----:B------:R-:W-:Y:S05]  /*9970*/  BSYNC B1 ;  /* 0x0000000000017941 */ /* 0x000fea0003800000 */
.L_x_16221:
        /* <DEDUP_REMOVED lines=18> */
.L_x_16233:
[----:B------:R-:W-:-:S07]  /*9aa0*/  MOV R76, R152 ;  /* 0x00000098004c7202 */ /* 0x000fce0000000f00 */
.L_x_16234:
[----:B------:R-:W-:Y:S05]  /*9ab0*/  BSYNC B2 ;  /* 0x0000000000027941 */ /* 0x000fea0003800000 */
.L_x_16232:
        /* <DEDUP_REMOVED lines=16> */
.L_x_16238:
[----:B------:R-:W-:Y:S05]  /*9bc0*/  BSYNC B3 ;  /* 0x0000000000037941 */ /* 0x000fea0003800000 */
.L_x_16237:
        /* <DEDUP_REMOVED lines=44> */
.L_x_16236:
[----:B------:R-:W-:Y:S05]  /*9e90*/  BSYNC B2 ;  /* 0x0000000000027941 */ /* 0x000fea0003800000 */
.L_x_16235:
        /* <DEDUP_REMOVED lines=11> */
.L_x_16231:
[----:B------:R-:W-:Y:S05]  /*9f50*/  BSYNC B1 ;  /* 0x0000000000017941 */ /* 0x000fea0003800000 */
.L_x_16230:
        /* <DEDUP_REMOVED lines=30> */
.L_x_16240:
[----:B------:R-:W-:Y:S05]  /*a140*/  BSYNC B1 ;  /* 0x0000000000017941 */ /* 0x000fea0003800000 */
.L_x_16239:
[----:B0-2---:R-:W-:Y:S01]  /*a150*/  @P3 IMAD.WIDE.U32 R70, R91, 0x10, R68 ;  /* 0x000000105b463825 */ /* 0x005fe200078e0044 */
[----:B------:R-:W2:Y:S04]  /*a160*/  @P0 LDG.E.128 R48, desc[UR6][R78.64] ;  /* 0x000000064e300981 */ /* 0x000ea8000c1e1d00 */
[----:B------:R0:W5:Y:S04]  /*a170*/  @P3 LDG.E.128 R52, desc[UR6][R70.64] ;  /* 0x0000000646343981 */ /* 0x000168000c1e1d00 */
[----:B------:R0:W5:Y:S01]  /*a180*/  @P0 LDG.E.128 R56, desc[UR6][R78.64+0x10] ;  /* 0x000010064e380981 */ /* 0x000162000c1e1d00 */
[----:B------:R-:W-:Y:S01]  /*a190*/  @!P4 ISETP.NE.U32.AND P1, PT, R124, RZ, PT ;  /* 0x000000ff7c00c20c */ /* 0x000fe20003f25070 */
[----:B------:R-:W-:Y:S01]  /*a1a0*/  BSSY B1, `(.L_x_16241) ;  /* 0x000005b000017945 */ /* 0x000fe20003800000 */
[----:B------:R-:W-:-:S02]  /*a1b0*/  @!P4 MOV R72, R80 ;  /* 0x000000500048c202 */ /* 0x000fc40000000f00 */
[----:B------:R-:W-:-:S04]  /*a1c0*/  @!P4 ISETP.NE.AND.EX P1, PT, R125, RZ, PT, P1 ;  /* 0x000000ff7d00c20c */ /* 0x000fc80003f25310 */
[----:B--2---:R-:W-:Y:S01]  /*a1d0*/  @!P4 FSEL R68, R48, RZ, P1 ;  /* 0x000000ff3044c208 */ /* 0x004fe20000800000 */
[----:B0-----:R-:W-:Y:S08]  /*a1e0*/  @!P4 BRA `(.L_x_16242) ;  /* 0x000000040058c947 */ /* 0x001ff00003800000 */
        /* <DEDUP_REMOVED lines=12> */
.L_x_16244:
[----:B------:R-:W-:-:S07]  /*a2b0*/  IMAD.MOV.U32 R76, RZ, RZ, R152 ;  /* 0x000000ffff4c7224 */ /* 0x000fce00078e0098 */
.L_x_16245:
[----:B------:R-:W-:Y:S05]  /*a2c0*/  BSYNC B2 ;  /* 0x0000000000027941 */ /* 0x000fea0003800000 */
.L_x_16243:
        /* <DEDUP_REMOVED lines=16> */
.L_x_16249:
[----:B------:R-:W-:Y:S05]  /*a3d0*/  BSYNC B3 ;  /* 0x0000000000037941 */ /* 0x000fea0003800000 */
.L_x_16248:
        /* <DEDUP_REMOVED lines=44> */
.L_x_16247:
[----:B------:R-:W-:Y:S05]  /*a6a0*/  BSYNC B2 ;  /* 0x0000000000027941 */ /* 0x000fea0003800000 */
.L_x_16246:
        /* <DEDUP_REMOVED lines=10> */
.L_x_16242:
[----:B------:R-:W-:Y:S05]  /*a750*/  BSYNC B1 ;  /* 0x0000000000017941 */ /* 0x000fea0003800000 */
.L_x_16241:
        /* <DEDUP_REMOVED lines=18> */
.L_x_16253:
[----:B------:R-:W-:-:S07]  /*a880*/  IMAD.MOV.U32 R69, RZ, RZ, R152 ;  /* 0x000000ffff457224 */ /* 0x000fce00078e0098 */
.L_x_16254:
[----:B------:R-:W-:Y:S05]  /*a890*/  BSYNC B2 ;  /* 0x0000000000027941 */ /* 0x000fea0003800000 */
.L_x_16252:
        /* <DEDUP_REMOVED lines=16> */
.L_x_16258:
[----:B------:R-:W-:Y:S05]  /*a9a0*/  BSYNC B3 ;  /* 0x0000000000037941 */ /* 0x000fea0003800000 */
.L_x_16257:
        /* <DEDUP_REMOVED lines=44> */
.L_x_16256:
[----:B------:R-:W-:Y:S05]  /*ac70*/  BSYNC B2 ;  /* 0x0000000000027941 */ /* 0x000fea0003800000 */
.L_x_16255:
        /* <DEDUP_REMOVED lines=11> */
.L_x_16251:
[----:B------:R-:W-:Y:S05]  /*ad30*/  BSYNC B1 ;  /* 0x0000000000017941 */ /* 0x000fea0003800000 */
.L_x_16250:
        /* <DEDUP_REMOVED lines=18> */
.L_x_16262:
[----:B------:R-:W-:-:S07]  /*ae60*/  IMAD.MOV.U32 R78, RZ, RZ, R152 ;  /* 0x000000ffff4e7224 */ /* 0x000fce00078e0098 */
.L_x_16263:
[----:B------:R-:W-:Y:S05]  /*ae70*/  BSYNC B2 ;  /* 0x0000000000027941 */ /* 0x000fea0003800000 */
.L_x_16261:
        /* <DEDUP_REMOVED lines=16> */
.L_x_16267:
[----:B------:R-:W-:Y:S05]  /*af80*/  BSYNC B3 ;  /* 0x0000000000037941 */ /* 0x000fea0003800000 */
.L_x_16266:
        /* <DEDUP_REMOVED lines=44> */
.L_x_16265:
[----:B------:R-:W-:Y:S05]  /*b250*/  BSYNC B2 ;  /* 0x0000000000027941 */ /* 0x000fea0003800000 */
.L_x_16264:
        /* <DEDUP_REMOVED lines=10> */
.L_x_16260:
[----:B------:R-:W-:Y:S05]  /*b300*/  BSYNC B1 ;  /* 0x0000000000017941 */ /* 0x000fea0003800000 */
.L_x_16259:
        /* <DEDUP_REMOVED lines=18> */
.L_x_16271:
[----:B------:R-:W-:-:S07]  /*b430*/  IMAD.MOV.U32 R71, RZ, RZ, R152 ;  /* 0x000000ffff477224 */ /* 0x000fce00078e0098 */
.L_x_16272:
[----:B------:R-:W-:Y:S05]  /*b440*/  BSYNC B2 ;  /* 0x0000000000027941 */ /* 0x000fea0003800000 */
.L_x_16270:
        /* <DEDUP_REMOVED lines=16> */
.L_x_16276:
[----:B------:R-:W-:Y:S05]  /*b550*/  BSYNC B3 ;  /* 0x0000000000037941 */ /* 0x000fea0003800000 */
.L_x_16275:
        /* <DEDUP_REMOVED lines=44> */
.L_x_16274:
[----:B------:R-:W-:Y:S05]  /*b820*/  BSYNC B2 ;  /* 0x0000000000027941 */ /* 0x000fea0003800000 */
.L_x_16273:
        /* <DEDUP_REMOVED lines=11> */
.L_x_16269:
[----:B------:R-:W-:Y:S05]  /*b8e0*/  BSYNC B1 ;  /* 0x0000000000017941 */ /* 0x000fea0003800000 */
.L_x_16268:
        /* <DEDUP_REMOVED lines=18> */
.L_x_16280:
[----:B------:R-:W-:-:S07]  /*ba10*/  IMAD.MOV.U32 R80, RZ, RZ, R152 ;  /* 0x000000ffff507224 */ /* 0x000fce00078e0098 */
.L_x_16281:
[----:B------:R-:W-:Y:S05]  /*ba20*/  BSYNC B2 ;  /* 0x0000000000027941 */ /* 0x000fea0003800000 */
.L_x_16279:
        /* <DEDUP_REMOVED lines=16> */
.L_x_16285:
[----:B------:R-:W-:Y:S05]  /*bb30*/  BSYNC B3 ;  /* 0x0000000000037941 */ /* 0x000fea0003800000 */
.L_x_16284:
        /* <DEDUP_REMOVED lines=44> */
.L_x_16283:
[----:B------:R-:W-:Y:S05]  /*be00*/  BSYNC B2 ;  /* 0x0000000000027941 */ /* 0x000fea0003800000 */
.L_x_16282:
        /* <DEDUP_REMOVED lines=10> */
.L_x_16278:
[----:B------:R-:W-:Y:S05]  /*beb0*/  BSYNC B1 ;  /* 0x0000000000017941 */ /* 0x000fea0003800000 */
.L_x_16277:
        /* <DEDUP_REMOVED lines=18> */
.L_x_16289:
[----:B------:R-:W-:-:S07]  /*bfe0*/  IMAD.MOV.U32 R80, RZ, RZ, R152 ;  /* 0x000000ffff507224 */ /* 0x000fce00078e0098 */
.L_x_16290:
[----:B------:R-:W-:Y:S05]  /*bff0*/  BSYNC B2 ;  /* 0x0000000000027941 */ /* 0x000fea0003800000 */
.L_x_16288:
        /* <DEDUP_REMOVED lines=16> */
.L_x_16294:
[----:B------:R-:W-:Y:S05]  /*c100*/  BSYNC B3 ;  /* 0x0000000000037941 */ /* 0x000fea0003800000 */
.L_x_16293:
        /* <DEDUP_REMOVED lines=44> */
.L_x_16292:
[----:B------:R-:W-:Y:S05]  /*c3d0*/  BSYNC B2 ;  /* 0x0000000000027941 */ /* 0x000fea0003800000 */
.L_x_16291:
        /* <DEDUP_REMOVED lines=11> */
.L_x_16287:
[----:B------:R-:W-:Y:S05]  /*c490*/  BSYNC B1 ;  /* 0x0000000000017941 */ /* 0x000fea0003800000 */
.L_x_16286:
        /* <DEDUP_REMOVED lines=18> */
.L_x_16298:
[----:B------:R-:W-:-:S07]  /*c5c0*/  IMAD.MOV.U32 R80, RZ, RZ, R152 ;  /* 0x000000ffff507224 */ /* 0x000fce00078e0098 */
.L_x_16299:
[----:B------:R-:W-:Y:S05]  /*c5d0*/  BSYNC B2 ;  /* 0x0000000000027941 */ /* 0x000fea0003800000 */
.L_x_16297:
        /* <DEDUP_REMOVED lines=16> */
.L_x_16303:
[----:B------:R-:W-:Y:S05]  /*c6e0*/  BSYNC B3 ;  /* 0x0000000000037941 */ /* 0x000fea0003800000 */
.L_x_16302:
        /* <DEDUP_REMOVED lines=44> */
.L_x_16301:
[----:B------:R-:W-:Y:S05]  /*c9b0*/  BSYNC B2 ;  /* 0x0000000000027941 */ /* 0x000fea0003800000 */
.L_x_16300:
        /* <DEDUP_REMOVED lines=10> */
.L_x_16296:
[----:B------:R-:W-:Y:S05]  /*ca60*/  BSYNC B1 ;  /* 0x0000000000017941 */ /* 0x000fea0003800000 */
.L_x_16295:
        /* <DEDUP_REMOVED lines=18> */
.L_x_16307:
[----:B------:R-:W-:-:S07]  /*cb90*/  IMAD.MOV.U32 R80, RZ, RZ, R152 ;  /* 0x000000ffff507224 */ /* 0x000fce00078e0098 */
.L_x_16308:
[----:B------:R-:W-:Y:S05]  /*cba0*/  BSYNC B2 ;  /* 0x0000000000027941 */ /* 0x000fea0003800000 */
.L_x_16306:
        /* <DEDUP_REMOVED lines=16> */
.L_x_16312:
[----:B------:R-:W-:Y:S05]  /*ccb0*/  BSYNC B3 ;  /* 0x0000000000037941 */ /* 0x000fea0003800000 */
.L_x_16311:
        /* <DEDUP_REMOVED lines=44> */
.L_x_16310:
[----:B------:R-:W-:Y:S05]  /*cf80*/  BSYNC B2 ;  /* 0x0000000000027941 */ /* 0x000fea0003800000 */
.L_x_16309:
        /* <DEDUP_REMOVED lines=11> */
.L_x_16305:
[----:B------:R-:W-:Y:S05]  /*d040*/  BSYNC B1 ;  /* 0x0000000000017941 */ /* 0x000fea0003800000 */
.L_x_16304:
[----:B------:R-:W-:Y:S01]  /*d050*/  IMAD.WIDE.U32 R76, R81, 0x20, R160 ;  /* 0x00000020514c7825 */ /* 0x000fe200078e00a0 */
[----:B------:R-:W0:Y:S01]  /*d060*/  @P3 LDC.64 R72, c[0x0][0x220] ;  /* 0x00008800ff483b82 */ /* 0x000e220000000a00 */
[----:B------:R-:W-:Y:S01]  /*d070*/  BSSY B1, `(.L_x_16313) ;  /* 0x000001a000017945 */ /* 0x000fe20003800000 */
[----:B------:R-:W-:Y:S02]  /*d080*/  IADD3 R83, R159, 0x80, RZ ;  /* 0x000000809f537810 */ /* 0x000fe40007ffe0ff */
[----:B------:R1:W-:Y:S04]  /*d090*/  STG.E.128 desc[UR6][R76.64], R68 ;  /* 0x000000444c007986 */ /* 0x0003e8000c101d06 */
[----:B------:R-:W2:Y:S01]  /*d0a0*/  @P0 LDC.64 R74, c[0x0][0x230] ;  /* 0x00008c00ff4a0b82 */ /* 0x000ea20000000a00 */
[----:B------:R1:W-:Y:S01]  /*d0b0*/  STG.E.128 desc[UR6][R76.64+0x10], R84 ;  /* 0x000010544c007986 */ /* 0x0003e2000c101d06 */
[----:B------:R-:W-:Y:S05]  /*d0c0*/  @!P3 BRA `(.L_x_16314) ;  /* 0x000000000050b947 */ /* 0x000fea0003800000 */
[----:B-1----:R-:W-:Y:S01]  /*d0d0*/  IMAD.U32 R76, R136, 0x10000, RZ ;  /* 0x00010000884c7824 */ /* 0x002fe200078e00ff */
        /* <DEDUP_REMOVED lines=9> */
[----:B------:R-:W1:Y:S02]  /*d170*/  LDC.64 R76, c[0x0][0x240] ;  /* 0x00009000ff4c7b82 */ /* 0x000e640000000a00 */
[----:B------:R-:W-:Y:S02]  /*d180*/  LOP3.LUT R163, R78, 0xff, R139, 0xf8, !PT ;  /* 0x000000ff4ea37812 */ /* 0x000fe400078ef88b */
[----:B------:R-:W-:Y:S02]  /*d190*/  LOP3.LUT R78, R142, 0xff, RZ, 0xc0, !PT ;  /* 0x000000ff8e4e7812 */ /* 0x000fe400078ec0ff */
[----:B------:R-:W-:-:S03]  /*d1a0*/  LOP3.LUT R163, R81, R163, R89, 0xfe, !PT ;  /* 0x000000a351a37212 */ /* 0x000fc600078efe59 */
[----:B------:R-:W-:-:S03]  /*d1b0*/  IMAD.WIDE.U32 R78, R78, 0x100, RZ ;  /* 0x000001004e4e7825 */ /* 0x000fc600078e00ff */
[----:B------:R-:W-:Y:S02]  /*d1c0*/  LOP3.LUT R80, R78, R88, R80, 0xfe, !PT ;  /* 0x000000584e507212 */ /* 0x000fe400078efe50 */
[----:B------:R-:W-:Y:S02]  /*d1d0*/  LOP3.LUT R79, R163, R79, RZ, 0xfc, !PT ;  /* 0x0000004fa34f7212 */ /* 0x000fe400078efcff */
[----:B------:R-:W-:Y:S01]  /*d1e0*/  LOP3.LUT R78, R80, 0xff, R143, 0xf8, !PT ;  /* 0x000000ff504e7812 */ /* 0x000fe200078ef88f */
[----:B-1----:R-:W-:-:S05]  /*d1f0*/  IMAD.WIDE.U32 R76, R91, 0x8, R76 ;  /* 0x000000085b4c7825 */ /* 0x002fca00078e004c */
[----:B------:R3:W-:Y:S02]  /*d200*/  STG.E.64 desc[UR6][R76.64], R78 ;  /* 0x0000004e4c007986 */ /* 0x0007e4000c101b06 */
.L_x_16314:
[----:B------:R-:W-:Y:S05]  /*d210*/  BSYNC B1 ;  /* 0x0000000000017941 */ /* 0x000fea0003800000 */
.L_x_16313:
[----:B------:R-:W-:Y:S01]  /*d220*/  IADD3 R163, R155, 0x80, RZ ;  /* 0x000000809ba37810 */ /* 0x000fe20007ffe0ff */
[----:B--2---:R-:W-:-:S04]  /*d230*/  @P0 IMAD.WIDE.U32 R74, R83, 0x20, R74 ;  /* 0x00000020534a0825 */ /* 0x004fc800078e004a */
[----:B0-----:R-:W-:Y:S01]  /*d240*/  @P3 IMAD.WIDE.U32 R72, R163, 0x10, R72 ;  /* 0x00000010a3483825 */ /* 0x001fe200078e0048 */
[----:B------:R-:W2:Y:S04]  /*d250*/  @P0 LDG.E.128 R48, desc[UR6][R74.64] ;  /* 0x000000064a300981 */ /* 0x000ea8000c1e1d00 */
[----:B------:R0:W5:Y:S04]  /*d260*/  @P3 LDG.E.128 R52, desc[UR6][R72.64] ;  /* 0x0000000648343981 */ /* 0x000168000c1e1d00 */
[----:B------:R0:W5:Y:S01]  /*d270*/  @P0 LDG.E.128 R56, desc[UR6][R74.64+0x10] ;  /* 0x000010064a380981 */ /* 0x000162000c1e1d00 */
[----:B------:R-:W-:Y:S01]  /*d280*/  @!P4 ISETP.NE.U32.AND P1, PT, R124, RZ, PT ;  /* 0x000000ff7c00c20c */ /* 0x000fe20003f25070 */
[----:B------:R-:W-:Y:S01]  /*d290*/  BSSY B1, `(.L_x_16315) ;  /* 0x000005b000017945 */ /* 0x000fe20003800000 */
[----:B-1-3--:R-:W-:-:S02]  /*d2a0*/  @!P4 IMAD.MOV.U32 R76, RZ, RZ, R82 ;  /* 0x000000ffff4cc224 */ /* 0x00afc400078e0052 */
        /* <DEDUP_REMOVED lines=15> */
.L_x_16318:
[----:B------:R-:W-:-:S07]  /*d3a0*/  MOV R80, R152 ;  /* 0x0000009800507202 */ /* 0x000fce0000000f00 */
.L_x_16319:
[----:B------:R-:W-:Y:S05]  /*d3b0*/  BSYNC B2 ;  /* 0x0000000000027941 */ /* 0x000fea0003800000 */
.L_x_16317:
        /* <DEDUP_REMOVED lines=16> */
.L_x_16323:
[----:B------:R-:W-:Y:S05]  /*d4c0*/  BSYNC B3 ;  /* 0x0000000000037941 */ /* 0x000fea0003800000 */
.L_x_16322:
        /* <DEDUP_REMOVED lines=44> */
.L_x_16321:
[----:B------:R-:W-:Y:S05]  /*d790*/  BSYNC B2 ;  /* 0x0000000000027941 */ /* 0x000fea0003800000 */
.L_x_16320:
        /* <DEDUP_REMOVED lines=10> */
.L_x_16316:
[----:B------:R-:W-:Y:S05]  /*d840*/  BSYNC B1 ;  /* 0x0000000000017941 */ /* 0x000fea0003800000 */
.L_x_16315:
        /* <DEDUP_REMOVED lines=18> */
.L_x_16327:
[----:B------:R-:W-:-:S07]  /*d970*/  MOV R80, R152 ;  /* 0x0000009800507202 */ /* 0x000fce0000000f00 */
.L_x_16328:
[----:B------:R-:W-:Y:S05]  /*d980*/  BSYNC B2 ;  /* 0x0000000000027941 */ /* 0x000fea0003800000 */
.L_x_16326:
        /* <DEDUP_REMOVED lines=16> */
.L_x_16332:
[----:B------:R-:W-:Y:S05]  /*da90*/  BSYNC B3 ;  /* 0x0000000000037941 */ /* 0x000fea0003800000 */
.L_x_16331:
        /* <DEDUP_REMOVED lines=44> */
.L_x_16330:
[----:B------:R-:W-:Y:S05]  /*dd60*/  BSYNC B2 ;  /* 0x0000000000027941 */ /* 0x000fea0003800000 */
.L_x_16329:
        /* <DEDUP_REMOVED lines=11> */
.L_x_16325:
[----:B------:R-:W-:Y:S05]  /*de20*/  BSYNC B1 ;  /* 0x0000000000017941 */ /* 0x000fea0003800000 */
.L_x_16324:
        /* <DEDUP_REMOVED lines=18> */
.L_x_16336:
[----:B------:R-:W-:-:S07]  /*df50*/  MOV R78, R152 ;  /* 0x00000098004e7202 */ /* 0x000fce0000000f00 */
.L_x_16337:
[----:B------:R-:W-:Y:S05]  /*df60*/  BSYNC B2 ;  /* 0x0000000000027941 */ /* 0x000fea0003800000 */
.L_x_16335:
        /* <DEDUP_REMOVED lines=16> */
.L_x_16341:
[----:B------:R-:W-:Y:S05]  /*e070*/  BSYNC B3 ;  /* 0x0000000000037941 */ /* 0x000fea0003800000 */
.L_x_16340:
        /* <DEDUP_REMOVED lines=44> */
.L_x_16339:
[----:B------:R-:W-:Y:S05]  /*e340*/  BSYNC B2 ;  /* 0x0000000000027941 */ /* 0x000fea0003800000 */
.L_x_16338:
        /* <DEDUP_REMOVED lines=10> */
.L_x_16334:
[----:B------:R-:W-:Y:S05]  /*e3f0*/  BSYNC B1 ;  /* 0x0000000000017941 */ /* 0x000fea0003800000 */
.L_x_16333:
        /* <DEDUP_REMOVED lines=18> */
.L_x_16345:
[----:B------:R-:W-:-:S07]  /*e520*/  MOV R78, R152 ;  /* 0x00000098004e7202 */ /* 0x000fce0000000f00 */
.L_x_16346:
[----:B------:R-:W-:Y:S05]  /*e530*/  BSYNC B2 ;  /* 0x0000000000027941 */ /* 0x000fea0003800000 */
.L_x_16344:
        /* <DEDUP_REMOVED lines=16> */
.L_x_16350:
[----:B------:R-:W-:Y:S05]  /*e640*/  BSYNC B3 ;  /* 0x0000000000037941 */ /* 0x000fea0003800000 */
.L_x_16349:
        /* <DEDUP_REMOVED lines=44> */
.L_x_16348:
[----:B------:R-:W-:Y:S05]  /*e910*/  BSYNC B2 ;  /* 0x0000000000027941 */ /* 0x000fea0003800000 */
.L_x_16347:
        /* <DEDUP_REMOVED lines=11> */
.L_x_16343:
[----:B------:R-:W-:Y:S05]  /*e9d0*/  BSYNC B1 ;  /* 0x0000000000017941 */ /* 0x000fea0003800000 */
.L_x_16342:
        /* <DEDUP_REMOVED lines=18> */
.L_x_16354:
[----:B------:R-:W-:-:S07]  /*eb00*/  MOV R78, R152 ;  /* 0x00000098004e7202 */ /* 0x000fce0000000f00 */
.L_x_16355:
[----:B------:R-:W-:Y:S05]  /*eb10*/  BSYNC B2 ;  /* 0x0000000000027941 */ /* 0x000fea0003800000 */
.L_x_16353:
        /* <DEDUP_REMOVED lines=16> */
.L_x_16359:
[----:B------:R-:W-:Y:S05]  /*ec20*/  BSYNC B3 ;  /* 0x0000000000037941 */ /* 0x000fea0003800000 */
.L_x_16358:
        /* <DEDUP_REMOVED lines=44> */
.L_x_16357:
[----:B------:R-:W-:Y:S05]  /*eef0*/  BSYNC B2 ;  /* 0x0000000000027941 */ /* 0x000fea0003800000 */
.L_x_16356:
        /* <DEDUP_REMOVED lines=10> */
.L_x_16352:
[----:B------:R-:W-:Y:S05]  /*efa0*/  BSYNC B1 ;  /* 0x0000000000017941 */ /* 0x000fea0003800000 */
.L_x_16351:
        /* <DEDUP_REMOVED lines=18> */
.L_x_16363:
[----:B------:R-:W-:-:S07]  /*f0d0*/  MOV R77, R152 ;  /* 0x00000098004d7202 */ /* 0x000fce0000000f00 */
.L_x_16364:
[----:B------:R-:W-:Y:S05]  /*f0e0*/  BSYNC B2 ;  /* 0x0000000000027941 */ /* 0x000fea0003800000 */
.L_x_16362:
        /* <DEDUP_REMOVED lines=16> */
.L_x_16368:
[----:B------:R-:W-:Y:S05]  /*f1f0*/  BSYNC B3 ;  /* 0x0000000000037941 */ /* 0x000fea0003800000 */
.L_x_16367:
        /* <DEDUP_REMOVED lines=44> */
.L_x_16366:
[----:B------:R-:W-:Y:S05]  /*f4c0*/  BSYNC B2 ;  /* 0x0000000000027941 */ /* 0x000fea0003800000 */
.L_x_16365:
        /* <DEDUP_REMOVED lines=11> */
.L_x_16361:
[----:B------:R-:W-:Y:S05]  /*f580*/  BSYNC B1 ;  /* 0x0000000000017941 */ /* 0x000fea0003800000 */
.L_x_16360:
        /* <DEDUP_REMOVED lines=18> */
.L_x_16372:
[----:B------:R-:W-:-:S07]  /*f6b0*/  MOV R80, R152 ;  /* 0x0000009800507202 */ /* 0x000fce0000000f00 */
.L_x_16373:
[----:B------:R-:W-:Y:S05]  /*f6c0*/  BSYNC B2 ;  /* 0x0000000000027941 */ /* 0x000fea0003800000 */
.L_x_16371:
        /* <DEDUP_REMOVED lines=16> */
.L_x_16377:
[----:B------:R-:W-:Y:S05]  /*f7d0*/  BSYNC B3 ;  /* 0x0000000000037941 */ /* 0x000fea0003800000 */
.L_x_16376:
        /* <DEDUP_REMOVED lines=44> */
.L_x_16375:
[----:B------:R-:W-:Y:S05]  /*faa0*/  BSYNC B2 ;  /* 0x0000000000027941 */ /* 0x000fea0003800000 */
.L_x_16374:
        /* <DEDUP_REMOVED lines=10> */
.L_x_16370:
[----:B------:R-:W-:Y:S05]  /*fb50*/  BSYNC B1 ;  /* 0x0000000000017941 */ /* 0x000fea0003800000 */
.L_x_16369:
        /* <DEDUP_REMOVED lines=18> */
.L_x_16381:
[----:B------:R-:W-:-:S07]  /*fc80*/  MOV R79, R152 ;  /* 0x00000098004f7202 */ /* 0x000fce0000000f00 */
.L_x_16382:
[----:B------:R-:W-:Y:S05]  /*fc90*/  BSYNC B2 ;  /* 0x0000000000027941 */ /* 0x000fea0003800000 */
.L_x_16380:
        /* <DEDUP_REMOVED lines=16> */
.L_x_16386:
[----:B------:R-:W-:Y:S05]  /*fda0*/  BSYNC B3 ;  /* 0x0000000000037941 */ /* 0x000fea0003800000 */
.L_x_16385:
        /* <DEDUP_REMOVED lines=34> */
[----:B------:R-:W-:-:S03]  /*ffd0*/  HFMA2.MMA R81, -RZ, RZ, 0, 0 ;  /* 0x00000000ff517435 */ /* 0x000fc600000001ff */
        /* <DEDUP_REMOVED lines=8> */
[----:B------:R-:W-:-:S07]  /*10060*/  LOP3.LUT R147, R73, UR29, R74, 0x96, !PT ;  /* 0x0000001d49937c12 */ /* 0x000fce000f8e964a */
.L_x_16384:
[----:B------:R-:W-:Y:S05]  /*10070*/  BSYNC B2 ;  /* 0x0000000000027941 */ /* 0x000fea0003800000 */
.L_x_16383:
        /* <DEDUP_REMOVED lines=11> */
.L_x_16379:
[----:B------:R-:W-:Y:S05]  /*10130*/  BSYNC B1 ;  /* 0x0000000000017941 */ /* 0x000fea0003800000 */
.L_x_16378:
[----:B------:R-:W-:Y:S01]  /*10140*/  IMAD.WIDE.U32 R72, R83, 0x20, R160 ;  /* 0x0000002053487825 */ /* 0x000fe200078e00a0 */
[----:B------:R-:W-:Y:S04]  /*10150*/  BSSY B1, `(.L_x_16387) ;  /* 0x0000018000017945 */ /* 0x000fe80003800000 */
[----:B------:R0:W-:Y:S04]  /*10160*/  STG.E.128 desc[UR6][R72.64], R88 ;  /* 0x0000005848007986 */ /* 0x0001e8000c101d06 */
        /* <DEDUP_REMOVED lines=22> */
.L_x_16388:
[----:B------:R-:W-:Y:S05]  /*102d0*/  BSYNC B1 ;  /* 0x0000000000017941 */ /* 0x000fea0003800000 */
.L_x_16387:
[----:B-1----:R-:W1:Y:S01]  /*102e0*/  @P0 LDC.64 R74, c[0x0][0x230] ;  /* 0x00008c00ff4a0b82 */ /* 0x002e620000000a00 */
[----:B------:R-:W-:Y:S01]  /*102f0*/  IADD3 R159, R159, 0xa0, RZ ;  /* 0x000000a09f9f7810 */ /* 0x000fe20007ffe0ff */
[----:B------:R-:W-:-:S06]  /*10300*/  VIADD R155, R155, 0xa0 ;  /* 0x000000a09b9b7836 */ /* 0x000fcc0000000000 */
[----:B0-----:R-:W0:Y:S01]  /*10310*/  @P3 LDC.64 R72, c[0x0][0x220] ;  /* 0x00008800ff483b82 */ /* 0x001e220000000a00 */
[----:B-1----:R-:W-:-:S05]  /*10320*/  @P0 IMAD.WIDE.U32 R74, R159, 0x20, R74 ;  /* 0x000000209f4a0825 */ /* 0x002fca00078e004a */
[----:B------:R-:W2:Y:S01]  /*10330*/  @P0 LDG.E.128 R48, desc[UR6][R74.64] ;  /* 0x000000064a300981 */ /* 0x000ea2000c1e1d00 */
[----:B0-----:R-:W-:-:S03]  /*10340*/  @P3 IMAD.WIDE.U32 R72, R155, 0x10, R72 ;  /* 0x000000109b483825 */ /* 0x001fc600078e0048 */
[----:B------:R0:W5:Y:S04]  /*10350*/  @P0 LDG.E.128 R56, desc[UR6][R74.64+0x10] ;  /* 0x000010064a380981 */ /* 0x000168000c1e1d00 */
[----:B------:R0:W5:Y:S01]  /*10360*/  @P3 LDG.E.128 R52, desc[UR6][R72.64] ;  /* 0x0000000648343981 */ /* 0x000162000c1e1d00 */
[----:B------:R-:W-:Y:S01]  /*10370*/  @!P4 ISETP.NE.U32.AND P1, PT, R124, RZ, PT ;  /* 0x000000ff7c00c20c */ /* 0x000fe20003f25070 */
[----:B------:R-:W-:Y:S03]  /*10380*/  BSSY B1, `(.L_x_16389) ;  /* 0x000005b000017945 */ /* 0x000fe60003800000 */
[----:B------:R-:W-:Y:S02]  /*10390*/  @!P4 ISETP.NE.AND.EX P1, PT, R125, RZ, PT, P1 ;  /* 0x000000ff7d00c20c */ /* 0x000fe40003f25310 */
[----:B------:R-:W-:-:S02]  /*103a0*/  @!P4 MOV R83, R81 ;  /* 0x000000510053c202 */ /* 0x000fc40000000f00 */
        /* <DEDUP_REMOVED lines=14> */
.L_x_16392:
[----:B------:R-:W-:-:S07]  /*10490*/  IMAD.MOV.U32 R82, RZ, RZ, R152 ;  /* 0x000000ffff527224 */ /* 0x000fce00078e0098 */
.L_x_16393:
[----:B------:R-:W-:Y:S05]  /*104a0*/  BSYNC B2 ;  /* 0x0000000000027941 */ /* 0x000fea0003800000 */
.L_x_16391:
        /* <DEDUP_REMOVED lines=16> */
.L_x_16397:
[----:B------:R-:W-:Y:S05]  /*105b0*/  BSYNC B3 ;  /* 0x0000000000037941 */ /* 0x000fea0003800000 */
.L_x_16396:
        /* <DEDUP_REMOVED lines=39> */
[----:B------:R-:W-:Y:S01]  /*10830*/  IMAD.MOV.U32 R152, RZ, RZ, R72 ;  /* 0x000000ffff987224 */ /* 0x000fe200078e0048 */
[----:B------:R-:W-:Y:S01]  /*10840*/  LOP3.LUT R146, R73, UR28, R146, 0x96, !PT ;  /* 0x0000001c49927c12 */ /* 0x000fe2000f8e9692 */
[----:B------:R-:W-:-:S05]  /*10850*/  IMAD.WIDE.U32 R72, R75, -0x2daee0ad, RZ ;  /* 0xd2511f534b487825 */ /* 0x000fca00078e00ff */
[----:B------:R-:W-:Y:S02]  /*10860*/  LOP3.LUT R147, R73, UR29, R74, 0x96, !PT ;  /* 0x0000001d49937c12 */ /* 0x000fe4000f8e964a */
[----:B------:R-:W-:-:S07]  /*10870*/  MOV R150, R72 ;  /* 0x0000004800967202 */ /* 0x000fce0000000f00 */
.L_x_16395:
[----:B------:R-:W-:Y:S05]  /*10880*/  BSYNC B2 ;  /* 0x0000000000027941 */ /* 0x000fea0003800000 */
.L_x_16394:
[----:B------:R-:W-:Y:S01]  /*10890*/  HFMA2.MMA R73, -RZ, RZ, 0.1171875, 0 ;  /* 0x2f800000ff497435 */ /* 0x000fe200000001ff */
[----:B------:R-:W-:-:S09]  /*108a0*/  I2FP.F32.U32 R72, R82 ;  /* 0x0000005200487245 */ /* 0x000fd20000201000 */
[----:B------:R-:W-:Y:S01]  /*108b0*/  FFMA.FTZ R72, R72, R73, 1.1641532182693481445e-10 ;  /* 0x2f00000048487423 */ /* 0x000fe20000010049 */
[----:B-----5:R-:W-:-:S04]  /*108c0*/  IMAD.U32 R73, R52, 0x10000, RZ ;  /* 0x0001000034497824 */ /* 0x020fc800078e00ff */
[----:B------:R-:W-:Y:S01]  /*108d0*/  FMUL.FTZ R73, R73, UR11 ;  /* 0x0000000b49497c20 */ /* 0x000fe20008410000 */
[----:B------:R-:W-:-:S03]  /*108e0*/  FSETP.GTU.FTZ.AND P1, PT, R72, UR9, PT ;  /* 0x0000000948007c0b */ /* 0x000fc6000bf3c000 */
[----:B------:R-:W-:Y:S01]  /*108f0*/  FMUL.FTZ R73, R73, UR10 ;  /* 0x0000000a49497c20 */ /* 0x000fe20008410000 */
[----:B------:R-:W-:-:S04]  /*10900*/  SEL R143, RZ, 0x1, P1 ;  /* 0x00000001ff8f7807 */ /* 0x000fc80000800000 */
[----:B------:R-:W-:-:S05]  /*10910*/  FSEL R80, R73, RZ, !P1 ;  /* 0x000000ff49507208 */ /* 0x000fca0004800000 */
[----:B------:R-:W-:-:S07]  /*10920*/  @P0 FADD.FTZ R80, R48, R80 ;  /* 0x0000005030500221 */ /* 0x000fce0000010000 */
.L_x_16390:
[----:B------:R-:W-:Y:S05]  /*10930*/  BSYNC B1 ;  /* 0x0000000000017941 */ /* 0x000fea0003800000 */
.L_x_16389:
        /* <DEDUP_REMOVED lines=18> */
.L_x_16401:
[----:B------:R-:W-:-:S07]  /*10a60*/  IMAD.MOV.U32 R81, RZ, RZ, R152 ;  /* 0x000000ffff517224 */ /* 0x000fce00078e0098 */
.L_x_16402:
[----:B------:R-:W-:Y:S05]  /*10a70*/  BSYNC B2 ;  /* 0x0000000000027941 */ /* 0x000fea0003800000 */
.L_x_16400:
        /* <DEDUP_REMOVED lines=16> */
.L_x_16406:
[----:B------:R-:W-:Y:S05]  /*10b80*/  BSYNC B3 ;  /* 0x0000000000037941 */ /* 0x000fea0003800000 */
.L_x_16405:
        /* <DEDUP_REMOVED lines=40> */
[----:B------:R-:W-:-:S03]  /*10e10*/  IMAD.WIDE.U32 R72, R75, -0x2daee0ad, RZ ;  /* 0xd2511f534b487825 */ /* 0x000fc600078e00ff */
[----:B------:R-:W-:Y:S01]  /*10e20*/  MOV R150, R72 ;  /* 0x0000004800967202 */ /* 0x000fe20000000f00 */
[----:B------:R-:W-:Y:S01]  /*10e30*/  IMAD.MOV.U32 R72, RZ, RZ, RZ ;  /* 0x000000ffff487224 */ /* 0x000fe200078e00ff */
[----:B------:R-:W-:-:S07]  /*10e40*/  LOP3.LUT R147, R73, UR29, R74, 0x96, !PT ;  /* 0x0000001d49937c12 */ /* 0x000fce000f8e964a */
.L_x_16404:
[----:B------:R-:W-:Y:S05]  /*10e50*/  BSYNC B2 ;  /* 0x0000000000027941 */ /* 0x000fea0003800000 */
.L_x_16403:
        /* <DEDUP_REMOVED lines=11> */
.L_x_16399:
[----:B------:R-:W-:Y:S05]  /*10f10*/  BSYNC B1 ;  /* 0x0000000000017941 */ /* 0x000fea0003800000 */
.L_x_16398:
        /* <DEDUP_REMOVED lines=18> */
.L_x_16410:
[----:B------:R-:W-:-:S07]  /*11040*/  IMAD.MOV.U32 R82, RZ, RZ, R152 ;  /* 0x000000ffff527224 */ /* 0x000fce00078e0098 */
.L_x_16411:
[----:B------:R-:W-:Y:S05]  /*11050*/  BSYNC B2 ;  /* 0x0000000000027941 */ /* 0x000fea0003800000 */
.L_x_16409:
        /* <DEDUP_REMOVED lines=16> */
.L_x_16415:
[----:B------:R-:W-:Y:S05]  /*11160*/  BSYNC B3 ;  /* 0x0000000000037941 */ /* 0x000fea0003800000 */
.L_x_16414:
        /* <DEDUP_REMOVED lines=40> */
[----:B------:R-:W-:-:S05]  /*113f0*/  IMAD.WIDE.U32 R72, R75, -0x2daee0ad, RZ ;  /* 0xd2511f534b487825 */ /* 0x000fca00078e00ff */
[----:B------:R-:W-:Y:S01]  /*11400*/  LOP3.LUT R147, R73, UR29, R74, 0x96, !PT ;  /* 0x0000001d49937c12 */ /* 0x000fe2000f8e964a */
[----:B------:R-:W-:Y:S01]  /*11410*/  IMAD.MOV.U32 R74, RZ, RZ, RZ ;  /* 0x000000ffff4a7224 */ /* 0x000fe200078e00ff */
[----:B------:R-:W-:-:S07]  /*11420*/  MOV R150, R72 ;  /* 0x0000004800967202 */ /* 0x000fce0000000f00 */
.L_x_16413:
[----:B------:R-:W-:Y:S05]  /*11430*/  BSYNC B2 ;  /* 0x0000000000027941 */ /* 0x000fea0003800000 */
.L_x_16412:
        /* <DEDUP_REMOVED lines=10> */
.L_x_16408:
[----:B------:R-:W-:Y:S05]  /*114e0*/  BSYNC B1 ;  /* 0x0000000000017941 */ /* 0x000fea0003800000 */
.L_x_16407:
        /* <DEDUP_REMOVED lines=18> */
.L_x_16419:
[----:B------:R-:W-:-:S07]  /*11610*/  IMAD.MOV.U32 R83, RZ, RZ, R152 ;  /* 0x000000ffff537224 */ /* 0x000fce00078e0098 */
.L_x_16420:
[----:B------:R-:W-:Y:S05]  /*11620*/  BSYNC B2 ;  /* 0x0000000000027941 */ /* 0x000fea0003800000 */
.L_x_16418:
        /* <DEDUP_REMOVED lines=16> */
.L_x_16424:
[----:B------:R-:W-:Y:S05]  /*11730*/  BSYNC B3 ;  /* 0x0000000000037941 */ /* 0x000fea0003800000 */
.L_x_16423:
        /* <DEDUP_REMOVED lines=44> */
.L_x_16422:
[----:B------:R-:W-:Y:S05]  /*11a00*/  BSYNC B2 ;  /* 0x0000000000027941 */ /* 0x000fea0003800000 */
.L_x_16421:
        /* <DEDUP_REMOVED lines=11> */
.L_x_16417:
[----:B------:R-:W-:Y:S05]  /*11ac0*/  BSYNC B1 ;  /* 0x0000000000017941 */ /* 0x000fea0003800000 */
.L_x_16416:
        /* <DEDUP_REMOVED lines=18> */
.L_x_16428:
[----:B------:R-:W-:-:S07]  /*11bf0*/  IMAD.MOV.U32 R139, RZ, RZ, R152 ;  /* 0x000000ffff8b7224 */ /* 0x000fce00078e0098 */
.L_x_16429:
[----:B------:R-:W-:Y:S05]  /*11c00*/  BSYNC B2 ;  /* 0x0000000000027941 */ /* 0x000fea0003800000 */
.L_x_16427:
        /* <DEDUP_REMOVED lines=16> */
.L_x_16433:
[----:B------:R-:W-:Y:S05]  /*11d10*/  BSYNC B3 ;  /* 0x0000000000037941 */ /* 0x000fea0003800000 */
.L_x_16432:
        /* <DEDUP_REMOVED lines=44> */
.L_x_16431:
[----:B------:R-:W-:Y:S05]  /*11fe0*/  BSYNC B2 ;  /* 0x0000000000027941 */ /* 0x000fea0003800000 */
.L_x_16430:
[----:B------:R-:W-:Y:S01]  /*11ff0*/  HFMA2.MMA R73, -RZ, RZ, 0.1171875, 0 ;  /* 0x2f800000ff497435 */ /* 0x000fe200000001ff */
[----:B------:R-:W-:-:S09]  /*12000*/  I2FP.F32.U32 R72, R139 ;  /* 0x0000008b00487245 */ /* 0x000fd20000201000 */
[----:B------:R-:W-:Y:S01]  /*12010*/  FFMA.FTZ R72, R72, R73, 1.1641532182693481445e-10 ;  /* 0x2f00000048487423 */ /* 0x000fe20000010049 */
[----:B------:R-:W-:-:S04]  /*12020*/  IMAD.U32 R73, R54, 0x10000, RZ ;  /* 0x0001000036497824 */ /* 0x000fc800078e00ff */
[----:B------:R-:W-:Y:S01]  /*12030*/  FMUL.FTZ R73, R73, UR11 ;  /* 0x0000000b49497c20 */ /* 0x000fe20008410000 */
[----:B------:R-:W-:-:S03]  /*12040*/  FSETP.GTU.FTZ.AND P1, PT, R72, UR9, PT ;  /* 0x0000000948007c0b */ /* 0x000fc6000bf3c000 */
[----:B------:R-:W-:Y:S01]  /*12050*/  FMUL.FTZ R73, R73, UR10 ;  /* 0x0000000a49497c20 */ /* 0x000fe20008410000 */
[----:B------:R-:W-:-:S04]  /*12060*/  SEL R139, RZ, 0x1, P1 ;  /* 0x00000001ff8b7807 */ /* 0x000fc80000800000 */
[----:B------:R-:W-:-:S05]  /*12070*/  FSEL R72, R73, RZ, !P1 ;  /* 0x000000ff49487208 */ /* 0x000fca0004800000 */
[----:B------:R-:W-:-:S07]  /*12080*/  @P0 FADD.FTZ R72, R56, R72 ;  /* 0x0000004838480221 */ /* 0x000fce0000010000 */
.L_x_16426:
[----:B------:R-:W-:Y:S05]  /*12090*/  BSYNC B1 ;  /* 0x0000000000017941 */ /* 0x000fea0003800000 */
.L_x_16425:
        /* <DEDUP_REMOVED lines=18> */
.L_x_16437:
[----:B------:R-:W-:-:S07]  /*121c0*/  IMAD.MOV.U32 R73, RZ, RZ, R152 ;  /* 0x000000ffff497224 */ /* 0x000fce00078e0098 */
.L_x_16438:
[----:B------:R-:W-:Y:S05]  /*121d0*/  BSYNC B2 ;  /* 0x0000000000027941 */ /* 0x000fea0003800000 */
.L_x_16436:
        /* <DEDUP_REMOVED lines=16> */
.L_x_16442:
[----:B------:R-:W-:Y:S05]  /*122e0*/  BSYNC B3 ;  /* 0x0000000000037941 */ /* 0x000fea0003800000 */
.L_x_16441:
        /* <DEDUP_REMOVED lines=12> */
[----:B------:R-:W-:-:S05]  /*123b0*/  LOP3.LUT R74, R147, UR14, R74, 0x96, !PT ;  /* 0x0000000e934a7c12 */ /* 0x000fca000f8e964a */
[----:B------:R-:W-:-:S05]  /*123c0*/  IMAD.WIDE.U32 R74, R74, -0x2daee0ad, RZ ;  /* 0xd2511f534a4a7825 */ /* 0x000fca00078e00ff */
        /* <DEDUP_REMOVED lines=25> */
[----:B------:R-:W-:Y:S01]  /*12560*/  IMAD.WIDE.U32 R162, R163, -0x326172a9, RZ ;  /* 0xcd9e8d57a3a27825 */ /* 0x000fe200078e00ff */
[----:B------:R-:W-:-:S03]  /*12570*/  MOV R150, R74 ;  /* 0x0000004a00967202 */ /* 0x000fc60000000f00 */
[----:B------:R-:W-:Y:S01]  /*12580*/  IMAD.MOV.U32 R152, RZ, RZ, R162 ;  /* 0x000000ffff987224 */ /* 0x000fe200078e00a2 */
[----:B------:R-:W-:Y:S01]  /*12590*/  LOP3.LUT R146, R163, UR28, R146, 0x96, !PT ;  /* 0x0000001ca3927c12 */ /* 0x000fe2000f8e9692 */
[----:B------:R-:W-:-:S07]  /*125a0*/  IMAD.MOV.U32 R75, RZ, RZ, RZ ;  /* 0x000000ffff4b7224 */ /* 0x000fce00078e00ff */
.L_x_16440:
[----:B------:R-:W-:Y:S05]  /*125b0*/  BSYNC B2 ;  /* 0x0000000000027941 */ /* 0x000fea0003800000 */
.L_x_16439:
        /* <DEDUP_REMOVED lines=11> */
.L_x_16435:
[----:B------:R-:W-:Y:S05]  /*12670*/  BSYNC B1 ;  /* 0x0000000000017941 */ /* 0x000fea0003800000 */
.L_x_16434:
        /* <DEDUP_REMOVED lines=18> */
.L_x_16446:
[----:B------:R-:W-:-:S07]  /*127a0*/  IMAD.MOV.U32 R136, RZ, RZ, R152 ;  /* 0x000000ffff887224 */ /* 0x000fce00078e0098 */
.L_x_16447:
[----:B------:R-:W-:Y:S05]  /*127b0*/  BSYNC B2 ;  /* 0x0000000000027941 */ /* 0x000fea0003800000 */
.L_x_16445:
        /* <DEDUP_REMOVED lines=16> */
.L_x_16451:
[----:B------:R-:W-:Y:S05]  /*128c0*/  BSYNC B3 ;  /* 0x0000000000037941 */ /* 0x000fea0003800000 */
.L_x_16450:
        /* <DEDUP_REMOVED lines=37> */
[----:B------:R-:W-:-:S04]  /*12b20*/  IMAD.WIDE.U32 R74, R74, -0x2daee0ad, RZ ;  /* 0xd2511f534a4a7825 */ /* 0x000fc800078e00ff */
[----:B------:R-:W-:Y:S01]  /*12b30*/  IMAD.MOV.U32 R150, RZ, RZ, R74 ;  /* 0x000000ffff967224 */ /* 0x000fe200078e004a */
[----:B------:R-:W-:Y:S01]  /*12b40*/  LOP3.LUT R147, R75, UR29, R162, 0x96, !PT ;  /* 0x0000001d4b937c12 */ /* 0x000fe2000f8e96a2 */
[----:B------:R-:W-:-:S04]  /*12b50*/  IMAD.WIDE.U32 R74, R148, -0x326172a9, RZ ;  /* 0xcd9e8d57944a7825 */ /* 0x000fc800078e00ff */
[----:B------:R-:W-:Y:S01]  /*12b60*/  IMAD.MOV.U32 R162, RZ, RZ, RZ ;  /* 0x000000ffffa27224 */ /* 0x000fe200078e00ff */
[----:B------:R-:W-:Y:S02]  /*12b70*/  LOP3.LUT R146, R75, UR28, R146, 0x96, !PT ;  /* 0x0000001c4b927c12 */ /* 0x000fe4000f8e9692 */
[----:B------:R-:W-:-:S07]  /*12b80*/  MOV R152, R74 ;  /* 0x0000004a00987202 */ /* 0x000fce0000000f00 */
.L_x_16449:
[----:B------:R-:W-:Y:S05]  /*12b90*/  BSYNC B2 ;  /* 0x0000000000027941 */ /* 0x000fea0003800000 */
.L_x_16448:
        /* <DEDUP_REMOVED lines=10> */
.L_x_16444:
[----:B------:R-:W-:Y:S05]  /*12c40*/  BSYNC B1 ;  /* 0x0000000000017941 */ /* 0x000fea0003800000 */
.L_x_16443:
        /* <DEDUP_REMOVED lines=18> */
.L_x_16455:
[----:B------:R-:W-:-:S07]  /*12d70*/  IMAD.MOV.U32 R75, RZ, RZ, R152 ;  /* 0x000000ffff4b7224 */ /* 0x000fce00078e0098 */
.L_x_16456:
[----:B------:R-:W-:Y:S05]  /*12d80*/  BSYNC B2 ;  /* 0x0000000000027941 */ /* 0x000fea0003800000 */
.L_x_16454:
        /* <DEDUP_REMOVED lines=16> */
.L_x_16460:
[----:B------:R-:W-:Y:S05]  /*12e90*/  BSYNC B3 ;  /* 0x0000000000037941 */ /* 0x000fea0003800000 */
.L_x_16459:
        /* <DEDUP_REMOVED lines=43> */
[----:B------:R-:W-:-:S07]  /*13150*/  LOP3.LUT R146, R163, UR28, R146, 0x96, !PT ;  /* 0x0000001ca3927c12 */ /* 0x000fce000f8e9692 */
.L_x_16458:
[----:B------:R-:W-:Y:S05]  /*13160*/  BSYNC B2 ;  /* 0x0000000000027941 */ /* 0x000fea0003800000 */
.L_x_16457:
        /* <DEDUP_REMOVED lines=11> */
.L_x_16453:
[----:B------:R-:W-:Y:S05]  /*13220*/  BSYNC B1 ;  /* 0x0000000000017941 */ /* 0x000fea0003800000 */
.L_x_16452:
[----:B------:R-:W-:Y:S01]  /*13230*/  IMAD.WIDE.U32 R160, R159, 0x20, R160 ;  /* 0x000000209fa07825 */ /* 0x000fe200078e00a0 */
[----:B------:R-:W-:Y:S04]  /*13240*/  BSSY B1, `(.L_x_16461) ;  /* 0x0000018000017945 */ /* 0x000fe80003800000 */
[----:B------:R0:W-:Y:S04]  /*13250*/  STG.E.128 desc[UR6][R160.64], R80 ;  /* 0x00000050a0007986 */ /* 0x0001e8000c101d06 */
[----:B------:R0:W-:Y:S01]  /*13260*/  STG.E.128 desc[UR6][R160.64+0x10], R72 ;  /* 0x00001048a0007986 */ /* 0x0001e2000c101d06 */
[----:B------:R-:W-:Y:S05]  /*13270*/  @!P3 BRA `(.L_x_16462) ;  /* 0x000000000050b947 */ /* 0x000fea0003800000 */
[----:B------:R-:W-:Y:S02]  /*13280*/  SHF.L.U32 R124, R136, 0x10, RZ ;  /* 0x00000010887c7819 */ /* 0x000fe400000006ff */
[----:B------:R-:W-:Y:S02]  /*13290*/  LOP3.LUT R162, R140, 0xff, RZ, 0xc0, !PT ;  /* 0x000000ff8ca27812 */ /* 0x000fe400078ec0ff */
[----:B------:R-:W-:Y:S02]  /*132a0*/  LOP3.LUT R125, R124, 0xff0000, RZ, 0xc0, !PT ;  /* 0x00ff00007c7d7812 */ /* 0x000fe400078ec0ff */
[----:B------:R-:W-:Y:S01]  /*132b0*/  LOP3.LUT R124, R137, 0xffff, RZ, 0xc0, !PT ;  /* 0x0000ffff897c7812 */ /* 0x000fe200078ec0ff */
[----:B------:R-:W-:Y:S01]  /*132c0*/  IMAD.WIDE.U32 R162, R162, 0x1000000, RZ ;  /* 0x01000000a2a27825 */ /* 0x000fe200078e00ff */
[----:B0-----:R-:W-:Y:S02]  /*132d0*/  LOP3.LUT R160, R141, 0xff, RZ, 0xc0, !PT ;  /* 0x000000ff8da07812 */ /* 0x001fe400078ec0ff */
[----:B------:R-:W-:-:S02]  /*132e0*/  PRMT R124, R125, 0x4210, R124 ;  /* 0x000042107d7c7816 */ /* 0x000fc4000000007c */
[----:B------:R-:W-:Y:S01]  /*132f0*/  PRMT R125, R138, 0x7104, RZ ;  /* 0x000071048a7d7816 */ /* 0x000fe200000000ff */
[----:B------:R-:W-:-:S03]  /*13300*/  IMAD.WIDE.U32 R160, R160, 0x10000, RZ ;  /* 0x00010000a0a07825 */ /* 0x000fc600078e00ff */
[----:B------:R-:W-:-:S04]  /*13310*/  LOP3.LUT R124, R124, 0xff00, R125, 0xf8, !PT ;  /* 0x0000ff007c7c7812 */ /* 0x000fc800078ef87d */
[----:B------:R-:W-:Y:S02]  /*13320*/  LOP3.LUT R159, R124, 0xff, R139, 0xf8, !PT ;  /* 0x000000ff7c9f7812 */ /* 0x000fe400078ef88b */
[----:B------:R-:W-:Y:S02]  /*13330*/  LOP3.LUT R124, R142, 0xff, RZ, 0xc0, !PT ;  /* 0x000000ff8e7c7812 */ /* 0x000fe400078ec0ff */
[----:B------:R-:W-:-:S03]  /*13340*/  LOP3.LUT R159, R161, R159, R163, 0xfe, !PT ;  /* 0x0000009fa19f7212 */ /* 0x000fc600078efea3 */
[----:B------:R-:W-:-:S03]  /*13350*/  IMAD.WIDE.U32 R124, R124, 0x100, RZ ;  /* 0x000001007c7c7825 */ /* 0x000fc600078e00ff */
[----:B------:R-:W-:Y:S02]  /*13360*/  LOP3.LUT R162, R124, R162, R160, 0xfe, !PT ;  /* 0x000000a27ca27212 */ /* 0x000fe400078efea0 */
[----:B------:R-:W0:Y:S01]  /*13370*/  LDC.64 R160, c[0x0][0x240] ;  /* 0x00009000ffa07b82 */ /* 0x000e220000000a00 */
[----:B------:R-:W-:Y:S02]  /*13380*/  LOP3.LUT R125, R159, R125, RZ, 0xfc, !PT ;  /* 0x0000007d9f7d7212 */ /* 0x000fe400078efcff */
[----:B------:R-:W-:Y:S01]  /*13390*/  LOP3.LUT R124, R162, 0xff, R143, 0xf8, !PT ;  /* 0x000000ffa27c7812 */ /* 0x000fe200078ef88f */
[----:B0-----:R-:W-:-:S05]  /*133a0*/  IMAD.WIDE.U32 R160, R155, 0x8, R160 ;  /* 0x000000089ba07825 */ /* 0x001fca00078e00a0 */
[----:B------:R1:W-:Y:S02]  /*133b0*/  STG.E.64 desc[UR6][R160.64], R124 ;  /* 0x0000007ca0007986 */ /* 0x0003e4000c101b06 */
.L_x_16462:
[----:B------:R-:W-:Y:S05]  /*133c0*/  BSYNC B1 ;  /* 0x0000000000017941 */ /* 0x000fea0003800000 */
.L_x_16461:
[----:B-1----:R-:W-:Y:S01]  /*133d0*/  FADD.FTZ R124, RZ, R20 ;  /* 0x00000014ff7c7221 */ /* 0x002fe20000010000 */
        /* <DEDUP_REMOVED lines=50> */
[----:B------:R-:W1:Y:S01]  /*13700*/  SHFL.BFLY PT, R124, R159, 0x1, 0x1f ;  /* 0x0c201f009f7c7f89 */ /* 0x000e6200000e0000 */
[----:B------:R-:W2:Y:S01]  /*13710*/  LDC R155, c[0x0][0x290] ;  /* 0x0000a400ff9b7b82 */ /* 0x000ea20000000800 */
        /* <DEDUP_REMOVED lines=9> */
[----:B--2---:R-:W-:-:S04]  /*137b0*/  FMUL.FTZ R159, R124, R155 ;  /* 0x0000009b7c9f7220 */ /* 0x004fc80000410000 */
        /* <DEDUP_REMOVED lines=96> */
[----:B------:R-:W1:Y:S02]  /*13dc0*/  SHFL.BFLY PT, R124, R162, 0x1, 0x1f ;  /* 0x0c201f00a27c7f89 */ /* 0x000e6400000e0000 */
[----:B-1----:R-:W-:-:S05]  /*13dd0*/  FADD.FTZ R163, R162, R124 ;  /* 0x0000007ca2a37221 */ /* 0x002fca0000010000 */
[----:B------:R-:W1:Y:S02]  /*13de0*/  SHFL.BFLY PT, R124, R163, 0x2, 0x1f ;  /* 0x0c401f00a37c7f89 */ /* 0x000e6400000e0000 */
[----:B-1----:R-:W-:-:S05]  /*13df0*/  FADD.FTZ R164, R163, R124 ;  /* 0x0000007ca3a47221 */ /* 0x002fca0000010000 */
[----:B------:R-:W1:Y:S02]  /*13e00*/  SHFL.BFLY PT, R124, R164, 0x4, 0x1f ;  /* 0x0c801f00a47c7f89 */ /* 0x000e6400000e0000 */
[----:B-1----:R-:W-:-:S05]  /*13e10*/  FADD.FTZ R165, R164, R124 ;  /* 0x0000007ca4a57221 */ /* 0x002fca0000010000 */
[----:B------:R-:W1:Y:S02]  /*13e20*/  SHFL.BFLY PT, R124, R165, 0x8, 0x1f ;  /* 0x0d001f00a57c7f89 */ /* 0x000e6400000e0000 */
[----:B-1----:R-:W-:-:S05]  /*13e30*/  FADD.FTZ R165, R165, R124 ;  /* 0x0000007ca5a57221 */ /* 0x002fca0000010000 */
[----:B------:R1:W2:Y:S02]  /*13e40*/  SHFL.BFLY PT, R124, R165, 0x10, 0x1f ;  /* 0x0e001f00a57c7f89 */ /* 0x0002a400000e0000 */
.L_x_16478:
[----:B--2---:R-:W-:Y:S01]  /*13e50*/  FADD.FTZ R162, R165, R124 ;  /* 0x0000007ca5a27221 */ /* 0x004fe20000010000 */
[----:B------:R-:W-:Y:S01]  /*13e60*/  BSSY B1, `(.L_x_16464) ;  /* 0x0000119000017945 */ /* 0x000fe20003800000 */
[----:B------:R-:W0:Y:S02]  /*13e70*/  @!P0 LDC.64 R124, c[0x0][0x250] ;  /* 0x00009400ff7c8b82 */ /* 0x000e240000000a00 */
[----:B------:R-:W-:Y:S01]  /*13e80*/  FFMA.FTZ R155, R162, R155, UR8 ;  /* 0x00000008a29b7e23 */ /* 0x000fe2000801009b */
[----:B------:R-:W-:-:S05]  /*13e90*/  FMUL.FTZ R162, R159, R159 ;  /* 0x0000009f9fa27220 */ /* 0x000fca0000410000 */
[----:B------:R-:W-:-:S05]  /*13ea0*/  FSEL R162, R162, RZ, P2 ;  /* 0x000000ffa2a27208 */ /* 0x000fca0001000000 */
[----:B------:R-:W-:-:S06]  /*13eb0*/  FADD.FTZ R155, R155, R162 ;  /* 0x000000a29b9b7221 */ /* 0x000fcc0000010000 */
[----:B------:R-:W2:Y:S01]  /*13ec0*/  MUFU.RSQ R155, R155 ;  /* 0x0000009b009b7308 */ /* 0x000ea20000001400 */
[----:B0-----:R-:W-:-:S04]  /*13ed0*/  @!P0 LEA R160, P1, R154, R124, 0x2 ;  /* 0x0000007c9aa08211 */ /* 0x001fc800078210ff */
[C---:B------:R-:W-:Y:S02]  /*13ee0*/  @!P0 LEA.HI.X R161, R154.reuse, R125, R158, 0x2, P1 ;  /* 0x0000007d9aa18211 */ /* 0x040fe400008f149e */
[----:B------:R-:W0:Y:S03]  /*13ef0*/  @!P0 LDC.64 R124, c[0x0][0x258] ;  /* 0x00009600ff7c8b82 */ /* 0x000e260000000a00 */
[----:B------:R3:W-:Y:S01]  /*13f00*/  @!P0 STG.E desc[UR6][R160.64], R159 ;  /* 0x0000009fa0008986 */ /* 0x0007e2000c101906 */
[----:B0-----:R-:W-:-:S04]  /*13f10*/  @!P0 LEA R124, P1, R154, R124, 0x2 ;  /* 0x0000007c9a7c8211 */ /* 0x001fc800078210ff */
[----:B------:R-:W-:-:S05]  /*13f20*/  @!P0 LEA.HI.X R125, R154, R125, R158, 0x2, P1 ;  /* 0x0000007d9a7d8211 */ /* 0x000fca00008f149e */
[----:B--2---:R3:W-:Y:S01]  /*13f30*/  @!P0 STG.E desc[UR6][R124.64], R155 ;  /* 0x0000009b7c008986 */ /* 0x0047e2000c101906 */
[----:B------:R-:W-:-:S13]  /*13f40*/  ISETP.GE.AND P0, PT, R156, 0x1, PT ;  /* 0x000000019c00780c */ /* 0x000fda0003f06270 */
[----:B---3--:R-:W-:Y:S05]  /*13f50*/  @!P0 BRA `(.L_x_16465) ;  /* 0x0000001000248947 */ /* 0x008fea0003800000 */
[----:B------:R-:W-:Y:S01]  /*13f60*/  VIADD R156, R156, 0xffffffff ;  /* 0xffffffff9c9c7836 */ /* 0x000fe20000000000 */
[----:B------:R-:W-:Y:S02]  /*13f70*/  FSEL R124, R159, RZ, !P2 ;  /* 0x000000ff9f7c7208 */ /* 0x000fe40005000000 */
[----:B------:R-:W-:Y:S01]  /*13f80*/  PRMT R125, R27, 0x7632, R125 ;  /* 0x000076321b7d7816 */ /* 0x000fe2000000007d */
[----:B------:R-:W-:Y:S02]  /*13f90*/  IMAD R157, R156, R157, RZ ;  /* 0x0000009d9c9d7224 */ /* 0x000fe400078e02ff */
[--C-:B------:R-:W-:Y:S01]  /*13fa0*/  FADD.FTZ R156, -R124, R103.reuse ;  /* 0x000000677c9c7221 */ /* 0x100fe20000010100 */
[----:B------:R-:W-:Y:S01]  /*13fb0*/  PRMT R103, R26, 0x7632, R103 ;  /* 0x000076321a677816 */ /* 0x000fe20000000067 */
[C---:B------:R-:W-:Y:S01]  /*13fc0*/  FADD.FTZ R144, -R124.reuse, R101 ;  /* 0x000000657c907221 */ /* 0x040fe20000010100 */
[----:B------:R-:W-:Y:S01]  /*13fd0*/  SHF.L.U32 R158, R125, 0x10, RZ ;  /* 0x000000107d9e7819 */ /* 0x000fe200000006ff */
[C---:B------:R-:W-:Y:S01]  /*13fe0*/  FADD.FTZ R102, -R124.reuse, R102 ;  /* 0x000000667c667221 */ /* 0x040fe20000010100 */
[----:B------:R-:W-:Y:S01]  /*13ff0*/  FADD.FTZ R100, -R124, R100 ;  /* 0x000000647c647221 */ /* 0x000fe20000010100 */
[----:B------:R-:W-:-:S02]  /*14000*/  IMAD.U32 R101, R103, 0x10000, RZ ;  /* 0x0001000067657824 */ /* 0x000fc400078e00ff */
[----:B------:R-:W-:Y:S01]  /*14010*/  FMUL.FTZ R125, R155, R144 ;  /* 0x000000909b7d7220 */ /* 0x000fe20000410000 */
[----:B------:R-:W-:Y:S01]  /*14020*/  SHF.L.U32 R144, R27, 0x10, RZ ;  /* 0x000000101b907819 */ /* 0x000fe200000006ff */
[C---:B------:R-:W-:Y:S01]  /*14030*/  FMUL.FTZ R102, R155.reuse, R102 ;  /* 0x000000669b667220 */ /* 0x040fe20000410000 */
[----:B------:R-:W-:Y:S01]  /*14040*/  FMUL.FTZ R156, R155, R156 ;  /* 0x0000009c9b9c7220 */ /* 0x000fe20000410000 */
[----:B------:R-:W-:Y:S01]  /*14050*/  FFMA.FTZ R125, R125, R101, R112 ;  /* 0x000000657d7d7223 */ /* 0x000fe20000010070 */
[----:B------:R-:W-:Y:S01]  /*14060*/  FMUL.FTZ R101, R155, R100 ;  /* 0x000000649b657220 */ /* 0x000fe20000410000 */
[----:B------:R-:W-:Y:S02]  /*14070*/  IMAD.U32 R100, R26, 0x10000, RZ ;  /* 0x000100001a647824 */ /* 0x000fe400078e00ff */
[----:B------:R-:W-:Y:S01]  /*14080*/  FFMA.FTZ R102, R102, R144, R5 ;  /* 0x0000009066667223 */ /* 0x000fe20000010005 */
[----:B------:R-:W-:Y:S01]  /*14090*/  FFMA.FTZ R103, R156, R158, R113 ;  /* 0x0000009e9c677223 */ /* 0x000fe20000010071 */
[--C-:B------:R-:W-:Y:S01]  /*140a0*/  FADD.FTZ R144, -R124, R23.reuse ;  /* 0x000000177c907221 */ /* 0x100fe20000010100 */
[----:B------:R-:W-:Y:S01]  /*140b0*/  FFMA.FTZ R156, R101, R100, R4 ;  /* 0x00000064659c7223 */ /* 0x000fe20000010004 */
[----:B------:R-:W-:Y:S01]  /*140c0*/  PRMT R23, R24, 0x7632, R23 ;  /* 0x0000763218177816 */ /* 0x000fe20000000017 */
[C---:B------:R-:W-:Y:S01]  /*140d0*/  FADD.FTZ R100, -R124.reuse, R21 ;  /* 0x000000157c647221 */ /* 0x040fe20000010100 */
[----:B------:R-:W-:Y:S01]  /*140e0*/  FADD.FTZ R20, -R124, R20 ;  /* 0x000000147c147221 */ /* 0x000fe20000010100 */
[----:B------:R-:W-:Y:S01]  /*140f0*/  PRMT R101, R25, 0x7632, R101 ;  /* 0x0000763219657816 */ /* 0x000fe20000000065 */
[----:B------:R-:W-:Y:S01]  /*14100*/  FMUL.FTZ R144, R155, R144 ;  /* 0x000000909b907220 */ /* 0x000fe20000410000 */
[----:B------:R-:W-:-:S02]  /*14110*/  IMAD.U32 R23, R23, 0x10000, RZ ;  /* 0x0001000017177824 */ /* 0x000fc400078e00ff */
[----:B------:R-:W-:Y:S01]  /*14120*/  FMUL.FTZ R21, R155, R100 ;  /* 0x000000649b157220 */ /* 0x000fe20000410000 */
[----:B------:R-:W-:Y:S01]  /*14130*/  SHF.L.U32 R101, R101, 0x10, RZ ;  /* 0x0000001065657819 */ /* 0x000fe200000006ff */
[----:B------:R-:W-:Y:S01]  /*14140*/  FADD.FTZ R22, -R124, R22 ;  /* 0x000000167c167221 */ /* 0x000fe20000010100 */
[----:B------:R-:W-:Y:S01]  /*14150*/  F2FP.BF16.F32.PACK_AB R103, R103, R102 ;  /* 0x000000666767723e */ /* 0x000fe200000010ff */
[----:B------:R-:W-:Y:S01]  /*14160*/  FFMA.FTZ R100, R21, R23, R110 ;  /* 0x0000001715647223 */ /* 0x000fe2000001006e */
[----:B------:R-:W-:Y:S01]  /*14170*/  FMUL.FTZ R23, R155, R20 ;  /* 0x000000149b177220 */ /* 0x000fe20000410000 */
[----:B------:R-:W-:Y:S01]  /*14180*/  F2FP.BF16.F32.PACK_AB R102, R125, R156 ;  /* 0x0000009c7d66723e */ /* 0x000fe200000010ff */
[----:B------:R-:W1:Y:S01]  /*14190*/  LDC.64 R20, c[0x0][0x2b8] ;  /* 0x0000ae00ff147b82 */ /* 0x000e620000000a00 */
[----:B------:R-:W-:Y:S01]  /*141a0*/  FFMA.FTZ R101, R144, R101, R111 ;  /* 0x0000006590657223 */ /* 0x000fe2000001006f */
[----:B------:R-:W-:Y:S01]  /*141b0*/  SHF.L.U32 R125, R25, 0x10, RZ ;  /* 0x00000010197d7819 */ /* 0x000fe200000006ff */
[----:B------:R-:W-:Y:S01]  /*141c0*/  FMUL.FTZ R144, R155, R22 ;  /* 0x000000169b907220 */ /* 0x000fe20000410000 */
[----:B------:R-:W-:-:S02]  /*141d0*/  IMAD.U32 R22, R24, 0x10000, RZ ;  /* 0x0001000018167824 */ /* 0x000fc400078e00ff */
[C---:B------:R-:W-:Y:S01]  /*141e0*/  FADD.FTZ R64, -R124.reuse, R64 ;  /* 0x000000407c407221 */ /* 0x040fe20000010100 */
[----:B------:R-:W-:Y:S01]  /*141f0*/  FADD.FTZ R91, -R124, R91 ;  /* 0x0000005b7c5b7221 */ /* 0x000fe20000010100 */
[----:B------:R-:W-:Y:S01]  /*14200*/  FFMA.FTZ R156, R144, R125, R3 ;  /* 0x0000007d909c7223 */ /* 0x000fe20000010003 */
[----:B------:R-:W-:Y:S01]  /*14210*/  FFMA.FTZ R125, R23, R22, R2 ;  /* 0x00000016177d7223 */ /* 0x000fe20000010002 */
[----:B------:R-:W-:Y:S01]  /*14220*/  SHF.R.S32.HI R22, RZ, 0x1f, R157 ;  /* 0x0000001fff167819 */ /* 0x000fe2000001149d */
[----:B------:R-:W-:Y:S01]  /*14230*/  FADD.FTZ R81, -R124, R81 ;  /* 0x000000517c517221 */ /* 0x000fe20000010100 */
[----:B------:R-:W-:Y:S01]  /*14240*/  LOP3.LUT R144, R0, 0x1f, RZ, 0xc0, !PT ;  /* 0x0000001f00907812 */ /* 0x000fe200078ec0ff */
[----:B------:R-:W-:Y:S01]  /*14250*/  FADD.FTZ R72, -R124, R72 ;  /* 0x000000487c487221 */ /* 0x000fe20000010100 */
[----:B------:R-:W-:Y:S01]  /*14260*/  LEA.HI R23, R22, R157, RZ, 0x3 ;  /* 0x0000009d16177211 */ /* 0x000fe200078f18ff */
[C---:B------:R-:W-:Y:S01]  /*14270*/  FADD.FTZ R158, -R124.reuse, R61 ;  /* 0x0000003d7c9e7221 */ /* 0x040fe20000010100 */
[----:B------:R-:W-:Y:S01]  /*14280*/  F2FP.BF16.F32.PACK_AB R101, R101, R156 ;  /* 0x0000009c6565723e */ /* 0x000fe200000010ff */
[C---:B------:R-:W-:Y:S01]  /*14290*/  FADD.FTZ R92, -R124.reuse, R92 ;  /* 0x0000005c7c5c7221 */ /* 0x040fe20000010100 */
[----:B------:R-:W-:Y:S01]  /*142a0*/  LEA.HI.SX32 R23, R23, R144, 0x1d ;  /* 0x0000009017177211 */ /* 0x000fe200078feaff */
[----:B------:R-:W-:Y:S01]  /*142b0*/  FADD.FTZ R75, -R124, R75 ;  /* 0x0000004b7c4b7221 */ /* 0x000fe20000010100 */
[----:B------:R-:W-:Y:S01]  /*142c0*/  F2FP.BF16.F32.PACK_AB R100, R100, R125 ;  /* 0x0000007d6464723e */ /* 0x000fe200000010ff */
[----:B------:R-:W-:Y:S01]  /*142d0*/  FADD.FTZ R156, -R124, R99 ;  /* 0x000000637c9c7221 */ /* 0x000fe20000010100 */
[----:B------:R-:W-:Y:S01]  /*142e0*/  PRMT R61, R30, 0x7632, R61 ;  /* 0x000076321e3d7816 */ /* 0x000fe2000000003d */
[----:B------:R-:W-:Y:S01]  /*142f0*/  FADD.FTZ R22, -R124, R97 ;  /* 0x000000617c167221 */ /* 0x000fe20000010100 */
[----:B------:R-:W-:Y:S01]  /*14300*/  FMUL.FTZ R97, R155, R158 ;  /* 0x0000009e9b617220 */ /* 0x000fe20000410000 */
[----:B-1----:R-:W-:-:S04]  /*14310*/  IMAD.WIDE.U32 R164, R23, 0x10, R20 ;  /* 0x0000001017a47825 */ /* 0x002fc800078e0014 */
[----:B------:R-:W-:Y:S01]  /*14320*/  FMUL.FTZ R156, R155, R156 ;  /* 0x0000009c9b9c7220 */ /* 0x000fe20000410000 */
[C---:B------:R-:W-:Y:S01]  /*14330*/  FADD.FTZ R71, -R124.reuse, R71 ;  /* 0x000000477c477221 */ /* 0x040fe20000010100 */
[C---:B------:R-:W-:Y:S01]  /*14340*/  FADD.FTZ R162, -R124.reuse, R65 ;  /* 0x000000417ca27221 */ /* 0x040fe20000010100 */
[----:B------:R-:W-:Y:S01]  /*14350*/  IMAD.U32 R61, R61, 0x10000, RZ ;  /* 0x000100003d3d7824 */ /* 0x000fe200078e00ff */
[----:B------:R0:W-:Y:S01]  /*14360*/  STG.E.128 desc[UR6][R164.64], R100 ;  /* 0x00000064a4007986 */ /* 0x0001e2000c101d06 */
[----:B------:R-:W-:Y:S01]  /*14370*/  FADD.FTZ R88, -R124, R88 ;  /* 0x000000587c587221 */ /* 0x000fe20000010100 */
[----:B------:R-:W-:Y:S01]  /*14380*/  FMUL.FTZ R65, R155, R22 ;  /* 0x000000169b417220 */ /* 0x000fe20000410000 */
[----:B------:R-:W-:Y:S01]  /*14390*/  FFMA.FTZ R97, R97, R61, R116 ;  /* 0x0000003d61617223 */ /* 0x000fe20000010074 */
[----:B------:R-:W-:Y:S01]  /*143a0*/  PRMT R61, R28, 0x7632, R61 ;  /* 0x000076321c3d7816 */ /* 0x000fe2000000003d */
[C---:B------:R-:W-:Y:S01]  /*143b0*/  FMUL.FTZ R22, R155.reuse, R71 ;  /* 0x000000479b167220 */ /* 0x040fe20000410000 */
[----:B------:R-:W-:Y:S01]  /*143c0*/  FMUL.FTZ R71, R155, R88 ;  /* 0x000000589b477220 */ /* 0x000fe20000410000 */
[C---:B------:R-:W-:Y:S01]  /*143d0*/  FADD.FTZ R60, -R124.reuse, R60 ;  /* 0x0000003c7c3c7221 */ /* 0x040fe20000010100 */
[----:B------:R-:W-:Y:S01]  /*143e0*/  FADD.FTZ R87, -R124, R87 ;  /* 0x000000577c577221 */ /* 0x000fe20000010100 */
[----:B------:R-:W-:-:S02]  /*143f0*/  IMAD.U32 R61, R61, 0x10000, RZ ;  /* 0x000100003d3d7824 */ /* 0x000fc400078e00ff */
[C---:B------:R-:W-:Y:S01]  /*14400*/  FADD.FTZ R69, -R124.reuse, R69 ;  /* 0x000000457c457221 */ /* 0x040fe20000010100 */
[----:B------:R-:W-:Y:S01]  /*14410*/  FADD.FTZ R84, -R124, R84 ;  /* 0x000000547c547221 */ /* 0x000fe20000010100 */
[----:B------:R-:W-:Y:S01]  /*14420*/  FMUL.FTZ R99, R155, R162 ;  /* 0x000000a29b637220 */ /* 0x000fe20000410000 */
[----:B------:R-:W-:Y:S01]  /*14430*/  FFMA.FTZ R88, R65, R61, R114 ;  /* 0x0000003d41587223 */ /* 0x000fe20000010072 */
[----:B------:R-:W-:Y:S01]  /*14440*/  PRMT R65, R33, 0x7632, R65 ;  /* 0x0000763221417816 */ /* 0x000fe20000000041 */
[C---:B------:R-:W-:Y:S01]  /*14450*/  FMUL.FTZ R125, R155.reuse, R69 ;  /* 0x000000459b7d7220 */ /* 0x040fe20000410000 */
[----:B------:R-:W-:Y:S01]  /*14460*/  PRMT R61, R32, 0x7632, R61 ;  /* 0x00007632203d7816 */ /* 0x000fe2000000003d */
[C---:B------:R-:W-:Y:S01]  /*14470*/  FMUL.FTZ R69, R155.reuse, R84 ;  /* 0x000000549b457220 */ /* 0x040fe20000410000 */
[C---:B0-----:R-:W-:Y:S01]  /*14480*/  FADD.FTZ R100, -R124.reuse, R67 ;  /* 0x000000437c647221 */ /* 0x041fe20000010100 */
[C---:B------:R-:W-:Y:S01]  /*14490*/  FMUL.FTZ R67, R155.reuse, R64 ;  /* 0x000000409b437220 */ /* 0x040fe20000410000 */
[C---:B------:R-:W-:Y:S01]  /*144a0*/  FMUL.FTZ R64, R155.reuse, R91 ;  /* 0x0000005b9b407220 */ /* 0x040fe20000410000 */
[C---:B------:R-:W-:Y:S01]  /*144b0*/  FMUL.FTZ R91, R155.reuse, R81 ;  /* 0x000000519b5b7220 */ /* 0x040fe20000410000 */
[----:B------:R-:W-:Y:S01]  /*144c0*/  FMUL.FTZ R81, R155, R72 ;  /* 0x000000489b517220 */ /* 0x000fe20000410000 */
[----:B------:R-:W-:Y:S01]  /*144d0*/  PRMT R72, R29, 0x7632, R72 ;  /* 0x000076321d487816 */ /* 0x000fe20000000048 */
[----:B------:R-:W-:Y:S01]  /*144e0*/  FADD.FTZ R164, -R124, R95 ;  /* 0x0000005f7ca47221 */ /* 0x000fe20000010100 */
[C---:B------:R-:W-:Y:S01]  /*144f0*/  FMUL.FTZ R95, R155.reuse, R92 ;  /* 0x0000005c9b5f7220 */ /* 0x040fe20000410000 */
[C---:B------:R-:W-:Y:S01]  /*14500*/  FMUL.FTZ R92, R155.reuse, R75 ;  /* 0x0000004b9b5c7220 */ /* 0x040fe20000410000 */
[----:B------:R-:W-:Y:S01]  /*14510*/  SHF.L.U32 R72, R72, 0x10, RZ ;  /* 0x0000001048487819 */ /* 0x000fe200000006ff */
[----:B------:R-:W-:Y:S01]  /*14520*/  FMUL.FTZ R164, R155, R164 ;  /* 0x000000a49ba47220 */ /* 0x000fe20000410000 */
[----:B------:R-:W-:Y:S01]  /*14530*/  PRMT R75, R35, 0x7632, R75 ;  /* 0x00007632234b7816 */ /* 0x000fe2000000004b */
[----:B------:R-:W-:Y:S01]  /*14540*/  FADD.FTZ R102, -R124, R93 ;  /* 0x0000005d7c667221 */ /* 0x000fe20000010100 */
[----:B------:R-:W-:Y:S01]  /*14550*/  FMUL.FTZ R93, R155, R60 ;  /* 0x0000003c9b5d7220 */ /* 0x000fe20000410000 */
[----:B------:R-:W-:Y:S01]  /*14560*/  FFMA.FTZ R156, R156, R72, R115 ;  /* 0x000000489c9c7223 */ /* 0x000fe20000010073 */
[----:B------:R-:W-:Y:S01]  /*14570*/  SHF.L.U32 R75, R75, 0x10, RZ ;  /* 0x000000104b4b7819 */ /* 0x000fe200000006ff */
[C---:B------:R-:W-:Y:S01]  /*14580*/  FMUL.FTZ R103, R155.reuse, R102 ;  /* 0x000000669b677220 */ /* 0x040fe20000410000 */
[----:B------:R-:W-:Y:S01]  /*14590*/  PRMT R72, R34, 0x7632, R72 ;  /* 0x0000763222487816 */ /* 0x000fe20000000048 */
[C---:B------:R-:W-:Y:S01]  /*145a0*/  FMUL.FTZ R100, R155.reuse, R100 ;  /* 0x000000649b647220 */ /* 0x040fe20000410000 */
[----:B------:R-:W-:Y:S01]  /*145b0*/  FMUL.FTZ R60, R155, R87 ;  /* 0x000000579b3c7220 */ /* 0x000fe20000410000 */
[----:B------:R-:W-:Y:S01]  /*145c0*/  FFMA.FTZ R164, R164, R75, R121 ;  /* 0x0000004ba4a47223 */ /* 0x000fe20000010079 */
[----:B------:R-:W-:Y:S01]  /*145d0*/  FADD.FTZ R85, -R124, R85 ;  /* 0x000000557c557221 */ /* 0x000fe20000010100 */
[----:B------:R-:W-:Y:S01]  /*145e0*/  IMAD.U32 R75, R72, 0x10000, RZ ;  /* 0x00010000484b7824 */ /* 0x000fe200078e00ff */
[----:B------:R-:W-:Y:S01]  /*145f0*/  SHF.L.U32 R72, R65, 0x10, RZ ;  /* 0x0000001041487819 */ /* 0x000fe200000006ff */
[----:B------:R-:W-:-:S02]  /*14600*/  IMAD.U32 R65, R61, 0x10000, RZ ;  /* 0x000100003d417824 */ /* 0x000fc400078e00ff */
[----:B------:R-:W-:Y:S01]  /*14610*/  FADD.FTZ R77, -R124, R77 ;  /* 0x0000004d7c4d7221 */ /* 0x000fe20000010100 */
[----:B------:R-:W-:Y:S01]  /*14620*/  FFMA.FTZ R103, R103, R75, R120 ;  /* 0x0000004b67677223 */ /* 0x000fe20000010078 */
[----:B------:R-:W-:Y:S01]  /*14630*/  PRMT R75, R39, 0x7632, R75 ;  /* 0x00007632274b7816 */ /* 0x000fe2000000004b */
[----:B------:R-:W-:Y:S01]  /*14640*/  FFMA.FTZ R61, R100, R72, R119 ;  /* 0x00000048643d7223 */ /* 0x000fe20000010077 */
[----:B------:R-:W-:Y:S01]  /*14650*/  PRMT R72, R38, 0x7632, R72 ;  /* 0x0000763226487816 */ /* 0x000fe20000000048 */
[----:B------:R-:W-:Y:S01]  /*14660*/  FFMA.FTZ R99, R99, R65, R118 ;  /* 0x0000004163637223 */ /* 0x000fe20000010076 */
[----:B------:R-:W-:Y:S01]  /*14670*/  SHF.L.U32 R75, R75, 0x10, RZ ;  /* 0x000000104b4b7819 */ /* 0x000fe200000006ff */
[C---:B------:R-:W-:Y:S01]  /*14680*/  FADD.FTZ R68, -R124.reuse, R68 ;  /* 0x000000447c447221 */ /* 0x040fe20000010100 */
[----:B------:R-:W-:Y:S01]  /*14690*/  PRMT R65, R37, 0x7632, R65 ;  /* 0x0000763225417816 */ /* 0x000fe20000000041 */
[C---:B------:R-:W-:Y:S01]  /*146a0*/  FADD.FTZ R79, -R124.reuse, R79 ;  /* 0x0000004f7c4f7221 */ /* 0x040fe20000010100 */
[----:B------:R-:W-:Y:S01]  /*146b0*/  FADD.FTZ R80, -R124, R80 ;  /* 0x000000507c507221 */ /* 0x000fe20000010100 */
[----:B------:R-:W-:Y:S01]  /*146c0*/  FFMA.FTZ R84, R60, R75, R127 ;  /* 0x0000004b3c547223 */ /* 0x000fe2000001007f */
[----:B------:R-:W-:Y:S01]  /*146d0*/  PRMT R60, R42, 0x7632, R60 ;  /* 0x000076322a3c7816 */ /* 0x000fe2000000003c */
[----:B------:R-:W-:Y:S01]  /*146e0*/  FMUL.FTZ R85, R155, R85 ;  /* 0x000000559b557220 */ /* 0x000fe20000410000 */
[----:B------:R-:W-:-:S02]  /*146f0*/  IMAD.U32 R72, R72, 0x10000, RZ ;  /* 0x0001000048487824 */ /* 0x000fc400078e00ff */
[----:B------:R-:W-:Y:S01]  /*14700*/  FMUL.FTZ R77, R155, R77 ;  /* 0x0000004d9b4d7220 */ /* 0x000fe20000410000 */
[----:B------:R-:W-:Y:S01]  /*14710*/  SHF.L.U32 R65, R65, 0x10, RZ ;  /* 0x0000001041417819 */ /* 0x000fe200000006ff */
[----:B------:R-:W-:Y:S02]  /*14720*/  IMAD.U32 R60, R60, 0x10000, RZ ;  /* 0x000100003c3c7824 */ /* 0x000fe400078e00ff */
[C---:B------:R-:W-:Y:S01]  /*14730*/  FMUL.FTZ R101, R155.reuse, R68 ;  /* 0x000000449b657220 */ /* 0x040fe20000410000 */
[C---:B------:R-:W-:Y:S01]  /*14740*/  FMUL.FTZ R68, R155.reuse, R79 ;  /* 0x0000004f9b447220 */ /* 0x040fe20000410000 */
[----:B------:R-:W-:Y:S01]  /*14750*/  FMUL.FTZ R79, R155, R80 ;  /* 0x000000509b4f7220 */ /* 0x000fe20000410000 */
[----:B------:R-:W-:Y:S01]  /*14760*/  FFMA.FTZ R85, R85, R72, R126 ;  /* 0x0000004855557223 */ /* 0x000fe2000001007e */
[----:B------:R-:W-:Y:S01]  /*14770*/  PRMT R72, R43, 0x7632, R72 ;  /* 0x000076322b487816 */ /* 0x000fe20000000048 */
[----:B------:R-:W-:Y:S01]  /*14780*/  FFMA.FTZ R80, R77, R60, R130 ;  /* 0x0000003c4d507223 */ /* 0x000fe20000010082 */
[----:B------:R-:W-:Y:S01]  /*14790*/  FFMA.FTZ R65, R22, R65, R123 ;  /* 0x0000004116417223 */ /* 0x000fe2000001007b */
[----:B------:R-:W-:Y:S01]  /*147a0*/  PRMT R60, R41, 0x7632, R60 ;  /* 0x00007632293c7816 */ /* 0x000fe2000000003c */
[----:B------:R-:W-:Y:S01]  /*147b0*/  FADD.FTZ R76, -R124, R76 ;  /* 0x0000004c7c4c7221 */ /* 0x000fe20000010100 */
[----:B------:R-:W-:Y:S01]  /*147c0*/  PRMT R22, R36, 0x7632, R22 ;  /* 0x0000763224167816 */ /* 0x000fe20000000016 */
[----:B------:R-:W-:Y:S01]  /*147d0*/  FADD.FTZ R83, -R124, R83 ;  /* 0x000000537c537221 */ /* 0x000fe20000010100 */
[----:B------:R-:W-:Y:S01]  /*147e0*/  SHF.L.U32 R72, R72, 0x10, RZ ;  /* 0x0000001048487819 */ /* 0x000fe200000006ff */
[----:B------:R-:W-:Y:S01]  /*147f0*/  FMUL.FTZ R87, R155, R76 ;  /* 0x0000004c9b577220 */ /* 0x000fe20000410000 */
[----:B------:R-:W-:Y:S01]  /*14800*/  SHF.L.U32 R60, R60, 0x10, RZ ;  /* 0x000000103c3c7819 */ /* 0x000fe200000006ff */
[----:B------:R-:W-:-:S02]  /*14810*/  IMAD.U32 R22, R22, 0x10000, RZ ;  /* 0x0001000016167824 */ /* 0x000fc400078e00ff */
[----:B------:R-:W-:Y:S01]  /*14820*/  FMUL.FTZ R76, R155, R83 ;  /* 0x000000539b4c7220 */ /* 0x000fe20000410000 */
[----:B------:R-:W-:Y:S01]  /*14830*/  FFMA.FTZ R83, R68, R72, R131 ;  /* 0x0000004844537223 */ /* 0x000fe20000010083 */
[----:B------:R-:W-:Y:S01]  /*14840*/  FADD.FTZ R96, -R124, R96 ;  /* 0x000000607c607221 */ /* 0x000fe20000010100 */
        /* <DEDUP_REMOVED lines=15> */
[----:B------:R-:W-:Y:S01]  /*14940*/  PRMT R60, R46, 0x7632, R60 ;  /* 0x000076322e3c7816 */ /* 0x000fe2000000003c */
[C---:B------:R-:W-:Y:S01]  /*14950*/  FMUL.FTZ R63, R155.reuse, R96 ;  /* 0x000000609b3f7220 */ /* 0x040fe20000410000 */
        /* <DEDUP_REMOVED lines=14> */
[----:B------:R-:W-:Y:S01]  /*14a40*/  PRMT R68, R47, 0x7632, R68 ;  /* 0x000076322f447816 */ /* 0x000fe20000000044 */
[C---:B------:R-:W-:Y:S01]  /*14a50*/  IMAD.U32 R155, R31.reuse, 0x10000, RZ ;  /* 0x000100001f9b7824 */ /* 0x040fe200078e00ff */
[----:B------:R-:W-:Y:S01]  /*14a60*/  PRMT R124, R31, 0x7632, R124 ;  /* 0x000076321f7c7816 */ /* 0x000fe2000000007c */
[----:B------:R-:W-:Y:S01]  /*14a70*/  IMAD.U32 R64, R60, 0x10000, RZ ;  /* 0x000100003c407824 */ /* 0x000fe200078e00ff */
[----:B------:R-:W-:Y:S01]  /*14a80*/  PRMT R60, R45, 0x7632, R60 ;  /* 0x000076322d3c7816 */ /* 0x000fe2000000003c */
[----:B------:R-:W-:Y:S01]  /*14a90*/  IMAD.U32 R22, R22, 0x10000, RZ ;  /* 0x0001000016167824 */ /* 0x000fe200078e00ff */
[----:B------:R-:W-:Y:S01]  /*14aa0*/  SHF.L.U32 R75, R68, 0x10, RZ ;  /* 0x00000010444b7819 */ /* 0x000fe200000006ff */
[----:B------:R-:W-:Y:S01]  /*14ab0*/  FFMA.FTZ R155, R62, R155, R9 ;  /* 0x0000009b3e9b7223 */ /* 0x000fe20000010009 */
[----:B------:R-:W-:Y:S01]  /*14ac0*/  FFMA.FTZ R73, R73, R64, R134 ;  /* 0x0000004049497223 */ /* 0x000fe20000010086 */
[----:B------:R-:W-:Y:S01]  /*14ad0*/  FFMA.FTZ R68, R89, R22, R128 ;  /* 0x0000001659447223 */ /* 0x000fe20000010080 */
[----:B------:R-:W-:Y:S01]  /*14ae0*/  PRMT R62, R44, 0x7632, R62 ;  /* 0x000076322c3e7816 */ /* 0x000fe2000000003e */
[----:B------:R-:W-:Y:S01]  /*14af0*/  IMAD.U32 R64, R33, 0x10000, RZ ;  /* 0x0001000021407824 */ /* 0x000fe200078e00ff */
[----:B------:R-:W-:Y:S01]  /*14b00*/  SHF.L.U32 R22, R30, 0x10, RZ ;  /* 0x000000101e167819 */ /* 0x000fe200000006ff */
[----:B------:R-:W-:Y:S01]  /*14b10*/  VIADD R159, R23, 0x40 ;  /* 0x00000040179f7836 */ /* 0x000fe20000000000 */
[----:B------:R-:W-:Y:S01]  /*14b20*/  SHF.L.U32 R89, R60, 0x10, RZ ;  /* 0x000000103c597819 */ /* 0x000fe200000006ff */
[----:B------:R-:W-:Y:S01]  /*14b30*/  FFMA.FTZ R66, R66, R64, R11 ;  /* 0x0000004042427223 */ /* 0x000fe2000001000b */
[----:B------:R-:W-:Y:S01]  /*14b40*/  SHF.L.U32 R60, R28, 0x10, RZ ;  /* 0x000000101c3c7819 */ /* 0x000fe200000006ff */
[----:B------:R-:W-:Y:S01]  /*14b50*/  IMAD.U32 R62, R62, 0x10000, RZ ;  /* 0x000100003e3e7824 */ /* 0x000fe200078e00ff */
[----:B------:R-:W-:Y:S01]  /*14b60*/  SHF.L.U32 R64, R38, 0x10, RZ ;  /* 0x0000001026407819 */ /* 0x000fe200000006ff */
[----:B------:R-:W-:Y:S01]  /*14b70*/  FFMA.FTZ R22, R93, R22, R8 ;  /* 0x000000165d167223 */ /* 0x000fe20000010008 */
[----:B------:R-:W-:Y:S01]  /*14b80*/  SHF.L.U32 R124, R124, 0x10, RZ ;  /* 0x000000107c7c7819 */ /* 0x000fe200000006ff */
[----:B------:R-:W-:Y:S01]  /*14b90*/  FFMA.FTZ R63, R63, R60, R6 ;  /* 0x0000003c3f3f7223 */ /* 0x000fe20000010006 */
[C---:B------:R-:W-:Y:S01]  /*14ba0*/  IADD3 R161, R23.reuse, 0x20, RZ ;  /* 0x0000002017a17810 */ /* 0x040fe20007ffe0ff */
[C---:B------:R-:W-:Y:S01]  /*14bb0*/  VIADD R77, R23.reuse, 0x80 ;  /* 0x00000080174d7836 */ /* 0x040fe20000000000 */
[----:B------:R-:W-:Y:S01]  /*14bc0*/  IADD3 R93, R23, 0x60, RZ ;  /* 0x00000060175d7810 */ /* 0x000fe20007ffe0ff */
[----:B------:R-:W-:Y:S01]  /*14bd0*/  FFMA.FTZ R91, R91, R62, R132 ;  /* 0x0000003e5b5b7223 */ /* 0x000fe20000010084 */
[----:B------:R-:W-:Y:S01]  /*14be0*/  IADD3 R163, R23, 0xa0, RZ ;  /* 0x000000a017a37810 */ /* 0x000fe20007ffe0ff */
[----:B------:R-:W-:Y:S01]  /*14bf0*/  IMAD.U32 R60, R35, 0x10000, RZ ;  /* 0x00010000233c7824 */ /* 0x000fe200078e00ff */
[----:B------:R-:W-:Y:S01]  /*14c00*/  SHF.L.U32 R62, R34, 0x10, RZ ;  /* 0x00000010223e7819 */ /* 0x000fe200000006ff */
[----:B------:R-:W-:Y:S01]  /*14c10*/  FFMA.FTZ R64, R69, R64, R16 ;  /* 0x0000004045407223 */ /* 0x000fe20000010010 */
[----:B------:R-:W-:Y:S01]  /*14c20*/  FFMA.FTZ R124, R160, R124, R117 ;  /* 0x0000007ca07c7223 */ /* 0x000fe20000010075 */
[----:B------:R-:W-:Y:S01]  /*14c30*/  FFMA.FTZ R75, R92, R75, R135 ;  /* 0x0000004b5c4b7223 */ /* 0x000fe20000010087 */
[----:B------:R-:W-:Y:S01]  /*14c40*/  FFMA.FTZ R89, R76, R89, R133 ;  /* 0x000000594c597223 */ /* 0x000fe20000010085 */
[----:B------:R-:W-:-:S02]  /*14c50*/  IMAD.U32 R69, R37, 0x10000, RZ ;  /* 0x0001000025457824 */ /* 0x000fc400078e00ff */
[----:B------:R-:W-:Y:S01]  /*14c60*/  FFMA.FTZ R62, R95, R62, R12 ;  /* 0x0000003e5f3e7223 */ /* 0x000fe2000001000c */
[----:B------:R-:W-:Y:S01]  /*14c70*/  IMAD.WIDE.U32 R160, R161, 0x10, R20 ;  /* 0x00000010a1a07825 */ /* 0x000fe200078e0014 */
[----:B------:R-:W-:-:S03]  /*14c80*/  SHF.L.U32 R95, R40, 0x10, RZ ;  /* 0x00000010285f7819 */ /* 0x000fc600000006ff */
[----:B------:R-:W-:Y:S01]  /*14c90*/  FFMA.FTZ R70, R70, R69, R15 ;  /* 0x0000004546467223 */ /* 0x000fe2000001000f */
[----:B------:R-:W-:Y:S01]  /*14ca0*/  SHF.L.U32 R69, R42, 0x10, RZ ;  /* 0x000000102a457819 */ /* 0x000fe200000006ff */
[----:B------:R-:W-:Y:S01]  /*14cb0*/  IMAD.WIDE.U32 R158, R159, 0x10, R20 ;  /* 0x000000109f9e7825 */ /* 0x000fe200078e0014 */
[----:B------:R-:W-:-:S03]  /*14cc0*/  F2FP.BF16.F32.PACK_AB R23, R124, R155 ;  /* 0x0000009b7c17723e */ /* 0x000fc600000010ff */
[----:B------:R-:W-:Y:S01]  /*14cd0*/  FFMA.FTZ R95, R71, R95, R18 ;  /* 0x0000005f475f7223 */ /* 0x000fe20000010012 */
[----:B------:R-:W-:Y:S01]  /*14ce0*/  SHF.L.U32 R71, R46, 0x10, RZ ;  /* 0x000000102e477819 */ /* 0x000fe200000006ff */
[----:B------:R-:W-:-:S04]  /*14cf0*/  IMAD.WIDE.U32 R92, R93, 0x10, R20 ;  /* 0x000000105d5c7825 */ /* 0x000fc800078e0014 */
[----:B------:R-:W-:Y:S01]  /*14d00*/  FFMA.FTZ R87, R87, R69, R104 ;  /* 0x0000004557577223 */ /* 0x000fe20000010068 */
[----:B------:R-:W-:Y:S01]  /*14d10*/  F2FP.BF16.F32.PACK_AB R22, R97, R22 ;  /* 0x000000166116723e */ /* 0x000fe200000010ff */
[--C-:B------:R-:W-:Y:S01]  /*14d20*/  IMAD.WIDE.U32 R76, R77, 0x10, R20.reuse ;  /* 0x000000104d4c7825 */ /* 0x100fe200078e0014 */
[----:B------:R-:W-:Y:S02]  /*14d30*/  F2FP.BF16.F32.PACK_AB R61, R61, R66 ;  /* 0x000000423d3d723e */ /* 0x000fe400000010ff */
[----:B------:R-:W-:Y:S01]  /*14d40*/  F2FP.BF16.F32.PACK_AB R62, R103, R62 ;  /* 0x0000003e673e723e */ /* 0x000fe200000010ff */
[----:B------:R-:W-:Y:S01]  /*14d50*/  IMAD.WIDE.U32 R162, R163, 0x10, R20 ;  /* 0x00000010a3a27825 */ /* 0x000fe200078e0014 */
[----:B------:R-:W-:-:S03]  /*14d60*/  F2FP.BF16.F32.PACK_AB R20, R88, R63 ;  /* 0x0000003f5814723e */ /* 0x000fc600000010ff */
[----:B------:R-:W-:Y:S01]  /*14d70*/  FFMA.FTZ R63, R94, R60, R13 ;  /* 0x0000003c5e3f7223 */ /* 0x000fe2000001000d */
[----:B------:R-:W-:Y:S01]  /*14d80*/  SHF.L.U32 R60, R32, 0x10, RZ ;  /* 0x00000010203c7819 */ /* 0x000fe200000006ff */
[----:B------:R-:W-:Y:S01]  /*14d90*/  IMAD.U32 R88, R43, 0x10000, RZ ;  /* 0x000100002b587824 */ /* 0x000fe200078e00ff */
[----:B------:R-:W-:Y:S01]  /*14da0*/  F2FP.BF16.F32.PACK_AB R66, R85, R64 ;  /* 0x000000405542723e */ /* 0x000fe200000010ff */
[----:B------:R-:W-:Y:S01]  /*14db0*/  IMAD.U32 R69, R41, 0x10000, RZ ;  /* 0x0001000029457824 */ /* 0x000fe200078e00ff */
[----:B------:R-:W-:Y:S01]  /*14dc0*/  F2FP.BF16.F32.PACK_AB R63, R164, R63 ;  /* 0x0000003fa43f723e */ /* 0x000fe200000010ff */
[----:B------:R-:W-:Y:S01]  /*14dd0*/  FFMA.FTZ R60, R67, R60, R10 ;  /* 0x0000003c433c7223 */ /* 0x000fe2000001000a */
[----:B------:R-:W-:Y:S02]  /*14de0*/  IMAD.U32 R67, R39, 0x10000, RZ ;  /* 0x0001000027437824 */ /* 0x000fe400078e00ff */
[----:B------:R-:W-:Y:S01]  /*14df0*/  FFMA.FTZ R78, R78, R88, R105 ;  /* 0x000000584e4e7223 */ /* 0x000fe20000010069 */
[----:B------:R-:W-:-:S02]  /*14e00*/  IMAD.U32 R157, R29, 0x10000, RZ ;  /* 0x000100001d9d7824 */ /* 0x000fc400078e00ff */
[----:B------:R-:W-:Y:S01]  /*14e10*/  FFMA.FTZ R69, R90, R69, R19 ;  /* 0x000000455a457223 */ /* 0x000fe20000010013 */
[----:B------:R-:W-:Y:S01]  /*14e20*/  FFMA.FTZ R67, R86, R67, R17 ;  /* 0x0000004356437223 */ /* 0x000fe20000010011 */
[----:B------:R-:W-:Y:S01]  /*14e30*/  SHF.L.U32 R86, R36, 0x10, RZ ;  /* 0x0000001024567819 */ /* 0x000fe200000006ff */
[----:B------:R-:W-:Y:S02]  /*14e40*/  IMAD.U32 R88, R47, 0x10000, RZ ;  /* 0x000100002f587824 */ /* 0x000fe400078e00ff */
[----:B------:R-:W-:Y:S01]  /*14e50*/  FFMA.FTZ R90, R81, R71, R108 ;  /* 0x00000047515a7223 */ /* 0x000fe2000001006c */
[----:B------:R-:W-:Y:S01]  /*14e60*/  IMAD.U32 R81, R45, 0x10000, RZ ;  /* 0x000100002d517824 */ /* 0x000fe200078e00ff */
[----:B------:R-:W-:Y:S01]  /*14e70*/  SHF.L.U32 R71, R44, 0x10, RZ ;  /* 0x000000102c477819 */ /* 0x000fe200000006ff */
        /* <DEDUP_REMOVED lines=16> */
[----:B------:R-:W-:Y:S02]  /*14f80*/  F2FP.BF16.F32.PACK_AB R69, R72, R69 ;  /* 0x000000454845723e */ /* 0x000fe400000010ff */
[----:B------:R-:W-:Y:S02]  /*14f90*/  F2FP.BF16.F32.PACK_AB R68, R68, R95 ;  /* 0x0000005f4444723e */ /* 0x000fe400000010ff */
[----:B------:R-:W-:Y:S02]  /*14fa0*/  F2FP.BF16.F32.PACK_AB R74, R73, R90 ;  /* 0x0000005a494a723e */ /* 0x000fe400000010ff */
[----:B------:R-:W-:Y:S01]  /*14fb0*/  F2FP.BF16.F32.PACK_AB R73, R89, R88 ;  /* 0x000000585949723e */ /* 0x000fe200000010ff */
[----:B------:R0:W-:Y:S01]  /*14fc0*/  STG.E.128 desc[UR6][R76.64], R68 ;  /* 0x000000444c007986 */ /* 0x0001e2000c101d06 */
[----:B------:R-:W-:-:S05]  /*14fd0*/  F2FP.BF16.F32.PACK_AB R72, R91, R82 ;  /* 0x000000525b48723e */ /* 0x000fca00000010ff */
[----:B------:R0:W-:Y:S02]  /*14fe0*/  STG.E.128 desc[UR6][R162.64], R72 ;  /* 0x00000048a2007986 */ /* 0x0001e4000c101d06 */
.L_x_16465:
[----:B------:R-:W-:Y:S05]  /*14ff0*/  BSYNC B1 ;  /* 0x0000000000017941 */ /* 0x000fea0003800000 */
.L_x_16464:
[----:B0-----:R-:W0:Y:S02]  /*15000*/  LDC.64 R20, c[0x0][0x210] ;  /* 0x00008400ff147b82 */ /* 0x001e240000000a00 */
[----:B0-----:R-:W-:-:S05]  /*15010*/  IMAD R154, R20, 0x4, R154 ;  /* 0x00000004149a7824 */ /* 0x001fca00078e029a */
[----:B------:R-:W-:-:S13]  /*15020*/  ISETP.GE.AND P0, PT, R154, R21, PT ;  /* 0x000000159a00720c */ /* 0x000fda0003f06270 */
[----:B------:R-:W-:Y:S05]  /*15030*/  @!P0 BRA `(.L_x_16466) ;  /* 0xfffffebc00208947 */ /* 0x000fea000383ffff */
[----:B------:R-:W-:Y:S05]  /*15040*/  BSYNC B0 ;  /* 0x0000000000007941 */ /* 0x000fea0003800000 */
.L_x_16018:
[----:B------:R-:W-:Y:S05]  /*15050*/  EXIT ;  /* 0x000000000000794d */ /* 0x000fea0003800000 */
.L_x_16463:
[----:B0-----:R-:W-:Y:S01]  /*15060*/  HFMA2.MMA R160, -RZ, RZ, 0, 1.847743988037109375e-06 ;  /* 0x0000001fffa07435 */ /* 0x001fe200000001ff */
[----:B------:R-:W-:Y:S01]  /*15070*/  BSSY B1, `(.L_x_16467) ;  /* 0x0000007000017945 */ /* 0x000fe20003800000 */
[----:B------:R-:W-:Y:S01]  /*15080*/  MOV R162, R159 ;  /* 0x0000009f00a27202 */ /* 0x000fe20000000f00 */
[----:B------:R-:W-:Y:S02]  /*15090*/  IMAD.MOV.U32 R161, RZ, RZ, 0x1 ;  /* 0x00000001ffa17424 */ /* 0x000fe400078e00ff */
[----:B------:R-:W-:-:S07]  /*150a0*/  IMAD.MOV.U32 R125, RZ, RZ, -0x1 ;  /* 0xffffffffff7d7424 */ /* 0x000fce00078e00ff */
[----:B------:R-:W-:Y:S05]  /*150b0*/  WARPSYNC.COLLECTIVE R125, `(.L_x_16468) ;  /* 0x000000007d087348 */ /* 0x000fea0003c00000 */
[----:B------:R0:W1:Y:S02]  /*150c0*/  SHFL.BFLY P1, R124, R162, R161, R160 ;  /* 0x0c0000a1a27c7389 */ /* 0x00006400000200a0 */
[----:B01----:R-:W-:Y:S01]  /*150d0*/  ENDCOLLECTIVE ;  /* 0x000000000000791b */ /* 0x003fe20003800000 */
.L_x_16468:
[----:B------:R-:W-:Y:S05]  /*150e0*/  BSYNC B1 ;  /* 0x0000000000017941 */ /* 0x000fea0003800000 */
.L_x_16467:
[----:B------:R-:W-:Y:S01]  /*150f0*/  FADD.FTZ R162, R159, R124 ;  /* 0x0000007c9fa27221 */ /* 0x000fe20000010000 */
[----:B------:R-:W-:Y:S01]  /*15100*/  MOV R161, 0x2 ;  /* 0x0000000200a17802 */ /* 0x000fe20000000f00 */
[----:B------:R-:W-:Y:S01]  /*15110*/  IMAD.MOV.U32 R160, RZ, RZ, 0x1f ;  /* 0x0000001fffa07424 */ /* 0x000fe200078e00ff */
[----:B------:R-:W-:Y:S01]  /*15120*/  MOV R125, 0xffffffff ;  /* 0xffffffff007d7802 */ /* 0x000fe20000000f00 */
[----:B------:R-:W0:Y:S06]  /*15130*/  LDC R155, c[0x0][0x290] ;  /* 0x0000a400ff9b7b82 */ /* 0x000e2c0000000800 */
[----:B0-----:R-:W-:Y:S05]  /*15140*/  WARPSYNC.COLLECTIVE R125, `(.L_x_16469) ;  /* 0x000000007d087348 */ /* 0x001fea0003c00000 */
[----:B------:R1:W2:Y:S02]  /*15150*/  SHFL.BFLY P1, R124, R162, R161, R160 ;  /* 0x0c0000a1a27c7389 */ /* 0x0002a400000200a0 */
[----:B012---:R-:W-:Y:S01]  /*15160*/  ENDCOLLECTIVE ;  /* 0x000000000000791b */ /* 0x007fe20003800000 */
.L_x_16469:
[----:B------:R-:W-:Y:S01]  /*15170*/  HFMA2.MMA R161, -RZ, RZ, 0, 2.384185791015625e-07 ;  /* 0x00000004ffa17435 */ /* 0x000fe200000001ff */
[----:B------:R-:W-:-:S04]  /*15180*/  FADD.FTZ R163, R162, R124 ;  /* 0x0000007ca2a37221 */ /* 0x000fc80000010000 */
[----:B------:R-:W-:-:S07]  /*15190*/  IMAD.MOV.U32 R162, RZ, RZ, R163 ;  /* 0x000000ffffa27224 */ /* 0x000fce00078e00a3 */
[----:B------:R-:W-:Y:S05]  /*151a0*/  WARPSYNC.COLLECTIVE R125, `(.L_x_16470) ;  /* 0x000000007d087348 */ /* 0x000fea0003c00000 */
[----:B------:R0:W1:Y:S02]  /*151b0*/  SHFL.BFLY P1, R124, R162, R161, R160 ;  /* 0x0c0000a1a27c7389 */ /* 0x00006400000200a0 */
[----:B01----:R-:W-:Y:S01]  /*151c0*/  ENDCOLLECTIVE ;  /* 0x000000000000791b */ /* 0x003fe20003800000 */
.L_x_16470:
[----:B------:R-:W-:Y:S01]  /*151d0*/  MOV R161, 0x8 ;  /* 0x0000000800a17802 */ /* 0x000fe20000000f00 */
[----:B------:R-:W-:-:S04]  /*151e0*/  FADD.FTZ R164, R163, R124 ;  /* 0x0000007ca3a47221 */ /* 0x000fc80000010000 */
[----:B------:R-:W-:-:S07]  /*151f0*/  IMAD.MOV.U32 R162, RZ, RZ, R164 ;  /* 0x000000ffffa27224 */ /* 0x000fce00078e00a4 */
[----:B------:R-:W-:Y:S05]  /*15200*/  WARPSYNC.COLLECTIVE R125, `(.L_x_16471) ;  /* 0x000000007d087348 */ /* 0x000fea0003c00000 */
[----:B------:R0:W1:Y:S02]  /*15210*/  SHFL.BFLY P1, R124, R162, R161, R160 ;  /* 0x0c0000a1a27c7389 */ /* 0x00006400000200a0 */
[----:B01----:R-:W-:Y:S01]  /*15220*/  ENDCOLLECTIVE ;  /* 0x000000000000791b */ /* 0x003fe20003800000 */
.L_x_16471:
[----:B------:R-:W-:Y:S01]  /*15230*/  HFMA2.MMA R161, -RZ, RZ, 0, 9.5367431640625e-07 ;  /* 0x00000010ffa17435 */ /* 0x000fe200000001ff */
[----:B------:R-:W-:-:S04]  /*15240*/  FADD.FTZ R165, R164, R124 ;  /* 0x0000007ca4a57221 */ /* 0x000fc80000010000 */
[----:B------:R-:W-:-:S07]  /*15250*/  IMAD.MOV.U32 R162, RZ, RZ, R165 ;  /* 0x000000ffffa27224 */ /* 0x000fce00078e00a5 */
[----:B------:R-:W-:Y:S05]  /*15260*/  WARPSYNC.COLLECTIVE R125, `(.L_x_16472) ;  /* 0x000000007d087348 */ /* 0x000fea0003c00000 */
[----:B------:R0:W1:Y:S02]  /*15270*/  SHFL.BFLY P1, R124, R162, R161, R160 ;  /* 0x0c0000a1a27c7389 */ /* 0x00006400000200a0 */
[----:B01----:R-:W-:Y:S01]  /*15280*/  ENDCOLLECTIVE ;  /* 0x000000000000791b */ /* 0x003fe20003800000 */
.L_x_16472:
        /* <DEDUP_REMOVED lines=103> */
.L_x_16473:
[----:B------:R-:W-:Y:S01]  /*15900*/  HFMA2.MMA R161, -RZ, RZ, 0, 1.1920928955078125e-07 ;  /* 0x00000002ffa17435 */ /* 0x000fe200000001ff */
[----:B------:R-:W-:-:S04]  /*15910*/  FADD.FTZ R163, R162, R124 ;  /* 0x0000007ca2a37221 */ /* 0x000fc80000010000 */
[----:B------:R-:W-:-:S07]  /*15920*/  IMAD.MOV.U32 R162, RZ, RZ, R163 ;  /* 0x000000ffffa27224 */ /* 0x000fce00078e00a3 */
[----:B------:R-:W-:Y:S05]  /*15930*/  WARPSYNC.COLLECTIVE R125, `(.L_x_16474) ;  /* 0x000000007d087348 */ /* 0x000fea0003c00000 */
[----:B------:R0:W1:Y:S02]  /*15940*/  SHFL.BFLY P1, R124, R162, R161, R160 ;  /* 0x0c0000a1a27c7389 */ /* 0x00006400000200a0 */
[----:B01----:R-:W-:Y:S01]  /*15950*/  ENDCOLLECTIVE ;  /* 0x000000000000791b */ /* 0x003fe20003800000 */
.L_x_16474:
[----:B------:R-:W-:Y:S01]  /*15960*/  MOV R161, 0x4 ;  /* 0x0000000400a17802 */ /* 0x000fe20000000f00 */
[----:B------:R-:W-:-:S04]  /*15970*/  FADD.FTZ R164, R163, R124 ;  /* 0x0000007ca3a47221 */ /* 0x000fc80000010000 */
[----:B------:R-:W-:-:S07]  /*15980*/  IMAD.MOV.U32 R162, RZ, RZ, R164 ;  /* 0x000000ffffa27224 */ /* 0x000fce00078e00a4 */
[----:B------:R-:W-:Y:S05]  /*15990*/  WARPSYNC.COLLECTIVE R125, `(.L_x_16475) ;  /* 0x000000007d087348 */ /* 0x000fea0003c00000 */
[----:B------:R0:W1:Y:S02]  /*159a0*/  SHFL.BFLY P1, R124, R162, R161, R160 ;  /* 0x0c0000a1a27c7389 */ /* 0x00006400000200a0 */
[----:B01----:R-:W-:Y:S01]  /*159b0*/  ENDCOLLECTIVE ;  /* 0x000000000000791b */ /* 0x003fe20003800000 */
.L_x_16475:
[----:B------:R-:W-:Y:S01]  /*159c0*/  HFMA2.MMA R161, -RZ, RZ, 0, 4.76837158203125e-07 ;  /* 0x00000008ffa17435 */ /* 0x000fe200000001ff */
[----:B------:R-:W-:-:S04]  /*159d0*/  FADD.FTZ R165, R164, R124 ;  /* 0x0000007ca4a57221 */ /* 0x000fc80000010000 */
[----:B------:R-:W-:-:S07]  /*159e0*/  IMAD.MOV.U32 R162, RZ, RZ, R165 ;  /* 0x000000ffffa27224 */ /* 0x000fce00078e00a5 */
[----:B------:R-:W-:Y:S05]  /*159f0*/  WARPSYNC.COLLECTIVE R125, `(.L_x_16476) ;  /* 0x000000007d087348 */ /* 0x000fea0003c00000 */
[----:B------:R0:W1:Y:S02]  /*15a00*/  SHFL.BFLY P1, R124, R162, R161, R160 ;  /* 0x0c0000a1a27c7389 */ /* 0x00006400000200a0 */
[----:B01----:R-:W-:Y:S01]  /*15a10*/  ENDCOLLECTIVE ;  /* 0x000000000000791b */ /* 0x003fe20003800000 */
.L_x_16476:
[----:B------:R-:W-:Y:S01]  /*15a20*/  MOV R161, 0x10 ;  /* 0x0000001000a17802 */ /* 0x000fe20000000f00 */
[----:B------:R-:W-:-:S04]  /*15a30*/  FADD.FTZ R165, R165, R124 ;  /* 0x0000007ca5a57221 */ /* 0x000fc80000010000 */
[----:B------:R-:W-:-:S07]  /*15a40*/  IMAD.MOV.U32 R162, RZ, RZ, R165 ;  /* 0x000000ffffa27224 */ /* 0x000fce00078e00a5 */
[----:B------:R-:W-:Y:S05]  /*15a50*/  WARPSYNC.COLLECTIVE R125, `(.L_x_16477) ;  /* 0x000000007d087348 */ /* 0x000fea0003c00000 */
[----:B------:R0:W1:Y:S02]  /*15a60*/  SHFL.BFLY P1, R124, R162, R161, R160 ;  /* 0x0c0000a1a27c7389 */ /* 0x00006400000200a0 */
[----:B01----:R-:W-:Y:S01]  /*15a70*/  ENDCOLLECTIVE ;  /* 0x000000000000791b */ /* 0x003fe20003800000 */
.L_x_16477:
[----:B------:R-:W-:Y:S05]  /*15a80*/  BRA `(.L_x_16478) ;  /* 0xffffffe000f07947 */ /* 0x000fea000383ffff */
.L_x_16479:
        /* <DEDUP_REMOVED lines=15> */
.L_x_44394:


//--------------------- .text._ZN10layer_norm13ln_fwd_kernelINS_13Kernel_traitsI13__nv_bfloat16S2_fS2_fjLj1536ELj1ELj4ELj1ELj16ENS_18Kernel_traits_baseILj1536ES2_S2_fS2_fjLj128EEEEELb1ELb1ELb0ELb0EEEvNS_9FwdParamsE --------------------------
	.section	.text._ZN10layer_norm13ln_fwd_kernelINS_13Kernel_traitsI13__nv_bfloat16S2_fS2_fjLj1536ELj1ELj4ELj1ELj16ENS_18Kernel_traits_baseILj1536ES2_S2_fS2_fjLj128EEEEELb1ELb1ELb0ELb0EEEvNS_9FwdParamsE,"ax",@progbits
	.align	128
        .global         _ZN10layer_norm13ln_fwd_kernelINS_13Kernel_traitsI13__nv_bfloat16S2_fS2_fjLj1536ELj1ELj4ELj1ELj16ENS_18Kernel_traits_baseILj1536ES2_S2_fS2_fjLj128EEEEELb1ELb1ELb0ELb0EEEvNS_9FwdParamsE
        .type           _ZN10layer_norm13ln_fwd_kernelINS_13Kernel_traitsI13__nv_bfloat16S2_fS2_fjLj1536ELj1ELj4ELj1ELj16ENS_18Kernel_traits_baseILj1536ES2_S2_fS2_fjLj128EEEEELb1ELb1ELb0ELb0EEEvNS_9FwdParamsE,@function
        .size           _ZN10layer_norm13ln_fwd_kernelINS_13Kernel_traitsI13__nv_bfloat16S2_fS2_fjLj1536ELj1ELj4ELj1ELj16ENS_18Kernel_traits_baseILj1536ES2_S2_fS2_fjLj128EEEEELb1ELb1ELb0ELb0EEEvNS_9FwdParamsE,(.L_x_44395 - _ZN10layer_norm13ln_fwd_kernelINS_13Kernel_traitsI13__nv_bfloat16S2_fS2_fjLj1536ELj1ELj4ELj1ELj16ENS_18Kernel_traits_baseILj1536ES2_S2_fS2_fjLj128EEEEELb1ELb1ELb0ELb0EEEvNS_9FwdParamsE)
        .other          _ZN10layer_norm13ln_fwd_kernelINS_13Kernel_traitsI13__nv_bfloat16S2_fS2_fjLj1536ELj1ELj4ELj1ELj16ENS_18Kernel_traits_baseILj1536ES2_S2_fS2_fjLj128EEEEELb1ELb1ELb0ELb0EEEvNS_9FwdParamsE,@"STO_CUDA_ENTRY STV_DEFAULT"
_ZN10layer_norm13ln_fwd_kernelINS_13Kernel_traitsI13__nv_bfloat16S2_fS2_fjLj1536ELj1ELj4ELj1ELj16ENS_18Kernel_traits_baseILj1536ES2_S2_fS2_fjLj128EEEEELb1ELb1ELb0ELb0EEEvNS_9FwdParamsE:
.text._ZN10layer_norm13ln_fwd_kernelINS_13Kernel_traitsI13__nv_bfloat16S2_fS2_fjLj1536ELj1ELj4ELj1ELj16ENS_18Kernel_traits_baseILj1536ES2_S2_fS2_fjLj128EEEEELb1ELb1ELb0ELb0EEEvNS_9FwdParamsE:
        /* <DEDUP_REMOVED lines=121> */
.L_x_16481:
[----:B------:R-:W-:Y:S05]  /*0790*/  BSYNC B0 ;  /* 0x0000000000007941 */ /* 0x000fea0003800000 */
.L_x_16480:
        /* <DEDUP_REMOVED lines=26> */
.L_x_16483:
[----:B------:R-:W-:Y:S05]  /*0940*/  BSYNC B0 ;  /* 0x0000000000007941 */ /* 0x000fea0003800000 */
.L_x_16482:
        /* <DEDUP_REMOVED lines=26> */
.L_x_16485:
[----:B------:R-:W-:Y:S05]  /*0af0*/  BSYNC B0 ;  /* 0x0000000000007941 */ /* 0x000fea0003800000 */
.L_x_16484:
        /* <DEDUP_REMOVED lines=26> */
.L_x_16487:
[----:B------:R-:W-:Y:S05]  /*0ca0*/  BSYNC B0 ;  /* 0x0000000000007941 */ /* 0x000fea0003800000 */
.L_x_16486:
        /* <DEDUP_REMOVED lines=26> */
.L_x_16489:
[----:B------:R-:W-:Y:S05]  /*0e50*/  BSYNC B0 ;  /* 0x0000000000007941 */ /* 0x000fea0003800000 */
.L_x_16488:
        /* <DEDUP_REMOVED lines=33> */
.L_x_16491:
[----:B------:R-:W-:Y:S05]  /*1070*/  BSYNC B0 ;  /* 0x0000000000007941 */ /* 0x000fea0003800000 */
.L_x_16490:
[----:B------:R-:W-:Y:S01]  /*1080*/  ULDC UR25, c[0x0][0x214] ;  /* 0x0000850000197ab9 */ /* 0x000fe20000000800 */
[----:B------:R-:W-:Y:S02]  /*1090*/  LOP3.LUT R218, R3, UR23, R218, 0x96, !PT ;  /* 0x0000001703da7c12 */ /* 0x000fe4000f8e96da */
[----:B------:R-:W-:-:S13]  /*10a0*/  ISETP.GE.AND P0, PT, R110, UR25, PT ;  /* 0x000000196e007c0c */ /* 0x000fda000bf06270 */
[----:B------:R-:W-:Y:S05]  /*10b0*/  @P0 EXIT ;  /* 0x000000000000094d */ /* 0x000fea0003800000 */
[----:B------:R-:W-:Y:S01]  /*10c0*/  SHF.L.U32 R47, R41, 0x10, RZ ;  /* 0x00000010292f7819 */ /* 0x000fe200000006ff */
        /* <DEDUP_REMOVED lines=32> */
[----:B------:R-:W-:Y:S01]  /*12d0*/  ULDC.64 UR26, c[0x0][0x270] ;  /* 0x00009c00001a7ab9 */ /* 0x000fe20000000a00 */
        /* <DEDUP_REMOVED lines=21> */
[----:B------:R-:W-:Y:S01]  /*1430*/  UISETP.NE.U32.AND UP0, UPT, UR26, URZ, UPT ;  /* 0x0000003f1a00728c */ /* 0x000fe2000bf05070 */
        /* <DEDUP_REMOVED lines=112> */
[----:B------:R-:W-:Y:S02]  /*1b40*/  IMAD.U32 R170, R170, 0x10000, RZ ;  /* 0x00010000aaaa7824 */ /* 0x000fe400078e00ff */
[----:B------:R-:W-:-:S02]  /*1b50*/  IMAD R218, R218, -0x326172a9, RZ ;  /* 0xcd9e8d57dada7824 */ /* 0x000fc400078e02ff */
[----:B------:R-:W-:Y:S02]  /*1b60*/  IMAD R216, R216, -0x2daee0ad, RZ ;  /* 0xd2511f53d8d87824 */ /* 0x000fe400078e02ff */
[----:B------:R-:W-:Y:S02]  /*1b70*/  IMAD.MOV.U32 R213, RZ, RZ, RZ ;  /* 0x000000ffffd57224 */ /* 0x000fe400078e00ff */
        /* <DEDUP_REMOVED lines=15> */
[----:B------:R-:W-:-:S07]  /*1c70*/  IMAD.U32 R193, R193, 0x10000, RZ ;  /* 0x00010000c1c17824 */ /* 0x000fce00078e00ff */
.L_x_16854:
        /* <DEDUP_REMOVED lines=12> */
[----:B------:R-:W-:Y:S01]  /*1d40*/  LEA.HI R215, R105, R104, RZ, 0x3 ;  /* 0x0000006869d77211 */ /* 0x000fe200078f18ff */
[----:B------:R-:W-:Y:S01]  /*1d50*/  IMAD.MOV.U32 R105, RZ, RZ, 0x3f800000 ;  /* 0x3f800000ff697424 */ /* 0x000fe200078e00ff */
[----:B0-----:R-:W-:-:S04]  /*1d60*/  LOP3.LUT R104, R217, 0x1f, RZ, 0xc0, !PT ;  /* 0x0000001fd9687812 */ /* 0x001fc800078ec0ff */
[----:B------:R-:W-:-:S04]  /*1d70*/  LEA.HI.SX32 R215, R215, R104, 0x1d ;  /* 0x00000068d7d77211 */ /* 0x000fc800078feaff */
[----:B------:R-:W-:Y:S01]  /*1d80*/  MOV R219, R215 ;  /* 0x000000d700db7202 */ /* 0x000fe20000000f00 */
[----:B--2---:R-:W-:Y:S01]  /*1d90*/  @P0 IMAD.U32 R105, R106, 0x10000, RZ ;  /* 0x000100006a690824 */ /* 0x004fe200078e00ff */
[----:B------:R-:W-:Y:S06]  /*1da0*/  @!P1 BRA `(.L_x_16494) ;  /* 0x0000002c002c9947 */ /* 0x000fec0003800000 */
[----:B------:R-:W0:Y:S08]  /*1db0*/  LDC.64 R60, c[0x0][0x220] ;  /* 0x00008800ff3c7b82 */ /* 0x000e300000000a00 */
[----:B------:R-:W1:Y:S01]  /*1dc0*/  LDC.64 R56, c[0x0][0x230] ;  /* 0x00008c00ff387b82 */ /* 0x000e620000000a00 */
[----:B0-----:R-:W-:-:S06]  /*1dd0*/  IMAD.WIDE.U32 R60, R215, 0x10, R60 ;  /* 0x00000010d73c7825 */ /* 0x001fcc00078e003c */
[----:B------:R-:W5:Y:S01]  /*1de0*/  LDG.E.128 R60, desc[UR4][R60.64] ;  /* 0x000000043c3c7981 */ /* 0x000f62000c1e1d00 */
        /* <DEDUP_REMOVED lines=18> */
.L_x_16496:
[----:B------:R-:W-:-:S07]  /*1f10*/  IMAD.MOV.U32 R220, RZ, RZ, R218 ;  /* 0x000000ffffdc7224 */ /* 0x000fce00078e00da */
.L_x_16497:
[----:B------:R-:W-:Y:S05]  /*1f20*/  BSYNC B2 ;  /* 0x0000000000027941 */ /* 0x000fea0003800000 */
.L_x_16495:
        /* <DEDUP_REMOVED lines=11> */
[----:B------:R-:W-:Y:S02]  /*1fe0*/  @!P0 IADD3 R59, R213, 0x1, RZ ;  /* 0x00000001d53b8810 */ /* 0x000fe40007ffe0ff */
[----:B------:R-:W-:Y:S02]  /*1ff0*/  @!P0 MOV R112, RZ ;  /* 0x000000ff00708202 */ /* 0x000fe40000000f00 */
[----:B------:R-:W-:-:S13]  /*2000*/  ISETP.NE.AND P1, PT, R114, RZ, !P0 ;  /* 0x000000ff7200720c */ /* 0x000fda0004725270 */
[----:B------:R-:W-:-:S04]  /*2010*/  @P1 IMAD.MOV R59, RZ, RZ, R213 ;  /* 0x000000ffff3b1224 */ /* 0x000fc800078e02d5 */
[----:B------:R-:W-:-:S07]  /*2020*/  @!P0 IMAD.MOV.U32 R213, RZ, RZ, R59 ;  /* 0x000000ffffd58224 */ /* 0x000fce00078e003b */
.L_x_16501:
[----:B------:R-:W-:Y:S05]  /*2030*/  BSYNC B3 ;  /* 0x0000000000037941 */ /* 0x000fea0003800000 */
.L_x_16500:
        /* <DEDUP_REMOVED lines=42> */
.L_x_16499:
[----:B------:R-:W-:Y:S05]  /*22e0*/  BSYNC B2 ;  /* 0x0000000000027941 */ /* 0x000fea0003800000 */
.L_x_16498:
[----:B------:R-:W0:Y:S01]  /*22f0*/  LDC R223, c[0x0][0x294] ;  /* 0x0000a500ffdf7b82 */ /* 0x000e220000000800 */
[----:B------:R-:W-:Y:S01]  /*2300*/  I2FP.F32.U32 R59, R220 ;  /* 0x000000dc003b7245 */ /* 0x000fe20000201000 */
[----:B------:R-:W-:Y:S01]  /*2310*/  IMAD.MOV.U32 R224, RZ, RZ, 0x2f800000 ;  /* 0x2f800000ffe07424 */ /* 0x000fe200078e00ff */
[----:B------:R-:W-:Y:S01]  /*2320*/  ISETP.NE.U32.AND P0, PT, R56, RZ, PT ;  /* 0x000000ff3800720c */ /* 0x000fe20003f05070 */
[----:B------:R-:W-:Y:S01]  /*2330*/  BSSY B2, `(.L_x_16502) ;  /* 0x000001a000027945 */ /* 0x000fe20003800000 */
[----:B-----5:R-:W-:Y:S01]  /*2340*/  SHF.L.U32 R58, R60, 0x10, RZ ;  /* 0x000000103c3a7819 */ /* 0x020fe200000006ff */
[----:B------:R-:W-:Y:S01]  /*2350*/  FFMA.FTZ R56, R59, R224, 1.1641532182693481445e-10 ;  /* 0x2f0000003b387423 */ /* 0x000fe200000100e0 */
[----:B------:R-:W-:Y:S01]  /*2360*/  LOP3.LUT R109, R109, 0xfffffffb, RZ, 0xc0, !PT ;  /* 0xfffffffb6d6d7812 */ /* 0x000fe200078ec0ff */
[----:B------:R-:W1:Y:S01]  /*2370*/  LDC R222, c[0x0][0x298] ;  /* 0x0000a600ffde7b82 */ /* 0x000e620000000800 */
[----:B------:R-:W-:Y:S01]  /*2380*/  ISETP.NE.AND.EX P0, PT, R57, RZ, PT, P0 ;  /* 0x000000ff3900720c */ /* 0x000fe20003f05300 */
        /* <DEDUP_REMOVED lines=19> */
.L_x_16503:
[----:B------:R-:W-:-:S07]  /*24c0*/  IMAD.MOV.U32 R57, RZ, RZ, R218 ;  /* 0x000000ffff397224 */ /* 0x000fce00078e00da */
.L_x_16504:
[----:B------:R-:W-:Y:S05]  /*24d0*/  BSYNC B2 ;  /* 0x0000000000027941 */ /* 0x000fea0003800000 */
.L_x_16502:
        /* <DEDUP_REMOVED lines=16> */
.L_x_16508:
[----:B------:R-:W-:Y:S05]  /*25e0*/  BSYNC B3 ;  /* 0x0000000000037941 */ /* 0x000fea0003800000 */
.L_x_16507:
        /* <DEDUP_REMOVED lines=42> */
.L_x_16506:
[----:B------:R-:W-:Y:S05]  /*2890*/  BSYNC B2 ;  /* 0x0000000000027941 */ /* 0x000fea0003800000 */
.L_x_16505:
        /* <DEDUP_REMOVED lines=23> */
.L_x_16510:
[----:B------:R-:W-:-:S07]  /*2a10*/  IMAD.MOV.U32 R60, RZ, RZ, R218 ;  /* 0x000000ffff3c7224 */ /* 0x000fce00078e00da */
.L_x_16511:
[----:B------:R-:W-:Y:S05]  /*2a20*/  BSYNC B2 ;  /* 0x0000000000027941 */ /* 0x000fea0003800000 */
.L_x_16509:
        /* <DEDUP_REMOVED lines=16> */
.L_x_16515:
[----:B------:R-:W-:Y:S05]  /*2b30*/  BSYNC B3 ;  /* 0x0000000000037941 */ /* 0x000fea0003800000 */
.L_x_16514:
        /* <DEDUP_REMOVED lines=42> */
.L_x_16513:
[----:B------:R-:W-:Y:S05]  /*2de0*/  BSYNC B2 ;  /* 0x0000000000027941 */ /* 0x000fea0003800000 */
.L_x_16512:
        /* <DEDUP_REMOVED lines=22> */
.L_x_16517:
[----:B------:R-:W-:-:S07]  /*2f50*/  MOV R214, R218 ;  /* 0x000000da00d67202 */ /* 0x000fce0000000f00 */
.L_x_16518:
[----:B------:R-:W-:Y:S05]  /*2f60*/  BSYNC B2 ;  /* 0x0000000000027941 */ /* 0x000fea0003800000 */
.L_x_16516:
        /* <DEDUP_REMOVED lines=16> */
.L_x_16522:
[----:B------:R-:W-:Y:S05]  /*3070*/  BSYNC B3 ;  /* 0x0000000000037941 */ /* 0x000fea0003800000 */
.L_x_16521:
        /* <DEDUP_REMOVED lines=42> */
.L_x_16520:
[----:B------:R-:W-:Y:S05]  /*3320*/  BSYNC B2 ;  /* 0x0000000000027941 */ /* 0x000fea0003800000 */
.L_x_16519:
        /* <DEDUP_REMOVED lines=21> */
.L_x_16524:
[----:B------:R-:W-:-:S07]  /*3480*/  IMAD.MOV.U32 R214, RZ, RZ, R218 ;  /* 0x000000ffffd67224 */ /* 0x000fce00078e00da */
.L_x_16525:
[----:B------:R-:W-:Y:S05]  /*3490*/  BSYNC B2 ;  /* 0x0000000000027941 */ /* 0x000fea0003800000 */
.L_x_16523:
        /* <DEDUP_REMOVED lines=16> */
.L_x_16529:
[----:B------:R-:W-:Y:S05]  /*35a0*/  BSYNC B3 ;  /* 0x0000000000037941 */ /* 0x000fea0003800000 */
.L_x_16528:
        /* <DEDUP_REMOVED lines=42> */
.L_x_16527:
[----:B------:R-:W-:Y:S05]  /*3850*/  BSYNC B2 ;  /* 0x0000000000027941 */ /* 0x000fea0003800000 */
.L_x_16526:
        /* <DEDUP_REMOVED lines=22> */
.L_x_16531:
[----:B------:R-:W-:-:S07]  /*39c0*/  IMAD.MOV.U32 R61, RZ, RZ, R218 ;  /* 0x000000ffff3d7224 */ /* 0x000fce00078e00da */
.L_x_16532:
[----:B------:R-:W-:Y:S05]  /*39d0*/  BSYNC B2 ;  /* 0x0000000000027941 */ /* 0x000fea0003800000 */
.L_x_16530:
        /* <DEDUP_REMOVED lines=16> */
.L_x_16536:
[----:B------:R-:W-:Y:S05]  /*3ae0*/  BSYNC B3 ;  /* 0x0000000000037941 */ /* 0x000fea0003800000 */
.L_x_16535:
        /* <DEDUP_REMOVED lines=42> */
.L_x_16534:
[----:B------:R-:W-:Y:S05]  /*3d90*/  BSYNC B2 ;  /* 0x0000000000027941 */ /* 0x000fea0003800000 */
.L_x_16533:
        /* <DEDUP_REMOVED lines=21> */
.L_x_16538:
[----:B------:R-:W-:-:S07]  /*3ef0*/  MOV R62, R218 ;  /* 0x000000da003e7202 */ /* 0x000fce0000000f00 */
.L_x_16539:
[----:B------:R-:W-:Y:S05]  /*3f00*/  BSYNC B2 ;  /* 0x0000000000027941 */ /* 0x000fea0003800000 */
.L_x_16537:
        /* <DEDUP_REMOVED lines=16> */
.L_x_16543:
[----:B------:R-:W-:Y:S05]  /*4010*/  BSYNC B3 ;  /* 0x0000000000037941 */ /* 0x000fea0003800000 */
.L_x_16542:
        /* <DEDUP_REMOVED lines=42> */
.L_x_16541:
[----:B------:R-:W-:Y:S05]  /*42c0*/  BSYNC B2 ;  /* 0x0000000000027941 */ /* 0x000fea0003800000 */
.L_x_16540:
        /* <DEDUP_REMOVED lines=22> */
.L_x_16545:
[----:B------:R-:W-:-:S07]  /*4430*/  IMAD.MOV.U32 R225, RZ, RZ, R218 ;  /* 0x000000ffffe17224 */ /* 0x000fce00078e00da */
.L_x_16546:
[----:B------:R-:W-:Y:S05]  /*4440*/  BSYNC B2 ;  /* 0x0000000000027941 */ /* 0x000fea0003800000 */
.L_x_16544:
        /* <DEDUP_REMOVED lines=18> */
.L_x_16550:
[----:B------:R-:W-:Y:S05]  /*4570*/  BSYNC B3 ;  /* 0x0000000000037941 */ /* 0x000fea0003800000 */
.L_x_16549:
        /* <DEDUP_REMOVED lines=42> */
.L_x_16548:
[----:B------:R-:W-:Y:S05]  /*4820*/  BSYNC B2 ;  /* 0x0000000000027941 */ /* 0x000fea0003800000 */
.L_x_16547:
[----:B------:R-:W-:Y:S01]  /*4830*/  I2FP.F32.U32 R217, R225 ;  /* 0x000000e100d97245 */ /* 0x000fe20000201000 */
[----:B------:R-:W-:Y:S01]  /*4840*/  IMAD.U32 R220, R63, 0x10000, RZ ;  /* 0x000100003fdc7824 */ /* 0x000fe200078e00ff */
[----:B------:R-:W-:Y:S02]  /*4850*/  SEL R219, RZ, 0x1, P1 ;  /* 0x00000001ffdb7807 */ /* 0x000fe40000800000 */
[----:B------:R-:W-:Y:S01]  /*4860*/  LEA R106, P1, R215, UR28, 0x5 ;  /* 0x0000001cd76a7c11 */ /* 0x000fe2000f8228ff */
[----:B------:R-:W-:Y:S01]  /*4870*/  FFMA.FTZ R224, R217, R224, 1.1641532182693481445e-10 ;  /* 0x2f000000d9e07423 */ /* 0x000fe200000100e0 */
[----:B------:R-:W-:Y:S01]  /*4880*/  FMUL.FTZ R63, R220, R105 ;  /* 0x00000069dc3f7220 */ /* 0x000fe20000410000 */
[----:B------:R-:W-:Y:S02]  /*4890*/  SEL R229, RZ, 0x10000, P5 ;  /* 0x00010000ffe57807 */ /* 0x000fe40002800000 */
[----:B------:R-:W-:Y:S01]  /*48a0*/  LEA.HI.X R107, R215, UR29, RZ, 0x5, P1 ;  /* 0x0000001dd76b7c11 */ /* 0x000fe200088f2cff */
[----:B------:R-:W-:Y:S01]  /*48b0*/  FMUL.FTZ R63, R63, R222 ;  /* 0x000000de3f3f7220 */ /* 0x000fe20000410000 */
[----:B------:R-:W-:Y:S01]  /*48c0*/  FSETP.GTU.FTZ.AND P1, PT, R224, R223, PT ;  /* 0x000000dfe000720b */ /* 0x000fe20003f3c000 */
[----:B------:R-:W-:Y:S01]  /*48d0*/  IMAD.WIDE.U32 R224, R219, 0x10000, RZ ;  /* 0x00010000dbe07825 */ /* 0x000fe200078e00ff */
[----:B------:R-:W-:Y:S01]  /*48e0*/  LOP3.LUT P5, RZ, R109, 0x2, RZ, 0xc0, !PT ;  /* 0x000000026dff7812 */ /* 0x000fe200078ac0ff */
[----:B------:R0:W-:Y:S01]  /*48f0*/  STG.E.128 desc[UR4][R106.64], R56 ;  /* 0x000000386a007986 */ /* 0x0001e2000c101d04 */
[----:B------:R-:W-:-:S02]  /*4900*/  FSEL R220, R63, RZ, !P1 ;  /* 0x000000ff3fdc7208 */ /* 0x000fc40004800000 */
[----:B------:R-:W-:Y:S02]  /*4910*/  SEL R221, RZ, 0x1, P2 ;  /* 0x00000001ffdd7807 */ /* 0x000fe40001000000 */
[----:B------:R-:W-:Y:S01]  /*4920*/  SEL R226, RZ, 0x1, P5 ;  /* 0x00000001ffe27807 */ /* 0x000fe20002800000 */
[----:B------:R-:W-:Y:S01]  /*4930*/  FMUL.FTZ R63, R207, R220 ;  /* 0x000000dccf3f7220 */ /* 0x000fe20000410000 */
[----:B------:R-:W-:Y:S01]  /*4940*/  SEL R228, RZ, 0x100, P4 ;  /* 0x00000100ffe47807 */ /* 0x000fe20002000000 */
[----:B------:R-:W-:Y:S01]  /*4950*/  IMAD.WIDE.U32 R220, R221, 0x1000000, RZ ;  /* 0x01000000dddc7825 */ /* 0x000fe200078e00ff */
[----:B------:R-:W-:-:S03]  /*4960*/  SEL R217, RZ, 0x1000000, P1 ;  /* 0x01000000ffd97807 */ /* 0x000fc60000800000 */
[----:B------:R-:W-:Y:S01]  /*4970*/  @P0 FADD.FTZ R63, R55, R63 ;  /* 0x0000003f373f0221 */ /* 0x000fe20000010000 */
[----:B------:R-:W-:Y:S01]  /*4980*/  LOP3.LUT P6, RZ, R109, 0x4, RZ, 0xc0, !PT ;  /* 0x000000046dff7812 */ /* 0x000fe200078cc0ff */
[----:B------:R-:W-:Y:S01]  /*4990*/  IMAD.WIDE.U32 R222, R226, 0x100, RZ ;  /* 0x00000100e2de7825 */ /* 0x000fe200078e00ff */
[----:B------:R-:W-:Y:S02]  /*49a0*/  SEL R227, RZ, 0x1, P3 ;  /* 0x00000001ffe37807 */ /* 0x000fe40001800000 */
[----:B------:R-:W-:Y:S01]  /*49b0*/  LOP3.LUT R219, R228, R217, R229, 0xfe, !PT ;  /* 0x000000d9e4db7212 */ /* 0x000fe200078efee5 */
[----:B------:R0:W-:Y:S01]  /*49c0*/  STG.E.128 desc[UR4][R106.64+0x10], R60 ;  /* 0x0000103c6a007986 */ /* 0x0001e2000c101d04 */
[----:B------:R-:W-:Y:S02]  /*49d0*/  LOP3.LUT R222, R222, R220, R224, 0xfe, !PT ;  /* 0x000000dcdede7212 */ /* 0x000fe400078efee0 */
[----:B------:R-:W-:Y:S02]  /*49e0*/  SEL R217, RZ, 0x1, P6 ;  /* 0x00000001ffd97807 */ /* 0x000fe40003000000 */
[----:B------:R-:W-:-:S02]  /*49f0*/  LEA R220, P0, R215, UR30, 0x3 ;  /* 0x0000001ed7dc7c11 */ /* 0x000fc4000f8018ff */
[----:B------:R-:W-:Y:S02]  /*4a00*/  LOP3.LUT R219, R221, R219, R227, 0xfe, !PT ;  /* 0x000000dbdddb7212 */ /* 0x000fe400078efee3 */
[----:B------:R-:W-:Y:S02]  /*4a10*/  LOP3.LUT R222, R222, R217, RZ, 0xfc, !PT ;  /* 0x000000d9dede7212 */ /* 0x000fe400078efcff */
[----:B------:R-:W-:Y:S02]  /*4a20*/  LEA.HI.X R221, R215, UR31, RZ, 0x3, P0 ;  /* 0x0000001fd7dd7c11 */ /* 0x000fe400080f1cff */
[----:B------:R-:W-:Y:S02]  /*4a30*/  LOP3.LUT R223, R223, R219, R225, 0xfe, !PT ;  /* 0x000000dbdfdf7212 */ /* 0x000fe400078efee1 */
[----:B------:R-:W-:-:S03]  /*4a40*/  IADD3 R219, R215, 0x20, RZ ;  /* 0x00000020d7db7810 */ /* 0x000fc60007ffe0ff */
[----:B------:R0:W-:Y:S04]  /*4a50*/  STG.E.64 desc[UR4][R220.64], R222 ;  /* 0x000000dedc007986 */ /* 0x0001e8000c101b04 */
.L_x_16494:
[----:B------:R-:W-:Y:S05]  /*4a60*/  BSYNC B1 ;  /* 0x0000000000017941 */ /* 0x000fea0003800000 */
.L_x_16493:
[----:B------:R-:W-:Y:S01]  /*4a70*/  LOP3.LUT P0, RZ, R109, 0x100, RZ, 0xc0, !PT ;  /* 0x000001006dff7812 */ /* 0x000fe2000780c0ff */
[----:B------:R-:W-:-:S12]  /*4a80*/  BSSY B1, `(.L_x_16551) ;  /* 0x00002d5000017945 */ /* 0x000fd80003800000 */
[----:B------:R-:W-:Y:S05]  /*4a90*/  @!P0 BRA `(.L_x_16552) ;  /* 0x0000002c004c8947 */ /* 0x000fea0003800000 */
[----:B------:R-:W1:Y:S08]  /*4aa0*/  LDC.64 R68, c[0x0][0x220] ;  /* 0x00008800ff447b82 */ /* 0x000e700000000a00 */
[----:B------:R-:W2:Y:S01]  /*4ab0*/  LDC.64 R64, c[0x0][0x230] ;  /* 0x00008c00ff407b82 */ /* 0x000ea20000000a00 */
[----:B-1----:R-:W-:-:S06]  /*4ac0*/  IMAD.WIDE.U32 R68, R219, 0x10, R68 ;  /* 0x00000010db447825 */ /* 0x002fcc00078e0044 */
[----:B------:R-:W5:Y:S01]  /*4ad0*/  LDG.E.128 R68, desc[UR4][R68.64] ;  /* 0x0000000444447981 */ /* 0x000f62000c1e1d00 */
[----:B--2---:R-:W-:-:S04]  /*4ae0*/  ISETP.NE.U32.AND P0, PT, R64, RZ, PT ;  /* 0x000000ff4000720c */ /* 0x004fc80003f05070 */
[----:B------:R-:W-:-:S13]  /*4af0*/  ISETP.NE.AND.EX P0, PT, R65, RZ, PT, P0 ;  /* 0x000000ff4100720c */ /* 0x000fda0003f05300 */
[----:B------:R-:W-:-:S04]  /*4b00*/  @P0 LEA R66, P1, R219, R64, 0x5 ;  /* 0x00000040db420211 */ /* 0x000fc800078228ff */
[----:B------:R-:W-:-:S05]  /*4b10*/  @P0 LEA.HI.X R67, R219, R65, RZ, 0x5, P1 ;  /* 0x00000041db430211 */ /* 0x000fca00008f2cff */
[----:B------:R1:W5:Y:S04]  /*4b20*/  @P0 LDG.E.128 R48, desc[UR4][R66.64] ;  /* 0x0000000442300981 */ /* 0x000368000c1e1d00 */
[----:B------:R1:W5:Y:S01]  /*4b30*/  @P0 LDG.E.128 R52, desc[UR4][R66.64+0x10] ;  /* 0x0000100442340981 */ /* 0x000362000c1e1d00 */
[C---:B------:R-:W-:Y:S01]  /*4b40*/  ISETP.NE.AND P0, PT, R214.reuse, 0x1, PT ;  /* 0x00000001d600780c */ /* 0x040fe20003f05270 */
[----:B------:R-:W-:Y:S01]  /*4b50*/  BSSY B2, `(.L_x_16553) ;  /* 0x000000c000027945 */ /* 0x000fe20003800000 */
[----:B0-----:R-:W-:-:S11]  /*4b60*/  VIADD R106, R214, 0x1 ;  /* 0x00000001d66a7836 */ /* 0x001fd60000000000 */
        /* <DEDUP_REMOVED lines=9> */
.L_x_16554:
[----:B------:R-:W-:-:S07]  /*4c00*/  IMAD.MOV.U32 R222, RZ, RZ, R218 ;  /* 0x000000ffffde7224 */ /* 0x000fce00078e00da */
.L_x_16555:
[----:B------:R-:W-:Y:S05]  /*4c10*/  BSYNC B2 ;  /* 0x0000000000027941 */ /* 0x000fea0003800000 */
.L_x_16553:
        /* <DEDUP_REMOVED lines=16> */
.L_x_16559:
[----:B------:R-:W-:Y:S05]  /*4d20*/  BSYNC B3 ;  /* 0x0000000000037941 */ /* 0x000fea0003800000 */
.L_x_16558:
        /* <DEDUP_REMOVED lines=42> */
[----:B------:R-:W-:-:S07]  /*4fd0*/  IMAD.MOV.U32 R106, RZ, RZ, RZ ;  /* 0x000000ffff6a7224 */ /* 0x000fce00078e00ff */
.L_x_16557:
[----:B------:R-:W-:Y:S05]  /*4fe0*/  BSYNC B2 ;  /* 0x0000000000027941 */ /* 0x000fea0003800000 */
.L_x_16556:
[----:B------:R-:W0:Y:S01]  /*4ff0*/  LDC R225, c[0x0][0x294] ;  /* 0x0000a500ffe17b82 */ /* 0x000e220000000800 */
[----:B------:R-:W-:Y:S01]  /*5000*/  HFMA2.MMA R226, -RZ, RZ, 0.1171875, 0 ;  /* 0x2f800000ffe27435 */ /* 0x000fe200000001ff */
[----:B------:R-:W-:Y:S01]  /*5010*/  I2FP.F32.U32 R67, R222 ;  /* 0x000000de00437245 */ /* 0x000fe20000201000 */
[----:B-----5:R-:W-:Y:S01]  /*5020*/  IMAD.U32 R66, R68, 0x10000, RZ ;  /* 0x0001000044427824 */ /* 0x020fe200078e00ff */
[----:B------:R-:W-:Y:S01]  /*5030*/  ISETP.NE.U32.AND P0, PT, R64, RZ, PT ;  /* 0x000000ff4000720c */ /* 0x000fe20003f05070 */
[----:B------:R-:W-:Y:S01]  /*5040*/  BSSY B2, `(.L_x_16560) ;  /* 0x0000019000027945 */ /* 0x000fe20003800000 */
[----:B------:R-:W-:Y:S02]  /*5050*/  LOP3.LUT R109, R109, 0xfffffffb, RZ, 0xc0, !PT ;  /* 0xfffffffb6d6d7812 */ /* 0x000fe400078ec0ff */
[----:B------:R-:W1:Y:S01]  /*5060*/  LDC R224, c[0x0][0x298] ;  /* 0x0000a600ffe07b82 */ /* 0x000e620000000800 */
[----:B------:R-:W-:Y:S02]  /*5070*/  ISETP.NE.AND.EX P0, PT, R65, RZ, PT, P0 ;  /* 0x000000ff4100720c */ /* 0x000fe40003f05300 */
[----:B------:R-:W-:Y:S01]  /*5080*/  FFMA.FTZ R64, R67, R226, 1.1641532182693481445e-10 ;  /* 0x2f00000043407423 */ /* 0x000fe200000100e2 */
[----:B------:R-:W-:Y:S01]  /*5090*/  FMUL.FTZ R67, R66, R105 ;  /* 0x0000006942437220 */ /* 0x000fe20000410000 */
[----:B------:R-:W-:-:S03]  /*50a0*/  PRMT R68, R68, 0x7632, R68 ;  /* 0x0000763244447816 */ /* 0x000fc60000000044 */
        /* <DEDUP_REMOVED lines=17> */
.L_x_16561:
[----:B------:R-:W-:-:S07]  /*51c0*/  MOV R65, R218 ;  /* 0x000000da00417202 */ /* 0x000fce0000000f00 */
.L_x_16562:
[----:B------:R-:W-:Y:S05]  /*51d0*/  BSYNC B2 ;  /* 0x0000000000027941 */ /* 0x000fea0003800000 */
.L_x_16560:
        /* <DEDUP_REMOVED lines=16> */
.L_x_16566:
[----:B------:R-:W-:Y:S05]  /*52e0*/  BSYNC B3 ;  /* 0x0000000000037941 */ /* 0x000fea0003800000 */
.L_x_16565:
        /* <DEDUP_REMOVED lines=42> */
[----:B------:R-:W-:-:S07]  /*5590*/  LOP3.LUT R212, R217, UR33, R66, 0x96, !PT ;  /* 0x00000021d9d47c12 */ /* 0x000fce000f8e9642 */
.L_x_16564:
[----:B------:R-:W-:Y:S05]  /*55a0*/  BSYNC B2 ;  /* 0x0000000000027941 */ /* 0x000fea0003800000 */
.L_x_16563:
        /* <DEDUP_REMOVED lines=23> */
.L_x_16568:
[----:B------:R-:W-:-:S07]  /*5720*/  MOV R68, R218 ;  /* 0x000000da00447202 */ /* 0x000fce0000000f00 */
.L_x_16569:
[----:B------:R-:W-:Y:S05]  /*5730*/  BSYNC B2 ;  /* 0x0000000000027941 */ /* 0x000fea0003800000 */
.L_x_16567:
        /* <DEDUP_REMOVED lines=16> */
.L_x_16573:
[----:B------:R-:W-:Y:S05]  /*5840*/  BSYNC B3 ;  /* 0x0000000000037941 */ /* 0x000fea0003800000 */
.L_x_16572:
        /* <DEDUP_REMOVED lines=42> */
[----:B------:R-:W-:-:S10]  /*5af0*/  LOP3.LUT R212, R217, UR33, R66, 0x96, !PT ;  /* 0x00000021d9d47c12 */ /* 0x000fd4000f8e9642 */
.L_x_16571:
[----:B------:R-:W-:Y:S05]  /*5b00*/  BSYNC B2 ;  /* 0x0000000000027941 */ /* 0x000fea0003800000 */
.L_x_16570:
        /* <DEDUP_REMOVED lines=22> */
.L_x_16575:
[----:B------:R-:W-:-:S07]  /*5c70*/  MOV R214, R218 ;  /* 0x000000da00d67202 */ /* 0x000fce0000000f00 */
.L_x_16576:
[----:B------:R-:W-:Y:S05]  /*5c80*/  BSYNC B2 ;  /* 0x0000000000027941 */ /* 0x000fea0003800000 */
.L_x_16574:
        /* <DEDUP_REMOVED lines=16> */
.L_x_16580:
[----:B------:R-:W-:Y:S05]  /*5d90*/  BSYNC B3 ;  /* 0x0000000000037941 */ /* 0x000fea0003800000 */
.L_x_16579:
        /* <DEDUP_REMOVED lines=43> */
.L_x_16578:
[----:B------:R-:W-:Y:S05]  /*6050*/  BSYNC B2 ;  /* 0x0000000000027941 */ /* 0x000fea0003800000 */
.L_x_16577:
        /* <DEDUP_REMOVED lines=21> */
.L_x_16582:
[----:B------:R-:W-:-:S07]  /*61b0*/  MOV R214, R218 ;  /* 0x000000da00d67202 */ /* 0x000fce0000000f00 */
.L_x_16583:
[----:B------:R-:W-:Y:S05]  /*61c0*/  BSYNC B2 ;  /* 0x0000000000027941 */ /* 0x000fea0003800000 */
.L_x_16581:
        /* <DEDUP_REMOVED lines=16> */
.L_x_16587:
[----:B------:R-:W-:Y:S05]  /*62d0*/  BSYNC B3 ;  /* 0x0000000000037941 */ /* 0x000fea0003800000 */
.L_x_16586:
        /* <DEDUP_REMOVED lines=42> */
[----:B------:R-:W-:-:S07]  /*6580*/  IMAD.MOV.U32 R217, RZ, RZ, RZ ;  /* 0x000000ffffd97224 */ /* 0x000fce00078e00ff */
.L_x_16585:
[----:B------:R-:W-:Y:S05]  /*6590*/  BSYNC B2 ;  /* 0x0000000000027941 */ /* 0x000fea0003800000 */
.L_x_16584:
        /* <DEDUP_REMOVED lines=22> */
.L_x_16589:
[----:B------:R-:W-:-:S07]  /*6700*/  IMAD.MOV.U32 R69, RZ, RZ, R218 ;  /* 0x000000ffff457224 */ /* 0x000fce00078e00da */
.L_x_16590:
[----:B------:R-:W-:Y:S05]  /*6710*/  BSYNC B2 ;  /* 0x0000000000027941 */ /* 0x000fea0003800000 */
.L_x_16588:
        /* <DEDUP_REMOVED lines=16> */
.L_x_16594:
[----:B------:R-:W-:Y:S05]  /*6820*/  BSYNC B3 ;  /* 0x0000000000037941 */ /* 0x000fea0003800000 */
.L_x_16593:
        /* <DEDUP_REMOVED lines=43> */
.L_x_16592:
[----:B------:R-:W-:Y:S05]  /*6ae0*/  BSYNC B2 ;  /* 0x0000000000027941 */ /* 0x000fea0003800000 */
.L_x_16591:
        /* <DEDUP_REMOVED lines=21> */
.L_x_16596:
[----:B------:R-:W-:-:S07]  /*6c40*/  MOV R70, R218 ;  /* 0x000000da00467202 */ /* 0x000fce0000000f00 */
.L_x_16597:
[----:B------:R-:W-:Y:S05]  /*6c50*/  BSYNC B2 ;  /* 0x0000000000027941 */ /* 0x000fea0003800000 */
.L_x_16595:
        /* <DEDUP_REMOVED lines=16> */
.L_x_16601:
[----:B------:R-:W-:Y:S05]  /*6d60*/  BSYNC B3 ;  /* 0x0000000000037941 */ /* 0x000fea0003800000 */
.L_x_16600:
        /* <DEDUP_REMOVED lines=43> */
.L_x_16599:
[----:B------:R-:W-:Y:S05]  /*7020*/  BSYNC B2 ;  /* 0x0000000000027941 */ /* 0x000fea0003800000 */
.L_x_16598:
        /* <DEDUP_REMOVED lines=22> */
.L_x_16603:
[----:B------:R-:W-:-:S07]  /*7190*/  IMAD.MOV.U32 R227, RZ, RZ, R218 ;  /* 0x000000ffffe37224 */ /* 0x000fce00078e00da */
.L_x_16604:
[----:B------:R-:W-:Y:S05]  /*71a0*/  BSYNC B2 ;  /* 0x0000000000027941 */ /* 0x000fea0003800000 */
.L_x_16602:
        /* <DEDUP_REMOVED lines=18> */
.L_x_16608:
[----:B------:R-:W-:Y:S05]  /*72d0*/  BSYNC B3 ;  /* 0x0000000000037941 */ /* 0x000fea0003800000 */
.L_x_16607:
        /* <DEDUP_REMOVED lines=43> */
.L_x_16606:
[----:B------:R-:W-:Y:S05]  /*7590*/  BSYNC B2 ;  /* 0x0000000000027941 */ /* 0x000fea0003800000 */
.L_x_16605:
        /* <DEDUP_REMOVED lines=35> */
.L_x_16552:
[----:B------:R-:W-:Y:S05]  /*77d0*/  BSYNC B1 ;  /* 0x0000000000017941 */ /* 0x000fea0003800000 */
.L_x_16551:
        /* <DEDUP_REMOVED lines=15> */
[----:B01----:R-:W-:-:S11]  /*78d0*/  VIADD R106, R214, 0x1 ;  /* 0x00000001d66a7836 */ /* 0x003fd60000000000 */
[----:B--2---:R-:W-:Y:S05]  /*78e0*/  @!P0 BRA `(.L_x_16612) ;  /* 0x0000000000208947 */ /* 0x004fea0003800000 */
        /* <DEDUP_REMOVED lines=8> */
.L_x_16612:
[----:B------:R-:W-:-:S07]  /*7970*/  IMAD.MOV.U32 R222, RZ, RZ, R218 ;  /* 0x000000ffffde7224 */ /* 0x000fce00078e00da */
.L_x_16613:
[----:B------:R-:W-:Y:S05]  /*7980*/  BSYNC B2 ;  /* 0x0000000000027941 */ /* 0x000fea0003800000 */
.L_x_16611:
        /* <DEDUP_REMOVED lines=16> */
.L_x_16617:
[----:B------:R-:W-:Y:S05]  /*7a90*/  BSYNC B3 ;  /* 0x0000000000037941 */ /* 0x000fea0003800000 */
.L_x_16616:
        /* <DEDUP_REMOVED lines=43> */
.L_x_16615:
[----:B------:R-:W-:Y:S05]  /*7d50*/  BSYNC B2 ;  /* 0x0000000000027941 */ /* 0x000fea0003800000 */
.L_x_16614:
        /* <DEDUP_REMOVED lines=29> */
.L_x_16619:
[----:B------:R-:W-:-:S07]  /*7f30*/  IMAD.MOV.U32 R73, RZ, RZ, R218 ;  /* 0x000000ffff497224 */ /* 0x000fce00078e00da */
.L_x_16620:
[----:B------:R-:W-:Y:S05]  /*7f40*/  BSYNC B2 ;  /* 0x0000000000027941 */ /* 0x000fea0003800000 */
.L_x_16618:
        /* <DEDUP_REMOVED lines=16> */
.L_x_16624:
[----:B------:R-:W-:Y:S05]  /*8050*/  BSYNC B3 ;  /* 0x0000000000037941 */ /* 0x000fea0003800000 */
.L_x_16623:
        /* <DEDUP_REMOVED lines=43> */
.L_x_16622:
[----:B------:R-:W-:Y:S05]  /*8310*/  BSYNC B2 ;  /* 0x0000000000027941 */ /* 0x000fea0003800000 */
.L_x_16621:
        /* <DEDUP_REMOVED lines=23> */
.L_x_16626:
[----:B------:R-:W-:-:S07]  /*8490*/  MOV R76, R218 ;  /* 0x000000da004c7202 */ /* 0x000fce0000000f00 */
.L_x_16627:
[----:B------:R-:W-:Y:S05]  /*84a0*/  BSYNC B2 ;  /* 0x0000000000027941 */ /* 0x000fea0003800000 */
.L_x_16625:
        /* <DEDUP_REMOVED lines=16> */
.L_x_16631:
[----:B------:R-:W-:Y:S05]  /*85b0*/  BSYNC B3 ;  /* 0x0000000000037941 */ /* 0x000fea0003800000 */
.L_x_16630:
        /* <DEDUP_REMOVED lines=42> */
[----:B------:R-:W-:-:S07]  /*8860*/  LOP3.LUT R212, R217, UR33, R74, 0x96, !PT ;  /* 0x00000021d9d47c12 */ /* 0x000fce000f8e964a */
.L_x_16629:
[----:B------:R-:W-:Y:S05]  /*8870*/  BSYNC B2 ;  /* 0x0000000000027941 */ /* 0x000fea0003800000 */
.L_x_16628:
        /* <DEDUP_REMOVED lines=22> */
.L_x_16633:
[----:B------:R-:W-:-:S07]  /*89e0*/  IMAD.MOV.U32 R214, RZ, RZ, R218 ;  /* 0x000000ffffd67224 */ /* 0x000fce00078e00da */
.L_x_16634:
[----:B------:R-:W-:Y:S05]  /*89f0*/  BSYNC B2 ;  /* 0x0000000000027941 */ /* 0x000fea0003800000 */
.L_x_16632:
        /* <DEDUP_REMOVED lines=16> */
.L_x_16638:
[----:B------:R-:W-:Y:S05]  /*8b00*/  BSYNC B3 ;  /* 0x0000000000037941 */ /* 0x000fea0003800000 */
.L_x_16637:
        /* <DEDUP_REMOVED lines=43> */
.L_x_16636:
[----:B------:R-:W-:Y:S05]  /*8dc0*/  BSYNC B2 ;  /* 0x0000000000027941 */ /* 0x000fea0003800000 */
.L_x_16635:
        /* <DEDUP_REMOVED lines=21> */
.L_x_16640:
[----:B------:R-:W-:-:S07]  /*8f20*/  MOV R214, R218 ;  /* 0x000000da00d67202 */ /* 0x000fce0000000f00 */
.L_x_16641:
[----:B------:R-:W-:Y:S05]  /*8f30*/  BSYNC B2 ;  /* 0x0000000000027941 */ /* 0x000fea0003800000 */
.L_x_16639:
        /* <DEDUP_REMOVED lines=16> */
.L_x_16645:
[----:B------:R-:W-:Y:S05]  /*9040*/  BSYNC B3 ;  /* 0x0000000000037941 */ /* 0x000fea0003800000 */
.L_x_16644:
        /* <DEDUP_REMOVED lines=43> */
.L_x_16643:
[----:B------:R-:W-:Y:S05]  /*9300*/  BSYNC B2 ;  /* 0x0000000000027941 */ /* 0x000fea0003800000 */
.L_x_16642:
        /* <DEDUP_REMOVED lines=22> */
.L_x_16647:
[----:B------:R-:W-:-:S07]  /*9470*/  IMAD.MOV.U32 R77, RZ, RZ, R218 ;  /* 0x000000ffff4d7224 */ /* 0x000fce00078e00da */
.L_x_16648:
[----:B------:R-:W-:Y:S05]  /*9480*/  BSYNC B2 ;  /* 0x0000000000027941 */ /* 0x000fea0003800000 */
.L_x_16646:
        /* <DEDUP_REMOVED lines=16> */
.L_x_16652:
[----:B------:R-:W-:Y:S05]  /*9590*/  BSYNC B3 ;  /* 0x0000000000037941 */ /* 0x000fea0003800000 */
.L_x_16651:
        /* <DEDUP_REMOVED lines=43> */
.L_x_16650:
[----:B------:R-:W-:Y:S05]  /*9850*/  BSYNC B2 ;  /* 0x0000000000027941 */ /* 0x000fea0003800000 */
.L_x_16649:
        /* <DEDUP_REMOVED lines=21> */
.L_x_16654:
[----:B------:R-:W-:-:S07]  /*99b0*/  MOV R78, R218 ;  /* 0x000000da004e7202 */ /* 0x000fce0000000f00 */
.L_x_16655:
[----:B------:R-:W-:Y:S05]  /*99c0*/  BSYNC B2 ;  /* 0x0000000000027941 */ /* 0x000fea0003800000 */
.L_x_16653:
        /* <DEDUP_REMOVED lines=16> */
.L_x_16659:
[----:B------:R-:W-:Y:S05]  /*9ad0*/  BSYNC B3 ;  /* 0x0000000000037941 */ /* 0x000fea0003800000 */
.L_x_16658:
        /* <DEDUP_REMOVED lines=43> */
.L_x_16657:
[----:B------:R-:W-:Y:S05]  /*9d90*/  BSYNC B2 ;  /* 0x0000000000027941 */ /* 0x000fea0003800000 */
.L_x_16656:
        /* <DEDUP_REMOVED lines=22> */
.L_x_16661:
[----:B------:R-:W-:-:S07]  /*9f00*/  IMAD.MOV.U32 R227, RZ, RZ, R218 ;  /* 0x000000ffffe37224 */ /* 0x000fce00078e00da */
.L_x_16662:
[----:B------:R-:W-:Y:S05]  /*9f10*/  BSYNC B2 ;  /* 0x0000000000027941 */ /* 0x000fea0003800000 */
.L_x_16660:
        /* <DEDUP_REMOVED lines=18> */
.L_x_16666:
[----:B------:R-:W-:Y:S05]  /*a040*/  BSYNC B3 ;  /* 0x0000000000037941 */ /* 0x000fea0003800000 */
.L_x_16665:
        /* <DEDUP_REMOVED lines=43> */
.L_x_16664:
[----:B------:R-:W-:Y:S05]  /*a300*/  BSYNC B2 ;  /* 0x0000000000027941 */ /* 0x000fea0003800000 */
.L_x_16663:
        /* <DEDUP_REMOVED lines=35> */
.L_x_16610:
[----:B------:R-:W-:Y:S05]  /*a540*/  BSYNC B1 ;  /* 0x0000000000017941 */ /* 0x000fea0003800000 */
.L_x_16609:
        /* <DEDUP_REMOVED lines=15> */
[----:B012---:R-:W-:-:S11]  /*a640*/  VIADD R106, R214, 0x1 ;  /* 0x00000001d66a7836 */ /* 0x007fd60000000000 */
[----:B---3--:R-:W-:Y:S05]  /*a650*/  @!P0 BRA `(.L_x_16670) ;  /* 0x0000000000208947 */ /* 0x008fea0003800000 */
        /* <DEDUP_REMOVED lines=8> */
.L_x_16670:
[----:B------:R-:W-:-:S07]  /*a6e0*/  IMAD.MOV.U32 R222, RZ, RZ, R218 ;  /* 0x000000ffffde7224 */ /* 0x000fce00078e00da */
.L_x_16671:
[----:B------:R-:W-:Y:S05]  /*a6f0*/  BSYNC B2 ;  /* 0x0000000000027941 */ /* 0x000fea0003800000 */
.L_x_16669:
        /* <DEDUP_REMOVED lines=16> */
.L_x_16675:
[----:B------:R-:W-:Y:S05]  /*a800*/  BSYNC B3 ;  /* 0x0000000000037941 */ /* 0x000fea0003800000 */
.L_x_16674:
        /* <DEDUP_REMOVED lines=43> */
.L_x_16673:
[----:B------:R-:W-:Y:S05]  /*aac0*/  BSYNC B2 ;  /* 0x0000000000027941 */ /* 0x000fea0003800000 */
.L_x_16672:
        /* <DEDUP_REMOVED lines=29> */
.L_x_16677:
[----:B------:R-:W-:-:S07]  /*aca0*/  IMAD.MOV.U32 R81, RZ, RZ, R218 ;  /* 0x000000ffff517224 */ /* 0x000fce00078e00da */
.L_x_16678:
[----:B------:R-:W-:Y:S05]  /*acb0*/  BSYNC B2 ;  /* 0x0000000000027941 */ /* 0x000fea0003800000 */
.L_x_16676:
        /* <DEDUP_REMOVED lines=16> */
.L_x_16682:
[----:B------:R-:W-:Y:S05]  /*adc0*/  BSYNC B3 ;  /* 0x0000000000037941 */ /* 0x000fea0003800000 */
.L_x_16681:
        /* <DEDUP_REMOVED lines=43> */
.L_x_16680:
[----:B------:R-:W-:Y:S05]  /*b080*/  BSYNC B2 ;  /* 0x0000000000027941 */ /* 0x000fea0003800000 */
.L_x_16679:
        /* <DEDUP_REMOVED lines=23> */
.L_x_16684:
[----:B------:R-:W-:-:S07]  /*b200*/  MOV R84, R218 ;  /* 0x000000da00547202 */ /* 0x000fce0000000f00 */
.L_x_16685:
[----:B------:R-:W-:Y:S05]  /*b210*/  BSYNC B2 ;  /* 0x0000000000027941 */ /* 0x000fea0003800000 */
.L_x_16683:
        /* <DEDUP_REMOVED lines=16> */
.L_x_16689:
[----:B------:R-:W-:Y:S05]  /*b320*/  BSYNC B3 ;  /* 0x0000000000037941 */ /* 0x000fea0003800000 */
.L_x_16688:
        /* <DEDUP_REMOVED lines=43> */
.L_x_16687:
[----:B------:R-:W-:Y:S05]  /*b5e0*/  BSYNC B2 ;  /* 0x0000000000027941 */ /* 0x000fea0003800000 */
.L_x_16686:
        /* <DEDUP_REMOVED lines=22> */
.L_x_16691:
[----:B------:R-:W-:-:S07]  /*b750*/  IMAD.MOV.U32 R214, RZ, RZ, R218 ;  /* 0x000000ffffd67224 */ /* 0x000fce00078e00da */
.L_x_16692:
[----:B------:R-:W-:Y:S05]  /*b760*/  BSYNC B2 ;  /* 0x0000000000027941 */ /* 0x000fea0003800000 */
.L_x_16690:
        /* <DEDUP_REMOVED lines=16> */
.L_x_16696:
[----:B------:R-:W-:Y:S05]  /*b870*/  BSYNC B3 ;  /* 0x0000000000037941 */ /* 0x000fea0003800000 */
.L_x_16695:
        /* <DEDUP_REMOVED lines=43> */
.L_x_16694:
[----:B------:R-:W-:Y:S05]  /*bb30*/  BSYNC B2 ;  /* 0x0000000000027941 */ /* 0x000fea0003800000 */
.L_x_16693:
        /* <DEDUP_REMOVED lines=21> */
.L_x_16698:
[----:B------:R-:W-:-:S07]  /*bc90*/  MOV R214, R218 ;  /* 0x000000da00d67202 */ /* 0x000fce0000000f00 */
.L_x_16699:
[----:B------:R-:W-:Y:S05]  /*bca0*/  BSYNC B2 ;  /* 0x0000000000027941 */ /* 0x000fea0003800000 */
.L_x_16697:
        /* <DEDUP_REMOVED lines=16> */
.L_x_16703:
[----:B------:R-:W-:Y:S05]  /*bdb0*/  BSYNC B3 ;  /* 0x0000000000037941 */ /* 0x000fea0003800000 */
.L_x_16702:
        /* <DEDUP_REMOVED lines=43> */
.L_x_16701:
[----:B------:R-:W-:Y:S05]  /*c070*/  BSYNC B2 ;  /* 0x0000000000027941 */ /* 0x000fea0003800000 */
.L_x_16700:
        /* <DEDUP_REMOVED lines=22> */
.L_x_16705:
[----:B------:R-:W-:-:S07]  /*c1e0*/  IMAD.MOV.U32 R85, RZ, RZ, R218 ;  /* 0x000000ffff557224 */ /* 0x000fce00078e00da */
.L_x_16706:
[----:B------:R-:W-:Y:S05]  /*c1f0*/  BSYNC B2 ;  /* 0x0000000000027941 */ /* 0x000fea0003800000 */
.L_x_16704:
        /* <DEDUP_REMOVED lines=16> */
.L_x_16710:
[----:B------:R-:W-:Y:S05]  /*c300*/  BSYNC B3 ;  /* 0x0000000000037941 */ /* 0x000fea0003800000 */
.L_x_16709:
        /* <DEDUP_REMOVED lines=43> */
.L_x_16708:
[----:B------:R-:W-:Y:S05]  /*c5c0*/  BSYNC B2 ;  /* 0x0000000000027941 */ /* 0x000fea0003800000 */
.L_x_16707:
        /* <DEDUP_REMOVED lines=21> */
.L_x_16712:
[----:B------:R-:W-:-:S07]  /*c720*/  MOV R86, R218 ;  /* 0x000000da00567202 */ /* 0x000fce0000000f00 */
.L_x_16713:
[----:B------:R-:W-:Y:S05]  /*c730*/  BSYNC B2 ;  /* 0x0000000000027941 */ /* 0x000fea0003800000 */
.L_x_16711:
        /* <DEDUP_REMOVED lines=16> */
.L_x_16717:
[----:B------:R-:W-:Y:S05]  /*c840*/  BSYNC B3 ;  /* 0x0000000000037941 */ /* 0x000fea0003800000 */
.L_x_16716:
        /* <DEDUP_REMOVED lines=43> */
.L_x_16715:
[----:B------:R-:W-:Y:S05]  /*cb00*/  BSYNC B2 ;  /* 0x0000000000027941 */ /* 0x000fea0003800000 */
.L_x_16714:
        /* <DEDUP_REMOVED lines=22> */
.L_x_16719:
[----:B------:R-:W-:-:S07]  /*cc70*/  IMAD.MOV.U32 R227, RZ, RZ, R218 ;  /* 0x000000ffffe37224 */ /* 0x000fce00078e00da */
.L_x_16720:
[----:B------:R-:W-:Y:S05]  /*cc80*/  BSYNC B2 ;  /* 0x0000000000027941 */ /* 0x000fea0003800000 */
.L_x_16718:
        /* <DEDUP_REMOVED lines=18> */
.L_x_16724:
[----:B------:R-:W-:Y:S05]  /*cdb0*/  BSYNC B3 ;  /* 0x0000000000037941 */ /* 0x000fea0003800000 */
.L_x_16723:
        /* <DEDUP_REMOVED lines=43> */
.L_x_16722:
[----:B------:R-:W-:Y:S05]  /*d070*/  BSYNC B2 ;  /* 0x0000000000027941 */ /* 0x000fea0003800000 */
.L_x_16721:
        /* <DEDUP_REMOVED lines=35> */
.L_x_16668:
[----:B------:R-:W-:Y:S05]  /*d2b0*/  BSYNC B1 ;  /* 0x0000000000017941 */ /* 0x000fea0003800000 */
.L_x_16667:
        /* <DEDUP_REMOVED lines=15> */
[----:B-123--:R-:W-:-:S11]  /*d3b0*/  VIADD R106, R214, 0x1 ;  /* 0x00000001d66a7836 */ /* 0x00efd60000000000 */
        /* <DEDUP_REMOVED lines=9> */
.L_x_16728:
[----:B------:R-:W-:-:S07]  /*d450*/  IMAD.MOV.U32 R222, RZ, RZ, R218 ;  /* 0x000000ffffde7224 */ /* 0x000fce00078e00da */
.L_x_16729:
[----:B------:R-:W-:Y:S05]  /*d460*/  BSYNC B2 ;  /* 0x0000000000027941 */ /* 0x000fea0003800000 */
.L_x_16727:
        /* <DEDUP_REMOVED lines=16> */
.L_x_16733:
[----:B------:R-:W-:Y:S05]  /*d570*/  BSYNC B3 ;  /* 0x0000000000037941 */ /* 0x000fea0003800000 */
.L_x_16732:
        /* <DEDUP_REMOVED lines=43> */
.L_x_16731:
[----:B------:R-:W-:Y:S05]  /*d830*/  BSYNC B2 ;  /* 0x0000000000027941 */ /* 0x000fea0003800000 */
.L_x_16730:
        /* <DEDUP_REMOVED lines=29> */
.L_x_16735:
[----:B------:R-:W-:-:S07]  /*da10*/  IMAD.MOV.U32 R89, RZ, RZ, R218 ;  /* 0x000000ffff597224 */ /* 0x000fce00078e00da */
.L_x_16736:
[----:B------:R-:W-:Y:S05]  /*da20*/  BSYNC B2 ;  /* 0x0000000000027941 */ /* 0x000fea0003800000 */
.L_x_16734:
        /* <DEDUP_REMOVED lines=16> */
.L_x_16740:
[----:B------:R-:W-:Y:S05]  /*db30*/  BSYNC B3 ;  /* 0x0000000000037941 */ /* 0x000fea0003800000 */
.L_x_16739:
        /* <DEDUP_REMOVED lines=43> */
.L_x_16738:
[----:B------:R-:W-:Y:S05]  /*ddf0*/  BSYNC B2 ;  /* 0x0000000000027941 */ /* 0x000fea0003800000 */
.L_x_16737:
        /* <DEDUP_REMOVED lines=23> */
.L_x_16742:
[----:B------:R-:W-:-:S07]  /*df70*/  MOV R92, R218 ;  /* 0x000000da005c7202 */ /* 0x000fce0000000f00 */
.L_x_16743:
[----:B------:R-:W-:Y:S05]  /*df80*/  BSYNC B2 ;  /* 0x0000000000027941 */ /* 0x000fea0003800000 */
.L_x_16741:
        /* <DEDUP_REMOVED lines=16> */
.L_x_16747:
[----:B------:R-:W-:Y:S05]  /*e090*/  BSYNC B3 ;  /* 0x0000000000037941 */ /* 0x000fea0003800000 */
.L_x_16746:
        /* <DEDUP_REMOVED lines=43> */
.L_x_16745:
[----:B------:R-:W-:Y:S05]  /*e350*/  BSYNC B2 ;  /* 0x0000000000027941 */ /* 0x000fea0003800000 */
.L_x_16744:
        /* <DEDUP_REMOVED lines=22> */
.L_x_16749:
[----:B------:R-:W-:-:S07]  /*e4c0*/  IMAD.MOV.U32 R214, RZ, RZ, R218 ;  /* 0x000000ffffd67224 */ /* 0x000fce00078e00da */
.L_x_16750:
[----:B------:R-:W-:Y:S05]  /*e4d0*/  BSYNC B2 ;  /* 0x0000000000027941 */ /* 0x000fea0003800000 */
.L_x_16748:
        /* <DEDUP_REMOVED lines=16> */
.L_x_16754:
[----:B------:R-:W-:Y:S05]  /*e5e0*/  BSYNC B3 ;  /* 0x0000000000037941 */ /* 0x000fea0003800000 */
.L_x_16753:
        /* <DEDUP_REMOVED lines=43> */
.L_x_16752:
[----:B------:R-:W-:Y:S05]  /*e8a0*/  BSYNC B2 ;  /* 0x0000000000027941 */ /* 0x000fea0003800000 */
.L_x_16751:
        /* <DEDUP_REMOVED lines=21> */
.L_x_16756:
[----:B------:R-:W-:-:S07]  /*ea00*/  MOV R214, R218 ;  /* 0x000000da00d67202 */ /* 0x000fce0000000f00 */
.L_x_16757:
[----:B------:R-:W-:Y:S05]  /*ea10*/  BSYNC B2 ;  /* 0x0000000000027941 */ /* 0x000fea0003800000 */
.L_x_16755:
        /* <DEDUP_REMOVED lines=16> */
.L_x_16761:
[----:B------:R-:W-:Y:S05]  /*eb20*/  BSYNC B3 ;  /* 0x0000000000037941 */ /* 0x000fea0003800000 */
.L_x_16760:
        /* <DEDUP_REMOVED lines=43> */
.L_x_16759:
[----:B------:R-:W-:Y:S05]  /*ede0*/  BSYNC B2 ;  /* 0x0000000000027941 */ /* 0x000fea0003800000 */
.L_x_16758:
        /* <DEDUP_REMOVED lines=22> */
.L_x_16763:
[----:B------:R-:W-:-:S07]  /*ef50*/  IMAD.MOV.U32 R93, RZ, RZ, R218 ;  /* 0x000000ffff5d7224 */ /* 0x000fce00078e00da */
.L_x_16764:
[----:B------:R-:W-:Y:S05]  /*ef60*/  BSYNC B2 ;  /* 0x0000000000027941 */ /* 0x000fea0003800000 */
.L_x_16762:
        /* <DEDUP_REMOVED lines=16> */
.L_x_16768:
[----:B------:R-:W-:Y:S05]  /*f070*/  BSYNC B3 ;  /* 0x0000000000037941 */ /* 0x000fea0003800000 */
.L_x_16767:
        /* <DEDUP_REMOVED lines=43> */
.L_x_16766:
[----:B------:R-:W-:Y:S05]  /*f330*/  BSYNC B2 ;  /* 0x0000000000027941 */ /* 0x000fea0003800000 */
.L_x_16765:
        /* <DEDUP_REMOVED lines=21> */
.L_x_16770:
[----:B------:R-:W-:-:S07]  /*f490*/  MOV R94, R218 ;  /* 0x000000da005e7202 */ /* 0x000fce0000000f00 */
.L_x_16771:
[----:B------:R-:W-:Y:S05]  /*f4a0*/  BSYNC B2 ;  /* 0x0000000000027941 */ /* 0x000fea0003800000 */
.L_x_16769:
        /* <DEDUP_REMOVED lines=16> */
.L_x_16775:
[----:B------:R-:W-:Y:S05]  /*f5b0*/  BSYNC B3 ;  /* 0x0000000000037941 */ /* 0x000fea0003800000 */
.L_x_16774:
        /* <DEDUP_REMOVED lines=43> */
.L_x_16773:
[----:B------:R-:W-:Y:S05]  /*f870*/  BSYNC B2 ;  /* 0x0000000000027941 */ /* 0x000fea0003800000 */
.L_x_16772:
        /* <DEDUP_REMOVED lines=22> */
.L_x_16777:
[----:B------:R-:W-:-:S07]  /*f9e0*/  IMAD.MOV.U32 R227, RZ, RZ, R218 ;  /* 0x000000ffffe37224 */ /* 0x000fce00078e00da */
.L_x_16778:
[----:B------:R-:W-:Y:S05]  /*f9f0*/  BSYNC B2 ;  /* 0x0000000000027941 */ /* 0x000fea0003800000 */
.L_x_16776:
        /* <DEDUP_REMOVED lines=18> */
.L_x_16782:
[----:B------:R-:W-:Y:S05]  /*fb20*/  BSYNC B3 ;  /* 0x0000000000037941 */ /* 0x000fea0003800000 */
.L_x_16781:
        /* <DEDUP_REMOVED lines=43> */
.L_x_16780:
[----:B------:R-:W-:Y:S05]  /*fde0*/  BSYNC B2 ;  /* 0x0000000000027941 */ /* 0x000fea0003800000 */
.L_x_16779:
[----:B------:R-:W-:Y:S01]  /*fdf0*/  I2FP.F32.U32 R217, R227 ;  /* 0x000000e300d97245 */ /* 0x000fe20000201000 */
[----:B------:R-:W-:Y:S01]  /*fe00*/  IMAD.U32 R220, R95, 0x10000, RZ ;  /* 0x000100005fdc7824 */ /* 0x000fe200078e00ff */
[----:B------:R-:W-:Y:S02]  /*fe10*/  SEL R222, RZ, 0x1, P1 ;  /* 0x00000001ffde7807 */ /* 0x000fe40000800000 */
[----:B------:R-:W-:Y:S01]  /*fe20*/  LEA R106, P1, R219, UR28, 0x5 ;  /* 0x0000001cdb6a7c11 */ /* 0x000fe2000f8228ff */
[----:B------:R-:W-:Y:S01]  /*fe30*/  FFMA.FTZ R226, R217, R226, 1.1641532182693481445e-10 ;  /* 0x2f000000d9e27423 */ /* 0x000fe200000100e2 */
[----:B------:R-:W-:Y:S01]  /*fe40*/  FMUL.FTZ R95, R220, R105 ;  /* 0x00000069dc5f7220 */ /* 0x000fe20000410000 */
[----:B------:R-:W-:Y:S02]  /*fe50*/  SEL R231, RZ, 0x10000, P5 ;  /* 0x00010000ffe77807 */ /* 0x000fe40002800000 */
[----:B------:R-:W-:Y:S01]  /*fe60*/  LOP3.LUT P5, RZ, R109, 0x2, RZ, 0xc0, !PT ;  /* 0x000000026dff7812 */ /* 0x000fe200078ac0ff */
[----:B------:R-:W-:Y:S01]  /*fe70*/  FMUL.FTZ R95, R95, R224 ;  /* 0x000000e05f5f7220 */ /* 0x000fe20000410000 */
[----:B------:R-:W-:-:S02]  /*fe80*/  LEA.HI.X R107, R219, UR29, RZ, 0x5, P1 ;  /* 0x0000001ddb6b7c11 */ /* 0x000fc400088f2cff */
[----:B------:R-:W-:Y:S01]  /*fe90*/  FSETP.GTU.FTZ.AND P1, PT, R226, R225, PT ;  /* 0x000000e1e200720b */ /* 0x000fe20003f3c000 */
[----:B------:R-:W-:Y:S01]  /*fea0*/  IMAD.WIDE.U32 R224, R222, 0x10000, RZ ;  /* 0x00010000dee07825 */ /* 0x000fe200078e00ff */
[----:B------:R-:W-:Y:S01]  /*feb0*/  SEL R221, RZ, 0x1, P2 ;  /* 0x00000001ffdd7807 */ /* 0x000fe20001000000 */
[----:B------:R4:W-:Y:S01]  /*fec0*/  STG.E.128 desc[UR4][R106.64], R88 ;  /* 0x000000586a007986 */ /* 0x0009e2000c101d04 */
[----:B------:R-:W-:Y:S02]  /*fed0*/  SEL R223, RZ, 0x1, P5 ;  /* 0x00000001ffdf7807 */ /* 0x000fe40002800000 */
[----:B------:R-:W-:Y:S01]  /*fee0*/  FSEL R95, R95, RZ, !P1 ;  /* 0x000000ff5f5f7208 */ /* 0x000fe20004800000 */
[----:B------:R-:W-:Y:S01]  /*fef0*/  IMAD.WIDE.U32 R220, R221, 0x1000000, RZ ;  /* 0x01000000dddc7825 */ /* 0x000fe200078e00ff */
[----:B------:R-:W-:Y:S02]  /*ff00*/  SEL R228, RZ, 0x100, P4 ;  /* 0x00000100ffe47807 */ /* 0x000fe40002000000 */
[----:B------:R-:W-:Y:S01]  /*ff10*/  SEL R227, RZ, 0x1000000, P1 ;  /* 0x01000000ffe37807 */ /* 0x000fe20000800000 */
[----:B------:R-:W-:-:S04]  /*ff20*/  IMAD.WIDE.U32 R222, R223, 0x100, RZ ;  /* 0x00000100dfde7825 */ /* 0x000fc800078e00ff */
[----:B------:R-:W-:Y:S01]  /*ff30*/  FMUL.FTZ R95, R142, R95 ;  /* 0x0000005f8e5f7220 */ /* 0x000fe20000410000 */
[----:B------:R-:W-:Y:S02]  /*ff40*/  LOP3.LUT P6, RZ, R109, 0x4, RZ, 0xc0, !PT ;  /* 0x000000046dff7812 */ /* 0x000fe400078cc0ff */
[----:B------:R-:W-:Y:S01]  /*ff50*/  SEL R229, RZ, 0x1, P3 ;  /* 0x00000001ffe57807 */ /* 0x000fe20001800000 */
[----:B------:R-:W-:Y:S01]  /*ff60*/  @P0 FADD.FTZ R95, R55, R95 ;  /* 0x0000005f375f0221 */ /* 0x000fe20000010000 */
[----:B------:R-:W-:Y:S02]  /*ff70*/  LOP3.LUT R227, R228, R227, R231, 0xfe, !PT ;  /* 0x000000e3e4e37212 */ /* 0x000fe400078efee7 */
[----:B------:R-:W-:Y:S02]  /*ff80*/  LOP3.LUT R222, R222, R220, R224, 0xfe, !PT ;  /* 0x000000dcdede7212 */ /* 0x000fe400078efee0 */
[----:B------:R-:W-:Y:S01]  /*ff90*/  SEL R217, RZ, 0x1, P6 ;  /* 0x00000001ffd97807 */ /* 0x000fe20003000000 */
[----:B------:R4:W-:Y:S01]  /*ffa0*/  STG.E.128 desc[UR4][R106.64+0x10], R92 ;  /* 0x0000105c6a007986 */ /* 0x0009e2000c101d04 */
[----:B------:R-:W-:-:S02]  /*ffb0*/  LEA R220, P0, R219, UR30, 0x3 ;  /* 0x0000001edbdc7c11 */ /* 0x000fc4000f8018ff */
[----:B------:R-:W-:Y:S02]  /*ffc0*/  LOP3.LUT R227, R221, R227, R229, 0xfe, !PT ;  /* 0x000000e3dde37212 */ /* 0x000fe400078efee5 */
[----:B------:R-:W-:Y:S02]  /*ffd0*/  LOP3.LUT R222, R222, R217, RZ, 0xfc, !PT ;  /* 0x000000d9dede7212 */ /* 0x000fe400078efcff */
[----:B------:R-:W-:Y:S02]  /*ffe0*/  LEA.HI.X R221, R219, UR31, RZ, 0x3, P0 ;  /* 0x0000001fdbdd7c11 */ /* 0x000fe400080f1cff */
[----:B------:R-:W-:Y:S02]  /*fff0*/  LOP3.LUT R223, R223, R227, R225, 0xfe, !PT ;  /* 0x000000e3dfdf7212 */ /* 0x000fe400078efee1 */
[----:B------:R-:W-:-:S03]  /*10000*/  IADD3 R219, R219, 0x20, RZ ;  /* 0x00000020dbdb7810 */ /* 0x000fc60007ffe0ff */
[----:B------:R4:W-:Y:S04]  /*10010*/  STG.E.64 desc[UR4][R220.64], R222 ;  /* 0x000000dedc007986 */ /* 0x0009e8000c101b04 */
.L_x_16726:
[----:B------:R-:W-:Y:S05]  /*10020*/  BSYNC B1 ;  /* 0x0000000000017941 */ /* 0x000fea0003800000 */
.L_x_16725:
[----:B------:R-:W-:Y:S01]  /*10030*/  LOP3.LUT P0, RZ, R109, 0x10, RZ, 0xc0, !PT ;  /* 0x000000106dff7812 */ /* 0x000fe2000780c0ff */
[----:B------:R-:W-:-:S12]  /*10040*/  BSSY B1, `(.L_x_16783) ;  /* 0x00002d4000017945 */ /* 0x000fd80003800000 */
[----:B------:R-:W-:Y:S05]  /*10050*/  @!P0 BRA `(.L_x_16784) ;  /* 0x0000002c00488947 */ /* 0x000fea0003800000 */
        /* <DEDUP_REMOVED lines=12> */
[----:B--234-:R-:W-:-:S11]  /*10120*/  VIADD R106, R214, 0x1 ;  /* 0x00000001d66a7836 */ /* 0x01cfd60000000000 */
        /* <DEDUP_REMOVED lines=9> */
.L_x_16786:
[----:B------:R-:W-:-:S07]  /*101c0*/  IMAD.MOV.U32 R222, RZ, RZ, R218 ;  /* 0x000000ffffde7224 */ /* 0x000fce00078e00da */
.L_x_16787:
[----:B------:R-:W-:Y:S05]  /*101d0*/  BSYNC B2 ;  /* 0x0000000000027941 */ /* 0x000fea0003800000 */
.L_x_16785:
        /* <DEDUP_REMOVED lines=16> */
.L_x_16791:
[----:B------:R-:W-:Y:S05]  /*102e0*/  BSYNC B3 ;  /* 0x0000000000037941 */ /* 0x000fea0003800000 */
.L_x_16790:
        /* <DEDUP_REMOVED lines=43> */
.L_x_16789:
[----:B------:R-:W-:Y:S05]  /*105a0*/  BSYNC B2 ;  /* 0x0000000000027941 */ /* 0x000fea0003800000 */
.L_x_16788:
        /* <DEDUP_REMOVED lines=29> */
.L_x_16793:
[----:B------:R-:W-:-:S07]  /*10780*/  IMAD.MOV.U32 R97, RZ, RZ, R218 ;  /* 0x000000ffff617224 */ /* 0x000fce00078e00da */
.L_x_16794:
[----:B------:R-:W-:Y:S05]  /*10790*/  BSYNC B2 ;  /* 0x0000000000027941 */ /* 0x000fea0003800000 */
.L_x_16792:
        /* <DEDUP_REMOVED lines=16> */
.L_x_16798:
[----:B------:R-:W-:Y:S05]  /*108a0*/  BSYNC B3 ;  /* 0x0000000000037941 */ /* 0x000fea0003800000 */
.L_x_16797:
        /* <DEDUP_REMOVED lines=43> */
.L_x_16796:
[----:B------:R-:W-:Y:S05]  /*10b60*/  BSYNC B2 ;  /* 0x0000000000027941 */ /* 0x000fea0003800000 */
.L_x_16795:
        /* <DEDUP_REMOVED lines=23> */
.L_x_16800:
[----:B------:R-:W-:-:S07]  /*10ce0*/  MOV R100, R218 ;  /* 0x000000da00647202 */ /* 0x000fce0000000f00 */
.L_x_16801:
[----:B------:R-:W-:Y:S05]  /*10cf0*/  BSYNC B2 ;  /* 0x0000000000027941 */ /* 0x000fea0003800000 */
.L_x_16799:
        /* <DEDUP_REMOVED lines=16> */
.L_x_16805:
[----:B------:R-:W-:Y:S05]  /*10e00*/  BSYNC B3 ;  /* 0x0000000000037941 */ /* 0x000fea0003800000 */
.L_x_16804:
        /* <DEDUP_REMOVED lines=43> */
.L_x_16803:
[----:B------:R-:W-:Y:S05]  /*110c0*/  BSYNC B2 ;  /* 0x0000000000027941 */ /* 0x000fea0003800000 */
.L_x_16802:
[----:B------:R-:W-:Y:S01]  /*110d0*/  I2FP.F32.U32 R99, R100 ;  /* 0x0000006400637245 */ /* 0x000fe20000201000 */
[----:B------:R-:W-:Y:S01]  /*110e0*/  BSSY B2, `(.L_x_16806) ;  /* 0x0000016000027945 */ /* 0x000fe20003800000 */
[----:B------:R-:W-:Y:S02]  /*110f0*/  SHF.L.U32 R100, R101, 0x10, RZ ;  /* 0x0000001065647819 */ /* 0x000fe400000006ff */
        /* <DEDUP_REMOVED lines=19> */
.L_x_16807:
[----:B------:R-:W-:-:S07]  /*11230*/  IMAD.MOV.U32 R99, RZ, RZ, R218 ;  /* 0x000000ffff637224 */ /* 0x000fce00078e00da */
.L_x_16808:
[----:B------:R-:W-:Y:S05]  /*11240*/  BSYNC B2 ;  /* 0x0000000000027941 */ /* 0x000fea0003800000 */
.L_x_16806:
        /* <DEDUP_REMOVED lines=16> */
.L_x_16812:
[----:B------:R-:W-:Y:S05]  /*11350*/  BSYNC B3 ;  /* 0x0000000000037941 */ /* 0x000fea0003800000 */
.L_x_16811:
        /* <DEDUP_REMOVED lines=43> */
.L_x_16810:
[----:B------:R-:W-:Y:S05]  /*11610*/  BSYNC B2 ;  /* 0x0000000000027941 */ /* 0x000fea0003800000 */
.L_x_16809:
        /* <DEDUP_REMOVED lines=21> */
.L_x_16814:
[----:B------:R-:W-:-:S07]  /*11770*/  MOV R214, R218 ;  /* 0x000000da00d67202 */ /* 0x000fce0000000f00 */
.L_x_16815:
[----:B------:R-:W-:Y:S05]  /*11780*/  BSYNC B2 ;  /* 0x0000000000027941 */ /* 0x000fea0003800000 */
.L_x_16813:
        /* <DEDUP_REMOVED lines=16> */
.L_x_16819:
[----:B------:R-:W-:Y:S05]  /*11890*/  BSYNC B3 ;  /* 0x0000000000037941 */ /* 0x000fea0003800000 */
.L_x_16818:
        /* <DEDUP_REMOVED lines=43> */
.L_x_16817:
[----:B------:R-:W-:Y:S05]  /*11b50*/  BSYNC B2 ;  /* 0x0000000000027941 */ /* 0x000fea0003800000 */
.L_x_16816:
        /* <DEDUP_REMOVED lines=22> */
.L_x_16821:
[----:B------:R-:W-:-:S07]  /*11cc0*/  IMAD.MOV.U32 R101, RZ, RZ, R218 ;  /* 0x000000ffff657224 */ /* 0x000fce00078e00da */
.L_x_16822:
[----:B------:R-:W-:Y:S05]  /*11cd0*/  BSYNC B2 ;  /* 0x0000000000027941 */ /* 0x000fea0003800000 */
.L_x_16820:
        /* <DEDUP_REMOVED lines=16> */
.L_x_16826:
[----:B------:R-:W-:Y:S05]  /*11de0*/  BSYNC B3 ;  /* 0x0000000000037941 */ /* 0x000fea0003800000 */
.L_x_16825:
        /* <DEDUP_REMOVED lines=43> */
.L_x_16824:
[----:B------:R-:W-:Y:S05]  /*120a0*/  BSYNC B2 ;  /* 0x0000000000027941 */ /* 0x000fea0003800000 */
.L_x_16823:
        /* <DEDUP_REMOVED lines=21> */
.L_x_16828:
[----:B------:R-:W-:-:S07]  /*12200*/  MOV R102, R218 ;  /* 0x000000da00667202 */ /* 0x000fce0000000f00 */
.L_x_16829:
[----:B------:R-:W-:Y:S05]  /*12210*/  BSYNC B2 ;  /* 0x0000000000027941 */ /* 0x000fea0003800000 */
.L_x_16827:
        /* <DEDUP_REMOVED lines=16> */
.L_x_16833:
[----:B------:R-:W-:Y:S05]  /*12320*/  BSYNC B3 ;  /* 0x0000000000037941 */ /* 0x000fea0003800000 */
.L_x_16832:
        /* <DEDUP_REMOVED lines=43> */
.L_x_16831:
[----:B------:R-:W-:Y:S05]  /*125e0*/  BSYNC B2 ;  /* 0x0000000000027941 */ /* 0x000fea0003800000 */
.L_x_16830:
        /* <DEDUP_REMOVED lines=22> */
.L_x_16835:
[----:B------:R-:W-:-:S07]  /*12750*/  IMAD.MOV.U32 R103, RZ, RZ, R218 ;  /* 0x000000ffff677224 */ /* 0x000fce00078e00da */
.L_x_16836:
[----:B------:R-:W-:Y:S05]  /*12760*/  BSYNC B2 ;  /* 0x0000000000027941 */ /* 0x000fea0003800000 */
.L_x_16834:
        /* <DEDUP_REMOVED lines=18> */
.L_x_16840:
[----:B------:R-:W-:Y:S05]  /*12890*/  BSYNC B3 ;  /* 0x0000000000037941 */ /* 0x000fea0003800000 */
.L_x_16839:
        /* <DEDUP_REMOVED lines=43> */
.L_x_16838:
[----:B------:R-:W-:Y:S05]  /*12b50*/  BSYNC B2 ;  /* 0x0000000000027941 */ /* 0x000fea0003800000 */
.L_x_16837:
        /* <DEDUP_REMOVED lines=32> */
[----:B------:R-:W-:-:S05]  /*12d60*/  LOP3.LUT R223, R223, R217, R225, 0xfe, !PT ;  /* 0x000000d9dfdf7212 */ /* 0x000fca00078efee1 */
[----:B------:R0:W-:Y:S02]  /*12d70*/  STG.E.64 desc[UR4][R220.64], R222 ;  /* 0x000000dedc007986 */ /* 0x0001e4000c101b04 */
.L_x_16784:
[----:B------:R-:W-:Y:S05]  /*12d80*/  BSYNC B1 ;  /* 0x0000000000017941 */ /* 0x000fea0003800000 */
.L_x_16783:
[----:B01234-:R-:W-:Y:S01]  /*12d90*/  FADD.FTZ R106, RZ, R56 ;  /* 0x00000038ff6a7221 */ /* 0x01ffe20000010000 */
[----:B------:R-:W-:Y:S01]  /*12da0*/  LOP3.LUT P0, RZ, R109, 0x8, RZ, 0xc0, !PT ;  /* 0x000000086dff7812 */ /* 0x000fe2000780c0ff */
[----:B------:R-:W-:Y:S01]  /*12db0*/  UMOV UR25, 0xffffffff ;  /* 0xffffffff00197882 */ /* 0x000fe20000000000 */
[----:B------:R-:W-:Y:S01]  /*12dc0*/  ISETP.GT.U32.AND P1, PT, R111, 0x5f, PT ;  /* 0x0000005f6f00780c */ /* 0x000fe20003f24070 */
        /* <DEDUP_REMOVED lines=173> */
.L_x_16866:
[----:B------:R-:W-:Y:S01]  /*138a0*/  FMUL.FTZ R104, R221, R221 ;  /* 0x000000dddd687220 */ /* 0x000fe20000410000 */
[----:B------:R-:W-:Y:S01]  /*138b0*/  PLOP3.LUT P0, PT, PT, PT, UP1, 0x40, 0x0 ;  /* 0x000000000000781c */ /* 0x000fe20003f0e818 */
[----:B01----:R-:W-:Y:S01]  /*138c0*/  FADD.FTZ R220, R220, R223 ;  /* 0x000000dfdcdc7221 */ /* 0x003fe20000010000 */
[----:B------:R-:W0:Y:S01]  /*138d0*/  @!P5 LDC.64 R106, c[0x0][0x250] ;  /* 0x00009400ff6adb82 */ /* 0x000e220000000a00 */
[----:B------:R-:W-:Y:S01]  /*138e0*/  LOP3.LUT P1, RZ, R109, 0x8, RZ, 0xc0, !PT ;  /* 0x000000086dff7812 */ /* 0x000fe2000782c0ff */
[----:B------:R-:W-:Y:S01]  /*138f0*/  BSSY B1, `(.L_x_16842) ;  /* 0x000002d000017945 */ /* 0x000fe20003800000 */
[----:B------:R-:W-:Y:S01]  /*13900*/  FSEL R222, R104, RZ, !P0 ;  /* 0x000000ff68de7208 */ /* 0x000fe20004000000 */
[----:B------:R-:W-:Y:S01]  /*13910*/  FFMA.FTZ R217, R220, R217, UR32 ;  /* 0x00000020dcd97e23 */ /* 0x000fe200080100d9 */
[----:B------:R-:W-:-:S03]  /*13920*/  PLOP3.LUT P0, PT, PT, PT, UP1, 0x40, 0x0 ;  /* 0x000000000000781c */ /* 0x000fc60003f0e818 */
[----:B------:R-:W1:Y:S01]  /*13930*/  @!P5 LDC.64 R104, c[0x0][0x258] ;  /* 0x00009600ff68db82 */ /* 0x000e620000000a00 */
[----:B------:R-:W-:Y:S01]  /*13940*/  FADD.FTZ R217, R217, R222 ;  /* 0x000000ded9d97221 */ /* 0x000fe20000010000 */
[----:B------:R-:W-:-:S05]  /*13950*/  FSEL R219, R221, RZ, P0 ;  /* 0x000000ffdddb7208 */ /* 0x000fca0000000000 */
        /* <DEDUP_REMOVED lines=38> */
.L_x_16843:
[----:B------:R-:W-:Y:S05]  /*13bc0*/  BSYNC B1 ;  /* 0x0000000000017941 */ /* 0x000fea0003800000 */
.L_x_16842:
        /* <DEDUP_REMOVED lines=35> */
.L_x_16845:
[----:B------:R-:W-:Y:S05]  /*13e00*/  BSYNC B1 ;  /* 0x0000000000017941 */ /* 0x000fea0003800000 */
.L_x_16844:
        /* <DEDUP_REMOVED lines=35> */
.L_x_16847:
[----:B------:R-:W-:Y:S05]  /*14040*/  BSYNC B1 ;  /* 0x0000000000017941 */ /* 0x000fea0003800000 */
.L_x_16846:
        /* <DEDUP_REMOVED lines=35> */
.L_x_16849:
[----:B------:R-:W-:Y:S05]  /*14280*/  BSYNC B1 ;  /* 0x0000000000017941 */ /* 0x000fea0003800000 */
.L_x_16848:
        /* <DEDUP_REMOVED lines=35> */
.L_x_16851:
[----:B------:R-:W-:Y:S05]  /*144c0*/  BSYNC B1 ;  /* 0x0000000000017941 */ /* 0x000fea0003800000 */
.L_x_16850:
        /* <DEDUP_REMOVED lines=34> */
.L_x_16853:
[----:B------:R-:W-:Y:S05]  /*146f0*/  BSYNC B1 ;  /* 0x0000000000017941 */ /* 0x000fea0003800000 */
.L_x_16852:
[----:B01234-:R-:W0:Y:S02]  /*14700*/  LDC.64 R104, c[0x0][0x210] ;  /* 0x00008400ff687b82 */ /* 0x01fe240000000a00 */
[----:B0-----:R-:W-:-:S05]  /*14710*/  IMAD R110, R104, 0x4, R110 ;  /* 0x00000004686e7824 */ /* 0x001fca00078e026e */
[----:B------:R-:W-:-:S13]  /*14720*/  ISETP.GE.AND P0, PT, R110, R105, PT ;  /* 0x000000696e00720c */ /* 0x000fda0003f06270 */
[----:B------:R-:W-:Y:S05]  /*14730*/  @!P0 BRA `(.L_x_16854) ;  /* 0xfffffed400508947 */ /* 0x000fea000383ffff */
[----:B------:R-:W-:Y:S05]  /*14740*/  BSYNC B0 ;  /* 0x0000000000007941 */ /* 0x000fea0003800000 */
.L_x_16492:
[----:B------:R-:W-:Y:S05]  /*14750*/  EXIT ;  /* 0x000000000000794d */ /* 0x000fea0003800000 */
.L_x_16841:
        /* <DEDUP_REMOVED lines=8> */
.L_x_16856:
[----:B------:R-:W-:Y:S05]  /*147e0*/  BSYNC B1 ;  /* 0x0000000000017941 */ /* 0x000fea0003800000 */
.L_x_16855:
        /* <DEDUP_REMOVED lines=10> */
.L_x_16857:
[----:B------:R-:W-:Y:S02]  /*14890*/  IMAD.MOV.U32 R224, RZ, RZ, 0x4 ;  /* 0x00000004ffe07424 */ /* 0x000fe400078e00ff */
[----:B------:R-:W-:-:S04]  /*148a0*/  IMAD.MOV.U32 R107, RZ, RZ, R223 ;  /* 0x000000ffff6b7224 */ /* 0x000fc800078e00df */
[----:B------:R-:W-:-:S05]  /*148b0*/  FADD.FTZ R107, R106, R107 ;  /* 0x0000006b6a6b7221 */ /* 0x000fca0000010000 */
[----:B------:R-:W-:-:S07]  /*148c0*/  MOV R225, R107 ;  /* 0x0000006b00e17202 */ /* 0x000fce0000000f00 */
[----:B------:R-:W-:Y:S05]  /*148d0*/  WARPSYNC.COLLECTIVE R222, `(.L_x_16858) ;  /* 0x00000000de087348 */ /* 0x000fea0003c00000 */
[----:B------:R0:W1:Y:S02]  /*148e0*/  SHFL.BFLY P6, R223, R225, R224, R227 ;  /* 0x0c0000e0e1df7389 */ /* 0x00006400000c00e3 */
[----:B01----:R-:W-:Y:S01]  /*148f0*/  ENDCOLLECTIVE ;  /* 0x000000000000791b */ /* 0x003fe20003800000 */
.L_x_16858:
[----:B------:R-:W-:Y:S01]  /*14900*/  HFMA2.MMA R224, -RZ, RZ, 0, 4.76837158203125e-07 ;  /* 0x00000008ffe07435 */ /* 0x000fe200000001ff */
[----:B------:R-:W-:-:S05]  /*14910*/  MOV R104, R223 ;  /* 0x000000df00687202 */ /* 0x000fca0000000f00 */
[----:B------:R-:W-:-:S04]  /*14920*/  FADD.FTZ R219, R107, R104 ;  /* 0x000000686bdb7221 */ /* 0x000fc80000010000 */
[----:B------:R-:W-:-:S07]  /*14930*/  IMAD.MOV.U32 R225, RZ, RZ, R219 ;  /* 0x000000ffffe17224 */ /* 0x000fce00078e00db */
[----:B------:R-:W-:Y:S05]  /*14940*/  WARPSYNC.COLLECTIVE R222, `(.L_x_16859) ;  /* 0x00000000de087348 */ /* 0x000fea0003c00000 */
[----:B------:R0:W1:Y:S02]  /*14950*/  SHFL.BFLY P6, R223, R225, R224, R227 ;  /* 0x0c0000e0e1df7389 */ /* 0x00006400000c00e3 */
[----:B01----:R-:W-:Y:S01]  /*14960*/  ENDCOLLECTIVE ;  /* 0x000000000000791b */ /* 0x003fe20003800000 */
.L_x_16859:
[----:B------:R-:W-:Y:S02]  /*14970*/  IMAD.MOV.U32 R224, RZ, RZ, 0x10 ;  /* 0x00000010ffe07424 */ /* 0x000fe400078e00ff */
[----:B------:R-:W-:-:S04]  /*14980*/  IMAD.MOV.U32 R104, RZ, RZ, R223 ;  /* 0x000000ffff687224 */ /* 0x000fc800078e00df */
[----:B------:R-:W-:-:S05]  /*14990*/  FADD.FTZ R220, R219, R104 ;  /* 0x00000068dbdc7221 */ /* 0x000fca0000010000 */
[----:B------:R-:W-:-:S07]  /*149a0*/  MOV R225, R220 ;  /* 0x000000dc00e17202 */ /* 0x000fce0000000f00 */
[----:B------:R-:W-:Y:S05]  /*149b0*/  WARPSYNC.COLLECTIVE R222, `(.L_x_16860) ;  /* 0x00000000de087348 */ /* 0x000fea0003c00000 */
[----:B------:R0:W1:Y:S02]  /*149c0*/  SHFL.BFLY P6, R223, R225, R224, R227 ;  /* 0x0c0000e0e1df7389 */ /* 0x00006400000c00e3 */
[----:B01----:R-:W-:Y:S01]  /*149d0*/  ENDCOLLECTIVE ;  /* 0x000000000000791b */ /* 0x003fe20003800000 */
.L_x_16860:
        /* <DEDUP_REMOVED lines=106> */
.L_x_16861:
[----:B------:R-:W-:Y:S02]  /*15080*/  IMAD.MOV.U32 R224, RZ, RZ, 0x2 ;  /* 0x00000002ffe07424 */ /* 0x000fe400078e00ff */
[----:B------:R-:W-:-:S04]  /*15090*/  IMAD.MOV.U32 R105, RZ, RZ, R223 ;  /* 0x000000ffff697224 */ /* 0x000fc800078e00df */
[----:B------:R-:W-:-:S05]  /*150a0*/  FADD.FTZ R105, R104, R105 ;  /* 0x0000006968697221 */ /* 0x000fca0000010000 */
[----:B------:R-:W-:-:S07]  /*150b0*/  MOV R225, R105 ;  /* 0x0000006900e17202 */ /* 0x000fce0000000f00 */
[----:B------:R-:W-:Y:S05]  /*150c0*/  WARPSYNC.COLLECTIVE R222, `(.L_x_16862) ;  /* 0x00000000de087348 */ /* 0x000fea0003c00000 */
[----:B------:R0:W1:Y:S02]  /*150d0*/  SHFL.BFLY P6, R223, R225, R224, R227 ;  /* 0x0c0000e0e1df7389 */ /* 0x00006400000c00e3 */
[----:B01----:R-:W-:Y:S01]  /*150e0*/  ENDCOLLECTIVE ;  /* 0x000000000000791b */ /* 0x003fe20003800000 */
.L_x_16862:
[----:B------:R-:W-:Y:S01]  /*150f0*/  HFMA2.MMA R224, -RZ, RZ, 0, 2.384185791015625e-07 ;  /* 0x00000004ffe07435 */ /* 0x000fe200000001ff */
[----:B------:R-:W-:-:S05]  /*15100*/  MOV R106, R223 ;  /* 0x000000df006a7202 */ /* 0x000fca0000000f00 */
[----:B------:R-:W-:-:S04]  /*15110*/  FADD.FTZ R106, R105, R106 ;  /* 0x0000006a696a7221 */ /* 0x000fc80000010000 */
[----:B------:R-:W-:-:S07]  /*15120*/  IMAD.MOV.U32 R225, RZ, RZ, R106 ;  /* 0x000000ffffe17224 */ /* 0x000fce00078e006a */
[----:B------:R-:W-:Y:S05]  /*15130*/  WARPSYNC.COLLECTIVE R222, `(.L_x_16863) ;  /* 0x00000000de087348 */ /* 0x000fea0003c00000 */
[----:B------:R0:W1:Y:S02]  /*15140*/  SHFL.BFLY P6, R223, R225, R224, R227 ;  /* 0x0c0000e0e1df7389 */ /* 0x00006400000c00e3 */
[----:B01----:R-:W-:Y:S01]  /*15150*/  ENDCOLLECTIVE ;  /* 0x000000000000791b */ /* 0x003fe20003800000 */
.L_x_16863:
[----:B------:R-:W-:Y:S02]  /*15160*/  IMAD.MOV.U32 R224, RZ, RZ, 0x8 ;  /* 0x00000008ffe07424 */ /* 0x000fe400078e00ff */
[----:B------:R-:W-:-:S04]  /*15170*/  IMAD.MOV.U32 R107, RZ, RZ, R223 ;  /* 0x000000ffff6b7224 */ /* 0x000fc800078e00df */
[----:B------:R-:W-:-:S05]  /*15180*/  FADD.FTZ R107, R106, R107 ;  /* 0x0000006b6a6b7221 */ /* 0x000fca0000010000 */
[----:B------:R-:W-:-:S07]  /*15190*/  MOV R225, R107 ;  /* 0x0000006b00e17202 */ /* 0x000fce0000000f00 */
[----:B------:R-:W-:Y:S05]  /*151a0*/  WARPSYNC.COLLECTIVE R222, `(.L_x_16864) ;  /* 0x00000000de087348 */ /* 0x000fea0003c00000 */
[----:B------:R0:W1:Y:S02]  /*151b0*/  SHFL.BFLY P6, R223, R225, R224, R227 ;  /* 0x0c0000e0e1df7389 */ /* 0x00006400000c00e3 */
[----:B01----:R-:W-:Y:S01]  /*151c0*/  ENDCOLLECTIVE ;  /* 0x000000000000791b */ /* 0x003fe20003800000 */
.L_x_16864:
[----:B------:R-:W-:Y:S01]  /*151d0*/  HFMA2.MMA R224, -RZ, RZ, 0, 9.5367431640625e-07 ;  /* 0x00000010ffe07435 */ /* 0x000fe200000001ff */
[----:B------:R-:W-:-:S05]  /*151e0*/  MOV R220, R223 ;  /* 0x000000df00dc7202 */ /* 0x000fca0000000f00 */
[----:B------:R-:W-:-:S04]  /*151f0*/  FADD.FTZ R220, R107, R220 ;  /* 0x000000dc6bdc7221 */ /* 0x000fc80000010000 */
[----:B------:R-:W-:-:S07]  /*15200*/  IMAD.MOV.U32 R225, RZ, RZ, R220 ;  /* 0x000000ffffe17224 */ /* 0x000fce00078e00dc */
[----:B------:R-:W-:Y:S05]  /*15210*/  WARPSYNC.COLLECTIVE R222, `(.L_x_16865) ;  /* 0x00000000de087348 */ /* 0x000fea0003c00000 */
[----:B------:R0:W1:Y:S02]  /*15220*/  SHFL.BFLY P6, R223, R225, R224, R227 ;  /* 0x0c0000e0e1df7389 */ /* 0x00006400000c00e3 */
[----:B01----:R-:W-:Y:S01]  /*15230*/  ENDCOLLECTIVE ;  /* 0x000000000000791b */ /* 0x003fe20003800000 */
.L_x_16865:
[----:B------:R-:W-:Y:S05]  /*15240*/  BRA `(.L_x_16866) ;  /* 0xffffffe400947947 */ /* 0x000fea000383ffff */
.L_x_16867:
        /* <DEDUP_REMOVED lines=11> */
.L_x_44395:


//--------------------- .text._ZN10layer_norm13ln_fwd_kernelINS_13Kernel_traitsI13__nv_bfloat16S2_fS2_fjLj1536ELj1ELj4ELj1ELj16ENS_18Kernel_traits_baseILj1536ES2_S2_fS2_fjLj128EEEEELb1ELb1ELb0ELb1EEEvNS_9FwdParamsE --------------------------
	.section	.text._ZN10layer_norm13ln_fwd_kernelINS_13Kernel_traitsI13__nv_bfloat16S2_fS2_fjLj1536ELj1ELj4ELj1ELj16ENS_18Kernel_traits_baseILj1536ES2_S2_fS2_fjLj128EEEEELb1ELb1ELb0ELb1EEEvNS_9FwdParamsE,"ax",@progbits
	.align	128
        .global         _ZN10layer_norm13ln_fwd_kernelINS_13Kernel_traitsI13__nv_bfloat16S2_fS2_fjLj1536ELj1ELj4ELj1ELj16ENS_18Kernel_traits_baseILj1536ES2_S2_fS2_fjLj128EEEEELb1ELb1ELb0ELb1EEEvNS_9FwdParamsE
        .type           _ZN10layer_norm13ln_fwd_kernelINS_13Kernel_traitsI13__nv_bfloat16S2_fS2_fjLj1536ELj1ELj4ELj1ELj16ENS_18Kernel_traits_baseILj1536ES2_S2_fS2_fjLj128EEEEELb1ELb1ELb0ELb1EEEvNS_9FwdParamsE,@function
        .size           _ZN10layer_norm13ln_fwd_kernelINS_13Kernel_traitsI13__nv_bfloat16S2_fS2_fjLj1536ELj1ELj4ELj1ELj16ENS_18Kernel_traits_baseILj1536ES2_S2_fS2_fjLj128EEEEELb1ELb1ELb0ELb1EEEvNS_9FwdParamsE,(.L_x_44396 - _ZN10layer_norm13ln_fwd_kernelINS_13Kernel_traitsI13__nv_bfloat16S2_fS2_fjLj1536ELj1ELj4ELj1ELj16ENS_18Kernel_traits_baseILj1536ES2_S2_fS2_fjLj128EEEEELb1ELb1ELb0ELb1EEEvNS_9FwdParamsE)
        .other          _ZN10layer_norm13ln_fwd_kernelINS_13Kernel_traitsI13__nv_bfloat16S2_fS2_fjLj1536ELj1ELj4ELj1ELj16ENS_18Kernel_traits_baseILj1536ES2_S2_fS2_fjLj128EEEEELb1ELb1ELb0ELb1EEEvNS_9FwdParamsE,@"STO_CUDA_ENTRY STV_DEFAULT"
_ZN10layer_norm13ln_fwd_kernelINS_13Kernel_traitsI13__nv_bfloat16S2_fS2_fjLj1536ELj1ELj4ELj1ELj16ENS_18Kernel_traits_baseILj1536ES2_S2_fS2_fjLj128EEEEELb1ELb1ELb0ELb1EEEvNS_9FwdParamsE:
.text._ZN10layer_norm13ln_fwd_kernelINS_13Kernel_traitsI13__nv_bfloat16S2_fS2_fjLj1536ELj1ELj4ELj1ELj16ENS_18Kernel_traits_baseILj1536ES2_S2_fS2_fjLj128EEEEELb1ELb1ELb0ELb1EEEvNS_9FwdParamsE:
        /* <DEDUP_REMOVED lines=12> */
[----:B------:R-:W-:-:S04]  /*00c0*/  ULDC UR10, c[0x0][0x214] ;  /* 0x00008500000a7ab9 */ /* 0x000fc80000000800 */
[----:B------:R-:W3:Y:S01]  /*00d0*/  @P0 LDC R7, c[0x0][0x2f0] ;  /* 0x0000bc00ff070b82 */ /* 0x000ee20000000800 */
[----:B------:R-:W4:Y:S01]  /*00e0*/  @P0 LDG.E.64 R2, desc[UR4][R2.64] ;  /* 0x0000000402020981 */ /* 0x000f22000c1e1b00 */
[----:B0-----:R-:W-:-:S06]  /*00f0*/  @P0 MOV R4, R210 ;  /* 0x000000d200040202 */ /* 0x001fcc0000000f00 */
[----:B------:R-:W0:Y:S01]  /*0100*/  LDC.64 R14, c[0x0][0x2c8] ;  /* 0x0000b200ff0e7b82 */ /* 0x000e220000000a00 */
[----:B-1----:R-:W-:-:S06]  /*0110*/  @P0 IMAD.MOV.U32 R5, RZ, RZ, R211 ;  /* 0x000000ffff050224 */ /* 0x002fcc00078e00d3 */
[----:B------:R-:W3:Y:S01]  /*0120*/  @P0 LDG.E.64 R4, desc[UR4][R4.64] ;  /* 0x0000000404040981 */ /* 0x000ee2000c1e1b00 */
[----:B--2---:R-:W-:Y:S01]  /*0130*/  IMAD R132, R135, UR8, R30 ;  /* 0x0000000887847c24 */ /* 0x004fe2000f8e021e */
[----:B------:R-:W-:Y:S01]  /*0140*/  LOP3.LUT R0, R30, 0x1f, RZ, 0xc0, !PT ;  /* 0x0000001f1e007812 */ /* 0x000fe200078ec0ff */
[----:B------:R-:W-:Y:S01]  /*0150*/  ULDC.64 UR8, c[0x0][0x2c8] ;  /* 0x0000b20000087ab9 */ /* 0x000fe20000000a00 */
        /* <DEDUP_REMOVED lines=8> */
[----:B------:R-:W-:-:S04]  /*01e0*/  LOP3.LUT R6, R5, UR6, R134, 0x96, !PT ;  /* 0x0000000605067c12 */ /* 0x000fc8000f8e9686 */
[----:B------:R-:W-:Y:S01]  /*01f0*/  LOP3.LUT R8, R3, UR7, RZ, 0x3c, !PT ;  /* 0x0000000703087c12 */ /* 0x000fe2000f8e3cff */
[----:B------:R-:W-:Y:S01]  /*0200*/  UIADD3 UR16, UR7, -0x4498517b, URZ ;  /* 0xbb67ae8507107890 */ /* 0x000fe2000fffe03f */
[----:B------:R-:W-:Y:S01]  /*0210*/  IMAD.WIDE.U32 R6, R6, -0x2daee0ad, RZ ;  /* 0xd2511f5306067825 */ /* 0x000fe200078e00ff */
[----:B------:R-:W-:-:S03]  /*0220*/  UIADD3 UR13, UR6, -0x61c88647, URZ ;  /* 0x9e3779b9060d7890 */ /* 0x000fc6000fffe03f */
[----:B------:R-:W-:Y:S01]  /*0230*/  IMAD.WIDE.U32 R8, R8, -0x326172a9, RZ ;  /* 0xcd9e8d5708087825 */ /* 0x000fe200078e00ff */
[----:B------:R-:W-:-:S04]  /*0240*/  LOP3.LUT R10, R7, UR16, R2, 0x96, !PT ;  /* 0x00000010070a7c12 */ /* 0x000fc8000f8e9602 */
[----:B------:R-:W-:Y:S01]  /*0250*/  LOP3.LUT R4, R9, UR13, R4, 0x96, !PT ;  /* 0x0000000d09047c12 */ /* 0x000fe2000f8e9604 */
[----:B------:R-:W-:Y:S01]  /*0260*/  UIADD3 UR17, UR6, 0x3c6ef372, URZ ;  /* 0x3c6ef37206117890 */ /* 0x000fe2000fffe03f */
[----:B------:R-:W-:Y:S01]  /*0270*/  IMAD.WIDE.U32 R10, R10, -0x326172a9, RZ ;  /* 0xcd9e8d570a0a7825 */ /* 0x000fe200078e00ff */
[----:B------:R-:W-:-:S03]  /*0280*/  UIADD3 UR18, UR7, 0x76cf5d0a, URZ ;  /* 0x76cf5d0a07127890 */ /* 0x000fc6000fffe03f */
[----:B------:R-:W-:Y:S01]  /*0290*/  IMAD.WIDE.U32 R4, R4, -0x2daee0ad, RZ ;  /* 0xd2511f5304047825 */ /* 0x000fe200078e00ff */
[----:B------:R-:W-:-:S04]  /*02a0*/  LOP3.LUT R8, R11, UR17, R8, 0x96, !PT ;  /* 0x000000110b087c12 */ /* 0x000fc8000f8e9608 */
[----:B------:R-:W-:Y:S01]  /*02b0*/  LOP3.LUT R12, R5, UR18, R6, 0x96, !PT ;  /* 0x00000012050c7c12 */ /* 0x000fe2000f8e9606 */
[----:B------:R-:W-:Y:S01]  /*02c0*/  UIADD3 UR20, UR7, 0x32370b8f, URZ ;  /* 0x32370b8f07147890 */ /* 0x000fe2000fffe03f */
[----:B------:R-:W-:Y:S01]  /*02d0*/  IMAD.WIDE.U32 R8, R8, -0x2daee0ad, RZ ;  /* 0xd2511f5308087825 */ /* 0x000fe200078e00ff */
[----:B------:R-:W-:-:S03]  /*02e0*/  UIADD3 UR19, UR6, -0x255992d5, URZ ;  /* 0xdaa66d2b06137890 */ /* 0x000fc6000fffe03f */
[----:B------:R-:W-:Y:S01]  /*02f0*/  IMAD.WIDE.U32 R12, R12, -0x326172a9, RZ ;  /* 0xcd9e8d570c0c7825 */ /* 0x000fe200078e00ff */
[----:B------:R-:W-:-:S03]  /*0300*/  LOP3.LUT R16, R9, UR20, R4, 0x96, !PT ;  /* 0x0000001409107c12 */ /* 0x000fc6000f8e9604 */
[----:B0-----:R-:W-:Y:S01]  /*0310*/  IMAD.WIDE.U32 R2, R0, 0x10, R14 ;  /* 0x0000001000027825 */ /* 0x001fe200078e000e */
[----:B------:R-:W-:Y:S01]  /*0320*/  LOP3.LUT R14, R13, UR19, R10, 0x96, !PT ;  /* 0x000000130d0e7c12 */ /* 0x000fe2000f8e960a */
[----:B------:R-:W-:Y:S02]  /*0330*/  UIADD3 UR21, UR6, 0x78dde6e4, URZ ;  /* 0x78dde6e406157890 */ /* 0x000fe4000fffe03f */
[----:B------:R-:W-:Y:S01]  /*0340*/  UIADD3 UR22, UR7, -0x126145ec, URZ ;  /* 0xed9eba1407167890 */ /* 0x000fe2000fffe03f */
[----:B------:R-:W-:-:S04]  /*0350*/  IMAD.WIDE.U32 R16, R16, -0x326172a9, RZ ;  /* 0xcd9e8d5710107825 */ /* 0x000fc800078e00ff */
        /* <DEDUP_REMOVED lines=16> */
[----:B------:R-:W-:Y:S01]  /*0460*/  ISETP.NE.U32.AND P0, PT, RZ, UR8, PT ;  /* 0x00000008ff007c0c */ /* 0x000fe2000bf05070 */
[----:B------:R-:W-:Y:S01]  /*0470*/  UIADD3 UR27, UR6, 0x5384540f, URZ ;  /* 0x5384540f061b7890 */ /* 0x000fe2000fffe03f */
[----:B------:R-:W-:-:S04]  /*0480*/  IMAD.WIDE.U32 R26, R26, -0x2daee0ad, RZ ;  /* 0xd2511f531a1a7825 */ /* 0x000fc800078e00ff */
[----:B------:R-:W-:Y:S01]  /*0490*/  IMAD.WIDE.U32 R28, R28, -0x326172a9, RZ ;  /* 0xcd9e8d571c1c7825 */ /* 0x000fe200078e00ff */
[----:B------:R-:W-:Y:S01]  /*04a0*/  ISETP.NE.AND.EX P0, PT, RZ, UR9, PT, P0 ;  /* 0x00000009ff007c0c */ /* 0x000fe2000bf05300 */
[----:B------:R-:W-:Y:S01]  /*04b0*/  UIADD3 UR29, UR6, -0xe443238, URZ ;  /* 0xf1bbcdc8061d7890 */ /* 0x000fe2000fffe03f */
[----:B------:R-:W-:Y:S01]  /*04c0*/  LOP3.LUT R35, R27, UR28, R22, 0x96, !PT ;  /* 0x0000001c1b237c12 */ /* 0x000fe2000f8e9616 */
[----:B------:R-:W-:Y:S01]  /*04d0*/  UIADD3 UR30, UR7, -0x24c28bd8, URZ ;  /* 0xdb3d7428071e7890 */ /* 0x000fe2000fffe03f */
[----:B------:R-:W-:Y:S01]  /*04e0*/  LOP3.LUT R34, R29, UR27, R24, 0x96, !PT ;  /* 0x0000001b1d227c12 */ /* 0x000fe2000f8e9618 */
[----:B------:R-:W-:Y:S01]  /*04f0*/  ULDC.64 UR8, c[0x0][0x278] ;  /* 0x00009e0000087ab9 */ /* 0x000fe20000000a00 */
[----:B------:R-:W-:Y:S01]  /*0500*/  SHF.R.U32.HI R16, RZ, 0x5, R30 ;  /* 0x00000005ff107819 */ /* 0x000fe2000001161e */
[----:B------:R-:W-:-:S04]  /*0510*/  IMAD.HI.U32 R27, R35, -0x326172a9, RZ ;  /* 0xcd9e8d57231b7827 */ /* 0x000fc800078e00ff */
[----:B------:R-:W-:Y:S01]  /*0520*/  IMAD.HI.U32 R25, R34, -0x2daee0ad, RZ ;  /* 0xd2511f5322197827 */ /* 0x000fe200078e00ff */
[----:B------:R-:W-:Y:S01]  /*0530*/  LOP3.LUT R138, R27, UR29, R28, 0x96, !PT ;  /* 0x0000001d1b8a7c12 */ /* 0x000fe2000f8e961c */
[----:B------:R0:W5:Y:S02]  /*0540*/  @P0 LDG.E.128 R4, desc[UR4][R2.64] ;  /* 0x0000000402040981 */ /* 0x000164000c1e1d00 */
[----:B------:R-:W-:Y:S01]  /*0550*/  IMAD R135, R135, 0x4, R16 ;  /* 0x0000000487877824 */ /* 0x000fe200078e0210 */
[----:B------:R-:W-:Y:S01]  /*0560*/  LOP3.LUT R136, R25, UR30, R26, 0x96, !PT ;  /* 0x0000001e19887c12 */ /* 0x000fe2000f8e961a */
[----:B------:R0:W5:Y:S04]  /*0570*/  @P0 LDG.E.128 R8, desc[UR4][R2.64+0x200] ;  /* 0x0002000402080981 */ /* 0x000168000c1e1d00 */
[----:B------:R0:W5:Y:S04]  /*0580*/  @P0 LDG.E.128 R12, desc[UR4][R2.64+0x400] ;  /* 0x00040004020c0981 */ /* 0x000168000c1e1d00 */
[----:B------:R0:W5:Y:S04]  /*0590*/  @P0 LDG.E.128 R16, desc[UR4][R2.64+0x600] ;  /* 0x0006000402100981 */ /* 0x000168000c1e1d00 */
[----:B------:R0:W5:Y:S04]  /*05a0*/  @P0 LDG.E.128 R20, desc[UR4][R2.64+0x800] ;  /* 0x0008000402140981 */ /* 0x000168000c1e1d00 */
[----:B------:R0:W5:Y:S01]  /*05b0*/  @P0 LDG.E.128 R24, desc[UR4][R2.64+0xa00] ;  /* 0x000a000402180981 */ /* 0x000162000c1e1d00 */
[----:B------:R-:W-:-:S02]  /*05c0*/  ISETP.GE.AND P1, PT, R135, UR10, PT ;  /* 0x0000000a87007c0c */ /* 0x000fc4000bf26270 */
[----:B------:R-:W-:-:S04]  /*05d0*/  LEA R32, P2, R0, UR8, 0x4 ;  /* 0x0000000800207c11 */ /* 0x000fc8000f8420ff */
[----:B------:R-:W-:-:S07]  /*05e0*/  IADD3.X R33, RZ, UR9, RZ, P2, !PT ;  /* 0x00000009ff217c10 */ /* 0x000fce00097fe4ff */
[----:B0-----:R-:W-:Y:S05]  /*05f0*/  @P1 EXIT ;  /* 0x000000000000194d */ /* 0x001fea0003800000 */
[----:B------:R-:W0:Y:S01]  /*0600*/  LDC.64 R2, c[0x0][0x260] ;  /* 0x00009800ff027b82 */ /* 0x000e220000000a00 */
[----:B------:R-:W-:Y:S01]  /*0610*/  IMAD.SHL.U32 R28, R30, 0x10, RZ ;  /* 0x000000101e1c7824 */ /* 0x000fe200078e00ff */
[----:B-----5:R-:W-:Y:S02]  /*0620*/  @!P0 CS2R R4, SRZ ;  /* 0x0000000000048805 */ /* 0x020fe4000001ff00 */
[----:B------:R-:W-:Y:S02]  /*0630*/  @!P0 CS2R R6, SRZ ;  /* 0x0000000000068805 */ /* 0x000fe4000001ff00 */
[----:B------:R-:W-:Y:S02]  /*0640*/  @!P0 CS2R R8, SRZ ;  /* 0x0000000000088805 */ /* 0x000fe4000001ff00 */
[----:B------:R-:W-:Y:S02]  /*0650*/  @!P0 CS2R R10, SRZ ;  /* 0x00000000000a8805 */ /* 0x000fe4000001ff00 */
[----:B------:R-:W-:-:S02]  /*0660*/  LOP3.LUT R28, R28, 0x1f0, RZ, 0xc0, !PT ;  /* 0x000001f01c1c7812 */ /* 0x000fc400078ec0ff */
[----:B------:R-:W-:Y:S02]  /*0670*/  @!P0 CS2R R12, SRZ ;  /* 0x00000000000c8805 */ /* 0x000fe4000001ff00 */
[----:B------:R-:W-:Y:S02]  /*0680*/  @!P0 CS2R R14, SRZ ;  /* 0x00000000000e8805 */ /* 0x000fe4000001ff00 */
[----:B------:R-:W-:Y:S02]  /*0690*/  @!P0 CS2R R16, SRZ ;  /* 0x0000000000108805 */ /* 0x000fe4000001ff00 */
[----:B------:R-:W-:Y:S02]  /*06a0*/  IADD3 R28, P1, R28, UR8, RZ ;  /* 0x000000081c1c7c10 */ /* 0x000fe4000ff3e0ff */
[----:B------:R-:W-:Y:S02]  /*06b0*/  @!P0 CS2R R18, SRZ ;  /* 0x0000000000128805 */ /* 0x000fe4000001ff00 */
[----:B------:R-:W-:-:S02]  /*06c0*/  @!P0 CS2R R20, SRZ ;  /* 0x0000000000148805 */ /* 0x000fc4000001ff00 */
[----:B------:R-:W-:Y:S02]  /*06d0*/  @!P0 CS2R R22, SRZ ;  /* 0x0000000000168805 */ /* 0x000fe4000001ff00 */
[----:B------:R-:W-:Y:S01]  /*06e0*/  IADD3.X R29, RZ, UR9, RZ, P1, !PT ;  /* 0x00000009ff1d7c10 */ /* 0x000fe20008ffe4ff */
[----:B------:R-:W5:Y:S01]  /*06f0*/  LDG.E.128 R112, desc[UR4][R32.64] ;  /* 0x0000000420707981 */ /* 0x000f62000c1e1d00 */
[----:B------:R-:W-:Y:S02]  /*0700*/  @!P0 CS2R R24, SRZ ;  /* 0x0000000000188805 */ /* 0x000fe4000001ff00 */
[----:B------:R-:W-:Y:S01]  /*0710*/  @!P0 CS2R R26, SRZ ;  /* 0x00000000001a8805 */ /* 0x000fe2000001ff00 */
[----:B------:R-:W5:Y:S01]  /*0720*/  LDG.E.128 R108, desc[UR4][R32.64+0x200] ;  /* 0x00020004206c7981 */ /* 0x000f62000c1e1d00 */
[----:B------:R-:W-:-:S03]  /*0730*/  UIADD3 UR31, UR6, -0x700cb87f, URZ ;  /* 0x8ff34781061f7890 */ /* 0x000fc6000fffe03f */
[----:B------:R-:W5:Y:S01]  /*0740*/  LDG.E.128 R104, desc[UR4][R32.64+0x400] ;  /* 0x0004000420687981 */ /* 0x000f62000c1e1d00 */
[----:B0-----:R-:W-:Y:S01]  /*0750*/  IMAD.WIDE.U32 R2, R0, 0x10, R2 ;  /* 0x0000001000027825 */ /* 0x001fe200078e0002 */
[----:B------:R-:W-:Y:S02]  /*0760*/  PRMT R139, R4, 0x7632, R139 ;  /* 0x00007632048b7816 */ /* 0x000fe4000000008b */
[----:B------:R-:W5:Y:S01]  /*0770*/  LDG.E.128 R100, desc[UR4][R32.64+0x600] ;  /* 0x0006000420647981 */ /* 0x000f62000c1e1d00 */
[----:B------:R-:W-:Y:S01]  /*0780*/  PRMT R140, R5, 0x7632, R140 ;  /* 0x00007632058c7816 */ /* 0x000fe2000000008c */
[----:B------:R-:W-:Y:S02]  /*0790*/  UIADD3 UR32, UR7, -0x695add53, URZ ;  /* 0x96a522ad07207890 */ /* 0x000fe4000fffe03f */
[----:B------:R-:W2:Y:S01]  /*07a0*/  LDG.E.128 R28, desc[UR4][R28.64+0xa00] ;  /* 0x000a00041c1c7981 */ /* 0x000ea2000c1e1d00 */
[----:B------:R-:W-:Y:S01]  /*07b0*/  PRMT R141, R6, 0x7632, R141 ;  /* 0x00007632068d7816 */ /* 0x000fe2000000008d */
[----:B------:R-:W-:-:S02]  /*07c0*/  ULDC.64 UR8, c[0x0][0x270] ;  /* 0x00009c0000087ab9 */ /* 0x000fc40000000a00 */
[----:B------:R-:W5:Y:S01]  /*07d0*/  LDG.E.128 R96, desc[UR4][R32.64+0x800] ;  /* 0x0008000420607981 */ /* 0x000f62000c1e1d00 */
[----:B------:R-:W-:Y:S01]  /*07e0*/  LOP3.LUT R210, R210, 0x3, RZ, 0xc0, !PT ;  /* 0x00000003d2d27812 */ /* 0x000fe200078ec0ff */
[----:B------:R-:W-:Y:S01]  /*07f0*/  IMAD.MOV.U32 R137, RZ, RZ, RZ ;  /* 0x000000ffff897224 */ /* 0x000fe200078e00ff */
[----:B------:R-:W-:Y:S01]  /*0800*/  ULDC UR10, c[0x0][0x218] ;  /* 0x00008600000a7ab9 */ /* 0x000fe20000000800 */
[----:B------:R-:W3:Y:S01]  /*0810*/  LDG.E.128 R36, desc[UR4][R2.64] ;  /* 0x0000000402247981 */ /* 0x000ee2000c1e1d00 */
[----:B------:R-:W-:Y:S01]  /*0820*/  ULDC.U8 UR11, c[0x0][0x2a0] ;  /* 0x0000a800000b7ab9 */ /* 0x000fe20000000000 */
[----:B------:R-:W-:Y:S01]  /*0830*/  ULDC UR12, c[0x0][0x2d8] ;  /* 0x0000b600000c7ab9 */ /* 0x000fe20000000800 */
[----:B------:R-:W-:Y:S01]  /*0840*/  ULDC.64 UR14, c[0x0][0x2b8] ;  /* 0x0000ae00000e7ab9 */ /* 0x000fe20000000a00 */
[----:B------:R-:W4:Y:S04]  /*0850*/  LDG.E.128 R40, desc[UR4][R2.64+0x200] ;  /* 0x0002000402287981 */ /* 0x000f28000c1e1d00 */
[----:B------:R-:W4:Y:S04]  /*0860*/  LDG.E.128 R56, desc[UR4][R2.64+0x400] ;  /* 0x0004000402387981 */ /* 0x000f28000c1e1d00 */
[----:B------:R-:W4:Y:S04]  /*0870*/  LDG.E.128 R52, desc[UR4][R2.64+0x600] ;  /* 0x0006000402347981 */ /* 0x000f28000c1e1d00 */
[----:B------:R-:W4:Y:S04]  /*0880*/  LDG.E.128 R48, desc[UR4][R2.64+0x800] ;  /* 0x0008000402307981 */ /* 0x000f28000c1e1d00 */
[----:B------:R0:W4:Y:S01]  /*0890*/  LDG.E.128 R44, desc[UR4][R2.64+0xa00] ;  /* 0x000a0004022c7981 */ /* 0x000122000c1e1d00 */
[----:B------:R-:W-:-:S02]  /*08a0*/  PRMT R142, R7, 0x7632, R142 ;  /* 0x00007632078e7816 */ /* 0x000fc4000000008e */
[----:B------:R-:W-:Y:S02]  /*08b0*/  PRMT R143, R8, 0x7632, R143 ;  /* 0x00007632088f7816 */ /* 0x000fe4000000008f */
[----:B------:R-:W-:Y:S02]  /*08c0*/  PRMT R144, R9, 0x7632, R144 ;  /* 0x0000763209907816 */ /* 0x000fe40000000090 */
[----:B------:R-:W-:Y:S01]  /*08d0*/  PRMT R145, R10, 0x7632, R145 ;  /* 0x000076320a917816 */ /* 0x000fe20000000091 */
[----:B0-----:R-:W-:Y:S01]  /*08e0*/  IMAD.U32 R2, R4, 0x10000, RZ ;  /* 0x0001000004027824 */ /* 0x001fe200078e00ff */
[----:B------:R-:W-:Y:S01]  /*08f0*/  SHF.L.U32 R3, R5, 0x10, RZ ;  /* 0x0000001005037819 */ /* 0x000fe200000006ff */
        /* <DEDUP_REMOVED lines=8> */
[----:B------:R-:W-:Y:S01]  /*0980*/  IMAD R32, R34, -0x2daee0ad, RZ ;  /* 0xd2511f5322207824 */ /* 0x000fe200078e02ff */
[----:B------:R-:W-:Y:S01]  /*0990*/  PRMT R147, R12, 0x7632, R147 ;  /* 0x000076320c937816 */ /* 0x000fe20000000093 */
[----:B------:R-:W-:Y:S01]  /*09a0*/  IMAD.U32 R12, R14, 0x10000, RZ ;  /* 0x000100000e0c7824 */ /* 0x000fe200078e00ff */
[----:B------:R-:W-:-:S02]  /*09b0*/  PRMT R148, R13, 0x7632, R148 ;  /* 0x000076320d947816 */ /* 0x000fc40000000094 */
[----:B------:R-:W-:Y:S01]  /*09c0*/  SHF.L.U32 R11, R13, 0x10, RZ ;  /* 0x000000100d0b7819 */ /* 0x000fe200000006ff */
[----:B------:R-:W-:Y:S01]  /*09d0*/  IMAD R34, R35, -0x326172a9, RZ ;  /* 0xcd9e8d5723227824 */ /* 0x000fe200078e02ff */
[----:B------:R-:W-:Y:S01]  /*09e0*/  PRMT R149, R14, 0x7632, R149 ;  /* 0x000076320e957816 */ /* 0x000fe20000000095 */
[----:B------:R-:W-:Y:S01]  /*09f0*/  IMAD.U32 R14, R16, 0x10000, RZ ;  /* 0x00010000100e7824 */ /* 0x000fe200078e00ff */
[C---:B------:R-:W-:Y:S02]  /*0a00*/  PRMT R150, R15.reuse, 0x7632, R150 ;  /* 0x000076320f967816 */ /* 0x040fe40000000096 */
[----:B------:R-:W-:Y:S01]  /*0a10*/  SHF.L.U32 R13, R15, 0x10, RZ ;  /* 0x000000100f0d7819 */ /* 0x000fe200000006ff */
[----:B------:R-:W-:Y:S01]  /*0a20*/  IMAD.HI.U32 R35, R136, -0x326172a9, RZ ;  /* 0xcd9e8d5788237827 */ /* 0x000fe200078e00ff */
[----:B------:R-:W-:Y:S02]  /*0a30*/  PRMT R151, R16, 0x7632, R151 ;  /* 0x0000763210977816 */ /* 0x000fe40000000097 */
[C---:B------:R-:W-:Y:S01]  /*0a40*/  PRMT R156, R17.reuse, 0x7632, R156 ;  /* 0x00007632119c7816 */ /* 0x040fe2000000009c */
[----:B------:R-:W-:Y:S01]  /*0a50*/  IMAD.U32 R16, R18, 0x10000, RZ ;  /* 0x0001000012107824 */ /* 0x000fe200078e00ff */
[----:B------:R-:W-:Y:S01]  /*0a60*/  SHF.L.U32 R15, R17, 0x10, RZ ;  /* 0x00000010110f7819 */ /* 0x000fe200000006ff */
[----:B------:R-:W-:Y:S01]  /*0a70*/  IMAD.HI.U32 R33, R138, -0x2daee0ad, RZ ;  /* 0xd2511f538a217827 */ /* 0x000fe200078e00ff */
[----:B------:R-:W-:-:S02]  /*0a80*/  PRMT R157, R18, 0x7632, R157 ;  /* 0x00007632129d7816 */ /* 0x000fc4000000009d */
[C---:B------:R-:W-:Y:S01]  /*0a90*/  PRMT R158, R19.reuse, 0x7632, R158 ;  /* 0x00007632139e7816 */ /* 0x040fe2000000009e */
[C---:B------:R-:W-:Y:S01]  /*0aa0*/  IMAD.U32 R18, R20.reuse, 0x10000, RZ ;  /* 0x0001000014127824 */ /* 0x040fe200078e00ff */
[----:B------:R-:W-:Y:S02]  /*0ab0*/  SHF.L.U32 R17, R19, 0x10, RZ ;  /* 0x0000001013117819 */ /* 0x000fe400000006ff */
[----:B------:R-:W-:Y:S01]  /*0ac0*/  PRMT R159, R20, 0x7632, R159 ;  /* 0x00007632149f7816 */ /* 0x000fe2000000009f */
[C---:B------:R-:W-:Y:S01]  /*0ad0*/  IMAD.U32 R20, R22.reuse, 0x10000, RZ ;  /* 0x0001000016147824 */ /* 0x040fe200078e00ff */
[C---:B------:R-:W-:Y:S02]  /*0ae0*/  PRMT R160, R21.reuse, 0x7632, R160 ;  /* 0x0000763215a07816 */ /* 0x040fe400000000a0 */
[----:B------:R-:W-:Y:S02]  /*0af0*/  SHF.L.U32 R19, R21, 0x10, RZ ;  /* 0x0000001015137819 */ /* 0x000fe400000006ff */
[----:B------:R-:W-:Y:S01]  /*0b00*/  PRMT R161, R22, 0x7632, R161 ;  /* 0x0000763216a17816 */ /* 0x000fe200000000a1 */
[----:B------:R-:W-:Y:S01]  /*0b10*/  IMAD.U32 R22, R24, 0x10000, RZ ;  /* 0x0001000018167824 */ /* 0x000fe200078e00ff */
[----:B------:R-:W-:-:S02]  /*0b20*/  PRMT R162, R23, 0x7632, R162 ;  /* 0x0000763217a27816 */ /* 0x000fc400000000a2 */
[----:B------:R-:W-:Y:S02]  /*0b30*/  SHF.L.U32 R21, R23, 0x10, RZ ;  /* 0x0000001017157819 */ /* 0x000fe400000006ff */
[----:B------:R-:W-:Y:S01]  /*0b40*/  PRMT R163, R24, 0x7632, R163 ;  /* 0x0000763218a37816 */ /* 0x000fe200000000a3 */
[C---:B------:R-:W-:Y:S01]  /*0b50*/  IMAD.U32 R24, R26.reuse, 0x10000, RZ ;  /* 0x000100001a187824 */ /* 0x040fe200078e00ff */
[C---:B------:R-:W-:Y:S02]  /*0b60*/  PRMT R164, R25.reuse, 0x7632, R164 ;  /* 0x0000763219a47816 */ /* 0x040fe400000000a4 */
[----:B------:R-:W-:Y:S02]  /*0b70*/  SHF.L.U32 R23, R25, 0x10, RZ ;  /* 0x0000001019177819 */ /* 0x000fe400000006ff */
[----:B------:R-:W-:Y:S02]  /*0b80*/  PRMT R166, R27, 0x7632, R166 ;  /* 0x000076321ba67816 */ /* 0x000fe400000000a6 */
[----:B------:R-:W-:-:S02]  /*0b90*/  PRMT R165, R26, 0x7632, R165 ;  /* 0x000076321aa57816 */ /* 0x000fc400000000a5 */
[----:B------:R-:W-:Y:S01]  /*0ba0*/  SHF.L.U32 R25, R27, 0x10, RZ ;  /* 0x000000101b197819 */ /* 0x000fe200000006ff */
[----:B------:R-:W-:Y:S01]  /*0bb0*/  BSSY B0, `(.L_x_16868) ;  /* 0x0001326000007945 */ /* 0x000fe20003800000 */
[----:B------:R-:W-:Y:S02]  /*0bc0*/  LOP3.LUT R26, R35, UR31, R34, 0x96, !PT ;  /* 0x0000001f231a7c12 */ /* 0x000fe4000f8e9622 */
[----:B------:R-:W-:Y:S01]  /*0bd0*/  LOP3.LUT R27, R33, UR32, R32, 0x96, !PT ;  /* 0x00000020211b7c12 */ /* 0x000fe2000f8e9620 */
[----:B------:R-:W-:Y:S01]  /*0be0*/  UISETP.NE.U32.AND UP0, UPT, UR8, URZ, UPT ;  /* 0x0000003f0800728c */ /* 0x000fe2000bf05070 */
[----:B------:R-:W-:Y:S01]  /*0bf0*/  IMAD R136, R136, -0x326172a9, RZ ;  /* 0xcd9e8d5788887824 */ /* 0x000fe200078e02ff */
        /* <DEDUP_REMOVED lines=24> */
[----:B------:R-:W-:Y:S01]  /*0d80*/  IMAD.U32 R166, R166, 0x10000, RZ ;  /* 0x00010000a6a67824 */ /* 0x000fe200078e00ff */
[----:B------:R-:W-:Y:S01]  /*0d90*/  UISETP.NE.AND.EX UP0, UPT, UR9, URZ, UPT, UP0 ;  /* 0x0000003f0900728c */ /* 0x000fe2000bf05300 */
[----:B--2---:R-:W-:Y:S02]  /*0da0*/  PRMT R192, R29, 0x7632, R192 ;  /* 0x000076321dc07816 */ /* 0x004fe400000000c0 */
[----:B------:R-:W-:Y:S02]  /*0db0*/  PRMT R194, R31, 0x7632, R194 ;  /* 0x000076321fc27816 */ /* 0x000fe400000000c2 */
[----:B------:R-:W-:Y:S02]  /*0dc0*/  PRMT R191, R28, 0x7632, R191 ;  /* 0x000076321cbf7816 */ /* 0x000fe400000000bf */
[----:B------:R-:W-:Y:S02]  /*0dd0*/  PRMT R193, R30, 0x7632, R193 ;  /* 0x000076321ec17816 */ /* 0x000fe400000000c1 */
[----:B---3--:R-:W-:-:S02]  /*0de0*/  PRMT R167, R37, 0x7632, R167 ;  /* 0x0000763225a77816 */ /* 0x008fc400000000a7 */
        /* <DEDUP_REMOVED lines=79> */
.L_x_17206:
[----:B-1----:R-:W0:Y:S01]  /*12e0*/  LDC.64 R48, c[0x0][0x230] ;  /* 0x00008c00ff307b82 */ /* 0x002e220000000a00 */
[----:B------:R-:W-:Y:S01]  /*12f0*/  IMAD R44, R135, UR10, RZ ;  /* 0x0000000a872c7c24 */ /* 0x000fe2000f8e02ff */
[----:B------:R-:W-:Y:S01]  /*1300*/  PLOP3.LUT P0, PT, PT, PT, UP0, 0x80, 0x0 ;  /* 0x000000000000781c */ /* 0x000fe20003f0f008 */
[----:B------:R-:W-:Y:S01]  /*1310*/  HFMA2.MMA R52, -RZ, RZ, 0, 1.1920928955078125e-07 ;  /* 0x00000002ff347435 */ /* 0x000fe200000001ff */
[----:B------:R-:W-:Y:S01]  /*1320*/  PLOP3.LUT P2, PT, PT, PT, UP0, 0x80, 0x0 ;  /* 0x000000000000781c */ /* 0x000fe20003f4f008 */
[----:B------:R-:W-:Y:S01]  /*1330*/  @UP0 ULDC.64 UR8, c[0x0][0x270] ;  /* 0x00009c0000080ab9 */ /* 0x000fe20000000a00 */
[----:B------:R-:W-:Y:S02]  /*1340*/  SHF.R.S32.HI R45, RZ, 0x1f, R44 ;  /* 0x0000001fff2d7819 */ /* 0x000fe4000001142c */
[----:B------:R-:W1:Y:S02]  /*1350*/  LDC.64 R116, c[0x0][0x220] ;  /* 0x00008800ff747b82 */ /* 0x000e640000000a00 */
[----:B------:R-:W-:-:S04]  /*1360*/  LEA.HI R45, R45, R44, RZ, 0x3 ;  /* 0x0000002c2d2d7211 */ /* 0x000fc800078f18ff */
[----:B------:R-:W-:Y:S01]  /*1370*/  LEA.HI.SX32 R207, R45, R0, 0x1d ;  /* 0x000000002dcf7211 */ /* 0x000fe200078feaff */
[----:B------:R-:W-:-:S06]  /*1380*/  @P0 IMAD.WIDE R52, R135, R52, UR8 ;  /* 0x0000000887340e25 */ /* 0x000fcc000f8e0234 */
[----:B------:R-:W2:Y:S01]  /*1390*/  @P2 LDG.E.U16 R52, desc[UR4][R52.64] ;  /* 0x0000000434342981 */ /* 0x000ea2000c1e1500 */
[----:B0-----:R-:W-:-:S04]  /*13a0*/  ISETP.NE.U32.AND P1, PT, R48, RZ, PT ;  /* 0x000000ff3000720c */ /* 0x001fc80003f25070 */
[----:B------:R-:W-:-:S13]  /*13b0*/  ISETP.NE.AND.EX P1, PT, R49, RZ, PT, P1 ;  /* 0x000000ff3100720c */ /* 0x000fda0003f25310 */
[----:B------:R-:W0:Y:S01]  /*13c0*/  @P1 LDC.64 R50, c[0x0][0x230] ;  /* 0x00008c00ff321b82 */ /* 0x000e220000000a00 */
[----:B-1----:R-:W-:-:S06]  /*13d0*/  IMAD.WIDE.U32 R44, R207, 0x10, R116 ;  /* 0x00000010cf2c7825 */ /* 0x002fcc00078e0074 */
[----:B-----5:R-:W5:Y:S01]  /*13e0*/  LDG.E.128 R44, desc[UR4][R44.64] ;  /* 0x000000042c2c7981 */ /* 0x020f62000c1e1d00 */
[----:B0-----:R-:W-:-:S05]  /*13f0*/  @P1 IMAD.WIDE.U32 R50, R207, 0x20, R50 ;  /* 0x00000020cf321825 */ /* 0x001fca00078e0032 */
[----:B------:R0:W5:Y:S04]  /*1400*/  @P1 LDG.E.128 R92, desc[UR4][R50.64] ;  /* 0x00000004325c1981 */ /* 0x000168000c1e1d00 */
        /* <DEDUP_REMOVED lines=16> */
.L_x_16870:
[----:B------:R-:W-:-:S07]  /*1510*/  IMAD.MOV.U32 R56, RZ, RZ, R136 ;  /* 0x000000ffff387224 */ /* 0x000fce00078e0088 */
.L_x_16871:
[----:B------:R-:W-:Y:S05]  /*1520*/  BSYNC B1 ;  /* 0x0000000000017941 */ /* 0x000fea0003800000 */
.L_x_16869:
        /* <DEDUP_REMOVED lines=16> */
.L_x_16875:
[----:B------:R-:W-:Y:S05]  /*1630*/  BSYNC B2 ;  /* 0x0000000000027941 */ /* 0x000fea0003800000 */
.L_x_16874:
        /* <DEDUP_REMOVED lines=44> */
.L_x_16873:
[----:B------:R-:W-:Y:S05]  /*1900*/  BSYNC B1 ;  /* 0x0000000000017941 */ /* 0x000fea0003800000 */
.L_x_16872:
[----:B------:R-:W0:Y:S01]  /*1910*/  LDC R206, c[0x0][0x294] ;  /* 0x0000a500ffce7b82 */ /* 0x000e220000000800 */
[----:B------:R-:W-:Y:S01]  /*1920*/  HFMA2.MMA R208, -RZ, RZ, 0.1171875, 0 ;  /* 0x2f800000ffd07435 */ /* 0x000fe200000001ff */
[----:B------:R-:W-:Y:S01]  /*1930*/  I2FP.F32.U32 R51, R56 ;  /* 0x0000003800337245 */ /* 0x000fe20000201000 */
[----:B-----5:R-:W-:Y:S01]  /*1940*/  IMAD.U32 R53, R44, 0x10000, RZ ;  /* 0x000100002c357824 */ /* 0x020fe200078e00ff */
[----:B------:R-:W-:Y:S01]  /*1950*/  LOP3.LUT R195, R195, 0xfffffff7, RZ, 0xc0, !PT ;  /* 0xfffffff7c3c37812 */ /* 0x000fe200078ec0ff */
[----:B------:R-:W-:Y:S01]  /*1960*/  BSSY B1, `(.L_x_16876) ;  /* 0x000001a000017945 */ /* 0x000fe20003800000 */
[----:B------:R-:W-:Y:S01]  /*1970*/  ISETP.NE.U32.AND P0, PT, R48, RZ, PT ;  /* 0x000000ff3000720c */ /* 0x000fe20003f05070 */
[----:B------:R-:W-:Y:S01]  /*1980*/  FMUL.FTZ R53, R53, R202 ;  /* 0x000000ca35357220 */ /* 0x000fe20000410000 */
[----:B------:R-:W1:Y:S01]  /*1990*/  LDC R204, c[0x0][0x298] ;  /* 0x0000a600ffcc7b82 */ /* 0x000e620000000800 */
[----:B------:R-:W-:Y:S01]  /*19a0*/  SHF.L.U32 R84, R112, 0x10, RZ ;  /* 0x0000001070547819 */ /* 0x000fe200000006ff */
[----:B------:R-:W-:-:S02]  /*19b0*/  VIADD R48, R54, 0x1 ;  /* 0x0000000136307836 */ /* 0x000fc40000000000 */
[----:B------:R-:W-:Y:S01]  /*19c0*/  FFMA.FTZ R51, R51, R208, 1.1641532182693481445e-10 ;  /* 0x2f00000033337423 */ /* 0x000fe200000100d0 */
[----:B------:R-:W-:Y:S02]  /*19d0*/  ISETP.NE.AND.EX P0, PT, R49, RZ, PT, P0 ;  /* 0x000000ff3100720c */ /* 0x000fe40003f05300 */
[----:B------:R-:W-:Y:S02]  /*19e0*/  PRMT R44, R44, 0x7632, R44 ;  /* 0x000076322c2c7816 */ /* 0x000fe4000000002c */
        /* <DEDUP_REMOVED lines=16> */
.L_x_16877:
[----:B------:R-:W-:-:S07]  /*1af0*/  IMAD.MOV.U32 R55, RZ, RZ, R136 ;  /* 0x000000ffff377224 */ /* 0x000fce00078e0088 */
.L_x_16878:
[----:B------:R-:W-:Y:S05]  /*1b00*/  BSYNC B1 ;  /* 0x0000000000017941 */ /* 0x000fea0003800000 */
.L_x_16876:
        /* <DEDUP_REMOVED lines=16> */
.L_x_16882:
[----:B------:R-:W-:Y:S05]  /*1c10*/  BSYNC B2 ;  /* 0x0000000000027941 */ /* 0x000fea0003800000 */
.L_x_16881:
        /* <DEDUP_REMOVED lines=44> */
.L_x_16880:
[----:B------:R-:W-:Y:S05]  /*1ee0*/  BSYNC B1 ;  /* 0x0000000000017941 */ /* 0x000fea0003800000 */
.L_x_16879:
[----:B------:R-:W-:Y:S01]  /*1ef0*/  I2FP.F32.U32 R49, R55 ;  /* 0x0000003700317245 */ /* 0x000fe20000201000 */
[----:B------:R-:W-:Y:S01]  /*1f00*/  BSSY B1, `(.L_x_16883) ;  /* 0x0000019000017945 */ /* 0x000fe20003800000 */
[----:B------:R-:W-:Y:S02]  /*1f10*/  SHF.L.U32 R51, R44, 0x10, RZ ;  /* 0x000000102c337819 */ /* 0x000fe400000006ff */
[----:B------:R-:W-:Y:S01]  /*1f20*/  LOP3.LUT R195, R195, 0xfffffffb, RZ, 0xc0, !PT ;  /* 0xfffffffbc3c37812 */ /* 0x000fe200078ec0ff */
[----:B------:R-:W-:Y:S01]  /*1f30*/  FFMA.FTZ R49, R49, R208, 1.1641532182693481445e-10 ;  /* 0x2f00000031317423 */ /* 0x000fe200000100d0 */
[----:B------:R-:W-:Y:S01]  /*1f40*/  PRMT R44, R112, 0x7632, R44 ;  /* 0x00007632702c7816 */ /* 0x000fe2000000002c */
[----:B------:R-:W-:Y:S01]  /*1f50*/  FMUL.FTZ R51, R51, R202 ;  /* 0x000000ca33337220 */ /* 0x000fe20000410000 */
[----:B------:R-:W-:Y:S02]  /*1f60*/  IADD3 R50, R48, 0x1, RZ ;  /* 0x0000000130327810 */ /* 0x000fe40007ffe0ff */
[----:B------:R-:W-:Y:S01]  /*1f70*/  FSETP.GTU.FTZ.AND P2, PT, R49, R206, PT ;  /* 0x000000ce3100720b */ /* 0x000fe20003f5c000 */
[----:B------:R-:W-:Y:S01]  /*1f80*/  FMUL.FTZ R51, R51, R204 ;  /* 0x000000cc33337220 */ /* 0x000fe20000410000 */
[----:B------:R-:W-:-:S04]  /*1f90*/  IMAD.U32 R44, R44, 0x10000, RZ ;  /* 0x000100002c2c7824 */ /* 0x000fc800078e00ff */
        /* <DEDUP_REMOVED lines=14> */
.L_x_16884:
[----:B------:R-:W-:-:S07]  /*2080*/  MOV R44, R136 ;  /* 0x00000088002c7202 */ /* 0x000fce0000000f00 */
.L_x_16885:
[----:B------:R-:W-:Y:S05]  /*2090*/  BSYNC B1 ;  /* 0x0000000000017941 */ /* 0x000fea0003800000 */
.L_x_16883:
        /* <DEDUP_REMOVED lines=16> */
.L_x_16889:
[----:B------:R-:W-:Y:S05]  /*21a0*/  BSYNC B2 ;  /* 0x0000000000027941 */ /* 0x000fea0003800000 */
.L_x_16888:
        /* <DEDUP_REMOVED lines=44> */
.L_x_16887:
[----:B------:R-:W-:Y:S05]  /*2470*/  BSYNC B1 ;  /* 0x0000000000017941 */ /* 0x000fea0003800000 */
.L_x_16886:
[----:B------:R-:W-:Y:S01]  /*2480*/  I2FP.F32.U32 R49, R44 ;  /* 0x0000002c00317245 */ /* 0x000fe20000201000 */
[----:B------:R-:W-:Y:S01]  /*2490*/  IMAD.U32 R51, R45, 0x10000, RZ ;  /* 0x000100002d337824 */ /* 0x000fe200078e00ff */
[----:B------:R-:W-:Y:S01]  /*24a0*/  LOP3.LUT R195, R195, 0xfffffffd, RZ, 0xc0, !PT ;  /* 0xfffffffdc3c37812 */ /* 0x000fe200078ec0ff */
[----:B------:R-:W-:Y:S01]  /*24b0*/  BSSY B1, `(.L_x_16890) ;  /* 0x0000017000017945 */ /* 0x000fe20003800000 */
[----:B------:R-:W-:Y:S01]  /*24c0*/  SHF.L.U32 R86, R113, 0x10, RZ ;  /* 0x0000001071567819 */ /* 0x000fe200000006ff */
[----:B------:R-:W-:Y:S01]  /*24d0*/  FFMA.FTZ R49, R49, R208, 1.1641532182693481445e-10 ;  /* 0x2f00000031317423 */ /* 0x000fe200000100d0 */
[----:B------:R-:W-:Y:S01]  /*24e0*/  FMUL.FTZ R51, R51, R202 ;  /* 0x000000ca33337220 */ /* 0x000fe20000410000 */
[----:B------:R-:W-:Y:S01]  /*24f0*/  PRMT R52, R45, 0x7632, R52 ;  /* 0x000076322d347816 */ /* 0x000fe20000000034 */
        /* <DEDUP_REMOVED lines=17> */
.L_x_16891:
[----:B------:R-:W-:-:S07]  /*2610*/  IMAD.MOV.U32 R53, RZ, RZ, R136 ;  /* 0x000000ffff357224 */ /* 0x000fce00078e0088 */
.L_x_16892:
[----:B------:R-:W-:Y:S05]  /*2620*/  BSYNC B1 ;  /* 0x0000000000017941 */ /* 0x000fea0003800000 */
.L_x_16890:
        /* <DEDUP_REMOVED lines=16> */
.L_x_16896:
[----:B------:R-:W-:Y:S05]  /*2730*/  BSYNC B2 ;  /* 0x0000000000027941 */ /* 0x000fea0003800000 */
.L_x_16895:
        /* <DEDUP_REMOVED lines=44> */
.L_x_16894:
[----:B------:R-:W-:Y:S05]  /*2a00*/  BSYNC B1 ;  /* 0x0000000000017941 */ /* 0x000fea0003800000 */
.L_x_16893:
[----:B------:R-:W-:Y:S01]  /*2a10*/  I2FP.F32.U32 R45, R53 ;  /* 0x00000035002d7245 */ /* 0x000fe20000201000 */
[----:B------:R-:W-:Y:S01]  /*2a20*/  BSSY B1, `(.L_x_16897) ;  /* 0x0000017000017945 */ /* 0x000fe20003800000 */
[----:B------:R-:W-:Y:S02]  /*2a30*/  SHF.L.U32 R49, R52, 0x10, RZ ;  /* 0x0000001034317819 */ /* 0x000fe400000006ff */
[----:B------:R-:W-:Y:S01]  /*2a40*/  ISETP.NE.AND P3, PT, R48, 0x1, PT ;  /* 0x000000013000780c */ /* 0x000fe20003f65270 */
[----:B------:R-:W-:Y:S01]  /*2a50*/  FFMA.FTZ R45, R45, R208, 1.1641532182693481445e-10 ;  /* 0x2f0000002d2d7423 */ /* 0x000fe200000100d0 */
[----:B------:R-:W-:Y:S01]  /*2a60*/  PRMT R44, R113, 0x7632, R44 ;  /* 0x00007632712c7816 */ /* 0x000fe2000000002c */
[----:B------:R-:W-:-:S03]  /*2a70*/  FMUL.FTZ R49, R49, R202 ;  /* 0x000000ca31317220 */ /* 0x000fc60000410000 */
[----:B------:R-:W-:Y:S01]  /*2a80*/  FSETP.GTU.FTZ.AND P2, PT, R45, R206, PT ;  /* 0x000000ce2d00720b */ /* 0x000fe20003f5c000 */
[----:B------:R-:W-:Y:S01]  /*2a90*/  FMUL.FTZ R49, R49, R204 ;  /* 0x000000cc31317220 */ /* 0x000fe20000410000 */
[----:B------:R-:W-:-:S04]  /*2aa0*/  IMAD.U32 R44, R44, 0x10000, RZ ;  /* 0x000100002c2c7824 */ /* 0x000fc800078e00ff */
        /* <DEDUP_REMOVED lines=13> */
.L_x_16898:
[----:B------:R-:W-:-:S07]  /*2b80*/  MOV R52, R136 ;  /* 0x0000008800347202 */ /* 0x000fce0000000f00 */
.L_x_16899:
[----:B------:R-:W-:Y:S05]  /*2b90*/  BSYNC B1 ;  /* 0x0000000000017941 */ /* 0x000fea0003800000 */
.L_x_16897:
        /* <DEDUP_REMOVED lines=16> */
.L_x_16903:
[----:B------:R-:W-:Y:S05]  /*2ca0*/  BSYNC B2 ;  /* 0x0000000000027941 */ /* 0x000fea0003800000 */
.L_x_16902:
        /* <DEDUP_REMOVED lines=44> */
.L_x_16901:
[----:B------:R-:W-:Y:S05]  /*2f70*/  BSYNC B1 ;  /* 0x0000000000017941 */ /* 0x000fea0003800000 */
.L_x_16900:
[----:B------:R-:W-:Y:S01]  /*2f80*/  I2FP.F32.U32 R45, R52 ;  /* 0x00000034002d7245 */ /* 0x000fe20000201000 */
[----:B------:R-:W-:Y:S01]  /*2f90*/  IMAD.U32 R49, R46, 0x10000, RZ ;  /* 0x000100002e317824 */ /* 0x000fe200078e00ff */
[----:B------:R-:W-:Y:S01]  /*2fa0*/  ISETP.NE.AND P4, PT, R44, 0x1, PT ;  /* 0x000000012c00780c */ /* 0x000fe20003f85270 */
[----:B------:R-:W-:Y:S01]  /*2fb0*/  BSSY B1, `(.L_x_16904) ;  /* 0x0000015000017945 */ /* 0x000fe20003800000 */
[----:B------:R-:W-:Y:S01]  /*2fc0*/  SHF.L.U32 R80, R114, 0x10, RZ ;  /* 0x0000001072507819 */ /* 0x000fe200000006ff */
        /* <DEDUP_REMOVED lines=18> */
.L_x_16905:
[----:B------:R-:W-:-:S07]  /*30f0*/  IMAD.MOV.U32 R52, RZ, RZ, R136 ;  /* 0x000000ffff347224 */ /* 0x000fce00078e0088 */
.L_x_16906:
[----:B------:R-:W-:Y:S05]  /*3100*/  BSYNC B1 ;  /* 0x0000000000017941 */ /* 0x000fea0003800000 */
.L_x_16904:
        /* <DEDUP_REMOVED lines=16> */
.L_x_16910:
[----:B------:R-:W-:Y:S05]  /*3210*/  BSYNC B2 ;  /* 0x0000000000027941 */ /* 0x000fea0003800000 */
.L_x_16909:
        /* <DEDUP_REMOVED lines=44> */
.L_x_16908:
[----:B------:R-:W-:Y:S05]  /*34e0*/  BSYNC B1 ;  /* 0x0000000000017941 */ /* 0x000fea0003800000 */
.L_x_16907:
        /* <DEDUP_REMOVED lines=23> */
.L_x_16912:
[----:B------:R-:W-:-:S07]  /*3660*/  MOV R46, R136 ;  /* 0x00000088002e7202 */ /* 0x000fce0000000f00 */
.L_x_16913:
[----:B------:R-:W-:Y:S05]  /*3670*/  BSYNC B1 ;  /* 0x0000000000017941 */ /* 0x000fea0003800000 */
.L_x_16911:
        /* <DEDUP_REMOVED lines=16> */
.L_x_16917:
[----:B------:R-:W-:Y:S05]  /*3780*/  BSYNC B2 ;  /* 0x0000000000027941 */ /* 0x000fea0003800000 */
.L_x_16916:
        /* <DEDUP_REMOVED lines=44> */
.L_x_16915:
[----:B------:R-:W-:Y:S05]  /*3a50*/  BSYNC B1 ;  /* 0x0000000000017941 */ /* 0x000fea0003800000 */
.L_x_16914:
[----:B------:R-:W-:Y:S01]  /*3a60*/  I2FP.F32.U32 R45, R46 ;  /* 0x0000002e002d7245 */ /* 0x000fe20000201000 */
[----:B------:R-:W-:Y:S01]  /*3a70*/  IMAD.U32 R49, R47, 0x10000, RZ ;  /* 0x000100002f317824 */ /* 0x000fe200078e00ff */
[C---:B------:R-:W-:Y:S01]  /*3a80*/  ISETP.NE.AND P6, PT, R44.reuse, 0x1, PT ;  /* 0x000000012c00780c */ /* 0x040fe20003fc5270 */
        /* <DEDUP_REMOVED lines=20> */
.L_x_16919:
[----:B------:R-:W-:-:S07]  /*3bd0*/  IMAD.MOV.U32 R51, RZ, RZ, R136 ;  /* 0x000000ffff337224 */ /* 0x000fce00078e0088 */
.L_x_16920:
[----:B------:R-:W-:Y:S05]  /*3be0*/  BSYNC B1 ;  /* 0x0000000000017941 */ /* 0x000fea0003800000 */
.L_x_16918:
        /* <DEDUP_REMOVED lines=18> */
.L_x_16924:
[----:B------:R-:W-:Y:S05]  /*3d10*/  BSYNC B2 ;  /* 0x0000000000027941 */ /* 0x000fea0003800000 */
.L_x_16923:
        /* <DEDUP_REMOVED lines=44> */
.L_x_16922:
[----:B------:R-:W-:Y:S05]  /*3fe0*/  BSYNC B1 ;  /* 0x0000000000017941 */ /* 0x000fea0003800000 */
.L_x_16921:
[----:B------:R-:W-:Y:S01]  /*3ff0*/  I2FP.F32.U32 R45, R51 ;  /* 0x00000033002d7245 */ /* 0x000fe20000201000 */
[----:B------:R-:W0:Y:S01]  /*4000*/  LDC.64 R152, c[0x0][0x238] ;  /* 0x00008e00ff987b82 */ /* 0x000e220000000a00 */
[----:B------:R-:W-:Y:S02]  /*4010*/  SEL R51, RZ, 0x1, P2 ;  /* 0x00000001ff337807 */ /* 0x000fe40001000000 */
[----:B------:R-:W-:Y:S01]  /*4020*/  SEL R54, RZ, 0x10000, P5 ;  /* 0x00010000ff367807 */ /* 0x000fe20002800000 */
[----:B------:R-:W-:Y:S01]  /*4030*/  FFMA.FTZ R45, R45, R208, 1.1641532182693481445e-10 ;  /* 0x2f0000002d2d7423 */ /* 0x000fe200000100d0 */
[----:B------:R-:W-:Y:S02]  /*4040*/  SEL R57, RZ, 0x100, P4 ;  /* 0x00000100ff397807 */ /* 0x000fe40002000000 */
[----:B------:R-:W-:Y:S01]  /*4050*/  LOP3.LUT P5, RZ, R195, 0x4, RZ, 0xc0, !PT ;  /* 0x00000004c3ff7812 */ /* 0x000fe200078ac0ff */
[----:B------:R-:W1:Y:S01]  /*4060*/  LDC.64 R154, c[0x0][0x240] ;  /* 0x00009000ff9a7b82 */ /* 0x000e620000000a00 */
[----:B------:R-:W-:-:S02]  /*4070*/  FSETP.GTU.FTZ.AND P2, PT, R45, R206, PT ;  /* 0x000000ce2d00720b */ /* 0x000fc40003f5c000 */
[----:B------:R-:W-:Y:S02]  /*4080*/  LOP3.LUT P4, RZ, R195, 0x2, RZ, 0xc0, !PT ;  /* 0x00000002c3ff7812 */ /* 0x000fe4000788c0ff */
[----:B------:R-:W-:Y:S01]  /*4090*/  SHF.L.U32 R47, R50, 0x10, RZ ;  /* 0x00000010322f7819 */ /* 0x000fe200000006ff */
[----:B------:R-:W-:Y:S01]  /*40a0*/  IMAD.WIDE.U32 R50, R51, 0x1000000, RZ ;  /* 0x0100000033327825 */ /* 0x000fe200078e00ff */
[----:B------:R-:W-:Y:S01]  /*40b0*/  SEL R48, RZ, 0x1, P4 ;  /* 0x00000001ff307807 */ /* 0x000fe20002000000 */
[----:B------:R-:W2:Y:S01]  /*40c0*/  @P1 LDC.64 R44, c[0x0][0x230] ;  /* 0x00008c00ff2c1b82 */ /* 0x000ea20000000a00 */
[----:B------:R-:W-:Y:S01]  /*40d0*/  SEL R46, RZ, 0x1, P5 ;  /* 0x00000001ff2e7807 */ /* 0x000fe20002800000 */
[----:B------:R-:W-:Y:S01]  /*40e0*/  FMUL.FTZ R53, R47, R202 ;  /* 0x000000ca2f357220 */ /* 0x000fe20000410000 */
[----:B------:R-:W-:Y:S01]  /*40f0*/  PRMT R52, R115, 0x7632, R52 ;  /* 0x0000763273347816 */ /* 0x000fe20000000034 */
[----:B------:R-:W-:Y:S01]  /*4100*/  IMAD.WIDE.U32 R48, R48, 0x10000, RZ ;  /* 0x0001000030307825 */ /* 0x000fe200078e00ff */
[----:B------:R-:W-:-:S03]  /*4110*/  SEL R56, RZ, 0x1000000, P2 ;  /* 0x01000000ff387807 */ /* 0x000fc60001000000 */
[----:B------:R-:W-:Y:S01]  /*4120*/  FMUL.FTZ R53, R53, R204 ;  /* 0x000000cc35357220 */ /* 0x000fe20000410000 */
[----:B------:R-:W-:Y:S01]  /*4130*/  LOP3.LUT P6, RZ, R195, 0x8, RZ, 0xc0, !PT ;  /* 0x00000008c3ff7812 */ /* 0x000fe200078cc0ff */
[----:B------:R-:W-:Y:S01]  /*4140*/  IMAD.WIDE.U32 R46, R46, 0x100, RZ ;  /* 0x000001002e2e7825 */ /* 0x000fe200078e00ff */
[----:B------:R-:W-:Y:S02]  /*4150*/  LOP3.LUT R57, R57, R56, R54, 0xfe, !PT ;  /* 0x0000003839397212 */ /* 0x000fe400078efe36 */
[----:B------:R-:W-:Y:S01]  /*4160*/  FSEL R53, R53, RZ, !P2 ;  /* 0x000000ff35357208 */ /* 0x000fe20005000000 */
[----:B------:R-:W-:Y:S01]  /*4170*/  IMAD.U32 R52, R52, 0x10000, RZ ;  /* 0x0001000034347824 */ /* 0x000fe200078e00ff */
[----:B------:R-:W-:Y:S02]  /*4180*/  LOP3.LUT R48, R46, R50, R48, 0xfe, !PT ;  /* 0x000000322e307212 */ /* 0x000fe400078efe30 */
[----:B------:R-:W-:Y:S01]  /*4190*/  SEL R50, RZ, 0x1, P3 ;  /* 0x00000001ff327807 */ /* 0x000fe20001800000 */
[----:B------:R-:W-:Y:S01]  /*41a0*/  FMUL.FTZ R83, R53, R52 ;  /* 0x0000003435537220 */ /* 0x000fe20000410000 */
[----:B------:R-:W-:Y:S01]  /*41b0*/  SEL R55, RZ, 0x1, P6 ;  /* 0x00000001ff377807 */ /* 0x000fe20003000000 */
[C---:B0-----:R-:W-:Y:S01]  /*41c0*/  IMAD.WIDE.U32 R52, R207.reuse, 0x20, R152 ;  /* 0x00000020cf347825 */ /* 0x041fe200078e0098 */
[----:B------:R-:W-:-:S03]  /*41d0*/  IADD3 R205, R207, 0x20, RZ ;  /* 0x00000020cfcd7810 */ /* 0x000fc60007ffe0ff */
[----:B------:R-:W-:Y:S01]  /*41e0*/  @P0 FADD.FTZ R83, R91, R83 ;  /* 0x000000535b530221 */ /* 0x000fe20000010000 */
[----:B------:R-:W-:Y:S02]  /*41f0*/  LOP3.LUT R51, R51, R57, R50, 0xfe, !PT ;  /* 0x0000003933337212 */ /* 0x000fe400078efe32 */
[----:B------:R-:W-:Y:S01]  /*4200*/  LOP3.LUT R48, R48, R55, RZ, 0xfc, !PT ;  /* 0x0000003730307212 */ /* 0x000fe200078efcff */
[----:B--2---:R-:W-:Y:S01]  /*4210*/  @P1 IMAD.WIDE.U32 R54, R205, 0x20, R44 ;  /* 0x00000020cd361825 */ /* 0x004fe200078e002c */
[----:B------:R-:W-:Y:S01]  /*4220*/  LOP3.LUT R49, R47, R51, R49, 0xfe, !PT ;  /* 0x000000332f317212 */ /* 0x000fe200078efe31 */
[----:B------:R0:W-:Y:S02]  /*4230*/  STG.E.128 desc[UR4][R52.64], R84 ;  /* 0x0000005434007986 */ /* 0x0001e4000c101d04 */
[----:B-1----:R-:W-:Y:S02]  /*4240*/  IMAD.WIDE.U32 R50, R207, 0x8, R154 ;  /* 0x00000008cf327825 */ /* 0x002fe400078e009a */
[----:B------:R0:W-:Y:S02]  /*4250*/  STG.E.128 desc[UR4][R52.64+0x10], R80 ;  /* 0x0000105034007986 */ /* 0x0001e4000c101d04 */
[----:B------:R-:W-:-:S02]  /*4260*/  IMAD.WIDE.U32 R44, R205, 0x10, R116 ;  /* 0x00000010cd2c7825 */ /* 0x000fc400078e0074 */
[----:B------:R0:W-:Y:S04]  /*4270*/  STG.E.64 desc[UR4][R50.64], R48 ;  /* 0x0000003032007986 */ /* 0x0001e8000c101b04 */
[----:B------:R0:W5:Y:S04]  /*4280*/  @P1 LDG.E.128 R92, desc[UR4][R54.64] ;  /* 0x00000004365c1981 */ /* 0x000168000c1e1d00 */
        /* <DEDUP_REMOVED lines=14> */
.L_x_16926:
[----:B------:R-:W-:-:S07]  /*4370*/  IMAD.MOV.U32 R54, RZ, RZ, R136 ;  /* 0x000000ffff367224 */ /* 0x000fce00078e0088 */
.L_x_16927:
[----:B------:R-:W-:Y:S05]  /*4380*/  BSYNC B1 ;  /* 0x0000000000017941 */ /* 0x000fea0003800000 */
.L_x_16925:
        /* <DEDUP_REMOVED lines=16> */
.L_x_16931:
[----:B------:R-:W-:Y:S05]  /*4490*/  BSYNC B2 ;  /* 0x0000000000027941 */ /* 0x000fea0003800000 */
.L_x_16930:
        /* <DEDUP_REMOVED lines=44> */
.L_x_16929:
[----:B------:R-:W-:Y:S05]  /*4760*/  BSYNC B1 ;  /* 0x0000000000017941 */ /* 0x000fea0003800000 */
.L_x_16928:
[----:B------:R-:W-:Y:S01]  /*4770*/  I2FP.F32.U32 R49, R54 ;  /* 0x0000003600317245 */ /* 0x000fe20000201000 */
[----:B------:R-:W-:Y:S01]  /*4780*/  IMAD.U32 R76, R108, 0x10000, RZ ;  /* 0x000100006c4c7824 */ /* 0x000fe200078e00ff */
[C---:B-----5:R-:W-:Y:S01]  /*4790*/  SHF.L.U32 R51, R44.reuse, 0x10, RZ ;  /* 0x000000102c337819 */ /* 0x060fe200000006ff */
        /* <DEDUP_REMOVED lines=22> */
.L_x_16933:
[----:B------:R-:W-:-:S07]  /*4900*/  MOV R54, R136 ;  /* 0x0000008800367202 */ /* 0x000fce0000000f00 */
.L_x_16934:
[----:B------:R-:W-:Y:S05]  /*4910*/  BSYNC B1 ;  /* 0x0000000000017941 */ /* 0x000fea0003800000 */
.L_x_16932:
        /* <DEDUP_REMOVED lines=16> */
.L_x_16938:
[----:B------:R-:W-:Y:S05]  /*4a20*/  BSYNC B2 ;  /* 0x0000000000027941 */ /* 0x000fea0003800000 */
.L_x_16937:
        /* <DEDUP_REMOVED lines=44> */
.L_x_16936:
[----:B------:R-:W-:Y:S05]  /*4cf0*/  BSYNC B1 ;  /* 0x0000000000017941 */ /* 0x000fea0003800000 */
.L_x_16935:
[----:B------:R-:W-:Y:S01]  /*4d00*/  I2FP.F32.U32 R49, R54 ;  /* 0x0000003600317245 */ /* 0x000fe20000201000 */
[----:B------:R-:W-:Y:S01]  /*4d10*/  IMAD.U32 R51, R44, 0x10000, RZ ;  /* 0x000100002c337824 */ /* 0x000fe200078e00ff */
[----:B------:R-:W-:Y:S01]  /*4d20*/  LOP3.LUT R195, R195, 0xfffffffb, RZ, 0xc0, !PT ;  /* 0xfffffffbc3c37812 */ /* 0x000fe200078ec0ff */
[----:B------:R-:W-:Y:S01]  /*4d30*/  BSSY B1, `(.L_x_16939) ;  /* 0x0000017000017945 */ /* 0x000fe20003800000 */
[----:B------:R-:W-:Y:S01]  /*4d40*/  PRMT R44, R108, 0x7632, R44 ;  /* 0x000076326c2c7816 */ /* 0x000fe2000000002c */
[----:B------:R-:W-:Y:S01]  /*4d50*/  FFMA.FTZ R49, R49, R208, 1.1641532182693481445e-10 ;  /* 0x2f00000031317423 */ /* 0x000fe200000100d0 */
[----:B------:R-:W-:Y:S01]  /*4d60*/  FMUL.FTZ R51, R51, R202 ;  /* 0x000000ca33337220 */ /* 0x000fe20000410000 */
[----:B------:R-:W-:Y:S01]  /*4d70*/  VIADD R50, R48, 0x1 ;  /* 0x0000000130327836 */ /* 0x000fe20000000000 */
[----:B------:R-:W-:Y:S02]  /*4d80*/  SHF.L.U32 R44, R44, 0x10, RZ ;  /* 0x000000102c2c7819 */ /* 0x000fe400000006ff */
        /* <DEDUP_REMOVED lines=16> */
.L_x_16940:
[----:B------:R-:W-:-:S07]  /*4e90*/  IMAD.MOV.U32 R44, RZ, RZ, R136 ;  /* 0x000000ffff2c7224 */ /* 0x000fce00078e0088 */
.L_x_16941:
[----:B------:R-:W-:Y:S05]  /*4ea0*/  BSYNC B1 ;  /* 0x0000000000017941 */ /* 0x000fea0003800000 */
.L_x_16939:
        /* <DEDUP_REMOVED lines=16> */
.L_x_16945:
[----:B------:R-:W-:Y:S05]  /*4fb0*/  BSYNC B2 ;  /* 0x0000000000027941 */ /* 0x000fea0003800000 */
.L_x_16944:
        /* <DEDUP_REMOVED lines=44> */
.L_x_16943:
[----:B------:R-:W-:Y:S05]  /*5280*/  BSYNC B1 ;  /* 0x0000000000017941 */ /* 0x000fea0003800000 */
.L_x_16942:
[----:B------:R-:W-:Y:S01]  /*5290*/  I2FP.F32.U32 R49, R44 ;  /* 0x0000002c00317245 */ /* 0x000fe20000201000 */
[----:B------:R-:W-:Y:S01]  /*52a0*/  IMAD.U32 R78, R109, 0x10000, RZ ;  /* 0x000100006d4e7824 */ /* 0x000fe200078e00ff */
        /* <DEDUP_REMOVED lines=23> */
.L_x_16947:
[----:B------:R-:W-:-:S07]  /*5420*/  MOV R53, R136 ;  /* 0x0000008800357202 */ /* 0x000fce0000000f00 */
.L_x_16948:
[----:B------:R-:W-:Y:S05]  /*5430*/  BSYNC B1 ;  /* 0x0000000000017941 */ /* 0x000fea0003800000 */
.L_x_16946:
        /* <DEDUP_REMOVED lines=16> */
.L_x_16952:
[----:B------:R-:W-:Y:S05]  /*5540*/  BSYNC B2 ;  /* 0x0000000000027941 */ /* 0x000fea0003800000 */
.L_x_16951:
        /* <DEDUP_REMOVED lines=44> */
.L_x_16950:
[----:B------:R-:W-:Y:S05]  /*5810*/  BSYNC B1 ;  /* 0x0000000000017941 */ /* 0x000fea0003800000 */
.L_x_16949:
[----:B------:R-:W-:Y:S01]  /*5820*/  I2FP.F32.U32 R45, R53 ;  /* 0x00000035002d7245 */ /* 0x000fe20000201000 */
[----:B------:R-:W-:Y:S01]  /*5830*/  IMAD.U32 R49, R52, 0x10000, RZ ;  /* 0x0001000034317824 */ /* 0x000fe200078e00ff */
[----:B------:R-:W-:Y:S01]  /*5840*/  ISETP.NE.AND P3, PT, R48, 0x1, PT ;  /* 0x000000013000780c */ /* 0x000fe20003f65270 */
[----:B------:R-:W-:Y:S01]  /*5850*/  BSSY B1, `(.L_x_16953) ;  /* 0x0000015000017945 */ /* 0x000fe20003800000 */
[----:B------:R-:W-:Y:S01]  /*5860*/  PRMT R44, R109, 0x7632, R44 ;  /* 0x000076326d2c7816 */ /* 0x000fe2000000002c */
[----:B------:R-:W-:Y:S01]  /*5870*/  FFMA.FTZ R45, R45, R208, 1.1641532182693481445e-10 ;  /* 0x2f0000002d2d7423 */ /* 0x000fe200000100d0 */
[----:B------:R-:W-:Y:S02]  /*5880*/  FMUL.FTZ R49, R49, R202 ;  /* 0x000000ca31317220 */ /* 0x000fe40000410000 */
[----:B------:R-:W-:Y:S02]  /*5890*/  SHF.L.U32 R44, R44, 0x10, RZ ;  /* 0x000000102c2c7819 */ /* 0x000fe400000006ff */
        /* <DEDUP_REMOVED lines=15> */
.L_x_16954:
[----:B------:R-:W-:-:S07]  /*5990*/  IMAD.MOV.U32 R52, RZ, RZ, R136 ;  /* 0x000000ffff347224 */ /* 0x000fce00078e0088 */
.L_x_16955:
[----:B------:R-:W-:Y:S05]  /*59a0*/  BSYNC B1 ;  /* 0x0000000000017941 */ /* 0x000fea0003800000 */
.L_x_16953:
        /* <DEDUP_REMOVED lines=16> */
.L_x_16959:
[----:B------:R-:W-:Y:S05]  /*5ab0*/  BSYNC B2 ;  /* 0x0000000000027941 */ /* 0x000fea0003800000 */
.L_x_16958:
        /* <DEDUP_REMOVED lines=44> */
.L_x_16957:
[----:B------:R-:W-:Y:S05]  /*5d80*/  BSYNC B1 ;  /* 0x0000000000017941 */ /* 0x000fea0003800000 */
.L_x_16956:
[----:B------:R-:W-:Y:S01]  /*5d90*/  I2FP.F32.U32 R45, R52 ;  /* 0x00000034002d7245 */ /* 0x000fe20000201000 */
[----:B------:R-:W-:Y:S01]  /*5da0*/  IMAD.U32 R72, R110, 0x10000, RZ ;  /* 0x000100006e487824 */ /* 0x000fe200078e00ff */
        /* <DEDUP_REMOVED lines=21> */
.L_x_16961:
[----:B------:R-:W-:-:S07]  /*5f00*/  MOV R52, R136 ;  /* 0x0000008800347202 */ /* 0x000fce0000000f00 */
.L_x_16962:
[----:B------:R-:W-:Y:S05]  /*5f10*/  BSYNC B1 ;  /* 0x0000000000017941 */ /* 0x000fea0003800000 */
.L_x_16960:
        /* <DEDUP_REMOVED lines=16> */
.L_x_16966:
[----:B------:R-:W-:Y:S05]  /*6020*/  BSYNC B2 ;  /* 0x0000000000027941 */ /* 0x000fea0003800000 */
.L_x_16965:
        /* <DEDUP_REMOVED lines=44> */
.L_x_16964:
[----:B------:R-:W-:Y:S05]  /*62f0*/  BSYNC B1 ;  /* 0x0000000000017941 */ /* 0x000fea0003800000 */
.L_x_16963:
        /* <DEDUP_REMOVED lines=23> */
.L_x_16968:
[----:B------:R-:W-:-:S07]  /*6470*/  IMAD.MOV.U32 R46, RZ, RZ, R136 ;  /* 0x000000ffff2e7224 */ /* 0x000fce00078e0088 */
.L_x_16969:
[----:B------:R-:W-:Y:S05]  /*6480*/  BSYNC B1 ;  /* 0x0000000000017941 */ /* 0x000fea0003800000 */
.L_x_16967:
        /* <DEDUP_REMOVED lines=16> */
.L_x_16973:
[----:B------:R-:W-:Y:S05]  /*6590*/  BSYNC B2 ;  /* 0x0000000000027941 */ /* 0x000fea0003800000 */
.L_x_16972:
        /* <DEDUP_REMOVED lines=44> */
.L_x_16971:
[----:B------:R-:W-:Y:S05]  /*6860*/  BSYNC B1 ;  /* 0x0000000000017941 */ /* 0x000fea0003800000 */
.L_x_16970:
[----:B------:R-:W-:Y:S01]  /*6870*/  I2FP.F32.U32 R45, R46 ;  /* 0x0000002e002d7245 */ /* 0x000fe20000201000 */
[----:B------:R-:W-:Y:S01]  /*6880*/  IMAD.U32 R74, R111, 0x10000, RZ ;  /* 0x000100006f4a7824 */ /* 0x000fe200078e00ff */
        /* <DEDUP_REMOVED lines=21> */
.L_x_16975:
[----:B------:R-:W-:-:S07]  /*69e0*/  MOV R51, R136 ;  /* 0x0000008800337202 */ /* 0x000fce0000000f00 */
.L_x_16976:
[----:B------:R-:W-:Y:S05]  /*69f0*/  BSYNC B1 ;  /* 0x0000000000017941 */ /* 0x000fea0003800000 */
.L_x_16974:
        /* <DEDUP_REMOVED lines=18> */
.L_x_16980:
[----:B------:R-:W-:Y:S05]  /*6b20*/  BSYNC B2 ;  /* 0x0000000000027941 */ /* 0x000fea0003800000 */
.L_x_16979:
        /* <DEDUP_REMOVED lines=44> */
.L_x_16978:
[----:B------:R-:W-:Y:S05]  /*6df0*/  BSYNC B1 ;  /* 0x0000000000017941 */ /* 0x000fea0003800000 */
.L_x_16977:
[----:B------:R-:W-:Y:S01]  /*6e00*/  I2FP.F32.U32 R45, R51 ;  /* 0x00000033002d7245 */ /* 0x000fe20000201000 */
[----:B------:R-:W-:Y:S01]  /*6e10*/  IMAD.U32 R47, R50, 0x10000, RZ ;  /* 0x00010000322f7824 */ /* 0x000fe200078e00ff */
[----:B------:R-:W-:Y:S01]  /*6e20*/  SEL R51, RZ, 0x1, P2 ;  /* 0x00000001ff337807 */ /* 0x000fe20001000000 */
[----:B------:R-:W-:Y:S01]  /*6e30*/  VIADD R209, R207, 0x40 ;  /* 0x00000040cfd17836 */ /* 0x000fe20000000000 */
        /* <DEDUP_REMOVED lines=8> */
[----:B------:R-:W0:Y:S01]  /*6ec0*/  @P1 LDC.64 R44, c[0x0][0x230] ;  /* 0x00008c00ff2c1b82 */ /* 0x000e220000000a00 */
[----:B------:R-:W-:Y:S02]  /*6ed0*/  LOP3.LUT P4, RZ, R195, 0x2, RZ, 0xc0, !PT ;  /* 0x00000002c3ff7812 */ /* 0x000fe4000788c0ff */
[----:B------:R-:W-:Y:S02]  /*6ee0*/  SEL R46, RZ, 0x1, P5 ;  /* 0x00000001ff2e7807 */ /* 0x000fe40002800000 */
[----:B------:R-:W-:Y:S02]  /*6ef0*/  SEL R48, RZ, 0x1, P4 ;  /* 0x00000001ff307807 */ /* 0x000fe40002000000 */
[----:B------:R-:W-:Y:S01]  /*6f00*/  PRMT R52, R111, 0x7632, R52 ;  /* 0x000076326f347816 */ /* 0x000fe20000000034 */
[----:B------:R-:W-:Y:S01]  /*6f10*/  IMAD.WIDE.U32 R46, R46, 0x100, RZ ;  /* 0x000001002e2e7825 */ /* 0x000fe200078e00ff */
[----:B------:R-:W-:-:S02]  /*6f20*/  SEL R56, RZ, 0x1000000, P2 ;  /* 0x01000000ff387807 */ /* 0x000fc40001000000 */
[----:B------:R-:W-:Y:S01]  /*6f30*/  LOP3.LUT P6, RZ, R195, 0x8, RZ, 0xc0, !PT ;  /* 0x00000008c3ff7812 */ /* 0x000fe200078cc0ff */
[----:B------:R-:W-:Y:S01]  /*6f40*/  IMAD.WIDE.U32 R48, R48, 0x10000, RZ ;  /* 0x0001000030307825 */ /* 0x000fe200078e00ff */
[----:B------:R-:W-:Y:S02]  /*6f50*/  SHF.L.U32 R52, R52, 0x10, RZ ;  /* 0x0000001034347819 */ /* 0x000fe400000006ff */
[----:B------:R-:W-:Y:S02]  /*6f60*/  FSEL R53, R53, RZ, !P2 ;  /* 0x000000ff35357208 */ /* 0x000fe40005000000 */
[----:B------:R-:W-:Y:S02]  /*6f70*/  LOP3.LUT R48, R46, R50, R48, 0xfe, !PT ;  /* 0x000000322e307212 */ /* 0x000fe400078efe30 */
[----:B------:R-:W-:Y:S01]  /*6f80*/  LOP3.LUT R57, R57, R56, R54, 0xfe, !PT ;  /* 0x0000003839397212 */ /* 0x000fe200078efe36 */
[----:B------:R-:W-:Y:S01]  /*6f90*/  FMUL.FTZ R75, R53, R52 ;  /* 0x00000034354b7220 */ /* 0x000fe20000410000 */
[----:B------:R-:W-:Y:S01]  /*6fa0*/  SEL R50, RZ, 0x1, P3 ;  /* 0x00000001ff327807 */ /* 0x000fe20001800000 */
[----:B------:R-:W-:Y:S01]  /*6fb0*/  IMAD.WIDE.U32 R52, R205, 0x20, R152 ;  /* 0x00000020cd347825 */ /* 0x000fe200078e0098 */
[----:B------:R-:W-:-:S03]  /*6fc0*/  SEL R55, RZ, 0x1, P6 ;  /* 0x00000001ff377807 */ /* 0x000fc60003000000 */
[----:B------:R-:W-:Y:S01]  /*6fd0*/  @P0 FADD.FTZ R75, R91, R75 ;  /* 0x0000004b5b4b0221 */ /* 0x000fe20000010000 */
[----:B------:R-:W-:Y:S02]  /*6fe0*/  LOP3.LUT R51, R51, R57, R50, 0xfe, !PT ;  /* 0x0000003933337212 */ /* 0x000fe400078efe32 */
[----:B------:R-:W-:Y:S01]  /*6ff0*/  LOP3.LUT R48, R48, R55, RZ, 0xfc, !PT ;  /* 0x0000003730307212 */ /* 0x000fe200078efcff */
[----:B0-----:R-:W-:Y:S01]  /*7000*/  @P1 IMAD.WIDE.U32 R54, R209, 0x20, R44 ;  /* 0x00000020d1361825 */ /* 0x001fe200078e002c */
[----:B------:R-:W-:Y:S01]  /*7010*/  LOP3.LUT R49, R47, R51, R49, 0xfe, !PT ;  /* 0x000000332f317212 */ /* 0x000fe200078efe31 */
[----:B------:R0:W-:Y:S02]  /*7020*/  STG.E.128 desc[UR4][R52.64], R76 ;  /* 0x0000004c34007986 */ /* 0x0001e4000c101d04 */
[----:B------:R-:W-:Y:S02]  /*7030*/  IMAD.WIDE.U32 R50, R205, 0x8, R154 ;  /* 0x00000008cd327825 */ /* 0x000fe400078e009a */
        /* <DEDUP_REMOVED lines=18> */
.L_x_16982:
[----:B------:R-:W-:-:S07]  /*7160*/  MOV R54, R136 ;  /* 0x0000008800367202 */ /* 0x000fce0000000f00 */
.L_x_16983:
[----:B------:R-:W-:Y:S05]  /*7170*/  BSYNC B1 ;  /* 0x0000000000017941 */ /* 0x000fea0003800000 */
.L_x_16981:
        /* <DEDUP_REMOVED lines=16> */
.L_x_16987:
[----:B------:R-:W-:Y:S05]  /*7280*/  BSYNC B2 ;  /* 0x0000000000027941 */ /* 0x000fea0003800000 */
.L_x_16986:
        /* <DEDUP_REMOVED lines=44> */
.L_x_16985:
[----:B------:R-:W-:Y:S05]  /*7550*/  BSYNC B1 ;  /* 0x0000000000017941 */ /* 0x000fea0003800000 */
.L_x_16984:
[----:B------:R-:W-:Y:S01]  /*7560*/  I2FP.F32.U32 R49, R54 ;  /* 0x0000003600317245 */ /* 0x000fe20000201000 */
[----:B-----5:R-:W-:Y:S01]  /*7570*/  IMAD.U32 R51, R44, 0x10000, RZ ;  /* 0x000100002c337824 */ /* 0x020fe200078e00ff */
        /* <DEDUP_REMOVED lines=23> */
.L_x_16989:
[----:B------:R-:W-:-:S07]  /*76f0*/  IMAD.MOV.U32 R54, RZ, RZ, R136 ;  /* 0x000000ffff367224 */ /* 0x000fce00078e0088 */
.L_x_16990:
[----:B------:R-:W-:Y:S05]  /*7700*/  BSYNC B1 ;  /* 0x0000000000017941 */ /* 0x000fea0003800000 */
.L_x_16988:
        /* <DEDUP_REMOVED lines=16> */
.L_x_16994:
[----:B------:R-:W-:Y:S05]  /*7810*/  BSYNC B2 ;  /* 0x0000000000027941 */ /* 0x000fea0003800000 */
.L_x_16993:
        /* <DEDUP_REMOVED lines=44> */
.L_x_16992:
[----:B------:R-:W-:Y:S05]  /*7ae0*/  BSYNC B1 ;  /* 0x0000000000017941 */ /* 0x000fea0003800000 */
.L_x_16991:
        /* <DEDUP_REMOVED lines=25> */
.L_x_16996:
[----:B------:R-:W-:-:S07]  /*7c80*/  MOV R44, R136 ;  /* 0x00000088002c7202 */ /* 0x000fce0000000f00 */
.L_x_16997:
[----:B------:R-:W-:Y:S05]  /*7c90*/  BSYNC B1 ;  /* 0x0000000000017941 */ /* 0x000fea0003800000 */
.L_x_16995:
        /* <DEDUP_REMOVED lines=16> */
.L_x_17001:
[----:B------:R-:W-:Y:S05]  /*7da0*/  BSYNC B2 ;  /* 0x0000000000027941 */ /* 0x000fea0003800000 */
.L_x_17000:
        /* <DEDUP_REMOVED lines=44> */
.L_x_16999:
[----:B------:R-:W-:Y:S05]  /*8070*/  BSYNC B1 ;  /* 0x0000000000017941 */ /* 0x000fea0003800000 */
.L_x_16998:
        /* <DEDUP_REMOVED lines=25> */
.L_x_17003:
[----:B------:R-:W-:-:S07]  /*8210*/  IMAD.MOV.U32 R53, RZ, RZ, R136 ;  /* 0x000000ffff357224 */ /* 0x000fce00078e0088 */
.L_x_17004:
[----:B------:R-:W-:Y:S05]  /*8220*/  BSYNC B1 ;  /* 0x0000000000017941 */ /* 0x000fea0003800000 */
.L_x_17002:
        /* <DEDUP_REMOVED lines=16> */
.L_x_17008:
[----:B------:R-:W-:Y:S05]  /*8330*/  BSYNC B2 ;  /* 0x0000000000027941 */ /* 0x000fea0003800000 */
.L_x_17007:
        /* <DEDUP_REMOVED lines=44> */
.L_x_17006:
[----:B------:R-:W-:Y:S05]  /*8600*/  BSYNC B1 ;  /* 0x0000000000017941 */ /* 0x000fea0003800000 */
.L_x_17005:
        /* <DEDUP_REMOVED lines=23> */
.L_x_17010:
[----:B------:R-:W-:-:S07]  /*8780*/  MOV R52, R136 ;  /* 0x0000008800347202 */ /* 0x000fce0000000f00 */
.L_x_17011:
[----:B------:R-:W-:Y:S05]  /*8790*/  BSYNC B1 ;  /* 0x0000000000017941 */ /* 0x000fea0003800000 */
.L_x_17009:
        /* <DEDUP_REMOVED lines=16> */
.L_x_17015:
[----:B------:R-:W-:Y:S05]  /*88a0*/  BSYNC B2 ;  /* 0x0000000000027941 */ /* 0x000fea0003800000 */
.L_x_17014:
        /* <DEDUP_REMOVED lines=44> */
.L_x_17013:
[----:B------:R-:W-:Y:S05]  /*8b70*/  BSYNC B1 ;  /* 0x0000000000017941 */ /* 0x000fea0003800000 */
.L_x_17012:
        /* <DEDUP_REMOVED lines=23> */
.L_x_17017:
[----:B------:R-:W-:-:S07]  /*8cf0*/  IMAD.MOV.U32 R52, RZ, RZ, R136 ;  /* 0x000000ffff347224 */ /* 0x000fce00078e0088 */
.L_x_17018:
[----:B------:R-:W-:Y:S05]  /*8d00*/  BSYNC B1 ;  /* 0x0000000000017941 */ /* 0x000fea0003800000 */
.L_x_17016:
        /* <DEDUP_REMOVED lines=16> */
.L_x_17022:
[----:B------:R-:W-:Y:S05]  /*8e10*/  BSYNC B2 ;  /* 0x0000000000027941 */ /* 0x000fea0003800000 */
.L_x_17021:
        /* <DEDUP_REMOVED lines=44> */
.L_x_17020:
[----:B------:R-:W-:Y:S05]  /*90e0*/  BSYNC B1 ;  /* 0x0000000000017941 */ /* 0x000fea0003800000 */
.L_x_17019:
        /* <DEDUP_REMOVED lines=23> */
.L_x_17024:
[----:B------:R-:W-:-:S07]  /*9260*/  MOV R46, R136 ;  /* 0x00000088002e7202 */ /* 0x000fce0000000f00 */
.L_x_17025:
[----:B------:R-:W-:Y:S05]  /*9270*/  BSYNC B1 ;  /* 0x0000000000017941 */ /* 0x000fea0003800000 */
.L_x_17023:
        /* <DEDUP_REMOVED lines=16> */
.L_x_17029:
[----:B------:R-:W-:Y:S05]  /*9380*/  BSYNC B2 ;  /* 0x0000000000027941 */ /* 0x000fea0003800000 */
.L_x_17028:
        /* <DEDUP_REMOVED lines=44> */
.L_x_17027:
[----:B------:R-:W-:Y:S05]  /*9650*/  BSYNC B1 ;  /* 0x0000000000017941 */ /* 0x000fea0003800000 */
.L_x_17026:
        /* <DEDUP_REMOVED lines=23> */
.L_x_17031:
[----:B------:R-:W-:-:S07]  /*97d0*/  IMAD.MOV.U32 R51, RZ, RZ, R136 ;  /* 0x000000ffff337224 */ /* 0x000fce00078e0088 */
.L_x_17032:
[----:B------:R-:W-:Y:S05]  /*97e0*/  BSYNC B1 ;  /* 0x0000000000017941 */ /* 0x000fea0003800000 */
.L_x_17030:
        /* <DEDUP_REMOVED lines=18> */
.L_x_17036:
[----:B------:R-:W-:Y:S05]  /*9910*/  BSYNC B2 ;  /* 0x0000000000027941 */ /* 0x000fea0003800000 */
.L_x_17035:
        /* <DEDUP_REMOVED lines=44> */
.L_x_17034:
[----:B------:R-:W-:Y:S05]  /*9be0*/  BSYNC B1 ;  /* 0x0000000000017941 */ /* 0x000fea0003800000 */
.L_x_17033:
[----:B------:R-:W-:Y:S02]  /*9bf0*/  I2FP.F32.U32 R45, R51 ;  /* 0x00000033002d7245 */ /* 0x000fe40000201000 */
[----:B------:R-:W-:Y:S02]  /*9c00*/  SEL R51, RZ, 0x1, P2 ;  /* 0x00000001ff337807 */ /* 0x000fe40001000000 */
[----:B------:R-:W-:Y:S01]  /*9c10*/  SEL R54, RZ, 0x10000, P5 ;  /* 0x00010000ff367807 */ /* 0x000fe20002800000 */
[----:B------:R-:W-:Y:S01]  /*9c20*/  FFMA.FTZ R45, R45, R208, 1.1641532182693481445e-10 ;  /* 0x2f0000002d2d7423 */ /* 0x000fe200000100d0 */
[----:B------:R-:W-:Y:S02]  /*9c30*/  SEL R57, RZ, 0x100, P4 ;  /* 0x00000100ff397807 */ /* 0x000fe40002000000 */
[----:B------:R-:W-:Y:S02]  /*9c40*/  LOP3.LUT P5, RZ, R195, 0x4, RZ, 0xc0, !PT ;  /* 0x00000004c3ff7812 */ /* 0x000fe400078ac0ff */
[----:B------:R-:W-:-:S02]  /*9c50*/  FSETP.GTU.FTZ.AND P2, PT, R45, R206, PT ;  /* 0x000000ce2d00720b */ /* 0x000fc40003f5c000 */
[----:B------:R-:W0:Y:S01]  /*9c60*/  @P1 LDC.64 R44, c[0x0][0x230] ;  /* 0x00008c00ff2c1b82 */ /* 0x000e220000000a00 */
[----:B------:R-:W-:Y:S02]  /*9c70*/  LOP3.LUT P4, RZ, R195, 0x2, RZ, 0xc0, !PT ;  /* 0x00000002c3ff7812 */ /* 0x000fe4000788c0ff */
[----:B------:R-:W-:Y:S01]  /*9c80*/  SHF.L.U32 R47, R50, 0x10, RZ ;  /* 0x00000010322f7819 */ /* 0x000fe200000006ff */
[----:B------:R-:W-:Y:S01]  /*9c90*/  IMAD.WIDE.U32 R50, R51, 0x1000000, RZ ;  /* 0x0100000033327825 */ /* 0x000fe200078e00ff */
[----:B------:R-:W-:Y:S02]  /*9ca0*/  SEL R48, RZ, 0x1, P4 ;  /* 0x00000001ff307807 */ /* 0x000fe40002000000 */
        /* <DEDUP_REMOVED lines=15> */
[----:B------:R-:W-:Y:S01]  /*9da0*/  IMAD.WIDE.U32 R52, R209, 0x20, R152 ;  /* 0x00000020d1347825 */ /* 0x000fe200078e0098 */
[----:B------:R-:W-:-:S03]  /*9db0*/  IADD3 R211, R207, 0x60, RZ ;  /* 0x00000060cfd37810 */ /* 0x000fc60007ffe0ff */
        /* <DEDUP_REMOVED lines=25> */
.L_x_17038:
[----:B------:R-:W-:-:S07]  /*9f50*/  IMAD.MOV.U32 R54, RZ, RZ, R136 ;  /* 0x000000ffff367224 */ /* 0x000fce00078e0088 */
.L_x_17039:
[----:B------:R-:W-:Y:S05]  /*9f60*/  BSYNC B1 ;  /* 0x0000000000017941 */ /* 0x000fea0003800000 */
.L_x_17037:
        /* <DEDUP_REMOVED lines=16> */
.L_x_17043:
[----:B------:R-:W-:Y:S05]  /*a070*/  BSYNC B2 ;  /* 0x0000000000027941 */ /* 0x000fea0003800000 */
.L_x_17042:
        /* <DEDUP_REMOVED lines=44> */
.L_x_17041:
[----:B------:R-:W-:Y:S05]  /*a340*/  BSYNC B1 ;  /* 0x0000000000017941 */ /* 0x000fea0003800000 */
.L_x_17040:
        /* <DEDUP_REMOVED lines=25> */
.L_x_17045:
[----:B------:R-:W-:-:S07]  /*a4e0*/  MOV R54, R136 ;  /* 0x0000008800367202 */ /* 0x000fce0000000f00 */
.L_x_17046:
[----:B------:R-:W-:Y:S05]  /*a4f0*/  BSYNC B1 ;  /* 0x0000000000017941 */ /* 0x000fea0003800000 */
.L_x_17044:
        /* <DEDUP_REMOVED lines=16> */
.L_x_17050:
[----:B------:R-:W-:Y:S05]  /*a600*/  BSYNC B2 ;  /* 0x0000000000027941 */ /* 0x000fea0003800000 */
.L_x_17049:
        /* <DEDUP_REMOVED lines=44> */
.L_x_17048:
[----:B------:R-:W-:Y:S05]  /*a8d0*/  BSYNC B1 ;  /* 0x0000000000017941 */ /* 0x000fea0003800000 */
.L_x_17047:
        /* <DEDUP_REMOVED lines=25> */
.L_x_17052:
[----:B------:R-:W-:-:S07]  /*aa70*/  IMAD.MOV.U32 R44, RZ, RZ, R136 ;  /* 0x000000ffff2c7224 */ /* 0x000fce00078e0088 */
.L_x_17053:
[----:B------:R-:W-:Y:S05]  /*aa80*/  BSYNC B1 ;  /* 0x0000000000017941 */ /* 0x000fea0003800000 */
.L_x_17051:
        /* <DEDUP_REMOVED lines=16> */
.L_x_17057:
[----:B------:R-:W-:Y:S05]  /*ab90*/  BSYNC B2 ;  /* 0x0000000000027941 */ /* 0x000fea0003800000 */
.L_x_17056:
        /* <DEDUP_REMOVED lines=44> */
.L_x_17055:
[----:B------:R-:W-:Y:S05]  /*ae60*/  BSYNC B1 ;  /* 0x0000000000017941 */ /* 0x000fea0003800000 */
.L_x_17054:
        /* <DEDUP_REMOVED lines=25> */
.L_x_17059:
[----:B------:R-:W-:-:S07]  /*b000*/  MOV R53, R136 ;  /* 0x0000008800357202 */ /* 0x000fce0000000f00 */
.L_x_17060:
[----:B------:R-:W-:Y:S05]  /*b010*/  BSYNC B1 ;  /* 0x0000000000017941 */ /* 0x000fea0003800000 */
.L_x_17058:
        /* <DEDUP_REMOVED lines=16> */
.L_x_17064:
[----:B------:R-:W-:Y:S05]  /*b120*/  BSYNC B2 ;  /* 0x0000000000027941 */ /* 0x000fea0003800000 */
.L_x_17063:
        /* <DEDUP_REMOVED lines=44> */
.L_x_17062:
[----:B------:R-:W-:Y:S05]  /*b3f0*/  BSYNC B1 ;  /* 0x0000000000017941 */ /* 0x000fea0003800000 */
.L_x_17061:
        /* <DEDUP_REMOVED lines=23> */
.L_x_17066:
[----:B------:R-:W-:-:S07]  /*b570*/  IMAD.MOV.U32 R52, RZ, RZ, R136 ;  /* 0x000000ffff347224 */ /* 0x000fce00078e0088 */
.L_x_17067:
[----:B------:R-:W-:Y:S05]  /*b580*/  BSYNC B1 ;  /* 0x0000000000017941 */ /* 0x000fea0003800000 */
.L_x_17065:
        /* <DEDUP_REMOVED lines=16> */
.L_x_17071:
[----:B------:R-:W-:Y:S05]  /*b690*/  BSYNC B2 ;  /* 0x0000000000027941 */ /* 0x000fea0003800000 */
.L_x_17070:
        /* <DEDUP_REMOVED lines=44> */
.L_x_17069:
[----:B------:R-:W-:Y:S05]  /*b960*/  BSYNC B1 ;  /* 0x0000000000017941 */ /* 0x000fea0003800000 */
.L_x_17068:
        /* <DEDUP_REMOVED lines=23> */
.L_x_17073:
[----:B------:R-:W-:-:S07]  /*bae0*/  MOV R52, R136 ;  /* 0x0000008800347202 */ /* 0x000fce0000000f00 */
.L_x_17074:
[----:B------:R-:W-:Y:S05]  /*baf0*/  BSYNC B1 ;  /* 0x0000000000017941 */ /* 0x000fea0003800000 */
.L_x_17072:
        /* <DEDUP_REMOVED lines=16> */
.L_x_17078:
[----:B------:R-:W-:Y:S05]  /*bc00*/  BSYNC B2 ;  /* 0x0000000000027941 */ /* 0x000fea0003800000 */
.L_x_17077:
        /* <DEDUP_REMOVED lines=44> */
.L_x_17076:
[----:B------:R-:W-:Y:S05]  /*bed0*/  BSYNC B1 ;  /* 0x0000000000017941 */ /* 0x000fea0003800000 */
.L_x_17075:
        /* <DEDUP_REMOVED lines=23> */
.L_x_17080:
[----:B------:R-:W-:-:S07]  /*c050*/  IMAD.MOV.U32 R46, RZ, RZ, R136 ;  /* 0x000000ffff2e7224 */ /* 0x000fce00078e0088 */
.L_x_17081:
[----:B------:R-:W-:Y:S05]  /*c060*/  BSYNC B1 ;  /* 0x0000000000017941 */ /* 0x000fea0003800000 */
.L_x_17079:
        /* <DEDUP_REMOVED lines=16> */
.L_x_17085:
[----:B------:R-:W-:Y:S05]  /*c170*/  BSYNC B2 ;  /* 0x0000000000027941 */ /* 0x000fea0003800000 */
.L_x_17084:
        /* <DEDUP_REMOVED lines=44> */
.L_x_17083:
[----:B------:R-:W-:Y:S05]  /*c440*/  BSYNC B1 ;  /* 0x0000000000017941 */ /* 0x000fea0003800000 */
.L_x_17082:
        /* <DEDUP_REMOVED lines=23> */
.L_x_17087:
[----:B------:R-:W-:-:S07]  /*c5c0*/  MOV R51, R136 ;  /* 0x0000008800337202 */ /* 0x000fce0000000f00 */
.L_x_17088:
[----:B------:R-:W-:Y:S05]  /*c5d0*/  BSYNC B1 ;  /* 0x0000000000017941 */ /* 0x000fea0003800000 */
.L_x_17086:
        /* <DEDUP_REMOVED lines=18> */
.L_x_17092:
[----:B------:R-:W-:Y:S05]  /*c700*/  BSYNC B2 ;  /* 0x0000000000027941 */ /* 0x000fea0003800000 */
.L_x_17091:
        /* <DEDUP_REMOVED lines=44> */
.L_x_17090:
[----:B------:R-:W-:Y:S05]  /*c9d0*/  BSYNC B1 ;  /* 0x0000000000017941 */ /* 0x000fea0003800000 */
.L_x_17089:
        /* <DEDUP_REMOVED lines=54> */
.L_x_17094:
[----:B------:R-:W-:-:S07]  /*cd40*/  MOV R54, R136 ;  /* 0x0000008800367202 */ /* 0x000fce0000000f00 */
.L_x_17095:
[----:B------:R-:W-:Y:S05]  /*cd50*/  BSYNC B1 ;  /* 0x0000000000017941 */ /* 0x000fea0003800000 */
.L_x_17093:
        /* <DEDUP_REMOVED lines=16> */
.L_x_17099:
[----:B------:R-:W-:Y:S05]  /*ce60*/  BSYNC B2 ;  /* 0x0000000000027941 */ /* 0x000fea0003800000 */
.L_x_17098:
        /* <DEDUP_REMOVED lines=44> */
.L_x_17097:
[----:B------:R-:W-:Y:S05]  /*d130*/  BSYNC B1 ;  /* 0x0000000000017941 */ /* 0x000fea0003800000 */
.L_x_17096:
        /* <DEDUP_REMOVED lines=25> */
.L_x_17101:
[----:B------:R-:W-:-:S07]  /*d2d0*/  IMAD.MOV.U32 R53, RZ, RZ, R136 ;  /* 0x000000ffff357224 */ /* 0x000fce00078e0088 */
.L_x_17102:
[----:B------:R-:W-:Y:S05]  /*d2e0*/  BSYNC B1 ;  /* 0x0000000000017941 */ /* 0x000fea0003800000 */
.L_x_17100:
        /* <DEDUP_REMOVED lines=16> */
.L_x_17106:
[----:B------:R-:W-:Y:S05]  /*d3f0*/  BSYNC B2 ;  /* 0x0000000000027941 */ /* 0x000fea0003800000 */
.L_x_17105:
        /* <DEDUP_REMOVED lines=44> */
.L_x_17104:
[----:B------:R-:W-:Y:S05]  /*d6c0*/  BSYNC B1 ;  /* 0x0000000000017941 */ /* 0x000fea0003800000 */
.L_x_17103:
        /* <DEDUP_REMOVED lines=25> */
.L_x_17108:
[----:B------:R-:W-:-:S07]  /*d860*/  MOV R44, R136 ;  /* 0x00000088002c7202 */ /* 0x000fce0000000f00 */
.L_x_17109:
[----:B------:R-:W-:Y:S05]  /*d870*/  BSYNC B1 ;  /* 0x0000000000017941 */ /* 0x000fea0003800000 */
.L_x_17107:
        /* <DEDUP_REMOVED lines=16> */
.L_x_17113:
[----:B------:R-:W-:Y:S05]  /*d980*/  BSYNC B2 ;  /* 0x0000000000027941 */ /* 0x000fea0003800000 */
.L_x_17112:
        /* <DEDUP_REMOVED lines=44> */
.L_x_17111:
[----:B------:R-:W-:Y:S05]  /*dc50*/  BSYNC B1 ;  /* 0x0000000000017941 */ /* 0x000fea0003800000 */
.L_x_17110:
        /* <DEDUP_REMOVED lines=25> */
.L_x_17115:
[----:B------:R-:W-:-:S07]  /*ddf0*/  IMAD.MOV.U32 R118, RZ, RZ, R136 ;  /* 0x000000ffff767224 */ /* 0x000fce00078e0088 */
.L_x_17116:
[----:B------:R-:W-:Y:S05]  /*de00*/  BSYNC B1 ;  /* 0x0000000000017941 */ /* 0x000fea0003800000 */
.L_x_17114:
        /* <DEDUP_REMOVED lines=16> */
.L_x_17120:
[----:B------:R-:W-:Y:S05]  /*df10*/  BSYNC B2 ;  /* 0x0000000000027941 */ /* 0x000fea0003800000 */
.L_x_17119:
        /* <DEDUP_REMOVED lines=44> */
.L_x_17118:
[----:B------:R-:W-:Y:S05]  /*e1e0*/  BSYNC B1 ;  /* 0x0000000000017941 */ /* 0x000fea0003800000 */
.L_x_17117:
        /* <DEDUP_REMOVED lines=23> */
.L_x_17122:
[----:B------:R-:W-:-:S07]  /*e360*/  MOV R118, R136 ;  /* 0x0000008800767202 */ /* 0x000fce0000000f00 */
.L_x_17123:
[----:B------:R-:W-:Y:S05]  /*e370*/  BSYNC B1 ;  /* 0x0000000000017941 */ /* 0x000fea0003800000 */
.L_x_17121:
        /* <DEDUP_REMOVED lines=16> */
.L_x_17127:
[----:B------:R-:W-:Y:S05]  /*e480*/  BSYNC B2 ;  /* 0x0000000000027941 */ /* 0x000fea0003800000 */
.L_x_17126:
        /* <DEDUP_REMOVED lines=44> */
.L_x_17125:
[----:B------:R-:W-:Y:S05]  /*e750*/  BSYNC B1 ;  /* 0x0000000000017941 */ /* 0x000fea0003800000 */
.L_x_17124:
        /* <DEDUP_REMOVED lines=23> */
.L_x_17129:
[----:B------:R-:W-:-:S07]  /*e8d0*/  IMAD.MOV.U32 R49, RZ, RZ, R136 ;  /* 0x000000ffff317224 */ /* 0x000fce00078e0088 */
.L_x_17130:
[----:B------:R-:W-:Y:S05]  /*e8e0*/  BSYNC B1 ;  /* 0x0000000000017941 */ /* 0x000fea0003800000 */
.L_x_17128:
        /* <DEDUP_REMOVED lines=16> */
.L_x_17134:
[----:B------:R-:W-:Y:S05]  /*e9f0*/  BSYNC B2 ;  /* 0x0000000000027941 */ /* 0x000fea0003800000 */
.L_x_17133:
        /* <DEDUP_REMOVED lines=44> */
.L_x_17132:
[----:B------:R-:W-:Y:S05]  /*ecc0*/  BSYNC B1 ;  /* 0x0000000000017941 */ /* 0x000fea0003800000 */
.L_x_17131:
        /* <DEDUP_REMOVED lines=23> */
.L_x_17136:
[----:B------:R-:W-:-:S07]  /*ee40*/  MOV R46, R136 ;  /* 0x00000088002e7202 */ /* 0x000fce0000000f00 */
.L_x_17137:
[----:B------:R-:W-:Y:S05]  /*ee50*/  BSYNC B1 ;  /* 0x0000000000017941 */ /* 0x000fea0003800000 */
.L_x_17135:
        /* <DEDUP_REMOVED lines=16> */
.L_x_17141:
[----:B------:R-:W-:Y:S05]  /*ef60*/  BSYNC B2 ;  /* 0x0000000000027941 */ /* 0x000fea0003800000 */
.L_x_17140:
        /* <DEDUP_REMOVED lines=44> */
.L_x_17139:
[----:B------:R-:W-:Y:S05]  /*f230*/  BSYNC B1 ;  /* 0x0000000000017941 */ /* 0x000fea0003800000 */
.L_x_17138:
[----:B------:R-:W-:Y:S01]  /*f240*/  I2FP.F32.U32 R45, R46 ;  /* 0x0000002e002d7245 */ /* 0x000fe20000201000 */
[----:B------:R-:W-:Y:S01]  /*f250*/  IMAD.U32 R51, R47, 0x10000, RZ ;  /* 0x000100002f337824 */ /* 0x000fe200078e00ff */
[C---:B------:R-:W-:Y:S01]  /*f260*/  ISETP.NE.AND P6, PT, R44.reuse, 0x1, PT ;  /* 0x000000012c00780c */ /* 0x040fe20003fc5270 */
[----:B------:R-:W-:Y:S01]  /*f270*/  BSSY B1, `(.L_x_17142) ;  /* 0x0000015000017945 */ /* 0x000fe20003800000 */
[----:B------:R-:W-:Y:S01]  /*f280*/  SHF.L.U32 R50, R99, 0x10, RZ ;  /* 0x0000001063327819 */ /* 0x000fe200000006ff */
[----:B------:R-:W-:Y:S01]  /*f290*/  FFMA.FTZ R45, R45, R208, 1.1641532182693481445e-10 ;  /* 0x2f0000002d2d7423 */ /* 0x000fe200000100d0 */
[----:B------:R-:W-:Y:S01]  /*f2a0*/  FMUL.FTZ R51, R51, R202 ;  /* 0x000000ca33337220 */ /* 0x000fe20000410000 */
[----:B------:R-:W-:-:S03]  /*f2b0*/  VIADD R210, R44, 0x1 ;  /* 0x000000012cd27836 */ /* 0x000fc60000000000 */
        /* <DEDUP_REMOVED lines=15> */
.L_x_17143:
[----:B------:R-:W-:-:S07]  /*f3b0*/  IMAD.MOV.U32 R196, RZ, RZ, R136 ;  /* 0x000000ffffc47224 */ /* 0x000fce00078e0088 */
.L_x_17144:
[----:B------:R-:W-:Y:S05]  /*f3c0*/  BSYNC B1 ;  /* 0x0000000000017941 */ /* 0x000fea0003800000 */
.L_x_17142:
        /* <DEDUP_REMOVED lines=18> */
.L_x_17148:
[----:B------:R-:W-:Y:S05]  /*f4f0*/  BSYNC B2 ;  /* 0x0000000000027941 */ /* 0x000fea0003800000 */
.L_x_17147:
        /* <DEDUP_REMOVED lines=44> */
.L_x_17146:
[----:B------:R-:W-:Y:S05]  /*f7c0*/  BSYNC B1 ;  /* 0x0000000000017941 */ /* 0x000fea0003800000 */
.L_x_17145:
[----:B------:R-:W-:Y:S02]  /*f7d0*/  I2FP.F32.U32 R45, R196 ;  /* 0x000000c4002d7245 */ /* 0x000fe40000201000 */
[----:B------:R-:W-:Y:S02]  /*f7e0*/  SEL R200, RZ, 0x10000, P5 ;  /* 0x00010000ffc87807 */ /* 0x000fe40002800000 */
[----:B------:R-:W-:Y:S01]  /*f7f0*/  SEL R201, RZ, 0x100, P4 ;  /* 0x00000100ffc97807 */ /* 0x000fe20002000000 */
[----:B------:R-:W-:Y:S01]  /*f800*/  FFMA.FTZ R45, R45, R208, 1.1641532182693481445e-10 ;  /* 0x2f0000002d2d7423 */ /* 0x000fe200000100d0 */
[C---:B------:R-:W-:Y:S02]  /*f810*/  LOP3.LUT P5, RZ, R195.reuse, 0x4, RZ, 0xc0, !PT ;  /* 0x00000004c3ff7812 */ /* 0x040fe400078ac0ff */
        /* <DEDUP_REMOVED lines=9> */
[----:B------:R-:W-:Y:S01]  /*f8b0*/  PRMT R198, R99, 0x7632, R198 ;  /* 0x0000763263c67816 */ /* 0x000fe200000000c6 */
[----:B------:R-:W-:Y:S01]  /*f8c0*/  IMAD.WIDE.U32 R118, R118, 0x10000, RZ ;  /* 0x0001000076767825 */ /* 0x000fe200078e00ff */
[----:B------:R-:W-:Y:S01]  /*f8d0*/  SEL R203, RZ, 0x1000000, P2 ;  /* 0x01000000ffcb7807 */ /* 0x000fe20001000000 */
[----:B------:R-:W0:Y:S01]  /*f8e0*/  @P1 LDC.64 R44, c[0x0][0x230] ;  /* 0x00008c00ff2c1b82 */ /* 0x000e220000000a00 */
[----:B------:R-:W-:Y:S01]  /*f8f0*/  LOP3.LUT P6, RZ, R195, 0x8, RZ, 0xc0, !PT ;  /* 0x00000008c3ff7812 */ /* 0x000fe200078cc0ff */
[----:B------:R-:W-:Y:S01]  /*f900*/  IMAD.WIDE.U32 R46, R46, 0x100, RZ ;  /* 0x000001002e2e7825 */ /* 0x000fe200078e00ff */
[----:B------:R-:W-:Y:S02]  /*f910*/  FSEL R51, R51, RZ, !P2 ;  /* 0x000000ff33337208 */ /* 0x000fe40005000000 */
[----:B------:R-:W-:Y:S01]  /*f920*/  LOP3.LUT R201, R201, R203, R200, 0xfe, !PT ;  /* 0x000000cbc9c97212 */ /* 0x000fe200078efec8 */
[----:B------:R-:W-:Y:S01]  /*f930*/  IMAD.U32 R198, R198, 0x10000, RZ ;  /* 0x00010000c6c67824 */ /* 0x000fe200078e00ff */
[----:B------:R-:W-:-:S02]  /*f940*/  LOP3.LUT R46, R46, R196, R118, 0xfe, !PT ;  /* 0x000000c42e2e7212 */ /* 0x000fc400078efe76 */
[----:B------:R-:W-:Y:S01]  /*f950*/  SEL R196, RZ, 0x1, P3 ;  /* 0x00000001ffc47807 */ /* 0x000fe20001800000 */
[----:B------:R-:W-:Y:S01]  /*f960*/  FMUL.FTZ R51, R51, R198 ;  /* 0x000000c633337220 */ /* 0x000fe20000410000 */
[----:B------:R-:W-:Y:S02]  /*f970*/  SEL R199, RZ, 0x1, P6 ;  /* 0x00000001ffc77807 */ /* 0x000fe40003000000 */
[----:B------:R-:W-:Y:S01]  /*f980*/  LOP3.LUT R197, R197, R201, R196, 0xfe, !PT ;  /* 0x000000c9c5c57212 */ /* 0x000fe200078efec4 */
[----:B------:R-:W-:Y:S01]  /*f990*/  @P0 FADD.FTZ R51, R91, R51 ;  /* 0x000000335b330221 */ /* 0x000fe20000010000 */
[----:B------:R-:W-:Y:S02]  /*f9a0*/  IADD3 R203, R207, 0xa0, RZ ;  /* 0x000000a0cfcb7810 */ /* 0x000fe40007ffe0ff */
[----:B------:R-:W-:Y:S01]  /*f9b0*/  LOP3.LUT R46, R46, R199, RZ, 0xfc, !PT ;  /* 0x000000c72e2e7212 */ /* 0x000fe200078efcff */
[----:B------:R-:W-:Y:S01]  /*f9c0*/  IMAD.WIDE.U32 R198, R213, 0x20, R152 ;  /* 0x00000020d5c67825 */ /* 0x000fe200078e0098 */
[----:B------:R-:W-:-:S03]  /*f9d0*/  LOP3.LUT R47, R47, R197, R119, 0xfe, !PT ;  /* 0x000000c52f2f7212 */ /* 0x000fc600078efe77 */
[----:B------:R-:W-:Y:S01]  /*f9e0*/  IMAD.WIDE.U32 R196, R213, 0x8, R154 ;  /* 0x00000008d5c47825 */ /* 0x000fe200078e009a */
[----:B------:R1:W-:Y:S03]  /*f9f0*/  STG.E.128 desc[UR4][R198.64], R52 ;  /* 0x00000034c6007986 */ /* 0x0003e6000c101d04 */
[C---:B------:R-:W-:Y:S01]  /*fa00*/  IMAD.WIDE.U32 R116, R203.reuse, 0x10, R116 ;  /* 0x00000010cb747825 */ /* 0x040fe200078e0074 */
[----:B------:R1:W-:Y:S03]  /*fa10*/  STG.E.128 desc[UR4][R198.64+0x10], R48 ;  /* 0x00001030c6007986 */ /* 0x0003e6000c101d04 */
[----:B0-----:R-:W-:Y:S01]  /*fa20*/  @P1 IMAD.WIDE.U32 R44, R203, 0x20, R44 ;  /* 0x00000020cb2c1825 */ /* 0x001fe200078e002c */
[----:B------:R1:W-:Y:S04]  /*fa30*/  STG.E.64 desc[UR4][R196.64], R46 ;  /* 0x0000002ec4007986 */ /* 0x0003e8000c101b04 */
[----:B------:R-:W5:Y:S04]  /*fa40*/  LDG.E.128 R116, desc[UR4][R116.64] ;  /* 0x0000000474747981 */ /* 0x000f68000c1e1d00 */
[----:B------:R1:W5:Y:S04]  /*fa50*/  @P1 LDG.E.128 R92, desc[UR4][R44.64] ;  /* 0x000000042c5c1981 */ /* 0x000368000c1e1d00 */
[----:B------:R1:W5:Y:S01]  /*fa60*/  @P1 LDG.E.128 R88, desc[UR4][R44.64+0x10] ;  /* 0x000010042c581981 */ /* 0x000362000c1e1d00 */
        /* <DEDUP_REMOVED lines=12> */
.L_x_17150:
[----:B------:R-:W-:-:S07]  /*fb30*/  IMAD.MOV.U32 R198, RZ, RZ, R136 ;  /* 0x000000ffffc67224 */ /* 0x000fce00078e0088 */
.L_x_17151:
[----:B------:R-:W-:Y:S05]  /*fb40*/  BSYNC B1 ;  /* 0x0000000000017941 */ /* 0x000fea0003800000 */
.L_x_17149:
        /* <DEDUP_REMOVED lines=16> */
.L_x_17155:
[----:B------:R-:W-:Y:S05]  /*fc50*/  BSYNC B2 ;  /* 0x0000000000027941 */ /* 0x000fea0003800000 */
.L_x_17154:
        /* <DEDUP_REMOVED lines=44> */
.L_x_17153:
[----:B------:R-:W-:Y:S05]  /*ff20*/  BSYNC B1 ;  /* 0x0000000000017941 */ /* 0x000fea0003800000 */
.L_x_17152:
[----:B------:R-:W-:Y:S01]  /*ff30*/  I2FP.F32.U32 R45, R198 ;  /* 0x000000c6002d7245 */ /* 0x000fe20000201000 */
[----:B------:R-:W-:Y:S01]  /*ff40*/  BSSY B1, `(.L_x_17156) ;  /* 0x0000018000017945 */ /* 0x000fe20003800000 */
[----:B-----5:R-:W-:Y:S01]  /*ff50*/  SHF.L.U32 R47, R116, 0x10, RZ ;  /* 0x00000010742f7819 */ /* 0x020fe200000006ff */
        /* <DEDUP_REMOVED lines=21> */
.L_x_17157:
[----:B------:R-:W-:-:S07]  /*100b0*/  IMAD.MOV.U32 R45, RZ, RZ, R136 ;  /* 0x000000ffff2d7224 */ /* 0x000fce00078e0088 */
.L_x_17158:
[----:B------:R-:W-:Y:S05]  /*100c0*/  BSYNC B1 ;  /* 0x0000000000017941 */ /* 0x000fea0003800000 */
.L_x_17156:
        /* <DEDUP_REMOVED lines=16> */
.L_x_17162:
[----:B------:R-:W-:Y:S05]  /*101d0*/  BSYNC B2 ;  /* 0x0000000000027941 */ /* 0x000fea0003800000 */
.L_x_17161:
        /* <DEDUP_REMOVED lines=44> */
.L_x_17160:
[----:B------:R-:W-:Y:S05]  /*104a0*/  BSYNC B1 ;  /* 0x0000000000017941 */ /* 0x000fea0003800000 */
.L_x_17159:
        /* <DEDUP_REMOVED lines=23> */
.L_x_17164:
[----:B------:R-:W-:-:S07]  /*10620*/  IMAD.MOV.U32 R116, RZ, RZ, R136 ;  /* 0x000000ffff747224 */ /* 0x000fce00078e0088 */
.L_x_17165:
[----:B------:R-:W-:Y:S05]  /*10630*/  BSYNC B1 ;  /* 0x0000000000017941 */ /* 0x000fea0003800000 */
.L_x_17163:
        /* <DEDUP_REMOVED lines=16> */
.L_x_17169:
[----:B------:R-:W-:Y:S05]  /*10740*/  BSYNC B2 ;  /* 0x0000000000027941 */ /* 0x000fea0003800000 */
.L_x_17168:
        /* <DEDUP_REMOVED lines=44> */
.L_x_17167:
[----:B------:R-:W-:Y:S05]  /*10a10*/  BSYNC B1 ;  /* 0x0000000000017941 */ /* 0x000fea0003800000 */
.L_x_17166:
        /* <DEDUP_REMOVED lines=22> */
.L_x_17171:
[----:B------:R-:W-:-:S07]  /*10b80*/  IMAD.MOV.U32 R200, RZ, RZ, R136 ;  /* 0x000000ffffc87224 */ /* 0x000fce00078e0088 */
.L_x_17172:
[----:B------:R-:W-:Y:S05]  /*10b90*/  BSYNC B1 ;  /* 0x0000000000017941 */ /* 0x000fea0003800000 */
.L_x_17170:
        /* <DEDUP_REMOVED lines=16> */
.L_x_17176:
[----:B------:R-:W-:Y:S05]  /*10ca0*/  BSYNC B2 ;  /* 0x0000000000027941 */ /* 0x000fea0003800000 */
.L_x_17175:
        /* <DEDUP_REMOVED lines=44> */
.L_x_17174:
[----:B------:R-:W-:Y:S05]  /*10f70*/  BSYNC B1 ;  /* 0x0000000000017941 */ /* 0x000fea0003800000 */
.L_x_17173:
        /* <DEDUP_REMOVED lines=21> */
.L_x_17178:
[----:B------:R-:W-:-:S07]  /*110d0*/  IMAD.MOV.U32 R200, RZ, RZ, R136 ;  /* 0x000000ffffc87224 */ /* 0x000fce00078e0088 */
.L_x_17179:
[----:B------:R-:W-:Y:S05]  /*110e0*/  BSYNC B1 ;  /* 0x0000000000017941 */ /* 0x000fea0003800000 */
.L_x_17177:
        /* <DEDUP_REMOVED lines=16> */
.L_x_17183:
[----:B------:R-:W-:Y:S05]  /*111f0*/  BSYNC B2 ;  /* 0x0000000000027941 */ /* 0x000fea0003800000 */
.L_x_17182:
        /* <DEDUP_REMOVED lines=44> */
.L_x_17181:
[----:B------:R-:W-:Y:S05]  /*114c0*/  BSYNC B1 ;  /* 0x0000000000017941 */ /* 0x000fea0003800000 */
.L_x_17180:
        /* <DEDUP_REMOVED lines=22> */
.L_x_17185:
[----:B------:R-:W-:-:S07]  /*11630*/  IMAD.MOV.U32 R117, RZ, RZ, R136 ;  /* 0x000000ffff757224 */ /* 0x000fce00078e0088 */
.L_x_17186:
[----:B------:R-:W-:Y:S05]  /*11640*/  BSYNC B1 ;  /* 0x0000000000017941 */ /* 0x000fea0003800000 */
.L_x_17184:
        /* <DEDUP_REMOVED lines=16> */
.L_x_17190:
[----:B------:R-:W-:Y:S05]  /*11750*/  BSYNC B2 ;  /* 0x0000000000027941 */ /* 0x000fea0003800000 */
.L_x_17189:
        /* <DEDUP_REMOVED lines=44> */
.L_x_17188:
[----:B------:R-:W-:Y:S05]  /*11a20*/  BSYNC B1 ;  /* 0x0000000000017941 */ /* 0x000fea0003800000 */
.L_x_17187:
        /* <DEDUP_REMOVED lines=21> */
.L_x_17192:
[----:B------:R-:W-:-:S07]  /*11b80*/  IMAD.MOV.U32 R118, RZ, RZ, R136 ;  /* 0x000000ffff767224 */ /* 0x000fce00078e0088 */
.L_x_17193:
[----:B------:R-:W-:Y:S05]  /*11b90*/  BSYNC B1 ;  /* 0x0000000000017941 */ /* 0x000fea0003800000 */
.L_x_17191:
        /* <DEDUP_REMOVED lines=16> */
.L_x_17197:
[----:B------:R-:W-:Y:S05]  /*11ca0*/  BSYNC B2 ;  /* 0x0000000000027941 */ /* 0x000fea0003800000 */
.L_x_17196:
        /* <DEDUP_REMOVED lines=44> */
.L_x_17195:
[----:B------:R-:W-:Y:S05]  /*11f70*/  BSYNC B1 ;  /* 0x0000000000017941 */ /* 0x000fea0003800000 */
.L_x_17194:
        /* <DEDUP_REMOVED lines=22> */
.L_x_17199:
[----:B------:R-:W-:-:S07]  /*120e0*/  IMAD.MOV.U32 R212, RZ, RZ, R136 ;  /* 0x000000ffffd47224 */ /* 0x000fce00078e0088 */
.L_x_17200:
[----:B------:R-:W-:Y:S05]  /*120f0*/  BSYNC B1 ;  /* 0x0000000000017941 */ /* 0x000fea0003800000 */
.L_x_17198:
        /* <DEDUP_REMOVED lines=18> */
.L_x_17204:
[----:B------:R-:W-:Y:S05]  /*12220*/  BSYNC B2 ;  /* 0x0000000000027941 */ /* 0x000fea0003800000 */
.L_x_17203:
        /* <DEDUP_REMOVED lines=44> */
.L_x_17202:
[----:B------:R-:W-:Y:S05]  /*124f0*/  BSYNC B1 ;  /* 0x0000000000017941 */ /* 0x000fea0003800000 */
.L_x_17201:
[----:B------:R-:W-:Y:S01]  /*12500*/  FADD.FTZ R196, RZ, R84 ;  /* 0x00000054ffc47221 */ /* 0x000fe20000010000 */
[----:B------:R-:W-:Y:S01]  /*12510*/  SEL R198, RZ, 0x1, P1 ;  /* 0x00000001ffc67807 */ /* 0x000fe20000800000 */
[----:B------:R-:W-:Y:S01]  /*12520*/  IMAD.U32 R119, R119, 0x10000, RZ ;  /* 0x0001000077777824 */ /* 0x000fe200078e00ff */
[----:B------:R-:W-:Y:S01]  /*12530*/  SEL R200, RZ, 0x1, P2 ;  /* 0x00000001ffc87807 */ /* 0x000fe20001000000 */
[----:B------:R-:W-:Y:S01]  /*12540*/  FADD.FTZ R197, R85, R196 ;  /* 0x000000c455c57221 */ /* 0x000fe20000010000 */
[----:B------:R-:W-:Y:S01]  /*12550*/  LOP3.LUT P2, RZ, R195, 0x2, RZ, 0xc0, !PT ;  /* 0x00000002c3ff7812 */ /* 0x000fe2000784c0ff */
[----:B------:R-:W-:Y:S01]  /*12560*/  FMUL.FTZ R119, R119, R202 ;  /* 0x000000ca77777220 */ /* 0x000fe20000410000 */
[----:B------:R-:W-:Y:S01]  /*12570*/  SEL R219, RZ, 0x100, P4 ;  /* 0x00000100ffdb7807 */ /* 0x000fe20002000000 */
[----:B------:R-:W-:Y:S01]  /*12580*/  FADD.FTZ R196, R86, R197 ;  /* 0x000000c556c47221 */ /* 0x000fe20000010000 */
[----:B------:R-:W-:-:S04]  /*12590*/  IMAD.WIDE.U32 R200, R200, 0x1000000, RZ ;  /* 0x01000000c8c87825 */ /* 0x000fc800078e00ff */
[----:B------:R-:W-:Y:S01]  /*125a0*/  FMUL.FTZ R119, R119, R204 ;  /* 0x000000cc77777220 */ /* 0x000fe20000410000 */
[----:B------:R-:W-:Y:S01]  /*125b0*/  SEL R204, RZ, 0x10000, P5 ;  /* 0x00010000ffcc7807 */ /* 0x000fe20002800000 */
[----:B------:R-:W-:Y:S01]  /*125c0*/  FADD.FTZ R197, R87, R196 ;  /* 0x000000c457c57221 */ /* 0x000fe20000010000 */
[----:B------:R-:W-:Y:S01]  /*125d0*/  LOP3.LUT P6, RZ, R195, 0x4, RZ, 0xc0, !PT ;  /* 0x00000004c3ff7812 */ /* 0x000fe200078cc0ff */
[----:B------:R-:W-:Y:S01]  /*125e0*/  IMAD.WIDE.U32 R152, R203, 0x20, R152 ;  /* 0x00000020cb987825 */ /* 0x000fe200078e0098 */
[----:B------:R-:W-:-:S03]  /*125f0*/  UMOV UR8, 0xffffffff ;  /* 0xffffffff00087882 */ /* 0x000fc60000000000 */
[----:B------:R-:W-:Y:S01]  /*12600*/  FADD.FTZ R196, R80, R197 ;  /* 0x000000c550c47221 */ /* 0x000fe20000010000 */
[----:B------:R-:W-:Y:S01]  /*12610*/  SEL R217, RZ, 0x1, P6 ;  /* 0x00000001ffd97807 */ /* 0x000fe20003000000 */
[----:B------:R-:W-:Y:S01]  /*12620*/  IMAD.WIDE.U32 R154, R203, 0x8, R154 ;  /* 0x00000008cb9a7825 */ /* 0x000fe200078e009a */
        /* <DEDUP_REMOVED lines=33> */
[----:B------:R-:W-:Y:S02]  /*12840*/  IMAD.WIDE.U32 R198, R198, 0x10000, RZ ;  /* 0x00010000c6c67825 */ /* 0x000fe400078e00ff */
[----:B------:R-:W-:Y:S02]  /*12850*/  FSETP.GTU.FTZ.AND P1, PT, R197, R206, PT ;  /* 0x000000cec500720b */ /* 0x000fe40003f3c000 */
[----:B------:R-:W-:Y:S01]  /*12860*/  FADD.FTZ R197, R55, R196 ;  /* 0x000000c437c57221 */ /* 0x000fe20000010000 */
[----:B------:R-:W-:-:S02]  /*12870*/  SEL R196, RZ, 0x1, P2 ;  /* 0x00000001ffc47807 */ /* 0x000fc40001000000 */
[----:B------:R-:W-:Y:S01]  /*12880*/  SEL R206, RZ, 0x1000000, P1 ;  /* 0x01000000ffce7807 */ /* 0x000fe20000800000 */
[----:B------:R-:W-:Y:S01]  /*12890*/  FADD.FTZ R202, R48, R197 ;  /* 0x000000c530ca7221 */ /* 0x000fe20000010000 */
[----:B------:R-:W-:Y:S01]  /*128a0*/  FSEL R119, R119, RZ, !P1 ;  /* 0x000000ff77777208 */ /* 0x000fe20004800000 */
[----:B------:R-:W-:Y:S01]  /*128b0*/  IMAD.WIDE.U32 R196, R196, 0x100, RZ ;  /* 0x00000100c4c47825 */ /* 0x000fe200078e00ff */
[----:B------:R-:W-:-:S03]  /*128c0*/  LOP3.LUT R219, R219, R206, R204, 0xfe, !PT ;  /* 0x000000cedbdb7212 */ /* 0x000fc600078efecc */
[----:B------:R-:W-:Y:S01]  /*128d0*/  FADD.FTZ R215, R49, R202 ;  /* 0x000000ca31d77221 */ /* 0x000fe20000010000 */
[----:B------:R-:W-:Y:S01]  /*128e0*/  ISETP.NE.AND P1, PT, R0, RZ, PT ;  /* 0x000000ff0000720c */ /* 0x000fe20003f25270 */
[----:B------:R-:W-:Y:S01]  /*128f0*/  FMUL.FTZ R119, R194, R119 ;  /* 0x00000077c2777220 */ /* 0x000fe20000410000 */
[----:B------:R-:W-:Y:S01]  /*12900*/  LOP3.LUT R196, R196, R200, R198, 0xfe, !PT ;  /* 0x000000c8c4c47212 */ /* 0x000fe200078efec6 */
[----:B------:R-:W-:Y:S01]  /*12910*/  FADD.FTZ R202, R50, R215 ;  /* 0x000000d732ca7221 */ /* 0x000fe20000010000 */
[----:B------:R-:W-:Y:S01]  /*12920*/  SEL R200, RZ, 0x1, P3 ;  /* 0x00000001ffc87807 */ /* 0x000fe20001800000 */
[----:B------:R-:W-:Y:S01]  /*12930*/  @P0 FADD.FTZ R119, R91, R119 ;  /* 0x000000775b770221 */ /* 0x000fe20000010000 */
[----:B------:R-:W-:Y:S01]  /*12940*/  LOP3.LUT R196, R196, R217, RZ, 0xfc, !PT ;  /* 0x000000d9c4c47212 */ /* 0x000fe200078efcff */
[----:B------:R-:W-:-:S03]  /*12950*/  FADD.FTZ R215, R51, R202 ;  /* 0x000000ca33d77221 */ /* 0x000fc60000010000 */
[----:B------:R0:W-:Y:S01]  /*12960*/  STG.E.128 desc[UR4][R152.64+0x10], R116 ;  /* 0x0000107498007986 */ /* 0x0001e2000c101d04 */
[----:B------:R-:W-:Y:S01]  /*12970*/  FADD.FTZ R198, R44, R215 ;  /* 0x000000d72cc67221 */ /* 0x000fe20000010000 */
[----:B------:R-:W-:-:S03]  /*12980*/  LOP3.LUT R215, R201, R219, R200, 0xfe, !PT ;  /* 0x000000dbc9d77212 */ /* 0x000fc600078efec8 */
[----:B------:R-:W-:Y:S01]  /*12990*/  FADD.FTZ R201, R45, R198 ;  /* 0x000000c62dc97221 */ /* 0x000fe20000010000 */
[----:B------:R-:W-:-:S03]  /*129a0*/  LOP3.LUT R197, R197, R215, R199, 0xfe, !PT ;  /* 0x000000d7c5c57212 */ /* 0x000fc600078efec7 */
[----:B------:R-:W-:Y:S02]  /*129b0*/  FADD.FTZ R198, R46, R201 ;  /* 0x000000c92ec67221 */ /* 0x000fe40000010000 */
        /* <DEDUP_REMOVED lines=124> */
.L_x_17218:
[----:B------:R-:W-:Y:S01]  /*13180*/  FMUL.FTZ R152, R153, R153 ;  /* 0x0000009999987220 */ /* 0x000fe20000410000 */
[----:B------:R-:W-:Y:S01]  /*13190*/  ISETP.NE.AND P0, PT, RZ, UR11, PT ;  /* 0x0000000bff007c0c */ /* 0x000fe2000bf05270 */
[----:B-1----:R-:W-:-:S03]  /*131a0*/  FADD.FTZ R199, R198, R199 ;  /* 0x000000c7c6c77221 */ /* 0x002fc60000010000 */
[----:B------:R-:W-:Y:S01]  /*131b0*/  FSEL R155, R152, RZ, P0 ;  /* 0x000000ff989b7208 */ /* 0x000fe20000000000 */
[----:B------:R-:W-:Y:S01]  /*131c0*/  FFMA.FTZ R154, R199, R154, UR12 ;  /* 0x0000000cc79a7e23 */ /* 0x000fe2000801009a */
[----:B------:R-:W-:-:S03]  /*131d0*/  FSEL R152, R153, RZ, !P0 ;  /* 0x000000ff99987208 */ /* 0x000fc60004000000 */
[----:B------:R-:W-:Y:S02]  /*131e0*/  FADD.FTZ R155, R154, R155 ;  /* 0x0000009b9a9b7221 */ /* 0x000fe40000010000 */
[--C-:B------:R-:W-:Y:S01]  /*131f0*/  FADD.FTZ R212, R72, -R152.reuse ;  /* 0x8000009848d47221 */ /* 0x100fe20000010000 */
[--C-:B------:R-:W-:Y:S01]  /*13200*/  FADD.FTZ R220, R68, -R152.reuse ;  /* 0x8000009844dc7221 */ /* 0x100fe20000010000 */
[--C-:B------:R-:W-:Y:S01]  /*13210*/  FADD.FTZ R72, R69, -R152.reuse ;  /* 0x8000009845487221 */ /* 0x100fe20000010000 */
[--C-:B------:R-:W-:Y:S01]  /*13220*/  FADD.FTZ R206, R66, -R152.reuse ;  /* 0x8000009842ce7221 */ /* 0x100fe20000010000 */
[----:B------:R-:W1:Y:S01]  /*13230*/  @!P1 LDC.64 R68, c[0x0][0x250] ;  /* 0x00009400ff449b82 */ /* 0x000e620000000a00 */
[--C-:B------:R-:W-:Y:S01]  /*13240*/  FADD.FTZ R204, R60, -R152.reuse ;  /* 0x800000983ccc7221 */ /* 0x100fe20000010000 */
[--C-:B------:R-:W-:Y:S01]  /*13250*/  FADD.FTZ R66, R61, -R152.reuse ;  /* 0x800000983d427221 */ /* 0x100fe20000010000 */
[--C-:B------:R-:W-:Y:S01]  /*13260*/  FADD.FTZ R196, R52, -R152.reuse ;  /* 0x8000009834c47221 */ /* 0x100fe20000010000 */
[--C-:B------:R-:W-:Y:S01]  /*13270*/  FADD.FTZ R52, R53, -R152.reuse ;  /* 0x8000009835347221 */ /* 0x100fe20000010000 */
[--C-:B------:R-:W-:Y:S01]  /*13280*/  FADD.FTZ R80, R80, -R152.reuse ;  /* 0x8000009850507221 */ /* 0x100fe20000010000 */
[----:B------:R-:W2:Y:S01]  /*13290*/  MUFU.RSQ R53, R155 ;  /* 0x0000009b00357308 */ /* 0x000ea20000001400 */
[--C-:B------:R-:W-:Y:S01]  /*132a0*/  FADD.FTZ R84, R84, -R152.reuse ;  /* 0x8000009854547221 */ /* 0x100fe20000010000 */
[----:B------:R-:W3:Y:S01]  /*132b0*/  @!P1 LDC.64 R60, c[0x0][0x258] ;  /* 0x00009600ff3c9b82 */ /* 0x000ee20000000a00 */
        /* <DEDUP_REMOVED lines=16> */
[--C-:B------:R-:W-:Y:S01]  /*133c0*/  FADD.FTZ R48, R45, -R152.reuse ;  /* 0x800000982d307221 */ /* 0x100fe20000010000 */
[----:B--2---:R-:W-:Y:S01]  /*133d0*/  FMUL.FTZ R47, R53, R80 ;  /* 0x00000050352f7220 */ /* 0x004fe20000410000 */
[--C-:B------:R-:W-:Y:S01]  /*133e0*/  FADD.FTZ R222, R74, -R152.reuse ;  /* 0x800000984ade7221 */ /* 0x100fe20000010000 */
[--C-:B------:R-:W-:Y:S01]  /*133f0*/  FADD.FTZ R78, R59, -R152.reuse ;  /* 0x800000983b4e7221 */ /* 0x100fe20000010000 */
[C---:B------:R-:W-:Y:S01]  /*13400*/  FMUL.FTZ R45, R53.reuse, R84 ;  /* 0x00000054352d7220 */ /* 0x040fe20000410000 */
[C---:B------:R-:W-:Y:S01]  /*13410*/  FMUL.FTZ R87, R53.reuse, R87 ;  /* 0x0000005735577220 */ /* 0x040fe20000410000 */
[C---:B------:R-:W-:Y:S01]  /*13420*/  FMUL.FTZ R242, R53.reuse, R82 ;  /* 0x0000005235f27220 */ /* 0x040fe20000410000 */
[----:B------:R-:W-:Y:S01]  /*13430*/  FMUL.FTZ R55, R53, R154 ;  /* 0x0000009a35377220 */ /* 0x000fe20000410000 */
[--C-:B------:R-:W-:Y:S01]  /*13440*/  FADD.FTZ R226, R76, -R152.reuse ;  /* 0x800000984ce27221 */ /* 0x100fe20000010000 */
[--C-:B------:R-:W-:Y:S01]  /*13450*/  FADD.FTZ R224, R77, -R152.reuse ;  /* 0x800000984de07221 */ /* 0x100fe20000010000 */
[--C-:B0-----:R-:W-:Y:S01]  /*13460*/  FADD.FTZ R198, R70, -R152.reuse ;  /* 0x8000009846c67221 */ /* 0x101fe20000010000 */
[--C-:B------:R-:W-:Y:S01]  /*13470*/  FADD.FTZ R200, R64, -R152.reuse ;  /* 0x8000009840c87221 */ /* 0x100fe20000010000 */
[--C-:B------:R-:W-:Y:S01]  /*13480*/  FADD.FTZ R74, R62, -R152.reuse ;  /* 0x800000983e4a7221 */ /* 0x100fe20000010000 */
[--C-:B------:R-:W-:Y:S01]  /*13490*/  FADD.FTZ R54, R54, -R152.reuse ;  /* 0x8000009836367221 */ /* 0x100fe20000010000 */
[----:B------:R0:W-:Y:S01]  /*134a0*/  @!P1 STG.E desc[UR4][R68.64], R153 ;  /* 0x0000009944009986 */ /* 0x0001e2000c101904 */
[C---:B------:R-:W-:Y:S01]  /*134b0*/  FMUL.FTZ R84, R53.reuse, R85 ;  /* 0x0000005535547220 */ /* 0x040fe20000410000 */
[C---:B------:R-:W-:Y:S01]  /*134c0*/  FMUL.FTZ R86, R53.reuse, R86 ;  /* 0x0000005635567220 */ /* 0x040fe20000410000 */
[C---:B------:R-:W-:Y:S01]  /*134d0*/  FMUL.FTZ R240, R53.reuse, R81 ;  /* 0x0000005135f07220 */ /* 0x040fe20000410000 */
[----:B------:R-:W-:Y:S01]  /*134e0*/  FMUL.FTZ R80, R53, R58 ;  /* 0x0000003a35507220 */ /* 0x000fe20000410000 */
        /* <DEDUP_REMOVED lines=13> */
[C---:B0-----:R-:W-:Y:S01]  /*135c0*/  FMUL.FTZ R68, R53.reuse, R66 ;  /* 0x0000004235447220 */ /* 0x041fe20000410000 */
[C---:B------:R-:W-:Y:S01]  /*135d0*/  FMUL.FTZ R77, R53.reuse, R56 ;  /* 0x00000038354d7220 */ /* 0x040fe20000410000 */
[----:B------:R-:W-:Y:S01]  /*135e0*/  FMUL.FTZ R58, R53, R46 ;  /* 0x0000002e353a7220 */ /* 0x000fe20000410000 */
[----:B------:R-:W-:Y:S01]  /*135f0*/  FADD.FTZ R152, R119, -R152 ;  /* 0x8000009877987221 */ /* 0x000fe20000010000 */
[C---:B------:R-:W-:Y:S01]  /*13600*/  FMUL.FTZ R82, R53.reuse, R50 ;  /* 0x0000003235527220 */ /* 0x040fe20000410000 */
[C---:B------:R-:W-:Y:S01]  /*13610*/  FMUL.FTZ R56, R53.reuse, R48 ;  /* 0x0000003035387220 */ /* 0x040fe20000410000 */
[----:B------:R-:W-:Y:S01]  /*13620*/  FMUL.FTZ R79, R53, R44 ;  /* 0x0000002c354f7220 */ /* 0x000fe20000410000 */
[----:B------:R-:W0:Y:S01]  /*13630*/  LDC.64 R66, c[0x0][0x2b8] ;  /* 0x0000ae00ff427b82 */ /* 0x000e220000000a00 */
[----:B------:R-:W-:Y:S01]  /*13640*/  FFMA.FTZ R46, R47, R35, R4 ;  /* 0x000000232f2e7223 */ /* 0x000fe20000010004 */
[----:B---3--:R-:W-:-:S04]  /*13650*/  @!P1 IMAD.WIDE R60, R135, 0x4, R60 ;  /* 0x00000004873c9825 */ /* 0x008fc800078e023c */
[----:B------:R-:W-:Y:S01]  /*13660*/  FMUL.FTZ R119, R53, R78 ;  /* 0x0000004e35777220 */ /* 0x000fe20000410000 */
[----:B------:R-:W-:Y:S01]  /*13670*/  FFMA.FTZ R44, R45, R33, R2 ;  /* 0x000000212d2c7223 */ /* 0x000fe20000010002 */
[----:B------:R-:W-:Y:S01]  /*13680*/  FFMA.FTZ R47, R242, R34, R5 ;  /* 0x00000022f22f7223 */ /* 0x000fe20000010005 */
[----:B------:R-:W-:Y:S01]  /*13690*/  FFMA.FTZ R50, R55, R169, R142 ;  /* 0x000000a937327223 */ /* 0x000fe2000001008e */
[----:B------:R-:W-:Y:S01]  /*136a0*/  FFMA.FTZ R48, R87, R167, R140 ;  /* 0x000000a757307223 */ /* 0x000fe2000001008c */
[C---:B------:R-:W-:Y:S01]  /*136b0*/  FMUL.FTZ R78, R53.reuse, R54 ;  /* 0x00000036354e7220 */ /* 0x040fe20000410000 */
[----:B------:R-:W-:Y:S01]  /*136c0*/  FFMA.FTZ R45, R86, R32, R3 ;  /* 0x00000020562d7223 */ /* 0x000fe20000010003 */
[----:B------:R-:W-:Y:S01]  /*136d0*/  FFMA.FTZ R199, R240, R170, R141 ;  /* 0x000000aaf0c77223 */ /* 0x000fe2000001008d */
[----:B------:R-:W-:Y:S01]  /*136e0*/  FFMA.FTZ R87, R84, R168, R139 ;  /* 0x000000a854577223 */ /* 0x000fe2000001008b */
[C---:B------:R-:W-:Y:S01]  /*136f0*/  FMUL.FTZ R63, R53.reuse, R212 ;  /* 0x000000d4353f7220 */ /* 0x040fe20000410000 */
[----:B------:R-:W-:Y:S01]  /*13700*/  FMUL.FTZ R216, R53, R216 ;  /* 0x000000d835d87220 */ /* 0x000fe20000410000 */
[----:B------:R-:W-:Y:S01]  /*13710*/  LEA R54, P0, R207, UR14, 0x4 ;  /* 0x0000000ecf367c11 */ /* 0x000fe2000f8020ff */
[----:B------:R1:W-:Y:S01]  /*13720*/  @!P1 STG.E desc[UR4][R60.64], R53 ;  /* 0x000000353c009986 */ /* 0x0003e2000c101904 */
[----:B------:R-:W-:Y:S01]  /*13730*/  F2FP.BF16.F32.PACK_AB R47, R50, R47 ;  /* 0x0000002f322f723e */ /* 0x000fe200000010ff */
[----:B------:R-:W-:Y:S01]  /*13740*/  FFMA.FTZ R50, R63, R39, R8 ;  /* 0x000000273f327223 */ /* 0x000fe20000010008 */
[----:B------:R-:W-:Y:S01]  /*13750*/  LEA.HI.X R55, R207, UR15, RZ, 0x4, P0 ;  /* 0x0000000fcf377c11 */ /* 0x000fe200080f24ff */
[----:B------:R-:W-:Y:S01]  /*13760*/  FMUL.FTZ R57, R53, R220 ;  /* 0x000000dc35397220 */ /* 0x000fe20000410000 */
[----:B------:R-:W-:Y:S01]  /*13770*/  F2FP.BF16.F32.PACK_AB R46, R199, R46 ;  /* 0x0000002ec72e723e */ /* 0x000fe200000010ff */
[C---:B------:R-:W-:Y:S01]  /*13780*/  FMUL.FTZ R72, R53.reuse, R72 ;  /* 0x0000004835487220 */ /* 0x040fe20000410000 */
[----:B------:R-:W-:Y:S01]  /*13790*/  F2FP.BF16.F32.PACK_AB R45, R48, R45 ;  /* 0x0000002d302d723e */ /* 0x000fe200000010ff */
[----:B------:R-:W-:Y:S01]  /*137a0*/  FMUL.FTZ R65, R53, R200 ;  /* 0x000000c835417220 */ /* 0x000fe20000410000 */
[----:B------:R-:W-:Y:S01]  /*137b0*/  F2FP.BF16.F32.PACK_AB R44, R87, R44 ;  /* 0x0000002c572c723e */ /* 0x000fe200000010ff */
[C---:B------:R-:W-:Y:S01]  /*137c0*/  FMUL.FTZ R64, R53.reuse, R64 ;  /* 0x0000004035407220 */ /* 0x040fe20000410000 */
[----:B------:R-:W-:Y:S01]  /*137d0*/  FMUL.FTZ R49, R53, R226 ;  /* 0x000000e235317220 */ /* 0x000fe20000410000 */
[----:B-1----:R-:W-:Y:S01]  /*137e0*/  FFMA.FTZ R61, R216, R174, R145 ;  /* 0x000000aed83d7223 */ /* 0x002fe20000010091 */
[----:B------:R-:W-:Y:S01]  /*137f0*/  FFMA.FTZ R60, R65, R43, R12 ;  /* 0x0000002b413c7223 */ /* 0x000fe2000001000c */
[----:B------:R1:W-:Y:S01]  /*13800*/  STG.E.128 desc[UR4][R54.64], R44 ;  /* 0x0000002c36007986 */ /* 0x0003e2000c101d04 */
[C---:B------:R-:W-:Y:S01]  /*13810*/  FMUL.FTZ R224, R53.reuse, R224 ;  /* 0x000000e035e07220 */ /* 0x040fe20000410000 */
[----:B------:R-:W-:Y:S01]  /*13820*/  FMUL.FTZ R208, R53, R208 ;  /* 0x000000d035d07220 */ /* 0x000fe20000410000 */
        /* <DEDUP_REMOVED lines=15> */
[----:B-1----:R-:W-:Y:S01]  /*13920*/  FFMA.FTZ R44, R57, R41, R10 ;  /* 0x00000029392c7223 */ /* 0x002fe2000001000a */
        /* <DEDUP_REMOVED lines=23> */
[----:B0-----:R-:W-:Y:S01]  /*13aa0*/  IMAD.WIDE.U32 R52, R205, 0x10, R66 ;  /* 0x00000010cd347825 */ /* 0x001fe200078e0042 */
[----:B------:R-:W-:-:S03]  /*13ab0*/  F2FP.BF16.F32.PACK_AB R51, R153, R222 ;  /* 0x000000de9933723e */ /* 0x000fc600000010ff */
[----:B------:R-:W-:Y:S01]  /*13ac0*/  FFMA.FTZ R54, R69, R175, R148 ;  /* 0x000000af45367223 */ /* 0x000fe20000010094 */
[----:B------:R-:W-:Y:S01]  /*13ad0*/  F2FP.BF16.F32.PACK_AB R55, R60, R55 ;  /* 0x000000373c37723e */ /* 0x000fe200000010ff */
[----:B------:R-:W-:Y:S01]  /*13ae0*/  FFMA.FTZ R57, R70, R184, R159 ;  /* 0x000000b846397223 */ /* 0x000fe2000001009f */
[----:B------:R-:W0:Y:S01]  /*13af0*/  LDC.64 R60, c[0x0][0x210] ;  /* 0x00008400ff3c7b82 */ /* 0x000e220000000a00 */
[----:B------:R1:W-:Y:S01]  /*13b00*/  STG.E.128 desc[UR4][R52.64], R48 ;  /* 0x0000003034007986 */ /* 0x0003e2000c101d04 */
        /* <DEDUP_REMOVED lines=16> */
[----:B------:R-:W-:-:S03]  /*13c10*/  F2FP.BF16.F32.PACK_AB R47, R81, R206 ;  /* 0x000000ce512f723e */ /* 0x000fc600000010ff */
        /* <DEDUP_REMOVED lines=10> */
[----:B------:R-:W-:Y:S01]  /*13cc0*/  FFMA.FTZ R59, R118, R130, R25 ;  /* 0x00000082763b7223 */ /* 0x000fe20000010019 */
[----:B------:R-:W-:Y:S01]  /*13cd0*/  LEA R68, P0, R203, UR14, 0x4 ;  /* 0x0000000ecb447c11 */ /* 0x000fe2000f8020ff */
[--C-:B------:R-:W-:Y:S01]  /*13ce0*/  IMAD.WIDE.U32 R64, R211, 0x10, R66.reuse ;  /* 0x00000010d3407825 */ /* 0x100fe200078e0042 */
[----:B------:R-:W-:Y:S01]  /*13cf0*/  F2FP.BF16.F32.PACK_AB R51, R119, R80 ;  /* 0x000000507733723e */ /* 0x000fe200000010ff */
[----:B------:R1:W-:Y:S01]  /*13d00*/  STG.E.128 desc[UR4][R62.64], R44 ;  /* 0x0000002c3e007986 */ /* 0x0003e2000c101d04 */
[----:B------:R-:W-:Y:S01]  /*13d10*/  F2FP.BF16.F32.PACK_AB R50, R50, R77 ;  /* 0x0000004d3232723e */ /* 0x000fe200000010ff */
[----:B------:R-:W-:Y:S01]  /*13d20*/  IMAD.WIDE.U32 R66, R213, 0x10, R66 ;  /* 0x00000010d5427825 */ /* 0x000fe200078e0042 */
        /* <DEDUP_REMOVED lines=8> */
[----:B------:R-:W-:-:S02]  /*13db0*/  LEA.HI.X R69, R203, UR15, RZ, 0x4, P0 ;  /* 0x0000000fcb457c11 */ /* 0x000fc400080f24ff */
[----:B------:R-:W-:Y:S02]  /*13dc0*/  F2FP.BF16.F32.PACK_AB R56, R56, R71 ;  /* 0x000000473838723e */ /* 0x000fe400000010ff */
[----:B0-----:R-:W-:-:S03]  /*13dd0*/  LEA R135, R60, R135, 0x2 ;  /* 0x000000873c877211 */ /* 0x001fc600078e10ff */
[----:B------:R1:W-:Y:S01]  /*13de0*/  STG.E.128 desc[UR4][R68.64], R56 ;  /* 0x0000003844007986 */ /* 0x0003e2000c101d04 */
[----:B------:R-:W-:-:S13]  /*13df0*/  ISETP.GE.AND P0, PT, R135, R61, PT ;  /* 0x0000003d8700720c */ /* 0x000fda0003f06270 */
[----:B------:R-:W-:Y:S05]  /*13e00*/  @!P0 BRA `(.L_x_17206) ;  /* 0xfffffed400348947 */ /* 0x000fea000383ffff */
[----:B------:R-:W-:Y:S05]  /*13e10*/  BSYNC B0 ;  /* 0x0000000000007941 */ /* 0x000fea0003800000 */
.L_x_16868:
[----:B------:R-:W-:Y:S05]  /*13e20*/  EXIT ;  /* 0x000000000000794d */ /* 0x000fea0003800000 */
.L_x_17205:
        /* <DEDUP_REMOVED lines=8> */
.L_x_17208:
[----:B------:R-:W-:Y:S05]  /*13eb0*/  BSYNC B1 ;  /* 0x0000000000017941 */ /* 0x000fea0003800000 */
.L_x_17207:
        /* <DEDUP_REMOVED lines=10> */
.L_x_17209:
[----:B------:R-:W-:Y:S01]  /*13f60*/  HFMA2.MMA R202, -RZ, RZ, 0, 2.384185791015625e-07 ;  /* 0x00000004ffca7435 */ /* 0x000fe200000001ff */
[----:B------:R-:W-:-:S05]  /*13f70*/  MOV R152, R201 ;  /* 0x000000c900987202 */ /* 0x000fca0000000f00 */
[----:B------:R-:W-:-:S04]  /*13f80*/  FADD.FTZ R196, R155, R152 ;  /* 0x000000989bc47221 */ /* 0x000fc80000010000 */
[----:B------:R-:W-:-:S07]  /*13f90*/  IMAD.MOV.U32 R215, RZ, RZ, R196 ;  /* 0x000000ffffd77224 */ /* 0x000fce00078e00c4 */
[----:B------:R-:W-:Y:S05]  /*13fa0*/  WARPSYNC.COLLECTIVE R200, `(.L_x_17210) ;  /* 0x00000000c8087348 */ /* 0x000fea0003c00000 */
[----:B------:R0:W1:Y:S02]  /*13fb0*/  SHFL.BFLY P0, R201, R215, R202, R217 ;  /* 0x0c0000cad7c97389 */ /* 0x00006400000000d9 */
[----:B01----:R-:W-:Y:S01]  /*13fc0*/  ENDCOLLECTIVE ;  /* 0x000000000000791b */ /* 0x003fe20003800000 */
.L_x_17210:
[----:B------:R-:W-:Y:S01]  /*13fd0*/  HFMA2.MMA R202, -RZ, RZ, 0, 4.76837158203125e-07 ;  /* 0x00000008ffca7435 */ /* 0x000fe200000001ff */
[----:B------:R-:W-:-:S05]  /*13fe0*/  MOV R153, R201 ;  /* 0x000000c900997202 */ /* 0x000fca0000000f00 */
[----:B------:R-:W-:-:S04]  /*13ff0*/  FADD.FTZ R197, R196, R153 ;  /* 0x00000099c4c57221 */ /* 0x000fc80000010000 */
[----:B------:R-:W-:-:S07]  /*14000*/  IMAD.MOV.U32 R215, RZ, RZ, R197 ;  /* 0x000000ffffd77224 */ /* 0x000fce00078e00c5 */
[----:B------:R-:W-:Y:S05]  /*14010*/  WARPSYNC.COLLECTIVE R200, `(.L_x_17211) ;  /* 0x00000000c8087348 */ /* 0x000fea0003c00000 */
[----:B------:R0:W1:Y:S02]  /*14020*/  SHFL.BFLY P0, R201, R215, R202, R217 ;  /* 0x0c0000cad7c97389 */ /* 0x00006400000000d9 */
[----:B01----:R-:W-:Y:S01]  /*14030*/  ENDCOLLECTIVE ;  /* 0x000000000000791b */ /* 0x003fe20003800000 */
.L_x_17211:
[----:B------:R-:W-:Y:S01]  /*14040*/  HFMA2.MMA R202, -RZ, RZ, 0, 9.5367431640625e-07 ;  /* 0x00000010ffca7435 */ /* 0x000fe200000001ff */
[----:B------:R-:W-:-:S05]  /*14050*/  MOV R152, R201 ;  /* 0x000000c900987202 */ /* 0x000fca0000000f00 */
[----:B------:R-:W-:-:S04]  /*14060*/  FADD.FTZ R199, R197, R152 ;  /* 0x00000098c5c77221 */ /* 0x000fc80000010000 */
[----:B------:R-:W-:-:S07]  /*14070*/  IMAD.MOV.U32 R215, RZ, RZ, R199 ;  /* 0x000000ffffd77224 */ /* 0x000fce00078e00c7 */
[----:B------:R-:W-:Y:S05]  /*14080*/  WARPSYNC.COLLECTIVE R200, `(.L_x_17212) ;  /* 0x00000000c8087348 */ /* 0x000fea0003c00000 */
[----:B------:R0:W1:Y:S02]  /*14090*/  SHFL.BFLY P0, R201, R215, R202, R217 ;  /* 0x0c0000cad7c97389 */ /* 0x00006400000000d9 */
[----:B01----:R-:W-:Y:S01]  /*140a0*/  ENDCOLLECTIVE ;  /* 0x000000000000791b */ /* 0x003fe20003800000 */
.L_x_17212:
[----:B------:R-:W-:Y:S01]  /*140b0*/  HFMA2.MMA R202, -RZ, RZ, 0, 5.9604644775390625e-08 ;  /* 0x00000001ffca7435 */ /* 0x000fe200000001ff */
[----:B------:R-:W-:-:S05]  /*140c0*/  MOV R152, R201 ;  /* 0x000000c900987202 */ /* 0x000fca0000000f00 */
[----:B------:R-:W-:-:S04]  /*140d0*/  FADD.FTZ R153, R199, R152 ;  /* 0x00000098c7997221 */ /* 0x000fc80000010000 */
[----:B------:R-:W-:-:S04]  /*140e0*/  FMUL.FTZ R153, R153, R154 ;  /* 0x0000009a99997220 */ /* 0x000fc80000410000 */
[--C-:B------:R-:W-:Y:S01]  /*140f0*/  FADD.FTZ R152, R84, -R153.reuse ;  /* 0x8000009954987221 */ /* 0x100fe20000010000 */
[----:B------:R-:W-:-:S03]  /*14100*/  FADD.FTZ R155, R85, -R153 ;  /* 0x80000099559b7221 */ /* 0x000fc60000010000 */
        /* <DEDUP_REMOVED lines=93> */
[----:B------:R-:W-:-:S04]  /*146e0*/  FFMA.FTZ R152, R155, R155, R152 ;  /* 0x0000009b9b987223 */ /* 0x000fc80000010098 */
[----:B------:R-:W-:-:S07]  /*146f0*/  IMAD.MOV.U32 R215, RZ, RZ, R152 ;  /* 0x000000ffffd77224 */ /* 0x000fce00078e0098 */
[----:B------:R-:W-:Y:S05]  /*14700*/  WARPSYNC.COLLECTIVE R200, `(.L_x_17213) ;  /* 0x00000000c8087348 */ /* 0x000fea0003c00000 */
[----:B------:R0:W1:Y:S02]  /*14710*/  SHFL.BFLY P0, R201, R215, R202, R217 ;  /* 0x0c0000cad7c97389 */ /* 0x00006400000000d9 */
[----:B01----:R-:W-:Y:S01]  /*14720*/  ENDCOLLECTIVE ;  /* 0x000000000000791b */ /* 0x003fe20003800000 */
.L_x_17213:
[----:B------:R-:W-:Y:S01]  /*14730*/  HFMA2.MMA R202, -RZ, RZ, 0, 1.1920928955078125e-07 ;  /* 0x00000002ffca7435 */ /* 0x000fe200000001ff */
[----:B------:R-:W-:-:S05]  /*14740*/  MOV R155, R201 ;  /* 0x000000c9009b7202 */ /* 0x000fca0000000f00 */
[----:B------:R-:W-:-:S04]  /*14750*/  FADD.FTZ R155, R152, R155 ;  /* 0x0000009b989b7221 */ /* 0x000fc80000010000 */
[----:B------:R-:W-:-:S07]  /*14760*/  IMAD.MOV.U32 R215, RZ, RZ, R155 ;  /* 0x000000ffffd77224 */ /* 0x000fce00078e009b */
[----:B------:R-:W-:Y:S05]  /*14770*/  WARPSYNC.COLLECTIVE R200, `(.L_x_17214) ;  /* 0x00000000c8087348 */ /* 0x000fea0003c00000 */
[----:B------:R0:W1:Y:S02]  /*14780*/  SHFL.BFLY P0, R201, R215, R202, R217 ;  /* 0x0c0000cad7c97389 */ /* 0x00006400000000d9 */
[----:B01----:R-:W-:Y:S01]  /*14790*/  ENDCOLLECTIVE ;  /* 0x000000000000791b */ /* 0x003fe20003800000 */
.L_x_17214:
[----:B------:R-:W-:Y:S01]  /*147a0*/  HFMA2.MMA R202, -RZ, RZ, 0, 2.384185791015625e-07 ;  /* 0x00000004ffca7435 */ /* 0x000fe200000001ff */
[----:B------:R-:W-:-:S05]  /*147b0*/  MOV R196, R201 ;  /* 0x000000c900c47202 */ /* 0x000fca0000000f00 */
[----:B------:R-:W-:-:S04]  /*147c0*/  FADD.FTZ R196, R155, R196 ;  /* 0x000000c49bc47221 */ /* 0x000fc80000010000 */
[----:B------:R-:W-:-:S07]  /*147d0*/  IMAD.MOV.U32 R215, RZ, RZ, R196 ;  /* 0x000000ffffd77224 */ /* 0x000fce00078e00c4 */
[----:B------:R-:W-:Y:S05]  /*147e0*/  WARPSYNC.COLLECTIVE R200, `(.L_x_17215) ;  /* 0x00000000c8087348 */ /* 0x000fea0003c00000 */
[----:B------:R0:W1:Y:S02]  /*147f0*/  SHFL.BFLY P0, R201, R215, R202, R217 ;  /* 0x0c0000cad7c97389 */ /* 0x00006400000000d9 */
[----:B01----:R-:W-:Y:S01]  /*14800*/  ENDCOLLECTIVE ;  /* 0x000000000000791b */ /* 0x003fe20003800000 */
.L_x_17215:
[----:B------:R-:W-:Y:S01]  /*14810*/  HFMA2.MMA R202, -RZ, RZ, 0, 4.76837158203125e-07 ;  /* 0x00000008ffca7435 */ /* 0x000fe200000001ff */
[----:B------:R-:W-:-:S05]  /*14820*/  MOV R197, R201 ;  /* 0x000000c900c57202 */ /* 0x000fca0000000f00 */
[----:B------:R-:W-:-:S04]  /*14830*/  FADD.FTZ R197, R196, R197 ;  /* 0x000000c5c4c57221 */ /* 0x000fc80000010000 */
[----:B------:R-:W-:-:S07]  /*14840*/  IMAD.MOV.U32 R215, RZ, RZ, R197 ;  /* 0x000000ffffd77224 */ /* 0x000fce00078e00c5 */
[----:B------:R-:W-:Y:S05]  /*14850*/  WARPSYNC.COLLECTIVE R200, `(.L_x_17216) ;  /* 0x00000000c8087348 */ /* 0x000fea0003c00000 */
[----:B------:R0:W1:Y:S02]  /*14860*/  SHFL.BFLY P0, R201, R215, R202, R217 ;  /* 0x0c0000cad7c97389 */ /* 0x00006400000000d9 */
[----:B01----:R-:W-:Y:S01]  /*14870*/  ENDCOLLECTIVE ;  /* 0x000000000000791b */ /* 0x003fe20003800000 */
.L_x_17216:
[----:B------:R-:W-:Y:S01]  /*14880*/  HFMA2.MMA R202, -RZ, RZ, 0, 9.5367431640625e-07 ;  /* 0x00000010ffca7435 */ /* 0x000fe200000001ff */
[----:B------:R-:W-:-:S05]  /*14890*/  MOV R198, R201 ;  /* 0x000000c900c67202 */ /* 0x000fca0000000f00 */
[----:B------:R-:W-:-:S04]  /*148a0*/  FADD.FTZ R198, R197, R198 ;  /* 0x000000c6c5c67221 */ /* 0x000fc80000010000 */
[----:B------:R-:W-:-:S07]  /*148b0*/  IMAD.MOV.U32 R215, RZ, RZ, R198 ;  /* 0x000000ffffd77224 */ /* 0x000fce00078e00c6 */
[----:B------:R-:W-:Y:S05]  /*148c0*/  WARPSYNC.COLLECTIVE R200, `(.L_x_17217) ;  /* 0x00000000c8087348 */ /* 0x000fea0003c00000 */
[----:B------:R0:W1:Y:S02]  /*148d0*/  SHFL.BFLY P0, R201, R215, R202, R217 ;  /* 0x0c0000cad7c97389 */ /* 0x00006400000000d9 */
[----:B01----:R-:W-:Y:S01]  /*148e0*/  ENDCOLLECTIVE ;  /* 0x000000000000791b */ /* 0x003fe20003800000 */
.L_x_17217:
[----:B------:R-:W-:Y:S01]  /*148f0*/  MOV R199, R201 ;  /* 0x000000c900c77202 */ /* 0x000fe20000000f00 */
[----:B------:R-:W-:Y:S06]  /*14900*/  BRA `(.L_x_17218) ;  /* 0xffffffe8001c7947 */ /* 0x000fec000383ffff */
.L_x_17219:
        /* <DEDUP_REMOVED lines=15> */
.L_x_44396:


//--------------------- .text._ZN10layer_norm13ln_fwd_kernelINS_13Kernel_traitsI13__nv_bfloat16S2_fS2_fjLj1536ELj1ELj4ELj1ELj16ENS_18Kernel_traits_baseILj1536ES2_S2_fS2_fjLj128EEEEELb1ELb1ELb1ELb0EEEvNS_9FwdParamsE --------------------------
	.section	.text._ZN10layer_norm13ln_fwd_kernelINS_13Kernel_traitsI13__nv_bfloat16S2_fS2_fjLj1536ELj1ELj4ELj1ELj16ENS_18Kernel_traits_baseILj1536ES2_S2_fS2_fjLj128EEEEELb1ELb1ELb1ELb0EEEvNS_9FwdParamsE,"ax",@progbits
	.align	128
        .global         _ZN10layer_norm13ln_fwd_kernelINS_13Kernel_traitsI13__nv_bfloat16S2_fS2_fjLj1536ELj1ELj4ELj1ELj16ENS_18Kernel_traits_baseILj1536ES2_S2_fS2_fjLj128EEEEELb1ELb1ELb1ELb0EEEvNS_9FwdParamsE
        .type           _ZN10layer_norm13ln_fwd_kernelINS_13Kernel_traitsI13__nv_bfloat16S2_fS2_fjLj1536ELj1ELj4ELj1ELj16ENS_18Kernel_traits_baseILj1536ES2_S2_fS2_fjLj128EEEEELb1ELb1ELb1ELb0EEEvNS_9FwdParamsE,@function
        .size           _ZN10layer_norm13ln_fwd_kernelINS_13Kernel_traitsI13__nv_bfloat16S2_fS2_fjLj1536ELj1ELj4ELj1ELj16ENS_18Kernel_traits_baseILj1536ES2_S2_fS2_fjLj128EEEEELb1ELb1ELb1ELb0EEEvNS_9FwdParamsE,(.L_x_44397 - _ZN10layer_norm13ln_fwd_kernelINS_13Kernel_traitsI13__nv_bfloat16S2_fS2_fjLj1536ELj1ELj4ELj1ELj16ENS_18Kernel_traits_baseILj1536ES2_S2_fS2_fjLj128EEEEELb1ELb1ELb1ELb0EEEvNS_9FwdParamsE)
        .other          _ZN10layer_norm13ln_fwd_kernelINS_13Kernel_traitsI13__nv_bfloat16S2_fS2_fjLj1536ELj1ELj4ELj1ELj16ENS_18Kernel_traits_baseILj1536ES2_S2_fS2_fjLj128EEEEELb1ELb1ELb1ELb0EEEvNS_9FwdParamsE,@"STO_CUDA_ENTRY STV_DEFAULT"
_ZN10layer_norm13ln_fwd_kernelINS_13Kernel_traitsI13__nv_bfloat16S2_fS2_fjLj1536ELj1ELj4ELj1ELj16ENS_18Kernel_traits_baseILj1536ES2_S2_fS2_fjLj128EEEEELb1ELb1ELb1ELb0EEEvNS_9FwdParamsE:
.text._ZN10layer_norm13ln_fwd_kernelINS_13Kernel_traitsI13__nv_bfloat16S2_fS2_fjLj1536ELj1ELj4ELj1ELj16ENS_18Kernel_traits_baseILj1536ES2_S2_fS2_fjLj128EEEEELb1ELb1ELb1ELb0EEEvNS_9FwdParamsE:
        /* <DEDUP_REMOVED lines=120> */
.L_x_17221:
[----:B------:R-:W-:Y:S05]  /*0780*/  BSYNC B0 ;  /* 0x0000000000007941 */ /* 0x000fea0003800000 */
.L_x_17220:
        /* <DEDUP_REMOVED lines=26> */
.L_x_17223:
[----:B------:R-:W-:Y:S05]  /*0930*/  BSYNC B0 ;  /* 0x0000000000007941 */ /* 0x000fea0003800000 */
.L_x_17222:
        /* <DEDUP_REMOVED lines=26> */
.L_x_17225:
[----:B------:R-:W-:Y:S05]  /*0ae0*/  BSYNC B0 ;  /* 0x0000000000007941 */ /* 0x000fea0003800000 */
.L_x_17224:
        /* <DEDUP_REMOVED lines=26> */
.L_x_17227:
[----:B------:R-:W-:Y:S05]  /*0c90*/  BSYNC B0 ;  /* 0x0000000000007941 */ /* 0x000fea0003800000 */
.L_x_17226:
        /* <DEDUP_REMOVED lines=26> */
.L_x_17229:
[----:B------:R-:W-:Y:S05]  /*0e40*/  BSYNC B0 ;  /* 0x0000000000007941 */ /* 0x000fea0003800000 */
.L_x_17228:
        /* <DEDUP_REMOVED lines=33> */
.L_x_17231:
[----:B------:R-:W-:Y:S05]  /*1060*/  BSYNC B0 ;  /* 0x0000000000007941 */ /* 0x000fea0003800000 */
.L_x_17230:
        /* <DEDUP_REMOVED lines=187> */
[----:B------:R-:W-:-:S07]  /*1c20*/  IMAD.U32 R214, R214, 0x10000, RZ ;  /* 0x00010000d6d67824 */ /* 0x000fce00078e00ff */
.L_x_17700:
        /* <DEDUP_REMOVED lines=9> */
[----:B--2---:R-:W-:-:S03]  /*1cc0*/  IMAD.MOV.U32 R239, RZ, RZ, RZ ;  /* 0x000000ffffef7224 */ /* 0x004fc600078e00ff */
        /* <DEDUP_REMOVED lines=8> */
[----:B------:R-:W-:Y:S02]  /*1d50*/  @P0 LEA.HI R235, R233, R234, RZ, 0x3 ;  /* 0x000000eae9eb0211 */ /* 0x000fe400078f18ff */
[----:B------:R-:W-:Y:S02]  /*1d60*/  SHF.R.S32.HI R233, RZ, 0x1f, R114 ;  /* 0x0000001fffe97819 */ /* 0x000fe40000011472 */
        /* <DEDUP_REMOVED lines=31> */
.L_x_17238:
[----:B------:R-:W-:-:S07]  /*1f60*/  IMAD.MOV.U32 R110, RZ, RZ, R232 ;  /* 0x000000ffff6e7224 */ /* 0x000fce00078e00e8 */
.L_x_17239:
[----:B------:R-:W-:Y:S05]  /*1f70*/  BSYNC B3 ;  /* 0x0000000000037941 */ /* 0x000fea0003800000 */
.L_x_17237:
        /* <DEDUP_REMOVED lines=16> */
.L_x_17243:
[----:B------:R-:W-:Y:S05]  /*2080*/  BSYNC B4 ;  /* 0x0000000000047941 */ /* 0x000fea0003800000 */
.L_x_17242:
        /* <DEDUP_REMOVED lines=42> */
[----:B------:R-:W-:Y:S01]  /*2330*/  LOP3.LUT R226, R53, UR29, R54, 0x96, !PT ;  /* 0x0000001d35e27c12 */ /* 0x000fe2000f8e9636 */
[----:B------:R-:W-:-:S07]  /*2340*/  IMAD.MOV.U32 R230, RZ, RZ, R52 ;  /* 0x000000ffffe67224 */ /* 0x000fce00078e0034 */
.L_x_17241:
[----:B------:R-:W-:Y:S05]  /*2350*/  BSYNC B3 ;  /* 0x0000000000037941 */ /* 0x000fea0003800000 */
.L_x_17240:
        /* <DEDUP_REMOVED lines=11> */
.L_x_17236:
[----:B------:R-:W-:Y:S05]  /*2410*/  BSYNC B2 ;  /* 0x0000000000027941 */ /* 0x000fea0003800000 */
.L_x_17235:
        /* <DEDUP_REMOVED lines=18> */
.L_x_17247:
[----:B------:R-:W-:-:S07]  /*2540*/  IMAD.MOV.U32 R53, RZ, RZ, R232 ;  /* 0x000000ffff357224 */ /* 0x000fce00078e00e8 */
.L_x_17248:
[----:B------:R-:W-:Y:S05]  /*2550*/  BSYNC B3 ;  /* 0x0000000000037941 */ /* 0x000fea0003800000 */
.L_x_17246:
        /* <DEDUP_REMOVED lines=16> */
.L_x_17252:
[----:B------:R-:W-:Y:S05]  /*2660*/  BSYNC B4 ;  /* 0x0000000000047941 */ /* 0x000fea0003800000 */
.L_x_17251:
        /* <DEDUP_REMOVED lines=44> */
.L_x_17250:
[----:B------:R-:W-:Y:S05]  /*2930*/  BSYNC B3 ;  /* 0x0000000000037941 */ /* 0x000fea0003800000 */
.L_x_17249:
        /* <DEDUP_REMOVED lines=12> */
.L_x_17245:
[----:B------:R-:W-:Y:S05]  /*2a00*/  BSYNC B2 ;  /* 0x0000000000027941 */ /* 0x000fea0003800000 */
.L_x_17244:
        /* <DEDUP_REMOVED lines=18> */
.L_x_17256:
[----:B------:R-:W-:-:S07]  /*2b30*/  IMAD.MOV.U32 R222, RZ, RZ, R232 ;  /* 0x000000ffffde7224 */ /* 0x000fce00078e00e8 */
.L_x_17257:
[----:B------:R-:W-:Y:S05]  /*2b40*/  BSYNC B3 ;  /* 0x0000000000037941 */ /* 0x000fea0003800000 */
.L_x_17255:
        /* <DEDUP_REMOVED lines=16> */
.L_x_17261:
[----:B------:R-:W-:Y:S05]  /*2c50*/  BSYNC B4 ;  /* 0x0000000000047941 */ /* 0x000fea0003800000 */
.L_x_17260:
        /* <DEDUP_REMOVED lines=44> */
.L_x_17259:
[----:B------:R-:W-:Y:S05]  /*2f20*/  BSYNC B3 ;  /* 0x0000000000037941 */ /* 0x000fea0003800000 */
.L_x_17258:
        /* <DEDUP_REMOVED lines=11> */
.L_x_17254:
[----:B------:R-:W-:Y:S05]  /*2fe0*/  BSYNC B2 ;  /* 0x0000000000027941 */ /* 0x000fea0003800000 */
.L_x_17253:
        /* <DEDUP_REMOVED lines=18> */
.L_x_17265:
[----:B------:R-:W-:-:S07]  /*3110*/  IMAD.MOV.U32 R55, RZ, RZ, R232 ;  /* 0x000000ffff377224 */ /* 0x000fce00078e00e8 */
.L_x_17266:
[----:B------:R-:W-:Y:S05]  /*3120*/  BSYNC B3 ;  /* 0x0000000000037941 */ /* 0x000fea0003800000 */
.L_x_17264:
        /* <DEDUP_REMOVED lines=16> */
.L_x_17270:
[----:B------:R-:W-:Y:S05]  /*3230*/  BSYNC B4 ;  /* 0x0000000000047941 */ /* 0x000fea0003800000 */
.L_x_17269:
        /* <DEDUP_REMOVED lines=44> */
.L_x_17268:
[----:B------:R-:W-:Y:S05]  /*3500*/  BSYNC B3 ;  /* 0x0000000000037941 */ /* 0x000fea0003800000 */
.L_x_17267:
        /* <DEDUP_REMOVED lines=12> */
.L_x_17263:
[----:B------:R-:W-:Y:S05]  /*35d0*/  BSYNC B2 ;  /* 0x0000000000027941 */ /* 0x000fea0003800000 */
.L_x_17262:
        /* <DEDUP_REMOVED lines=18> */
.L_x_17274:
[----:B------:R-:W-:-:S07]  /*3700*/  IMAD.MOV.U32 R220, RZ, RZ, R232 ;  /* 0x000000ffffdc7224 */ /* 0x000fce00078e00e8 */
.L_x_17275:
[----:B------:R-:W-:Y:S05]  /*3710*/  BSYNC B3 ;  /* 0x0000000000037941 */ /* 0x000fea0003800000 */
.L_x_17273:
        /* <DEDUP_REMOVED lines=16> */
.L_x_17279:
[----:B------:R-:W-:Y:S05]  /*3820*/  BSYNC B4 ;  /* 0x0000000000047941 */ /* 0x000fea0003800000 */
.L_x_17278:
        /* <DEDUP_REMOVED lines=44> */
.L_x_17277:
[----:B------:R-:W-:Y:S05]  /*3af0*/  BSYNC B3 ;  /* 0x0000000000037941 */ /* 0x000fea0003800000 */
.L_x_17276:
        /* <DEDUP_REMOVED lines=11> */
.L_x_17272:
[----:B------:R-:W-:Y:S05]  /*3bb0*/  BSYNC B2 ;  /* 0x0000000000027941 */ /* 0x000fea0003800000 */
.L_x_17271:
        /* <DEDUP_REMOVED lines=18> */
.L_x_17283:
[----:B------:R-:W-:-:S07]  /*3ce0*/  IMAD.MOV.U32 R65, RZ, RZ, R232 ;  /* 0x000000ffff417224 */ /* 0x000fce00078e00e8 */
.L_x_17284:
[----:B------:R-:W-:Y:S05]  /*3cf0*/  BSYNC B3 ;  /* 0x0000000000037941 */ /* 0x000fea0003800000 */
.L_x_17282:
        /* <DEDUP_REMOVED lines=16> */
.L_x_17288:
[----:B------:R-:W-:Y:S05]  /*3e00*/  BSYNC B4 ;  /* 0x0000000000047941 */ /* 0x000fea0003800000 */
.L_x_17287:
        /* <DEDUP_REMOVED lines=44> */
.L_x_17286:
[----:B------:R-:W-:Y:S05]  /*40d0*/  BSYNC B3 ;  /* 0x0000000000037941 */ /* 0x000fea0003800000 */
.L_x_17285:
        /* <DEDUP_REMOVED lines=12> */
.L_x_17281:
[----:B------:R-:W-:Y:S05]  /*41a0*/  BSYNC B2 ;  /* 0x0000000000027941 */ /* 0x000fea0003800000 */
.L_x_17280:
        /* <DEDUP_REMOVED lines=18> */
.L_x_17292:
[----:B------:R-:W-:-:S07]  /*42d0*/  IMAD.MOV.U32 R218, RZ, RZ, R232 ;  /* 0x000000ffffda7224 */ /* 0x000fce00078e00e8 */
.L_x_17293:
[----:B------:R-:W-:Y:S05]  /*42e0*/  BSYNC B3 ;  /* 0x0000000000037941 */ /* 0x000fea0003800000 */
.L_x_17291:
        /* <DEDUP_REMOVED lines=16> */
.L_x_17297:
[----:B------:R-:W-:Y:S05]  /*43f0*/  BSYNC B4 ;  /* 0x0000000000047941 */ /* 0x000fea0003800000 */
.L_x_17296:
        /* <DEDUP_REMOVED lines=44> */
.L_x_17295:
[----:B------:R-:W-:Y:S05]  /*46c0*/  BSYNC B3 ;  /* 0x0000000000037941 */ /* 0x000fea0003800000 */
.L_x_17294:
        /* <DEDUP_REMOVED lines=11> */
.L_x_17290:
[----:B------:R-:W-:Y:S05]  /*4780*/  BSYNC B2 ;  /* 0x0000000000027941 */ /* 0x000fea0003800000 */
.L_x_17289:
        /* <DEDUP_REMOVED lines=18> */
.L_x_17301:
[----:B------:R-:W-:-:S07]  /*48b0*/  IMAD.MOV.U32 R67, RZ, RZ, R232 ;  /* 0x000000ffff437224 */ /* 0x000fce00078e00e8 */
.L_x_17302:
[----:B------:R-:W-:Y:S05]  /*48c0*/  BSYNC B3 ;  /* 0x0000000000037941 */ /* 0x000fea0003800000 */
.L_x_17300:
        /* <DEDUP_REMOVED lines=16> */
.L_x_17306:
[----:B------:R-:W-:Y:S05]  /*49d0*/  BSYNC B4 ;  /* 0x0000000000047941 */ /* 0x000fea0003800000 */
.L_x_17305:
        /* <DEDUP_REMOVED lines=44> */
.L_x_17304:
[----:B------:R-:W-:Y:S05]  /*4ca0*/  BSYNC B3 ;  /* 0x0000000000037941 */ /* 0x000fea0003800000 */
.L_x_17303:
        /* <DEDUP_REMOVED lines=12> */
.L_x_17299:
[----:B------:R-:W-:Y:S05]  /*4d70*/  BSYNC B2 ;  /* 0x0000000000027941 */ /* 0x000fea0003800000 */
.L_x_17298:
[----:B------:R-:W0:Y:S01]  /*4d80*/  LDC.64 R108, c[0x0][0x238] ;  /* 0x00008e00ff6c7b82 */ /* 0x000e220000000a00 */
[----:B------:R-:W-:Y:S01]  /*4d90*/  BSSY B2, `(.L_x_17307) ;  /* 0x0000019000027945 */ /* 0x000fe20003800000 */
[----:B0-----:R-:W-:-:S05]  /*4da0*/  IMAD.WIDE.U32 R108, R240, 0x20, R108 ;  /* 0x00000020f06c7825 */ /* 0x001fca00078e006c */
[----:B------:R0:W-:Y:S04]  /*4db0*/  STG.E.128 desc[UR6][R108.64], R52 ;  /* 0x000000346c007986 */ /* 0x0001e8000c101d06 */
[----:B------:R0:W-:Y:S01]  /*4dc0*/  STG.E.128 desc[UR6][R108.64+0x10], R64 ;  /* 0x000010406c007986 */ /* 0x0001e2000c101d06 */
[----:B------:R-:W-:Y:S05]  /*4dd0*/  @!P0 BRA `(.L_x_17308) ;  /* 0x0000000000508947 */ /* 0x000fea0003800000 */
[----:B0-----:R-:W-:Y:S02]  /*4de0*/  SHF.L.U32 R109, R218, 0x10, RZ ;  /* 0x00000010da6d7819 */ /* 0x001fe400000006ff */
[----:B------:R-:W-:Y:S02]  /*4df0*/  LOP3.LUT R108, R217, 0xffff, RZ, 0xc0, !PT ;  /* 0x0000ffffd96c7812 */ /* 0x000fe400078ec0ff */
[----:B------:R-:W-:Y:S02]  /*4e00*/  LOP3.LUT R109, R109, 0xff0000, RZ, 0xc0, !PT ;  /* 0x00ff00006d6d7812 */ /* 0x000fe400078ec0ff */
[----:B------:R-:W-:Y:S02]  /*4e10*/  PRMT R110, R219, 0x7104, RZ ;  /* 0x00007104db6e7816 */ /* 0x000fe400000000ff */
[----:B------:R-:W-:Y:S02]  /*4e20*/  PRMT R241, R109, 0x4210, R108 ;  /* 0x000042106df17816 */ /* 0x000fe4000000006c */
[----:B------:R-:W0:Y:S01]  /*4e30*/  LDC.64 R108, c[0x0][0x240] ;  /* 0x00009000ff6c7b82 */ /* 0x000e220000000a00 */
        /* <DEDUP_REMOVED lines=9> */
[----:B------:R-:W-:Y:S02]  /*4ed0*/  LOP3.LUT R235, R110, R236, R234, 0xfe, !PT ;  /* 0x000000ec6eeb7212 */ /* 0x000fe400078efeea */
[----:B------:R-:W-:Y:S02]  /*4ee0*/  LOP3.LUT R111, R237, R111, RZ, 0xfc, !PT ;  /* 0x0000006fed6f7212 */ /* 0x000fe400078efcff */
[----:B------:R-:W-:Y:S01]  /*4ef0*/  LOP3.LUT R110, R235, 0xff, R224, 0xf8, !PT ;  /* 0x000000ffeb6e7812 */ /* 0x000fe200078ef8e0 */
[----:B0-----:R-:W-:-:S05]  /*4f00*/  IMAD.WIDE.U32 R108, R239, 0x8, R108 ;  /* 0x00000008ef6c7825 */ /* 0x001fca00078e006c */
[----:B------:R1:W-:Y:S02]  /*4f10*/  STG.E.64 desc[UR6][R108.64], R110 ;  /* 0x0000006e6c007986 */ /* 0x0003e4000c101b06 */
.L_x_17308:
[----:B------:R-:W-:Y:S05]  /*4f20*/  BSYNC B2 ;  /* 0x0000000000027941 */ /* 0x000fea0003800000 */
.L_x_17307:
[----:B------:R-:W-:Y:S02]  /*4f30*/  VIADD R240, R240, 0x20 ;  /* 0x00000020f0f07836 */ /* 0x000fe40000000000 */
[----:B------:R-:W-:-:S07]  /*4f40*/  VIADD R239, R239, 0x20 ;  /* 0x00000020efef7836 */ /* 0x000fce0000000000 */
.L_x_17234:
[----:B------:R-:W-:Y:S05]  /*4f50*/  BSYNC B1 ;  /* 0x0000000000017941 */ /* 0x000fea0003800000 */
.L_x_17233:
        /* <DEDUP_REMOVED lines=32> */
.L_x_17314:
[----:B------:R-:W-:-:S07]  /*5160*/  IMAD.MOV.U32 R110, RZ, RZ, R232 ;  /* 0x000000ffff6e7224 */ /* 0x000fce00078e00e8 */
.L_x_17315:
[----:B------:R-:W-:Y:S05]  /*5170*/  BSYNC B3 ;  /* 0x0000000000037941 */ /* 0x000fea0003800000 */
.L_x_17313:
        /* <DEDUP_REMOVED lines=16> */
.L_x_17319:
[----:B------:R-:W-:Y:S05]  /*5280*/  BSYNC B4 ;  /* 0x0000000000047941 */ /* 0x000fea0003800000 */
.L_x_17318:
        /* <DEDUP_REMOVED lines=44> */
.L_x_17317:
[----:B------:R-:W-:Y:S05]  /*5550*/  BSYNC B3 ;  /* 0x0000000000037941 */ /* 0x000fea0003800000 */
.L_x_17316:
        /* <DEDUP_REMOVED lines=11> */
.L_x_17312:
[----:B------:R-:W-:Y:S05]  /*5610*/  BSYNC B2 ;  /* 0x0000000000027941 */ /* 0x000fea0003800000 */
.L_x_17311:
        /* <DEDUP_REMOVED lines=18> */
.L_x_17323:
[----:B------:R-:W-:-:S07]  /*5740*/  IMAD.MOV.U32 R69, RZ, RZ, R232 ;  /* 0x000000ffff457224 */ /* 0x000fce00078e00e8 */
.L_x_17324:
[----:B------:R-:W-:Y:S05]  /*5750*/  BSYNC B3 ;  /* 0x0000000000037941 */ /* 0x000fea0003800000 */
.L_x_17322:
        /* <DEDUP_REMOVED lines=16> */
.L_x_17328:
[----:B------:R-:W-:Y:S05]  /*5860*/  BSYNC B4 ;  /* 0x0000000000047941 */ /* 0x000fea0003800000 */
.L_x_17327:
        /* <DEDUP_REMOVED lines=44> */
.L_x_17326:
[----:B------:R-:W-:Y:S05]  /*5b30*/  BSYNC B3 ;  /* 0x0000000000037941 */ /* 0x000fea0003800000 */
.L_x_17325:
        /* <DEDUP_REMOVED lines=12> */
.L_x_17321:
[----:B------:R-:W-:Y:S05]  /*5c00*/  BSYNC B2 ;  /* 0x0000000000027941 */ /* 0x000fea0003800000 */
.L_x_17320:
        /* <DEDUP_REMOVED lines=18> */
.L_x_17332:
[----:B------:R-:W-:-:S07]  /*5d30*/  IMAD.MOV.U32 R222, RZ, RZ, R232 ;  /* 0x000000ffffde7224 */ /* 0x000fce00078e00e8 */
.L_x_17333:
[----:B------:R-:W-:Y:S05]  /*5d40*/  BSYNC B3 ;  /* 0x0000000000037941 */ /* 0x000fea0003800000 */
.L_x_17331:
        /* <DEDUP_REMOVED lines=16> */
.L_x_17337:
[----:B------:R-:W-:Y:S05]  /*5e50*/  BSYNC B4 ;  /* 0x0000000000047941 */ /* 0x000fea0003800000 */
.L_x_17336:
        /* <DEDUP_REMOVED lines=44> */
.L_x_17335:
[----:B------:R-:W-:Y:S05]  /*6120*/  BSYNC B3 ;  /* 0x0000000000037941 */ /* 0x000fea0003800000 */
.L_x_17334:
        /* <DEDUP_REMOVED lines=11> */
.L_x_17330:
[----:B------:R-:W-:Y:S05]  /*61e0*/  BSYNC B2 ;  /* 0x0000000000027941 */ /* 0x000fea0003800000 */
.L_x_17329:
        /* <DEDUP_REMOVED lines=18> */
.L_x_17341:
[----:B------:R-:W-:-:S07]  /*6310*/  IMAD.MOV.U32 R71, RZ, RZ, R232 ;  /* 0x000000ffff477224 */ /* 0x000fce00078e00e8 */
.L_x_17342:
[----:B------:R-:W-:Y:S05]  /*6320*/  BSYNC B3 ;  /* 0x0000000000037941 */ /* 0x000fea0003800000 */
.L_x_17340:
        /* <DEDUP_REMOVED lines=16> */
.L_x_17346:
[----:B------:R-:W-:Y:S05]  /*6430*/  BSYNC B4 ;  /* 0x0000000000047941 */ /* 0x000fea0003800000 */
.L_x_17345:
        /* <DEDUP_REMOVED lines=44> */
.L_x_17344:
[----:B------:R-:W-:Y:S05]  /*6700*/  BSYNC B3 ;  /* 0x0000000000037941 */ /* 0x000fea0003800000 */
.L_x_17343:
        /* <DEDUP_REMOVED lines=12> */
.L_x_17339:
[----:B------:R-:W-:Y:S05]  /*67d0*/  BSYNC B2 ;  /* 0x0000000000027941 */ /* 0x000fea0003800000 */
.L_x_17338:
        /* <DEDUP_REMOVED lines=18> */
.L_x_17350:
[----:B------:R-:W-:-:S07]  /*6900*/  IMAD.MOV.U32 R220, RZ, RZ, R232 ;  /* 0x000000ffffdc7224 */ /* 0x000fce00078e00e8 */
.L_x_17351:
[----:B------:R-:W-:Y:S05]  /*6910*/  BSYNC B3 ;  /* 0x0000000000037941 */ /* 0x000fea0003800000 */
.L_x_17349:
        /* <DEDUP_REMOVED lines=16> */
.L_x_17355:
[----:B------:R-:W-:Y:S05]  /*6a20*/  BSYNC B4 ;  /* 0x0000000000047941 */ /* 0x000fea0003800000 */
.L_x_17354:
        /* <DEDUP_REMOVED lines=44> */
.L_x_17353:
[----:B------:R-:W-:Y:S05]  /*6cf0*/  BSYNC B3 ;  /* 0x0000000000037941 */ /* 0x000fea0003800000 */
.L_x_17352:
        /* <DEDUP_REMOVED lines=11> */
.L_x_17348:
[----:B------:R-:W-:Y:S05]  /*6db0*/  BSYNC B2 ;  /* 0x0000000000027941 */ /* 0x000fea0003800000 */
.L_x_17347:
        /* <DEDUP_REMOVED lines=18> */
.L_x_17359:
[----:B------:R-:W-:-:S07]  /*6ee0*/  IMAD.MOV.U32 R73, RZ, RZ, R232 ;  /* 0x000000ffff497224 */ /* 0x000fce00078e00e8 */
.L_x_17360:
[----:B------:R-:W-:Y:S05]  /*6ef0*/  BSYNC B3 ;  /* 0x0000000000037941 */ /* 0x000fea0003800000 */
.L_x_17358:
        /* <DEDUP_REMOVED lines=16> */
.L_x_17364:
[----:B------:R-:W-:Y:S05]  /*7000*/  BSYNC B4 ;  /* 0x0000000000047941 */ /* 0x000fea0003800000 */
.L_x_17363:
        /* <DEDUP_REMOVED lines=44> */
.L_x_17362:
[----:B------:R-:W-:Y:S05]  /*72d0*/  BSYNC B3 ;  /* 0x0000000000037941 */ /* 0x000fea0003800000 */
.L_x_17361:
        /* <DEDUP_REMOVED lines=12> */
.L_x_17357:
[----:B------:R-:W-:Y:S05]  /*73a0*/  BSYNC B2 ;  /* 0x0000000000027941 */ /* 0x000fea0003800000 */
.L_x_17356:
        /* <DEDUP_REMOVED lines=18> */
.L_x_17368:
[----:B------:R-:W-:-:S07]  /*74d0*/  IMAD.MOV.U32 R218, RZ, RZ, R232 ;  /* 0x000000ffffda7224 */ /* 0x000fce00078e00e8 */
.L_x_17369:
[----:B------:R-:W-:Y:S05]  /*74e0*/  BSYNC B3 ;  /* 0x0000000000037941 */ /* 0x000fea0003800000 */
.L_x_17367:
        /* <DEDUP_REMOVED lines=16> */
.L_x_17373:
[----:B------:R-:W-:Y:S05]  /*75f0*/  BSYNC B4 ;  /* 0x0000000000047941 */ /* 0x000fea0003800000 */
.L_x_17372:
        /* <DEDUP_REMOVED lines=44> */
.L_x_17371:
[----:B------:R-:W-:Y:S05]  /*78c0*/  BSYNC B3 ;  /* 0x0000000000037941 */ /* 0x000fea0003800000 */
.L_x_17370:
        /* <DEDUP_REMOVED lines=11> */
.L_x_17366:
[----:B------:R-:W-:Y:S05]  /*7980*/  BSYNC B2 ;  /* 0x0000000000027941 */ /* 0x000fea0003800000 */
.L_x_17365:
        /* <DEDUP_REMOVED lines=18> */
.L_x_17377:
[----:B------:R-:W-:-:S07]  /*7ab0*/  IMAD.MOV.U32 R75, RZ, RZ, R232 ;  /* 0x000000ffff4b7224 */ /* 0x000fce00078e00e8 */
.L_x_17378:
[----:B------:R-:W-:Y:S05]  /*7ac0*/  BSYNC B3 ;  /* 0x0000000000037941 */ /* 0x000fea0003800000 */
.L_x_17376:
        /* <DEDUP_REMOVED lines=16> */
.L_x_17382:
[----:B------:R-:W-:Y:S05]  /*7bd0*/  BSYNC B4 ;  /* 0x0000000000047941 */ /* 0x000fea0003800000 */
.L_x_17381:
        /* <DEDUP_REMOVED lines=44> */
.L_x_17380:
[----:B------:R-:W-:Y:S05]  /*7ea0*/  BSYNC B3 ;  /* 0x0000000000037941 */ /* 0x000fea0003800000 */
.L_x_17379:
        /* <DEDUP_REMOVED lines=12> */
.L_x_17375:
[----:B------:R-:W-:Y:S05]  /*7f70*/  BSYNC B2 ;  /* 0x0000000000027941 */ /* 0x000fea0003800000 */
.L_x_17374:
        /* <DEDUP_REMOVED lines=26> */
.L_x_17384:
[----:B------:R-:W-:Y:S05]  /*8120*/  BSYNC B2 ;  /* 0x0000000000027941 */ /* 0x000fea0003800000 */
.L_x_17383:
[----:B------:R-:W-:Y:S02]  /*8130*/  VIADD R240, R240, 0x20 ;  /* 0x00000020f0f07836 */ /* 0x000fe40000000000 */
[----:B------:R-:W-:-:S07]  /*8140*/  VIADD R239, R239, 0x20 ;  /* 0x00000020efef7836 */ /* 0x000fce0000000000 */
.L_x_17310:
[----:B------:R-:W-:Y:S05]  /*8150*/  BSYNC B1 ;  /* 0x0000000000017941 */ /* 0x000fea0003800000 */
.L_x_17309:
        /* <DEDUP_REMOVED lines=32> */
.L_x_17390:
[----:B------:R-:W-:-:S07]  /*8360*/  IMAD.MOV.U32 R110, RZ, RZ, R232 ;  /* 0x000000ffff6e7224 */ /* 0x000fce00078e00e8 */
.L_x_17391:
[----:B------:R-:W-:Y:S05]  /*8370*/  BSYNC B3 ;  /* 0x0000000000037941 */ /* 0x000fea0003800000 */
.L_x_17389:
        /* <DEDUP_REMOVED lines=16> */
.L_x_17395:
[----:B------:R-:W-:Y:S05]  /*8480*/  BSYNC B4 ;  /* 0x0000000000047941 */ /* 0x000fea0003800000 */
.L_x_17394:
        /* <DEDUP_REMOVED lines=44> */
.L_x_17393:
[----:B------:R-:W-:Y:S05]  /*8750*/  BSYNC B3 ;  /* 0x0000000000037941 */ /* 0x000fea0003800000 */
.L_x_17392:
        /* <DEDUP_REMOVED lines=11> */
.L_x_17388:
[----:B------:R-:W-:Y:S05]  /*8810*/  BSYNC B2 ;  /* 0x0000000000027941 */ /* 0x000fea0003800000 */
.L_x_17387:
        /* <DEDUP_REMOVED lines=18> */
.L_x_17399:
[----:B------:R-:W-:-:S07]  /*8940*/  IMAD.MOV.U32 R77, RZ, RZ, R232 ;  /* 0x000000ffff4d7224 */ /* 0x000fce00078e00e8 */
.L_x_17400:
[----:B------:R-:W-:Y:S05]  /*8950*/  BSYNC B3 ;  /* 0x0000000000037941 */ /* 0x000fea0003800000 */
.L_x_17398:
        /* <DEDUP_REMOVED lines=16> */
.L_x_17404:
[----:B------:R-:W-:Y:S05]  /*8a60*/  BSYNC B4 ;  /* 0x0000000000047941 */ /* 0x000fea0003800000 */
.L_x_17403:
        /* <DEDUP_REMOVED lines=44> */
.L_x_17402:
[----:B------:R-:W-:Y:S05]  /*8d30*/  BSYNC B3 ;  /* 0x0000000000037941 */ /* 0x000fea0003800000 */
.L_x_17401:
        /* <DEDUP_REMOVED lines=12> */
.L_x_17397:
[----:B------:R-:W-:Y:S05]  /*8e00*/  BSYNC B2 ;  /* 0x0000000000027941 */ /* 0x000fea0003800000 */
.L_x_17396:
        /* <DEDUP_REMOVED lines=18> */
.L_x_17408:
[----:B------:R-:W-:-:S07]  /*8f30*/  IMAD.MOV.U32 R222, RZ, RZ, R232 ;  /* 0x000000ffffde7224 */ /* 0x000fce00078e00e8 */
.L_x_17409:
[----:B------:R-:W-:Y:S05]  /*8f40*/  BSYNC B3 ;  /* 0x0000000000037941 */ /* 0x000fea0003800000 */
.L_x_17407:
        /* <DEDUP_REMOVED lines=16> */
.L_x_17413:
[----:B------:R-:W-:Y:S05]  /*9050*/  BSYNC B4 ;  /* 0x0000000000047941 */ /* 0x000fea0003800000 */
.L_x_17412:
        /* <DEDUP_REMOVED lines=44> */
.L_x_17411:
[----:B------:R-:W-:Y:S05]  /*9320*/  BSYNC B3 ;  /* 0x0000000000037941 */ /* 0x000fea0003800000 */
.L_x_17410:
        /* <DEDUP_REMOVED lines=11> */
.L_x_17406:
[----:B------:R-:W-:Y:S05]  /*93e0*/  BSYNC B2 ;  /* 0x0000000000027941 */ /* 0x000fea0003800000 */
.L_x_17405:
        /* <DEDUP_REMOVED lines=18> */
.L_x_17417:
[----:B------:R-:W-:-:S07]  /*9510*/  IMAD.MOV.U32 R79, RZ, RZ, R232 ;  /* 0x000000ffff4f7224 */ /* 0x000fce00078e00e8 */
.L_x_17418:
[----:B------:R-:W-:Y:S05]  /*9520*/  BSYNC B3 ;  /* 0x0000000000037941 */ /* 0x000fea0003800000 */
.L_x_17416:
        /* <DEDUP_REMOVED lines=16> */
.L_x_17422:
[----:B------:R-:W-:Y:S05]  /*9630*/  BSYNC B4 ;  /* 0x0000000000047941 */ /* 0x000fea0003800000 */
.L_x_17421:
        /* <DEDUP_REMOVED lines=44> */
.L_x_17420:
[----:B------:R-:W-:Y:S05]  /*9900*/  BSYNC B3 ;  /* 0x0000000000037941 */ /* 0x000fea0003800000 */
.L_x_17419:
        /* <DEDUP_REMOVED lines=12> */
.L_x_17415:
[----:B------:R-:W-:Y:S05]  /*99d0*/  BSYNC B2 ;  /* 0x0000000000027941 */ /* 0x000fea0003800000 */
.L_x_17414:
        /* <DEDUP_REMOVED lines=18> */
.L_x_17426:
[----:B------:R-:W-:-:S07]  /*9b00*/  IMAD.MOV.U32 R220, RZ, RZ, R232 ;  /* 0x000000ffffdc7224 */ /* 0x000fce00078e00e8 */
.L_x_17427:
[----:B------:R-:W-:Y:S05]  /*9b10*/  BSYNC B3 ;  /* 0x0000000000037941 */ /* 0x000fea0003800000 */
.L_x_17425:
        /* <DEDUP_REMOVED lines=16> */
.L_x_17431:
[----:B------:R-:W-:Y:S05]  /*9c20*/  BSYNC B4 ;  /* 0x0000000000047941 */ /* 0x000fea0003800000 */
.L_x_17430:
        /* <DEDUP_REMOVED lines=44> */
.L_x_17429:
[----:B------:R-:W-:Y:S05]  /*9ef0*/  BSYNC B3 ;  /* 0x0000000000037941 */ /* 0x000fea0003800000 */
.L_x_17428:
        /* <DEDUP_REMOVED lines=11> */
.L_x_17424:
[----:B------:R-:W-:Y:S05]  /*9fb0*/  BSYNC B2 ;  /* 0x0000000000027941 */ /* 0x000fea0003800000 */
.L_x_17423:
        /* <DEDUP_REMOVED lines=18> */
.L_x_17435:
[----:B------:R-:W-:-:S07]  /*a0e0*/  IMAD.MOV.U32 R81, RZ, RZ, R232 ;  /* 0x000000ffff517224 */ /* 0x000fce00078e00e8 */
.L_x_17436:
[----:B------:R-:W-:Y:S05]  /*a0f0*/  BSYNC B3 ;  /* 0x0000000000037941 */ /* 0x000fea0003800000 */
.L_x_17434:
        /* <DEDUP_REMOVED lines=16> */
.L_x_17440:
[----:B------:R-:W-:Y:S05]  /*a200*/  BSYNC B4 ;  /* 0x0000000000047941 */ /* 0x000fea0003800000 */
.L_x_17439:
        /* <DEDUP_REMOVED lines=44> */
.L_x_17438:
[----:B------:R-:W-:Y:S05]  /*a4d0*/  BSYNC B3 ;  /* 0x0000000000037941 */ /* 0x000fea0003800000 */
.L_x_17437:
        /* <DEDUP_REMOVED lines=12> */
.L_x_17433:
[----:B------:R-:W-:Y:S05]  /*a5a0*/  BSYNC B2 ;  /* 0x0000000000027941 */ /* 0x000fea0003800000 */
.L_x_17432:
        /* <DEDUP_REMOVED lines=18> */
.L_x_17444:
[----:B------:R-:W-:-:S07]  /*a6d0*/  IMAD.MOV.U32 R218, RZ, RZ, R232 ;  /* 0x000000ffffda7224 */ /* 0x000fce00078e00e8 */
.L_x_17445:
[----:B------:R-:W-:Y:S05]  /*a6e0*/  BSYNC B3 ;  /* 0x0000000000037941 */ /* 0x000fea0003800000 */
.L_x_17443:
        /* <DEDUP_REMOVED lines=16> */
.L_x_17449:
[----:B------:R-:W-:Y:S05]  /*a7f0*/  BSYNC B4 ;  /* 0x0000000000047941 */ /* 0x000fea0003800000 */
.L_x_17448:
        /* <DEDUP_REMOVED lines=44> */
.L_x_17447:
[----:B------:R-:W-:Y:S05]  /*aac0*/  BSYNC B3 ;  /* 0x0000000000037941 */ /* 0x000fea0003800000 */
.L_x_17446:
        /* <DEDUP_REMOVED lines=11> */
.L_x_17442:
[----:B------:R-:W-:Y:S05]  /*ab80*/  BSYNC B2 ;  /* 0x0000000000027941 */ /* 0x000fea0003800000 */
.L_x_17441:
        /* <DEDUP_REMOVED lines=18> */
.L_x_17453:
[----:B------:R-:W-:-:S07]  /*acb0*/  IMAD.MOV.U32 R83, RZ, RZ, R232 ;  /* 0x000000ffff537224 */ /* 0x000fce00078e00e8 */
.L_x_17454:
[----:B------:R-:W-:Y:S05]  /*acc0*/  BSYNC B3 ;  /* 0x0000000000037941 */ /* 0x000fea0003800000 */
.L_x_17452:
        /* <DEDUP_REMOVED lines=16> */
.L_x_17458:
[----:B------:R-:W-:Y:S05]  /*add0*/  BSYNC B4 ;  /* 0x0000000000047941 */ /* 0x000fea0003800000 */
.L_x_17457:
        /* <DEDUP_REMOVED lines=44> */
.L_x_17456:
[----:B------:R-:W-:Y:S05]  /*b0a0*/  BSYNC B3 ;  /* 0x0000000000037941 */ /* 0x000fea0003800000 */
.L_x_17455:
        /* <DEDUP_REMOVED lines=12> */
.L_x_17451:
[----:B------:R-:W-:Y:S05]  /*b170*/  BSYNC B2 ;  /* 0x0000000000027941 */ /* 0x000fea0003800000 */
.L_x_17450:
        /* <DEDUP_REMOVED lines=26> */
.L_x_17460:
[----:B------:R-:W-:Y:S05]  /*b320*/  BSYNC B2 ;  /* 0x0000000000027941 */ /* 0x000fea0003800000 */
.L_x_17459:
[----:B------:R-:W-:Y:S02]  /*b330*/  VIADD R240, R240, 0x20 ;  /* 0x00000020f0f07836 */ /* 0x000fe40000000000 */
[----:B------:R-:W-:-:S07]  /*b340*/  VIADD R239, R239, 0x20 ;  /* 0x00000020efef7836 */ /* 0x000fce0000000000 */
.L_x_17386:
[----:B------:R-:W-:Y:S05]  /*b350*/  BSYNC B1 ;  /* 0x0000000000017941 */ /* 0x000fea0003800000 */
.L_x_17385:
        /* <DEDUP_REMOVED lines=32> */
.L_x_17466:
[----:B------:R-:W-:-:S07]  /*b560*/  MOV R110, R232 ;  /* 0x000000e8006e7202 */ /* 0x000fce0000000f00 */
.L_x_17467:
[----:B------:R-:W-:Y:S05]  /*b570*/  BSYNC B3 ;  /* 0x0000000000037941 */ /* 0x000fea0003800000 */
.L_x_17465:
        /* <DEDUP_REMOVED lines=16> */
.L_x_17471:
[----:B------:R-:W-:Y:S05]  /*b680*/  BSYNC B4 ;  /* 0x0000000000047941 */ /* 0x000fea0003800000 */
.L_x_17470:
        /* <DEDUP_REMOVED lines=44> */
.L_x_17469:
[----:B------:R-:W-:Y:S05]  /*b950*/  BSYNC B3 ;  /* 0x0000000000037941 */ /* 0x000fea0003800000 */
.L_x_17468:
        /* <DEDUP_REMOVED lines=11> */
.L_x_17464:
[----:B------:R-:W-:Y:S05]  /*ba10*/  BSYNC B2 ;  /* 0x0000000000027941 */ /* 0x000fea0003800000 */
.L_x_17463:
        /* <DEDUP_REMOVED lines=18> */
.L_x_17475:
[----:B------:R-:W-:-:S07]  /*bb40*/  MOV R85, R232 ;  /* 0x000000e800557202 */ /* 0x000fce0000000f00 */
.L_x_17476:
[----:B------:R-:W-:Y:S05]  /*bb50*/  BSYNC B3 ;  /* 0x0000000000037941 */ /* 0x000fea0003800000 */
.L_x_17474:
        /* <DEDUP_REMOVED lines=16> */
.L_x_17480:
[----:B------:R-:W-:Y:S05]  /*bc60*/  BSYNC B4 ;  /* 0x0000000000047941 */ /* 0x000fea0003800000 */
.L_x_17479:
        /* <DEDUP_REMOVED lines=44> */
.L_x_17478:
[----:B------:R-:W-:Y:S05]  /*bf30*/  BSYNC B3 ;  /* 0x0000000000037941 */ /* 0x000fea0003800000 */
.L_x_17477:
        /* <DEDUP_REMOVED lines=12> */
.L_x_17473:
[----:B------:R-:W-:Y:S05]  /*c000*/  BSYNC B2 ;  /* 0x0000000000027941 */ /* 0x000fea0003800000 */
.L_x_17472:
        /* <DEDUP_REMOVED lines=18> */
.L_x_17484:
[----:B------:R-:W-:-:S07]  /*c130*/  MOV R222, R232 ;  /* 0x000000e800de7202 */ /* 0x000fce0000000f00 */
.L_x_17485:
[----:B------:R-:W-:Y:S05]  /*c140*/  BSYNC B3 ;  /* 0x0000000000037941 */ /* 0x000fea0003800000 */
.L_x_17483:
        /* <DEDUP_REMOVED lines=16> */
.L_x_17489:
[----:B------:R-:W-:Y:S05]  /*c250*/  BSYNC B4 ;  /* 0x0000000000047941 */ /* 0x000fea0003800000 */
.L_x_17488:
        /* <DEDUP_REMOVED lines=44> */
.L_x_17487:
[----:B------:R-:W-:Y:S05]  /*c520*/  BSYNC B3 ;  /* 0x0000000000037941 */ /* 0x000fea0003800000 */
.L_x_17486:
        /* <DEDUP_REMOVED lines=11> */
.L_x_17482:
[----:B------:R-:W-:Y:S05]  /*c5e0*/  BSYNC B2 ;  /* 0x0000000000027941 */ /* 0x000fea0003800000 */
.L_x_17481:
        /* <DEDUP_REMOVED lines=18> */
.L_x_17493:
[----:B------:R-:W-:-:S07]  /*c710*/  MOV R87, R232 ;  /* 0x000000e800577202 */ /* 0x000fce0000000f00 */
.L_x_17494:
[----:B------:R-:W-:Y:S05]  /*c720*/  BSYNC B3 ;  /* 0x0000000000037941 */ /* 0x000fea0003800000 */
.L_x_17492:
        /* <DEDUP_REMOVED lines=16> */
.L_x_17498:
[----:B------:R-:W-:Y:S05]  /*c830*/  BSYNC B4 ;  /* 0x0000000000047941 */ /* 0x000fea0003800000 */
.L_x_17497:
        /* <DEDUP_REMOVED lines=44> */
.L_x_17496:
[----:B------:R-:W-:Y:S05]  /*cb00*/  BSYNC B3 ;  /* 0x0000000000037941 */ /* 0x000fea0003800000 */
.L_x_17495:
        /* <DEDUP_REMOVED lines=12> */
.L_x_17491:
[----:B------:R-:W-:Y:S05]  /*cbd0*/  BSYNC B2 ;  /* 0x0000000000027941 */ /* 0x000fea0003800000 */
.L_x_17490:
        /* <DEDUP_REMOVED lines=18> */
.L_x_17502:
[----:B------:R-:W-:-:S07]  /*cd00*/  MOV R220, R232 ;  /* 0x000000e800dc7202 */ /* 0x000fce0000000f00 */
.L_x_17503:
[----:B------:R-:W-:Y:S05]  /*cd10*/  BSYNC B3 ;  /* 0x0000000000037941 */ /* 0x000fea0003800000 */
.L_x_17501:
        /* <DEDUP_REMOVED lines=16> */
.L_x_17507:
[----:B------:R-:W-:Y:S05]  /*ce20*/  BSYNC B4 ;  /* 0x0000000000047941 */ /* 0x000fea0003800000 */
.L_x_17506:
        /* <DEDUP_REMOVED lines=44> */
.L_x_17505:
[----:B------:R-:W-:Y:S05]  /*d0f0*/  BSYNC B3 ;  /* 0x0000000000037941 */ /* 0x000fea0003800000 */
.L_x_17504:
        /* <DEDUP_REMOVED lines=11> */
.L_x_17500:
[----:B------:R-:W-:Y:S05]  /*d1b0*/  BSYNC B2 ;  /* 0x0000000000027941 */ /* 0x000fea0003800000 */
.L_x_17499:
        /* <DEDUP_REMOVED lines=18> */
.L_x_17511:
[----:B------:R-:W-:-:S07]  /*d2e0*/  MOV R89, R232 ;  /* 0x000000e800597202 */ /* 0x000fce0000000f00 */
.L_x_17512:
[----:B------:R-:W-:Y:S05]  /*d2f0*/  BSYNC B3 ;  /* 0x0000000000037941 */ /* 0x000fea0003800000 */
.L_x_17510:
        /* <DEDUP_REMOVED lines=16> */
.L_x_17516:
[----:B------:R-:W-:Y:S05]  /*d400*/  BSYNC B4 ;  /* 0x0000000000047941 */ /* 0x000fea0003800000 */
.L_x_17515:
        /* <DEDUP_REMOVED lines=44> */
.L_x_17514:
[----:B------:R-:W-:Y:S05]  /*d6d0*/  BSYNC B3 ;  /* 0x0000000000037941 */ /* 0x000fea0003800000 */
.L_x_17513:
        /* <DEDUP_REMOVED lines=12> */
.L_x_17509:
[----:B------:R-:W-:Y:S05]  /*d7a0*/  BSYNC B2 ;  /* 0x0000000000027941 */ /* 0x000fea0003800000 */
.L_x_17508:
        /* <DEDUP_REMOVED lines=18> */
.L_x_17520:
[----:B------:R-:W-:-:S07]  /*d8d0*/  MOV R218, R232 ;  /* 0x000000e800da7202 */ /* 0x000fce0000000f00 */
.L_x_17521:
[----:B------:R-:W-:Y:S05]  /*d8e0*/  BSYNC B3 ;  /* 0x0000000000037941 */ /* 0x000fea0003800000 */
.L_x_17519:
        /* <DEDUP_REMOVED lines=16> */
.L_x_17525:
[----:B------:R-:W-:Y:S05]  /*d9f0*/  BSYNC B4 ;  /* 0x0000000000047941 */ /* 0x000fea0003800000 */
.L_x_17524:
        /* <DEDUP_REMOVED lines=44> */
.L_x_17523:
[----:B------:R-:W-:Y:S05]  /*dcc0*/  BSYNC B3 ;  /* 0x0000000000037941 */ /* 0x000fea0003800000 */
.L_x_17522:
        /* <DEDUP_REMOVED lines=11> */
.L_x_17518:
[----:B------:R-:W-:Y:S05]  /*dd80*/  BSYNC B2 ;  /* 0x0000000000027941 */ /* 0x000fea0003800000 */
.L_x_17517:
        /* <DEDUP_REMOVED lines=18> */
.L_x_17529:
[----:B------:R-:W-:-:S07]  /*deb0*/  MOV R91, R232 ;  /* 0x000000e8005b7202 */ /* 0x000fce0000000f00 */
.L_x_17530:
[----:B------:R-:W-:Y:S05]  /*dec0*/  BSYNC B3 ;  /* 0x0000000000037941 */ /* 0x000fea0003800000 */
.L_x_17528:
        /* <DEDUP_REMOVED lines=16> */
.L_x_17534:
[----:B------:R-:W-:Y:S05]  /*dfd0*/  BSYNC B4 ;  /* 0x0000000000047941 */ /* 0x000fea0003800000 */
.L_x_17533:
        /* <DEDUP_REMOVED lines=44> */
.L_x_17532:
[----:B------:R-:W-:Y:S05]  /*e2a0*/  BSYNC B3 ;  /* 0x0000000000037941 */ /* 0x000fea0003800000 */
.L_x_17531:
        /* <DEDUP_REMOVED lines=12> */
.L_x_17527:
[----:B------:R-:W-:Y:S05]  /*e370*/  BSYNC B2 ;  /* 0x0000000000027941 */ /* 0x000fea0003800000 */
.L_x_17526:
[----:B------:R-:W0:Y:S01]  /*e380*/  LDC.64 R108, c[0x0][0x238] ;  /* 0x00008e00ff6c7b82 */ /* 0x000e220000000a00 */
[----:B------:R-:W-:Y:S01]  /*e390*/  BSSY B2, `(.L_x_17535) ;  /* 0x0000019000027945 */ /* 0x000fe20003800000 */
[----:B0-----:R-:W-:-:S05]  /*e3a0*/  IMAD.WIDE.U32 R108, R240, 0x20, R108 ;  /* 0x00000020f06c7825 */ /* 0x001fca00078e006c */
[----:B------:R0:W-:Y:S04]  /*e3b0*/  STG.E.128 desc[UR6][R108.64], R84 ;  /* 0x000000546c007986 */ /* 0x0001e8000c101d06 */
[----:B------:R0:W-:Y:S01]  /*e3c0*/  STG.E.128 desc[UR6][R108.64+0x10], R88 ;  /* 0x000010586c007986 */ /* 0x0001e2000c101d06 */
[----:B------:R-:W-:Y:S05]  /*e3d0*/  @!P0 BRA `(.L_x_17536) ;  /* 0x0000000000508947 */ /* 0x000fea0003800000 */
[----:B0-----:R-:W-:Y:S01]  /*e3e0*/  IMAD.U32 R109, R218, 0x10000, RZ ;  /* 0x00010000da6d7824 */ /* 0x001fe200078e00ff */
[----:B------:R-:W-:Y:S02]  /*e3f0*/  LOP3.LUT R108, R217, 0xffff, RZ, 0xc0, !PT ;  /* 0x0000ffffd96c7812 */ /* 0x000fe400078ec0ff */
[----:B------:R-:W-:Y:S02]  /*e400*/  PRMT R111, R219, 0x7104, RZ ;  /* 0x00007104db6f7816 */ /* 0x000fe400000000ff */
[----:B------:R-:W-:Y:S02]  /*e410*/  LOP3.LUT R109, R109, 0xff0000, RZ, 0xc0, !PT ;  /* 0x00ff00006d6d7812 */ /* 0x000fe400078ec0ff */
[----:B------:R-:W-:Y:S02]  /*e420*/  LOP3.LUT R236, R221, 0xff, RZ, 0xc0, !PT ;  /* 0x000000ffddec7812 */ /* 0x000fe400078ec0ff */
[----:B------:R-:W-:Y:S02]  /*e430*/  PRMT R110, R109, 0x4210, R108 ;  /* 0x000042106d6e7816 */ /* 0x000fe4000000006c */
[----:B------:R-:W0:Y:S01]  /*e440*/  LDC.64 R108, c[0x0][0x240] ;  /* 0x00009000ff6c7b82 */ /* 0x000e220000000a00 */
[----:B------:R-:W-:Y:S01]  /*e450*/  LOP3.LUT R234, R222, 0xff, RZ, 0xc0, !PT ;  /* 0x000000ffdeea7812 */ /* 0x000fe200078ec0ff */
[----:B------:R-:W-:Y:S01]  /*e460*/  IMAD.WIDE.U32 R236, R236, 0x1000000, RZ ;  /* 0x01000000ecec7825 */ /* 0x000fe200078e00ff */
[----:B------:R-:W-:-:S02]  /*e470*/  LOP3.LUT R111, R110, 0xff00, R111, 0xf8, !PT ;  /* 0x0000ff006e6f7812 */ /* 0x000fc400078ef86f */
        /* <DEDUP_REMOVED lines=10> */
.L_x_17536:
[----:B------:R-:W-:Y:S05]  /*e520*/  BSYNC B2 ;  /* 0x0000000000027941 */ /* 0x000fea0003800000 */
.L_x_17535:
[----:B------:R-:W-:Y:S01]  /*e530*/  IADD3 R240, R240, 0x20, RZ ;  /* 0x00000020f0f07810 */ /* 0x000fe20007ffe0ff */
[----:B------:R-:W-:-:S07]  /*e540*/  VIADD R239, R239, 0x20 ;  /* 0x00000020efef7836 */ /* 0x000fce0000000000 */
.L_x_17462:
[----:B------:R-:W-:Y:S05]  /*e550*/  BSYNC B1 ;  /* 0x0000000000017941 */ /* 0x000fea0003800000 */
.L_x_17461:
        /* <DEDUP_REMOVED lines=32> */
.L_x_17542:
[----:B------:R-:W-:-:S07]  /*e760*/  IMAD.MOV.U32 R110, RZ, RZ, R232 ;  /* 0x000000ffff6e7224 */ /* 0x000fce00078e00e8 */
.L_x_17543:
[----:B------:R-:W-:Y:S05]  /*e770*/  BSYNC B3 ;  /* 0x0000000000037941 */ /* 0x000fea0003800000 */
.L_x_17541:
        /* <DEDUP_REMOVED lines=16> */
.L_x_17547:
[----:B------:R-:W-:Y:S05]  /*e880*/  BSYNC B4 ;  /* 0x0000000000047941 */ /* 0x000fea0003800000 */
.L_x_17546:
        /* <DEDUP_REMOVED lines=44> */
.L_x_17545:
[----:B------:R-:W-:Y:S05]  /*eb50*/  BSYNC B3 ;  /* 0x0000000000037941 */ /* 0x000fea0003800000 */
.L_x_17544:
        /* <DEDUP_REMOVED lines=11> */
.L_x_17540:
[----:B------:R-:W-:Y:S05]  /*ec10*/  BSYNC B2 ;  /* 0x0000000000027941 */ /* 0x000fea0003800000 */
.L_x_17539:
        /* <DEDUP_REMOVED lines=18> */
.L_x_17551:
[----:B------:R-:W-:-:S07]  /*ed40*/  IMAD.MOV.U32 R93, RZ, RZ, R232 ;  /* 0x000000ffff5d7224 */ /* 0x000fce00078e00e8 */
.L_x_17552:
[----:B------:R-:W-:Y:S05]  /*ed50*/  BSYNC B3 ;  /* 0x0000000000037941 */ /* 0x000fea0003800000 */
.L_x_17550:
        /* <DEDUP_REMOVED lines=16> */
.L_x_17556:
[----:B------:R-:W-:Y:S05]  /*ee60*/  BSYNC B4 ;  /* 0x0000000000047941 */ /* 0x000fea0003800000 */
.L_x_17555:
        /* <DEDUP_REMOVED lines=44> */
.L_x_17554:
[----:B------:R-:W-:Y:S05]  /*f130*/  BSYNC B3 ;  /* 0x0000000000037941 */ /* 0x000fea0003800000 */
.L_x_17553:
        /* <DEDUP_REMOVED lines=12> */
.L_x_17549:
[----:B------:R-:W-:Y:S05]  /*f200*/  BSYNC B2 ;  /* 0x0000000000027941 */ /* 0x000fea0003800000 */
.L_x_17548:
        /* <DEDUP_REMOVED lines=18> */
.L_x_17560:
[----:B------:R-:W-:-:S07]  /*f330*/  IMAD.MOV.U32 R222, RZ, RZ, R232 ;  /* 0x000000ffffde7224 */ /* 0x000fce00078e00e8 */
.L_x_17561:
[----:B------:R-:W-:Y:S05]  /*f340*/  BSYNC B3 ;  /* 0x0000000000037941 */ /* 0x000fea0003800000 */
.L_x_17559:
        /* <DEDUP_REMOVED lines=16> */
.L_x_17565:
[----:B------:R-:W-:Y:S05]  /*f450*/  BSYNC B4 ;  /* 0x0000000000047941 */ /* 0x000fea0003800000 */
.L_x_17564:
        /* <DEDUP_REMOVED lines=44> */
.L_x_17563:
[----:B------:R-:W-:Y:S05]  /*f720*/  BSYNC B3 ;  /* 0x0000000000037941 */ /* 0x000fea0003800000 */
.L_x_17562:
        /* <DEDUP_REMOVED lines=11> */
.L_x_17558:
[----:B------:R-:W-:Y:S05]  /*f7e0*/  BSYNC B2 ;  /* 0x0000000000027941 */ /* 0x000fea0003800000 */
.L_x_17557:
        /* <DEDUP_REMOVED lines=18> */
.L_x_17569:
[----:B------:R-:W-:-:S07]  /*f910*/  IMAD.MOV.U32 R95, RZ, RZ, R232 ;  /* 0x000000ffff5f7224 */ /* 0x000fce00078e00e8 */
.L_x_17570:
[----:B------:R-:W-:Y:S05]  /*f920*/  BSYNC B3 ;  /* 0x0000000000037941 */ /* 0x000fea0003800000 */
.L_x_17568:
        /* <DEDUP_REMOVED lines=16> */
.L_x_17574:
[----:B------:R-:W-:Y:S05]  /*fa30*/  BSYNC B4 ;  /* 0x0000000000047941 */ /* 0x000fea0003800000 */
.L_x_17573:
        /* <DEDUP_REMOVED lines=44> */
.L_x_17572:
[----:B------:R-:W-:Y:S05]  /*fd00*/  BSYNC B3 ;  /* 0x0000000000037941 */ /* 0x000fea0003800000 */
.L_x_17571:
        /* <DEDUP_REMOVED lines=12> */
.L_x_17567:
[----:B------:R-:W-:Y:S05]  /*fdd0*/  BSYNC B2 ;  /* 0x0000000000027941 */ /* 0x000fea0003800000 */
.L_x_17566:
        /* <DEDUP_REMOVED lines=18> */
.L_x_17578:
[----:B------:R-:W-:-:S07]  /*ff00*/  IMAD.MOV.U32 R220, RZ, RZ, R232 ;  /* 0x000000ffffdc7224 */ /* 0x000fce00078e00e8 */
.L_x_17579:
[----:B------:R-:W-:Y:S05]  /*ff10*/  BSYNC B3 ;  /* 0x0000000000037941 */ /* 0x000fea0003800000 */
.L_x_17577:
        /* <DEDUP_REMOVED lines=16> */
.L_x_17583:
[----:B------:R-:W-:Y:S05]  /*10020*/  BSYNC B4 ;  /* 0x0000000000047941 */ /* 0x000fea0003800000 */
.L_x_17582:
        /* <DEDUP_REMOVED lines=44> */
.L_x_17581:
[----:B------:R-:W-:Y:S05]  /*102f0*/  BSYNC B3 ;  /* 0x0000000000037941 */ /* 0x000fea0003800000 */
.L_x_17580:
        /* <DEDUP_REMOVED lines=11> */
.L_x_17576:
[----:B------:R-:W-:Y:S05]  /*103b0*/  BSYNC B2 ;  /* 0x0000000000027941 */ /* 0x000fea0003800000 */
.L_x_17575:
        /* <DEDUP_REMOVED lines=18> */
.L_x_17587:
[----:B------:R-:W-:-:S07]  /*104e0*/  IMAD.MOV.U32 R97, RZ, RZ, R232 ;  /* 0x000000ffff617224 */ /* 0x000fce00078e00e8 */
.L_x_17588:
[----:B------:R-:W-:Y:S05]  /*104f0*/  BSYNC B3 ;  /* 0x0000000000037941 */ /* 0x000fea0003800000 */
.L_x_17586:
        /* <DEDUP_REMOVED lines=16> */
.L_x_17592:
[----:B------:R-:W-:Y:S05]  /*10600*/  BSYNC B4 ;  /* 0x0000000000047941 */ /* 0x000fea0003800000 */
.L_x_17591:
        /* <DEDUP_REMOVED lines=44> */
.L_x_17590:
[----:B------:R-:W-:Y:S05]  /*108d0*/  BSYNC B3 ;  /* 0x0000000000037941 */ /* 0x000fea0003800000 */
.L_x_17589:
        /* <DEDUP_REMOVED lines=12> */
.L_x_17585:
[----:B------:R-:W-:Y:S05]  /*109a0*/  BSYNC B2 ;  /* 0x0000000000027941 */ /* 0x000fea0003800000 */
.L_x_17584:
        /* <DEDUP_REMOVED lines=18> */
.L_x_17596:
[----:B------:R-:W-:-:S07]  /*10ad0*/  IMAD.MOV.U32 R218, RZ, RZ, R232 ;  /* 0x000000ffffda7224 */ /* 0x000fce00078e00e8 */
.L_x_17597:
[----:B------:R-:W-:Y:S05]  /*10ae0*/  BSYNC B3 ;  /* 0x0000000000037941 */ /* 0x000fea0003800000 */
.L_x_17595:
        /* <DEDUP_REMOVED lines=16> */
.L_x_17601:
[----:B------:R-:W-:Y:S05]  /*10bf0*/  BSYNC B4 ;  /* 0x0000000000047941 */ /* 0x000fea0003800000 */
.L_x_17600:
        /* <DEDUP_REMOVED lines=44> */
.L_x_17599:
[----:B------:R-:W-:Y:S05]  /*10ec0*/  BSYNC B3 ;  /* 0x0000000000037941 */ /* 0x000fea0003800000 */
.L_x_17598:
        /* <DEDUP_REMOVED lines=11> */
.L_x_17594:
[----:B------:R-:W-:Y:S05]  /*10f80*/  BSYNC B2 ;  /* 0x0000000000027941 */ /* 0x000fea0003800000 */
.L_x_17593:
        /* <DEDUP_REMOVED lines=18> */
.L_x_17605:
[----:B------:R-:W-:-:S07]  /*110b0*/  IMAD.MOV.U32 R99, RZ, RZ, R232 ;  /* 0x000000ffff637224 */ /* 0x000fce00078e00e8 */
.L_x_17606:
[----:B------:R-:W-:Y:S05]  /*110c0*/  BSYNC B3 ;  /* 0x0000000000037941 */ /* 0x000fea0003800000 */
.L_x_17604:
        /* <DEDUP_REMOVED lines=16> */
.L_x_17610:
[----:B------:R-:W-:Y:S05]  /*111d0*/  BSYNC B4 ;  /* 0x0000000000047941 */ /* 0x000fea0003800000 */
.L_x_17609:
        /* <DEDUP_REMOVED lines=44> */
.L_x_17608:
[----:B------:R-:W-:Y:S05]  /*114a0*/  BSYNC B3 ;  /* 0x0000000000037941 */ /* 0x000fea0003800000 */
.L_x_17607:
        /* <DEDUP_REMOVED lines=12> */
.L_x_17603:
[----:B------:R-:W-:Y:S05]  /*11570*/  BSYNC B2 ;  /* 0x0000000000027941 */ /* 0x000fea0003800000 */
.L_x_17602:
        /* <DEDUP_REMOVED lines=26> */
.L_x_17612:
[----:B------:R-:W-:Y:S05]  /*11720*/  BSYNC B2 ;  /* 0x0000000000027941 */ /* 0x000fea0003800000 */
.L_x_17611:
[----:B------:R-:W-:Y:S01]  /*11730*/  VIADD R240, R240, 0x20 ;  /* 0x00000020f0f07836 */ /* 0x000fe20000000000 */
[----:B------:R-:W-:-:S07]  /*11740*/  IADD3 R239, R239, 0x20, RZ ;  /* 0x00000020efef7810 */ /* 0x000fce0007ffe0ff */
.L_x_17538:
[----:B------:R-:W-:Y:S05]  /*11750*/  BSYNC B1 ;  /* 0x0000000000017941 */ /* 0x000fea0003800000 */
.L_x_17537:
        /* <DEDUP_REMOVED lines=32> */
.L_x_17618:
[----:B------:R-:W-:-:S07]  /*11960*/  MOV R110, R232 ;  /* 0x000000e8006e7202 */ /* 0x000fce0000000f00 */
.L_x_17619:
[----:B------:R-:W-:Y:S05]  /*11970*/  BSYNC B3 ;  /* 0x0000000000037941 */ /* 0x000fea0003800000 */
.L_x_17617:
        /* <DEDUP_REMOVED lines=16> */
.L_x_17623:
[----:B------:R-:W-:Y:S05]  /*11a80*/  BSYNC B4 ;  /* 0x0000000000047941 */ /* 0x000fea0003800000 */
.L_x_17622:
        /* <DEDUP_REMOVED lines=44> */
.L_x_17621:
[----:B------:R-:W-:Y:S05]  /*11d50*/  BSYNC B3 ;  /* 0x0000000000037941 */ /* 0x000fea0003800000 */
.L_x_17620:
        /* <DEDUP_REMOVED lines=11> */
.L_x_17616:
[----:B------:R-:W-:Y:S05]  /*11e10*/  BSYNC B2 ;  /* 0x0000000000027941 */ /* 0x000fea0003800000 */
.L_x_17615:
        /* <DEDUP_REMOVED lines=18> */
.L_x_17627:
[----:B------:R-:W-:-:S07]  /*11f40*/  MOV R101, R232 ;  /* 0x000000e800657202 */ /* 0x000fce0000000f00 */
.L_x_17628:
[----:B------:R-:W-:Y:S05]  /*11f50*/  BSYNC B3 ;  /* 0x0000000000037941 */ /* 0x000fea0003800000 */
.L_x_17626:
        /* <DEDUP_REMOVED lines=16> */
.L_x_17632:
[----:B------:R-:W-:Y:S05]  /*12060*/  BSYNC B4 ;  /* 0x0000000000047941 */ /* 0x000fea0003800000 */
.L_x_17631:
        /* <DEDUP_REMOVED lines=44> */
.L_x_17630:
[----:B------:R-:W-:Y:S05]  /*12330*/  BSYNC B3 ;  /* 0x0000000000037941 */ /* 0x000fea0003800000 */
.L_x_17629:
        /* <DEDUP_REMOVED lines=12> */
.L_x_17625:
[----:B------:R-:W-:Y:S05]  /*12400*/  BSYNC B2 ;  /* 0x0000000000027941 */ /* 0x000fea0003800000 */
.L_x_17624:
        /* <DEDUP_REMOVED lines=18> */
.L_x_17636:
[----:B------:R-:W-:-:S07]  /*12530*/  MOV R222, R232 ;  /* 0x000000e800de7202 */ /* 0x000fce0000000f00 */
.L_x_17637:
[----:B------:R-:W-:Y:S05]  /*12540*/  BSYNC B3 ;  /* 0x0000000000037941 */ /* 0x000fea0003800000 */
.L_x_17635:
        /* <DEDUP_REMOVED lines=16> */
.L_x_17641:
[----:B------:R-:W-:Y:S05]  /*12650*/  BSYNC B4 ;  /* 0x0000000000047941 */ /* 0x000fea0003800000 */
.L_x_17640:
        /* <DEDUP_REMOVED lines=44> */
.L_x_17639:
[----:B------:R-:W-:Y:S05]  /*12920*/  BSYNC B3 ;  /* 0x0000000000037941 */ /* 0x000fea0003800000 */
.L_x_17638:
        /* <DEDUP_REMOVED lines=11> */
.L_x_17634:
[----:B------:R-:W-:Y:S05]  /*129e0*/  BSYNC B2 ;  /* 0x0000000000027941 */ /* 0x000fea0003800000 */
.L_x_17633:
        /* <DEDUP_REMOVED lines=18> */
.L_x_17645:
[----:B------:R-:W-:-:S07]  /*12b10*/  MOV R103, R232 ;  /* 0x000000e800677202 */ /* 0x000fce0000000f00 */
.L_x_17646:
[----:B------:R-:W-:Y:S05]  /*12b20*/  BSYNC B3 ;  /* 0x0000000000037941 */ /* 0x000fea0003800000 */
.L_x_17644:
        /* <DEDUP_REMOVED lines=16> */
.L_x_17650:
[----:B------:R-:W-:Y:S05]  /*12c30*/  BSYNC B4 ;  /* 0x0000000000047941 */ /* 0x000fea0003800000 */
.L_x_17649:
        /* <DEDUP_REMOVED lines=44> */
.L_x_17648:
[----:B------:R-:W-:Y:S05]  /*12f00*/  BSYNC B3 ;  /* 0x0000000000037941 */ /* 0x000fea0003800000 */
.L_x_17647:
        /* <DEDUP_REMOVED lines=12> */
.L_x_17643:
[----:B------:R-:W-:Y:S05]  /*12fd0*/  BSYNC B2 ;  /* 0x0000000000027941 */ /* 0x000fea0003800000 */
.L_x_17642:
        /* <DEDUP_REMOVED lines=18> */
.L_x_17654:
[----:B------:R-:W-:-:S07]  /*13100*/  MOV R220, R232 ;  /* 0x000000e800dc7202 */ /* 0x000fce0000000f00 */
.L_x_17655:
[----:B------:R-:W-:Y:S05]  /*13110*/  BSYNC B3 ;  /* 0x0000000000037941 */ /* 0x000fea0003800000 */
.L_x_17653:
        /* <DEDUP_REMOVED lines=16> */
.L_x_17659:
[----:B------:R-:W-:Y:S05]  /*13220*/  BSYNC B4 ;  /* 0x0000000000047941 */ /* 0x000fea0003800000 */
.L_x_17658:
        /* <DEDUP_REMOVED lines=44> */
.L_x_17657:
[----:B------:R-:W-:Y:S05]  /*134f0*/  BSYNC B3 ;  /* 0x0000000000037941 */ /* 0x000fea0003800000 */
.L_x_17656:
        /* <DEDUP_REMOVED lines=11> */
.L_x_17652:
[----:B------:R-:W-:Y:S05]  /*135b0*/  BSYNC B2 ;  /* 0x0000000000027941 */ /* 0x000fea0003800000 */
.L_x_17651:
        /* <DEDUP_REMOVED lines=18> */
.L_x_17663:
[----:B------:R-:W-:-:S07]  /*136e0*/  MOV R105, R232 ;  /* 0x000000e800697202 */ /* 0x000fce0000000f00 */
.L_x_17664:
[----:B------:R-:W-:Y:S05]  /*136f0*/  BSYNC B3 ;  /* 0x0000000000037941 */ /* 0x000fea0003800000 */
.L_x_17662:
        /* <DEDUP_REMOVED lines=16> */
.L_x_17668:
[----:B------:R-:W-:Y:S05]  /*13800*/  BSYNC B4 ;  /* 0x0000000000047941 */ /* 0x000fea0003800000 */
.L_x_17667:
        /* <DEDUP_REMOVED lines=44> */
.L_x_17666:
[----:B------:R-:W-:Y:S05]  /*13ad0*/  BSYNC B3 ;  /* 0x0000000000037941 */ /* 0x000fea0003800000 */
.L_x_17665:
        /* <DEDUP_REMOVED lines=12> */
.L_x_17661:
[----:B------:R-:W-:Y:S05]  /*13ba0*/  BSYNC B2 ;  /* 0x0000000000027941 */ /* 0x000fea0003800000 */
.L_x_17660:
        /* <DEDUP_REMOVED lines=18> */
.L_x_17672:
[----:B------:R-:W-:-:S07]  /*13cd0*/  MOV R218, R232 ;  /* 0x000000e800da7202 */ /* 0x000fce0000000f00 */
.L_x_17673:
[----:B------:R-:W-:Y:S05]  /*13ce0*/  BSYNC B3 ;  /* 0x0000000000037941 */ /* 0x000fea0003800000 */
.L_x_17671:
        /* <DEDUP_REMOVED lines=16> */
.L_x_17677:
[----:B------:R-:W-:Y:S05]  /*13df0*/  BSYNC B4 ;  /* 0x0000000000047941 */ /* 0x000fea0003800000 */
.L_x_17676:
        /* <DEDUP_REMOVED lines=44> */
.L_x_17675:
[----:B------:R-:W-:Y:S05]  /*140c0*/  BSYNC B3 ;  /* 0x0000000000037941 */ /* 0x000fea0003800000 */
.L_x_17674:
        /* <DEDUP_REMOVED lines=11> */
.L_x_17670:
[----:B------:R-:W-:Y:S05]  /*14180*/  BSYNC B2 ;  /* 0x0000000000027941 */ /* 0x000fea0003800000 */
.L_x_17669:
        /* <DEDUP_REMOVED lines=18> */
.L_x_17681:
[----:B------:R-:W-:-:S07]  /*142b0*/  MOV R107, R232 ;  /* 0x000000e8006b7202 */ /* 0x000fce0000000f00 */
.L_x_17682:
[----:B------:R-:W-:Y:S05]  /*142c0*/  BSYNC B3 ;  /* 0x0000000000037941 */ /* 0x000fea0003800000 */
.L_x_17680:
        /* <DEDUP_REMOVED lines=16> */
.L_x_17686:
[----:B------:R-:W-:Y:S05]  /*143d0*/  BSYNC B4 ;  /* 0x0000000000047941 */ /* 0x000fea0003800000 */
.L_x_17685:
        /* <DEDUP_REMOVED lines=44> */
.L_x_17684:
[----:B------:R-:W-:Y:S05]  /*146a0*/  BSYNC B3 ;  /* 0x0000000000037941 */ /* 0x000fea0003800000 */
.L_x_17683:
        /* <DEDUP_REMOVED lines=12> */
.L_x_17679:
[----:B------:R-:W-:Y:S05]  /*14770*/  BSYNC B2 ;  /* 0x0000000000027941 */ /* 0x000fea0003800000 */
.L_x_17678:
[----:B------:R-:W0:Y:S02]  /*14780*/  LDC.64 R108, c[0x0][0x238] ;  /* 0x00008e00ff6c7b82 */ /* 0x000e240000000a00 */
[----:B0-----:R-:W-:-:S05]  /*14790*/  IMAD.WIDE.U32 R108, R240, 0x20, R108 ;  /* 0x00000020f06c7825 */ /* 0x001fca00078e006c */
[----:B------:R2:W-:Y:S04]  /*147a0*/  STG.E.128 desc[UR6][R108.64], R100 ;  /* 0x000000646c007986 */ /* 0x0005e8000c101d06 */
[----:B------:R2:W-:Y:S01]  /*147b0*/  STG.E.128 desc[UR6][R108.64+0x10], R104 ;  /* 0x000010686c007986 */ /* 0x0005e2000c101d06 */
[----:B------:R-:W-:Y:S05]  /*147c0*/  @!P0 BRA `(.L_x_17614) ;  /* 0x0000000000508947 */ /* 0x000fea0003800000 */
[----:B--2---:R-:W-:Y:S01]  /*147d0*/  IMAD.U32 R108, R218, 0x10000, RZ ;  /* 0x00010000da6c7824 */ /* 0x004fe200078e00ff */
[----:B------:R-:W-:Y:S02]  /*147e0*/  LOP3.LUT R110, R217, 0xffff, RZ, 0xc0, !PT ;  /* 0x0000ffffd96e7812 */ /* 0x000fe400078ec0ff */
[----:B------:R-:W-:Y:S02]  /*147f0*/  LOP3.LUT R236, R221, 0xff, RZ, 0xc0, !PT ;  /* 0x000000ffddec7812 */ /* 0x000fe400078ec0ff */
[----:B------:R-:W-:Y:S02]  /*14800*/  LOP3.LUT R111, R108, 0xff0000, RZ, 0xc0, !PT ;  /* 0x00ff00006c6f7812 */ /* 0x000fe400078ec0ff */
[----:B------:R-:W0:Y:S01]  /*14810*/  LDC.64 R108, c[0x0][0x240] ;  /* 0x00009000ff6c7b82 */ /* 0x000e220000000a00 */
[----:B------:R-:W-:Y:S01]  /*14820*/  LOP3.LUT R234, R222, 0xff, RZ, 0xc0, !PT ;  /* 0x000000ffdeea7812 */ /* 0x000fe200078ec0ff */
[----:B------:R-:W-:Y:S01]  /*14830*/  IMAD.WIDE.U32 R236, R236, 0x1000000, RZ ;  /* 0x01000000ecec7825 */ /* 0x000fe200078e00ff */
        /* <DEDUP_REMOVED lines=13> */
.L_x_17614:
[----:B------:R-:W-:Y:S05]  /*14910*/  BSYNC B1 ;  /* 0x0000000000017941 */ /* 0x000fea0003800000 */
.L_x_17613:
        /* <DEDUP_REMOVED lines=177> */
.L_x_17712:
[----:B------:R-:W-:Y:S01]  /*15430*/  LOP3.LUT P1, RZ, R120, 0x1f, RZ, 0xc0, !PT ;  /* 0x0000001f78ff7812 */ /* 0x000fe2000782c0ff */
[----:B-1----:R-:W-:Y:S01]  /*15440*/  FADD.FTZ R237, R236, R237 ;  /* 0x000000edeced7221 */ /* 0x002fe20000010000 */
[----:B------:R-:W-:Y:S03]  /*15450*/  BSSY B1, `(.L_x_17688) ;  /* 0x00000ed000017945 */ /* 0x000fe60003800000 */
        /* <DEDUP_REMOVED lines=9> */
[----:B------:R-:W-:-:S04]  /*154f0*/  PLOP3.LUT P0, PT, PT, PT, UP0, 0x40, 0x0 ;  /* 0x000000000000781c */ /* 0x000fc80003f0e808 */
[----:B------:R-:W-:Y:S02]  /*15500*/  FSEL R233, R233, RZ, !P0 ;  /* 0x000000ffe9e97208 */ /* 0x000fe40004000000 */
[----:B-----5:R-:W-:-:S03]  /*15510*/  ISETP.GE.AND P0, PT, R229, 0x1, PT ;  /* 0x00000001e500780c */ /* 0x020fc60003f06270 */
[----:B------:R-:W-:-:S06]  /*15520*/  FADD.FTZ R233, R234, R233 ;  /* 0x000000e9eae97221 */ /* 0x000fcc0000010000 */
[----:B------:R-:W1:Y:S02]  /*15530*/  MUFU.RSQ R233, R233 ;  /* 0x000000e900e97308 */ /* 0x000e640000001400 */
[----:B-1----:R2:W-:Y:S02]  /*15540*/  @!P1 STG.E desc[UR6][R108.64], R233 ;  /* 0x000000e96c009986 */ /* 0x0025e4000c101906 */
[----:B------:R-:W-:Y:S05]  /*15550*/  @!P0 BRA `(.L_x_17689) ;  /* 0x0000000c00708947 */ /* 0x000fea0003800000 */
[----:B--2---:R-:W-:Y:S01]  /*15560*/  IADD3 R108, R229, -0x1, RZ ;  /* 0xffffffffe56c7810 */ /* 0x004fe20007ffe0ff */
        /* <DEDUP_REMOVED lines=9> */
[--C-:B------:R-:W-:Y:S01]  /*15600*/  FADD.FTZ R110, R53, -R231.reuse ;  /* 0x800000e7356e7221 */ /* 0x100fe20000010000 */
[----:B------:R-:W1:Y:S01]  /*15610*/  LDC.64 R234, c[0x0][0x2b8] ;  /* 0x0000ae00ffea7b82 */ /* 0x000e620000000a00 */
[--C-:B------:R-:W-:Y:S01]  /*15620*/  FADD.FTZ R108, R52, -R231.reuse ;  /* 0x800000e7346c7221 */ /* 0x100fe20000010000 */
[--C-:B------:R-:W-:Y:S01]  /*15630*/  FADD.FTZ R238, R64, -R231.reuse ;  /* 0x800000e740ee7221 */ /* 0x100fe20000010000 */
[----:B------:R-:W-:Y:S01]  /*15640*/  FMUL.FTZ R110, R233, R110 ;  /* 0x0000006ee96e7220 */ /* 0x000fe20000410000 */
[--C-:B------:R-:W-:Y:S01]  /*15650*/  FADD.FTZ R240, R65, -R231.reuse ;  /* 0x800000e741f07221 */ /* 0x100fe20000010000 */
[----:B------:R-:W-:Y:S01]  /*15660*/  FMUL.FTZ R108, R233, R108 ;  /* 0x0000006ce96c7220 */ /* 0x000fe20000410000 */
[--C-:B0-----:R-:W-:Y:S01]  /*15670*/  FADD.FTZ R236, R55, -R231.reuse ;  /* 0x800000e737ec7221 */ /* 0x101fe20000010000 */
[----:B------:R-:W-:Y:S01]  /*15680*/  FFMA.FTZ R109, R167, R110, R192 ;  /* 0x0000006ea76d7223 */ /* 0x000fe200000100c0 */
[----:B------:R-:W-:Y:S01]  /*15690*/  FADD.FTZ R110, R54, -R231 ;  /* 0x800000e7366e7221 */ /* 0x000fe20000010000 */
[----:B------:R-:W-:Y:S01]  /*156a0*/  FFMA.FTZ R108, R24, R108, R121 ;  /* 0x0000006c186c7223 */ /* 0x000fe20000010079 */
        /* <DEDUP_REMOVED lines=15> */
[----:B-1----:R-:W-:Y:S01]  /*157a0*/  IMAD.WIDE.U32 R234, R229, 0x10, R234 ;  /* 0x00000010e5ea7825 */ /* 0x002fe200078e00ea */
[----:B------:R-:W-:-:S02]  /*157b0*/  F2FP.BF16.F32.PACK_AB R110, R111, R110 ;  /* 0x0000006e6f6e723e */ /* 0x000fc400000010ff */
[----:B------:R-:W-:Y:S01]  /*157c0*/  F2FP.BF16.F32.PACK_AB R109, R236, R109 ;  /* 0x0000006dec6d723e */ /* 0x000fe200000010ff */
[----:B------:R-:W-:Y:S01]  /*157d0*/  VIADD R229, R229, 0x20 ;  /* 0x00000020e5e57836 */ /* 0x000fe20000000000 */
[----:B------:R-:W-:-:S05]  /*157e0*/  F2FP.BF16.F32.PACK_AB R111, R237, R242 ;  /* 0x000000f2ed6f723e */ /* 0x000fca00000010ff */
[----:B------:R1:W-:Y:S02]  /*157f0*/  STG.E.128 desc[UR6][R234.64], R108 ;  /* 0x0000006cea007986 */ /* 0x0003e4000c101d06 */
.L_x_17691:
[----:B------:R-:W-:Y:S05]  /*15800*/  BSYNC B2 ;  /* 0x0000000000027941 */ /* 0x000fea0003800000 */
.L_x_17690:
[----:B------:R-:W-:Y:S01]  /*15810*/  LOP3.LUT P0, RZ, R113, 0x20, RZ, 0xc0, !PT ;  /* 0x0000002071ff7812 */ /* 0x000fe2000780c0ff */
[----:B------:R-:W-:-:S12]  /*15820*/  BSSY B2, `(.L_x_17692) ;  /* 0x0000022000027945 */ /* 0x000fd80003800000 */
[----:B------:R-:W-:Y:S05]  /*15830*/  @!P0 BRA `(.L_x_17693) ;  /* 0x0000000000808947 */ /* 0x000fea0003800000 */
[--C-:B-1----:R-:W-:Y:S01]  /*15840*/  FADD.FTZ R110, R69, -R231.reuse ;  /* 0x800000e7456e7221 */ /* 0x102fe20000010000 */
        /* <DEDUP_REMOVED lines=27> */
[----:B------:R-:W-:Y:S02]  /*15a00*/  F2FP.BF16.F32.PACK_AB R109, R236, R109 ;  /* 0x0000006dec6d723e */ /* 0x000fe400000010ff */
[----:B------:R-:W-:Y:S02]  /*15a10*/  F2FP.BF16.F32.PACK_AB R111, R237, R242 ;  /* 0x000000f2ed6f723e */ /* 0x000fe400000010ff */
[----:B------:R-:W-:-:S03]  /*15a20*/  IADD3 R229, R229, 0x20, RZ ;  /* 0x00000020e5e57810 */ /* 0x000fc60007ffe0ff */
[----:B------:R2:W-:Y:S04]  /*15a30*/  STG.E.128 desc[UR6][R234.64], R108 ;  /* 0x0000006cea007986 */ /* 0x0005e8000c101d06 */
.L_x_17693:
[----:B------:R-:W-:Y:S05]  /*15a40*/  BSYNC B2 ;  /* 0x0000000000027941 */ /* 0x000fea0003800000 */
.L_x_17692:
[----:B------:R-:W-:Y:S01]  /*15a50*/  LOP3.LUT P0, RZ, R113, 0x10, RZ, 0xc0, !PT ;  /* 0x0000001071ff7812 */ /* 0x000fe2000780c0ff */
[----:B------:R-:W-:-:S12]  /*15a60*/  BSSY B2, `(.L_x_17694) ;  /* 0x0000022000027945 */ /* 0x000fd80003800000 */
[----:B------:R-:W-:Y:S05]  /*15a70*/  @!P0 BRA `(.L_x_17695) ;  /* 0x0000000000808947 */ /* 0x000fea0003800000 */
[--C-:B-12---:R-:W-:Y:S01]  /*15a80*/  FADD.FTZ R110, R77, -R231.reuse ;  /* 0x800000e74d6e7221 */ /* 0x106fe20000010000 */
        /* <DEDUP_REMOVED lines=31> */
.L_x_17695:
[----:B------:R-:W-:Y:S05]  /*15c80*/  BSYNC B2 ;  /* 0x0000000000027941 */ /* 0x000fea0003800000 */
.L_x_17694:
[----:B------:R-:W-:Y:S01]  /*15c90*/  LOP3.LUT P0, RZ, R113, 0x8, RZ, 0xc0, !PT ;  /* 0x0000000871ff7812 */ /* 0x000fe2000780c0ff */
[----:B------:R-:W-:-:S12]  /*15ca0*/  BSSY B2, `(.L_x_17696) ;  /* 0x0000022000027945 */ /* 0x000fd80003800000 */
[----:B------:R-:W-:Y:S05]  /*15cb0*/  @!P0 BRA `(.L_x_17697) ;  /* 0x0000000000808947 */ /* 0x000fea0003800000 */
[--C-:B-123--:R-:W-:Y:S01]  /*15cc0*/  FADD.FTZ R110, R85, -R231.reuse ;  /* 0x800000e7556e7221 */ /* 0x10efe20000010000 */
        /* <DEDUP_REMOVED lines=31> */
.L_x_17697:
[----:B------:R-:W-:Y:S05]  /*15ec0*/  BSYNC B2 ;  /* 0x0000000000027941 */ /* 0x000fea0003800000 */
.L_x_17696:
[----:B------:R-:W-:Y:S01]  /*15ed0*/  LOP3.LUT P0, RZ, R113, 0x4, RZ, 0xc0, !PT ;  /* 0x0000000471ff7812 */ /* 0x000fe2000780c0ff */
[----:B------:R-:W-:-:S12]  /*15ee0*/  BSSY B2, `(.L_x_17698) ;  /* 0x0000022000027945 */ /* 0x000fd80003800000 */
[----:B------:R-:W-:Y:S05]  /*15ef0*/  @!P0 BRA `(.L_x_17699) ;  /* 0x0000000000808947 */ /* 0x000fea0003800000 */
[--C-:B-1234-:R-:W-:Y:S01]  /*15f00*/  FADD.FTZ R110, R93, -R231.reuse ;  /* 0x800000e75d6e7221 */ /* 0x11efe20000010000 */
        /* <DEDUP_REMOVED lines=31> */
.L_x_17699:
[----:B------:R-:W-:Y:S05]  /*16100*/  BSYNC B2 ;  /* 0x0000000000027941 */ /* 0x000fea0003800000 */
.L_x_17698:
        /* <DEDUP_REMOVED lines=31> */
[----:B------:R-:W-:-:S05]  /*16300*/  F2FP.BF16.F32.PACK_AB R108, R236, R231 ;  /* 0x000000e7ec6c723e */ /* 0x000fca00000010ff */
[----:B------:R0:W-:Y:S02]  /*16310*/  STG.E.128 desc[UR6][R234.64], R108 ;  /* 0x0000006cea007986 */ /* 0x0001e4000c101d06 */
.L_x_17689:
[----:B------:R-:W-:Y:S05]  /*16320*/  BSYNC B1 ;  /* 0x0000000000017941 */ /* 0x000fea0003800000 */
.L_x_17688:
[----:B01234-:R-:W0:Y:S02]  /*16330*/  LDC.64 R108, c[0x0][0x210] ;  /* 0x00008400ff6c7b82 */ /* 0x01fe240000000a00 */
[----:B0-----:R-:W-:-:S04]  /*16340*/  LEA R114, R108, R114, 0x2 ;  /* 0x000000726c727211 */ /* 0x001fc800078e10ff */
[----:B------:R-:W-:-:S13]  /*16350*/  ISETP.GE.AND P0, PT, R114, R109, PT ;  /* 0x0000006d7200720c */ /* 0x000fda0003f06270 */
[----:B------:R-:W-:Y:S05]  /*16360*/  @!P0 BRA `(.L_x_17700) ;  /* 0xfffffeb800308947 */ /* 0x000fea000383ffff */
[----:B------:R-:W-:Y:S05]  /*16370*/  BSYNC B0 ;  /* 0x0000000000007941 */ /* 0x000fea0003800000 */
.L_x_17232:
[----:B------:R-:W-:Y:S05]  /*16380*/  EXIT ;  /* 0x000000000000794d */ /* 0x000fea0003800000 */
.L_x_17687:
        /* <DEDUP_REMOVED lines=8> */
.L_x_17702:
[----:B------:R-:W-:Y:S05]  /*16410*/  BSYNC B1 ;  /* 0x0000000000017941 */ /* 0x000fea0003800000 */
.L_x_17701:
        /* <DEDUP_REMOVED lines=10> */
.L_x_17703:
[----:B------:R-:W-:Y:S01]  /*164c0*/  HFMA2.MMA R240, -RZ, RZ, 0, 2.384185791015625e-07 ;  /* 0x00000004fff07435 */ /* 0x000fe200000001ff */
[----:B------:R-:W-:-:S05]  /*164d0*/  MOV R111, R239 ;  /* 0x000000ef006f7202 */ /* 0x000fca0000000f00 */
[----:B------:R-:W-:-:S04]  /*164e0*/  FADD.FTZ R111, R110, R111 ;  /* 0x0000006f6e6f7221 */ /* 0x000fc80000010000 */
[----:B------:R-:W-:-:S07]  /*164f0*/  IMAD.MOV.U32 R241, RZ, RZ, R111 ;  /* 0x000000fffff17224 */ /* 0x000fce00078e006f */
[----:B------:R-:W-:Y:S05]  /*16500*/  WARPSYNC.COLLECTIVE R238, `(.L_x_17704) ;  /* 0x00000000ee087348 */ /* 0x000fea0003c00000 */
[----:B------:R0:W1:Y:S02]  /*16510*/  SHFL.BFLY P6, R239, R241, R240, R243 ;  /* 0x0c0000f0f1ef7389 */ /* 0x00006400000c00f3 */
[----:B01----:R-:W-:Y:S01]  /*16520*/  ENDCOLLECTIVE ;  /* 0x000000000000791b */ /* 0x003fe20003800000 */
.L_x_17704:
[----:B------:R-:W-:Y:S02]  /*16530*/  IMAD.MOV.U32 R240, RZ, RZ, 0x8 ;  /* 0x00000008fff07424 */ /* 0x000fe400078e00ff */
[----:B------:R-:W-:-:S04]  /*16540*/  IMAD.MOV.U32 R108, RZ, RZ, R239 ;  /* 0x000000ffff6c7224 */ /* 0x000fc800078e00ef */
[----:B------:R-:W-:-:S05]  /*16550*/  FADD.FTZ R236, R111, R108 ;  /* 0x0000006c6fec7221 */ /* 0x000fca0000010000 */
[----:B------:R-:W-:-:S07]  /*16560*/  MOV R241, R236 ;  /* 0x000000ec00f17202 */ /* 0x000fce0000000f00 */
[----:B------:R-:W-:Y:S05]  /*16570*/  WARPSYNC.COLLECTIVE R238, `(.L_x_17705) ;  /* 0x00000000ee087348 */ /* 0x000fea0003c00000 */
[----:B------:R0:W1:Y:S02]  /*16580*/  SHFL.BFLY P6, R239, R241, R240, R243 ;  /* 0x0c0000f0f1ef7389 */ /* 0x00006400000c00f3 */
[----:B01----:R-:W-:Y:S01]  /*16590*/  ENDCOLLECTIVE ;  /* 0x000000000000791b */ /* 0x003fe20003800000 */
.L_x_17705:
[----:B------:R-:W-:Y:S01]  /*165a0*/  HFMA2.MMA R240, -RZ, RZ, 0, 9.5367431640625e-07 ;  /* 0x00000010fff07435 */ /* 0x000fe200000001ff */
[----:B------:R-:W-:-:S05]  /*165b0*/  MOV R235, R239 ;  /* 0x000000ef00eb7202 */ /* 0x000fca0000000f00 */
[----:B------:R-:W-:-:S04]  /*165c0*/  FADD.FTZ R237, R236, R235 ;  /* 0x000000ebeced7221 */ /* 0x000fc80000010000 */
[----:B------:R-:W-:-:S07]  /*165d0*/  IMAD.MOV.U32 R241, RZ, RZ, R237 ;  /* 0x000000fffff17224 */ /* 0x000fce00078e00ed */
[----:B------:R-:W-:Y:S05]  /*165e0*/  WARPSYNC.COLLECTIVE R238, `(.L_x_17706) ;  /* 0x00000000ee087348 */ /* 0x000fea0003c00000 */
[----:B------:R0:W1:Y:S02]  /*165f0*/  SHFL.BFLY P6, R239, R241, R240, R243 ;  /* 0x0c0000f0f1ef7389 */ /* 0x00006400000c00f3 */
[----:B01----:R-:W-:Y:S01]  /*16600*/  ENDCOLLECTIVE ;  /* 0x000000000000791b */ /* 0x003fe20003800000 */
.L_x_17706:
        /* <DEDUP_REMOVED lines=105> */
.L_x_17707:
[----:B------:R-:W-:Y:S01]  /*16ca0*/  HFMA2.MMA R240, -RZ, RZ, 0, 1.1920928955078125e-07 ;  /* 0x00000002fff07435 */ /* 0x000fe200000001ff */
[----:B------:R-:W-:-:S05]  /*16cb0*/  MOV R109, R239 ;  /* 0x000000ef006d7202 */ /* 0x000fca0000000f00 */
[----:B------:R-:W-:-:S04]  /*16cc0*/  FADD.FTZ R109, R108, R109 ;  /* 0x0000006d6c6d7221 */ /* 0x000fc80000010000 */
[----:B------:R-:W-:-:S07]  /*16cd0*/  IMAD.MOV.U32 R241, RZ, RZ, R109 ;  /* 0x000000fffff17224 */ /* 0x000fce00078e006d */
[----:B------:R-:W-:Y:S05]  /*16ce0*/  WARPSYNC.COLLECTIVE R238, `(.L_x_17708) ;  /* 0x00000000ee087348 */ /* 0x000fea0003c00000 */
[----:B------:R0:W1:Y:S02]  /*16cf0*/  SHFL.BFLY P6, R239, R241, R240, R243 ;  /* 0x0c0000f0f1ef7389 */ /* 0x00006400000c00f3 */
[----:B01----:R-:W-:Y:S01]  /*16d00*/  ENDCOLLECTIVE ;  /* 0x000000000000791b */ /* 0x003fe20003800000 */
.L_x_17708:
[----:B------:R-:W-:Y:S02]  /*16d10*/  IMAD.MOV.U32 R240, RZ, RZ, 0x4 ;  /* 0x00000004fff07424 */ /* 0x000fe400078e00ff */
[----:B------:R-:W-:-:S04]  /*16d20*/  IMAD.MOV.U32 R110, RZ, RZ, R239 ;  /* 0x000000ffff6e7224 */ /* 0x000fc800078e00ef */
[----:B------:R-:W-:-:S05]  /*16d30*/  FADD.FTZ R110, R109, R110 ;  /* 0x0000006e6d6e7221 */ /* 0x000fca0000010000 */
[----:B------:R-:W-:-:S07]  /*16d40*/  MOV R241, R110 ;  /* 0x0000006e00f17202 */ /* 0x000fce0000000f00 */
[----:B------:R-:W-:Y:S05]  /*16d50*/  WARPSYNC.COLLECTIVE R238, `(.L_x_17709) ;  /* 0x00000000ee087348 */ /* 0x000fea0003c00000 */
[----:B------:R0:W1:Y:S02]  /*16d60*/  SHFL.BFLY P6, R239, R241, R240, R243 ;  /* 0x0c0000f0f1ef7389 */ /* 0x00006400000c00f3 */
[----:B01----:R-:W-:Y:S01]  /*16d70*/  ENDCOLLECTIVE ;  /* 0x000000000000791b */ /* 0x003fe20003800000 */
.L_x_17709:
[----:B------:R-:W-:Y:S01]  /*16d80*/  HFMA2.MMA R240, -RZ, RZ, 0, 4.76837158203125e-07 ;  /* 0x00000008fff07435 */ /* 0x000fe200000001ff */
[----:B------:R-:W-:-:S05]  /*16d90*/  MOV R111, R239 ;  /* 0x000000ef006f7202 */ /* 0x000fca0000000f00 */
[----:B------:R-:W-:-:S04]  /*16da0*/  FADD.FTZ R111, R110, R111 ;  /* 0x0000006f6e6f7221 */ /* 0x000fc80000010000 */
[----:B------:R-:W-:-:S07]  /*16db0*/  IMAD.MOV.U32 R241, RZ, RZ, R111 ;  /* 0x000000fffff17224 */ /* 0x000fce00078e006f */
[----:B------:R-:W-:Y:S05]  /*16dc0*/  WARPSYNC.COLLECTIVE R238, `(.L_x_17710) ;  /* 0x00000000ee087348 */ /* 0x000fea0003c00000 */
[----:B------:R0:W1:Y:S02]  /*16dd0*/  SHFL.BFLY P6, R239, R241, R240, R243 ;  /* 0x0c0000f0f1ef7389 */ /* 0x00006400000c00f3 */
[----:B01----:R-:W-:Y:S01]  /*16de0*/  ENDCOLLECTIVE ;  /* 0x000000000000791b */ /* 0x003fe20003800000 */
.L_x_17710:
[----:B------:R-:W-:Y:S02]  /*16df0*/  IMAD.MOV.U32 R240, RZ, RZ, 0x10 ;  /* 0x00000010fff07424 */ /* 0x000fe400078e00ff */
[----:B------:R-:W-:-:S04]  /*16e00*/  IMAD.MOV.U32 R236, RZ, RZ, R239 ;  /* 0x000000ffffec7224 */ /* 0x000fc800078e00ef */
[----:B------:R-:W-:-:S05]  /*16e10*/  FADD.FTZ R236, R111, R236 ;  /* 0x000000ec6fec7221 */ /* 0x000fca0000010000 */
[----:B------:R-:W-:-:S07]  /*16e20*/  MOV R241, R236 ;  /* 0x000000ec00f17202 */ /* 0x000fce0000000f00 */
[----:B------:R-:W-:Y:S05]  /*16e30*/  WARPSYNC.COLLECTIVE R238, `(.L_x_17711) ;  /* 0x00000000ee087348 */ /* 0x000fea0003c00000 */
[----:B------:R0:W1:Y:S02]  /*16e40*/  SHFL.BFLY P6, R239, R241, R240, R243 ;  /* 0x0c0000f0f1ef7389 */ /* 0x00006400000c00f3 */
[----:B01----:R-:W-:Y:S01]  /*16e50*/  ENDCOLLECTIVE ;  /* 0x000000000000791b */ /* 0x003fe20003800000 */
.L_x_17711:
[----:B------:R-:W-:Y:S01]  /*16e60*/  MOV R237, R239 ;  /* 0x000000ef00ed7202 */ /* 0x000fe20000000f00 */
[----:B------:R-:W-:Y:S06]  /*16e70*/  BRA `(.L_x_17712) ;  /* 0xffffffe4006c7947 */ /* 0x000fec000383ffff */
.L_x_17713:
        /* <DEDUP_REMOVED lines=16> */
.L_x_44397:


//--------------------- .text._ZN10layer_norm13ln_fwd_kernelINS_13Kernel_traitsI13__nv_bfloat16S2_fS2_fjLj1536ELj1ELj4ELj1ELj16ENS_18Kernel_traits_baseILj1536ES2_S2_fS2_fjLj128EEEEELb1ELb1ELb1ELb1EEEvNS_9FwdParamsE --------------------------
	.section	.text._ZN10layer_norm13ln_fwd_kernelINS_13Kernel_traitsI13__nv_bfloat16S2_fS2_fjLj1536ELj1ELj4ELj1ELj16ENS_18Kernel_traits_baseILj1536ES2_S2_fS2_fjLj128EEEEELb1ELb1ELb1ELb1EEEvNS_9FwdParamsE,"ax",@progbits
	.align	128
        .global         _ZN10layer_norm13ln_fwd_kernelINS_13Kernel_traitsI13__nv_bfloat16S2_fS2_fjLj1536ELj1ELj4ELj1ELj16ENS_18Kernel_traits_baseILj1536ES2_S2_fS2_fjLj128EEEEELb1ELb1ELb1ELb1EEEvNS_9FwdParamsE
        .type           _ZN10layer_norm13ln_fwd_kernelINS_13Kernel_traitsI13__nv_bfloat16S2_fS2_fjLj1536ELj1ELj4ELj1ELj16ENS_18Kernel_traits_baseILj1536ES2_S2_fS2_fjLj128EEEEELb1ELb1ELb1ELb1EEEvNS_9FwdParamsE,@function
        .size           _ZN10layer_norm13ln_fwd_kernelINS_13Kernel_traitsI13__nv_bfloat16S2_fS2_fjLj1536ELj1ELj4ELj1ELj16ENS_18Kernel_traits_baseILj1536ES2_S2_fS2_fjLj128EEEEELb1ELb1ELb1ELb1EEEvNS_9FwdParamsE,(.L_x_44398 - _ZN10layer_norm13ln_fwd_kernelINS_13Kernel_traitsI13__nv_bfloat16S2_fS2_fjLj1536ELj1ELj4ELj1ELj16ENS_18Kernel_traits_baseILj1536ES2_S2_fS2_fjLj128EEEEELb1ELb1ELb1ELb1EEEvNS_9FwdParamsE)
        .other          _ZN10layer_norm13ln_fwd_kernelINS_13Kernel_traitsI13__nv_bfloat16S2_fS2_fjLj1536ELj1ELj4ELj1ELj16ENS_18Kernel_traits_baseILj1536ES2_S2_fS2_fjLj128EEEEELb1ELb1ELb1ELb1EEEvNS_9FwdParamsE,@"STO_CUDA_ENTRY STV_DEFAULT"
_ZN10layer_norm13ln_fwd_kernelINS_13Kernel_traitsI13__nv_bfloat16S2_fS2_fjLj1536ELj1ELj4ELj1ELj16ENS_18Kernel_traits_baseILj1536ES2_S2_fS2_fjLj128EEEEELb1ELb1ELb1ELb1EEEvNS_9FwdParamsE:
.text._ZN10layer_norm13ln_fwd_kernelINS_13Kernel_traitsI13__nv_bfloat16S2_fS2_fjLj1536ELj1ELj4ELj1ELj16ENS_18Kernel_traits_baseILj1536ES2_S2_fS2_fjLj128EEEEELb1ELb1ELb1ELb1EEEvNS_9FwdParamsE:
        /* <DEDUP_REMOVED lines=65> */
[----:B------:R-:W-:-:S04]  /*0410*/  ULDC.64 UR8, c[0x0][0x298] ;  /* 0x0000a60000087ab9 */ /* 0x000fc80000000a00 */
        /* <DEDUP_REMOVED lines=57> */
[----:B------:R-:W-:Y:S02]  /*07b0*/  PRMT R159, R20, 0x7632, R159 ;  /* 0x00007632149f7816 */ /* 0x000fe4000000009f */
[----:B------:R-:W-:Y:S01]  /*07c0*/  PRMT R160, R21, 0x7632, R160 ;  /* 0x0000763215a07816 */ /* 0x000fe200000000a0 */
[----:B------:R-:W-:Y:S01]  /*07d0*/  VIADD R16, R168, 0xf1bbcdc8 ;  /* 0xf1bbcdc8a8107836 */ /* 0x000fe20000000000 */
[----:B------:R-:W-:Y:S01]  /*07e0*/  LOP3.LUT R196, R19, R18, R17, 0x96, !PT ;  /* 0x0000001213c47212 */ /* 0x000fe200078e9611 */
[----:B------:R-:W-:Y:S01]  /*07f0*/  IMAD.HI.U32 R89, R153, -0x326172a9, RZ ;  /* 0xcd9e8d5799597827 */ /* 0x000fe200078e00ff */
[----:B------:R-:W-:Y:S02]  /*0800*/  SHF.L.U32 R18, R20, 0x10, RZ ;  /* 0x0000001014127819 */ /* 0x000fe400000006ff */
[C---:B------:R-:W-:Y:S01]  /*0810*/  PRMT R161, R22.reuse, 0x7632, R161 ;  /* 0x0000763216a17816 */ /* 0x040fe200000000a1 */
        /* <DEDUP_REMOVED lines=9> */
[----:B------:R-:W-:-:S02]  /*08b0*/  PRMT R165, R26, 0x7632, R165 ;  /* 0x000076321aa57816 */ /* 0x000fc400000000a5 */
[----:B------:R-:W-:Y:S01]  /*08c0*/  SHF.L.U32 R24, R26, 0x10, RZ ;  /* 0x000000101a187819 */ /* 0x000fe200000006ff */
[C---:B------:R-:W-:Y:S01]  /*08d0*/  IMAD.U32 R26, R28.reuse, 0x10000, RZ ;  /* 0x000100001c1a7824 */ /* 0x040fe200078e00ff */
[----:B------:R-:W-:Y:S02]  /*08e0*/  PRMT R166, R27, 0x7632, R166 ;  /* 0x000076321ba67816 */ /* 0x000fe400000000a6 */
[----:B------:R-:W-:Y:S02]  /*08f0*/  LOP3.LUT R89, R89, R88, R16, 0x96, !PT ;  /* 0x0000005859597212 */ /* 0x000fe400078e9610 */
        /* <DEDUP_REMOVED lines=10> */
[----:B------:R-:W-:Y:S01]  /*09a0*/  IMAD.U32 R32, R34, 0x10000, RZ ;  /* 0x0001000022207824 */ /* 0x000fe200078e00ff */
[----:B------:R-:W-:Y:S01]  /*09b0*/  PRMT R174, R33, 0x7632, R174 ;  /* 0x0000763221ae7816 */ /* 0x000fe200000000ae */
[----:B------:R-:W-:Y:S01]  /*09c0*/  IMAD.U32 R146, R148, 0x10000, RZ ;  /* 0x0001000094927824 */ /* 0x000fe200078e00ff */
[----:B------:R-:W-:Y:S01]  /*09d0*/  PRMT R175, R34, 0x7632, R175 ;  /* 0x0000763222af7816 */ /* 0x000fe200000000af */
[----:B------:R-:W-:Y:S01]  /*09e0*/  IMAD.U32 R34, R84, 0x10000, RZ ;  /* 0x0001000054227824 */ /* 0x000fe200078e00ff */
[----:B------:R-:W-:-:S02]  /*09f0*/  PRMT R176, R35, 0x7632, R176 ;  /* 0x0000763223b07816 */ /* 0x000fc400000000b0 */
[----:B------:R-:W-:Y:S01]  /*0a00*/  SHF.L.U32 R33, R35, 0x10, RZ ;  /* 0x0000001023217819 */ /* 0x000fe200000006ff */
[----:B------:R-:W-:Y:S01]  /*0a10*/  IMAD.U32 R35, R85, 0x10000, RZ ;  /* 0x0001000055237824 */ /* 0x000fe200078e00ff */
[----:B------:R-:W-:Y:S01]  /*0a20*/  PRMT R177, R84, 0x7632, R177 ;  /* 0x0000763254b17816 */ /* 0x000fe200000000b1 */
[----:B------:R-:W-:Y:S01]  /*0a30*/  IMAD R153, R153, -0x326172a9, RZ ;  /* 0xcd9e8d5799997824 */ /* 0x000fe200078e02ff */
[----:B------:R-:W-:Y:S01]  /*0a40*/  PRMT R186, R85, 0x7632, R186 ;  /* 0x0000763255ba7816 */ /* 0x000fe200000000ba */
[----:B------:R-:W-:Y:S01]  /*0a50*/  IMAD R152, R90, -0x2daee0ad, RZ ;  /* 0xd2511f535a987824 */ /* 0x000fe200078e02ff */
[----:B------:R-:W-:Y:S01]  /*0a60*/  PRMT R189, R148, 0x7632, R189 ;  /* 0x0000763294bd7816 */ /* 0x000fe200000000bd */
[----:B------:R-:W-:Y:S01]  /*0a70*/  IMAD.U32 R148, R150, 0x10000, RZ ;  /* 0x0001000096947824 */ /* 0x000fe200078e00ff */
[----:B------:R-:W-:Y:S01]  /*0a80*/  PRMT R190, R149, 0x7632, R190 ;  /* 0x0000763295be7816 */ /* 0x000fe200000000be */
[----:B------:R-:W-:Y:S01]  /*0a90*/  IMAD.HI.U32 R84, R89, -0x2daee0ad, RZ ;  /* 0xd2511f5359547827 */ /* 0x000fe200078e00ff */
[----:B------:R-:W-:-:S02]  /*0aa0*/  SHF.L.U32 R147, R149, 0x10, RZ ;  /* 0x0000001095937819 */ /* 0x000fc400000006ff */
[----:B------:R-:W-:Y:S01]  /*0ab0*/  PRMT R188, R87, 0x7632, R188 ;  /* 0x0000763257bc7816 */ /* 0x000fe200000000bc */
[----:B------:R-:W-:Y:S01]  /*0ac0*/  VIADD R149, R169, 0x96a522ad ;  /* 0x96a522ada9957836 */ /* 0x000fe20000000000 */
[----:B------:R-:W-:Y:S01]  /*0ad0*/  PRMT R191, R150, 0x7632, R191 ;  /* 0x0000763296bf7816 */ /* 0x000fe200000000bf */
[----:B------:R-:W-:Y:S01]  /*0ae0*/  IMAD.HI.U32 R85, R196, -0x326172a9, RZ ;  /* 0xcd9e8d57c4557827 */ /* 0x000fe200078e00ff */
[----:B------:R-:W-:Y:S02]  /*0af0*/  PRMT R192, R151, 0x7632, R192 ;  /* 0x0000763297c07816 */ /* 0x000fe400000000c0 */
[----:B------:R-:W-:Y:S02]  /*0b00*/  PRMT R187, R86, 0x7632, R187 ;  /* 0x0000763256bb7816 */ /* 0x000fe400000000bb */
[----:B------:R-:W-:Y:S01]  /*0b10*/  IADD3 R150, R168, -0x700cb87f, RZ ;  /* 0x8ff34781a8967810 */ /* 0x000fe20007ffe0ff */
        /* <DEDUP_REMOVED lines=30> */
[----:B------:R-:W-:-:S02]  /*0d00*/  IMAD R194, R89, -0x2daee0ad, RZ ;  /* 0xd2511f5359c27824 */ /* 0x000fc400078e02ff */
[----:B------:R-:W-:-:S07]  /*0d10*/  IMAD R196, R196, -0x326172a9, RZ ;  /* 0xcd9e8d57c4c47824 */ /* 0x000fce00078e02ff */
.L_x_18161:
[----:B0-----:R-:W0:Y:S08]  /*0d20*/  LDC.64 R102, c[0x0][0x280] ;  /* 0x0000a000ff667b82 */ /* 0x001e300000000a00 */
[----:B------:R-:W1:Y:S08]  /*0d30*/  LDC.64 R178, c[0x0][0x230] ;  /* 0x00008c00ffb27b82 */ /* 0x000e700000000a00 */
        /* <DEDUP_REMOVED lines=13> */
[----:B-----5:R0:W5:Y:S03]  /*0e10*/  LDG.E R203, desc[UR4][R100.64] ;  /* 0x0000000464cb7981 */ /* 0x020166000c1e1900 */
[----:B-1----:R-:W-:-:S05]  /*0e20*/  @P0 IMAD.WIDE.U32 R98, R207, 0x20, R98 ;  /* 0x00000020cf620825 */ /* 0x002fca00078e0062 */
[----:B------:R-:W2:Y:S04]  /*0e30*/  @P0 LDG.E.128 R84, desc[UR4][R98.64] ;  /* 0x0000000462540981 */ /* 0x000ea8000c1e1d00 */
[----:B------:R0:W5:Y:S01]  /*0e40*/  @P0 LDG.E.128 R92, desc[UR4][R98.64+0x10] ;  /* 0x00001004625c0981 */ /* 0x000162000c1e1d00 */
[----:B----4-:R-:W-:-:S13]  /*0e50*/  ISETP.GE.AND P2, PT, R106, 0x1, PT ;  /* 0x000000016a00780c */ /* 0x010fda0003f46270 */
[----:B------:R-:W1:Y:S01]  /*0e60*/  @P2 LDC.64 R96, c[0x0][0x220] ;  /* 0x00008800ff602b82 */ /* 0x000e620000000a00 */
[----:B------:R-:W-:-:S05]  /*0e70*/  @P2 IADD3 R105, R106, -0x1, RZ ;  /* 0xffffffff6a692810 */ /* 0x000fca0007ffe0ff */
        /* <DEDUP_REMOVED lines=26> */
.L_x_17717:
[----:B------:R-:W-:-:S07]  /*1020*/  IMAD.MOV.U32 R105, RZ, RZ, R196 ;  /* 0x000000ffff697224 */ /* 0x000fce00078e00c4 */
.L_x_17718:
[----:B------:R-:W-:Y:S05]  /*1030*/  BSYNC B1 ;  /* 0x0000000000017941 */ /* 0x000fea0003800000 */
.L_x_17716:
        /* <DEDUP_REMOVED lines=16> */
.L_x_17722:
[----:B------:R-:W-:Y:S05]  /*1140*/  BSYNC B2 ;  /* 0x0000000000027941 */ /* 0x000fea0003800000 */
.L_x_17721:
        /* <DEDUP_REMOVED lines=44> */
.L_x_17720:
[----:B------:R-:W-:Y:S05]  /*1410*/  BSYNC B1 ;  /* 0x0000000000017941 */ /* 0x000fea0003800000 */
.L_x_17719:
[----:B------:R-:W-:Y:S01]  /*1420*/  HFMA2.MMA R99, -RZ, RZ, 0.1171875, 0 ;  /* 0x2f800000ff637435 */ /* 0x000fe200000001ff */
[----:B------:R-:W-:Y:S01]  /*1430*/  I2FP.F32.U32 R96, R105 ;  /* 0x0000006900607245 */ /* 0x000fe20000201000 */
[----:B-----5:R-:W-:-:S04]  /*1440*/  IMAD.U32 R97, R88, 0x10000, RZ ;  /* 0x0001000058617824 */ /* 0x020fc800078e00ff */
[----:B------:R-:W-:-:S04]  /*1450*/  FMUL.FTZ R97, R97, UR9 ;  /* 0x0000000961617c20 */ /* 0x000fc80008410000 */
[----:B------:R-:W-:Y:S01]  /*1460*/  FFMA.FTZ R96, R96, R99, 1.1641532182693481445e-10 ;  /* 0x2f00000060607423 */ /* 0x000fe20000010063 */
[----:B------:R-:W-:-:S04]  /*1470*/  FMUL.FTZ R97, R97, UR8 ;  /* 0x0000000861617c20 */ /* 0x000fc80008410000 */
[----:B------:R-:W-:Y:S01]  /*1480*/  FSETP.GTU.FTZ.AND P1, PT, R96, UR6, PT ;  /* 0x0000000660007c0b */ /* 0x000fe2000bf3c000 */
[----:B------:R-:W-:-:S03]  /*1490*/  IMAD.U32 R96, R80, 0x10000, RZ ;  /* 0x0001000050607824 */ /* 0x000fc600078e00ff */
[----:B------:R-:W-:Y:S02]  /*14a0*/  FSEL R97, R97, RZ, !P1 ;  /* 0x000000ff61617208 */ /* 0x000fe40004800000 */
[----:B------:R-:W-:-:S03]  /*14b0*/  SEL R193, RZ, 0x1, P1 ;  /* 0x00000001ffc17807 */ /* 0x000fc60000800000 */
[----:B------:R-:W-:-:S04]  /*14c0*/  FMUL.FTZ R96, R97, R96 ;  /* 0x0000006061607220 */ /* 0x000fc80000410000 */
[----:B------:R-:W-:-:S07]  /*14d0*/  @P0 FADD.FTZ R96, R84, R96 ;  /* 0x0000006054600221 */ /* 0x000fce0000010000 */
.L_x_17715:
[----:B------:R-:W-:Y:S05]  /*14e0*/  BSYNC B0 ;  /* 0x0000000000007941 */ /* 0x000fea0003800000 */
.L_x_17714:
        /* <DEDUP_REMOVED lines=18> */
.L_x_17726:
[----:B------:R-:W-:-:S07]  /*1610*/  IMAD.MOV.U32 R97, RZ, RZ, R196 ;  /* 0x000000ffff617224 */ /* 0x000fce00078e00c4 */
.L_x_17727:
[----:B------:R-:W-:Y:S05]  /*1620*/  BSYNC B1 ;  /* 0x0000000000017941 */ /* 0x000fea0003800000 */
.L_x_17725:
        /* <DEDUP_REMOVED lines=16> */
.L_x_17731:
[----:B------:R-:W-:Y:S05]  /*1730*/  BSYNC B2 ;  /* 0x0000000000027941 */ /* 0x000fea0003800000 */
.L_x_17730:
        /* <DEDUP_REMOVED lines=43> */
.L_x_17729:
[----:B------:R-:W-:Y:S05]  /*19f0*/  BSYNC B1 ;  /* 0x0000000000017941 */ /* 0x000fea0003800000 */
.L_x_17728:
        /* <DEDUP_REMOVED lines=8> */
[----:B------:R-:W-:Y:S01]  /*1a80*/  FSETP.GTU.FTZ.AND P1, PT, R97, UR6, PT ;  /* 0x0000000661007c0b */ /* 0x000fe2000bf3c000 */
[----:B------:R-:W-:-:S03]  /*1a90*/  IMAD.U32 R97, R100, 0x10000, RZ ;  /* 0x0001000064617824 */ /* 0x000fc600078e00ff */
[----:B------:R-:W-:Y:S02]  /*1aa0*/  FSEL R98, R98, RZ, !P1 ;  /* 0x000000ff62627208 */ /* 0x000fe40004800000 */
[----:B------:R-:W-:-:S03]  /*1ab0*/  SEL R195, RZ, 0x1, P1 ;  /* 0x00000001ffc37807 */ /* 0x000fc60000800000 */
[----:B------:R-:W-:-:S04]  /*1ac0*/  FMUL.FTZ R97, R98, R97 ;  /* 0x0000006162617220 */ /* 0x000fc80000410000 */
[----:B------:R-:W-:-:S07]  /*1ad0*/  @P0 FADD.FTZ R97, R85, R97 ;  /* 0x0000006155610221 */ /* 0x000fce0000010000 */
.L_x_17724:
[----:B------:R-:W-:Y:S05]  /*1ae0*/  BSYNC B0 ;  /* 0x0000000000007941 */ /* 0x000fea0003800000 */
.L_x_17723:
        /* <DEDUP_REMOVED lines=18> */
.L_x_17735:
[----:B------:R-:W-:-:S07]  /*1c10*/  IMAD.MOV.U32 R106, RZ, RZ, R196 ;  /* 0x000000ffff6a7224 */ /* 0x000fce00078e00c4 */
.L_x_17736:
[----:B------:R-:W-:Y:S05]  /*1c20*/  BSYNC B1 ;  /* 0x0000000000017941 */ /* 0x000fea0003800000 */
.L_x_17734:
        /* <DEDUP_REMOVED lines=16> */
.L_x_17740:
[----:B------:R-:W-:Y:S05]  /*1d30*/  BSYNC B2 ;  /* 0x0000000000027941 */ /* 0x000fea0003800000 */
.L_x_17739:
        /* <DEDUP_REMOVED lines=42> */
[----:B------:R-:W-:-:S07]  /*1fe0*/  LOP3.LUT R152, R99, R152, R149, 0x96, !PT ;  /* 0x0000009863987212 */ /* 0x000fce00078e9695 */
.L_x_17738:
[----:B------:R-:W-:Y:S05]  /*1ff0*/  BSYNC B1 ;  /* 0x0000000000017941 */ /* 0x000fea0003800000 */
.L_x_17737:
        /* <DEDUP_REMOVED lines=12> */
.L_x_17733:
[----:B------:R-:W-:Y:S05]  /*20c0*/  BSYNC B0 ;  /* 0x0000000000007941 */ /* 0x000fea0003800000 */
.L_x_17732:
        /* <DEDUP_REMOVED lines=18> */
.L_x_17744:
[----:B------:R-:W-:-:S07]  /*21f0*/  IMAD.MOV.U32 R99, RZ, RZ, R196 ;  /* 0x000000ffff637224 */ /* 0x000fce00078e00c4 */
.L_x_17745:
[----:B------:R-:W-:Y:S05]  /*2200*/  BSYNC B1 ;  /* 0x0000000000017941 */ /* 0x000fea0003800000 */
.L_x_17743:
        /* <DEDUP_REMOVED lines=16> */
.L_x_17749:
[----:B------:R-:W-:Y:S05]  /*2310*/  BSYNC B2 ;  /* 0x0000000000027941 */ /* 0x000fea0003800000 */
.L_x_17748:
        /* <DEDUP_REMOVED lines=44> */
.L_x_17747:
[----:B------:R-:W-:Y:S05]  /*25e0*/  BSYNC B1 ;  /* 0x0000000000017941 */ /* 0x000fea0003800000 */
.L_x_17746:
[----:B-----5:R-:W-:Y:S01]  /*25f0*/  PRMT R100, R89, 0x7632, R100 ;  /* 0x0000763259647816 */ /* 0x020fe20000000064 */
[----:B------:R-:W-:Y:S01]  /*2600*/  IMAD.MOV.U32 R102, RZ, RZ, 0x2f800000 ;  /* 0x2f800000ff667424 */ /* 0x000fe200078e00ff */
[----:B------:R-:W-:-:S03]  /*2610*/  I2FP.F32.U32 R99, R99 ;  /* 0x0000006300637245 */ /* 0x000fc60000201000 */
[----:B------:R-:W-:Y:S02]  /*2620*/  IMAD.U32 R100, R100, 0x10000, RZ ;  /* 0x0001000064647824 */ /* 0x000fe400078e00ff */
[----:B------:R-:W-:Y:S01]  /*2630*/  FFMA.FTZ R99, R99, R102, 1.1641532182693481445e-10 ;  /* 0x2f00000063637423 */ /* 0x000fe20000010066 */
[----:B------:R-:W-:Y:S01]  /*2640*/  PRMT R102, R81, 0x7632, R102 ;  /* 0x0000763251667816 */ /* 0x000fe20000000066 */
[----:B------:R-:W-:-:S03]  /*2650*/  FMUL.FTZ R100, R100, UR9 ;  /* 0x0000000964647c20 */ /* 0x000fc60008410000 */
[----:B------:R-:W-:Y:S01]  /*2660*/  FSETP.GTU.FTZ.AND P1, PT, R99, UR6, PT ;  /* 0x0000000663007c0b */ /* 0x000fe2000bf3c000 */
[----:B------:R-:W-:Y:S01]  /*2670*/  FMUL.FTZ R100, R100, UR8 ;  /* 0x0000000864647c20 */ /* 0x000fe20008410000 */
[----:B------:R-:W-:Y:S02]  /*2680*/  SHF.L.U32 R99, R102, 0x10, RZ ;  /* 0x0000001066637819 */ /* 0x000fe400000006ff */
[----:B------:R-:W-:Y:S02]  /*2690*/  SEL R198, RZ, 0x1, P1 ;  /* 0x00000001ffc67807 */ /* 0x000fe40000800000 */
[----:B------:R-:W-:-:S05]  /*26a0*/  FSEL R100, R100, RZ, !P1 ;  /* 0x000000ff64647208 */ /* 0x000fca0004800000 */
[----:B------:R-:W-:-:S04]  /*26b0*/  FMUL.FTZ R99, R100, R99 ;  /* 0x0000006364637220 */ /* 0x000fc80000410000 */
[----:B------:R-:W-:-:S07]  /*26c0*/  @P0 FADD.FTZ R99, R87, R99 ;  /* 0x0000006357630221 */ /* 0x000fce0000010000 */
.L_x_17742:
[----:B------:R-:W-:Y:S05]  /*26d0*/  BSYNC B0 ;  /* 0x0000000000007941 */ /* 0x000fea0003800000 */
.L_x_17741:
        /* <DEDUP_REMOVED lines=18> */
.L_x_17753:
[----:B------:R-:W-:-:S07]  /*2800*/  MOV R108, R196 ;  /* 0x000000c4006c7202 */ /* 0x000fce0000000f00 */
.L_x_17754:
[----:B------:R-:W-:Y:S05]  /*2810*/  BSYNC B1 ;  /* 0x0000000000017941 */ /* 0x000fea0003800000 */
.L_x_17752:
        /* <DEDUP_REMOVED lines=16> */
.L_x_17758:
[----:B------:R-:W-:Y:S05]  /*2920*/  BSYNC B2 ;  /* 0x0000000000027941 */ /* 0x000fea0003800000 */
.L_x_17757:
        /* <DEDUP_REMOVED lines=44> */
.L_x_17756:
[----:B------:R-:W-:Y:S05]  /*2bf0*/  BSYNC B1 ;  /* 0x0000000000017941 */ /* 0x000fea0003800000 */
.L_x_17755:
[----:B------:R-:W-:Y:S01]  /*2c00*/  I2FP.F32.U32 R100, R108 ;  /* 0x0000006c00647245 */ /* 0x000fe20000201000 */
[----:B------:R-:W-:Y:S01]  /*2c10*/  IMAD.MOV.U32 R103, RZ, RZ, 0x2f800000 ;  /* 0x2f800000ff677424 */ /* 0x000fe200078e00ff */
[----:B------:R-:W-:-:S03]  /*2c20*/  SHF.L.U32 R101, R90, 0x10, RZ ;  /* 0x000000105a657819 */ /* 0x000fc600000006ff */
[----:B------:R-:W-:Y:S02]  /*2c30*/  FFMA.FTZ R100, R100, R103, 1.1641532182693481445e-10 ;  /* 0x2f00000064647423 */ /* 0x000fe40000010067 */
[----:B------:R-:W-:-:S03]  /*2c40*/  FMUL.FTZ R101, R101, UR9 ;  /* 0x0000000965657c20 */ /* 0x000fc60008410000 */
[----:B------:R-:W-:Y:S01]  /*2c50*/  FSETP.GTU.FTZ.AND P1, PT, R100, UR6, PT ;  /* 0x0000000664007c0b */ /* 0x000fe2000bf3c000 */
[----:B------:R-:W-:Y:S01]  /*2c60*/  FMUL.FTZ R101, R101, UR8 ;  /* 0x0000000865657c20 */ /* 0x000fe20008410000 */
[----:B------:R-:W-:Y:S02]  /*2c70*/  IMAD.U32 R100, R82, 0x10000, RZ ;  /* 0x0001000052647824 */ /* 0x000fe400078e00ff */
[----:B------:R-:W-:Y:S02]  /*2c80*/  SEL R199, RZ, 0x1, P1 ;  /* 0x00000001ffc77807 */ /* 0x000fe40000800000 */
[----:B------:R-:W-:-:S05]  /*2c90*/  FSEL R101, R101, RZ, !P1 ;  /* 0x000000ff65657208 */ /* 0x000fca0004800000 */
[----:B------:R-:W-:-:S04]  /*2ca0*/  FMUL.FTZ R100, R101, R100 ;  /* 0x0000006465647220 */ /* 0x000fc80000410000 */
[----:B------:R-:W-:-:S07]  /*2cb0*/  @P0 FADD.FTZ R100, R92, R100 ;  /* 0x000000645c640221 */ /* 0x000fce0000010000 */
.L_x_17751:
[----:B------:R-:W-:Y:S05]  /*2cc0*/  BSYNC B0 ;  /* 0x0000000000007941 */ /* 0x000fea0003800000 */
.L_x_17750:
        /* <DEDUP_REMOVED lines=18> */
.L_x_17762:
[----:B------:R-:W-:-:S07]  /*2df0*/  IMAD.MOV.U32 R101, RZ, RZ, R196 ;  /* 0x000000ffff657224 */ /* 0x000fce00078e00c4 */
.L_x_17763:
[----:B------:R-:W-:Y:S05]  /*2e00*/  BSYNC B1 ;  /* 0x0000000000017941 */ /* 0x000fea0003800000 */
.L_x_17761:
        /* <DEDUP_REMOVED lines=16> */
.L_x_17767:
[----:B------:R-:W-:Y:S05]  /*2f10*/  BSYNC B2 ;  /* 0x0000000000027941 */ /* 0x000fea0003800000 */
.L_x_17766:
        /* <DEDUP_REMOVED lines=44> */
.L_x_17765:
[----:B------:R-:W-:Y:S05]  /*31e0*/  BSYNC B1 ;  /* 0x0000000000017941 */ /* 0x000fea0003800000 */
.L_x_17764:
[----:B------:R-:W-:Y:S01]  /*31f0*/  HFMA2.MMA R104, -RZ, RZ, 0.1171875, 0 ;  /* 0x2f800000ff687435 */ /* 0x000fe200000001ff */
[----:B------:R-:W-:Y:S02]  /*3200*/  PRMT R102, R90, 0x7632, R102 ;  /* 0x000076325a667816 */ /* 0x000fe40000000066 */
        /* <DEDUP_REMOVED lines=12> */
.L_x_17760:
[----:B------:R-:W-:Y:S05]  /*32d0*/  BSYNC B0 ;  /* 0x0000000000007941 */ /* 0x000fea0003800000 */
.L_x_17759:
        /* <DEDUP_REMOVED lines=18> */
.L_x_17771:
[----:B------:R-:W-:-:S07]  /*3400*/  IMAD.MOV.U32 R110, RZ, RZ, R196 ;  /* 0x000000ffff6e7224 */ /* 0x000fce00078e00c4 */
.L_x_17772:
[----:B------:R-:W-:Y:S05]  /*3410*/  BSYNC B1 ;  /* 0x0000000000017941 */ /* 0x000fea0003800000 */
.L_x_17770:
        /* <DEDUP_REMOVED lines=16> */
.L_x_17776:
[----:B------:R-:W-:Y:S05]  /*3520*/  BSYNC B2 ;  /* 0x0000000000027941 */ /* 0x000fea0003800000 */
.L_x_17775:
        /* <DEDUP_REMOVED lines=42> */
[----:B------:R-:W-:Y:S01]  /*37d0*/  LOP3.LUT R152, R103, R152, R149, 0x96, !PT ;  /* 0x0000009867987212 */ /* 0x000fe200078e9695 */
[----:B------:R-:W-:-:S07]  /*37e0*/  IMAD.MOV.U32 R194, RZ, RZ, R102 ;  /* 0x000000ffffc27224 */ /* 0x000fce00078e0066 */
.L_x_17774:
[----:B------:R-:W-:Y:S05]  /*37f0*/  BSYNC B1 ;  /* 0x0000000000017941 */ /* 0x000fea0003800000 */
.L_x_17773:
[----:B------:R-:W-:Y:S01]  /*3800*/  I2FP.F32.U32 R102, R110 ;  /* 0x0000006e00667245 */ /* 0x000fe20000201000 */
[----:B------:R-:W-:Y:S02]  /*3810*/  IMAD.MOV.U32 R105, RZ, RZ, 0x2f800000 ;  /* 0x2f800000ff697424 */ /* 0x000fe400078e00ff */
[----:B------:R-:W-:Y:S02]  /*3820*/  IMAD.U32 R103, R91, 0x10000, RZ ;  /* 0x000100005b677824 */ /* 0x000fe400078e00ff */
[----:B------:R-:W-:Y:S02]  /*3830*/  FFMA.FTZ R102, R102, R105, 1.1641532182693481445e-10 ;  /* 0x2f00000066667423 */ /* 0x000fe40000010069 */
        /* <DEDUP_REMOVED lines=8> */
.L_x_17769:
[----:B------:R-:W-:Y:S05]  /*38c0*/  BSYNC B0 ;  /* 0x0000000000007941 */ /* 0x000fea0003800000 */
.L_x_17768:
        /* <DEDUP_REMOVED lines=18> */
.L_x_17780:
[----:B------:R-:W-:-:S07]  /*39f0*/  MOV R103, R196 ;  /* 0x000000c400677202 */ /* 0x000fce0000000f00 */
.L_x_17781:
[----:B------:R-:W-:Y:S05]  /*3a00*/  BSYNC B1 ;  /* 0x0000000000017941 */ /* 0x000fea0003800000 */
.L_x_17779:
        /* <DEDUP_REMOVED lines=16> */
.L_x_17785:
[----:B------:R-:W-:Y:S05]  /*3b10*/  BSYNC B2 ;  /* 0x0000000000027941 */ /* 0x000fea0003800000 */
.L_x_17784:
        /* <DEDUP_REMOVED lines=44> */
.L_x_17783:
[----:B------:R-:W-:Y:S05]  /*3de0*/  BSYNC B1 ;  /* 0x0000000000017941 */ /* 0x000fea0003800000 */
.L_x_17782:
[----:B------:R-:W-:Y:S01]  /*3df0*/  PRMT R104, R91, 0x7632, R104 ;  /* 0x000076325b687816 */ /* 0x000fe20000000068 */
        /* <DEDUP_REMOVED lines=8> */
[----:B------:R-:W-:-:S03]  /*3e80*/  FMUL.FTZ R104, R104, UR8 ;  /* 0x0000000868687c20 */ /* 0x000fc60008410000 */
[----:B------:R-:W-:Y:S02]  /*3e90*/  SEL R202, RZ, 0x1, P1 ;  /* 0x00000001ffca7807 */ /* 0x000fe40000800000 */
[----:B------:R-:W-:-:S05]  /*3ea0*/  FSEL R104, R104, RZ, !P1 ;  /* 0x000000ff68687208 */ /* 0x000fca0004800000 */
[----:B------:R-:W-:-:S04]  /*3eb0*/  FMUL.FTZ R103, R104, R105 ;  /* 0x0000006968677220 */ /* 0x000fc80000410000 */
[----:B------:R-:W-:-:S07]  /*3ec0*/  @P0 FADD.FTZ R103, R95, R103 ;  /* 0x000000675f670221 */ /* 0x000fce0000010000 */
.L_x_17778:
[----:B------:R-:W-:Y:S05]  /*3ed0*/  BSYNC B0 ;  /* 0x0000000000007941 */ /* 0x000fea0003800000 */
.L_x_17777:
        /* <DEDUP_REMOVED lines=31> */
.L_x_17787:
[----:B------:R-:W-:Y:S05]  /*40d0*/  BSYNC B0 ;  /* 0x0000000000007941 */ /* 0x000fea0003800000 */
.L_x_17786:
[----:B012---:R-:W-:Y:S01]  /*40e0*/  @P2 IMAD.WIDE.U32 R106, R125, 0x10, R104 ;  /* 0x000000107d6a2825 */ /* 0x007fe200078e0068 */
        /* <DEDUP_REMOVED lines=21> */
.L_x_17791:
[----:B------:R-:W-:-:S07]  /*4240*/  IMAD.MOV.U32 R112, RZ, RZ, R196 ;  /* 0x000000ffff707224 */ /* 0x000fce00078e00c4 */
.L_x_17792:
[----:B------:R-:W-:Y:S05]  /*4250*/  BSYNC B1 ;  /* 0x0000000000017941 */ /* 0x000fea0003800000 */
.L_x_17790:
        /* <DEDUP_REMOVED lines=16> */
.L_x_17796:
[----:B------:R-:W-:Y:S05]  /*4360*/  BSYNC B2 ;  /* 0x0000000000027941 */ /* 0x000fea0003800000 */
.L_x_17795:
        /* <DEDUP_REMOVED lines=44> */
.L_x_17794:
[----:B------:R-:W-:Y:S05]  /*4630*/  BSYNC B1 ;  /* 0x0000000000017941 */ /* 0x000fea0003800000 */
.L_x_17793:
[----:B------:R-:W-:Y:S01]  /*4640*/  HFMA2.MMA R105, -RZ, RZ, 0.1171875, 0 ;  /* 0x2f800000ff697435 */ /* 0x000fe200000001ff */
[----:B------:R-:W-:Y:S01]  /*4650*/  I2FP.F32.U32 R104, R112 ;  /* 0x0000007000687245 */ /* 0x000fe20000201000 */
[----:B-----5:R-:W-:-:S04]  /*4660*/  IMAD.U32 R106, R88, 0x10000, RZ ;  /* 0x00010000586a7824 */ /* 0x020fc800078e00ff */
[----:B------:R-:W-:-:S04]  /*4670*/  FMUL.FTZ R106, R106, UR9 ;  /* 0x000000096a6a7c20 */ /* 0x000fc80008410000 */
[----:B------:R-:W-:Y:S01]  /*4680*/  FFMA.FTZ R104, R104, R105, 1.1641532182693481445e-10 ;  /* 0x2f00000068687423 */ /* 0x000fe20000010069 */
[----:B------:R-:W-:Y:S01]  /*4690*/  FMUL.FTZ R106, R106, UR8 ;  /* 0x000000086a6a7c20 */ /* 0x000fe20008410000 */
[----:B------:R-:W-:-:S03]  /*46a0*/  IMAD.U32 R105, R76, 0x10000, RZ ;  /* 0x000100004c697824 */ /* 0x000fc600078e00ff */
[----:B------:R-:W-:-:S04]  /*46b0*/  FSETP.GTU.FTZ.AND P1, PT, R104, UR6, PT ;  /* 0x0000000668007c0b */ /* 0x000fc8000bf3c000 */
[----:B------:R-:W-:Y:S02]  /*46c0*/  FSEL R104, R106, RZ, !P1 ;  /* 0x000000ff6a687208 */ /* 0x000fe40004800000 */
[----:B------:R-:W-:-:S03]  /*46d0*/  SEL R193, RZ, 0x1, P1 ;  /* 0x00000001ffc17807 */ /* 0x000fc60000800000 */
[----:B------:R-:W-:-:S04]  /*46e0*/  FMUL.FTZ R104, R104, R105 ;  /* 0x0000006968687220 */ /* 0x000fc80000410000 */
[----:B------:R-:W-:-:S07]  /*46f0*/  @P0 FADD.FTZ R104, R84, R104 ;  /* 0x0000006854680221 */ /* 0x000fce0000010000 */
.L_x_17789:
[----:B------:R-:W-:Y:S05]  /*4700*/  BSYNC B0 ;  /* 0x0000000000007941 */ /* 0x000fea0003800000 */
.L_x_17788:
        /* <DEDUP_REMOVED lines=18> */
.L_x_17800:
[----:B------:R-:W-:-:S07]  /*4830*/  IMAD.MOV.U32 R105, RZ, RZ, R196 ;  /* 0x000000ffff697224 */ /* 0x000fce00078e00c4 */
.L_x_17801:
[----:B------:R-:W-:Y:S05]  /*4840*/  BSYNC B1 ;  /* 0x0000000000017941 */ /* 0x000fea0003800000 */
.L_x_17799:
        /* <DEDUP_REMOVED lines=16> */
.L_x_17805:
[----:B------:R-:W-:Y:S05]  /*4950*/  BSYNC B2 ;  /* 0x0000000000027941 */ /* 0x000fea0003800000 */
.L_x_17804:
        /* <DEDUP_REMOVED lines=43> */
.L_x_17803:
[----:B------:R-:W-:Y:S05]  /*4c10*/  BSYNC B1 ;  /* 0x0000000000017941 */ /* 0x000fea0003800000 */
.L_x_17802:
        /* <DEDUP_REMOVED lines=14> */
.L_x_17798:
[----:B------:R-:W-:Y:S05]  /*4d00*/  BSYNC B0 ;  /* 0x0000000000007941 */ /* 0x000fea0003800000 */
.L_x_17797:
        /* <DEDUP_REMOVED lines=18> */
.L_x_17809:
[----:B------:R-:W-:-:S07]  /*4e30*/  IMAD.MOV.U32 R114, RZ, RZ, R196 ;  /* 0x000000ffff727224 */ /* 0x000fce00078e00c4 */
.L_x_17810:
[----:B------:R-:W-:Y:S05]  /*4e40*/  BSYNC B1 ;  /* 0x0000000000017941 */ /* 0x000fea0003800000 */
.L_x_17808:
        /* <DEDUP_REMOVED lines=16> */
.L_x_17814:
[----:B------:R-:W-:Y:S05]  /*4f50*/  BSYNC B2 ;  /* 0x0000000000027941 */ /* 0x000fea0003800000 */
.L_x_17813:
        /* <DEDUP_REMOVED lines=43> */
.L_x_17812:
[----:B------:R-:W-:Y:S05]  /*5210*/  BSYNC B1 ;  /* 0x0000000000017941 */ /* 0x000fea0003800000 */
.L_x_17811:
        /* <DEDUP_REMOVED lines=12> */
.L_x_17807:
[----:B------:R-:W-:Y:S05]  /*52e0*/  BSYNC B0 ;  /* 0x0000000000007941 */ /* 0x000fea0003800000 */
.L_x_17806:
        /* <DEDUP_REMOVED lines=18> */
.L_x_17818:
[----:B------:R-:W-:-:S07]  /*5410*/  IMAD.MOV.U32 R107, RZ, RZ, R196 ;  /* 0x000000ffff6b7224 */ /* 0x000fce00078e00c4 */
.L_x_17819:
[----:B------:R-:W-:Y:S05]  /*5420*/  BSYNC B1 ;  /* 0x0000000000017941 */ /* 0x000fea0003800000 */
.L_x_17817:
        /* <DEDUP_REMOVED lines=16> */
.L_x_17823:
[----:B------:R-:W-:Y:S05]  /*5530*/  BSYNC B2 ;  /* 0x0000000000027941 */ /* 0x000fea0003800000 */
.L_x_17822:
        /* <DEDUP_REMOVED lines=44> */
.L_x_17821:
[----:B------:R-:W-:Y:S05]  /*5800*/  BSYNC B1 ;  /* 0x0000000000017941 */ /* 0x000fea0003800000 */
.L_x_17820:
        /* <DEDUP_REMOVED lines=14> */
.L_x_17816:
[----:B------:R-:W-:Y:S05]  /*58f0*/  BSYNC B0 ;  /* 0x0000000000007941 */ /* 0x000fea0003800000 */
.L_x_17815:
        /* <DEDUP_REMOVED lines=18> */
.L_x_17827:
[----:B------:R-:W-:-:S07]  /*5a20*/  MOV R116, R196 ;  /* 0x000000c400747202 */ /* 0x000fce0000000f00 */
.L_x_17828:
[----:B------:R-:W-:Y:S05]  /*5a30*/  BSYNC B1 ;  /* 0x0000000000017941 */ /* 0x000fea0003800000 */
.L_x_17826:
        /* <DEDUP_REMOVED lines=16> */
.L_x_17832:
[----:B------:R-:W-:Y:S05]  /*5b40*/  BSYNC B2 ;  /* 0x0000000000027941 */ /* 0x000fea0003800000 */
.L_x_17831:
        /* <DEDUP_REMOVED lines=44> */
.L_x_17830:
[----:B------:R-:W-:Y:S05]  /*5e10*/  BSYNC B1 ;  /* 0x0000000000017941 */ /* 0x000fea0003800000 */
.L_x_17829:
[----:B------:R-:W-:Y:S01]  /*5e20*/  I2FP.F32.U32 R108, R116 ;  /* 0x00000074006c7245 */ /* 0x000fe20000201000 */
[----:B------:R-:W-:Y:S01]  /*5e30*/  IMAD.MOV.U32 R109, RZ, RZ, 0x2f800000 ;  /* 0x2f800000ff6d7424 */ /* 0x000fe200078e00ff */
[----:B------:R-:W-:-:S03]  /*5e40*/  SHF.L.U32 R111, R90, 0x10, RZ ;  /* 0x000000105a6f7819 */ /* 0x000fc600000006ff */
[----:B------:R-:W-:Y:S01]  /*5e50*/  FFMA.FTZ R108, R108, R109, 1.1641532182693481445e-10 ;  /* 0x2f0000006c6c7423 */ /* 0x000fe2000001006d */
[----:B------:R-:W-:Y:S02]  /*5e60*/  IMAD.U32 R109, R78, 0x10000, RZ ;  /* 0x000100004e6d7824 */ /* 0x000fe400078e00ff */
[----:B------:R-:W-:Y:S02]  /*5e70*/  FMUL.FTZ R111, R111, UR9 ;  /* 0x000000096f6f7c20 */ /* 0x000fe40008410000 */
[----:B------:R-:W-:Y:S02]  /*5e80*/  FSETP.GTU.FTZ.AND P1, PT, R108, UR6, PT ;  /* 0x000000066c007c0b */ /* 0x000fe4000bf3c000 */
[----:B------:R-:W-:Y:S02]  /*5e90*/  FMUL.FTZ R111, R111, UR8 ;  /* 0x000000086f6f7c20 */ /* 0x000fe40008410000 */
[----:B------:R-:W-:-:S03]  /*5ea0*/  SEL R199, RZ, 0x1, P1 ;  /* 0x00000001ffc77807 */ /* 0x000fc60000800000 */
[----:B------:R-:W-:-:S05]  /*5eb0*/  FSEL R108, R111, RZ, !P1 ;  /* 0x000000ff6f6c7208 */ /* 0x000fca0004800000 */
[----:B------:R-:W-:-:S04]  /*5ec0*/  FMUL.FTZ R108, R108, R109 ;  /* 0x0000006d6c6c7220 */ /* 0x000fc80000410000 */
[----:B------:R-:W-:-:S07]  /*5ed0*/  @P0 FADD.FTZ R108, R92, R108 ;  /* 0x0000006c5c6c0221 */ /* 0x000fce0000010000 */
.L_x_17825:
[----:B------:R-:W-:Y:S05]  /*5ee0*/  BSYNC B0 ;  /* 0x0000000000007941 */ /* 0x000fea0003800000 */
.L_x_17824:
        /* <DEDUP_REMOVED lines=18> */
.L_x_17836:
[----:B------:R-:W-:-:S07]  /*6010*/  IMAD.MOV.U32 R109, RZ, RZ, R196 ;  /* 0x000000ffff6d7224 */ /* 0x000fce00078e00c4 */
.L_x_17837:
[----:B------:R-:W-:Y:S05]  /*6020*/  BSYNC B1 ;  /* 0x0000000000017941 */ /* 0x000fea0003800000 */
.L_x_17835:
        /* <DEDUP_REMOVED lines=16> */
.L_x_17841:
[----:B------:R-:W-:Y:S05]  /*6130*/  BSYNC B2 ;  /* 0x0000000000027941 */ /* 0x000fea0003800000 */
.L_x_17840:
        /* <DEDUP_REMOVED lines=44> */
.L_x_17839:
[----:B------:R-:W-:Y:S05]  /*6400*/  BSYNC B1 ;  /* 0x0000000000017941 */ /* 0x000fea0003800000 */
.L_x_17838:
        /* <DEDUP_REMOVED lines=8> */
[----:B------:R-:W-:Y:S02]  /*6490*/  FSETP.GTU.FTZ.AND P1, PT, R109, UR6, PT ;  /* 0x000000066d007c0b */ /* 0x000fe4000bf3c000 */
[----:B------:R-:W-:Y:S02]  /*64a0*/  SHF.L.U32 R109, R112, 0x10, RZ ;  /* 0x00000010706d7819 */ /* 0x000fe400000006ff */
[----:B------:R-:W-:Y:S02]  /*64b0*/  FSEL R110, R110, RZ, !P1 ;  /* 0x000000ff6e6e7208 */ /* 0x000fe40004800000 */
[----:B------:R-:W-:-:S03]  /*64c0*/  SEL R200, RZ, 0x1, P1 ;  /* 0x00000001ffc87807 */ /* 0x000fc60000800000 */
[----:B------:R-:W-:-:S04]  /*64d0*/  FMUL.FTZ R109, R110, R109 ;  /* 0x0000006d6e6d7220 */ /* 0x000fc80000410000 */
[----:B------:R-:W-:-:S07]  /*64e0*/  @P0 FADD.FTZ R109, R93, R109 ;  /* 0x0000006d5d6d0221 */ /* 0x000fce0000010000 */
.L_x_17834:
[----:B------:R-:W-:Y:S05]  /*64f0*/  BSYNC B0 ;  /* 0x0000000000007941 */ /* 0x000fea0003800000 */
.L_x_17833:
        /* <DEDUP_REMOVED lines=18> */
.L_x_17845:
[----:B------:R-:W-:-:S07]  /*6620*/  MOV R118, R196 ;  /* 0x000000c400767202 */ /* 0x000fce0000000f00 */
.L_x_17846:
[----:B------:R-:W-:Y:S05]  /*6630*/  BSYNC B1 ;  /* 0x0000000000017941 */ /* 0x000fea0003800000 */
.L_x_17844:
        /* <DEDUP_REMOVED lines=16> */
.L_x_17850:
[----:B------:R-:W-:Y:S05]  /*6740*/  BSYNC B2 ;  /* 0x0000000000027941 */ /* 0x000fea0003800000 */
.L_x_17849:
        /* <DEDUP_REMOVED lines=44> */
.L_x_17848:
[----:B------:R-:W-:Y:S05]  /*6a10*/  BSYNC B1 ;  /* 0x0000000000017941 */ /* 0x000fea0003800000 */
.L_x_17847:
        /* <DEDUP_REMOVED lines=12> */
.L_x_17843:
[----:B------:R-:W-:Y:S05]  /*6ae0*/  BSYNC B0 ;  /* 0x0000000000007941 */ /* 0x000fea0003800000 */
.L_x_17842:
        /* <DEDUP_REMOVED lines=18> */
.L_x_17854:
[----:B------:R-:W-:-:S07]  /*6c10*/  IMAD.MOV.U32 R111, RZ, RZ, R196 ;  /* 0x000000ffff6f7224 */ /* 0x000fce00078e00c4 */
.L_x_17855:
[----:B------:R-:W-:Y:S05]  /*6c20*/  BSYNC B1 ;  /* 0x0000000000017941 */ /* 0x000fea0003800000 */
.L_x_17853:
        /* <DEDUP_REMOVED lines=16> */
.L_x_17859:
[----:B------:R-:W-:Y:S05]  /*6d30*/  BSYNC B2 ;  /* 0x0000000000027941 */ /* 0x000fea0003800000 */
.L_x_17858:
        /* <DEDUP_REMOVED lines=44> */
.L_x_17857:
[----:B------:R-:W-:Y:S05]  /*7000*/  BSYNC B1 ;  /* 0x0000000000017941 */ /* 0x000fea0003800000 */
.L_x_17856:
[----:B------:R-:W-:Y:S01]  /*7010*/  HFMA2.MMA R114, -RZ, RZ, 0.1171875, 0 ;  /* 0x2f800000ff727435 */ /* 0x000fe200000001ff */
[----:B------:R-:W-:Y:S02]  /*7020*/  PRMT R112, R91, 0x7632, R112 ;  /* 0x000076325b707816 */ /* 0x000fe40000000070 */
[----:B------:R-:W-:Y:S02]  /*7030*/  I2FP.F32.U32 R111, R111 ;  /* 0x0000006f006f7245 */ /* 0x000fe40000201000 */
[----:B------:R-:W-:Y:S01]  /*7040*/  PRMT R113, R79, 0x7632, R113 ;  /* 0x000076324f717816 */ /* 0x000fe20000000071 */
[----:B------:R-:W-:-:S03]  /*7050*/  IMAD.U32 R112, R112, 0x10000, RZ ;  /* 0x0001000070707824 */ /* 0x000fc600078e00ff */
[----:B------:R-:W-:Y:S01]  /*7060*/  SHF.L.U32 R113, R113, 0x10, RZ ;  /* 0x0000001071717819 */ /* 0x000fe200000006ff */
        /* <DEDUP_REMOVED lines=8> */
.L_x_17852:
[----:B------:R-:W-:Y:S05]  /*70f0*/  BSYNC B0 ;  /* 0x0000000000007941 */ /* 0x000fea0003800000 */
.L_x_17851:
        /* <DEDUP_REMOVED lines=30> */
.L_x_17861:
[----:B------:R-:W-:Y:S05]  /*72e0*/  BSYNC B0 ;  /* 0x0000000000007941 */ /* 0x000fea0003800000 */
.L_x_17860:
        /* <DEDUP_REMOVED lines=22> */
.L_x_17865:
[----:B------:R-:W-:-:S07]  /*7450*/  IMAD.MOV.U32 R120, RZ, RZ, R196 ;  /* 0x000000ffff787224 */ /* 0x000fce00078e00c4 */
.L_x_17866:
[----:B------:R-:W-:Y:S05]  /*7460*/  BSYNC B1 ;  /* 0x0000000000017941 */ /* 0x000fea0003800000 */
.L_x_17864:
        /* <DEDUP_REMOVED lines=16> */
.L_x_17870:
[----:B------:R-:W-:Y:S05]  /*7570*/  BSYNC B2 ;  /* 0x0000000000027941 */ /* 0x000fea0003800000 */
.L_x_17869:
        /* <DEDUP_REMOVED lines=44> */
.L_x_17868:
[----:B------:R-:W-:Y:S05]  /*7840*/  BSYNC B1 ;  /* 0x0000000000017941 */ /* 0x000fea0003800000 */
.L_x_17867:
[----:B------:R-:W-:Y:S01]  /*7850*/  HFMA2.MMA R113, -RZ, RZ, 0.1171875, 0 ;  /* 0x2f800000ff717435 */ /* 0x000fe200000001ff */
[----:B------:R-:W-:Y:S01]  /*7860*/  I2FP.F32.U32 R112, R120 ;  /* 0x0000007800707245 */ /* 0x000fe20000201000 */
[----:B-----5:R-:W-:-:S04]  /*7870*/  IMAD.U32 R114, R88, 0x10000, RZ ;  /* 0x0001000058727824 */ /* 0x020fc800078e00ff */
[----:B------:R-:W-:-:S04]  /*7880*/  FMUL.FTZ R114, R114, UR9 ;  /* 0x0000000972727c20 */ /* 0x000fc80008410000 */
[----:B------:R-:W-:Y:S01]  /*7890*/  FFMA.FTZ R112, R112, R113, 1.1641532182693481445e-10 ;  /* 0x2f00000070707423 */ /* 0x000fe20000010071 */
[----:B------:R-:W-:Y:S01]  /*78a0*/  FMUL.FTZ R114, R114, UR8 ;  /* 0x0000000872727c20 */ /* 0x000fe20008410000 */
[----:B------:R-:W-:-:S03]  /*78b0*/  SHF.L.U32 R113, R72, 0x10, RZ ;  /* 0x0000001048717819 */ /* 0x000fc600000006ff */
[----:B------:R-:W-:-:S04]  /*78c0*/  FSETP.GTU.FTZ.AND P1, PT, R112, UR6, PT ;  /* 0x0000000670007c0b */ /* 0x000fc8000bf3c000 */
[----:B------:R-:W-:Y:S02]  /*78d0*/  FSEL R112, R114, RZ, !P1 ;  /* 0x000000ff72707208 */ /* 0x000fe40004800000 */
[----:B------:R-:W-:-:S03]  /*78e0*/  SEL R193, RZ, 0x1, P1 ;  /* 0x00000001ffc17807 */ /* 0x000fc60000800000 */
[----:B------:R-:W-:-:S04]  /*78f0*/  FMUL.FTZ R112, R112, R113 ;  /* 0x0000007170707220 */ /* 0x000fc80000410000 */
[----:B------:R-:W-:-:S07]  /*7900*/  @P0 FADD.FTZ R112, R84, R112 ;  /* 0x0000007054700221 */ /* 0x000fce0000010000 */
.L_x_17863:
[----:B------:R-:W-:Y:S05]  /*7910*/  BSYNC B0 ;  /* 0x0000000000007941 */ /* 0x000fea0003800000 */
.L_x_17862:
        /* <DEDUP_REMOVED lines=18> */
.L_x_17874:
[----:B------:R-:W-:-:S07]  /*7a40*/  MOV R113, R196 ;  /* 0x000000c400717202 */ /* 0x000fce0000000f00 */
.L_x_17875:
[----:B------:R-:W-:Y:S05]  /*7a50*/  BSYNC B1 ;  /* 0x0000000000017941 */ /* 0x000fea0003800000 */
.L_x_17873:
        /* <DEDUP_REMOVED lines=16> */
.L_x_17879:
[----:B------:R-:W-:Y:S05]  /*7b60*/  BSYNC B2 ;  /* 0x0000000000027941 */ /* 0x000fea0003800000 */
.L_x_17878:
        /* <DEDUP_REMOVED lines=43> */
.L_x_17877:
[----:B------:R-:W-:Y:S05]  /*7e20*/  BSYNC B1 ;  /* 0x0000000000017941 */ /* 0x000fea0003800000 */
.L_x_17876:
        /* <DEDUP_REMOVED lines=14> */
.L_x_17872:
[----:B------:R-:W-:Y:S05]  /*7f10*/  BSYNC B0 ;  /* 0x0000000000007941 */ /* 0x000fea0003800000 */
.L_x_17871:
        /* <DEDUP_REMOVED lines=18> */
.L_x_17883:
[----:B------:R-:W-:-:S07]  /*8040*/  MOV R122, R196 ;  /* 0x000000c4007a7202 */ /* 0x000fce0000000f00 */
.L_x_17884:
[----:B------:R-:W-:Y:S05]  /*8050*/  BSYNC B1 ;  /* 0x0000000000017941 */ /* 0x000fea0003800000 */
.L_x_17882:
        /* <DEDUP_REMOVED lines=16> */
.L_x_17888:
[----:B------:R-:W-:Y:S05]  /*8160*/  BSYNC B2 ;  /* 0x0000000000027941 */ /* 0x000fea0003800000 */
.L_x_17887:
        /* <DEDUP_REMOVED lines=43> */
.L_x_17886:
[----:B------:R-:W-:Y:S05]  /*8420*/  BSYNC B1 ;  /* 0x0000000000017941 */ /* 0x000fea0003800000 */
.L_x_17885:
        /* <DEDUP_REMOVED lines=12> */
.L_x_17881:
[----:B------:R-:W-:Y:S05]  /*84f0*/  BSYNC B0 ;  /* 0x0000000000007941 */ /* 0x000fea0003800000 */
.L_x_17880:
        /* <DEDUP_REMOVED lines=18> */
.L_x_17892:
[----:B------:R-:W-:-:S07]  /*8620*/  MOV R115, R196 ;  /* 0x000000c400737202 */ /* 0x000fce0000000f00 */
.L_x_17893:
[----:B------:R-:W-:Y:S05]  /*8630*/  BSYNC B1 ;  /* 0x0000000000017941 */ /* 0x000fea0003800000 */
.L_x_17891:
        /* <DEDUP_REMOVED lines=16> */
.L_x_17897:
[----:B------:R-:W-:Y:S05]  /*8740*/  BSYNC B2 ;  /* 0x0000000000027941 */ /* 0x000fea0003800000 */
.L_x_17896:
        /* <DEDUP_REMOVED lines=44> */
.L_x_17895:
[----:B------:R-:W-:Y:S05]  /*8a10*/  BSYNC B1 ;  /* 0x0000000000017941 */ /* 0x000fea0003800000 */
.L_x_17894:
        /* <DEDUP_REMOVED lines=14> */
.L_x_17890:
[----:B------:R-:W-:Y:S05]  /*8b00*/  BSYNC B0 ;  /* 0x0000000000007941 */ /* 0x000fea0003800000 */
.L_x_17889:
        /* <DEDUP_REMOVED lines=18> */
.L_x_17901:
[----:B------:R-:W-:-:S07]  /*8c30*/  IMAD.MOV.U32 R124, RZ, RZ, R196 ;  /* 0x000000ffff7c7224 */ /* 0x000fce00078e00c4 */
.L_x_17902:
[----:B------:R-:W-:Y:S05]  /*8c40*/  BSYNC B1 ;  /* 0x0000000000017941 */ /* 0x000fea0003800000 */
.L_x_17900:
        /* <DEDUP_REMOVED lines=16> */
.L_x_17906:
[----:B------:R-:W-:Y:S05]  /*8d50*/  BSYNC B2 ;  /* 0x0000000000027941 */ /* 0x000fea0003800000 */
.L_x_17905:
        /* <DEDUP_REMOVED lines=44> */
.L_x_17904:
[----:B------:R-:W-:Y:S05]  /*9020*/  BSYNC B1 ;  /* 0x0000000000017941 */ /* 0x000fea0003800000 */
.L_x_17903:
[----:B------:R-:W-:Y:S01]  /*9030*/  HFMA2.MMA R117, -RZ, RZ, 0.1171875, 0 ;  /* 0x2f800000ff757435 */ /* 0x000fe200000001ff */
[----:B------:R-:W-:Y:S01]  /*9040*/  I2FP.F32.U32 R116, R124 ;  /* 0x0000007c00747245 */ /* 0x000fe20000201000 */
[----:B------:R-:W-:-:S04]  /*9050*/  IMAD.U32 R119, R90, 0x10000, RZ ;  /* 0x000100005a777824 */ /* 0x000fc800078e00ff */
        /* <DEDUP_REMOVED lines=9> */
.L_x_17899:
[----:B------:R-:W-:Y:S05]  /*90f0*/  BSYNC B0 ;  /* 0x0000000000007941 */ /* 0x000fea0003800000 */
.L_x_17898:
        /* <DEDUP_REMOVED lines=18> */
.L_x_17910:
[----:B------:R-:W-:-:S07]  /*9220*/  MOV R117, R196 ;  /* 0x000000c400757202 */ /* 0x000fce0000000f00 */
.L_x_17911:
[----:B------:R-:W-:Y:S05]  /*9230*/  BSYNC B1 ;  /* 0x0000000000017941 */ /* 0x000fea0003800000 */
.L_x_17909:
        /* <DEDUP_REMOVED lines=16> */
.L_x_17915:
[----:B------:R-:W-:Y:S05]  /*9340*/  BSYNC B2 ;  /* 0x0000000000027941 */ /* 0x000fea0003800000 */
.L_x_17914:
        /* <DEDUP_REMOVED lines=44> */
.L_x_17913:
[----:B------:R-:W-:Y:S05]  /*9610*/  BSYNC B1 ;  /* 0x0000000000017941 */ /* 0x000fea0003800000 */
.L_x_17912:
[----:B------:R-:W-:Y:S01]  /*9620*/  PRMT R118, R90, 0x7632, R118 ;  /* 0x000076325a767816 */ /* 0x000fe20000000076 */
        /* <DEDUP_REMOVED lines=13> */
.L_x_17908:
[----:B------:R-:W-:Y:S05]  /*9700*/  BSYNC B0 ;  /* 0x0000000000007941 */ /* 0x000fea0003800000 */
.L_x_17907:
        /* <DEDUP_REMOVED lines=18> */
.L_x_17919:
[----:B------:R-:W-:-:S07]  /*9830*/  IMAD.MOV.U32 R126, RZ, RZ, R196 ;  /* 0x000000ffff7e7224 */ /* 0x000fce00078e00c4 */
.L_x_17920:
[----:B------:R-:W-:Y:S05]  /*9840*/  BSYNC B1 ;  /* 0x0000000000017941 */ /* 0x000fea0003800000 */
.L_x_17918:
        /* <DEDUP_REMOVED lines=16> */
.L_x_17924:
[----:B------:R-:W-:Y:S05]  /*9950*/  BSYNC B2 ;  /* 0x0000000000027941 */ /* 0x000fea0003800000 */
.L_x_17923:
        /* <DEDUP_REMOVED lines=44> */
.L_x_17922:
[----:B------:R-:W-:Y:S05]  /*9c20*/  BSYNC B1 ;  /* 0x0000000000017941 */ /* 0x000fea0003800000 */
.L_x_17921:
        /* <DEDUP_REMOVED lines=12> */
.L_x_17917:
[----:B------:R-:W-:Y:S05]  /*9cf0*/  BSYNC B0 ;  /* 0x0000000000007941 */ /* 0x000fea0003800000 */
.L_x_17916:
        /* <DEDUP_REMOVED lines=18> */
.L_x_17928:
[----:B------:R-:W-:-:S07]  /*9e20*/  MOV R119, R196 ;  /* 0x000000c400777202 */ /* 0x000fce0000000f00 */
.L_x_17929:
[----:B------:R-:W-:Y:S05]  /*9e30*/  BSYNC B1 ;  /* 0x0000000000017941 */ /* 0x000fea0003800000 */
.L_x_17927:
        /* <DEDUP_REMOVED lines=16> */
.L_x_17933:
[----:B------:R-:W-:Y:S05]  /*9f40*/  BSYNC B2 ;  /* 0x0000000000027941 */ /* 0x000fea0003800000 */
.L_x_17932:
        /* <DEDUP_REMOVED lines=44> */
.L_x_17931:
[----:B------:R-:W-:Y:S05]  /*a210*/  BSYNC B1 ;  /* 0x0000000000017941 */ /* 0x000fea0003800000 */
.L_x_17930:
        /* <DEDUP_REMOVED lines=14> */
.L_x_17926:
[----:B------:R-:W-:Y:S05]  /*a300*/  BSYNC B0 ;  /* 0x0000000000007941 */ /* 0x000fea0003800000 */
.L_x_17925:
[----:B------:R-:W-:Y:S01]  /*a310*/  IMAD.WIDE.U32 R122, R129, 0x20, R180 ;  /* 0x00000020817a7825 */ /* 0x000fe200078e00b4 */
[----:B------:R-:W0:Y:S01]  /*a320*/  @P0 LDC.64 R130, c[0x0][0x230] ;  /* 0x00008c00ff820b82 */ /* 0x000e220000000a00 */
[----:B------:R-:W-:Y:S01]  /*a330*/  IADD3 R137, R207, 0x60, RZ ;  /* 0x00000060cf897810 */ /* 0x000fe20007ffe0ff */
[----:B------:R-:W-:Y:S01]  /*a340*/  BSSY B0, `(.L_x_17934) ;  /* 0x000001b000007945 */ /* 0x000fe20003800000 */
[----:B------:R-:W-:Y:S01]  /*a350*/  VIADD R141, R205, 0x60 ;  /* 0x00000060cd8d7836 */ /* 0x000fe20000000000 */
[----:B------:R1:W-:Y:S04]  /*a360*/  STG.E.128 desc[UR4][R122.64], R112 ;  /* 0x000000707a007986 */ /* 0x0003e8000c101d04 */
[----:B------:R-:W2:Y:S01]  /*a370*/  @P2 LDC.64 R120, c[0x0][0x220] ;  /* 0x00008800ff782b82 */ /* 0x000ea20000000a00 */
[----:B------:R1:W-:Y:S01]  /*a380*/  STG.E.128 desc[UR4][R122.64+0x10], R116 ;  /* 0x000010747a007986 */ /* 0x0003e2000c101d04 */
[----:B0-----:R-:W-:Y:S01]  /*a390*/  @P0 IMAD.WIDE.U32 R130, R137, 0x20, R130 ;  /* 0x0000002089820825 */ /* 0x001fe200078e0082 */
[----:B-1----:R-:W-:Y:S06]  /*a3a0*/  @!P2 BRA `(.L_x_17935) ;  /* 0x000000000050a947 */ /* 0x002fec0003800000 */
        /* <DEDUP_REMOVED lines=20> */
.L_x_17935:
[----:B------:R-:W-:Y:S05]  /*a4f0*/  BSYNC B0 ;  /* 0x0000000000007941 */ /* 0x000fea0003800000 */
.L_x_17934:
        /* <DEDUP_REMOVED lines=22> */
.L_x_17939:
[----:B------:R-:W-:-:S07]  /*a660*/  MOV R128, R196 ;  /* 0x000000c400807202 */ /* 0x000fce0000000f00 */
.L_x_17940:
[----:B------:R-:W-:Y:S05]  /*a670*/  BSYNC B1 ;  /* 0x0000000000017941 */ /* 0x000fea0003800000 */
.L_x_17938:
        /* <DEDUP_REMOVED lines=16> */
.L_x_17944:
[----:B------:R-:W-:Y:S05]  /*a780*/  BSYNC B2 ;  /* 0x0000000000027941 */ /* 0x000fea0003800000 */
.L_x_17943:
        /* <DEDUP_REMOVED lines=44> */
.L_x_17942:
[----:B------:R-:W-:Y:S05]  /*aa50*/  BSYNC B1 ;  /* 0x0000000000017941 */ /* 0x000fea0003800000 */
.L_x_17941:
[----:B------:R-:W-:Y:S01]  /*aa60*/  I2FP.F32.U32 R120, R128 ;  /* 0x0000008000787245 */ /* 0x000fe20000201000 */
[----:B------:R-:W-:Y:S01]  /*aa70*/  IMAD.MOV.U32 R121, RZ, RZ, 0x2f800000 ;  /* 0x2f800000ff797424 */ /* 0x000fe200078e00ff */
[----:B-----5:R-:W-:-:S03]  /*aa80*/  SHF.L.U32 R122, R88, 0x10, RZ ;  /* 0x00000010587a7819 */ /* 0x020fc600000006ff */
        /* <DEDUP_REMOVED lines=9> */
.L_x_17937:
[----:B------:R-:W-:Y:S05]  /*ab20*/  BSYNC B0 ;  /* 0x0000000000007941 */ /* 0x000fea0003800000 */
.L_x_17936:
        /* <DEDUP_REMOVED lines=18> */
.L_x_17948:
[----:B------:R-:W-:-:S07]  /*ac50*/  IMAD.MOV.U32 R121, RZ, RZ, R196 ;  /* 0x000000ffff797224 */ /* 0x000fce00078e00c4 */
.L_x_17949:
[----:B------:R-:W-:Y:S05]  /*ac60*/  BSYNC B1 ;  /* 0x0000000000017941 */ /* 0x000fea0003800000 */
.L_x_17947:
        /* <DEDUP_REMOVED lines=16> */
.L_x_17953:
[----:B------:R-:W-:Y:S05]  /*ad70*/  BSYNC B2 ;  /* 0x0000000000027941 */ /* 0x000fea0003800000 */
.L_x_17952:
        /* <DEDUP_REMOVED lines=43> */
.L_x_17951:
[----:B------:R-:W-:Y:S05]  /*b030*/  BSYNC B1 ;  /* 0x0000000000017941 */ /* 0x000fea0003800000 */
.L_x_17950:
        /* <DEDUP_REMOVED lines=14> */
.L_x_17946:
[----:B------:R-:W-:Y:S05]  /*b120*/  BSYNC B0 ;  /* 0x0000000000007941 */ /* 0x000fea0003800000 */
.L_x_17945:
        /* <DEDUP_REMOVED lines=18> */
.L_x_17957:
[----:B------:R-:W-:-:S07]  /*b250*/  IMAD.MOV.U32 R130, RZ, RZ, R196 ;  /* 0x000000ffff827224 */ /* 0x000fce00078e00c4 */
.L_x_17958:
[----:B------:R-:W-:Y:S05]  /*b260*/  BSYNC B1 ;  /* 0x0000000000017941 */ /* 0x000fea0003800000 */
.L_x_17956:
        /* <DEDUP_REMOVED lines=16> */
.L_x_17962:
[----:B------:R-:W-:Y:S05]  /*b370*/  BSYNC B2 ;  /* 0x0000000000027941 */ /* 0x000fea0003800000 */
.L_x_17961:
        /* <DEDUP_REMOVED lines=43> */
.L_x_17960:
[----:B------:R-:W-:Y:S05]  /*b630*/  BSYNC B1 ;  /* 0x0000000000017941 */ /* 0x000fea0003800000 */
.L_x_17959:
        /* <DEDUP_REMOVED lines=12> */
.L_x_17955:
[----:B------:R-:W-:Y:S05]  /*b700*/  BSYNC B0 ;  /* 0x0000000000007941 */ /* 0x000fea0003800000 */
.L_x_17954:
        /* <DEDUP_REMOVED lines=18> */
.L_x_17966:
[----:B------:R-:W-:-:S07]  /*b830*/  IMAD.MOV.U32 R123, RZ, RZ, R196 ;  /* 0x000000ffff7b7224 */ /* 0x000fce00078e00c4 */
.L_x_17967:
[----:B------:R-:W-:Y:S05]  /*b840*/  BSYNC B1 ;  /* 0x0000000000017941 */ /* 0x000fea0003800000 */
.L_x_17965:
        /* <DEDUP_REMOVED lines=16> */
.L_x_17971:
[----:B------:R-:W-:Y:S05]  /*b950*/  BSYNC B2 ;  /* 0x0000000000027941 */ /* 0x000fea0003800000 */
.L_x_17970:
        /* <DEDUP_REMOVED lines=44> */
.L_x_17969:
[----:B------:R-:W-:Y:S05]  /*bc20*/  BSYNC B1 ;  /* 0x0000000000017941 */ /* 0x000fea0003800000 */
.L_x_17968:
        /* <DEDUP_REMOVED lines=14> */
.L_x_17964:
[----:B------:R-:W-:Y:S05]  /*bd10*/  BSYNC B0 ;  /* 0x0000000000007941 */ /* 0x000fea0003800000 */
.L_x_17963:
        /* <DEDUP_REMOVED lines=18> */
.L_x_17975:
[----:B------:R-:W-:-:S07]  /*be40*/  MOV R132, R196 ;  /* 0x000000c400847202 */ /* 0x000fce0000000f00 */
.L_x_17976:
[----:B------:R-:W-:Y:S05]  /*be50*/  BSYNC B1 ;  /* 0x0000000000017941 */ /* 0x000fea0003800000 */
.L_x_17974:
        /* <DEDUP_REMOVED lines=16> */
.L_x_17980:
[----:B------:R-:W-:Y:S05]  /*bf60*/  BSYNC B2 ;  /* 0x0000000000027941 */ /* 0x000fea0003800000 */
.L_x_17979:
        /* <DEDUP_REMOVED lines=44> */
.L_x_17978:
[----:B------:R-:W-:Y:S05]  /*c230*/  BSYNC B1 ;  /* 0x0000000000017941 */ /* 0x000fea0003800000 */
.L_x_17977:
        /* <DEDUP_REMOVED lines=12> */
.L_x_17973:
[----:B------:R-:W-:Y:S05]  /*c300*/  BSYNC B0 ;  /* 0x0000000000007941 */ /* 0x000fea0003800000 */
.L_x_17972:
        /* <DEDUP_REMOVED lines=18> */
.L_x_17984:
[----:B------:R-:W-:-:S07]  /*c430*/  IMAD.MOV.U32 R125, RZ, RZ, R196 ;  /* 0x000000ffff7d7224 */ /* 0x000fce00078e00c4 */
.L_x_17985:
[----:B------:R-:W-:Y:S05]  /*c440*/  BSYNC B1 ;  /* 0x0000000000017941 */ /* 0x000fea0003800000 */
.L_x_17983:
        /* <DEDUP_REMOVED lines=16> */
.L_x_17989:
[----:B------:R-:W-:Y:S05]  /*c550*/  BSYNC B2 ;  /* 0x0000000000027941 */ /* 0x000fea0003800000 */
.L_x_17988:
        /* <DEDUP_REMOVED lines=44> */
.L_x_17987:
[----:B------:R-:W-:Y:S05]  /*c820*/  BSYNC B1 ;  /* 0x0000000000017941 */ /* 0x000fea0003800000 */
.L_x_17986:
        /* <DEDUP_REMOVED lines=14> */
.L_x_17982:
[----:B------:R-:W-:Y:S05]  /*c910*/  BSYNC B0 ;  /* 0x0000000000007941 */ /* 0x000fea0003800000 */
.L_x_17981:
        /* <DEDUP_REMOVED lines=18> */
.L_x_17993:
[----:B------:R-:W-:-:S07]  /*ca40*/  MOV R134, R196 ;  /* 0x000000c400867202 */ /* 0x000fce0000000f00 */
.L_x_17994:
[----:B------:R-:W-:Y:S05]  /*ca50*/  BSYNC B1 ;  /* 0x0000000000017941 */ /* 0x000fea0003800000 */
.L_x_17992:
        /* <DEDUP_REMOVED lines=16> */
.L_x_17998:
[----:B------:R-:W-:Y:S05]  /*cb60*/  BSYNC B2 ;  /* 0x0000000000027941 */ /* 0x000fea0003800000 */
.L_x_17997:
        /* <DEDUP_REMOVED lines=44> */
.L_x_17996:
[----:B------:R-:W-:Y:S05]  /*ce30*/  BSYNC B1 ;  /* 0x0000000000017941 */ /* 0x000fea0003800000 */
.L_x_17995:
        /* <DEDUP_REMOVED lines=12> */
.L_x_17991:
[----:B------:R-:W-:Y:S05]  /*cf00*/  BSYNC B0 ;  /* 0x0000000000007941 */ /* 0x000fea0003800000 */
.L_x_17990:
        /* <DEDUP_REMOVED lines=18> */
.L_x_18002:
[----:B------:R-:W-:-:S07]  /*d030*/  IMAD.MOV.U32 R127, RZ, RZ, R196 ;  /* 0x000000ffff7f7224 */ /* 0x000fce00078e00c4 */
.L_x_18003:
[----:B------:R-:W-:Y:S05]  /*d040*/  BSYNC B1 ;  /* 0x0000000000017941 */ /* 0x000fea0003800000 */
.L_x_18001:
        /* <DEDUP_REMOVED lines=16> */
.L_x_18007:
[----:B------:R-:W-:Y:S05]  /*d150*/  BSYNC B2 ;  /* 0x0000000000027941 */ /* 0x000fea0003800000 */
.L_x_18006:
        /* <DEDUP_REMOVED lines=44> */
.L_x_18005:
[----:B------:R-:W-:Y:S05]  /*d420*/  BSYNC B1 ;  /* 0x0000000000017941 */ /* 0x000fea0003800000 */
.L_x_18004:
        /* <DEDUP_REMOVED lines=14> */
.L_x_18000:
[----:B------:R-:W-:Y:S05]  /*d510*/  BSYNC B0 ;  /* 0x0000000000007941 */ /* 0x000fea0003800000 */
.L_x_17999:
        /* <DEDUP_REMOVED lines=30> */
.L_x_18009:
[----:B------:R-:W-:Y:S05]  /*d700*/  BSYNC B0 ;  /* 0x0000000000007941 */ /* 0x000fea0003800000 */
.L_x_18008:
        /* <DEDUP_REMOVED lines=22> */
.L_x_18013:
[----:B------:R-:W-:-:S07]  /*d870*/  IMAD.MOV.U32 R136, RZ, RZ, R196 ;  /* 0x000000ffff887224 */ /* 0x000fce00078e00c4 */
.L_x_18014:
[----:B------:R-:W-:Y:S05]  /*d880*/  BSYNC B1 ;  /* 0x0000000000017941 */ /* 0x000fea0003800000 */
.L_x_18012:
        /* <DEDUP_REMOVED lines=16> */
.L_x_18018:
[----:B------:R-:W-:Y:S05]  /*d990*/  BSYNC B2 ;  /* 0x0000000000027941 */ /* 0x000fea0003800000 */
.L_x_18017:
        /* <DEDUP_REMOVED lines=44> */
.L_x_18016:
[----:B------:R-:W-:Y:S05]  /*dc60*/  BSYNC B1 ;  /* 0x0000000000017941 */ /* 0x000fea0003800000 */
.L_x_18015:
        /* <DEDUP_REMOVED lines=12> */
.L_x_18011:
[----:B------:R-:W-:Y:S05]  /*dd30*/  BSYNC B0 ;  /* 0x0000000000007941 */ /* 0x000fea0003800000 */
.L_x_18010:
        /* <DEDUP_REMOVED lines=18> */
.L_x_18022:
[----:B------:R-:W-:-:S07]  /*de60*/  MOV R129, R196 ;  /* 0x000000c400817202 */ /* 0x000fce0000000f00 */
.L_x_18023:
[----:B------:R-:W-:Y:S05]  /*de70*/  BSYNC B1 ;  /* 0x0000000000017941 */ /* 0x000fea0003800000 */
.L_x_18021:
        /* <DEDUP_REMOVED lines=16> */
.L_x_18027:
[----:B------:R-:W-:Y:S05]  /*df80*/  BSYNC B2 ;  /* 0x0000000000027941 */ /* 0x000fea0003800000 */
.L_x_18026:
        /* <DEDUP_REMOVED lines=43> */
.L_x_18025:
[----:B------:R-:W-:Y:S05]  /*e240*/  BSYNC B1 ;  /* 0x0000000000017941 */ /* 0x000fea0003800000 */
.L_x_18024:
        /* <DEDUP_REMOVED lines=14> */
.L_x_18020:
[----:B------:R-:W-:Y:S05]  /*e330*/  BSYNC B0 ;  /* 0x0000000000007941 */ /* 0x000fea0003800000 */
.L_x_18019:
        /* <DEDUP_REMOVED lines=18> */
.L_x_18031:
[----:B------:R-:W-:-:S07]  /*e460*/  MOV R138, R196 ;  /* 0x000000c4008a7202 */ /* 0x000fce0000000f00 */
.L_x_18032:
[----:B------:R-:W-:Y:S05]  /*e470*/  BSYNC B1 ;  /* 0x0000000000017941 */ /* 0x000fea0003800000 */
.L_x_18030:
        /* <DEDUP_REMOVED lines=16> */
.L_x_18036:
[----:B------:R-:W-:Y:S05]  /*e580*/  BSYNC B2 ;  /* 0x0000000000027941 */ /* 0x000fea0003800000 */
.L_x_18035:
        /* <DEDUP_REMOVED lines=43> */
.L_x_18034:
[----:B------:R-:W-:Y:S05]  /*e840*/  BSYNC B1 ;  /* 0x0000000000017941 */ /* 0x000fea0003800000 */
.L_x_18033:
        /* <DEDUP_REMOVED lines=12> */
.L_x_18029:
[----:B------:R-:W-:Y:S05]  /*e910*/  BSYNC B0 ;  /* 0x0000000000007941 */ /* 0x000fea0003800000 */
.L_x_18028:
        /* <DEDUP_REMOVED lines=18> */
.L_x_18040:
[----:B------:R-:W-:-:S07]  /*ea40*/  MOV R131, R196 ;  /* 0x000000c400837202 */ /* 0x000fce0000000f00 */
.L_x_18041:
[----:B------:R-:W-:Y:S05]  /*ea50*/  BSYNC B1 ;  /* 0x0000000000017941 */ /* 0x000fea0003800000 */
.L_x_18039:
        /* <DEDUP_REMOVED lines=16> */
.L_x_18045:
[----:B------:R-:W-:Y:S05]  /*eb60*/  BSYNC B2 ;  /* 0x0000000000027941 */ /* 0x000fea0003800000 */
.L_x_18044:
        /* <DEDUP_REMOVED lines=44> */
.L_x_18043:
[----:B------:R-:W-:Y:S05]  /*ee30*/  BSYNC B1 ;  /* 0x0000000000017941 */ /* 0x000fea0003800000 */
.L_x_18042:
        /* <DEDUP_REMOVED lines=14> */
.L_x_18038:
[----:B------:R-:W-:Y:S05]  /*ef20*/  BSYNC B0 ;  /* 0x0000000000007941 */ /* 0x000fea0003800000 */
.L_x_18037:
        /* <DEDUP_REMOVED lines=18> */
.L_x_18049:
[----:B------:R-:W-:-:S07]  /*f050*/  IMAD.MOV.U32 R140, RZ, RZ, R196 ;  /* 0x000000ffff8c7224 */ /* 0x000fce00078e00c4 */
.L_x_18050:
[----:B------:R-:W-:Y:S05]  /*f060*/  BSYNC B1 ;  /* 0x0000000000017941 */ /* 0x000fea0003800000 */
.L_x_18048:
        /* <DEDUP_REMOVED lines=16> */
.L_x_18054:
[----:B------:R-:W-:Y:S05]  /*f170*/  BSYNC B2 ;  /* 0x0000000000027941 */ /* 0x000fea0003800000 */
.L_x_18053:
        /* <DEDUP_REMOVED lines=44> */
.L_x_18052:
[----:B------:R-:W-:Y:S05]  /*f440*/  BSYNC B1 ;  /* 0x0000000000017941 */ /* 0x000fea0003800000 */
.L_x_18051:
        /* <DEDUP_REMOVED lines=12> */
.L_x_18047:
[----:B------:R-:W-:Y:S05]  /*f510*/  BSYNC B0 ;  /* 0x0000000000007941 */ /* 0x000fea0003800000 */
.L_x_18046:
        /* <DEDUP_REMOVED lines=18> */
.L_x_18058:
[----:B------:R-:W-:-:S07]  /*f640*/  MOV R133, R196 ;  /* 0x000000c400857202 */ /* 0x000fce0000000f00 */
.L_x_18059:
[----:B------:R-:W-:Y:S05]  /*f650*/  BSYNC B1 ;  /* 0x0000000000017941 */ /* 0x000fea0003800000 */
.L_x_18057:
        /* <DEDUP_REMOVED lines=16> */
.L_x_18063:
[----:B------:R-:W-:Y:S05]  /*f760*/  BSYNC B2 ;  /* 0x0000000000027941 */ /* 0x000fea0003800000 */
.L_x_18062:
        /* <DEDUP_REMOVED lines=44> */
.L_x_18061:
[----:B------:R-:W-:Y:S05]  /*fa30*/  BSYNC B1 ;  /* 0x0000000000017941 */ /* 0x000fea0003800000 */
.L_x_18060:
        /* <DEDUP_REMOVED lines=14> */
.L_x_18056:
[----:B------:R-:W-:Y:S05]  /*fb20*/  BSYNC B0 ;  /* 0x0000000000007941 */ /* 0x000fea0003800000 */
.L_x_18055:
        /* <DEDUP_REMOVED lines=18> */
.L_x_18067:
[----:B------:R-:W-:-:S07]  /*fc50*/  IMAD.MOV.U32 R142, RZ, RZ, R196 ;  /* 0x000000ffff8e7224 */ /* 0x000fce00078e00c4 */
.L_x_18068:
[----:B------:R-:W-:Y:S05]  /*fc60*/  BSYNC B1 ;  /* 0x0000000000017941 */ /* 0x000fea0003800000 */
.L_x_18066:
        /* <DEDUP_REMOVED lines=16> */
.L_x_18072:
[----:B------:R-:W-:Y:S05]  /*fd70*/  BSYNC B2 ;  /* 0x0000000000027941 */ /* 0x000fea0003800000 */
.L_x_18071:
        /* <DEDUP_REMOVED lines=44> */
.L_x_18070:
[----:B------:R-:W-:Y:S05]  /*10040*/  BSYNC B1 ;  /* 0x0000000000017941 */ /* 0x000fea0003800000 */
.L_x_18069:
        /* <DEDUP_REMOVED lines=12> */
.L_x_18065:
[----:B------:R-:W-:Y:S05]  /*10110*/  BSYNC B0 ;  /* 0x0000000000007941 */ /* 0x000fea0003800000 */
.L_x_18064:
        /* <DEDUP_REMOVED lines=18> */
.L_x_18076:
[----:B------:R-:W-:-:S07]  /*10240*/  MOV R135, R196 ;  /* 0x000000c400877202 */ /* 0x000fce0000000f00 */
.L_x_18077:
[----:B------:R-:W-:Y:S05]  /*10250*/  BSYNC B1 ;  /* 0x0000000000017941 */ /* 0x000fea0003800000 */
.L_x_18075:
        /* <DEDUP_REMOVED lines=16> */
.L_x_18081:
[----:B------:R-:W-:Y:S05]  /*10360*/  BSYNC B2 ;  /* 0x0000000000027941 */ /* 0x000fea0003800000 */
.L_x_18080:
        /* <DEDUP_REMOVED lines=44> */
.L_x_18079:
[----:B------:R-:W-:Y:S05]  /*10630*/  BSYNC B1 ;  /* 0x0000000000017941 */ /* 0x000fea0003800000 */
.L_x_18078:
        /* <DEDUP_REMOVED lines=14> */
.L_x_18074:
[----:B------:R-:W-:Y:S05]  /*10720*/  BSYNC B0 ;  /* 0x0000000000007941 */ /* 0x000fea0003800000 */
.L_x_18073:
        /* <DEDUP_REMOVED lines=30> */
.L_x_18083:
[----:B------:R-:W-:Y:S05]  /*10910*/  BSYNC B0 ;  /* 0x0000000000007941 */ /* 0x000fea0003800000 */
.L_x_18082:
        /* <DEDUP_REMOVED lines=22> */
.L_x_18087:
[----:B------:R-:W-:-:S07]  /*10a80*/  MOV R182, R196 ;  /* 0x000000c400b67202 */ /* 0x000fce0000000f00 */
.L_x_18088:
[----:B------:R-:W-:Y:S05]  /*10a90*/  BSYNC B1 ;  /* 0x0000000000017941 */ /* 0x000fea0003800000 */
.L_x_18086:
        /* <DEDUP_REMOVED lines=16> */
.L_x_18092:
[----:B------:R-:W-:Y:S05]  /*10ba0*/  BSYNC B2 ;  /* 0x0000000000027941 */ /* 0x000fea0003800000 */
.L_x_18091:
        /* <DEDUP_REMOVED lines=44> */
.L_x_18090:
[----:B------:R-:W-:Y:S05]  /*10e70*/  BSYNC B1 ;  /* 0x0000000000017941 */ /* 0x000fea0003800000 */
.L_x_18089:
        /* <DEDUP_REMOVED lines=12> */
.L_x_18085:
[----:B------:R-:W-:Y:S05]  /*10f40*/  BSYNC B0 ;  /* 0x0000000000007941 */ /* 0x000fea0003800000 */
.L_x_18084:
        /* <DEDUP_REMOVED lines=18> */
.L_x_18096:
[----:B------:R-:W-:-:S07]  /*11070*/  IMAD.MOV.U32 R137, RZ, RZ, R196 ;  /* 0x000000ffff897224 */ /* 0x000fce00078e00c4 */
.L_x_18097:
[----:B------:R-:W-:Y:S05]  /*11080*/  BSYNC B1 ;  /* 0x0000000000017941 */ /* 0x000fea0003800000 */
.L_x_18095:
        /* <DEDUP_REMOVED lines=16> */
.L_x_18101:
[----:B------:R-:W-:Y:S05]  /*11190*/  BSYNC B2 ;  /* 0x0000000000027941 */ /* 0x000fea0003800000 */
.L_x_18100:
        /* <DEDUP_REMOVED lines=43> */
.L_x_18099:
[----:B------:R-:W-:Y:S05]  /*11450*/  BSYNC B1 ;  /* 0x0000000000017941 */ /* 0x000fea0003800000 */
.L_x_18098:
        /* <DEDUP_REMOVED lines=14> */
.L_x_18094:
[----:B------:R-:W-:Y:S05]  /*11540*/  BSYNC B0 ;  /* 0x0000000000007941 */ /* 0x000fea0003800000 */
.L_x_18093:
        /* <DEDUP_REMOVED lines=18> */
.L_x_18105:
[----:B------:R-:W-:-:S07]  /*11670*/  IMAD.MOV.U32 R182, RZ, RZ, R196 ;  /* 0x000000ffffb67224 */ /* 0x000fce00078e00c4 */
.L_x_18106:
[----:B------:R-:W-:Y:S05]  /*11680*/  BSYNC B1 ;  /* 0x0000000000017941 */ /* 0x000fea0003800000 */
.L_x_18104:
        /* <DEDUP_REMOVED lines=16> */
.L_x_18110:
[----:B------:R-:W-:Y:S05]  /*11790*/  BSYNC B2 ;  /* 0x0000000000027941 */ /* 0x000fea0003800000 */
.L_x_18109:
        /* <DEDUP_REMOVED lines=43> */
.L_x_18108:
[----:B------:R-:W-:Y:S05]  /*11a50*/  BSYNC B1 ;  /* 0x0000000000017941 */ /* 0x000fea0003800000 */
.L_x_18107:
        /* <DEDUP_REMOVED lines=12> */
.L_x_18103:
[----:B------:R-:W-:Y:S05]  /*11b20*/  BSYNC B0 ;  /* 0x0000000000007941 */ /* 0x000fea0003800000 */
.L_x_18102:
        /* <DEDUP_REMOVED lines=18> */
.L_x_18114:
[----:B------:R-:W-:-:S07]  /*11c50*/  IMAD.MOV.U32 R139, RZ, RZ, R196 ;  /* 0x000000ffff8b7224 */ /* 0x000fce00078e00c4 */
.L_x_18115:
[----:B------:R-:W-:Y:S05]  /*11c60*/  BSYNC B1 ;  /* 0x0000000000017941 */ /* 0x000fea0003800000 */
.L_x_18113:
        /* <DEDUP_REMOVED lines=16> */
.L_x_18119:
[----:B------:R-:W-:Y:S05]  /*11d70*/  BSYNC B2 ;  /* 0x0000000000027941 */ /* 0x000fea0003800000 */
.L_x_18118:
        /* <DEDUP_REMOVED lines=44> */
.L_x_18117:
[----:B------:R-:W-:Y:S05]  /*12040*/  BSYNC B1 ;  /* 0x0000000000017941 */ /* 0x000fea0003800000 */
.L_x_18116:
        /* <DEDUP_REMOVED lines=14> */
.L_x_18112:
[----:B------:R-:W-:Y:S05]  /*12130*/  BSYNC B0 ;  /* 0x0000000000007941 */ /* 0x000fea0003800000 */
.L_x_18111:
        /* <DEDUP_REMOVED lines=18> */
.L_x_18123:
[----:B------:R-:W-:-:S07]  /*12260*/  MOV R184, R196 ;  /* 0x000000c400b87202 */ /* 0x000fce0000000f00 */
.L_x_18124:
[----:B------:R-:W-:Y:S05]  /*12270*/  BSYNC B1 ;  /* 0x0000000000017941 */ /* 0x000fea0003800000 */
.L_x_18122:
        /* <DEDUP_REMOVED lines=16> */
.L_x_18128:
[----:B------:R-:W-:Y:S05]  /*12380*/  BSYNC B2 ;  /* 0x0000000000027941 */ /* 0x000fea0003800000 */
.L_x_18127:
        /* <DEDUP_REMOVED lines=44> */
.L_x_18126:
[----:B------:R-:W-:Y:S05]  /*12650*/  BSYNC B1 ;  /* 0x0000000000017941 */ /* 0x000fea0003800000 */
.L_x_18125:
        /* <DEDUP_REMOVED lines=12> */
.L_x_18121:
[----:B------:R-:W-:Y:S05]  /*12720*/  BSYNC B0 ;  /* 0x0000000000007941 */ /* 0x000fea0003800000 */
.L_x_18120:
        /* <DEDUP_REMOVED lines=18> */
.L_x_18132:
[----:B------:R-:W-:-:S07]  /*12850*/  IMAD.MOV.U32 R141, RZ, RZ, R196 ;  /* 0x000000ffff8d7224 */ /* 0x000fce00078e00c4 */
.L_x_18133:
[----:B------:R-:W-:Y:S05]  /*12860*/  BSYNC B1 ;  /* 0x0000000000017941 */ /* 0x000fea0003800000 */
.L_x_18131:
        /* <DEDUP_REMOVED lines=16> */
.L_x_18137:
[----:B------:R-:W-:Y:S05]  /*12970*/  BSYNC B2 ;  /* 0x0000000000027941 */ /* 0x000fea0003800000 */
.L_x_18136:
        /* <DEDUP_REMOVED lines=44> */
.L_x_18135:
[----:B------:R-:W-:Y:S05]  /*12c40*/  BSYNC B1 ;  /* 0x0000000000017941 */ /* 0x000fea0003800000 */
.L_x_18134:
        /* <DEDUP_REMOVED lines=14> */
.L_x_18130:
[----:B------:R-:W-:Y:S05]  /*12d30*/  BSYNC B0 ;  /* 0x0000000000007941 */ /* 0x000fea0003800000 */
.L_x_18129:
        /* <DEDUP_REMOVED lines=18> */
.L_x_18141:
[----:B------:R-:W-:-:S07]  /*12e60*/  MOV R201, R196 ;  /* 0x000000c400c97202 */ /* 0x000fce0000000f00 */
.L_x_18142:
[----:B------:R-:W-:Y:S05]  /*12e70*/  BSYNC B1 ;  /* 0x0000000000017941 */ /* 0x000fea0003800000 */
.L_x_18140:
        /* <DEDUP_REMOVED lines=16> */
.L_x_18146:
[----:B------:R-:W-:Y:S05]  /*12f80*/  BSYNC B2 ;  /* 0x0000000000027941 */ /* 0x000fea0003800000 */
.L_x_18145:
        /* <DEDUP_REMOVED lines=44> */
.L_x_18144:
[----:B------:R-:W-:Y:S05]  /*13250*/  BSYNC B1 ;  /* 0x0000000000017941 */ /* 0x000fea0003800000 */
.L_x_18143:
        /* <DEDUP_REMOVED lines=12> */
.L_x_18139:
[----:B------:R-:W-:Y:S05]  /*13320*/  BSYNC B0 ;  /* 0x0000000000007941 */ /* 0x000fea0003800000 */
.L_x_18138:
        /* <DEDUP_REMOVED lines=18> */
.L_x_18150:
[----:B------:R-:W-:-:S07]  /*13450*/  IMAD.MOV.U32 R143, RZ, RZ, R196 ;  /* 0x000000ffff8f7224 */ /* 0x000fce00078e00c4 */
.L_x_18151:
[----:B------:R-:W-:Y:S05]  /*13460*/  BSYNC B1 ;  /* 0x0000000000017941 */ /* 0x000fea0003800000 */
.L_x_18149:
        /* <DEDUP_REMOVED lines=16> */
.L_x_18155:
[----:B------:R-:W-:Y:S05]  /*13570*/  BSYNC B2 ;  /* 0x0000000000027941 */ /* 0x000fea0003800000 */
.L_x_18154:
        /* <DEDUP_REMOVED lines=44> */
.L_x_18153:
[----:B------:R-:W-:Y:S05]  /*13840*/  BSYNC B1 ;  /* 0x0000000000017941 */ /* 0x000fea0003800000 */
.L_x_18152:
        /* <DEDUP_REMOVED lines=14> */
.L_x_18148:
[----:B------:R-:W-:Y:S05]  /*13930*/  BSYNC B0 ;  /* 0x0000000000007941 */ /* 0x000fea0003800000 */
.L_x_18147:
[----:B------:R-:W-:Y:S01]  /*13940*/  FADD.FTZ R178, RZ, R96 ;  /* 0x00000060ffb27221 */ /* 0x000fe20000010000 */
[----:B------:R-:W-:Y:S01]  /*13950*/  IMAD.WIDE.U32 R180, R207, 0x20, R180 ;  /* 0x00000020cfb47825 */ /* 0x000fe200078e00b4 */
[----:B------:R-:W-:Y:S01]  /*13960*/  BSSY B0, `(.L_x_18156) ;  /* 0x0000047000007945 */ /* 0x000fe20003800000 */
[----:B------:R-:W-:Y:S02]  /*13970*/  ISETP.NE.AND P0, PT, R0, RZ, PT ;  /* 0x000000ff0000720c */ /* 0x000fe40003f05270 */
[----:B------:R-:W-:Y:S01]  /*13980*/  FADD.FTZ R179, R178, R97 ;  /* 0x00000061b2b37221 */ /* 0x000fe20000010000 */
[----:B------:R0:W-:Y:S03]  /*13990*/  STG.E.128 desc[UR4][R180.64], R136 ;  /* 0x00000088b4007986 */ /* 0x0001e6000c101d04 */
        /* <DEDUP_REMOVED lines=46> */
[----:B0-----:R-:W-:Y:S06]  /*13c80*/  @!P2 BRA `(.L_x_18157) ;  /* 0x000000000050a947 */ /* 0x001fec0003800000 */
[----:B------:R-:W-:Y:S01]  /*13c90*/  IMAD.U32 R181, R201, 0x10000, RZ ;  /* 0x00010000c9b57824 */ /* 0x000fe200078e00ff */
        /* <DEDUP_REMOVED lines=19> */
.L_x_18157:
[----:B------:R-:W-:Y:S05]  /*13dd0*/  BSYNC B0 ;  /* 0x0000000000007941 */ /* 0x000fea0003800000 */
.L_x_18156:
[----:B------:R-:W-:Y:S01]  /*13de0*/  UMOV UR11, 0xffffffff ;  /* 0xffffffff000b7882 */ /* 0x000fe20000000000 */
[----:B------:R-:W-:Y:S02]  /*13df0*/  FADD.FTZ R210, R210, R143 ;  /* 0x0000008fd2d27221 */ /* 0x000fe40000010000 */
[----:B------:R-:W-:Y:S05]  /*13e00*/  BRA.DIV UR11, `(.L_x_18158) ;  /* 0x0000001a0b547947 */ /* 0x000fea000b800000 */
[----:B0-----:R-:W0:Y:S01]  /*13e10*/  SHFL.BFLY PT, R179, R210, 0x1, 0x1f ;  /* 0x0c201f00d2b37f89 */ /* 0x001e2200000e0000 */
        /* <DEDUP_REMOVED lines=116> */
.L_x_18173:
        /* <DEDUP_REMOVED lines=20> */
[C-C-:B------:R-:W-:Y:S01]  /*146a0*/  FADD.FTZ R178, -R183.reuse, R97.reuse ;  /* 0x00000061b7b27221 */ /* 0x140fe20000010100 */
[----:B------:R-:W-:Y:S01]  /*146b0*/  FADD.FTZ R102, -R183, R102 ;  /* 0x00000066b7667221 */ /* 0x000fe20000010100 */
[----:B------:R-:W-:Y:S01]  /*146c0*/  PRMT R97, R63, 0x7632, R97 ;  /* 0x000076323f617816 */ /* 0x000fe20000000061 */
[C---:B0-----:R-:W-:Y:S01]  /*146d0*/  FADD.FTZ R184, -R183.reuse, R103 ;  /* 0x00000067b7b87221 */ /* 0x041fe20000010100 */
[C---:B------:R-:W-:Y:S01]  /*146e0*/  FADD.FTZ R230, -R183.reuse, R119 ;  /* 0x00000077b7e67221 */ /* 0x040fe20000010100 */
[C---:B------:R-:W-:Y:S01]  /*146f0*/  FADD.FTZ R180, -R183.reuse, R99 ;  /* 0x00000063b7b47221 */ /* 0x040fe20000010100 */
[C---:B------:R-:W-:Y:S01]  /*14700*/  FADD.FTZ R214, -R183.reuse, R108 ;  /* 0x0000006cb7d67221 */ /* 0x040fe20000010100 */
[C---:B------:R-:W-:Y:S01]  /*14710*/  FADD.FTZ R228, -R183.reuse, R118 ;  /* 0x00000076b7e47221 */ /* 0x040fe20000010100 */
[C---:B------:R-:W-:Y:S01]  /*14720*/  FADD.FTZ R119, -R183.reuse, R137 ;  /* 0x00000089b7777221 */ /* 0x040fe20000010100 */
[----:B------:R-:W-:Y:S01]  /*14730*/  FADD.FTZ R124, -R183, R124 ;  /* 0x0000007cb77c7221 */ /* 0x000fe20000010100 */
[----:B------:R-:W-:Y:S01]  /*14740*/  IMAD.U32 R99, R63, 0x10000, RZ ;  /* 0x000100003f637824 */ /* 0x000fe200078e00ff */
[----:B------:R-:W-:Y:S01]  /*14750*/  SHF.L.U32 R118, R97, 0x10, RZ ;  /* 0x0000001061767819 */ /* 0x000fe200000006ff */
[----:B------:R-:W-:Y:S01]  /*14760*/  FMUL.FTZ R108, R185, R102 ;  /* 0x00000066b96c7220 */ /* 0x000fe20000410000 */
[----:B------:R-:W-:Y:S01]  /*14770*/  FADD.FTZ R100, -R183, R100 ;  /* 0x00000064b7647221 */ /* 0x000fe20000010100 */
[----:B------:R-:W-:Y:S01]  /*14780*/  FMUL.FTZ R179, R185, R184 ;  /* 0x000000b8b9b37220 */ /* 0x000fe20000410000 */
[----:B------:R-:W-:Y:S01]  /*14790*/  FADD.FTZ R236, -R183, R125 ;  /* 0x0000007db7ec7221 */ /* 0x000fe20000010100 */
[----:B------:R-:W-:Y:S01]  /*147a0*/  FMUL.FTZ R102, R185, R119 ;  /* 0x00000077b9667220 */ /* 0x000fe20000410000 */
[----:B------:R-:W-:Y:S01]  /*147b0*/  FADD.FTZ R216, -R183, R109 ;  /* 0x0000006db7d87221 */ /* 0x000fe20000010100 */
[----:B------:R-:W-:Y:S01]  /*147c0*/  FMUL.FTZ R125, R185, R124 ;  /* 0x0000007cb97d7220 */ /* 0x000fe20000410000 */
[----:B------:R-:W-:Y:S01]  /*147d0*/  FFMA.FTZ R99, R108, R99, R21 ;  /* 0x000000636c637223 */ /* 0x000fe20000010015 */
[C---:B------:R-:W-:Y:S01]  /*147e0*/  PRMT R119, R62.reuse, 0x7632, R119 ;  /* 0x000076323e777816 */ /* 0x040fe20000000077 */
[----:B------:R-:W-:Y:S01]  /*147f0*/  FADD.FTZ R182, -R183, R101 ;  /* 0x00000065b7b67221 */ /* 0x000fe20000010100 */
[----:B------:R-:W-:Y:S01]  /*14800*/  FMUL.FTZ R109, R185, R100 ;  /* 0x00000064b96d7220 */ /* 0x000fe20000410000 */
[----:B------:R-:W-:-:S02]  /*14810*/  IMAD.U32 R124, R62, 0x10000, RZ ;  /* 0x000100003e7c7824 */ /* 0x000fc400078e00ff */
[----:B------:R-:W-:Y:S01]  /*14820*/  FFMA.FTZ R108, R179, R118, R162 ;  /* 0x00000076b36c7223 */ /* 0x000fe200000100a2 */
[----:B------:R-:W-:Y:S01]  /*14830*/  FADD.FTZ R98, -R183, R98 ;  /* 0x00000062b7627221 */ /* 0x000fe20000010100 */
[----:B------:R-:W-:Y:S01]  /*14840*/  PRMT R118, R61, 0x7632, R118 ;  /* 0x000076323d767816 */ /* 0x000fe20000000076 */
[C---:B------:R-:W-:Y:S01]  /*14850*/  FADD.FTZ R224, -R183.reuse, R115 ;  /* 0x00000073b7e07221 */ /* 0x040fe20000010100 */
[----:B------:R-:W-:Y:S01]  /*14860*/  FADD.FTZ R115, -R183, R135 ;  /* 0x00000087b7737221 */ /* 0x000fe20000010100 */
[----:B------:R-:W-:Y:S01]  /*14870*/  SHF.L.U32 R179, R119, 0x10, RZ ;  /* 0x0000001077b37819 */ /* 0x000fe200000006ff */
[----:B------:R-:W-:Y:S01]  /*14880*/  FADD.FTZ R210, -R183, R106 ;  /* 0x0000006ab7d27221 */ /* 0x000fe20000010100 */
[C---:B------:R-:W-:Y:S01]  /*14890*/  FMUL.FTZ R135, R185.reuse, R180 ;  /* 0x000000b4b9877220 */ /* 0x040fe20000410000 */
[----:B------:R-:W-:Y:S01]  /*148a0*/  FMUL.FTZ R182, R185, R182 ;  /* 0x000000b6b9b67220 */ /* 0x000fe20000410000 */
[----:B------:R-:W-:Y:S01]  /*148b0*/  FFMA.FTZ R109, R109, R124, R20 ;  /* 0x0000007c6d6d7223 */ /* 0x000fe20000010014 */
[----:B------:R-:W-:Y:S01]  /*148c0*/  FMUL.FTZ R106, R185, R98 ;  /* 0x00000062b96a7220 */ /* 0x000fe20000410000 */
[----:B------:R-:W-:Y:S01]  /*148d0*/  IMAD.U32 R119, R61, 0x10000, RZ ;  /* 0x000100003d777824 */ /* 0x000fe200078e00ff */
[----:B------:R-:W-:Y:S01]  /*148e0*/  PRMT R124, R60, 0x7632, R124 ;  /* 0x000076323c7c7816 */ /* 0x000fe2000000007c */
[C---:B------:R-:W-:Y:S01]  /*148f0*/  FADD.FTZ R96, -R183.reuse, R96 ;  /* 0x00000060b7607221 */ /* 0x040fe20000010100 */
[----:B------:R-:W-:Y:S01]  /*14900*/  SHF.L.U32 R180, R118, 0x10, RZ ;  /* 0x0000001076b47819 */ /* 0x000fe200000006ff */
[C---:B------:R-:W-:Y:S01]  /*14910*/  FADD.FTZ R110, -R183.reuse, R110 ;  /* 0x0000006eb76e7221 */ /* 0x040fe20000010100 */
[----:B------:R-:W-:Y:S01]  /*14920*/  FFMA.FTZ R118, R182, R179, R161 ;  /* 0x000000b3b6767223 */ /* 0x000fe200000100a1 */
[C---:B------:R-:W-:Y:S01]  /*14930*/  FADD.FTZ R234, -R183.reuse, R123 ;  /* 0x0000007bb7ea7221 */ /* 0x040fe20000010100 */
[----:B------:R-:W-:Y:S01]  /*14940*/  FFMA.FTZ R119, R106, R119, R19 ;  /* 0x000000776a777223 */ /* 0x000fe20000010013 */
[----:B------:R-:W-:Y:S01]  /*14950*/  SHF.L.U32 R179, R124, 0x10, RZ ;  /* 0x000000107cb37819 */ /* 0x000fe200000006ff */
[----:B------:R-:W-:Y:S01]  /*14960*/  FADD.FTZ R222, -R183, R114 ;  /* 0x00000072b7de7221 */ /* 0x000fe20000010100 */
[----:B------:R-:W-:Y:S01]  /*14970*/  FMUL.FTZ R123, R185, R96 ;  /* 0x00000060b97b7220 */ /* 0x000fe20000410000 */
[----:B------:R-:W-:-:S02]  /*14980*/  IMAD.U32 R106, R60, 0x10000, RZ ;  /* 0x000100003c6a7824 */ /* 0x000fc400078e00ff */
[----:B------:R-:W-:Y:S01]  /*14990*/  FFMA.FTZ R124, R135, R180, R160 ;  /* 0x000000b4877c7223 */ /* 0x000fe200000100a0 */
[----:B------:R-:W-:Y:S01]  /*149a0*/  FADD.FTZ R250, -R183, R132 ;  /* 0x00000084b7fa7221 */ /* 0x000fe20000010100 */
[----:B------:R-:W-:Y:S01]  /*149b0*/  FMUL.FTZ R114, R185, R110 ;  /* 0x0000006eb9727220 */ /* 0x000fe20000410000 */
[----:B------:R-:W-:Y:S02]  /*149c0*/  IMAD.U32 R180, R59, 0x10000, RZ ;  /* 0x000100003bb47824 */ /* 0x000fe400078e00ff */
[----:B------:R-:W-:Y:S01]  /*149d0*/  FADD.FTZ R116, -R183, R116 ;  /* 0x00000074b7747221 */ /* 0x000fe20000010100 */
[----:B------:R-:W-:Y:S01]  /*149e0*/  FMUL.FTZ R132, R185, R178 ;  /* 0x000000b2b9847220 */ /* 0x000fe20000410000 */
        /* <DEDUP_REMOVED lines=26> */
[----:B------:R-:W-:Y:S01]  /*14b90*/  FADD.FTZ R183, -R183, R143 ;  /* 0x0000008fb7b77221 */ /* 0x000fe20000010100 */
[----:B------:R-:W-:Y:S01]  /*14ba0*/  FFMA.FTZ R106, R114, R180, R25 ;  /* 0x000000b4726a7223 */ /* 0x000fe20000010019 */
[C---:B------:R-:W-:Y:S01]  /*14bb0*/  FMUL.FTZ R143, R185.reuse, R116 ;  /* 0x00000074b98f7220 */ /* 0x040fe20000410000 */
[----:B------:R-:W-:Y:S01]  /*14bc0*/  FFMA.FTZ R132, R132, R179, R159 ;  /* 0x000000b384847223 */ /* 0x000fe2000001009f */
[C---:B------:R-:W-:Y:S01]  /*14bd0*/  PRMT R114, R58.reuse, 0x7632, R114 ;  /* 0x000076323a727816 */ /* 0x040fe20000000072 */
[----:B------:R-:W-:Y:S01]  /*14be0*/  FMUL.FTZ R116, R185, R103 ;  /* 0x00000067b9747220 */ /* 0x000fe20000410000 */
        /* <DEDUP_REMOVED lines=36> */
[----:B------:R-:W-:Y:S01]  /*14e30*/  IMAD.U32 R181, R58, 0x10000, RZ ;  /* 0x000100003ab57824 */ /* 0x000fe200078e00ff */
[----:B------:R-:W-:Y:S01]  /*14e40*/  SHF.L.U32 R182, R114, 0x10, RZ ;  /* 0x0000001072b67819 */ /* 0x000fe200000006ff */
[----:B------:R-:W-:Y:S01]  /*14e50*/  IMAD.U32 R180, R57, 0x10000, RZ ;  /* 0x0001000039b47824 */ /* 0x000fe200078e00ff */
[----:B------:R-:W-:Y:S01]  /*14e60*/  SHF.L.U32 R183, R179, 0x10, RZ ;  /* 0x00000010b3b77819 */ /* 0x000fe200000006ff */
[----:B------:R-:W-:Y:S01]  /*14e70*/  FFMA.FTZ R114, R127, R181, R24 ;  /* 0x000000b57f727223 */ /* 0x000fe20000010018 */
[----:B------:R-:W-:Y:S01]  /*14e80*/  PRMT R179, R57, 0x7632, R179 ;  /* 0x0000763239b37816 */ /* 0x000fe200000000b3 */
[----:B------:R-:W-:Y:S01]  /*14e90*/  FFMA.FTZ R127, R136, R182, R165 ;  /* 0x000000b6887f7223 */ /* 0x000fe200000100a5 */
[----:B------:R-:W-:Y:S01]  /*14ea0*/  PRMT R136, R56, 0x7632, R136 ;  /* 0x0000763238887816 */ /* 0x000fe20000000088 */
[----:B------:R-:W-:Y:S01]  /*14eb0*/  FFMA.FTZ R126, R126, R180, R23 ;  /* 0x000000b47e7e7223 */ /* 0x000fe20000010017 */
[----:B------:R-:W-:Y:S01]  /*14ec0*/  SHF.L.U32 R181, R179, 0x10, RZ ;  /* 0x00000010b3b57819 */ /* 0x000fe200000006ff */
[----:B------:R-:W-:Y:S01]  /*14ed0*/  IMAD.U32 R179, R56, 0x10000, RZ ;  /* 0x0001000038b37824 */ /* 0x000fe200078e00ff */
[----:B------:R-:W-:Y:S01]  /*14ee0*/  SHF.L.U32 R180, R136, 0x10, RZ ;  /* 0x0000001088b47819 */ /* 0x000fe200000006ff */
[----:B------:R-:W-:Y:S01]  /*14ef0*/  IMAD.U32 R182, R55, 0x10000, RZ ;  /* 0x0001000037b67824 */ /* 0x000fe200078e00ff */
[----:B------:R-:W-:Y:S01]  /*14f00*/  SHF.R.S32.HI R135, RZ, 0x1f, R204 ;  /* 0x0000001fff877819 */ /* 0x000fe200000114cc */
[----:B------:R-:W-:Y:S01]  /*14f10*/  FFMA.FTZ R129, R129, R181, R164 ;  /* 0x000000b581817223 */ /* 0x000fe200000100a4 */
[----:B------:R-:W-:Y:S01]  /*14f20*/  PRMT R181, R55, 0x7632, R181 ;  /* 0x0000763237b57816 */ /* 0x000fe200000000b5 */
[----:B------:R-:W-:Y:S01]  /*14f30*/  FFMA.FTZ R136, R139, R179, R22 ;  /* 0x000000b38b887223 */ /* 0x000fe20000010016 */
[----:B------:R-:W-:-:S02]  /*14f40*/  IMAD.U32 R179, R54, 0x10000, RZ ;  /* 0x0001000036b37824 */ /* 0x000fc400078e00ff */
[----:B------:R-:W-:Y:S01]  /*14f50*/  FFMA.FTZ R139, R140, R180, R163 ;  /* 0x000000b48c8b7223 */ /* 0x000fe200000100a3 */
        /* <DEDUP_REMOVED lines=8> */
[C---:B------:R-:W-:Y:S01]  /*14fe0*/  PRMT R178, R52.reuse, 0x7632, R178 ;  /* 0x0000763234b27816 */ /* 0x040fe200000000b2 */
[----:B------:R-:W-:Y:S01]  /*14ff0*/  IMAD.U32 R184, R47, 0x10000, RZ ;  /* 0x000100002fb87824 */ /* 0x000fe200078e00ff */
[----:B------:R-:W-:Y:S01]  /*15000*/  SHF.L.U32 R181, R179, 0x10, RZ ;  /* 0x00000010b3b57819 */ /* 0x000fe200000006ff */
[----:B------:R-:W-:Y:S01]  /*15010*/  IMAD.U32 R179, R52, 0x10000, RZ ;  /* 0x0001000034b37824 */ /* 0x000fe200078e00ff */
[----:B------:R-:W-:Y:S01]  /*15020*/  SHF.L.U32 R178, R178, 0x10, RZ ;  /* 0x00000010b2b27819 */ /* 0x000fe200000006ff */
[----:B------:R-:W-:Y:S01]  /*15030*/  FFMA.FTZ R142, R142, R182, R171 ;  /* 0x000000b68e8e7223 */ /* 0x000fe200000100ab */
[----:B------:R-:W-:Y:S01]  /*15040*/  FFMA.FTZ R138, R138, R180, R27 ;  /* 0x000000b48a8a7223 */ /* 0x000fe2000001001b */
[----:B------:R-:W-:Y:S01]  /*15050*/  FFMA.FTZ R133, R133, R179, R26 ;  /* 0x000000b385857223 */ /* 0x000fe2000001001a */
[----:B------:R-:W-:Y:S01]  /*15060*/  PRMT R179, R51, 0x7632, R179 ;  /* 0x0000763233b37816 */ /* 0x000fe200000000b3 */
[----:B------:R-:W-:Y:S01]  /*15070*/  FFMA.FTZ R130, R130, R178, R167 ;  /* 0x000000b282827223 */ /* 0x000fe200000100a7 */
[C---:B------:R-:W-:Y:S01]  /*15080*/  PRMT R178, R50.reuse, 0x7632, R178 ;  /* 0x0000763232b27816 */ /* 0x040fe200000000b2 */
[----:B------:R-:W-:Y:S01]  /*15090*/  FFMA.FTZ R137, R137, R181, R170 ;  /* 0x000000b589897223 */ /* 0x000fe200000100aa */
[----:B------:R-:W-:Y:S01]  /*150a0*/  SHF.L.U32 R182, R179, 0x10, RZ ;  /* 0x00000010b3b67819 */ /* 0x000fe200000006ff */
[----:B------:R-:W-:Y:S01]  /*150b0*/  IMAD.U32 R179, R50, 0x10000, RZ ;  /* 0x0001000032b37824 */ /* 0x000fe200078e00ff */
[----:B------:R-:W-:Y:S01]  /*150c0*/  SHF.L.U32 R181, R178, 0x10, RZ ;  /* 0x00000010b2b57819 */ /* 0x000fe200000006ff */
[----:B------:R-:W-:Y:S01]  /*150d0*/  IMAD.U32 R180, R51, 0x10000, RZ ;  /* 0x0001000033b47824 */ /* 0x000fe200078e00ff */
[----:B------:R-:W-:Y:S01]  /*150e0*/  LEA.HI R135, R135, R204, RZ, 0x3 ;  /* 0x000000cc87877211 */ /* 0x000fe200078f18ff */
[----:B------:R-:W-:Y:S01]  /*150f0*/  FFMA.FTZ R178, R125, R179, R32 ;  /* 0x000000b37db27223 */ /* 0x000fe20000010020 */
[C---:B------:R-:W-:Y:S01]  /*15100*/  PRMT R125, R49.reuse, 0x7632, R125 ;  /* 0x00007632317d7816 */ /* 0x040fe2000000007d */
[----:B------:R-:W-:Y:S01]  /*15110*/  FFMA.FTZ R134, R134, R180, R33 ;  /* 0x000000b486867223 */ /* 0x000fe20000010021 */
[----:B------:R-:W-:-:S02]  /*15120*/  IMAD.U32 R180, R49, 0x10000, RZ ;  /* 0x0001000031b47824 */ /* 0x000fc400078e00ff */
[----:B------:R-:W-:Y:S01]  /*15130*/  FFMA.FTZ R131, R131, R182, R176 ;  /* 0x000000b683837223 */ /* 0x000fe200000100b0 */
[----:B------:R-:W-:Y:S01]  /*15140*/  SHF.L.U32 R125, R125, 0x10, RZ ;  /* 0x000000107d7d7819 */ /* 0x000fe200000006ff */
[----:B------:R-:W-:Y:S01]  /*15150*/  FFMA.FTZ R179, R128, R181, R175 ;  /* 0x000000b580b37223 */ /* 0x000fe200000100af */
[----:B------:R-:W-:Y:S01]  /*15160*/  FFMA.FTZ R128, R122, R180, R31 ;  /* 0x000000b47a807223 */ /* 0x000fe2000001001f */
[----:B------:R-:W-:Y:S01]  /*15170*/  PRMT R182, R47, 0x7632, R182 ;  /* 0x000076322fb67816 */ /* 0x000fe200000000b6 */
[C---:B------:R-:W-:Y:S02]  /*15180*/  IMAD.U32 R180, R48.reuse, 0x10000, RZ ;  /* 0x0001000030b47824 */ /* 0x040fe400078e00ff */
[----:B------:R-:W-:Y:S01]  /*15190*/  FFMA.FTZ R181, R121, R125, R174 ;  /* 0x0000007d79b57223 */ /* 0x000fe200000100ae */
[----:B------:R-:W-:Y:S01]  /*151a0*/  PRMT R122, R48, 0x7632, R122 ;  /* 0x00007632307a7816 */ /* 0x000fe2000000007a */
[----:B------:R-:W-:Y:S01]  /*151b0*/  IMAD.U32 R204, R44, 0x10000, RZ ;  /* 0x000100002ccc7824 */ /* 0x000fe200078e00ff */
[----:B------:R-:W-:Y:S01]  /*151c0*/  SHF.L.U32 R121, R182, 0x10, RZ ;  /* 0x00000010b6797819 */ /* 0x000fe200000006ff */
[----:B------:R-:W-:Y:S01]  /*151d0*/  FFMA.FTZ R180, R117, R180, R30 ;  /* 0x000000b475b47223 */ /* 0x000fe2000001001e */
[----:B------:R-:W-:Y:S01]  /*151e0*/  FFMA.FTZ R182, R116, R184, R145 ;  /* 0x000000b874b67223 */ /* 0x000fe20000010091 */
[----:B------:R-:W-:Y:S01]  /*151f0*/  PRMT R117, R46, 0x7632, R117 ;  /* 0x000076322e757816 */ /* 0x000fe20000000075 */
[C---:B------:R-:W-:Y:S01]  /*15200*/  IMAD.U32 R184, R45.reuse, 0x10000, RZ ;  /* 0x000100002db87824 */ /* 0x040fe200078e00ff */
        /* <DEDUP_REMOVED lines=10> */
[----:B------:R-:W-:Y:S01]  /*152b0*/  PRMT R110, R43, 0x7632, R110 ;  /* 0x000076322b6e7816 */ /* 0x000fe2000000006e */
[----:B------:R-:W0:Y:S01]  /*152c0*/  LDC.64 R116, c[0x0][0x2b8] ;  /* 0x0000ae00ff747b82 */ /* 0x000e220000000a00 */
[----:B------:R-:W-:Y:S01]  /*152d0*/  FFMA.FTZ R183, R120, R122, R173 ;  /* 0x0000007a78b77223 */ /* 0x000fe200000100ad */
[----:B------:R-:W-:Y:S01]  /*152e0*/  SHF.L.U32 R101, R101, 0x10, RZ ;  /* 0x0000001065657819 */ /* 0x000fe200000006ff */
[----:B------:R-:W-:Y:S01]  /*152f0*/  IMAD.U32 R120, R46, 0x10000, RZ ;  /* 0x000100002e787824 */ /* 0x000fe200078e00ff */
[----:B------:R-:W-:Y:S01]  /*15300*/  PRMT R107, R42, 0x7632, R107 ;  /* 0x000076322a6b7816 */ /* 0x000fe2000000006b */
[----:B------:R-:W-:Y:S01]  /*15310*/  FFMA.FTZ R115, R115, R121, R188 ;  /* 0x0000007973737223 */ /* 0x000fe200000100bc */
[----:B------:R-:W-:Y:S01]  /*15320*/  SHF.L.U32 R121, R110, 0x10, RZ ;  /* 0x000000106e797819 */ /* 0x000fe200000006ff */
[----:B------:R-:W-:Y:S01]  /*15330*/  FFMA.FTZ R113, R113, R120, R144 ;  /* 0x0000007871717223 */ /* 0x000fe20000010090 */
[----:B------:R-:W-:Y:S01]  /*15340*/  IMAD.U32 R110, R42, 0x10000, RZ ;  /* 0x000100002a6e7824 */ /* 0x000fe200078e00ff */
[----:B------:R-:W-:Y:S01]  /*15350*/  SHF.L.U32 R107, R107, 0x10, RZ ;  /* 0x000000106b6b7819 */ /* 0x000fe200000006ff */
[----:B------:R-:W-:Y:S01]  /*15360*/  FFMA.FTZ R205, R100, R101, R177 ;  /* 0x0000006564cd7223 */ /* 0x000fe200000100b1 */
[----:B------:R-:W-:Y:S01]  /*15370*/  IMAD.U32 R120, R43, 0x10000, RZ ;  /* 0x000100002b787824 */ /* 0x000fe200078e00ff */
[----:B------:R-:W-:Y:S01]  /*15380*/  PRMT R101, R41, 0x7632, R101 ;  /* 0x0000763229657816 */ /* 0x000fe20000000065 */
[----:B------:R-:W-:Y:S01]  /*15390*/  FFMA.FTZ R209, R97, R110, R148 ;  /* 0x0000006e61d17223 */ /* 0x000fe20000010094 */
[----:B------:R-:W-:Y:S01]  /*153a0*/  PRMT R100, R40, 0x7632, R100 ;  /* 0x0000763228647816 */ /* 0x000fe20000000064 */
[----:B------:R-:W-:Y:S01]  /*153b0*/  FFMA.FTZ R211, R98, R120, R151 ;  /* 0x0000007862d37223 */ /* 0x000fe20000010097 */
[----:B------:R-:W-:Y:S01]  /*153c0*/  LEA.HI.SX32 R135, R135, R0, 0x1d ;  /* 0x0000000087877211 */ /* 0x000fe200078feaff */
[----:B------:R-:W-:Y:S01]  /*153d0*/  FFMA.FTZ R210, R96, R107, R191 ;  /* 0x0000006b60d27223 */ /* 0x000fe200000100bf */
[----:B------:R-:W-:Y:S01]  /*153e0*/  F2FP.BF16.F32.PACK_AB R99, R108, R99 ;  /* 0x000000636c63723e */ /* 0x000fe200000010ff */
[----:B------:R-:W-:Y:S01]  /*153f0*/  IMAD.U32 R107, R40, 0x10000, RZ ;  /* 0x00010000286b7824 */ /* 0x000fe200078e00ff */
[----:B------:R-:W-:Y:S01]  /*15400*/  SHF.L.U32 R110, R101, 0x10, RZ ;  /* 0x00000010656e7819 */ /* 0x000fe200000006ff */
[----:B------:R-:W-:Y:S01]  /*15410*/  VIADD R125, R135, 0x20 ;  /* 0x00000020877d7836 */ /* 0x000fe20000000000 */
[----:B------:R-:W-:Y:S01]  /*15420*/  SHF.L.U32 R108, R100, 0x10, RZ ;  /* 0x00000010646c7819 */ /* 0x000fe200000006ff */
[----:B------:R-:W-:Y:S01]  /*15430*/  FFMA.FTZ R212, R185, R121, R192 ;  /* 0x00000079b9d47223 */ /* 0x000fe200000100c0 */
[----:B------:R-:W-:Y:S01]  /*15440*/  F2FP.BF16.F32.PACK_AB R98, R118, R109 ;  /* 0x0000006d7662723e */ /* 0x000fe200000010ff */
[----:B0-----:R-:W-:Y:S01]  /*15450*/  IMAD.WIDE.U32 R100, R135, 0x10, R116 ;  /* 0x0000001087647825 */ /* 0x001fe200078e0074 */
[----:B------:R-:W-:-:S03]  /*15460*/  F2FP.BF16.F32.PACK_AB R97, R124, R119 ;  /* 0x000000777c61723e */ /* 0x000fc600000010ff */
[----:B------:R-:W-:Y:S01]  /*15470*/  FFMA.FTZ R207, R105, R110, R190 ;  /* 0x0000006e69cf7223 */ /* 0x000fe200000100be */
[----:B------:R-:W-:Y:S01]  /*15480*/  F2FP.BF16.F32.PACK_AB R96, R132, R123 ;  /* 0x0000007b8460723e */ /* 0x000fe200000010ff */
[----:B------:R-:W-:Y:S01]  /*15490*/  IMAD.U32 R109, R41, 0x10000, RZ ;  /* 0x00010000296d7824 */ /* 0x000fe200078e00ff */
[C---:B------:R-:W-:Y:S01]  /*154a0*/  IADD3 R123, R135.reuse, 0x40, RZ ;  /* 0x00000040877b7810 */ /* 0x040fe20007ffe0ff */
[C---:B------:R-:W-:Y:S01]  /*154b0*/  VIADD R121, R135.reuse, 0x60 ;  /* 0x0000006087797836 */ /* 0x040fe20000000000 */
[----:B------:R-:W-:Y:S01]  /*154c0*/  IADD3 R119, R135, 0x80, RZ ;  /* 0x0000008087777810 */ /* 0x000fe20007ffe0ff */
[----:B------:R-:W-:Y:S01]  /*154d0*/  FFMA.FTZ R206, R104, R109, R147 ;  /* 0x0000006d68ce7223 */ /* 0x000fe20000010093 */
[----:B------:R-:W-:Y:S01]  /*154e0*/  FFMA.FTZ R132, R103, R107, R146 ;  /* 0x0000006b67847223 */ /* 0x000fe20000010092 */
[----:B------:R-:W-:Y:S01]  /*154f0*/  FFMA.FTZ R185, R102, R108, R189 ;  /* 0x0000006c66b97223 */ /* 0x000fe200000100bd */
[----:B------:R0:W-:Y:S01]  /*15500*/  STG.E.128 desc[UR4][R100.64], R96 ;  /* 0x0000006064007986 */ /* 0x0001e2000c101d04 */
[----:B------:R-:W-:Y:S01]  /*15510*/  VIADD R135, R135, 0xa0 ;  /* 0x000000a087877836 */ /* 0x000fe20000000000 */
        /* <DEDUP_REMOVED lines=12> */
[----:B0-----:R-:W-:Y:S01]  /*155e0*/  F2FP.BF16.F32.PACK_AB R99, R111, R106 ;  /* 0x0000006a6f63723e */ /* 0x001fe200000010ff */
[----:B------:R-:W-:Y:S01]  /*155f0*/  IMAD.WIDE.U32 R116, R135, 0x10, R116 ;  /* 0x0000001087747825 */ /* 0x000fe200078e0074 */
[----:B------:R-:W-:Y:S02]  /*15600*/  F2FP.BF16.F32.PACK_AB R98, R127, R114 ;  /* 0x000000727f62723e */ /* 0x000fe400000010ff */
[----:B------:R-:W-:Y:S02]  /*15610*/  F2FP.BF16.F32.PACK_AB R97, R129, R126 ;  /* 0x0000007e8161723e */ /* 0x000fe400000010ff */
        /* <DEDUP_REMOVED lines=12> */
[----:B------:R1:W-:Y:S04]  /*156e0*/  STG.E.128 desc[UR4][R118.64], R108 ;  /* 0x0000006c76007986 */ /* 0x0003e8000c101d04 */
[----:B------:R1:W-:Y:S02]  /*156f0*/  STG.E.128 desc[UR4][R116.64], R112 ;  /* 0x0000007074007986 */ /* 0x0003e4000c101d04 */
.L_x_18160:
[----:B------:R-:W-:Y:S05]  /*15700*/  BSYNC B0 ;  /* 0x0000000000007941 */ /* 0x000fea0003800000 */
.L_x_18159:
[----:B-1----:R-:W1:Y:S02]  /*15710*/  LDC.64 R96, c[0x0][0x210] ;  /* 0x00008400ff607b82 */ /* 0x002e640000000a00 */
[----:B-1----:R-:W-:-:S04]  /*15720*/  LEA R157, R96, R157, 0x2 ;  /* 0x0000009d609d7211 */ /* 0x002fc800078e10ff */
[----:B------:R-:W-:-:S13]  /*15730*/  ISETP.GE.AND P0, PT, R157, R97, PT ;  /* 0x000000619d00720c */ /* 0x000fda0003f06270 */
[----:B------:R-:W-:Y:S05]  /*15740*/  @!P0 BRA `(.L_x_18161) ;  /* 0xfffffeb400748947 */ /* 0x000fea000383ffff */
[----:B------:R-:W-:Y:S05]  /*15750*/  EXIT ;  /* 0x000000000000794d */ /* 0x000fea0003800000 */
.L_x_18158:
[----:B------:R-:W-:Y:S01]  /*15760*/  HFMA2.MMA R212, -RZ, RZ, 0, 1.847743988037109375e-06 ;  /* 0x0000001fffd47435 */ /* 0x000fe200000001ff */
[----:B------:R-:W-:Y:S01]  /*15770*/  BSSY B0, `(.L_x_18162) ;  /* 0x0000006000007945 */ /* 0x000fe20003800000 */
[----:B------:R-:W-:Y:S02]  /*15780*/  IMAD.MOV.U32 R207, RZ, RZ, 0x1 ;  /* 0x00000001ffcf7424 */ /* 0x000fe400078e00ff */
[----:B------:R-:W-:-:S07]  /*15790*/  IMAD.MOV.U32 R205, RZ, RZ, -0x1 ;  /* 0xffffffffffcd7424 */ /* 0x000fce00078e00ff */
[----:B0-----:R-:W-:Y:S05]  /*157a0*/  WARPSYNC.COLLECTIVE R205, `(.L_x_18163) ;  /* 0x00000000cd087348 */ /* 0x001fea0003c00000 */
[----:B------:R1:W2:Y:S02]  /*157b0*/  SHFL.BFLY P1, R185, R210, R207, R212 ;  /* 0x0c0000cfd2b97389 */ /* 0x0002a400000200d4 */
[----:B012---:R-:W-:Y:S01]  /*157c0*/  ENDCOLLECTIVE ;  /* 0x000000000000791b */ /* 0x007fe20003800000 */
.L_x_18163:
[----:B------:R-:W-:Y:S05]  /*157d0*/  BSYNC B0 ;  /* 0x0000000000007941 */ /* 0x000fea0003800000 */
.L_x_18162:
        /* <DEDUP_REMOVED lines=10> */
.L_x_18164:
[----:B------:R-:W-:Y:S02]  /*15880*/  IMAD.MOV.U32 R207, RZ, RZ, 0x4 ;  /* 0x00000004ffcf7424 */ /* 0x000fe400078e00ff */
[----:B------:R-:W-:-:S04]  /*15890*/  IMAD.MOV.U32 R178, RZ, RZ, R185 ;  /* 0x000000ffffb27224 */ /* 0x000fc800078e00b9 */
[----:B------:R-:W-:-:S05]  /*158a0*/  FADD.FTZ R180, R179, R178 ;  /* 0x000000b2b3b47221 */ /* 0x000fca0000010000 */
[----:B------:R-:W-:-:S07]  /*158b0*/  MOV R210, R180 ;  /* 0x000000b400d27202 */ /* 0x000fce0000000f00 */
[----:B------:R-:W-:Y:S05]  /*158c0*/  WARPSYNC.COLLECTIVE R205, `(.L_x_18165) ;  /* 0x00000000cd087348 */ /* 0x000fea0003c00000 */
[----:B------:R0:W1:Y:S02]  /*158d0*/  SHFL.BFLY P1, R185, R210, R207, R212 ;  /* 0x0c0000cfd2b97389 */ /* 0x00006400000200d4 */
[----:B01----:R-:W-:Y:S01]  /*158e0*/  ENDCOLLECTIVE ;  /* 0x000000000000791b */ /* 0x003fe20003800000 */
.L_x_18165:
[----:B------:R-:W-:Y:S01]  /*158f0*/  HFMA2.MMA R207, -RZ, RZ, 0, 4.76837158203125e-07 ;  /* 0x00000008ffcf7435 */ /* 0x000fe200000001ff */
[----:B------:R-:W-:-:S05]  /*15900*/  MOV R181, R185 ;  /* 0x000000b900b57202 */ /* 0x000fca0000000f00 */
[----:B------:R-:W-:-:S04]  /*15910*/  FADD.FTZ R181, R180, R181 ;  /* 0x000000b5b4b57221 */ /* 0x000fc80000010000 */
[----:B------:R-:W-:-:S07]  /*15920*/  IMAD.MOV.U32 R210, RZ, RZ, R181 ;  /* 0x000000ffffd27224 */ /* 0x000fce00078e00b5 */
[----:B------:R-:W-:Y:S05]  /*15930*/  WARPSYNC.COLLECTIVE R205, `(.L_x_18166) ;  /* 0x00000000cd087348 */ /* 0x000fea0003c00000 */
[----:B------:R0:W1:Y:S02]  /*15940*/  SHFL.BFLY P1, R185, R210, R207, R212 ;  /* 0x0c0000cfd2b97389 */ /* 0x00006400000200d4 */
[----:B01----:R-:W-:Y:S01]  /*15950*/  ENDCOLLECTIVE ;  /* 0x000000000000791b */ /* 0x003fe20003800000 */
.L_x_18166:
[----:B------:R-:W-:Y:S02]  /*15960*/  IMAD.MOV.U32 R207, RZ, RZ, 0x10 ;  /* 0x00000010ffcf7424 */ /* 0x000fe400078e00ff */
[----:B------:R-:W-:-:S04]  /*15970*/  IMAD.MOV.U32 R178, RZ, RZ, R185 ;  /* 0x000000ffffb27224 */ /* 0x000fc800078e00b9 */
[----:B------:R-:W-:-:S05]  /*15980*/  FADD.FTZ R184, R181, R178 ;  /* 0x000000b2b5b87221 */ /* 0x000fca0000010000 */
[----:B------:R-:W-:-:S07]  /*15990*/  MOV R210, R184 ;  /* 0x000000b800d27202 */ /* 0x000fce0000000f00 */
[----:B------:R-:W-:Y:S05]  /*159a0*/  WARPSYNC.COLLECTIVE R205, `(.L_x_18167) ;  /* 0x00000000cd087348 */ /* 0x000fea0003c00000 */
[----:B------:R0:W1:Y:S02]  /*159b0*/  SHFL.BFLY P1, R185, R210, R207, R212 ;  /* 0x0c0000cfd2b97389 */ /* 0x00006400000200d4 */
[----:B01----:R-:W-:Y:S01]  /*159c0*/  ENDCOLLECTIVE ;  /* 0x000000000000791b */ /* 0x003fe20003800000 */
.L_x_18167:
        /* <DEDUP_REMOVED lines=104> */
.L_x_18168:
[----:B------:R-:W-:Y:S02]  /*16050*/  IMAD.MOV.U32 R207, RZ, RZ, 0x2 ;  /* 0x00000002ffcf7424 */ /* 0x000fe400078e00ff */
[----:B------:R-:W-:-:S04]  /*16060*/  IMAD.MOV.U32 R179, RZ, RZ, R185 ;  /* 0x000000ffffb37224 */ /* 0x000fc800078e00b9 */
[----:B------:R-:W-:-:S05]  /*16070*/  FADD.FTZ R179, R178, R179 ;  /* 0x000000b3b2b37221 */ /* 0x000fca0000010000 */
[----:B------:R-:W-:-:S07]  /*16080*/  MOV R210, R179 ;  /* 0x000000b300d27202 */ /* 0x000fce0000000f00 */
[----:B------:R-:W-:Y:S05]  /*16090*/  WARPSYNC.COLLECTIVE R205, `(.L_x_18169) ;  /* 0x00000000cd087348 */ /* 0x000fea0003c00000 */
[----:B------:R0:W1:Y:S02]  /*160a0*/  SHFL.BFLY P1, R185, R210, R207, R212 ;  /* 0x0c0000cfd2b97389 */ /* 0x00006400000200d4 */
[----:B01----:R-:W-:Y:S01]  /*160b0*/  ENDCOLLECTIVE ;  /* 0x000000000000791b */ /* 0x003fe20003800000 */
.L_x_18169:
[----:B------:R-:W-:Y:S01]  /*160c0*/  HFMA2.MMA R207, -RZ, RZ, 0, 2.384185791015625e-07 ;  /* 0x00000004ffcf7435 */ /* 0x000fe200000001ff */
[----:B------:R-:W-:-:S05]  /*160d0*/  MOV R180, R185 ;  /* 0x000000b900b47202 */ /* 0x000fca0000000f00 */
[----:B------:R-:W-:-:S04]  /*160e0*/  FADD.FTZ R180, R179, R180 ;  /* 0x000000b4b3b47221 */ /* 0x000fc80000010000 */
[----:B------:R-:W-:-:S07]  /*160f0*/  IMAD.MOV.U32 R210, RZ, RZ, R180 ;  /* 0x000000ffffd27224 */ /* 0x000fce00078e00b4 */
[----:B------:R-:W-:Y:S05]  /*16100*/  WARPSYNC.COLLECTIVE R205, `(.L_x_18170) ;  /* 0x00000000cd087348 */ /* 0x000fea0003c00000 */
[----:B------:R0:W1:Y:S02]  /*16110*/  SHFL.BFLY P1, R185, R210, R207, R212 ;  /* 0x0c0000cfd2b97389 */ /* 0x00006400000200d4 */
[----:B01----:R-:W-:Y:S01]  /*16120*/  ENDCOLLECTIVE ;  /* 0x000000000000791b */ /* 0x003fe20003800000 */
.L_x_18170:
[----:B------:R-:W-:Y:S02]  /*16130*/  IMAD.MOV.U32 R207, RZ, RZ, 0x8 ;  /* 0x00000008ffcf7424 */ /* 0x000fe400078e00ff */
[----:B------:R-:W-:-:S04]  /*16140*/  IMAD.MOV.U32 R181, RZ, RZ, R185 ;  /* 0x000000ffffb57224 */ /* 0x000fc800078e00b9 */
[----:B------:R-:W-:-:S05]  /*16150*/  FADD.FTZ R181, R180, R181 ;  /* 0x000000b5b4b57221 */ /* 0x000fca0000010000 */
[----:B------:R-:W-:-:S07]  /*16160*/  MOV R210, R181 ;  /* 0x000000b500d27202 */ /* 0x000fce0000000f00 */
[----:B------:R-:W-:Y:S05]  /*16170*/  WARPSYNC.COLLECTIVE R205, `(.L_x_18171) ;  /* 0x00000000cd087348 */ /* 0x000fea0003c00000 */
[----:B------:R0:W1:Y:S02]  /*16180*/  SHFL.BFLY P1, R185, R210, R207, R212 ;  /* 0x0c0000cfd2b97389 */ /* 0x00006400000200d4 */
[----:B01----:R-:W-:Y:S01]  /*16190*/  ENDCOLLECTIVE ;  /* 0x000000000000791b */ /* 0x003fe20003800000 */
.L_x_18171:
[----:B------:R-:W-:Y:S01]  /*161a0*/  HFMA2.MMA R207, -RZ, RZ, 0, 9.5367431640625e-07 ;  /* 0x00000010ffcf7435 */ /* 0x000fe200000001ff */
[----:B------:R-:W-:-:S05]  /*161b0*/  MOV R184, R185 ;  /* 0x000000b900b87202 */ /* 0x000fca0000000f00 */
[----:B------:R-:W-:-:S04]  /*161c0*/  FADD.FTZ R184, R181, R184 ;  /* 0x000000b8b5b87221 */ /* 0x000fc80000010000 */
[----:B------:R-:W-:-:S07]  /*161d0*/  IMAD.MOV.U32 R210, RZ, RZ, R184 ;  /* 0x000000ffffd27224 */ /* 0x000fce00078e00b8 */
[----:B------:R-:W-:Y:S05]  /*161e0*/  WARPSYNC.COLLECTIVE R205, `(.L_x_18172) ;  /* 0x00000000cd087348 */ /* 0x000fea0003c00000 */
[----:B------:R0:W1:Y:S02]  /*161f0*/  SHFL.BFLY P1, R185, R210, R207, R212 ;  /* 0x0c0000cfd2b97389 */ /* 0x00006400000200d4 */
[----:B01----:R-:W-:Y:S01]  /*16200*/  ENDCOLLECTIVE ;  /* 0x000000000000791b */ /* 0x003fe20003800000 */
.L_x_18172:
[----:B------:R-:W-:Y:S05]  /*16210*/  BRA `(.L_x_18173) ;  /* 0xffffffe000d07947 */ /* 0x000fea000383ffff */
.L_x_18174:
        /* <DEDUP_REMOVED lines=14> */
.L_x_44398:


//--------------------- .text._ZN10layer_norm13ln_fwd_kernelINS_13Kernel_traitsIf13__nv_bfloat16fS2_fjLj1536ELj1ELj4ELj1ELj16ENS_18Kernel_traits_baseILj1536EfS2_fS2_fjLj128EEEEELb0ELb0ELb0ELb0EEEvNS_9FwdParamsE --------------------------
	.section	.text._ZN10layer_norm13ln_fwd_kernelINS_13Kernel_traitsIf13__nv_bfloat16fS2_fjLj1536ELj1ELj4ELj1ELj16ENS_18Kernel_traits_baseILj1536EfS2_fS2_fjLj128EEEEELb0ELb0ELb0ELb0EEEvNS_9FwdParamsE,"ax",@progbits
	.align	128
        .global         _ZN10layer_norm13ln_fwd_kernelINS_13Kernel_traitsIf13__nv_bfloat16fS2_fjLj1536ELj1ELj4ELj1ELj16ENS_18Kernel_traits_baseILj1536EfS2_fS2_fjLj128EEEEELb0ELb0ELb0ELb0EEEvNS_9FwdParamsE
        .type           _ZN10layer_norm13ln_fwd_kernelINS_13Kernel_traitsIf13__nv_bfloat16fS2_fjLj1536ELj1ELj4ELj1ELj16ENS_18Kernel_traits_baseILj1536EfS2_fS2_fjLj128EEEEELb0ELb0ELb0ELb0EEEvNS_9FwdParamsE,@function
        .size           _ZN10layer_norm13ln_fwd_kernelINS_13Kernel_traitsIf13__nv_bfloat16fS2_fjLj1536ELj1ELj4ELj1ELj16ENS_18Kernel_traits_baseILj1536EfS2_fS2_fjLj128EEEEELb0ELb0ELb0ELb0EEEvNS_9FwdParamsE,(.L_x_44399 - _ZN10layer_norm13ln_fwd_kernelINS_13Kernel_traitsIf13__nv_bfloat16fS2_fjLj1536ELj1ELj4ELj1ELj16ENS_18Kernel_traits_baseILj1536EfS2_fS2_fjLj128EEEEELb0ELb0ELb0ELb0EEEvNS_9FwdParamsE)
        .other          _ZN10layer_norm13ln_fwd_kernelINS_13Kernel_traitsIf13__nv_bfloat16fS2_fjLj1536ELj1ELj4ELj1ELj16ENS_18Kernel_traits_baseILj1536EfS2_fS2_fjLj128EEEEELb0ELb0ELb0ELb0EEEvNS_9FwdParamsE,@"STO_CUDA_ENTRY STV_DEFAULT"
_ZN10layer_norm13ln_fwd_kernelINS_13Kernel_traitsIf13__nv_bfloat16fS2_fjLj1536ELj1ELj4ELj1ELj16ENS_18Kernel_traits_baseILj1536EfS2_fS2_fjLj128EEEEELb0ELb0ELb0ELb0EEEvNS_9FwdParamsE:
.text._ZN10layer_norm13ln_fwd_kernelINS_13Kernel_traitsIf13__nv_bfloat16fS2_fjLj1536ELj1ELj4ELj1ELj16ENS_18Kernel_traits_baseILj1536EfS2_fS2_fjLj128EEEEELb0ELb0ELb0ELb0EEEvNS_9FwdParamsE:
        /* <DEDUP_REMOVED lines=37> */
.L_x_18176:
[----:B------:R-:W-:Y:S05]  /*0250*/  BSYNC B0 ;  /* 0x0000000000007941 */ /* 0x000fea0003800000 */
.L_x_18175:
[----:B------:R-:W-:Y:S04]  /*0260*/  BSSY B0, `(.L_x_18177) ;  /* 0x0000012000007945 */ /* 0x000fe80003800000 */
[----:B------:R-:W-:Y:S05]  /*0270*/  @!P6 BRA `(.L_x_18178) ;  /* 0x000000000040e947 */ /* 0x000fea0003800000 */
[----:B------:R-:W1:Y:S01]  /*0280*/  LDC.64 R24, c[0x0][0x260] ;  /* 0x00009800ff187b82 */ /* 0x000e620000000a00 */
[----:B------:R-:W-:Y:S01]  /*0290*/  ULDC.64 UR6, c[0x0][0x2c8] ;  /* 0x0000b20000067ab9 */ /* 0x000fe20000000a00 */
[----:B0-----:R-:W-:Y:S02]  /*02a0*/  CS2R R22, SRZ ;  /* 0x0000000000167805 */ /* 0x001fe4000001ff00 */
[----:B------:R-:W-:Y:S02]  /*02b0*/  ISETP.NE.U32.AND P1, PT, RZ, UR6, PT ;  /* 0x00000006ff007c0c */ /* 0x000fe4000bf25070 */
[----:B------:R-:W-:Y:S02]  /*02c0*/  CS2R R20, SRZ ;  /* 0x0000000000147805 */ /* 0x000fe4000001ff00 */
[----:B------:R-:W-:Y:S02]  /*02d0*/  CS2R R26, SRZ ;  /* 0x00000000001a7805 */ /* 0x000fe4000001ff00 */
[----:B------:R-:W-:-:S13]  /*02e0*/  ISETP.NE.AND.EX P1, PT, RZ, UR7, PT, P1 ;  /* 0x00000007ff007c0c */ /* 0x000fda000bf25310 */
[C---:B------:R-:W-:Y:S01]  /*02f0*/  @P1 LEA R36, P2, R89.reuse, UR6, 0x5 ;  /* 0x0000000659241c11 */ /* 0x040fe2000f8428ff */
[C---:B-1----:R-:W-:Y:S01]  /*0300*/  IMAD.WIDE.U32 R38, R89.reuse, 0x20, R24 ;  /* 0x0000002059267825 */ /* 0x042fe200078e0018 */
[----:B------:R-:W-:Y:S02]  /*0310*/  CS2R R24, SRZ ;  /* 0x0000000000187805 */ /* 0x000fe4000001ff00 */
[C---:B------:R-:W-:Y:S02]  /*0320*/  @P1 LEA.HI.X R37, R89.reuse, UR7, RZ, 0x5, P2 ;  /* 0x0000000759251c11 */ /* 0x040fe400090f2cff */
[----:B------:R1:W5:Y:S04]  /*0330*/  LDG.E.128 R28, desc[UR4][R38.64] ;  /* 0x00000004261c7981 */ /* 0x000368000c1e1d00 */
[----:B------:R1:W5:Y:S04]  /*0340*/  @P1 LDG.E.128 R20, desc[UR4][R36.64] ;  /* 0x0000000424141981 */ /* 0x000368000c1e1d00 */
[----:B------:R1:W5:Y:S04]  /*0350*/  @P1 LDG.E.128 R24, desc[UR4][R36.64+0x10] ;  /* 0x0000100424181981 */ /* 0x000368000c1e1d00 */
[----:B------:R1:W5:Y:S01]  /*0360*/  LDG.E.128 R32, desc[UR4][R38.64+0x10] ;  /* 0x0000100426207981 */ /* 0x000362000c1e1d00 */
[----:B------:R-:W-:-:S07]  /*0370*/  IADD3 R89, R89, 0x20, RZ ;  /* 0x0000002059597810 */ /* 0x000fce0007ffe0ff */
.L_x_18178:
[----:B------:R-:W-:Y:S05]  /*0380*/  BSYNC B0 ;  /* 0x0000000000007941 */ /* 0x000fea0003800000 */
.L_x_18177:
[----:B------:R-:W-:Y:S04]  /*0390*/  BSSY B0, `(.L_x_18179) ;  /* 0x0000012000007945 */ /* 0x000fe80003800000 */
[----:B------:R-:W-:Y:S05]  /*03a0*/  @!P5 BRA `(.L_x_18180) ;  /* 0x000000000040d947 */ /* 0x000fea0003800000 */
[----:B------:R-:W2:Y:S01]  /*03b0*/  LDC.64 R40, c[0x0][0x260] ;  /* 0x00009800ff287b82 */ /* 0x000ea20000000a00 */
[----:B------:R-:W-:Y:S01]  /*03c0*/  ULDC.64 UR6, c[0x0][0x2c8] ;  /* 0x0000b20000067ab9 */ /* 0x000fe20000000a00 */
[----:B-1----:R-:W-:Y:S02]  /*03d0*/  CS2R R38, SRZ ;  /* 0x0000000000267805 */ /* 0x002fe4000001ff00 */
[----:B------:R-:W-:Y:S02]  /*03e0*/  ISETP.NE.U32.AND P1, PT, RZ, UR6, PT ;  /* 0x00000006ff007c0c */ /* 0x000fe4000bf25070 */
[----:B------:R-:W-:Y:S02]  /*03f0*/  CS2R R36, SRZ ;  /* 0x0000000000247805 */ /* 0x000fe4000001ff00 */
[----:B------:R-:W-:Y:S02]  /*0400*/  CS2R R42, SRZ ;  /* 0x00000000002a7805 */ /* 0x000fe4000001ff00 */
[----:B------:R-:W-:-:S13]  /*0410*/  ISETP.NE.AND.EX P1, PT, RZ, UR7, PT, P1 ;  /* 0x00000007ff007c0c */ /* 0x000fda000bf25310 */
[C---:B------:R-:W-:Y:S01]  /*0420*/  @P1 LEA R52, P2, R89.reuse, UR6, 0x5 ;  /* 0x0000000659341c11 */ /* 0x040fe2000f8428ff */
[C---:B--2---:R-:W-:Y:S01]  /*0430*/  IMAD.WIDE.U32 R54, R89.reuse, 0x20, R40 ;  /* 0x0000002059367825 */ /* 0x044fe200078e0028 */
[----:B------:R-:W-:Y:S02]  /*0440*/  CS2R R40, SRZ ;  /* 0x0000000000287805 */ /* 0x000fe4000001ff00 */
[C---:B------:R-:W-:Y:S02]  /*0450*/  @P1 LEA.HI.X R53, R89.reuse, UR7, RZ, 0x5, P2 ;  /* 0x0000000759351c11 */ /* 0x040fe400090f2cff */
[----:B------:R2:W5:Y:S04]  /*0460*/  LDG.E.128 R44, desc[UR4][R54.64] ;  /* 0x00000004362c7981 */ /* 0x000568000c1e1d00 */
[----:B------:R2:W5:Y:S04]  /*0470*/  @P1 LDG.E.128 R36, desc[UR4][R52.64] ;  /* 0x0000000434241981 */ /* 0x000568000c1e1d00 */
[----:B------:R2:W5:Y:S04]  /*0480*/  @P1 LDG.E.128 R40, desc[UR4][R52.64+0x10] ;  /* 0x0000100434281981 */ /* 0x000568000c1e1d00 */
[----:B------:R2:W5:Y:S01]  /*0490*/  LDG.E.128 R48, desc[UR4][R54.64+0x10] ;  /* 0x0000100436307981 */ /* 0x000562000c1e1d00 */
[----:B------:R-:W-:-:S07]  /*04a0*/  IADD3 R89, R89, 0x20, RZ ;  /* 0x0000002059597810 */ /* 0x000fce0007ffe0ff */
.L_x_18180:
[----:B------:R-:W-:Y:S05]  /*04b0*/  BSYNC B0 ;  /* 0x0000000000007941 */ /* 0x000fea0003800000 */
.L_x_18179:
[----:B------:R-:W-:Y:S04]  /*04c0*/  BSSY B0, `(.L_x_18181) ;  /* 0x0000012000007945 */ /* 0x000fe80003800000 */
[----:B------:R-:W-:Y:S05]  /*04d0*/  @!P4 BRA `(.L_x_18182) ;  /* 0x000000000040c947 */ /* 0x000fea0003800000 */
[----:B------:R-:W3:Y:S01]  /*04e0*/  LDC.64 R56, c[0x0][0x260] ;  /* 0x00009800ff387b82 */ /* 0x000ee20000000a00 */
[----:B------:R-:W-:Y:S01]  /*04f0*/  ULDC.64 UR6, c[0x0][0x2c8] ;  /* 0x0000b20000067ab9 */ /* 0x000fe20000000a00 */
[----:B--2---:R-:W-:Y:S02]  /*0500*/  CS2R R54, SRZ ;  /* 0x0000000000367805 */ /* 0x004fe4000001ff00 */
[----:B------:R-:W-:Y:S02]  /*0510*/  ISETP.NE.U32.AND P1, PT, RZ, UR6, PT ;  /* 0x00000006ff007c0c */ /* 0x000fe4000bf25070 */
[----:B------:R-:W-:Y:S02]  /*0520*/  CS2R R52, SRZ ;  /* 0x0000000000347805 */ /* 0x000fe4000001ff00 */
[----:B------:R-:W-:Y:S02]  /*0530*/  CS2R R58, SRZ ;  /* 0x00000000003a7805 */ /* 0x000fe4000001ff00 */
[----:B------:R-:W-:-:S13]  /*0540*/  ISETP.NE.AND.EX P1, PT, RZ, UR7, PT, P1 ;  /* 0x00000007ff007c0c */ /* 0x000fda000bf25310 */
[C---:B------:R-:W-:Y:S01]  /*0550*/  @P1 LEA R68, P2, R89.reuse, UR6, 0x5 ;  /* 0x0000000659441c11 */ /* 0x040fe2000f8428ff */
[C---:B---3--:R-:W-:Y:S01]  /*0560*/  IMAD.WIDE.U32 R70, R89.reuse, 0x20, R56 ;  /* 0x0000002059467825 */ /* 0x048fe200078e0038 */
[----:B------:R-:W-:Y:S02]  /*0570*/  CS2R R56, SRZ ;  /* 0x0000000000387805 */ /* 0x000fe4000001ff00 */
[C---:B------:R-:W-:Y:S02]  /*0580*/  @P1 LEA.HI.X R69, R89.reuse, UR7, RZ, 0x5, P2 ;  /* 0x0000000759451c11 */ /* 0x040fe400090f2cff */
[----:B------:R3:W5:Y:S04]  /*0590*/  LDG.E.128 R60, desc[UR4][R70.64] ;  /* 0x00000004463c7981 */ /* 0x000768000c1e1d00 */
[----:B------:R3:W5:Y:S04]  /*05a0*/  @P1 LDG.E.128 R52, desc[UR4][R68.64] ;  /* 0x0000000444341981 */ /* 0x000768000c1e1d00 */
[----:B------:R3:W5:Y:S04]  /*05b0*/  @P1 LDG.E.128 R56, desc[UR4][R68.64+0x10] ;  /* 0x0000100444381981 */ /* 0x000768000c1e1d00 */
[----:B------:R3:W5:Y:S01]  /*05c0*/  LDG.E.128 R64, desc[UR4][R70.64+0x10] ;  /* 0x0000100446407981 */ /* 0x000762000c1e1d00 */
[----:B------:R-:W-:-:S07]  /*05d0*/  IADD3 R89, R89, 0x20, RZ ;  /* 0x0000002059597810 */ /* 0x000fce0007ffe0ff */
.L_x_18182:
[----:B------:R-:W-:Y:S05]  /*05e0*/  BSYNC B0 ;  /* 0x0000000000007941 */ /* 0x000fea0003800000 */
.L_x_18181:
[----:B------:R-:W-:Y:S04]  /*05f0*/  BSSY B0, `(.L_x_18183) ;  /* 0x0000012000007945 */ /* 0x000fe80003800000 */
[----:B------:R-:W-:Y:S05]  /*0600*/  @!P3 BRA `(.L_x_18184) ;  /* 0x000000000040b947 */ /* 0x000fea0003800000 */
[----:B------:R-:W4:Y:S01]  /*0610*/  LDC.64 R72, c[0x0][0x260] ;  /* 0x00009800ff487b82 */ /* 0x000f220000000a00 */
[----:B------:R-:W-:Y:S01]  /*0620*/  ULDC.64 UR6, c[0x0][0x2c8] ;  /* 0x0000b20000067ab9 */ /* 0x000fe20000000a00 */
[----:B---3--:R-:W-:Y:S02]  /*0630*/  CS2R R70, SRZ ;  /* 0x0000000000467805 */ /* 0x008fe4000001ff00 */
[----:B------:R-:W-:Y:S02]  /*0640*/  ISETP.NE.U32.AND P1, PT, RZ, UR6, PT ;  /* 0x00000006ff007c0c */ /* 0x000fe4000bf25070 */
[----:B------:R-:W-:Y:S02]  /*0650*/  CS2R R68, SRZ ;  /* 0x0000000000447805 */ /* 0x000fe4000001ff00 */
[----:B------:R-:W-:Y:S02]  /*0660*/  CS2R R74, SRZ ;  /* 0x00000000004a7805 */ /* 0x000fe4000001ff00 */
[----:B------:R-:W-:-:S13]  /*0670*/  ISETP.NE.AND.EX P1, PT, RZ, UR7, PT, P1 ;  /* 0x00000007ff007c0c */ /* 0x000fda000bf25310 */
[C---:B------:R-:W-:Y:S01]  /*0680*/  @P1 LEA R84, P2, R89.reuse, UR6, 0x5 ;  /* 0x0000000659541c11 */ /* 0x040fe2000f8428ff */
[C---:B----4-:R-:W-:Y:S01]  /*0690*/  IMAD.WIDE.U32 R86, R89.reuse, 0x20, R72 ;  /* 0x0000002059567825 */ /* 0x050fe200078e0048 */
[----:B------:R-:W-:Y:S02]  /*06a0*/  CS2R R72, SRZ ;  /* 0x0000000000487805 */ /* 0x000fe4000001ff00 */
[C---:B------:R-:W-:Y:S02]  /*06b0*/  @P1 LEA.HI.X R85, R89.reuse, UR7, RZ, 0x5, P2 ;  /* 0x0000000759551c11 */ /* 0x040fe400090f2cff */
[----:B------:R4:W5:Y:S04]  /*06c0*/  LDG.E.128 R76, desc[UR4][R86.64] ;  /* 0x00000004564c7981 */ /* 0x000968000c1e1d00 */
[----:B------:R4:W5:Y:S04]  /*06d0*/  @P1 LDG.E.128 R68, desc[UR4][R84.64] ;  /* 0x0000000454441981 */ /* 0x000968000c1e1d00 */
[----:B------:R4:W5:Y:S04]  /*06e0*/  @P1 LDG.E.128 R72, desc[UR4][R84.64+0x10] ;  /* 0x0000100454481981 */ /* 0x000968000c1e1d00 */
[----:B------:R4:W5:Y:S01]  /*06f0*/  LDG.E.128 R80, desc[UR4][R86.64+0x10] ;  /* 0x0000100456507981 */ /* 0x000962000c1e1d00 */
[----:B------:R-:W-:-:S07]  /*0700*/  IADD3 R89, R89, 0x20, RZ ;  /* 0x0000002059597810 */ /* 0x000fce0007ffe0ff */
.L_x_18184:
[----:B------:R-:W-:Y:S05]  /*0710*/  BSYNC B0 ;  /* 0x0000000000007941 */ /* 0x000fea0003800000 */
.L_x_18183:
[----:B------:R-:W-:Y:S01]  /*0720*/  ISETP.GE.U32.AND P1, PT, R3, 0xc0, PT ;  /* 0x000000c00300780c */ /* 0x000fe20003f26070 */
[----:B------:R-:W-:Y:S01]  /*0730*/  BSSY B0, `(.L_x_18185) ;  /* 0x0000014000007945 */ /* 0x000fe20003800000 */
[----:B------:R-:W-:-:S04]  /*0740*/  SHF.R.U32.HI R0, RZ, 0x5, R2 ;  /* 0x00000005ff007819 */ /* 0x000fc80000011602 */
[----:B------:R-:W-:Y:S02]  /*0750*/  LEA R2, R91, R0, 0x2 ;  /* 0x000000005b027211 */ /* 0x000fe400078e10ff */
[----:B------:R-:W-:-:S05]  /*0760*/  P2R R0, PR, RZ, 0x2 ;  /* 0x00000002ff007803 */ /* 0x000fca0000000000 */
[----:B------:R-:W-:Y:S05]  /*0770*/  @!P1 BRA `(.L_x_18186) ;  /* 0x00000000003c9947 */ /* 0x000fea0003800000 */
[----:B------:R-:W0:Y:S01]  /*0780*/  LDC.64 R100, c[0x0][0x260] ;  /* 0x00009800ff647b82 */ /* 0x000e220000000a00 */
[----:B------:R-:W-:Y:S01]  /*0790*/  ULDC.64 UR6, c[0x0][0x2c8] ;  /* 0x0000b20000067ab9 */ /* 0x000fe20000000a00 */
[----:B----4-:R-:W-:Y:S02]  /*07a0*/  CS2R R86, SRZ ;  /* 0x0000000000567805 */ /* 0x010fe4000001ff00 */
[----:B------:R-:W-:Y:S02]  /*07b0*/  ISETP.NE.U32.AND P1, PT, RZ, UR6, PT ;  /* 0x00000006ff007c0c */ /* 0x000fe4000bf25070 */
[----:B------:R-:W-:Y:S02]  /*07c0*/  CS2R R84, SRZ ;  /* 0x0000000000547805 */ /* 0x000fe4000001ff00 */
[----:B------:R-:W-:Y:S02]  /*07d0*/  CS2R R90, SRZ ;  /* 0x00000000005a7805 */ /* 0x000fe4000001ff00 */
[----:B------:R-:W-:-:S13]  /*07e0*/  ISETP.NE.AND.EX P1, PT, RZ, UR7, PT, P1 ;  /* 0x00000007ff007c0c */ /* 0x000fda000bf25310 */
[----:B------:R-:W-:-:S04]  /*07f0*/  @P1 LEA R102, P2, R89, UR6, 0x5 ;  /* 0x0000000659661c11 */ /* 0x000fc8000f8428ff */
[C---:B------:R-:W-:Y:S01]  /*0800*/  @P1 LEA.HI.X R103, R89.reuse, UR7, RZ, 0x5, P2 ;  /* 0x0000000759671c11 */ /* 0x040fe200090f2cff */
[----:B0-----:R-:W-:Y:S01]  /*0810*/  IMAD.WIDE.U32 R100, R89, 0x20, R100 ;  /* 0x0000002059647825 */ /* 0x001fe200078e0064 */
[----:B------:R-:W-:-:S03]  /*0820*/  CS2R R88, SRZ ;  /* 0x0000000000587805 */ /* 0x000fc6000001ff00 */
[----:B------:R0:W5:Y:S04]  /*0830*/  @P1 LDG.E.128 R84, desc[UR4][R102.64] ;  /* 0x0000000466541981 */ /* 0x000168000c1e1d00 */
[----:B------:R0:W5:Y:S04]  /*0840*/  LDG.E.128 R92, desc[UR4][R100.64] ;  /* 0x00000004645c7981 */ /* 0x000168000c1e1d00 */
[----:B------:R0:W5:Y:S04]  /*0850*/  @P1 LDG.E.128 R88, desc[UR4][R102.64+0x10] ;  /* 0x0000100466581981 */ /* 0x000168000c1e1d00 */
[----:B------:R0:W5:Y:S02]  /*0860*/  LDG.E.128 R96, desc[UR4][R100.64+0x10] ;  /* 0x0000100464607981 */ /* 0x000164000c1e1d00 */
.L_x_18186:
[----:B------:R-:W-:Y:S05]  /*0870*/  BSYNC B0 ;  /* 0x0000000000007941 */ /* 0x000fea0003800000 */
.L_x_18185:
[----:B------:R-:W-:Y:S02]  /*0880*/  ULDC UR6, c[0x0][0x214] ;  /* 0x0000850000067ab9 */ /* 0x000fe40000000800 */
[----:B------:R-:W-:-:S13]  /*0890*/  ISETP.GE.AND P1, PT, R2, UR6, PT ;  /* 0x0000000602007c0c */ /* 0x000fda000bf26270 */
[----:B------:R-:W-:Y:S05]  /*08a0*/  @P1 EXIT ;  /* 0x000000000000194d */ /* 0x000fea0003800000 */
[----:B------:R-:W-:Y:S01]  /*08b0*/  ULDC.64 UR6, c[0x0][0x270] ;  /* 0x00009c0000067ab9 */ /* 0x000fe20000000a00 */
[----:B------:R-:W-:Y:S01]  /*08c0*/  ULDC UR13, c[0x0][0x218] ;  /* 0x00008600000d7ab9 */ /* 0x000fe20000000800 */
[----:B------:R-:W-:Y:S01]  /*08d0*/  UISETP.NE.U32.AND UP0, UPT, UR6, URZ, UPT ;  /* 0x0000003f0600728c */ /* 0x000fe2000bf05070 */
[----:B------:R-:W-:Y:S02]  /*08e0*/  ULDC UR12, c[0x0][0x2d8] ;  /* 0x0000b600000c7ab9 */ /* 0x000fe40000000800 */
[----:B------:R-:W-:Y:S01]  /*08f0*/  ULDC.U8 UR6, c[0x0][0x2a0] ;  /* 0x0000a80000067ab9 */ /* 0x000fe20000000000 */
[----:B------:R-:W-:Y:S02]  /*0900*/  UISETP.NE.AND.EX UP0, UPT, UR7, URZ, UPT, UP0 ;  /* 0x0000003f0700728c */ /* 0x000fe4000bf05300 */
[----:B------:R-:W-:Y:S01]  /*0910*/  UISETP.NE.AND UP1, UPT, UR6, URZ, UPT ;  /* 0x0000003f0600728c */ /* 0x000fe2000bf25270 */
[----:B------:R-:W-:Y:S01]  /*0920*/  ULDC.64 UR8, c[0x0][0x230] ;  /* 0x00008c0000087ab9 */ /* 0x000fe20000000a00 */
[----:B------:R-:W-:-:S09]  /*0930*/  ULDC.64 UR10, c[0x0][0x238] ;  /* 0x00008e00000a7ab9 */ /* 0x000fd20000000a00 */
.L_x_18212:
        /* <DEDUP_REMOVED lines=62> */
.L_x_18188:
[----:B------:R-:W-:Y:S05]  /*0d20*/  BSYNC B0 ;  /* 0x0000000000007941 */ /* 0x000fea0003800000 */
.L_x_18187:
        /* <DEDUP_REMOVED lines=47> */
.L_x_18190:
[----:B------:R-:W-:Y:S05]  /*1020*/  BSYNC B0 ;  /* 0x0000000000007941 */ /* 0x000fea0003800000 */
.L_x_18189:
        /* <DEDUP_REMOVED lines=10> */
[----:B------:R-:W2:Y:S04]  /*10d0*/  LDG.E.128 R124, desc[UR4][R124.64] ;  /* 0x000000047c7c7981 */ /* 0x000ea8000c1e1d00 */
[----:B------:R0:W4:Y:S01]  /*10e0*/  @P1 LDG.E.128 R104, desc[UR4][R128.64+0x10] ;  /* 0x0000100480681981 */ /* 0x000122000c1e1d00 */
[----:B------:R-:W-:-:S04]  /*10f0*/  ISETP.NE.U32.AND P1, PT, RZ, UR8, PT ;  /* 0x00000008ff007c0c */ /* 0x000fc8000bf25070 */
[----:B------:R-:W-:Y:S02]  /*1100*/  ISETP.NE.AND.EX P1, PT, RZ, UR9, PT, P1 ;  /* 0x00000009ff007c0c */ /* 0x000fe4000bf25310 */
[----:B--2---:R-:W-:Y:S02]  /*1110*/  PRMT R131, R125, 0x7632, R131 ;  /* 0x000076327d837816 */ /* 0x004fe40000000083 */
        /* <DEDUP_REMOVED lines=15> */
[-C--:B0-----:R-:W-:Y:S01]  /*1210*/  FMUL.FTZ R128, R161, R157.reuse ;  /* 0x0000009da1807220 */ /* 0x081fe20000410000 */
[-C--:B------:R-:W-:Y:S01]  /*1220*/  FMUL.FTZ R125, R162, R157.reuse ;  /* 0x0000009da27d7220 */ /* 0x080fe20000410000 */
[-C--:B------:R-:W-:Y:S01]  /*1230*/  FMUL.FTZ R129, R159, R157.reuse ;  /* 0x0000009d9f817220 */ /* 0x080fe20000410000 */
[----:B------:R-:W-:Y:S01]  /*1240*/  FMUL.FTZ R131, R163, R157 ;  /* 0x0000009da3837220 */ /* 0x000fe20000410000 */
[----:B---3--:R-:W-:Y:S01]  /*1250*/  @P1 FADD.FTZ R124, R100, R124 ;  /* 0x0000007c647c1221 */ /* 0x008fe20000010000 */
        /* <DEDUP_REMOVED lines=12> */
.L_x_18192:
[----:B------:R-:W-:Y:S05]  /*1320*/  BSYNC B0 ;  /* 0x0000000000007941 */ /* 0x000fea0003800000 */
.L_x_18191:
        /* <DEDUP_REMOVED lines=47> */
.L_x_18194:
[----:B------:R-:W-:Y:S05]  /*1620*/  BSYNC B0 ;  /* 0x0000000000007941 */ /* 0x000fea0003800000 */
.L_x_18193:
        /* <DEDUP_REMOVED lines=47> */
.L_x_18196:
[----:B------:R-:W-:Y:S05]  /*1920*/  BSYNC B0 ;  /* 0x0000000000007941 */ /* 0x000fea0003800000 */
.L_x_18195:
        /* <DEDUP_REMOVED lines=10> */
[----:B------:R-:W4:Y:S04]  /*19d0*/  LDG.E.128 R148, desc[UR4][R150.64] ;  /* 0x0000000496947981 */ /* 0x000f28000c1e1d00 */
[----:B------:R0:W3:Y:S01]  /*19e0*/  @P1 LDG.E.128 R104, desc[UR4][R152.64+0x10] ;  /* 0x0000100498681981 */ /* 0x0000e2000c1e1d00 */
[----:B--2---:R-:W-:-:S04]  /*19f0*/  LEA R160, P1, R158, UR10, 0x5 ;  /* 0x0000000a9ea07c11 */ /* 0x004fc8000f8228ff */
[----:B------:R-:W-:Y:S02]  /*1a00*/  LEA.HI.X R161, R158, UR11, RZ, 0x5, P1 ;  /* 0x0000000b9ea17c11 */ /* 0x000fe400088f2cff */
[----:B------:R-:W-:-:S04]  /*1a10*/  ISETP.NE.U32.AND P1, PT, RZ, UR8, PT ;  /* 0x00000008ff007c0c */ /* 0x000fc8000bf25070 */
[----:B------:R-:W-:Y:S02]  /*1a20*/  ISETP.NE.AND.EX P1, PT, RZ, UR9, PT, P1 ;  /* 0x00000009ff007c0c */ /* 0x000fe4000bf25310 */
[----:B----4-:R-:W-:Y:S02]  /*1a30*/  PRMT R158, R149, 0x7632, R158 ;  /* 0x00007632959e7816 */ /* 0x010fe4000000009e */
        /* <DEDUP_REMOVED lines=9> */
[----:B0-----:R-:W-:-:S02]  /*1ad0*/  SHF.L.U32 R153, R159, 0x10, RZ ;  /* 0x000000109f997819 */ /* 0x001fc400000006ff */
        /* <DEDUP_REMOVED lines=19> */
.L_x_18198:
[----:B------:R-:W-:Y:S05]  /*1c10*/  BSYNC B0 ;  /* 0x0000000000007941 */ /* 0x000fea0003800000 */
.L_x_18197:
[----:B------:R-:W-:Y:S01]  /*1c20*/  FADD.FTZ R158, RZ, R108 ;  /* 0x0000006cff9e7221 */ /* 0x000fe20000010000 */
[C---:B------:R-:W-:Y:S01]  /*1c30*/  ISETP.GT.U32.AND P1, PT, R3.reuse, 0x3f, PT ;  /* 0x0000003f0300780c */ /* 0x040fe20003f24070 */
[----:B------:R-:W-:Y:S01]  /*1c40*/  UMOV UR6, 0xffffffff ;  /* 0xffffffff00067882 */ /* 0x000fe20000000000 */
[----:B------:R-:W-:Y:S01]  /*1c50*/  ISETP.GT.U32.AND P2, PT, R3, 0x7f, PT ;  /* 0x0000007f0300780c */ /* 0x000fe20003f44070 */
        /* <DEDUP_REMOVED lines=57> */
[----:B0-2---:R-:W-:-:S05]  /*1ff0*/  FADD.FTZ R161, R157, R164 ;  /* 0x000000a49da17221 */ /* 0x005fca0000010000 */
        /* <DEDUP_REMOVED lines=115> */
.L_x_18224:
[----:B------:R-:W-:Y:S01]  /*2730*/  PLOP3.LUT P1, PT, PT, PT, UP1, 0x40, 0x0 ;  /* 0x000000000000781c */ /* 0x000fe20003f2e818 */
[----:B------:R-:W-:Y:S01]  /*2740*/  FMUL.FTZ R162, R159, R159 ;  /* 0x0000009f9fa27220 */ /* 0x000fe20000410000 */
[----:B------:R-:W2:Y:S01]  /*2750*/  @!P5 LDC.64 R156, c[0x0][0x250] ;  /* 0x00009400ff9cdb82 */ /* 0x000ea20000000a00 */
[----:B01----:R-:W-:Y:S01]  /*2760*/  FADD.FTZ R161, R161, R164 ;  /* 0x000000a4a1a17221 */ /* 0x003fe20000010000 */
[----:B------:R-:W-:Y:S01]  /*2770*/  FSEL R160, R159, RZ, P1 ;  /* 0x000000ff9fa07208 */ /* 0x000fe20000800000 */
[----:B------:R-:W-:Y:S01]  /*2780*/  BSSY B0, `(.L_x_18200) ;  /* 0x000002c000007945 */ /* 0x000fe20003800000 */
[----:B------:R-:W-:Y:S01]  /*2790*/  PLOP3.LUT P1, PT, PT, PT, UP1, 0x40, 0x0 ;  /* 0x000000000000781c */ /* 0x000fe20003f2e818 */
[----:B------:R-:W-:-:S03]  /*27a0*/  FFMA.FTZ R158, R161, R158, UR12 ;  /* 0x0000000ca19e7e23 */ /* 0x000fc6000801009e */
[----:B------:R-:W-:Y:S02]  /*27b0*/  FSEL R165, R162, RZ, !P1 ;  /* 0x000000ffa2a57208 */ /* 0x000fe40004800000 */
[----:B------:R-:W0:Y:S03]  /*27c0*/  @!P5 LDC.64 R162, c[0x0][0x258] ;  /* 0x00009600ffa2db82 */ /* 0x000e260000000a00 */
[----:B------:R-:W-:-:S04]  /*27d0*/  FADD.FTZ R158, R158, R165 ;  /* 0x000000a59e9e7221 */ /* 0x000fc80000010000 */
[----:B------:R-:W1:Y:S01]  /*27e0*/  MUFU.RSQ R161, R158 ;  /* 0x0000009e00a17308 */ /* 0x000e620000001400 */
[----:B--2---:R-:W-:-:S05]  /*27f0*/  @!P5 IMAD.WIDE R156, R2, 0x4, R156 ;  /* 0x00000004029cd825 */ /* 0x004fca00078e029c */
[----:B------:R2:W-:Y:S01]  /*2800*/  @!P5 STG.E desc[UR4][R156.64], R159 ;  /* 0x0000009f9c00d986 */ /* 0x0005e2000c101904 */
[----:B0-----:R-:W-:-:S05]  /*2810*/  @!P5 IMAD.WIDE R162, R2, 0x4, R162 ;  /* 0x0000000402a2d825 */ /* 0x001fca00078e02a2 */
[----:B-1----:R2:W-:Y:S01]  /*2820*/  @!P5 STG.E desc[UR4][R162.64], R161 ;  /* 0x000000a1a200d986 */ /* 0x0025e2000c101904 */
[----:B------:R-:W-:Y:S05]  /*2830*/  @!P0 BRA `(.L_x_18201) ;  /* 0x0000000000808947 */ /* 0x000fea0003800000 */
[--C-:B--2---:R-:W-:Y:S01]  /*2840*/  FADD.FTZ R156, R108, -R160.reuse ;  /* 0x800000a06c9c7221 */ /* 0x104fe20000010000 */
        /* <DEDUP_REMOVED lines=31> */
.L_x_18201:
[----:B------:R-:W-:Y:S05]  /*2a40*/  BSYNC B0 ;  /* 0x0000000000007941 */ /* 0x000fea0003800000 */
.L_x_18200:
[----:B------:R-:W-:Y:S01]  /*2a50*/  ISETP.GE.U32.AND P1, PT, R3, 0x40, PT ;  /* 0x000000400300780c */ /* 0x000fe20003f26070 */
[----:B------:R-:W-:-:S12]  /*2a60*/  BSSY B0, `(.L_x_18202) ;  /* 0x0000022000007945 */ /* 0x000fd80003800000 */
[----:B------:R-:W-:Y:S05]  /*2a70*/  @!P1 BRA `(.L_x_18203) ;  /* 0x0000000000809947 */ /* 0x000fea0003800000 */
[--C-:B0-2---:R-:W-:Y:S01]  /*2a80*/  FADD.FTZ R156, R116, -R160.reuse ;  /* 0x800000a0749c7221 */ /* 0x105fe20000010000 */
        /* <DEDUP_REMOVED lines=31> */
.L_x_18203:
[----:B------:R-:W-:Y:S05]  /*2c80*/  BSYNC B0 ;  /* 0x0000000000007941 */ /* 0x000fea0003800000 */
.L_x_18202:
        /* <DEDUP_REMOVED lines=35> */
.L_x_18205:
[----:B------:R-:W-:Y:S05]  /*2ec0*/  BSYNC B0 ;  /* 0x0000000000007941 */ /* 0x000fea0003800000 */
.L_x_18204:
        /* <DEDUP_REMOVED lines=35> */
.L_x_18207:
[----:B------:R-:W-:Y:S05]  /*3100*/  BSYNC B0 ;  /* 0x0000000000007941 */ /* 0x000fea0003800000 */
.L_x_18206:
        /* <DEDUP_REMOVED lines=35> */
.L_x_18209:
[----:B------:R-:W-:Y:S05]  /*3340*/  BSYNC B0 ;  /* 0x0000000000007941 */ /* 0x000fea0003800000 */
.L_x_18208:
        /* <DEDUP_REMOVED lines=34> */
.L_x_18211:
[----:B------:R-:W-:Y:S05]  /*3570*/  BSYNC B0 ;  /* 0x0000000000007941 */ /* 0x000fea0003800000 */
.L_x_18210:
[----:B012---:R-:W0:Y:S02]  /*3580*/  LDC.64 R156, c[0x0][0x210] ;  /* 0x00008400ff9c7b82 */ /* 0x007e240000000a00 */
[----:B0-----:R-:W-:-:S04]  /*3590*/  LEA R2, R156, R2, 0x2 ;  /* 0x000000029c027211 */ /* 0x001fc800078e10ff */
[----:B------:R-:W-:-:S13]  /*35a0*/  ISETP.GE.AND P1, PT, R2, R157, PT ;  /* 0x0000009d0200720c */ /* 0x000fda0003f26270 */
[----:B------:R-:W-:Y:S05]  /*35b0*/  @!P1 BRA `(.L_x_18212) ;  /* 0xffffffd000e09947 */ /* 0x000fea000383ffff */
[----:B------:R-:W-:Y:S05]  /*35c0*/  EXIT ;  /* 0x000000000000794d */ /* 0x000fea0003800000 */
.L_x_18199:
[----:B------:R-:W-:Y:S01]  /*35d0*/  HFMA2.MMA R162, -RZ, RZ, 0, 5.9604644775390625e-08 ;  /* 0x00000001ffa27435 */ /* 0x000fe200000001ff */
[----:B------:R-:W-:Y:S01]  /*35e0*/  BSSY B0, `(.L_x_18213) ;  /* 0x0000006000007945 */ /* 0x000fe20003800000 */
[----:B------:R-:W-:Y:S02]  /*35f0*/  MOV R163, 0x1f ;  /* 0x0000001f00a37802 */ /* 0x000fe40000000f00 */
[----:B0-2---:R-:W-:-:S07]  /*3600*/  MOV R160, 0xffffffff ;  /* 0xffffffff00a07802 */ /* 0x005fce0000000f00 */
[----:B-1-345:R-:W-:Y:S05]  /*3610*/  WARPSYNC.COLLECTIVE R160, `(.L_x_18214) ;  /* 0x00000000a0087348 */ /* 0x03afea0003c00000 */
[----:B------:R0:W2:Y:S02]  /*3620*/  SHFL.BFLY P6, R164, R157, R162, R163 ;  /* 0x0c0000a29da47389 */ /* 0x0000a400000c00a3 */
[----:B012345:R-:W-:Y:S01]  /*3630*/  ENDCOLLECTIVE ;  /* 0x000000000000791b */ /* 0x03ffe20003800000 */
.L_x_18214:
[----:B------:R-:W-:Y:S05]  /*3640*/  BSYNC B0 ;  /* 0x0000000000007941 */ /* 0x000fea0003800000 */
.L_x_18213:
        /* <DEDUP_REMOVED lines=9> */
.L_x_18215:
[----:B------:R-:W-:Y:S01]  /*36e0*/  HFMA2.MMA R162, -RZ, RZ, 0, 2.384185791015625e-07 ;  /* 0x00000004ffa27435 */ /* 0x000fe200000001ff */
[----:B------:R-:W-:-:S05]  /*36f0*/  FADD.FTZ R165, R161, R164 ;  /* 0x000000a4a1a57221 */ /* 0x000fca0000010000 */
[----:B------:R-:W-:-:S07]  /*3700*/  MOV R157, R165 ;  /* 0x000000a5009d7202 */ /* 0x000fce0000000f00 */
[----:B------:R-:W-:Y:S05]  /*3710*/  WARPSYNC.COLLECTIVE R160, `(.L_x_18216) ;  /* 0x00000000a0087348 */ /* 0x000fea0003c00000 */
[----:B------:R0:W1:Y:S02]  /*3720*/  SHFL.BFLY P6, R164, R157, R162, R163 ;  /* 0x0c0000a29da47389 */ /* 0x00006400000c00a3 */
[----:B01----:R-:W-:Y:S01]  /*3730*/  ENDCOLLECTIVE ;  /* 0x000000000000791b */ /* 0x003fe20003800000 */
.L_x_18216:
[----:B------:R-:W-:Y:S01]  /*3740*/  HFMA2.MMA R162, -RZ, RZ, 0, 4.76837158203125e-07 ;  /* 0x00000008ffa27435 */ /* 0x000fe200000001ff */
[----:B------:R-:W-:-:S05]  /*3750*/  FADD.FTZ R165, R165, R164 ;  /* 0x000000a4a5a57221 */ /* 0x000fca0000010000 */
[----:B------:R-:W-:-:S07]  /*3760*/  MOV R157, R165 ;  /* 0x000000a5009d7202 */ /* 0x000fce0000000f00 */
[----:B------:R-:W-:Y:S05]  /*3770*/  WARPSYNC.COLLECTIVE R160, `(.L_x_18217) ;  /* 0x00000000a0087348 */ /* 0x000fea0003c00000 */
[----:B------:R0:W1:Y:S02]  /*3780*/  SHFL.BFLY P6, R164, R157, R162, R163 ;  /* 0x0c0000a29da47389 */ /* 0x00006400000c00a3 */
[----:B01----:R-:W-:Y:S01]  /*3790*/  ENDCOLLECTIVE ;  /* 0x000000000000791b */ /* 0x003fe20003800000 */
.L_x_18217:
[----:B------:R-:W-:Y:S01]  /*37a0*/  HFMA2.MMA R162, -RZ, RZ, 0, 9.5367431640625e-07 ;  /* 0x00000010ffa27435 */ /* 0x000fe200000001ff */
[----:B------:R-:W-:-:S05]  /*37b0*/  FADD.FTZ R156, R165, R164 ;  /* 0x000000a4a59c7221 */ /* 0x000fca0000010000 */
[----:B------:R-:W-:-:S07]  /*37c0*/  MOV R157, R156 ;  /* 0x0000009c009d7202 */ /* 0x000fce0000000f00 */
[----:B------:R-:W-:Y:S05]  /*37d0*/  WARPSYNC.COLLECTIVE R160, `(.L_x_18218) ;  /* 0x00000000a0087348 */ /* 0x000fea0003c00000 */
[----:B------:R0:W1:Y:S02]  /*37e0*/  SHFL.BFLY P6, R164, R157, R162, R163 ;  /* 0x0c0000a29da47389 */ /* 0x00006400000c00a3 */
[----:B01----:R-:W-:Y:S01]  /*37f0*/  ENDCOLLECTIVE ;  /* 0x000000000000791b */ /* 0x003fe20003800000 */
.L_x_18218:
        /* <DEDUP_REMOVED lines=106> */
.L_x_18219:
[----:B------:R-:W-:Y:S01]  /*3ea0*/  HFMA2.MMA R162, -RZ, RZ, 0, 1.1920928955078125e-07 ;  /* 0x00000002ffa27435 */ /* 0x000fe200000001ff */
[----:B------:R-:W-:-:S10]  /*3eb0*/  FADD.FTZ R157, R156, R164 ;  /* 0x000000a49c9d7221 */ /* 0x000fd40000010000 */
[----:B------:R-:W-:Y:S05]  /*3ec0*/  WARPSYNC.COLLECTIVE R160, `(.L_x_18220) ;  /* 0x00000000a0087348 */ /* 0x000fea0003c00000 */
[----:B------:R0:W1:Y:S02]  /*3ed0*/  SHFL.BFLY P6, R164, R157, R162, R163 ;  /* 0x0c0000a29da47389 */ /* 0x00006400000c00a3 */
[----:B01----:R-:W-:Y:S01]  /*3ee0*/  ENDCOLLECTIVE ;  /* 0x000000000000791b */ /* 0x003fe20003800000 */
.L_x_18220:
[----:B------:R-:W-:Y:S01]  /*3ef0*/  HFMA2.MMA R162, -RZ, RZ, 0, 2.384185791015625e-07 ;  /* 0x00000004ffa27435 */ /* 0x000fe200000001ff */
[----:B------:R-:W-:-:S05]  /*3f00*/  FADD.FTZ R165, R157, R164 ;  /* 0x000000a49da57221 */ /* 0x000fca0000010000 */
[----:B------:R-:W-:-:S07]  /*3f10*/  MOV R157, R165 ;  /* 0x000000a5009d7202 */ /* 0x000fce0000000f00 */
[----:B------:R-:W-:Y:S05]  /*3f20*/  WARPSYNC.COLLECTIVE R160, `(.L_x_18221) ;  /* 0x00000000a0087348 */ /* 0x000fea0003c00000 */
[----:B------:R0:W1:Y:S02]  /*3f30*/  SHFL.BFLY P6, R164, R157, R162, R163 ;  /* 0x0c0000a29da47389 */ /* 0x00006400000c00a3 */
[----:B01----:R-:W-:Y:S01]  /*3f40*/  ENDCOLLECTIVE ;  /* 0x000000000000791b */ /* 0x003fe20003800000 */
.L_x_18221:
[----:B------:R-:W-:Y:S01]  /*3f50*/  HFMA2.MMA R162, -RZ, RZ, 0, 4.76837158203125e-07 ;  /* 0x00000008ffa27435 */ /* 0x000fe200000001ff */
[----:B------:R-:W-:-:S05]  /*3f60*/  FADD.FTZ R161, R165, R164 ;  /* 0x000000a4a5a17221 */ /* 0x000fca0000010000 */
[----:B------:R-:W-:-:S07]  /*3f70*/  MOV R157, R161 ;  /* 0x000000a1009d7202 */ /* 0x000fce0000000f00 */
[----:B------:R-:W-:Y:S05]  /*3f80*/  WARPSYNC.COLLECTIVE R160, `(.L_x_18222) ;  /* 0x00000000a0087348 */ /* 0x000fea0003c00000 */
[----:B------:R0:W1:Y:S02]  /*3f90*/  SHFL.BFLY P6, R164, R157, R162, R163 ;  /* 0x0c0000a29da47389 */ /* 0x00006400000c00a3 */
[----:B01----:R-:W-:Y:S01]  /*3fa0*/  ENDCOLLECTIVE ;  /* 0x000000000000791b */ /* 0x003fe20003800000 */
.L_x_18222:
[----:B------:R-:W-:Y:S01]  /*3fb0*/  HFMA2.MMA R162, -RZ, RZ, 0, 9.5367431640625e-07 ;  /* 0x00000010ffa27435 */ /* 0x000fe200000001ff */
[----:B------:R-:W-:-:S05]  /*3fc0*/  FADD.FTZ R161, R161, R164 ;  /* 0x000000a4a1a17221 */ /* 0x000fca0000010000 */
[----:B------:R-:W-:-:S07]  /*3fd0*/  MOV R157, R161 ;  /* 0x000000a1009d7202 */ /* 0x000fce0000000f00 */
[----:B------:R-:W-:Y:S05]  /*3fe0*/  WARPSYNC.COLLECTIVE R160, `(.L_x_18223) ;  /* 0x00000000a0087348 */ /* 0x000fea0003c00000 */
[----:B------:R0:W1:Y:S02]  /*3ff0*/  SHFL.BFLY P6, R164, R157, R162, R163 ;  /* 0x0c0000a29da47389 */ /* 0x00006400000c00a3 */
[----:B01----:R-:W-:Y:S01]  /*4000*/  ENDCOLLECTIVE ;  /* 0x000000000000791b */ /* 0x003fe20003800000 */
.L_x_18223:
[----:B------:R-:W-:Y:S05]  /*4010*/  BRA `(.L_x_18224) ;  /* 0xffffffe400c47947 */ /* 0x000fea000383ffff */
.L_x_18225:
        /* <DEDUP_REMOVED lines=14> */
.L_x_44399:


//--------------------- .text._ZN10layer_norm13ln_fwd_kernelINS_13Kernel_traitsIf13__nv_bfloat16fS2_fjLj1536ELj1ELj4ELj1ELj16ENS_18Kernel_traits_baseILj1536EfS2_fS2_fjLj128EEEEELb0ELb0ELb0ELb1EEEvNS_9FwdParamsE --------------------------
	.section	.text._ZN10layer_norm13ln_fwd_kernelINS_13Kernel_traitsIf13__nv_bfloat16fS2_fjLj1536ELj1ELj4ELj1ELj16ENS_18Kernel_traits_baseILj1536EfS2_fS2_fjLj128EEEEELb0ELb0ELb0ELb1EEEvNS_9FwdParamsE,"ax",@progbits
	.align	128
        .global         _ZN10layer_norm13ln_fwd_kernelINS_13Kernel_traitsIf13__nv_bfloat16fS2_fjLj1536ELj1ELj4ELj1ELj16ENS_18Kernel_traits_baseILj1536EfS2_fS2_fjLj128EEEEELb0ELb0ELb0ELb1EEEvNS_9FwdParamsE
        .type           _ZN10layer_norm13ln_fwd_kernelINS_13Kernel_traitsIf13__nv_bfloat16fS2_fjLj1536ELj1ELj4ELj1ELj16ENS_18Kernel_traits_baseILj1536EfS2_fS2_fjLj128EEEEELb0ELb0ELb0ELb1EEEvNS_9FwdParamsE,@function
        .size           _ZN10layer_norm13ln_fwd_kernelINS_13Kernel_traitsIf13__nv_bfloat16fS2_fjLj1536ELj1ELj4ELj1ELj16ENS_18Kernel_traits_baseILj1536EfS2_fS2_fjLj128EEEEELb0ELb0ELb0ELb1EEEvNS_9FwdParamsE,(.L_x_44400 - _ZN10layer_norm13ln_fwd_kernelINS_13Kernel_traitsIf13__nv_bfloat16fS2_fjLj1536ELj1ELj4ELj1ELj16ENS_18Kernel_traits_baseILj1536EfS2_fS2_fjLj128EEEEELb0ELb0ELb0ELb1EEEvNS_9FwdParamsE)
        .other          _ZN10layer_norm13ln_fwd_kernelINS_13Kernel_traitsIf13__nv_bfloat16fS2_fjLj1536ELj1ELj4ELj1ELj16ENS_18Kernel_traits_baseILj1536EfS2_fS2_fjLj128EEEEELb0ELb0ELb0ELb1EEEvNS_9FwdParamsE,@"STO_CUDA_ENTRY STV_DEFAULT"
_ZN10layer_norm13ln_fwd_kernelINS_13Kernel_traitsIf13__nv_bfloat16fS2_fjLj1536ELj1ELj4ELj1ELj16ENS_18Kernel_traits_baseILj1536EfS2_fS2_fjLj128EEEEELb0ELb0ELb0ELb1EEEvNS_9FwdParamsE:
.text._ZN10layer_norm13ln_fwd_kernelINS_13Kernel_traitsIf13__nv_bfloat16fS2_fjLj1536ELj1ELj4ELj1ELj16ENS_18Kernel_traits_baseILj1536EfS2_fS2_fjLj128EEEEELb0ELb0ELb0ELb1EEEvNS_9FwdParamsE:
        /* <DEDUP_REMOVED lines=30> */
[----:B------:R-:W-:Y:S01]  /*01e0*/  ULDC.64 UR6, c[0x0][0x260] ;  /* 0x0000980000067ab9 */ /* 0x000fe20000000a00 */
[----:B0-----:R-:W-:-:S04]  /*01f0*/  SHF.L.U32 R0, R2, 0x5, RZ ;  /* 0x0000000502007819 */ /* 0x001fc800000006ff */
[----:B------:R-:W-:Y:S02]  /*0200*/  LOP3.LUT R100, R0, 0x3e0, RZ, 0xc0, !PT ;  /* 0x000003e000647812 */ /* 0x000fe400078ec0ff */
[----:B------:R-:W-:Y:S02]  /*0210*/  SHF.R.U32.HI R0, RZ, 0x5, R2 ;  /* 0x00000005ff007819 */ /* 0x000fe40000011602 */
[C---:B------:R-:W-:Y:S02]  /*0220*/  IADD3 R2, P2, R100.reuse, UR4, RZ ;  /* 0x0000000464027c10 */ /* 0x040fe4000ff5e0ff */
[----:B-1----:R-:W-:Y:S02]  /*0230*/  LEA R0, R3, R0, 0x2 ;  /* 0x0000000003007211 */ /* 0x002fe400078e10ff */
[----:B------:R-:W-:Y:S01]  /*0240*/  IADD3.X R3, RZ, UR5, RZ, P2, !PT ;  /* 0x00000005ff037c10 */ /* 0x000fe200097fe4ff */
[----:B------:R-:W-:Y:S01]  /*0250*/  ULDC.64 UR4, c[0x0][0x208] ;  /* 0x0000820000047ab9 */ /* 0x000fe20000000a00 */
[----:B------:R-:W-:Y:S01]  /*0260*/  IADD3 R100, P1, R100, UR6, RZ ;  /* 0x0000000664647c10 */ /* 0x000fe2000ff3e0ff */
[----:B------:R-:W-:-:S02]  /*0270*/  ULDC UR6, c[0x0][0x214] ;  /* 0x0000850000067ab9 */ /* 0x000fc40000000800 */
        /* <DEDUP_REMOVED lines=16> */
[----:B------:R-:W-:-:S03]  /*0380*/  ULDC.64 UR6, c[0x0][0x270] ;  /* 0x00009c0000067ab9 */ /* 0x000fc60000000a00 */
        /* <DEDUP_REMOVED lines=13> */
[----:B0-----:R-:W-:Y:S01]  /*0460*/  MOV R2, R0 ;  /* 0x0000000000027202 */ /* 0x001fe20000000f00 */
[----:B------:R-:W-:Y:S01]  /*0470*/  ULDC.64 UR8, c[0x0][0x230] ;  /* 0x00008c0000087ab9 */ /* 0x000fe20000000a00 */
[----:B------:R-:W-:Y:S01]  /*0480*/  ISETP.NE.AND.EX P0, PT, RZ, UR7, PT, P0 ;  /* 0x00000007ff007c0c */ /* 0x000fe2000bf05300 */
[----:B------:R-:W-:Y:S01]  /*0490*/  ULDC UR7, c[0x0][0x2d8] ;  /* 0x0000b60000077ab9 */ /* 0x000fe20000000800 */
[----:B------:R-:W-:Y:S01]  /*04a0*/  ISETP.NE.AND P3, PT, RZ, UR6, PT ;  /* 0x00000006ff007c0c */ /* 0x000fe2000bf65270 */
[----:B------:R-:W-:-:S12]  /*04b0*/  ULDC UR6, c[0x0][0x218] ;  /* 0x0000860000067ab9 */ /* 0x000fd80000000800 */
.L_x_18227:
[----:B--2---:R-:W0:Y:S01]  /*04c0*/  S2R R110, SR_TID.X ;  /* 0x00000000006e7919 */ /* 0x004e220000002100 */
[----:B------:R-:W-:Y:S01]  /*04d0*/  ISETP.NE.U32.AND P1, PT, RZ, UR8, PT ;  /* 0x00000008ff007c0c */ /* 0x000fe2000bf25070 */
[----:B------:R-:W2:Y:S01]  /*04e0*/  @P0 LDC.64 R108, c[0x0][0x270] ;  /* 0x00009c00ff6c0b82 */ /* 0x000ea20000000a00 */
[----:B------:R-:W-:Y:S02]  /*04f0*/  IMAD R0, R2, UR6, RZ ;  /* 0x0000000602007c24 */ /* 0x000fe4000f8e02ff */
[----:B------:R-:W-:-:S03]  /*0500*/  ISETP.NE.AND.EX P1, PT, RZ, UR9, PT, P1 ;  /* 0x00000009ff007c0c */ /* 0x000fc6000bf25310 */
[----:B------:R-:W-:Y:S02]  /*0510*/  SHF.R.S32.HI R3, RZ, 0x1f, R0 ;  /* 0x0000001fff037819 */ /* 0x000fe40000011400 */
[----:B------:R-:W3:Y:S02]  /*0520*/  LDC.64 R156, c[0x0][0x220] ;  /* 0x00008800ff9c7b82 */ /* 0x000ee40000000a00 */
[----:B------:R-:W-:-:S06]  /*0530*/  LEA.HI R3, R3, R0, RZ, 0x3 ;  /* 0x0000000003037211 */ /* 0x000fcc00078f18ff */
[----:B------:R-:W4:Y:S01]  /*0540*/  @P1 LDC.64 R112, c[0x0][0x230] ;  /* 0x00008c00ff701b82 */ /* 0x000f220000000a00 */
[----:B--2---:R-:W-:-:S07]  /*0550*/  @P0 IMAD.WIDE R108, R2, 0x2, R108 ;  /* 0x00000002026c0825 */ /* 0x004fce00078e026c */
[----:B------:R-:W2:Y:S01]  /*0560*/  LDC.64 R158, c[0x0][0x238] ;  /* 0x00008e00ff9e7b82 */ /* 0x000ea20000000a00 */
[----:B0-----:R-:W-:Y:S01]  /*0570*/  LOP3.LUT R0, R110, 0x1f, RZ, 0xc0, !PT ;  /* 0x0000001f6e007812 */ /* 0x001fe200078ec0ff */
[----:B------:R-:W2:Y:S03]  /*0580*/  @P0 LDG.E.U16 R108, desc[UR4][R108.64] ;  /* 0x000000046c6c0981 */ /* 0x000ea6000c1e1500 */
[----:B------:R-:W-:-:S05]  /*0590*/  LEA.HI.SX32 R3, R3, R0, 0x1d ;  /* 0x0000000003037211 */ /* 0x000fca00078feaff */
[----:B---3--:R-:W-:-:S05]  /*05a0*/  IMAD.WIDE.U32 R110, R3, 0x10, R156 ;  /* 0x00000010036e7825 */ /* 0x008fca00078e009c */
[----:B------:R-:W3:Y:S01]  /*05b0*/  LDG.E.128 R120, desc[UR4][R110.64] ;  /* 0x000000046e787981 */ /* 0x000ee2000c1e1d00 */
[----:B----4-:R-:W-:-:S05]  /*05c0*/  @P1 IMAD.WIDE.U32 R112, R3, 0x20, R112 ;  /* 0x0000002003701825 */ /* 0x010fca00078e0070 */
[----:B-1----:R-:W4:Y:S04]  /*05d0*/  @P1 LDG.E.128 R100, desc[UR4][R112.64] ;  /* 0x0000000470641981 */ /* 0x002f28000c1e1d00 */
[----:B------:R0:W4:Y:S01]  /*05e0*/  @P1 LDG.E.128 R104, desc[UR4][R112.64+0x10] ;  /* 0x0000100470681981 */ /* 0x000122000c1e1d00 */
[----:B------:R-:W-:Y:S01]  /*05f0*/  HFMA2.MMA R160, -RZ, RZ, 1.875, 0 ;  /* 0x3f800000ffa07435 */ /* 0x000fe200000001ff */
[----:B------:R-:W-:-:S04]  /*0600*/  ISETP.NE.U32.AND P2, PT, RZ, UR8, PT ;  /* 0x00000008ff007c0c */ /* 0x000fc8000bf45070 */
[----:B------:R-:W-:Y:S02]  /*0610*/  ISETP.NE.AND.EX P2, PT, RZ, UR9, PT, P2 ;  /* 0x00000009ff007c0c */ /* 0x000fe4000bf45320 */
[C---:B------:R-:W-:Y:S01]  /*0620*/  IADD3 R161, R3.reuse, 0x20, RZ ;  /* 0x0000002003a17810 */ /* 0x040fe20007ffe0ff */
[----:B--2---:R-:W-:Y:S01]  /*0630*/  IMAD.WIDE.U32 R116, R3, 0x20, R158 ;  /* 0x0000002003747825 */ /* 0x004fe200078e009e */
[----:B------:R-:W-:Y:S02]  /*0640*/  @P0 SHF.L.U32 R160, R108, 0x10, RZ ;  /* 0x000000106ca00819 */ /* 0x000fe400000006ff */
[----:B---3--:R-:W-:Y:S02]  /*0650*/  PRMT R114, R120, 0x7632, R114 ;  /* 0x0000763278727816 */ /* 0x008fe40000000072 */
[----:B------:R-:W-:Y:S02]  /*0660*/  PRMT R108, R121, 0x7632, R108 ;  /* 0x00007632796c7816 */ /* 0x000fe4000000006c */
[----:B------:R-:W-:-:S02]  /*0670*/  PRMT R110, R122, 0x7632, R110 ;  /* 0x000076327a6e7816 */ /* 0x000fc4000000006e */
[----:B0-----:R-:W-:Y:S02]  /*0680*/  PRMT R112, R123, 0x7632, R112 ;  /* 0x000076327b707816 */ /* 0x001fe40000000070 */
[----:B------:R-:W-:Y:S02]  /*0690*/  SHF.L.U32 R109, R120, 0x10, RZ ;  /* 0x00000010786d7819 */ /* 0x000fe400000006ff */
[----:B------:R-:W-:Y:S02]  /*06a0*/  SHF.L.U32 R111, R114, 0x10, RZ ;  /* 0x00000010726f7819 */ /* 0x000fe400000006ff */
[----:B------:R-:W-:Y:S02]  /*06b0*/  SHF.L.U32 R115, R121, 0x10, RZ ;  /* 0x0000001079737819 */ /* 0x000fe400000006ff */
[----:B------:R-:W-:Y:S01]  /*06c0*/  SHF.L.U32 R125, R123, 0x10, RZ ;  /* 0x000000107b7d7819 */ /* 0x000fe200000006ff */
[----:B------:R-:W0:Y:S01]  /*06d0*/  @P1 LDC.64 R120, c[0x0][0x230] ;  /* 0x00008c00ff781b82 */ /* 0x000e220000000a00 */
[----:B------:R-:W-:-:S02]  /*06e0*/  SHF.L.U32 R113, R108, 0x10, RZ ;  /* 0x000000106c717819 */ /* 0x000fc400000006ff */
        /* <DEDUP_REMOVED lines=23> */
[----:B------:R-:W-:Y:S01]  /*0860*/  MOV R136, R100 ;  /* 0x0000006400887202 */ /* 0x000fe20000000f00 */
[----:B0-----:R-:W-:Y:S01]  /*0870*/  @P1 IMAD.WIDE.U32 R120, R161, 0x20, R120 ;  /* 0x00000020a1781825 */ /* 0x001fe200078e0078 */
        /* <DEDUP_REMOVED lines=8> */
[----:B------:R0:W3:Y:S01]  /*0900*/  @P1 LDG.E.128 R132, desc[UR4][R120.64+0x10] ;  /* 0x0000100478841981 */ /* 0x0000e2000c1e1d00 */
[----:B------:R-:W-:Y:S01]  /*0910*/  IADD3 R163, R3, 0x40, RZ ;  /* 0x0000004003a37810 */ /* 0x000fe20007ffe0ff */
[----:B------:R-:W-:Y:S01]  /*0920*/  IMAD.WIDE.U32 R124, R161, 0x20, R158 ;  /* 0x00000020a17c7825 */ /* 0x000fe200078e009e */
[----:B-1----:R-:W-:Y:S02]  /*0930*/  PRMT R116, R128, 0x7632, R116 ;  /* 0x0000763280747816 */ /* 0x002fe40000000074 */
[----:B------:R-:W-:Y:S02]  /*0940*/  PRMT R118, R129, 0x7632, R118 ;  /* 0x0000763281767816 */ /* 0x000fe40000000076 */
[----:B------:R-:W-:Y:S02]  /*0950*/  PRMT R122, R130, 0x7632, R122 ;  /* 0x00007632827a7816 */ /* 0x000fe4000000007a */
[----:B------:R-:W-:Y:S02]  /*0960*/  PRMT R126, R131, 0x7632, R126 ;  /* 0x00007632837e7816 */ /* 0x000fe4000000007e */
[----:B------:R-:W-:-:S02]  /*0970*/  SHF.L.U32 R117, R128, 0x10, RZ ;  /* 0x0000001080757819 */ /* 0x000fc400000006ff */
[----:B------:R-:W-:Y:S02]  /*0980*/  SHF.L.U32 R119, R116, 0x10, RZ ;  /* 0x0000001074777819 */ /* 0x000fe400000006ff */
[----:B------:R-:W-:Y:S02]  /*0990*/  SHF.L.U32 R123, R129, 0x10, RZ ;  /* 0x00000010817b7819 */ /* 0x000fe400000006ff */
[----:B------:R-:W-:Y:S01]  /*09a0*/  SHF.L.U32 R141, R131, 0x10, RZ ;  /* 0x00000010838d7819 */ /* 0x000fe200000006ff */
[----:B------:R-:W1:Y:S01]  /*09b0*/  @P1 LDC.64 R128, c[0x0][0x230] ;  /* 0x00008c00ff801b82 */ /* 0x000e620000000a00 */
[----:B0-----:R-:W-:Y:S02]  /*09c0*/  SHF.L.U32 R121, R118, 0x10, RZ ;  /* 0x0000001076797819 */ /* 0x001fe400000006ff */
        /* <DEDUP_REMOVED lines=23> */
[----:B-1----:R-:W-:Y:S01]  /*0b40*/  @P1 IMAD.WIDE.U32 R128, R163, 0x20, R128 ;  /* 0x00000020a3801825 */ /* 0x002fe200078e0080 */
[----:B------:R-:W-:-:S02]  /*0b50*/  @P1 MOV R100, R136 ;  /* 0x0000008800641202 */ /* 0x000fc40000000f00 */
[----:B------:R-:W-:Y:S02]  /*0b60*/  @P1 MOV R101, R137 ;  /* 0x0000008900651202 */ /* 0x000fe40000000f00 */
[----:B------:R-:W-:Y:S02]  /*0b70*/  @P1 MOV R102, R138 ;  /* 0x0000008a00661202 */ /* 0x000fe40000000f00 */
[----:B------:R-:W-:Y:S02]  /*0b80*/  @P1 MOV R103, R139 ;  /* 0x0000008b00671202 */ /* 0x000fe40000000f00 */
[----:B------:R-:W-:Y:S01]  /*0b90*/  @P1 MOV R104, R132 ;  /* 0x0000008400681202 */ /* 0x000fe20000000f00 */
[----:B------:R-:W2:Y:S01]  /*0ba0*/  @P1 LDG.E.128 R136, desc[UR4][R128.64] ;  /* 0x0000000480881981 */ /* 0x000ea2000c1e1d00 */
[----:B------:R-:W-:Y:S02]  /*0bb0*/  @P1 MOV R105, R133 ;  /* 0x0000008500691202 */ /* 0x000fe40000000f00 */
[----:B------:R-:W-:-:S02]  /*0bc0*/  @P1 MOV R106, R134 ;  /* 0x00000086006a1202 */ /* 0x000fc40000000f00 */
[----:B------:R-:W-:Y:S02]  /*0bd0*/  @P1 MOV R107, R135 ;  /* 0x00000087006b1202 */ /* 0x000fe40000000f00 */
[----:B------:R1:W3:Y:S01]  /*0be0*/  @P1 LDG.E.128 R132, desc[UR4][R128.64+0x10] ;  /* 0x0000100480841981 */ /* 0x0002e2000c1e1d00 */
[----:B------:R-:W-:Y:S01]  /*0bf0*/  IADD3 R165, R3, 0x60, RZ ;  /* 0x0000006003a57810 */ /* 0x000fe20007ffe0ff */
[----:B------:R-:W-:Y:S01]  /*0c00*/  IMAD.WIDE.U32 R140, R163, 0x20, R158 ;  /* 0x00000020a38c7825 */ /* 0x000fe200078e009e */
[----:B0-----:R-:W-:Y:S02]  /*0c10*/  PRMT R124, R144, 0x7632, R124 ;  /* 0x00007632907c7816 */ /* 0x001fe4000000007c */
[----:B------:R-:W-:Y:S02]  /*0c20*/  PRMT R126, R145, 0x7632, R126 ;  /* 0x00007632917e7816 */ /* 0x000fe4000000007e */
[----:B------:R-:W-:Y:S02]  /*0c30*/  PRMT R130, R146, 0x7632, R130 ;  /* 0x0000763292827816 */ /* 0x000fe40000000082 */
[----:B------:R-:W-:-:S02]  /*0c40*/  PRMT R142, R147, 0x7632, R142 ;  /* 0x00007632938e7816 */ /* 0x000fc4000000008e */
[----:B------:R-:W-:Y:S02]  /*0c50*/  SHF.L.U32 R125, R144, 0x10, RZ ;  /* 0x00000010907d7819 */ /* 0x000fe400000006ff */
[----:B------:R-:W-:Y:S02]  /*0c60*/  SHF.L.U32 R131, R145, 0x10, RZ ;  /* 0x0000001091837819 */ /* 0x000fe400000006ff */
[----:B------:R-:W-:Y:S01]  /*0c70*/  SHF.L.U32 R127, R124, 0x10, RZ ;  /* 0x000000107c7f7819 */ /* 0x000fe200000006ff */
[----:B------:R-:W0:Y:S01]  /*0c80*/  @P1 LDC.64 R144, c[0x0][0x230] ;  /* 0x00008c00ff901b82 */ /* 0x000e220000000a00 */
[----:B------:R-:W-:Y:S02]  /*0c90*/  SHF.L.U32 R149, R147, 0x10, RZ ;  /* 0x0000001093957819 */ /* 0x000fe400000006ff */
[----:B-1----:R-:W-:Y:S02]  /*0ca0*/  SHF.L.U32 R129, R126, 0x10, RZ ;  /* 0x000000107e817819 */ /* 0x002fe400000006ff */
        /* <DEDUP_REMOVED lines=23> */
[----:B0-----:R-:W-:Y:S01]  /*0e20*/  @P1 IMAD.WIDE.U32 R144, R165, 0x20, R144 ;  /* 0x00000020a5901825 */ /* 0x001fe200078e0090 */
        /* <DEDUP_REMOVED lines=12> */
[----:B-1----:R-:W-:Y:S02]  /*0ef0*/  PRMT R140, R152, 0x7632, R140 ;  /* 0x00007632988c7816 */ /* 0x002fe4000000008c */
[----:B------:R-:W-:Y:S02]  /*0f00*/  PRMT R142, R153, 0x7632, R142 ;  /* 0x00007632998e7816 */ /* 0x000fe4000000008e */
[----:B------:R-:W-:Y:S02]  /*0f10*/  PRMT R146, R154, 0x7632, R146 ;  /* 0x000076329a927816 */ /* 0x000fe40000000092 */
[----:B------:R-:W-:-:S02]  /*0f20*/  PRMT R150, R155, 0x7632, R150 ;  /* 0x000076329b967816 */ /* 0x000fc40000000096 */
[----:B------:R-:W-:Y:S02]  /*0f30*/  SHF.L.U32 R141, R152, 0x10, RZ ;  /* 0x00000010988d7819 */ /* 0x000fe400000006ff */
[----:B------:R-:W-:Y:S02]  /*0f40*/  SHF.L.U32 R143, R153, 0x10, RZ ;  /* 0x00000010998f7819 */ /* 0x000fe400000006ff */
[----:B------:R-:W-:Y:S01]  /*0f50*/  SHF.L.U32 R169, R155, 0x10, RZ ;  /* 0x000000109ba97819 */ /* 0x000fe200000006ff */
[----:B------:R-:W1:Y:S01]  /*0f60*/  @P1 LDC.64 R152, c[0x0][0x230] ;  /* 0x00008c00ff981b82 */ /* 0x000e620000000a00 */
[----:B------:R-:W-:Y:S02]  /*0f70*/  SHF.L.U32 R151, R154, 0x10, RZ ;  /* 0x000000109a977819 */ /* 0x000fe400000006ff */
[----:B0-----:R-:W-:Y:S02]  /*0f80*/  SHF.L.U32 R145, R140, 0x10, RZ ;  /* 0x000000108c917819 */ /* 0x001fe400000006ff */
        /* <DEDUP_REMOVED lines=19> */
[C---:B------:R-:W-:Y:S01]  /*10c0*/  IMAD.WIDE.U32 R150, R167.reuse, 0x10, R156 ;  /* 0x00000010a7967825 */ /* 0x040fe200078e009c */
[----:B------:R-:W-:Y:S01]  /*10d0*/  @P1 MOV R100, R136 ;  /* 0x0000008800641202 */ /* 0x000fe20000000f00 */
[----:B------:R-:W-:Y:S01]  /*10e0*/  STG.E.128 desc[UR4][R148.64], R144 ;  /* 0x0000009094007986 */ /* 0x000fe2000c101d04 */
[----:B------:R-:W-:Y:S01]  /*10f0*/  @P1 MOV R101, R137 ;  /* 0x0000008900651202 */ /* 0x000fe20000000f00 */
[----:B-1----:R-:W-:Y:S01]  /*1100*/  @P1 IMAD.WIDE.U32 R152, R167, 0x20, R152 ;  /* 0x00000020a7981825 */ /* 0x002fe200078e0098 */
[----:B------:R-:W-:Y:S01]  /*1110*/  @P1 MOV R102, R138 ;  /* 0x0000008a00661202 */ /* 0x000fe20000000f00 */
[----:B------:R0:W-:Y:S01]  /*1120*/  STG.E.128 desc[UR4][R148.64+0x10], R140 ;  /* 0x0000108c94007986 */ /* 0x0001e2000c101d04 */
[----:B------:R-:W-:Y:S01]  /*1130*/  @P1 MOV R103, R139 ;  /* 0x0000008b00671202 */ /* 0x000fe20000000f00 */
[----:B------:R-:W1:Y:S02]  /*1140*/  @P1 LDC.64 R170, c[0x0][0x230] ;  /* 0x00008c00ffaa1b82 */ /* 0x000e640000000a00 */
[----:B------:R-:W0:Y:S01]  /*1150*/  LDG.E.128 R176, desc[UR4][R150.64] ;  /* 0x0000000496b07981 */ /* 0x000e22000c1e1d00 */
[----:B------:R-:W-:-:S02]  /*1160*/  @P1 MOV R104, R132 ;  /* 0x0000008400681202 */ /* 0x000fc40000000f00 */
[----:B------:R-:W-:Y:S01]  /*1170*/  @P1 MOV R105, R133 ;  /* 0x0000008500691202 */ /* 0x000fe20000000f00 */
[----:B------:R-:W2:Y:S01]  /*1180*/  @P1 LDG.E.128 R136, desc[UR4][R152.64] ;  /* 0x0000000498881981 */ /* 0x000ea2000c1e1d00 */
[----:B------:R-:W-:Y:S02]  /*1190*/  @P1 MOV R106, R134 ;  /* 0x00000086006a1202 */ /* 0x000fe40000000f00 */
[----:B------:R-:W-:Y:S02]  /*11a0*/  @P1 MOV R107, R135 ;  /* 0x00000087006b1202 */ /* 0x000fe40000000f00 */
[----:B------:R3:W4:Y:S01]  /*11b0*/  @P1 LDG.E.128 R132, desc[UR4][R152.64+0x10] ;  /* 0x0000100498841981 */ /* 0x000722000c1e1d00 */
[----:B------:R-:W-:Y:S01]  /*11c0*/  IMAD.WIDE.U32 R172, R167, 0x20, R158 ;  /* 0x00000020a7ac7825 */ /* 0x000fe200078e009e */
[----:B0-----:R-:W-:Y:S02]  /*11d0*/  PRMT R148, R176, 0x7632, R148 ;  /* 0x00007632b0947816 */ /* 0x001fe40000000094 */
[----:B------:R-:W-:-:S02]  /*11e0*/  PRMT R150, R177, 0x7632, R150 ;  /* 0x00007632b1967816 */ /* 0x000fc40000000096 */
[----:B------:R-:W-:Y:S02]  /*11f0*/  PRMT R154, R178, 0x7632, R154 ;  /* 0x00007632b29a7816 */ /* 0x000fe4000000009a */
[----:B------:R-:W-:Y:S02]  /*1200*/  PRMT R162, R179, 0x7632, R162 ;  /* 0x00007632b3a27816 */ /* 0x000fe400000000a2 */
[----:B------:R-:W-:Y:S02]  /*1210*/  SHF.L.U32 R149, R176, 0x10, RZ ;  /* 0x00000010b0957819 */ /* 0x000fe400000006ff */
[----:B------:R-:W-:Y:S02]  /*1220*/  SHF.L.U32 R151, R177, 0x10, RZ ;  /* 0x00000010b1977819 */ /* 0x000fe400000006ff */
[----:B------:R-:W-:Y:S02]  /*1230*/  SHF.L.U32 R169, R178, 0x10, RZ ;  /* 0x00000010b2a97819 */ /* 0x000fe400000006ff */
[----:B------:R-:W-:-:S02]  /*1240*/  SHF.L.U32 R179, R179, 0x10, RZ ;  /* 0x00000010b3b37819 */ /* 0x000fc400000006ff */
[----:B---3--:R-:W-:Y:S02]  /*1250*/  SHF.L.U32 R153, R148, 0x10, RZ ;  /* 0x0000001094997819 */ /* 0x008fe400000006ff */
[----:B------:R-:W-:Y:S02]  /*1260*/  SHF.L.U32 R155, R150, 0x10, RZ ;  /* 0x00000010969b7819 */ /* 0x000fe400000006ff */
[----:B------:R-:W-:Y:S02]  /*1270*/  SHF.L.U32 R175, R154, 0x10, RZ ;  /* 0x000000109aaf7819 */ /* 0x000fe400000006ff */
[----:B------:R-:W-:Y:S01]  /*1280*/  SHF.L.U32 R181, R162, 0x10, RZ ;  /* 0x00000010a2b57819 */ /* 0x000fe200000006ff */
[-C--:B------:R-:W-:Y:S01]  /*1290*/  FMUL.FTZ R152, R149, R160.reuse ;  /* 0x000000a095987220 */ /* 0x080fe20000410000 */
[----:B------:R-:W-:Y:S01]  /*12a0*/  IADD3 R177, R3, 0xa0, RZ ;  /* 0x000000a003b17810 */ /* 0x000fe20007ffe0ff */
        /* <DEDUP_REMOVED lines=22> */
[----:B------:R-:W-:-:S03]  /*1410*/  @P1 MOV R103, R139 ;  /* 0x0000008b00671202 */ /* 0x000fc60000000f00 */
[----:B------:R-:W2:Y:S01]  /*1420*/  LDG.E.128 R168, desc[UR4][R168.64] ;  /* 0x00000004a8a87981 */ /* 0x000ea2000c1e1d00 */
[----:B------:R-:W-:-:S03]  /*1430*/  @P1 MOV R104, R132 ;  /* 0x0000008400681202 */ /* 0x000fc60000000f00 */
[----:B------:R-:W3:Y:S01]  /*1440*/  @P1 LDG.E.128 R100, desc[UR4][R156.64] ;  /* 0x000000049c641981 */ /* 0x000ee2000c1e1d00 */
[----:B------:R-:W-:Y:S02]  /*1450*/  @P1 MOV R105, R133 ;  /* 0x0000008500691202 */ /* 0x000fe40000000f00 */
[----:B------:R-:W-:Y:S02]  /*1460*/  @P1 MOV R106, R134 ;  /* 0x00000086006a1202 */ /* 0x000fe40000000f00 */
[----:B------:R-:W-:-:S06]  /*1470*/  @P1 MOV R107, R135 ;  /* 0x00000087006b1202 */ /* 0x000fcc0000000f00 */
[----:B------:R1:W4:Y:S01]  /*1480*/  @P1 LDG.E.128 R104, desc[UR4][R156.64+0x10] ;  /* 0x000010049c681981 */ /* 0x000322000c1e1d00 */
[----:B------:R-:W-:-:S04]  /*1490*/  FADD.FTZ R162, RZ, R108 ;  /* 0x0000006cffa27221 */ /* 0x000fc80000010000 */
        /* <DEDUP_REMOVED lines=35> */
[----:B--2---:R-:W-:Y:S02]  /*16d0*/  SHF.L.U32 R157, R168, 0x10, RZ ;  /* 0x00000010a89d7819 */ /* 0x004fe400000006ff */
[----:B---3--:R-:W-:-:S03]  /*16e0*/  @P1 MOV R136, R100 ;  /* 0x0000006400881202 */ /* 0x008fc60000000f00 */
[-C--:B------:R-:W-:Y:S01]  /*16f0*/  FMUL.FTZ R172, R157, R160.reuse ;  /* 0x000000a09dac7220 */ /* 0x080fe20000410000 */
[C---:B------:R-:W-:Y:S02]  /*1700*/  PRMT R162, R169.reuse, 0x7632, R162 ;  /* 0x00007632a9a27816 */ /* 0x040fe400000000a2 */
[----:B------:R-:W-:Y:S01]  /*1710*/  SHF.L.U32 R169, R169, 0x10, RZ ;  /* 0x00000010a9a97819 */ /* 0x000fe200000006ff */
[----:B------:R-:W-:Y:S01]  /*1720*/  @P2 FADD.FTZ R172, R172, R136 ;  /* 0x00000088acac2221 */ /* 0x000fe20000010000 */
[----:B------:R-:W-:Y:S01]  /*1730*/  SHF.L.U32 R173, R170, 0x10, RZ ;  /* 0x00000010aaad7819 */ /* 0x000fe200000006ff */
[----:B------:R-:W-:Y:S01]  /*1740*/  FADD.FTZ R136, R154, R175 ;  /* 0x000000af9a887221 */ /* 0x000fe20000010000 */
[----:B------:R-:W-:Y:S01]  /*1750*/  PRMT R156, R168, 0x7632, R156 ;  /* 0x00007632a89c7816 */ /* 0x000fe2000000009c */
[----:B------:R-:W-:Y:S01]  /*1760*/  FMUL.FTZ R174, R169, R160 ;  /* 0x000000a0a9ae7220 */ /* 0x000fe20000410000 */
[----:B----4-:R-:W-:Y:S01]  /*1770*/  @P1 MOV R132, R104 ;  /* 0x0000006800841202 */ /* 0x010fe20000000f00 */
[----:B------:R-:W-:Y:S01]  /*1780*/  FMUL.FTZ R168, R173, R160 ;  /* 0x000000a0ada87220 */ /* 0x000fe20000410000 */
[----:B------:R-:W-:Y:S01]  /*1790*/  FADD.FTZ R169, R155, R136 ;  /* 0x000000889ba97221 */ /* 0x000fe20000010000 */
[----:B------:R-:W-:-:S02]  /*17a0*/  PRMT R157, R171, 0x7632, R157 ;  /* 0x00007632ab9d7816 */ /* 0x000fc4000000009d */
[----:B------:R-:W-:Y:S01]  /*17b0*/  SHF.L.U32 R171, R171, 0x10, RZ ;  /* 0x00000010abab7819 */ /* 0x000fe200000006ff */
[----:B------:R-:W-:Y:S01]  /*17c0*/  @P2 FADD.FTZ R168, R168, R132 ;  /* 0x00000084a8a82221 */ /* 0x000fe20000010000 */
[----:B------:R-:W-:Y:S01]  /*17d0*/  FADD.FTZ R132, R148, R169 ;  /* 0x000000a994847221 */ /* 0x000fe20000010000 */
[----:B------:R-:W-:Y:S02]  /*17e0*/  PRMT R164, R170, 0x7632, R164 ;  /* 0x00007632aaa47816 */ /* 0x000fe400000000a4 */
[-C--:B------:R-:W-:Y:S01]  /*17f0*/  FMUL.FTZ R170, R171, R160.reuse ;  /* 0x000000a0abaa7220 */ /* 0x080fe20000410000 */
[----:B------:R-:W-:Y:S01]  /*1800*/  FADD.FTZ R171, R149, R132 ;  /* 0x0000008495ab7221 */ /* 0x000fe20000010000 */
[----:B------:R-:W-:Y:S02]  /*1810*/  SHF.L.U32 R157, R157, 0x10, RZ ;  /* 0x000000109d9d7819 */ /* 0x000fe400000006ff */
[----:B------:R-:W-:Y:S01]  /*1820*/  SHF.L.U32 R173, R156, 0x10, RZ ;  /* 0x000000109cad7819 */ /* 0x000fe200000006ff */
[----:B------:R-:W-:Y:S01]  /*1830*/  FADD.FTZ R132, R150, R171 ;  /* 0x000000ab96847221 */ /* 0x000fe20000010000 */
[----:B------:R-:W-:Y:S01]  /*1840*/  SHF.L.U32 R175, R162, 0x10, RZ ;  /* 0x00000010a2af7819 */ /* 0x000fe200000006ff */
[-C--:B------:R-:W-:Y:S01]  /*1850*/  FMUL.FTZ R171, R157, R160.reuse ;  /* 0x000000a09dab7220 */ /* 0x080fe20000410000 */
[----:B------:R-:W-:Y:S01]  /*1860*/  SHF.L.U32 R169, R164, 0x10, RZ ;  /* 0x00000010a4a97819 */ /* 0x000fe200000006ff */
[----:B------:R-:W-:Y:S01]  /*1870*/  FMUL.FTZ R173, R173, R160 ;  /* 0x000000a0adad7220 */ /* 0x000fe20000410000 */
[----:B------:R-:W-:Y:S01]  /*1880*/  @P1 MOV R137, R101 ;  /* 0x0000006500891202 */ /* 0x000fe20000000f00 */
[----:B------:R-:W-:Y:S01]  /*1890*/  FADD.FTZ R157, R151, R132 ;  /* 0x00000084979d7221 */ /* 0x000fe20000010000 */
[----:B------:R-:W-:Y:S01]  /*18a0*/  @P1 MOV R138, R102 ;  /* 0x00000066008a1202 */ /* 0x000fe20000000f00 */
[----:B------:R-:W-:Y:S01]  /*18b0*/  FMUL.FTZ R175, R175, R160 ;  /* 0x000000a0afaf7220 */ /* 0x000fe20000410000 */
[----:B------:R-:W-:Y:S01]  /*18c0*/  @P1 MOV R134, R106 ;  /* 0x0000006a00861202 */ /* 0x000fe20000000f00 */
[----:B------:R-:W-:Y:S01]  /*18d0*/  FMUL.FTZ R169, R169, R160 ;  /* 0x000000a0a9a97220 */ /* 0x000fe20000410000 */
[----:B------:R-:W-:-:S02]  /*18e0*/  @P1 MOV R139, R103 ;  /* 0x00000067008b1202 */ /* 0x000fc40000000f00 */
        /* <DEDUP_REMOVED lines=137> */
.L_x_18239:
[----:B01----:R-:W-:Y:S01]  /*2180*/  FADD.FTZ R136, R136, R139 ;  /* 0x0000008b88887221 */ /* 0x003fe20000010000 */
[C---:B------:R-:W-:Y:S01]  /*2190*/  FSEL R134, R132.reuse, RZ, !P3 ;  /* 0x000000ff84867208 */ /* 0x040fe20005800000 */
[----:B------:R-:W-:Y:S02]  /*21a0*/  FMUL.FTZ R0, R132, R132 ;  /* 0x0000008484007220 */ /* 0x000fe40000410000 */
[----:B------:R-:W-:Y:S02]  /*21b0*/  FFMA.FTZ R133, R136, R133, UR7 ;  /* 0x0000000788857e23 */ /* 0x000fe40008010085 */
[--C-:B------:R-:W-:Y:S01]  /*21c0*/  FADD.FTZ R135, R108, -R134.reuse ;  /* 0x800000866c877221 */ /* 0x100fe20000010000 */
[--C-:B------:R-:W-:Y:S01]  /*21d0*/  FADD.FTZ R136, R109, -R134.reuse ;  /* 0x800000866d887221 */ /* 0x100fe20000010000 */
[----:B------:R-:W-:Y:S01]  /*21e0*/  FSEL R0, R0, RZ, P3 ;  /* 0x000000ff00007208 */ /* 0x000fe20001800000 */
[----:B------:R-:W0:Y:S01]  /*21f0*/  @!P1 LDC.64 R108, c[0x0][0x250] ;  /* 0x00009400ff6c9b82 */ /* 0x000e220000000a00 */
[--C-:B------:R-:W-:Y:S01]  /*2200*/  FADD.FTZ R156, R114, -R134.reuse ;  /* 0x80000086729c7221 */ /* 0x100fe20000010000 */
[--C-:B------:R-:W-:Y:S01]  /*2210*/  FADD.FTZ R157, R115, -R134.reuse ;  /* 0x80000086739d7221 */ /* 0x100fe20000010000 */
[----:B------:R-:W-:Y:S01]  /*2220*/  FADD.FTZ R138, R112, -R134 ;  /* 0x80000086708a7221 */ /* 0x000fe20000010000 */
[----:B------:R-:W-:Y:S01]  /*2230*/  FADD.FTZ R0, R133, R0 ;  /* 0x0000000085007221 */ /* 0x000fe20000010000 */
[--C-:B------:R-:W-:Y:S01]  /*2240*/  FADD.FTZ R139, R113, -R134.reuse ;  /* 0x80000086718b7221 */ /* 0x100fe20000010000 */
[--C-:B------:R-:W-:Y:S01]  /*2250*/  FADD.FTZ R110, R110, -R134.reuse ;  /* 0x800000866e6e7221 */ /* 0x100fe20000010000 */
[--C-:B------:R-:W-:Y:S01]  /*2260*/  FADD.FTZ R137, R111, -R134.reuse ;  /* 0x800000866f897221 */ /* 0x100fe20000010000 */
[----:B------:R-:W1:Y:S01]  /*2270*/  MUFU.RSQ R191, R0 ;  /* 0x0000000000bf7308 */ /* 0x000e620000001400 */
        /* <DEDUP_REMOVED lines=15> */
[----:B0-----:R-:W-:-:S04]  /*2370*/  @!P1 IMAD.WIDE R108, R2, 0x4, R108 ;  /* 0x00000004026c9825 */ /* 0x001fc800078e026c */
[C---:B-1----:R-:W-:Y:S01]  /*2380*/  FMUL.FTZ R111, R191.reuse, R110 ;  /* 0x0000006ebf6f7220 */ /* 0x042fe20000410000 */
        /* <DEDUP_REMOVED lines=8> */
[----:B-----5:R-:W-:Y:S01]  /*2410*/  FFMA.FTZ R110, R56, R117, R8 ;  /* 0x00000075386e7223 */ /* 0x020fe20000010008 */
[----:B------:R-:W-:Y:S01]  /*2420*/  FFMA.FTZ R0, R55, R0, R7 ;  /* 0x0000000037007223 */ /* 0x000fe20000010007 */
[----:B------:R-:W-:Y:S01]  /*2430*/  FFMA.FTZ R118, R59, R118, R11 ;  /* 0x000000763b767223 */ /* 0x000fe2000001000b */
[----:B------:R-:W-:Y:S01]  /*2440*/  FFMA.FTZ R117, R53, R136, R5 ;  /* 0x0000008835757223 */ /* 0x000fe20000010005 */
[----:B--2---:R-:W-:-:S04]  /*2450*/  @!P1 IMAD.WIDE R114, R2, 0x4, R114 ;  /* 0x0000000402729825 */ /* 0x004fc800078e0272 */
[C---:B------:R-:W-:Y:S01]  /*2460*/  FMUL.FTZ R141, R191.reuse, R126 ;  /* 0x0000007ebf8d7220 */ /* 0x040fe20000410000 */
[C---:B------:R-:W-:Y:S01]  /*2470*/  FMUL.FTZ R138, R191.reuse, R127 ;  /* 0x0000007fbf8a7220 */ /* 0x040fe20000410000 */
[----:B------:R-:W-:Y:S01]  /*2480*/  FMUL.FTZ R143, R191, R164 ;  /* 0x000000a4bf8f7220 */ /* 0x000fe20000410000 */
[----:B---3--:R-:W-:-:S04]  /*2490*/  IMAD.WIDE.U32 R126, R3, 0x10, R112 ;  /* 0x00000010037e7825 */ /* 0x008fc800078e0070 */
[----:B------:R-:W-:Y:S01]  /*24a0*/  FMUL.FTZ R166, R191, R166 ;  /* 0x000000a6bfa67220 */ /* 0x000fe20000410000 */
[----:B------:R1:W-:Y:S01]  /*24b0*/  @!P1 STG.E desc[UR4][R114.64], R191 ;  /* 0x000000bf72009986 */ /* 0x0003e2000c101904 */
[----:B0-----:R-:W-:Y:S01]  /*24c0*/  FFMA.FTZ R109, R54, R111, R6 ;  /* 0x0000006f366d7223 */ /* 0x001fe20000010006 */
[----:B------:R-:W-:Y:S01]  /*24d0*/  FFMA.FTZ R111, R58, R119, R10 ;  /* 0x000000773a6f7223 */ /* 0x000fe2000001000a */
[----:B------:R-:W-:Y:S01]  /*24e0*/  FFMA.FTZ R108, R52, R135, R4 ;  /* 0x00000087346c7223 */ /* 0x000fe20000010004 */
[----:B------:R-:W-:Y:S01]  /*24f0*/  FFMA.FTZ R119, R57, R116, R9 ;  /* 0x0000007439777223 */ /* 0x000fe20000010009 */
[C---:B------:R-:W-:Y:S01]  /*2500*/  FMUL.FTZ R129, R191.reuse, R158 ;  /* 0x0000009ebf817220 */ /* 0x040fe20000410000 */
[----:B------:R-:W-:Y:S01]  /*2510*/  F2FP.BF16.F32.PACK_AB R109, R0, R109 ;  /* 0x0000006d006d723e */ /* 0x000fe200000010ff */
[C---:B------:R-:W-:Y:S01]  /*2520*/  FMUL.FTZ R128, R191.reuse, R159 ;  /* 0x0000009fbf807220 */ /* 0x040fe20000410000 */
[----:B------:R-:W-:Y:S01]  /*2530*/  F2FP.BF16.F32.PACK_AB R111, R118, R111 ;  /* 0x0000006f766f723e */ /* 0x000fe200000010ff */
[----:B------:R-:W-:Y:S01]  /*2540*/  FMUL.FTZ R133, R191, R120 ;  /* 0x00000078bf857220 */ /* 0x000fe20000410000 */
[----:B------:R-:W-:Y:S01]  /*2550*/  F2FP.BF16.F32.PACK_AB R110, R119, R110 ;  /* 0x0000006e776e723e */ /* 0x000fe200000010ff */
[----:B------:R-:W-:Y:S01]  /*2560*/  FMUL.FTZ R130, R191, R121 ;  /* 0x00000079bf827220 */ /* 0x000fe20000410000 */
[----:B------:R-:W-:Y:S01]  /*2570*/  F2FP.BF16.F32.PACK_AB R108, R117, R108 ;  /* 0x0000006c756c723e */ /* 0x000fe200000010ff */
[----:B-1----:R-:W-:Y:S01]  /*2580*/  FFMA.FTZ R114, R72, R143, R24 ;  /* 0x0000008f48727223 */ /* 0x002fe20000010018 */
[--C-:B------:R-:W-:Y:S01]  /*2590*/  FADD.FTZ R124, R124, -R134.reuse ;  /* 0x800000867c7c7221 */ /* 0x100fe20000010000 */
[--C-:B------:R-:W-:Y:S01]  /*25a0*/  FADD.FTZ R125, R125, -R134.reuse ;  /* 0x800000867d7d7221 */ /* 0x100fe20000010000 */
[--C-:B------:R-:W-:Y:S01]  /*25b0*/  FADD.FTZ R181, R140, -R134.reuse ;  /* 0x800000868cb57221 */ /* 0x100fe20000010000 */
[----:B------:R0:W-:Y:S01]  /*25c0*/  STG.E.128 desc[UR4][R126.64], R108 ;  /* 0x0000006c7e007986 */ /* 0x0001e2000c101d04 */
[--C-:B------:R-:W-:Y:S01]  /*25d0*/  FADD.FTZ R122, R122, -R134.reuse ;  /* 0x800000867a7a7221 */ /* 0x100fe20000010000 */
[----:B------:R-:W-:Y:S01]  /*25e0*/  FADD.FTZ R123, R123, -R134 ;  /* 0x800000867b7b7221 */ /* 0x000fe20000010000 */
[----:B------:R-:W-:Y:S01]  /*25f0*/  FFMA.FTZ R129, R60, R129, R12 ;  /* 0x000000813c817223 */ /* 0x000fe2000001000c */
        /* <DEDUP_REMOVED lines=19> */
[----:B------:R-:W-:Y:S01]  /*2730*/  F2FP.BF16.F32.PACK_AB R114, R127, R114 ;  /* 0x000000727f72723e */ /* 0x000fe200000010ff */
[--C-:B------:R-:W-:Y:S01]  /*2740*/  FADD.FTZ R173, R173, -R134.reuse ;  /* 0x80000086adad7221 */ /* 0x100fe20000010000 */
[--C-:B------:R-:W-:Y:S01]  /*2750*/  FADD.FTZ R174, R174, -R134.reuse ;  /* 0x80000086aeae7221 */ /* 0x100fe20000010000 */
[--C-:B------:R-:W-:Y:S01]  /*2760*/  FADD.FTZ R175, R175, -R134.reuse ;  /* 0x80000086afaf7221 */ /* 0x100fe20000010000 */
[--C-:B------:R-:W-:Y:S01]  /*2770*/  FADD.FTZ R168, R168, -R134.reuse ;  /* 0x80000086a8a87221 */ /* 0x100fe20000010000 */
[--C-:B------:R-:W-:Y:S01]  /*2780*/  FADD.FTZ R188, R169, -R134.reuse ;  /* 0x80000086a9bc7221 */ /* 0x100fe20000010000 */
[--C-:B------:R-:W-:Y:S01]  /*2790*/  FADD.FTZ R170, R170, -R134.reuse ;  /* 0x80000086aaaa7221 */ /* 0x100fe20000010000 */
[----:B------:R-:W-:Y:S01]  /*27a0*/  FADD.FTZ R189, R171, -R134 ;  /* 0x80000086abbd7221 */ /* 0x000fe20000010000 */
[----:B------:R-:W0:Y:S01]  /*27b0*/  LDC.64 R126, c[0x0][0x210] ;  /* 0x00008400ff7e7b82 */ /* 0x000e220000000a00 */
        /* <DEDUP_REMOVED lines=18> */
[C---:B------:R-:W-:Y:S01]  /*28e0*/  FMUL.FTZ R145, R191.reuse, R176 ;  /* 0x000000b0bf917220 */ /* 0x040fe20000410000 */
[----:B------:R-:W-:Y:S01]  /*28f0*/  FMUL.FTZ R178, R191, R178 ;  /* 0x000000b2bfb27220 */ /* 0x000fe20000410000 */
[----:B------:R-:W-:-:S04]  /*2900*/  IMAD.WIDE.U32 R122, R167, 0x10, R112 ;  /* 0x00000010a77a7825 */ /* 0x000fc800078e0070 */
[C---:B------:R-:W-:Y:S01]  /*2910*/  FMUL.FTZ R151, R191.reuse, R142 ;  /* 0x0000008ebf977220 */ /* 0x040fe20000410000 */
[C---:B------:R-:W-:Y:S01]  /*2920*/  FMUL.FTZ R157, R191.reuse, R148 ;  /* 0x00000094bf9d7220 */ /* 0x040fe20000410000 */
[----:B------:R-:W-:Y:S01]  /*2930*/  FMUL.FTZ R147, R191, R144 ;  /* 0x00000090bf937220 */ /* 0x000fe20000410000 */
[----:B------:R-:W-:-:S04]  /*2940*/  IMAD.WIDE.U32 R124, R177, 0x10, R112 ;  /* 0x00000010b17c7825 */ /* 0x000fc800078e0070 */
        /* <DEDUP_REMOVED lines=68> */
[----:B------:R-:W-:Y:S02]  /*2d90*/  F2FP.BF16.F32.PACK_AB R172, R148, R169 ;  /* 0x000000a994ac723e */ /* 0x000fe400000010ff */
[----:B0-----:R-:W-:-:S03]  /*2da0*/  LEA R2, R126, R2, 0x2 ;  /* 0x000000027e027211 */ /* 0x001fc600078e10ff */
[----:B------:R2:W-:Y:S01]  /*2db0*/  STG.E.128 desc[UR4][R124.64], R172 ;  /* 0x000000ac7c007986 */ /* 0x0005e2000c101d04 */
[----:B------:R-:W-:-:S13]  /*2dc0*/  ISETP.GE.AND P1, PT, R2, R127, PT ;  /* 0x0000007f0200720c */ /* 0x000fda0003f26270 */
[----:B------:R-:W-:Y:S05]  /*2dd0*/  @!P1 BRA `(.L_x_18227) ;  /* 0xffffffd400b89947 */ /* 0x000fea000383ffff */
[----:B------:R-:W-:Y:S05]  /*2de0*/  EXIT ;  /* 0x000000000000794d */ /* 0x000fea0003800000 */
.L_x_18226:
[----:B------:R-:W-:Y:S01]  /*2df0*/  BSSY B0, `(.L_x_18228) ;  /* 0x0000008000007945 */ /* 0x000fe20003800000 */
[----:B------:R-:W-:Y:S02]  /*2e00*/  MOV R157, R0 ;  /* 0x00000000009d7202 */ /* 0x000fe40000000f00 */
[----:B------:R-:W-:Y:S02]  /*2e10*/  MOV R156, 0x1 ;  /* 0x00000001009c7802 */ /* 0x000fe40000000f00 */
[----:B------:R-:W-:Y:S02]  /*2e20*/  MOV R159, 0x1f ;  /* 0x0000001f009f7802 */ /* 0x000fe40000000f00 */
[----:B------:R-:W-:-:S07]  /*2e30*/  MOV R138, 0xffffffff ;  /* 0xffffffff008a7802 */ /* 0x000fce0000000f00 */
[----:B-----5:R-:W-:Y:S05]  /*2e40*/  WARPSYNC.COLLECTIVE R138, `(.L_x_18229) ;  /* 0x000000008a087348 */ /* 0x020fea0003c00000 */
[----:B------:R0:W1:Y:S02]  /*2e50*/  SHFL.BFLY P2, R139, R157, R156, R159 ;  /* 0x0c00009c9d8b7389 */ /* 0x000064000004009f */
[----:B01---5:R-:W-:Y:S01]  /*2e60*/  ENDCOLLECTIVE ;  /* 0x000000000000791b */ /* 0x023fe20003800000 */
.L_x_18229:
[----:B------:R-:W-:Y:S05]  /*2e70*/  BSYNC B0 ;  /* 0x0000000000007941 */ /* 0x000fea0003800000 */
.L_x_18228:
        /* <DEDUP_REMOVED lines=9> */
.L_x_18230:
[----:B------:R-:W-:Y:S01]  /*2f10*/  HFMA2.MMA R156, -RZ, RZ, 0, 2.384185791015625e-07 ;  /* 0x00000004ff9c7435 */ /* 0x000fe200000001ff */
[----:B------:R-:W-:-:S05]  /*2f20*/  MOV R133, R139 ;  /* 0x0000008b00857202 */ /* 0x000fca0000000f00 */
[----:B------:R-:W-:-:S05]  /*2f30*/  FADD.FTZ R135, R134, R133 ;  /* 0x0000008586877221 */ /* 0x000fca0000010000 */
[----:B------:R-:W-:-:S07]  /*2f40*/  MOV R157, R135 ;  /* 0x00000087009d7202 */ /* 0x000fce0000000f00 */
[----:B------:R-:W-:Y:S05]  /*2f50*/  WARPSYNC.COLLECTIVE R138, `(.L_x_18231) ;  /* 0x000000008a087348 */ /* 0x000fea0003c00000 */
[----:B------:R0:W1:Y:S02]  /*2f60*/  SHFL.BFLY P2, R139, R157, R156, R159 ;  /* 0x0c00009c9d8b7389 */ /* 0x000064000004009f */
[----:B01----:R-:W-:Y:S01]  /*2f70*/  ENDCOLLECTIVE ;  /* 0x000000000000791b */ /* 0x003fe20003800000 */
.L_x_18231:
[----:B------:R-:W-:Y:S01]  /*2f80*/  HFMA2.MMA R156, -RZ, RZ, 0, 4.76837158203125e-07 ;  /* 0x00000008ff9c7435 */ /* 0x000fe200000001ff */
[----:B------:R-:W-:-:S05]  /*2f90*/  MOV R132, R139 ;  /* 0x0000008b00847202 */ /* 0x000fca0000000f00 */
[----:B------:R-:W-:-:S05]  /*2fa0*/  FADD.FTZ R136, R135, R132 ;  /* 0x0000008487887221 */ /* 0x000fca0000010000 */
[----:B------:R-:W-:-:S07]  /*2fb0*/  MOV R157, R136 ;  /* 0x00000088009d7202 */ /* 0x000fce0000000f00 */
[----:B------:R-:W-:Y:S05]  /*2fc0*/  WARPSYNC.COLLECTIVE R138, `(.L_x_18232) ;  /* 0x000000008a087348 */ /* 0x000fea0003c00000 */
[----:B------:R0:W1:Y:S02]  /*2fd0*/  SHFL.BFLY P2, R139, R157, R156, R159 ;  /* 0x0c00009c9d8b7389 */ /* 0x000064000004009f */
[----:B01----:R-:W-:Y:S01]  /*2fe0*/  ENDCOLLECTIVE ;  /* 0x000000000000791b */ /* 0x003fe20003800000 */
.L_x_18232:
        /* <DEDUP_REMOVED lines=8> */
.L_x_18233:
        /* <DEDUP_REMOVED lines=104> */
.L_x_18234:
[----:B------:R-:W-:Y:S01]  /*36f0*/  HFMA2.MMA R156, -RZ, RZ, 0, 1.1920928955078125e-07 ;  /* 0x00000002ff9c7435 */ /* 0x000fe200000001ff */
[----:B------:R-:W-:-:S05]  /*3700*/  MOV R135, R139 ;  /* 0x0000008b00877202 */ /* 0x000fca0000000f00 */
[----:B------:R-:W-:-:S05]  /*3710*/  FADD.FTZ R135, R0, R135 ;  /* 0x0000008700877221 */ /* 0x000fca0000010000 */
[----:B------:R-:W-:-:S07]  /*3720*/  MOV R157, R135 ;  /* 0x00000087009d7202 */ /* 0x000fce0000000f00 */
[----:B------:R-:W-:Y:S05]  /*3730*/  WARPSYNC.COLLECTIVE R138, `(.L_x_18235) ;  /* 0x000000008a087348 */ /* 0x000fea0003c00000 */
[----:B------:R0:W1:Y:S02]  /*3740*/  SHFL.BFLY P2, R139, R157, R156, R159 ;  /* 0x0c00009c9d8b7389 */ /* 0x000064000004009f */
[----:B01----:R-:W-:Y:S01]  /*3750*/  ENDCOLLECTIVE ;  /* 0x000000000000791b */ /* 0x003fe20003800000 */
.L_x_18235:
[----:B------:R-:W-:Y:S01]  /*3760*/  HFMA2.MMA R156, -RZ, RZ, 0, 2.384185791015625e-07 ;  /* 0x00000004ff9c7435 */ /* 0x000fe200000001ff */
[----:B------:R-:W-:-:S05]  /*3770*/  MOV R134, R139 ;  /* 0x0000008b00867202 */ /* 0x000fca0000000f00 */
[----:B------:R-:W-:-:S05]  /*3780*/  FADD.FTZ R134, R135, R134 ;  /* 0x0000008687867221 */ /* 0x000fca0000010000 */
[----:B------:R-:W-:-:S07]  /*3790*/  MOV R157, R134 ;  /* 0x00000086009d7202 */ /* 0x000fce0000000f00 */
[----:B------:R-:W-:Y:S05]  /*37a0*/  WARPSYNC.COLLECTIVE R138, `(.L_x_18236) ;  /* 0x000000008a087348 */ /* 0x000fea0003c00000 */
[----:B------:R0:W1:Y:S02]  /*37b0*/  SHFL.BFLY P2, R139, R157, R156, R159 ;  /* 0x0c00009c9d8b7389 */ /* 0x000064000004009f */
[----:B01----:R-:W-:Y:S01]  /*37c0*/  ENDCOLLECTIVE ;  /* 0x000000000000791b */ /* 0x003fe20003800000 */
.L_x_18236:
[----:B------:R-:W-:Y:S01]  /*37d0*/  HFMA2.MMA R156, -RZ, RZ, 0, 4.76837158203125e-07 ;  /* 0x00000008ff9c7435 */ /* 0x000fe200000001ff */
[----:B------:R-:W-:-:S05]  /*37e0*/  MOV R137, R139 ;  /* 0x0000008b00897202 */ /* 0x000fca0000000f00 */
[----:B------:R-:W-:-:S05]  /*37f0*/  FADD.FTZ R137, R134, R137 ;  /* 0x0000008986897221 */ /* 0x000fca0000010000 */
[----:B------:R-:W-:-:S07]  /*3800*/  MOV R157, R137 ;  /* 0x00000089009d7202 */ /* 0x000fce0000000f00 */
[----:B------:R-:W-:Y:S05]  /*3810*/  WARPSYNC.COLLECTIVE R138, `(.L_x_18237) ;  /* 0x000000008a087348 */ /* 0x000fea0003c00000 */
[----:B------:R0:W1:Y:S02]  /*3820*/  SHFL.BFLY P2, R139, R157, R156, R159 ;  /* 0x0c00009c9d8b7389 */ /* 0x000064000004009f */
[----:B01----:R-:W-:Y:S01]  /*3830*/  ENDCOLLECTIVE ;  /* 0x000000000000791b */ /* 0x003fe20003800000 */
.L_x_18237:
[----:B------:R-:W-:Y:S01]  /*3840*/  HFMA2.MMA R156, -RZ, RZ, 0, 9.5367431640625e-07 ;  /* 0x00000010ff9c7435 */ /* 0x000fe200000001ff */
[----:B------:R-:W-:-:S05]  /*3850*/  MOV R136, R139 ;  /* 0x0000008b00887202 */ /* 0x000fca0000000f00 */
[----:B------:R-:W-:-:S05]  /*3860*/  FADD.FTZ R136, R137, R136 ;  /* 0x0000008889887221 */ /* 0x000fca0000010000 */
[----:B------:R-:W-:-:S07]  /*3870*/  MOV R157, R136 ;  /* 0x00000088009d7202 */ /* 0x000fce0000000f00 */
[----:B------:R-:W-:Y:S05]  /*3880*/  WARPSYNC.COLLECTIVE R138, `(.L_x_18238) ;  /* 0x000000008a087348 */ /* 0x000fea0003c00000 */
[----:B------:R0:W1:Y:S02]  /*3890*/  SHFL.BFLY P2, R139, R157, R156, R159 ;  /* 0x0c00009c9d8b7389 */ /* 0x000064000004009f */
[----:B01----:R-:W-:Y:S01]  /*38a0*/  ENDCOLLECTIVE ;  /* 0x000000000000791b */ /* 0x003fe20003800000 */
.L_x_18238:
[----:B------:R-:W-:Y:S05]  /*38b0*/  BRA `(.L_x_18239) ;  /* 0xffffffe800307947 */ /* 0x000fea000383ffff */
.L_x_18240:
        /* <DEDUP_REMOVED lines=12> */
.L_x_44400:


//--------------------- .text._ZN10layer_norm13ln_fwd_kernelINS_13Kernel_traitsIf13__nv_bfloat16fS2_fjLj1536ELj1ELj4ELj1ELj16ENS_18Kernel_traits_baseILj1536EfS2_fS2_fjLj128EEEEELb0ELb0ELb1ELb0EEEvNS_9FwdParamsE --------------------------
	.section	.text._ZN10layer_norm13ln_fwd_kernelINS_13Kernel_traitsIf13__nv_bfloat16fS2_fjLj1536ELj1ELj4ELj1ELj16ENS_18Kernel_traits_baseILj1536EfS2_fS2_fjLj128EEEEELb0ELb0ELb1ELb0EEEvNS_9FwdParamsE,"ax",@progbits
	.align	128
        .global         _ZN10layer_norm13ln_fwd_kernelINS_13Kernel_traitsIf13__nv_bfloat16fS2_fjLj1536ELj1ELj4ELj1ELj16ENS_18Kernel_traits_baseILj1536EfS2_fS2_fjLj128EEEEELb0ELb0ELb1ELb0EEEvNS_9FwdParamsE
        .type           _ZN10layer_norm13ln_fwd_kernelINS_13Kernel_traitsIf13__nv_bfloat16fS2_fjLj1536ELj1ELj4ELj1ELj16ENS_18Kernel_traits_baseILj1536EfS2_fS2_fjLj128EEEEELb0ELb0ELb1ELb0EEEvNS_9FwdParamsE,@function
        .size           _ZN10layer_norm13ln_fwd_kernelINS_13Kernel_traitsIf13__nv_bfloat16fS2_fjLj1536ELj1ELj4ELj1ELj16ENS_18Kernel_traits_baseILj1536EfS2_fS2_fjLj128EEEEELb0ELb0ELb1ELb0EEEvNS_9FwdParamsE,(.L_x_44401 - _ZN10layer_norm13ln_fwd_kernelINS_13Kernel_traitsIf13__nv_bfloat16fS2_fjLj1536ELj1ELj4ELj1ELj16ENS_18Kernel_traits_baseILj1536EfS2_fS2_fjLj128EEEEELb0ELb0ELb1ELb0EEEvNS_9FwdParamsE)
        .other          _ZN10layer_norm13ln_fwd_kernelINS_13Kernel_traitsIf13__nv_bfloat16fS2_fjLj1536ELj1ELj4ELj1ELj16ENS_18Kernel_traits_baseILj1536EfS2_fS2_fjLj128EEEEELb0ELb0ELb1ELb0EEEvNS_9FwdParamsE,@"STO_CUDA_ENTRY STV_DEFAULT"
_ZN10layer_norm13ln_fwd_kernelINS_13Kernel_traitsIf13__nv_bfloat16fS2_fjLj1536ELj1ELj4ELj1ELj16ENS_18Kernel_traits_baseILj1536EfS2_fS2_fjLj128EEEEELb0ELb0ELb1ELb0EEEvNS_9FwdParamsE:
.text._ZN10layer_norm13ln_fwd_kernelINS_13Kernel_traitsIf13__nv_bfloat16fS2_fjLj1536ELj1ELj4ELj1ELj16ENS_18Kernel_traits_baseILj1536EfS2_fS2_fjLj128EEEEELb0ELb0ELb1ELb0EEEvNS_9FwdParamsE:
        /* <DEDUP_REMOVED lines=38> */
.L_x_18242:
[----:B------:R-:W-:Y:S05]  /*0260*/  BSYNC B0 ;  /* 0x0000000000007941 */ /* 0x000fea0003800000 */
.L_x_18241:
        /* <DEDUP_REMOVED lines=18> */
.L_x_18244:
[----:B------:R-:W-:Y:S05]  /*0390*/  BSYNC B0 ;  /* 0x0000000000007941 */ /* 0x000fea0003800000 */
.L_x_18243:
        /* <DEDUP_REMOVED lines=18> */
.L_x_18246:
[----:B------:R-:W-:Y:S05]  /*04c0*/  BSYNC B0 ;  /* 0x0000000000007941 */ /* 0x000fea0003800000 */
.L_x_18245:
        /* <DEDUP_REMOVED lines=18> */
.L_x_18248:
[----:B------:R-:W-:Y:S05]  /*05f0*/  BSYNC B0 ;  /* 0x0000000000007941 */ /* 0x000fea0003800000 */
.L_x_18247:
        /* <DEDUP_REMOVED lines=18> */
.L_x_18250:
[----:B------:R-:W-:Y:S05]  /*0720*/  BSYNC B0 ;  /* 0x0000000000007941 */ /* 0x000fea0003800000 */
.L_x_18249:
[----:B------:R-:W-:Y:S01]  /*0730*/  ISETP.GE.U32.AND P0, PT, R3, 0xc0, PT ;  /* 0x000000c00300780c */ /* 0x000fe20003f06070 */
[----:B------:R-:W-:Y:S01]  /*0740*/  BSSY B0, `(.L_x_18251) ;  /* 0x0000014000007945 */ /* 0x000fe20003800000 */
[----:B------:R-:W-:Y:S02]  /*0750*/  SHF.R.U32.HI R0, RZ, 0x5, R170 ;  /* 0x00000005ff007819 */ /* 0x000fe400000116aa */
[----:B------:R-:W-:Y:S02]  /*0760*/  P2R R175, PR, RZ, 0x1 ;  /* 0x00000001ffaf7803 */ /* 0x000fe40000000000 */
[----:B------:R-:W-:-:S07]  /*0770*/  LEA R156, R91, R0, 0x2 ;  /* 0x000000005b9c7211 */ /* 0x000fce00078e10ff */
        /* <DEDUP_REMOVED lines=16> */
.L_x_18252:
[----:B------:R-:W-:Y:S05]  /*0880*/  BSYNC B0 ;  /* 0x0000000000007941 */ /* 0x000fea0003800000 */
.L_x_18251:
[----:B------:R-:W-:Y:S02]  /*0890*/  ULDC UR6, c[0x0][0x214] ;  /* 0x0000850000067ab9 */ /* 0x000fe40000000800 */
[----:B------:R-:W-:-:S13]  /*08a0*/  ISETP.GE.AND P0, PT, R156, UR6, PT ;  /* 0x000000069c007c0c */ /* 0x000fda000bf06270 */
[----:B------:R-:W-:Y:S05]  /*08b0*/  @P0 EXIT ;  /* 0x000000000000094d */ /* 0x000fea0003800000 */
[----:B------:R-:W-:Y:S01]  /*08c0*/  ULDC.U8 UR6, c[0x0][0x2a0] ;  /* 0x0000a80000067ab9 */ /* 0x000fe20000000000 */
[----:B------:R-:W-:Y:S01]  /*08d0*/  ULDC UR7, c[0x0][0x2d8] ;  /* 0x0000b60000077ab9 */ /* 0x000fe20000000800 */
[----:B------:R-:W-:Y:S01]  /*08e0*/  ISETP.NE.AND P0, PT, RZ, UR6, PT ;  /* 0x00000006ff007c0c */ /* 0x000fe2000bf05270 */
[----:B------:R-:W-:-:S03]  /*08f0*/  ULDC UR6, c[0x0][0x29c] ;  /* 0x0000a70000067ab9 */ /* 0x000fc60000000800 */
[----:B------:R-:W-:-:S09]  /*0900*/  P2R R176, PR, RZ, 0x1 ;  /* 0x00000001ffb07803 */ /* 0x000fd20000000000 */
.L_x_18374:
        /* <DEDUP_REMOVED lines=8> */
[----:B0-----:R-:W-:Y:S01]  /*0990*/  HFMA2.MMA R161, -RZ, RZ, 0, 0 ;  /* 0x00000000ffa17435 */ /* 0x001fe200000001ff */
[----:B--2---:R-:W-:-:S05]  /*09a0*/  IMAD R158, R156, R159, RZ ;  /* 0x0000009f9c9e7224 */ /* 0x004fca00078e02ff */
[----:B------:R-:W-:-:S04]  /*09b0*/  SHF.R.S32.HI R169, RZ, 0x1f, R158 ;  /* 0x0000001fffa97819 */ /* 0x000fc8000001149e */
[----:B------:R-:W-:Y:S02]  /*09c0*/  LEA.HI R169, R169, R158, RZ, 0x3 ;  /* 0x0000009ea9a97211 */ /* 0x000fe400078f18ff */
[----:B------:R-:W-:Y:S02]  /*09d0*/  SHF.R.S32.HI R158, RZ, 0x1f, R156 ;  /* 0x0000001fff9e7819 */ /* 0x000fe4000001149c */
        /* <DEDUP_REMOVED lines=8> */
[----:B-1----:R-:W-:Y:S06]  /*0a60*/  @!P5 BRA `(.L_x_18254) ;  /* 0x000000040074d947 */ /* 0x002fec0003800000 */
[----:B------:R-:W0:Y:S02]  /*0a70*/  LDC.64 R168, c[0x0][0x230] ;  /* 0x00008c00ffa87b82 */ /* 0x000e240000000a00 */
[----:B0-----:R-:W-:-:S04]  /*0a80*/  ISETP.NE.U32.AND P1, PT, R168, RZ, PT ;  /* 0x000000ffa800720c */ /* 0x001fc80003f25070 */
[----:B------:R-:W-:-:S13]  /*0a90*/  ISETP.NE.AND.EX P1, PT, R169, RZ, PT, P1 ;  /* 0x000000ffa900720c */ /* 0x000fda0003f25310 */
[----:B------:R-:W0:Y:S02]  /*0aa0*/  @P1 LDC.64 R162, c[0x0][0x230] ;  /* 0x00008c00ffa21b82 */ /* 0x000e240000000a00 */
[----:B0-----:R-:W-:-:S05]  /*0ab0*/  @P1 IMAD.WIDE.U32 R162, R160, 0x20, R162 ;  /* 0x00000020a0a21825 */ /* 0x001fca00078e00a2 */
[----:B------:R-:W2:Y:S01]  /*0ac0*/  @P1 LDG.E.128 R96, desc[UR4][R162.64] ;  /* 0x00000004a2601981 */ /* 0x000ea2000c1e1d00 */
[----:B------:R-:W-:-:S03]  /*0ad0*/  ISETP.GT.AND P2, PT, R0, RZ, PT ;  /* 0x000000ff0000720c */ /* 0x000fc60003f44270 */
[----:B------:R0:W3:Y:S02]  /*0ae0*/  @P1 LDG.E.128 R108, desc[UR4][R162.64+0x10] ;  /* 0x00001004a26c1981 */ /* 0x0000e4000c1e1d00 */
[----:B0-----:R-:W0:Y:S08]  /*0af0*/  @P0 LDC.64 R162, c[0x0][0x220] ;  /* 0x00008800ffa20b82 */ /* 0x001e300000000a00 */
[----:B------:R-:W-:-:S04]  /*0b00*/  @!P2 ISETP.NE.U32.AND P3, PT, R168, RZ, PT ;  /* 0x000000ffa800a20c */ /* 0x000fc80003f65070 */
[----:B------:R-:W-:Y:S01]  /*0b10*/  @!P2 ISETP.NE.AND.EX P3, PT, R169, RZ, PT, P3 ;  /* 0x000000ffa900a20c */ /* 0x000fe20003f65330 */
[----:B0-----:R-:W-:-:S05]  /*0b20*/  @P0 IMAD.WIDE.U32 R162, R161, 0x10, R162 ;  /* 0x00000010a1a20825 */ /* 0x001fca00078e00a2 */
[----:B------:R0:W5:Y:S01]  /*0b30*/  @P0 LDG.E.128 R164, desc[UR4][R162.64] ;  /* 0x00000004a2a40981 */ /* 0x000162000c1e1d00 */
[----:B------:R-:W-:Y:S01]  /*0b40*/  BSSY B1, `(.L_x_18255) ;  /* 0x000001b000017945 */ /* 0x000fe20003800000 */
        /* <DEDUP_REMOVED lines=22> */
[----:B0-----:R-:W-:Y:S08]  /*0cb0*/  @!P2 BRA `(.L_x_18256) ;  /* 0x00000000000ca947 */ /* 0x001ff00003800000 */
[----:B-----5:R-:W-:-:S05]  /*0cc0*/  SHF.L.U32 R104, R164, 0x10, RZ ;  /* 0x00000010a4687819 */ /* 0x020fca00000006ff */
[----:B------:R-:W-:-:S04]  /*0cd0*/  FMUL.FTZ R104, R104, UR6 ;  /* 0x0000000668687c20 */ /* 0x000fc80008410000 */
[----:B------:R-:W-:-:S07]  /*0ce0*/  @P1 FADD.FTZ R104, R96, R104 ;  /* 0x0000006860681221 */ /* 0x000fce0000010000 */
.L_x_18256:
[----:B------:R-:W-:Y:S05]  /*0cf0*/  BSYNC B1 ;  /* 0x0000000000017941 */ /* 0x000fea0003800000 */
.L_x_18255:
[----:B------:R-:W-:Y:S04]  /*0d00*/  BSSY B1, `(.L_x_18257) ;  /* 0x0000006000017945 */ /* 0x000fe80003800000 */
[----:B------:R-:W-:Y:S05]  /*0d10*/  @!P2 BRA `(.L_x_18258) ;  /* 0x000000000010a947 */ /* 0x000fea0003800000 */
[----:B-----5:R-:W-:-:S04]  /*0d20*/  PRMT R105, R164, 0x7632, R105 ;  /* 0x00007632a4697816 */ /* 0x020fc80000000069 */
[----:B------:R-:W-:-:S05]  /*0d30*/  SHF.L.U32 R105, R105, 0x10, RZ ;  /* 0x0000001069697819 */ /* 0x000fca00000006ff */
[----:B------:R-:W-:-:S04]  /*0d40*/  FMUL.FTZ R105, R105, UR6 ;  /* 0x0000000669697c20 */ /* 0x000fc80008410000 */
[----:B------:R-:W-:-:S07]  /*0d50*/  @P1 FADD.FTZ R105, R97, R105 ;  /* 0x0000006961691221 */ /* 0x000fce0000010000 */
.L_x_18258:
[----:B------:R-:W-:Y:S05]  /*0d60*/  BSYNC B1 ;  /* 0x0000000000017941 */ /* 0x000fea0003800000 */
.L_x_18257:
[----:B------:R-:W-:Y:S04]  /*0d70*/  BSSY B1, `(.L_x_18259) ;  /* 0x0000005000017945 */ /* 0x000fe80003800000 */
[----:B------:R-:W-:Y:S05]  /*0d80*/  @!P2 BRA `(.L_x_18260) ;  /* 0x00000000000ca947 */ /* 0x000fea0003800000 */
[----:B-----5:R-:W-:-:S05]  /*0d90*/  SHF.L.U32 R106, R165, 0x10, RZ ;  /* 0x00000010a56a7819 */ /* 0x020fca00000006ff */
[----:B------:R-:W-:-:S04]  /*0da0*/  FMUL.FTZ R106, R106, UR6 ;  /* 0x000000066a6a7c20 */ /* 0x000fc80008410000 */
[----:B------:R-:W-:-:S07]  /*0db0*/  @P1 FADD.FTZ R106, R98, R106 ;  /* 0x0000006a626a1221 */ /* 0x000fce0000010000 */
.L_x_18260:
[----:B------:R-:W-:Y:S05]  /*0dc0*/  BSYNC B1 ;  /* 0x0000000000017941 */ /* 0x000fea0003800000 */
.L_x_18259:
[----:B------:R-:W-:Y:S04]  /*0dd0*/  BSSY B1, `(.L_x_18261) ;  /* 0x0000006000017945 */ /* 0x000fe80003800000 */
[----:B------:R-:W-:Y:S05]  /*0de0*/  @!P2 BRA `(.L_x_18262) ;  /* 0x000000000010a947 */ /* 0x000fea0003800000 */
[----:B-----5:R-:W-:-:S04]  /*0df0*/  PRMT R107, R165, 0x7632, R107 ;  /* 0x00007632a56b7816 */ /* 0x020fc8000000006b */
[----:B------:R-:W-:-:S05]  /*0e00*/  SHF.L.U32 R107, R107, 0x10, RZ ;  /* 0x000000106b6b7819 */ /* 0x000fca00000006ff */
[----:B------:R-:W-:-:S04]  /*0e10*/  FMUL.FTZ R107, R107, UR6 ;  /* 0x000000066b6b7c20 */ /* 0x000fc80008410000 */
[----:B------:R-:W-:-:S07]  /*0e20*/  @P1 FADD.FTZ R107, R99, R107 ;  /* 0x0000006b636b1221 */ /* 0x000fce0000010000 */
.L_x_18262:
[----:B------:R-:W-:Y:S05]  /*0e30*/  BSYNC B1 ;  /* 0x0000000000017941 */ /* 0x000fea0003800000 */
.L_x_18261:
[----:B------:R-:W-:Y:S04]  /*0e40*/  BSSY B1, `(.L_x_18263) ;  /* 0x0000005000017945 */ /* 0x000fe80003800000 */
[----:B------:R-:W-:Y:S05]  /*0e50*/  @!P2 BRA `(.L_x_18264) ;  /* 0x00000000000ca947 */ /* 0x000fea0003800000 */
[----:B-----5:R-:W-:-:S05]  /*0e60*/  SHF.L.U32 R144, R166, 0x10, RZ ;  /* 0x00000010a6907819 */ /* 0x020fca00000006ff */
[----:B------:R-:W-:-:S04]  /*0e70*/  FMUL.FTZ R144, R144, UR6 ;  /* 0x0000000690907c20 */ /* 0x000fc80008410000 */
[----:B------:R-:W-:-:S07]  /*0e80*/  @P1 FADD.FTZ R144, R108, R144 ;  /* 0x000000906c901221 */ /* 0x000fce0000010000 */
.L_x_18264:
[----:B------:R-:W-:Y:S05]  /*0e90*/  BSYNC B1 ;  /* 0x0000000000017941 */ /* 0x000fea0003800000 */
.L_x_18263:
[----:B------:R-:W-:Y:S04]  /*0ea0*/  BSSY B1, `(.L_x_18265) ;  /* 0x0000006000017945 */ /* 0x000fe80003800000 */
[----:B------:R-:W-:Y:S05]  /*0eb0*/  @!P2 BRA `(.L_x_18266) ;  /* 0x000000000010a947 */ /* 0x000fea0003800000 */
[----:B-----5:R-:W-:-:S04]  /*0ec0*/  PRMT R145, R166, 0x7632, R145 ;  /* 0x00007632a6917816 */ /* 0x020fc80000000091 */
[----:B------:R-:W-:-:S05]  /*0ed0*/  SHF.L.U32 R145, R145, 0x10, RZ ;  /* 0x0000001091917819 */ /* 0x000fca00000006ff */
[----:B------:R-:W-:-:S04]  /*0ee0*/  FMUL.FTZ R145, R145, UR6 ;  /* 0x0000000691917c20 */ /* 0x000fc80008410000 */
[----:B------:R-:W-:-:S07]  /*0ef0*/  @P1 FADD.FTZ R145, R109, R145 ;  /* 0x000000916d911221 */ /* 0x000fce0000010000 */
.L_x_18266:
[----:B------:R-:W-:Y:S05]  /*0f00*/  BSYNC B1 ;  /* 0x0000000000017941 */ /* 0x000fea0003800000 */
.L_x_18265:
[----:B------:R-:W-:Y:S04]  /*0f10*/  BSSY B1, `(.L_x_18267) ;  /* 0x0000005000017945 */ /* 0x000fe80003800000 */
[----:B------:R-:W-:Y:S05]  /*0f20*/  @!P2 BRA `(.L_x_18268) ;  /* 0x00000000000ca947 */ /* 0x000fea0003800000 */
[----:B-----5:R-:W-:-:S05]  /*0f30*/  SHF.L.U32 R146, R167, 0x10, RZ ;  /* 0x00000010a7927819 */ /* 0x020fca00000006ff */
[----:B------:R-:W-:-:S04]  /*0f40*/  FMUL.FTZ R146, R146, UR6 ;  /* 0x0000000692927c20 */ /* 0x000fc80008410000 */
[----:B------:R-:W-:-:S07]  /*0f50*/  @P1 FADD.FTZ R146, R110, R146 ;  /* 0x000000926e921221 */ /* 0x000fce0000010000 */
.L_x_18268:
[----:B------:R-:W-:Y:S05]  /*0f60*/  BSYNC B1 ;  /* 0x0000000000017941 */ /* 0x000fea0003800000 */
.L_x_18267:
[----:B------:R-:W-:Y:S04]  /*0f70*/  BSSY B1, `(.L_x_18269) ;  /* 0x0000006000017945 */ /* 0x000fe80003800000 */
[----:B------:R-:W-:Y:S05]  /*0f80*/  @!P2 BRA `(.L_x_18270) ;  /* 0x000000000010a947 */ /* 0x000fea0003800000 */
[----:B-----5:R-:W-:-:S04]  /*0f90*/  PRMT R147, R167, 0x7632, R147 ;  /* 0x00007632a7937816 */ /* 0x020fc80000000093 */
[----:B------:R-:W-:-:S05]  /*0fa0*/  SHF.L.U32 R147, R147, 0x10, RZ ;  /* 0x0000001093937819 */ /* 0x000fca00000006ff */
[----:B------:R-:W-:-:S04]  /*0fb0*/  FMUL.FTZ R147, R147, UR6 ;  /* 0x0000000693937c20 */ /* 0x000fc80008410000 */
[----:B------:R-:W-:-:S07]  /*0fc0*/  @P1 FADD.FTZ R147, R111, R147 ;  /* 0x000000936f931221 */ /* 0x000fce0000010000 */
.L_x_18270:
[----:B------:R-:W-:Y:S05]  /*0fd0*/  BSYNC B1 ;  /* 0x0000000000017941 */ /* 0x000fea0003800000 */
.L_x_18269:
[----:B------:R-:W0:Y:S01]  /*0fe0*/  LDC.64 R162, c[0x0][0x238] ;  /* 0x00008e00ffa27b82 */ /* 0x000e220000000a00 */
[----:B------:R-:W-:Y:S01]  /*0ff0*/  IADD3 R161, R161, 0x20, RZ ;  /* 0x00000020a1a17810 */ /* 0x000fe20007ffe0ff */
[C---:B0-----:R-:W-:Y:S01]  /*1000*/  IMAD.WIDE.U32 R162, R160.reuse, 0x20, R162 ;  /* 0x00000020a0a27825 */ /* 0x041fe200078e00a2 */
[----:B------:R-:W-:-:S04]  /*1010*/  IADD3 R160, R160, 0x20, RZ ;  /* 0x00000020a0a07810 */ /* 0x000fc80007ffe0ff */
[----:B------:R0:W-:Y:S04]  /*1020*/  STG.E.128 desc[UR4][R162.64], R104 ;  /* 0x00000068a2007986 */ /* 0x0001e8000c101d04 */
[----:B------:R0:W-:Y:S02]  /*1030*/  STG.E.128 desc[UR4][R162.64+0x10], R144 ;  /* 0x00001090a2007986 */ /* 0x0001e4000c101d04 */
.L_x_18254:
[----:B------:R-:W-:Y:S05]  /*1040*/  BSYNC B0 ;  /* 0x0000000000007941 */ /* 0x000fea0003800000 */
.L_x_18253:
[----:B------:R-:W-:Y:S01]  /*1050*/  ISETP.NE.AND P1, PT, R171, RZ, PT ;  /* 0x000000ffab00720c */ /* 0x000fe20003f25270 */
[----:B------:R-:W-:-:S12]  /*1060*/  BSSY B0, `(.L_x_18271) ;  /* 0x000005f000007945 */ /* 0x000fd80003800000 */
[----:B------:R-:W-:Y:S05]  /*1070*/  @!P1 BRA `(.L_x_18272) ;  /* 0x0000000400749947 */ /* 0x000fea0003800000 */
[----:B------:R-:W1:Y:S02]  /*1080*/  LDC.64 R168, c[0x0][0x230] ;  /* 0x00008c00ffa87b82 */ /* 0x000e640000000a00 */
[----:B-1----:R-:W-:-:S04]  /*1090*/  ISETP.NE.U32.AND P1, PT, R168, RZ, PT ;  /* 0x000000ffa800720c */ /* 0x002fc80003f25070 */
        /* <DEDUP_REMOVED lines=10> */
[----:B-----5:R0:W5:Y:S01]  /*1140*/  @P0 LDG.E.128 R164, desc[UR4][R162.64] ;  /* 0x00000004a2a40981 */ /* 0x020162000c1e1d00 */
        /* <DEDUP_REMOVED lines=27> */
.L_x_18274:
[----:B------:R-:W-:Y:S05]  /*1300*/  BSYNC B1 ;  /* 0x0000000000017941 */ /* 0x000fea0003800000 */
.L_x_18273:
[----:B------:R-:W-:Y:S04]  /*1310*/  BSSY B1, `(.L_x_18275) ;  /* 0x0000006000017945 */ /* 0x000fe80003800000 */
[----:B------:R-:W-:Y:S05]  /*1320*/  @!P2 BRA `(.L_x_18276) ;  /* 0x000000000010a947 */ /* 0x000fea0003800000 */
[----:B-----5:R-:W-:-:S04]  /*1330*/  PRMT R113, R164, 0x7632, R113 ;  /* 0x00007632a4717816 */ /* 0x020fc80000000071 */
[----:B------:R-:W-:-:S05]  /*1340*/  SHF.L.U32 R113, R113, 0x10, RZ ;  /* 0x0000001071717819 */ /* 0x000fca00000006ff */
[----:B------:R-:W-:-:S04]  /*1350*/  FMUL.FTZ R113, R113, UR6 ;  /* 0x0000000671717c20 */ /* 0x000fc80008410000 */
[----:B------:R-:W-:-:S07]  /*1360*/  @P1 FADD.FTZ R113, R97, R113 ;  /* 0x0000007161711221 */ /* 0x000fce0000010000 */
.L_x_18276:
[----:B------:R-:W-:Y:S05]  /*1370*/  BSYNC B1 ;  /* 0x0000000000017941 */ /* 0x000fea0003800000 */
.L_x_18275:
[----:B------:R-:W-:Y:S04]  /*1380*/  BSSY B1, `(.L_x_18277) ;  /* 0x0000005000017945 */ /* 0x000fe80003800000 */
[----:B------:R-:W-:Y:S05]  /*1390*/  @!P2 BRA `(.L_x_18278) ;  /* 0x00000000000ca947 */ /* 0x000fea0003800000 */
[----:B-----5:R-:W-:-:S05]  /*13a0*/  SHF.L.U32 R114, R165, 0x10, RZ ;  /* 0x00000010a5727819 */ /* 0x020fca00000006ff */
[----:B------:R-:W-:-:S04]  /*13b0*/  FMUL.FTZ R114, R114, UR6 ;  /* 0x0000000672727c20 */ /* 0x000fc80008410000 */
[----:B------:R-:W-:-:S07]  /*13c0*/  @P1 FADD.FTZ R114, R98, R114 ;  /* 0x0000007262721221 */ /* 0x000fce0000010000 */
.L_x_18278:
[----:B------:R-:W-:Y:S05]  /*13d0*/  BSYNC B1 ;  /* 0x0000000000017941 */ /* 0x000fea0003800000 */
.L_x_18277:
[----:B------:R-:W-:Y:S04]  /*13e0*/  BSSY B1, `(.L_x_18279) ;  /* 0x0000006000017945 */ /* 0x000fe80003800000 */
[----:B------:R-:W-:Y:S05]  /*13f0*/  @!P2 BRA `(.L_x_18280) ;  /* 0x000000000010a947 */ /* 0x000fea0003800000 */
[----:B-----5:R-:W-:-:S04]  /*1400*/  PRMT R115, R165, 0x7632, R115 ;  /* 0x00007632a5737816 */ /* 0x020fc80000000073 */
[----:B------:R-:W-:-:S05]  /*1410*/  SHF.L.U32 R115, R115, 0x10, RZ ;  /* 0x0000001073737819 */ /* 0x000fca00000006ff */
[----:B------:R-:W-:-:S04]  /*1420*/  FMUL.FTZ R115, R115, UR6 ;  /* 0x0000000673737c20 */ /* 0x000fc80008410000 */
[----:B------:R-:W-:-:S07]  /*1430*/  @P1 FADD.FTZ R115, R99, R115 ;  /* 0x0000007363731221 */ /* 0x000fce0000010000 */
.L_x_18280:
[----:B------:R-:W-:Y:S05]  /*1440*/  BSYNC B1 ;  /* 0x0000000000017941 */ /* 0x000fea0003800000 */
.L_x_18279:
[----:B------:R-:W-:Y:S04]  /*1450*/  BSSY B1, `(.L_x_18281) ;  /* 0x0000005000017945 */ /* 0x000fe80003800000 */
[----:B------:R-:W-:Y:S05]  /*1460*/  @!P2 BRA `(.L_x_18282) ;  /* 0x00000000000ca947 */ /* 0x000fea0003800000 */
[----:B-----5:R-:W-:-:S05]  /*1470*/  SHF.L.U32 R116, R166, 0x10, RZ ;  /* 0x00000010a6747819 */ /* 0x020fca00000006ff */
[----:B------:R-:W-:-:S04]  /*1480*/  FMUL.FTZ R116, R116, UR6 ;  /* 0x0000000674747c20 */ /* 0x000fc80008410000 */
[----:B------:R-:W-:-:S07]  /*1490*/  @P1 FADD.FTZ R116, R108, R116 ;  /* 0x000000746c741221 */ /* 0x000fce0000010000 */
.L_x_18282:
[----:B------:R-:W-:Y:S05]  /*14a0*/  BSYNC B1 ;  /* 0x0000000000017941 */ /* 0x000fea0003800000 */
.L_x_18281:
[----:B------:R-:W-:Y:S04]  /*14b0*/  BSSY B1, `(.L_x_18283) ;  /* 0x0000006000017945 */ /* 0x000fe80003800000 */
[----:B------:R-:W-:Y:S05]  /*14c0*/  @!P2 BRA `(.L_x_18284) ;  /* 0x000000000010a947 */ /* 0x000fea0003800000 */
[----:B-----5:R-:W-:-:S04]  /*14d0*/  PRMT R117, R166, 0x7632, R117 ;  /* 0x00007632a6757816 */ /* 0x020fc80000000075 */
[----:B------:R-:W-:-:S05]  /*14e0*/  SHF.L.U32 R117, R117, 0x10, RZ ;  /* 0x0000001075757819 */ /* 0x000fca00000006ff */
[----:B------:R-:W-:-:S04]  /*14f0*/  FMUL.FTZ R117, R117, UR6 ;  /* 0x0000000675757c20 */ /* 0x000fc80008410000 */
[----:B------:R-:W-:-:S07]  /*1500*/  @P1 FADD.FTZ R117, R109, R117 ;  /* 0x000000756d751221 */ /* 0x000fce0000010000 */
.L_x_18284:
[----:B------:R-:W-:Y:S05]  /*1510*/  BSYNC B1 ;  /* 0x0000000000017941 */ /* 0x000fea0003800000 */
.L_x_18283:
[----:B------:R-:W-:Y:S04]  /*1520*/  BSSY B1, `(.L_x_18285) ;  /* 0x0000005000017945 */ /* 0x000fe80003800000 */
[----:B------:R-:W-:Y:S05]  /*1530*/  @!P2 BRA `(.L_x_18286) ;  /* 0x00000000000ca947 */ /* 0x000fea0003800000 */
[----:B-----5:R-:W-:-:S05]  /*1540*/  SHF.L.U32 R118, R167, 0x10, RZ ;  /* 0x00000010a7767819 */ /* 0x020fca00000006ff */
[----:B------:R-:W-:-:S04]  /*1550*/  FMUL.FTZ R118, R118, UR6 ;  /* 0x0000000676767c20 */ /* 0x000fc80008410000 */
[----:B------:R-:W-:-:S07]  /*1560*/  @P1 FADD.FTZ R118, R110, R118 ;  /* 0x000000766e761221 */ /* 0x000fce0000010000 */
.L_x_18286:
[----:B------:R-:W-:Y:S05]  /*1570*/  BSYNC B1 ;  /* 0x0000000000017941 */ /* 0x000fea0003800000 */
.L_x_18285:
[----:B------:R-:W-:Y:S04]  /*1580*/  BSSY B1, `(.L_x_18287) ;  /* 0x0000006000017945 */ /* 0x000fe80003800000 */
[----:B------:R-:W-:Y:S05]  /*1590*/  @!P2 BRA `(.L_x_18288) ;  /* 0x000000000010a947 */ /* 0x000fea0003800000 */
[----:B-----5:R-:W-:-:S04]  /*15a0*/  PRMT R119, R167, 0x7632, R119 ;  /* 0x00007632a7777816 */ /* 0x020fc80000000077 */
[----:B------:R-:W-:-:S05]  /*15b0*/  SHF.L.U32 R119, R119, 0x10, RZ ;  /* 0x0000001077777819 */ /* 0x000fca00000006ff */
[----:B------:R-:W-:-:S04]  /*15c0*/  FMUL.FTZ R119, R119, UR6 ;  /* 0x0000000677777c20 */ /* 0x000fc80008410000 */
[----:B------:R-:W-:-:S07]  /*15d0*/  @P1 FADD.FTZ R119, R111, R119 ;  /* 0x000000776f771221 */ /* 0x000fce0000010000 */
.L_x_18288:
[----:B------:R-:W-:Y:S05]  /*15e0*/  BSYNC B1 ;  /* 0x0000000000017941 */ /* 0x000fea0003800000 */
.L_x_18287:
[----:B------:R-:W0:Y:S01]  /*15f0*/  LDC.64 R162, c[0x0][0x238] ;  /* 0x00008e00ffa27b82 */ /* 0x000e220000000a00 */
[----:B------:R-:W-:Y:S01]  /*1600*/  IADD3 R161, R161, 0x20, RZ ;  /* 0x00000020a1a17810 */ /* 0x000fe20007ffe0ff */
[C---:B0-----:R-:W-:Y:S01]  /*1610*/  IMAD.WIDE.U32 R162, R160.reuse, 0x20, R162 ;  /* 0x00000020a0a27825 */ /* 0x041fe200078e00a2 */
[----:B------:R-:W-:-:S04]  /*1620*/  IADD3 R160, R160, 0x20, RZ ;  /* 0x00000020a0a07810 */ /* 0x000fc80007ffe0ff */
[----:B------:R1:W-:Y:S04]  /*1630*/  STG.E.128 desc[UR4][R162.64], R112 ;  /* 0x00000070a2007986 */ /* 0x0003e8000c101d04 */
[----:B------:R1:W-:Y:S02]  /*1640*/  STG.E.128 desc[UR4][R162.64+0x10], R116 ;  /* 0x00001074a2007986 */ /* 0x0003e4000c101d04 */
.L_x_18272:
[----:B------:R-:W-:Y:S05]  /*1650*/  BSYNC B0 ;  /* 0x0000000000007941 */ /* 0x000fea0003800000 */
.L_x_18271:
[----:B------:R-:W-:Y:S01]  /*1660*/  ISETP.NE.AND P1, PT, R172, RZ, PT ;  /* 0x000000ffac00720c */ /* 0x000fe20003f25270 */
[----:B------:R-:W-:-:S12]  /*1670*/  BSSY B0, `(.L_x_18289) ;  /* 0x000005f000007945 */ /* 0x000fd80003800000 */
[----:B------:R-:W-:Y:S05]  /*1680*/  @!P1 BRA `(.L_x_18290) ;  /* 0x0000000400749947 */ /* 0x000fea0003800000 */
[----:B------:R-:W2:Y:S02]  /*1690*/  LDC.64 R168, c[0x0][0x230] ;  /* 0x00008c00ffa87b82 */ /* 0x000ea40000000a00 */
[----:B--2---:R-:W-:-:S04]  /*16a0*/  ISETP.NE.U32.AND P1, PT, R168, RZ, PT ;  /* 0x000000ffa800720c */ /* 0x004fc80003f25070 */
[----:B------:R-:W-:-:S13]  /*16b0*/  ISETP.NE.AND.EX P1, PT, R169, RZ, PT, P1 ;  /* 0x000000ffa900720c */ /* 0x000fda0003f25310 */
[----:B------:R-:W0:Y:S02]  /*16c0*/  @P1 LDC.64 R120, c[0x0][0x230] ;  /* 0x00008c00ff781b82 */ /* 0x000e240000000a00 */
[----:B01----:R-:W-:-:S05]  /*16d0*/  @P1 IMAD.WIDE.U32 R162, R160, 0x20, R120 ;  /* 0x00000020a0a21825 */ /* 0x003fca00078e0078 */
        /* <DEDUP_REMOVED lines=35> */
.L_x_18292:
[----:B------:R-:W-:Y:S05]  /*1910*/  BSYNC B1 ;  /* 0x0000000000017941 */ /* 0x000fea0003800000 */
.L_x_18291:
[----:B------:R-:W-:Y:S04]  /*1920*/  BSSY B1, `(.L_x_18293) ;  /* 0x0000006000017945 */ /* 0x000fe80003800000 */
[----:B------:R-:W-:Y:S05]  /*1930*/  @!P2 BRA `(.L_x_18294) ;  /* 0x000000000010a947 */ /* 0x000fea0003800000 */
[----:B-----5:R-:W-:-:S04]  /*1940*/  PRMT R121, R164, 0x7632, R121 ;  /* 0x00007632a4797816 */ /* 0x020fc80000000079 */
[----:B------:R-:W-:-:S05]  /*1950*/  SHF.L.U32 R121, R121, 0x10, RZ ;  /* 0x0000001079797819 */ /* 0x000fca00000006ff */
[----:B------:R-:W-:-:S04]  /*1960*/  FMUL.FTZ R121, R121, UR6 ;  /* 0x0000000679797c20 */ /* 0x000fc80008410000 */
[----:B------:R-:W-:-:S07]  /*1970*/  @P1 FADD.FTZ R121, R97, R121 ;  /* 0x0000007961791221 */ /* 0x000fce0000010000 */
.L_x_18294:
[----:B------:R-:W-:Y:S05]  /*1980*/  BSYNC B1 ;  /* 0x0000000000017941 */ /* 0x000fea0003800000 */
.L_x_18293:
[----:B------:R-:W-:Y:S04]  /*1990*/  BSSY B1, `(.L_x_18295) ;  /* 0x0000005000017945 */ /* 0x000fe80003800000 */
[----:B------:R-:W-:Y:S05]  /*19a0*/  @!P2 BRA `(.L_x_18296) ;  /* 0x00000000000ca947 */ /* 0x000fea0003800000 */
[----:B-----5:R-:W-:-:S05]  /*19b0*/  SHF.L.U32 R122, R165, 0x10, RZ ;  /* 0x00000010a57a7819 */ /* 0x020fca00000006ff */
[----:B------:R-:W-:-:S04]  /*19c0*/  FMUL.FTZ R122, R122, UR6 ;  /* 0x000000067a7a7c20 */ /* 0x000fc80008410000 */
[----:B------:R-:W-:-:S07]  /*19d0*/  @P1 FADD.FTZ R122, R98, R122 ;  /* 0x0000007a627a1221 */ /* 0x000fce0000010000 */
.L_x_18296:
[----:B------:R-:W-:Y:S05]  /*19e0*/  BSYNC B1 ;  /* 0x0000000000017941 */ /* 0x000fea0003800000 */
.L_x_18295:
[----:B------:R-:W-:Y:S04]  /*19f0*/  BSSY B1, `(.L_x_18297) ;  /* 0x0000006000017945 */ /* 0x000fe80003800000 */
[----:B------:R-:W-:Y:S05]  /*1a00*/  @!P2 BRA `(.L_x_18298) ;  /* 0x000000000010a947 */ /* 0x000fea0003800000 */
[----:B-----5:R-:W-:-:S04]  /*1a10*/  PRMT R123, R165, 0x7632, R123 ;  /* 0x00007632a57b7816 */ /* 0x020fc8000000007b */
[----:B------:R-:W-:-:S05]  /*1a20*/  SHF.L.U32 R123, R123, 0x10, RZ ;  /* 0x000000107b7b7819 */ /* 0x000fca00000006ff */
[----:B------:R-:W-:-:S04]  /*1a30*/  FMUL.FTZ R123, R123, UR6 ;  /* 0x000000067b7b7c20 */ /* 0x000fc80008410000 */
[----:B------:R-:W-:-:S07]  /*1a40*/  @P1 FADD.FTZ R123, R99, R123 ;  /* 0x0000007b637b1221 */ /* 0x000fce0000010000 */
.L_x_18298:
[----:B------:R-:W-:Y:S05]  /*1a50*/  BSYNC B1 ;  /* 0x0000000000017941 */ /* 0x000fea0003800000 */
.L_x_18297:
[----:B------:R-:W-:Y:S04]  /*1a60*/  BSSY B1, `(.L_x_18299) ;  /* 0x0000005000017945 */ /* 0x000fe80003800000 */
[----:B------:R-:W-:Y:S05]  /*1a70*/  @!P2 BRA `(.L_x_18300) ;  /* 0x00000000000ca947 */ /* 0x000fea0003800000 */
[----:B-----5:R-:W-:-:S05]  /*1a80*/  SHF.L.U32 R124, R166, 0x10, RZ ;  /* 0x00000010a67c7819 */ /* 0x020fca00000006ff */
[----:B------:R-:W-:-:S04]  /*1a90*/  FMUL.FTZ R124, R124, UR6 ;  /* 0x000000067c7c7c20 */ /* 0x000fc80008410000 */
[----:B------:R-:W-:-:S07]  /*1aa0*/  @P1 FADD.FTZ R124, R108, R124 ;  /* 0x0000007c6c7c1221 */ /* 0x000fce0000010000 */
.L_x_18300:
[----:B------:R-:W-:Y:S05]  /*1ab0*/  BSYNC B1 ;  /* 0x0000000000017941 */ /* 0x000fea0003800000 */
.L_x_18299:
[----:B------:R-:W-:Y:S04]  /*1ac0*/  BSSY B1, `(.L_x_18301) ;  /* 0x0000006000017945 */ /* 0x000fe80003800000 */
[----:B------:R-:W-:Y:S05]  /*1ad0*/  @!P2 BRA `(.L_x_18302) ;  /* 0x000000000010a947 */ /* 0x000fea0003800000 */
[----:B-----5:R-:W-:-:S04]  /*1ae0*/  PRMT R125, R166, 0x7632, R125 ;  /* 0x00007632a67d7816 */ /* 0x020fc8000000007d */
[----:B------:R-:W-:-:S05]  /*1af0*/  SHF.L.U32 R125, R125, 0x10, RZ ;  /* 0x000000107d7d7819 */ /* 0x000fca00000006ff */
[----:B------:R-:W-:-:S04]  /*1b00*/  FMUL.FTZ R125, R125, UR6 ;  /* 0x000000067d7d7c20 */ /* 0x000fc80008410000 */
[----:B------:R-:W-:-:S07]  /*1b10*/  @P1 FADD.FTZ R125, R109, R125 ;  /* 0x0000007d6d7d1221 */ /* 0x000fce0000010000 */
.L_x_18302:
[----:B------:R-:W-:Y:S05]  /*1b20*/  BSYNC B1 ;  /* 0x0000000000017941 */ /* 0x000fea0003800000 */
.L_x_18301:
[----:B------:R-:W-:Y:S04]  /*1b30*/  BSSY B1, `(.L_x_18303) ;  /* 0x0000005000017945 */ /* 0x000fe80003800000 */
[----:B------:R-:W-:Y:S05]  /*1b40*/  @!P2 BRA `(.L_x_18304) ;  /* 0x00000000000ca947 */ /* 0x000fea0003800000 */
[----:B-----5:R-:W-:-:S05]  /*1b50*/  SHF.L.U32 R126, R167, 0x10, RZ ;  /* 0x00000010a77e7819 */ /* 0x020fca00000006ff */
[----:B------:R-:W-:-:S04]  /*1b60*/  FMUL.FTZ R126, R126, UR6 ;  /* 0x000000067e7e7c20 */ /* 0x000fc80008410000 */
[----:B------:R-:W-:-:S07]  /*1b70*/  @P1 FADD.FTZ R126, R110, R126 ;  /* 0x0000007e6e7e1221 */ /* 0x000fce0000010000 */
.L_x_18304:
[----:B------:R-:W-:Y:S05]  /*1b80*/  BSYNC B1 ;  /* 0x0000000000017941 */ /* 0x000fea0003800000 */
.L_x_18303:
[----:B------:R-:W-:Y:S04]  /*1b90*/  BSSY B1, `(.L_x_18305) ;  /* 0x0000006000017945 */ /* 0x000fe80003800000 */
[----:B------:R-:W-:Y:S05]  /*1ba0*/  @!P2 BRA `(.L_x_18306) ;  /* 0x000000000010a947 */ /* 0x000fea0003800000 */
[----:B-----5:R-:W-:-:S04]  /*1bb0*/  PRMT R127, R167, 0x7632, R127 ;  /* 0x00007632a77f7816 */ /* 0x020fc8000000007f */
[----:B------:R-:W-:-:S05]  /*1bc0*/  SHF.L.U32 R127, R127, 0x10, RZ ;  /* 0x000000107f7f7819 */ /* 0x000fca00000006ff */
[----:B------:R-:W-:-:S04]  /*1bd0*/  FMUL.FTZ R127, R127, UR6 ;  /* 0x000000067f7f7c20 */ /* 0x000fc80008410000 */
[----:B------:R-:W-:-:S07]  /*1be0*/  @P1 FADD.FTZ R127, R111, R127 ;  /* 0x0000007f6f7f1221 */ /* 0x000fce0000010000 */
.L_x_18306:
[----:B------:R-:W-:Y:S05]  /*1bf0*/  BSYNC B1 ;  /* 0x0000000000017941 */ /* 0x000fea0003800000 */
.L_x_18305:
[----:B------:R-:W0:Y:S01]  /*1c00*/  LDC.64 R162, c[0x0][0x238] ;  /* 0x00008e00ffa27b82 */ /* 0x000e220000000a00 */
[----:B------:R-:W-:Y:S01]  /*1c10*/  IADD3 R161, R161, 0x20, RZ ;  /* 0x00000020a1a17810 */ /* 0x000fe20007ffe0ff */
[C---:B0-----:R-:W-:Y:S01]  /*1c20*/  IMAD.WIDE.U32 R162, R160.reuse, 0x20, R162 ;  /* 0x00000020a0a27825 */ /* 0x041fe200078e00a2 */
[----:B------:R-:W-:-:S04]  /*1c30*/  IADD3 R160, R160, 0x20, RZ ;  /* 0x00000020a0a07810 */ /* 0x000fc80007ffe0ff */
[----:B------:R2:W-:Y:S04]  /*1c40*/  STG.E.128 desc[UR4][R162.64], R120 ;  /* 0x00000078a2007986 */ /* 0x0005e8000c101d04 */
[----:B------:R2:W-:Y:S02]  /*1c50*/  STG.E.128 desc[UR4][R162.64+0x10], R124 ;  /* 0x0000107ca2007986 */ /* 0x0005e4000c101d04 */
.L_x_18290:
[----:B------:R-:W-:Y:S05]  /*1c60*/  BSYNC B0 ;  /* 0x0000000000007941 */ /* 0x000fea0003800000 */
.L_x_18289:
[----:B------:R-:W-:Y:S01]  /*1c70*/  ISETP.NE.AND P1, PT, R173, RZ, PT ;  /* 0x000000ffad00720c */ /* 0x000fe20003f25270 */
[----:B------:R-:W-:-:S12]  /*1c80*/  BSSY B0, `(.L_x_18307) ;  /* 0x000005f000007945 */ /* 0x000fd80003800000 */
[----:B------:R-:W-:Y:S05]  /*1c90*/  @!P1 BRA `(.L_x_18308) ;  /* 0x0000000400749947 */ /* 0x000fea0003800000 */
[----:B------:R-:W3:Y:S02]  /*1ca0*/  LDC.64 R168, c[0x0][0x230] ;  /* 0x00008c00ffa87b82 */ /* 0x000ee40000000a00 */
[----:B---3--:R-:W-:-:S04]  /*1cb0*/  ISETP.NE.U32.AND P1, PT, R168, RZ, PT ;  /* 0x000000ffa800720c */ /* 0x008fc80003f25070 */
[----:B------:R-:W-:-:S13]  /*1cc0*/  ISETP.NE.AND.EX P1, PT, R169, RZ, PT, P1 ;  /* 0x000000ffa900720c */ /* 0x000fda0003f25310 */
[----:B------:R-:W0:Y:S02]  /*1cd0*/  @P1 LDC.64 R128, c[0x0][0x230] ;  /* 0x00008c00ff801b82 */ /* 0x000e240000000a00 */
[----:B012---:R-:W-:-:S05]  /*1ce0*/  @P1 IMAD.WIDE.U32 R162, R160, 0x20, R128 ;  /* 0x00000020a0a21825 */ /* 0x007fca00078e0080 */
        /* <DEDUP_REMOVED lines=35> */
.L_x_18310:
[----:B------:R-:W-:Y:S05]  /*1f20*/  BSYNC B1 ;  /* 0x0000000000017941 */ /* 0x000fea0003800000 */
.L_x_18309:
[----:B------:R-:W-:Y:S04]  /*1f30*/  BSSY B1, `(.L_x_18311) ;  /* 0x0000006000017945 */ /* 0x000fe80003800000 */
[----:B------:R-:W-:Y:S05]  /*1f40*/  @!P2 BRA `(.L_x_18312) ;  /* 0x000000000010a947 */ /* 0x000fea0003800000 */
[----:B-----5:R-:W-:-:S04]  /*1f50*/  PRMT R129, R164, 0x7632, R129 ;  /* 0x00007632a4817816 */ /* 0x020fc80000000081 */
[----:B------:R-:W-:-:S05]  /*1f60*/  SHF.L.U32 R129, R129, 0x10, RZ ;  /* 0x0000001081817819 */ /* 0x000fca00000006ff */
[----:B------:R-:W-:-:S04]  /*1f70*/  FMUL.FTZ R129, R129, UR6 ;  /* 0x0000000681817c20 */ /* 0x000fc80008410000 */
[----:B------:R-:W-:-:S07]  /*1f80*/  @P1 FADD.FTZ R129, R97, R129 ;  /* 0x0000008161811221 */ /* 0x000fce0000010000 */
.L_x_18312:
[----:B------:R-:W-:Y:S05]  /*1f90*/  BSYNC B1 ;  /* 0x0000000000017941 */ /* 0x000fea0003800000 */
.L_x_18311:
[----:B------:R-:W-:Y:S04]  /*1fa0*/  BSSY B1, `(.L_x_18313) ;  /* 0x0000005000017945 */ /* 0x000fe80003800000 */
[----:B------:R-:W-:Y:S05]  /*1fb0*/  @!P2 BRA `(.L_x_18314) ;  /* 0x00000000000ca947 */ /* 0x000fea0003800000 */
[----:B-----5:R-:W-:-:S05]  /*1fc0*/  SHF.L.U32 R130, R165, 0x10, RZ ;  /* 0x00000010a5827819 */ /* 0x020fca00000006ff */
[----:B------:R-:W-:-:S04]  /*1fd0*/  FMUL.FTZ R130, R130, UR6 ;  /* 0x0000000682827c20 */ /* 0x000fc80008410000 */
[----:B------:R-:W-:-:S07]  /*1fe0*/  @P1 FADD.FTZ R130, R98, R130 ;  /* 0x0000008262821221 */ /* 0x000fce0000010000 */
.L_x_18314:
[----:B------:R-:W-:Y:S05]  /*1ff0*/  BSYNC B1 ;  /* 0x0000000000017941 */ /* 0x000fea0003800000 */
.L_x_18313:
[----:B------:R-:W-:Y:S04]  /*2000*/  BSSY B1, `(.L_x_18315) ;  /* 0x0000006000017945 */ /* 0x000fe80003800000 */
[----:B------:R-:W-:Y:S05]  /*2010*/  @!P2 BRA `(.L_x_18316) ;  /* 0x000000000010a947 */ /* 0x000fea0003800000 */
[----:B-----5:R-:W-:-:S04]  /*2020*/  PRMT R131, R165, 0x7632, R131 ;  /* 0x00007632a5837816 */ /* 0x020fc80000000083 */
[----:B------:R-:W-:-:S05]  /*2030*/  SHF.L.U32 R131, R131, 0x10, RZ ;  /* 0x0000001083837819 */ /* 0x000fca00000006ff */
[----:B------:R-:W-:-:S04]  /*2040*/  FMUL.FTZ R131, R131, UR6 ;  /* 0x0000000683837c20 */ /* 0x000fc80008410000 */
[----:B------:R-:W-:-:S07]  /*2050*/  @P1 FADD.FTZ R131, R99, R131 ;  /* 0x0000008363831221 */ /* 0x000fce0000010000 */
.L_x_18316:
[----:B------:R-:W-:Y:S05]  /*2060*/  BSYNC B1 ;  /* 0x0000000000017941 */ /* 0x000fea0003800000 */
.L_x_18315:
[----:B------:R-:W-:Y:S04]  /*2070*/  BSSY B1, `(.L_x_18317) ;  /* 0x0000005000017945 */ /* 0x000fe80003800000 */
[----:B------:R-:W-:Y:S05]  /*2080*/  @!P2 BRA `(.L_x_18318) ;  /* 0x00000000000ca947 */ /* 0x000fea0003800000 */
[----:B-----5:R-:W-:-:S05]  /*2090*/  SHF.L.U32 R132, R166, 0x10, RZ ;  /* 0x00000010a6847819 */ /* 0x020fca00000006ff */
[----:B------:R-:W-:-:S04]  /*20a0*/  FMUL.FTZ R132, R132, UR6 ;  /* 0x0000000684847c20 */ /* 0x000fc80008410000 */
[----:B------:R-:W-:-:S07]  /*20b0*/  @P1 FADD.FTZ R132, R108, R132 ;  /* 0x000000846c841221 */ /* 0x000fce0000010000 */
.L_x_18318:
[----:B------:R-:W-:Y:S05]  /*20c0*/  BSYNC B1 ;  /* 0x0000000000017941 */ /* 0x000fea0003800000 */
.L_x_18317:
[----:B------:R-:W-:Y:S04]  /*20d0*/  BSSY B1, `(.L_x_18319) ;  /* 0x0000006000017945 */ /* 0x000fe80003800000 */
[----:B------:R-:W-:Y:S05]  /*20e0*/  @!P2 BRA `(.L_x_18320) ;  /* 0x000000000010a947 */ /* 0x000fea0003800000 */
[----:B-----5:R-:W-:-:S04]  /*20f0*/  PRMT R133, R166, 0x7632, R133 ;  /* 0x00007632a6857816 */ /* 0x020fc80000000085 */
[----:B------:R-:W-:-:S05]  /*2100*/  SHF.L.U32 R133, R133, 0x10, RZ ;  /* 0x0000001085857819 */ /* 0x000fca00000006ff */
[----:B------:R-:W-:-:S04]  /*2110*/  FMUL.FTZ R133, R133, UR6 ;  /* 0x0000000685857c20 */ /* 0x000fc80008410000 */
[----:B------:R-:W-:-:S07]  /*2120*/  @P1 FADD.FTZ R133, R109, R133 ;  /* 0x000000856d851221 */ /* 0x000fce0000010000 */
.L_x_18320:
[----:B------:R-:W-:Y:S05]  /*2130*/  BSYNC B1 ;  /* 0x0000000000017941 */ /* 0x000fea0003800000 */
.L_x_18319:
[----:B------:R-:W-:Y:S04]  /*2140*/  BSSY B1, `(.L_x_18321) ;  /* 0x0000005000017945 */ /* 0x000fe80003800000 */
[----:B------:R-:W-:Y:S05]  /*2150*/  @!P2 BRA `(.L_x_18322) ;  /* 0x00000000000ca947 */ /* 0x000fea0003800000 */
[----:B-----5:R-:W-:-:S05]  /*2160*/  SHF.L.U32 R134, R167, 0x10, RZ ;  /* 0x00000010a7867819 */ /* 0x020fca00000006ff */
[----:B------:R-:W-:-:S04]  /*2170*/  FMUL.FTZ R134, R134, UR6 ;  /* 0x0000000686867c20 */ /* 0x000fc80008410000 */
[----:B------:R-:W-:-:S07]  /*2180*/  @P1 FADD.FTZ R134, R110, R134 ;  /* 0x000000866e861221 */ /* 0x000fce0000010000 */
.L_x_18322:
[----:B------:R-:W-:Y:S05]  /*2190*/  BSYNC B1 ;  /* 0x0000000000017941 */ /* 0x000fea0003800000 */
.L_x_18321:
[----:B------:R-:W-:Y:S04]  /*21a0*/  BSSY B1, `(.L_x_18323) ;  /* 0x0000006000017945 */ /* 0x000fe80003800000 */
[----:B------:R-:W-:Y:S05]  /*21b0*/  @!P2 BRA `(.L_x_18324) ;  /* 0x000000000010a947 */ /* 0x000fea0003800000 */
[----:B-----5:R-:W-:-:S04]  /*21c0*/  PRMT R135, R167, 0x7632, R135 ;  /* 0x00007632a7877816 */ /* 0x020fc80000000087 */
[----:B------:R-:W-:-:S05]  /*21d0*/  SHF.L.U32 R135, R135, 0x10, RZ ;  /* 0x0000001087877819 */ /* 0x000fca00000006ff */
[----:B------:R-:W-:-:S04]  /*21e0*/  FMUL.FTZ R135, R135, UR6 ;  /* 0x0000000687877c20 */ /* 0x000fc80008410000 */
[----:B------:R-:W-:-:S07]  /*21f0*/  @P1 FADD.FTZ R135, R111, R135 ;  /* 0x000000876f871221 */ /* 0x000fce0000010000 */
.L_x_18324:
[----:B------:R-:W-:Y:S05]  /*2200*/  BSYNC B1 ;  /* 0x0000000000017941 */ /* 0x000fea0003800000 */
.L_x_18323:
[----:B------:R-:W0:Y:S01]  /*2210*/  LDC.64 R162, c[0x0][0x238] ;  /* 0x00008e00ffa27b82 */ /* 0x000e220000000a00 */
[----:B------:R-:W-:Y:S01]  /*2220*/  IADD3 R161, R161, 0x20, RZ ;  /* 0x00000020a1a17810 */ /* 0x000fe20007ffe0ff */
[C---:B0-----:R-:W-:Y:S01]  /*2230*/  IMAD.WIDE.U32 R162, R160.reuse, 0x20, R162 ;  /* 0x00000020a0a27825 */ /* 0x041fe200078e00a2 */
[----:B------:R-:W-:-:S04]  /*2240*/  IADD3 R160, R160, 0x20, RZ ;  /* 0x00000020a0a07810 */ /* 0x000fc80007ffe0ff */
[----:B------:R3:W-:Y:S04]  /*2250*/  STG.E.128 desc[UR4][R162.64], R128 ;  /* 0x00000080a2007986 */ /* 0x0007e8000c101d04 */
[----:B------:R3:W-:Y:S02]  /*2260*/  STG.E.128 desc[UR4][R162.64+0x10], R132 ;  /* 0x00001084a2007986 */ /* 0x0007e4000c101d04 */
.L_x_18308:
[----:B------:R-:W-:Y:S05]  /*2270*/  BSYNC B0 ;  /* 0x0000000000007941 */ /* 0x000fea0003800000 */
.L_x_18307:
[----:B------:R-:W-:Y:S01]  /*2280*/  ISETP.NE.AND P1, PT, R174, RZ, PT ;  /* 0x000000ffae00720c */ /* 0x000fe20003f25270 */
[----:B------:R-:W-:-:S12]  /*2290*/  BSSY B0, `(.L_x_18325) ;  /* 0x000005f000007945 */ /* 0x000fd80003800000 */
[----:B------:R-:W-:Y:S05]  /*22a0*/  @!P1 BRA `(.L_x_18326) ;  /* 0x0000000400749947 */ /* 0x000fea0003800000 */
[----:B------:R-:W0:Y:S02]  /*22b0*/  LDC.64 R168, c[0x0][0x230] ;  /* 0x00008c00ffa87b82 */ /* 0x000e240000000a00 */
[----:B0-----:R-:W-:-:S04]  /*22c0*/  ISETP.NE.U32.AND P1, PT, R168, RZ, PT ;  /* 0x000000ffa800720c */ /* 0x001fc80003f25070 */
[----:B------:R-:W-:-:S13]  /*22d0*/  ISETP.NE.AND.EX P1, PT, R169, RZ, PT, P1 ;  /* 0x000000ffa900720c */ /* 0x000fda0003f25310 */
[----:B------:R-:W1:Y:S02]  /*22e0*/  @P1 LDC.64 R136, c[0x0][0x230] ;  /* 0x00008c00ff881b82 */ /* 0x000e640000000a00 */
[----:B-123--:R-:W-:-:S05]  /*22f0*/  @P1 IMAD.WIDE.U32 R162, R160, 0x20, R136 ;  /* 0x00000020a0a21825 */ /* 0x00efca00078e0088 */
        /* <DEDUP_REMOVED lines=35> */
.L_x_18328:
[----:B------:R-:W-:Y:S05]  /*2530*/  BSYNC B1 ;  /* 0x0000000000017941 */ /* 0x000fea0003800000 */
.L_x_18327:
[----:B------:R-:W-:Y:S04]  /*2540*/  BSSY B1, `(.L_x_18329) ;  /* 0x0000006000017945 */ /* 0x000fe80003800000 */
[----:B------:R-:W-:Y:S05]  /*2550*/  @!P2 BRA `(.L_x_18330) ;  /* 0x000000000010a947 */ /* 0x000fea0003800000 */
[----:B-----5:R-:W-:-:S04]  /*2560*/  PRMT R137, R164, 0x7632, R137 ;  /* 0x00007632a4897816 */ /* 0x020fc80000000089 */
[----:B------:R-:W-:-:S05]  /*2570*/  SHF.L.U32 R137, R137, 0x10, RZ ;  /* 0x0000001089897819 */ /* 0x000fca00000006ff */
[----:B------:R-:W-:-:S04]  /*2580*/  FMUL.FTZ R137, R137, UR6 ;  /* 0x0000000689897c20 */ /* 0x000fc80008410000 */
[----:B------:R-:W-:-:S07]  /*2590*/  @P1 FADD.FTZ R137, R97, R137 ;  /* 0x0000008961891221 */ /* 0x000fce0000010000 */
.L_x_18330:
[----:B------:R-:W-:Y:S05]  /*25a0*/  BSYNC B1 ;  /* 0x0000000000017941 */ /* 0x000fea0003800000 */
.L_x_18329:
[----:B------:R-:W-:Y:S04]  /*25b0*/  BSSY B1, `(.L_x_18331) ;  /* 0x0000005000017945 */ /* 0x000fe80003800000 */
[----:B------:R-:W-:Y:S05]  /*25c0*/  @!P2 BRA `(.L_x_18332) ;  /* 0x00000000000ca947 */ /* 0x000fea0003800000 */
[----:B-----5:R-:W-:-:S05]  /*25d0*/  SHF.L.U32 R138, R165, 0x10, RZ ;  /* 0x00000010a58a7819 */ /* 0x020fca00000006ff */
[----:B------:R-:W-:-:S04]  /*25e0*/  FMUL.FTZ R138, R138, UR6 ;  /* 0x000000068a8a7c20 */ /* 0x000fc80008410000 */
[----:B------:R-:W-:-:S07]  /*25f0*/  @P1 FADD.FTZ R138, R98, R138 ;  /* 0x0000008a628a1221 */ /* 0x000fce0000010000 */
.L_x_18332:
[----:B------:R-:W-:Y:S05]  /*2600*/  BSYNC B1 ;  /* 0x0000000000017941 */ /* 0x000fea0003800000 */
.L_x_18331:
[----:B------:R-:W-:Y:S04]  /*2610*/  BSSY B1, `(.L_x_18333) ;  /* 0x0000006000017945 */ /* 0x000fe80003800000 */
[----:B------:R-:W-:Y:S05]  /*2620*/  @!P2 BRA `(.L_x_18334) ;  /* 0x000000000010a947 */ /* 0x000fea0003800000 */
[----:B-----5:R-:W-:-:S04]  /*2630*/  PRMT R139, R165, 0x7632, R139 ;  /* 0x00007632a58b7816 */ /* 0x020fc8000000008b */
[----:B------:R-:W-:-:S05]  /*2640*/  SHF.L.U32 R139, R139, 0x10, RZ ;  /* 0x000000108b8b7819 */ /* 0x000fca00000006ff */
[----:B------:R-:W-:-:S04]  /*2650*/  FMUL.FTZ R139, R139, UR6 ;  /* 0x000000068b8b7c20 */ /* 0x000fc80008410000 */
[----:B------:R-:W-:-:S07]  /*2660*/  @P1 FADD.FTZ R139, R99, R139 ;  /* 0x0000008b638b1221 */ /* 0x000fce0000010000 */
.L_x_18334:
[----:B------:R-:W-:Y:S05]  /*2670*/  BSYNC B1 ;  /* 0x0000000000017941 */ /* 0x000fea0003800000 */
.L_x_18333:
[----:B------:R-:W-:Y:S04]  /*2680*/  BSSY B1, `(.L_x_18335) ;  /* 0x0000005000017945 */ /* 0x000fe80003800000 */
[----:B------:R-:W-:Y:S05]  /*2690*/  @!P2 BRA `(.L_x_18336) ;  /* 0x00000000000ca947 */ /* 0x000fea0003800000 */
[----:B-----5:R-:W-:-:S05]  /*26a0*/  SHF.L.U32 R140, R166, 0x10, RZ ;  /* 0x00000010a68c7819 */ /* 0x020fca00000006ff */
[----:B------:R-:W-:-:S04]  /*26b0*/  FMUL.FTZ R140, R140, UR6 ;  /* 0x000000068c8c7c20 */ /* 0x000fc80008410000 */
[----:B------:R-:W-:-:S07]  /*26c0*/  @P1 FADD.FTZ R140, R108, R140 ;  /* 0x0000008c6c8c1221 */ /* 0x000fce0000010000 */
.L_x_18336:
[----:B------:R-:W-:Y:S05]  /*26d0*/  BSYNC B1 ;  /* 0x0000000000017941 */ /* 0x000fea0003800000 */
.L_x_18335:
[----:B------:R-:W-:Y:S04]  /*26e0*/  BSSY B1, `(.L_x_18337) ;  /* 0x0000006000017945 */ /* 0x000fe80003800000 */
[----:B------:R-:W-:Y:S05]  /*26f0*/  @!P2 BRA `(.L_x_18338) ;  /* 0x000000000010a947 */ /* 0x000fea0003800000 */
[----:B-----5:R-:W-:-:S04]  /*2700*/  PRMT R141, R166, 0x7632, R141 ;  /* 0x00007632a68d7816 */ /* 0x020fc8000000008d */
[----:B------:R-:W-:-:S05]  /*2710*/  SHF.L.U32 R141, R141, 0x10, RZ ;  /* 0x000000108d8d7819 */ /* 0x000fca00000006ff */
[----:B------:R-:W-:-:S04]  /*2720*/  FMUL.FTZ R141, R141, UR6 ;  /* 0x000000068d8d7c20 */ /* 0x000fc80008410000 */
[----:B------:R-:W-:-:S07]  /*2730*/  @P1 FADD.FTZ R141, R109, R141 ;  /* 0x0000008d6d8d1221 */ /* 0x000fce0000010000 */
.L_x_18338:
[----:B------:R-:W-:Y:S05]  /*2740*/  BSYNC B1 ;  /* 0x0000000000017941 */ /* 0x000fea0003800000 */
.L_x_18337:
[----:B------:R-:W-:Y:S04]  /*2750*/  BSSY B1, `(.L_x_18339) ;  /* 0x0000005000017945 */ /* 0x000fe80003800000 */
[----:B------:R-:W-:Y:S05]  /*2760*/  @!P2 BRA `(.L_x_18340) ;  /* 0x00000000000ca947 */ /* 0x000fea0003800000 */
[----:B-----5:R-:W-:-:S05]  /*2770*/  SHF.L.U32 R142, R167, 0x10, RZ ;  /* 0x00000010a78e7819 */ /* 0x020fca00000006ff */
[----:B------:R-:W-:-:S04]  /*2780*/  FMUL.FTZ R142, R142, UR6 ;  /* 0x000000068e8e7c20 */ /* 0x000fc80008410000 */
[----:B------:R-:W-:-:S07]  /*2790*/  @P1 FADD.FTZ R142, R110, R142 ;  /* 0x0000008e6e8e1221 */ /* 0x000fce0000010000 */
.L_x_18340:
[----:B------:R-:W-:Y:S05]  /*27a0*/  BSYNC B1 ;  /* 0x0000000000017941 */ /* 0x000fea0003800000 */
.L_x_18339:
[----:B------:R-:W-:Y:S04]  /*27b0*/  BSSY B1, `(.L_x_18341) ;  /* 0x0000006000017945 */ /* 0x000fe80003800000 */
[----:B------:R-:W-:Y:S05]  /*27c0*/  @!P2 BRA `(.L_x_18342) ;  /* 0x000000000010a947 */ /* 0x000fea0003800000 */
[----:B-----5:R-:W-:-:S04]  /*27d0*/  PRMT R143, R167, 0x7632, R143 ;  /* 0x00007632a78f7816 */ /* 0x020fc8000000008f */
[----:B------:R-:W-:-:S05]  /*27e0*/  SHF.L.U32 R143, R143, 0x10, RZ ;  /* 0x000000108f8f7819 */ /* 0x000fca00000006ff */
[----:B------:R-:W-:-:S04]  /*27f0*/  FMUL.FTZ R143, R143, UR6 ;  /* 0x000000068f8f7c20 */ /* 0x000fc80008410000 */
[----:B------:R-:W-:-:S07]  /*2800*/  @P1 FADD.FTZ R143, R111, R143 ;  /* 0x0000008f6f8f1221 */ /* 0x000fce0000010000 */
.L_x_18342:
[----:B------:R-:W-:Y:S05]  /*2810*/  BSYNC B1 ;  /* 0x0000000000017941 */ /* 0x000fea0003800000 */
.L_x_18341:
[----:B------:R-:W0:Y:S01]  /*2820*/  LDC.64 R162, c[0x0][0x238] ;  /* 0x00008e00ffa27b82 */ /* 0x000e220000000a00 */
[----:B------:R-:W-:Y:S01]  /*2830*/  IADD3 R161, R161, 0x20, RZ ;  /* 0x00000020a1a17810 */ /* 0x000fe20007ffe0ff */
[C---:B0-----:R-:W-:Y:S01]  /*2840*/  IMAD.WIDE.U32 R162, R160.reuse, 0x20, R162 ;  /* 0x00000020a0a27825 */ /* 0x041fe200078e00a2 */
[----:B------:R-:W-:-:S04]  /*2850*/  IADD3 R160, R160, 0x20, RZ ;  /* 0x00000020a0a07810 */ /* 0x000fc80007ffe0ff */
[----:B------:R0:W-:Y:S04]  /*2860*/  STG.E.128 desc[UR4][R162.64], R136 ;  /* 0x00000088a2007986 */ /* 0x0001e8000c101d04 */
[----:B------:R0:W-:Y:S02]  /*2870*/  STG.E.128 desc[UR4][R162.64+0x10], R140 ;  /* 0x0000108ca2007986 */ /* 0x0001e4000c101d04 */
.L_x_18326:
[----:B------:R-:W-:Y:S05]  /*2880*/  BSYNC B0 ;  /* 0x0000000000007941 */ /* 0x000fea0003800000 */
.L_x_18325:
[----:B------:R-:W-:Y:S01]  /*2890*/  ISETP.NE.AND P1, PT, R175, RZ, PT ;  /* 0x000000ffaf00720c */ /* 0x000fe20003f25270 */
[----:B------:R-:W-:-:S12]  /*28a0*/  BSSY B0, `(.L_x_18343) ;  /* 0x000005d000007945 */ /* 0x000fd80003800000 */
[----:B------:R-:W-:Y:S05]  /*28b0*/  @!P1 BRA `(.L_x_18344) ;  /* 0x00000004006c9947 */ /* 0x000fea0003800000 */
[----:B------:R-:W0:Y:S08]  /*28c0*/  @P0 LDC.64 R150, c[0x0][0x220] ;  /* 0x00008800ff960b82 */ /* 0x000e300000000a00 */
[----:B------:R-:W1:Y:S01]  /*28d0*/  LDC.64 R168, c[0x0][0x230] ;  /* 0x00008c00ffa87b82 */ /* 0x000e620000000a00 */
[----:B0-----:R-:W-:-:S05]  /*28e0*/  @P0 IMAD.WIDE.U32 R150, R161, 0x10, R150 ;  /* 0x00000010a1960825 */ /* 0x001fca00078e0096 */
[----:B-----5:R0:W5:Y:S01]  /*28f0*/  @P0 LDG.E.128 R164, desc[UR4][R150.64] ;  /* 0x0000000496a40981 */ /* 0x020162000c1e1d00 */
[----:B-1----:R-:W-:-:S04]  /*2900*/  ISETP.NE.U32.AND P0, PT, R168, RZ, PT ;  /* 0x000000ffa800720c */ /* 0x002fc80003f05070 */
[----:B------:R-:W-:-:S13]  /*2910*/  ISETP.NE.AND.EX P0, PT, R169, RZ, PT, P0 ;  /* 0x000000ffa900720c */ /* 0x000fda0003f05300 */
[----:B--23--:R-:W1:Y:S02]  /*2920*/  @P0 LDC.64 R162, c[0x0][0x230] ;  /* 0x00008c00ffa20b82 */ /* 0x00ce640000000a00 */
[----:B-1----:R-:W-:-:S05]  /*2930*/  @P0 IMAD.WIDE.U32 R162, R160, 0x20, R162 ;  /* 0x00000020a0a20825 */ /* 0x002fca00078e00a2 */
[----:B------:R-:W2:Y:S01]  /*2940*/  @P0 LDG.E.128 R96, desc[UR4][R162.64] ;  /* 0x00000004a2600981 */ /* 0x000ea2000c1e1d00 */
[----:B------:R-:W-:-:S03]  /*2950*/  ISETP.GT.AND P1, PT, R0, RZ, PT ;  /* 0x000000ff0000720c */ /* 0x000fc60003f24270 */
[----:B------:R-:W3:Y:S10]  /*2960*/  @P0 LDG.E.128 R108, desc[UR4][R162.64+0x10] ;  /* 0x00001004a26c0981 */ /* 0x000ef4000c1e1d00 */
[----:B------:R-:W-:-:S04]  /*2970*/  @!P1 ISETP.NE.U32.AND P2, PT, R168, RZ, PT ;  /* 0x000000ffa800920c */ /* 0x000fc80003f45070 */
[----:B------:R-:W-:Y:S01]  /*2980*/  @!P1 ISETP.NE.AND.EX P2, PT, R169, RZ, PT, P2 ;  /* 0x000000ffa900920c */ /* 0x000fe20003f45320 */
[----:B------:R-:W-:Y:S03]  /*2990*/  BSSY B1, `(.L_x_18345) ;  /* 0x000001b000017945 */ /* 0x000fe60003800000 */
[----:B--2---:R-:W-:Y:S02]  /*29a0*/  @!P1 FSEL R149, R97, RZ, P2 ;  /* 0x000000ff61959208 */ /* 0x004fe40001000000 */
[----:B------:R-:W-:-:S04]  /*29b0*/  @!P1 ISETP.NE.U32.AND P2, PT, R168, RZ, PT ;  /* 0x000000ffa800920c */ /* 0x000fc80003f45070 */
[----:B------:R-:W-:-:S04]  /*29c0*/  @!P1 ISETP.NE.AND.EX P2, PT, R169, RZ, PT, P2 ;  /* 0x000000ffa900920c */ /* 0x000fc80003f45320 */
[----:B0-----:R-:W-:Y:S02]  /*29d0*/  @!P1 FSEL R150, R98, RZ, P2 ;  /* 0x000000ff62969208 */ /* 0x001fe40001000000 */
        /* <DEDUP_REMOVED lines=22> */
.L_x_18346:
[----:B------:R-:W-:Y:S05]  /*2b40*/  BSYNC B1 ;  /* 0x0000000000017941 */ /* 0x000fea0003800000 */
.L_x_18345:
[----:B------:R-:W-:Y:S04]  /*2b50*/  BSSY B1, `(.L_x_18347) ;  /* 0x0000006000017945 */ /* 0x000fe80003800000 */
[----:B------:R-:W-:Y:S05]  /*2b60*/  @!P1 BRA `(.L_x_18348) ;  /* 0x0000000000109947 */ /* 0x000fea0003800000 */
[----:B-----5:R-:W-:-:S04]  /*2b70*/  PRMT R0, R164, 0x7632, R0 ;  /* 0x00007632a4007816 */ /* 0x020fc80000000000 */
[----:B------:R-:W-:-:S05]  /*2b80*/  SHF.L.U32 R0, R0, 0x10, RZ ;  /* 0x0000001000007819 */ /* 0x000fca00000006ff */
[----:B------:R-:W-:-:S04]  /*2b90*/  FMUL.FTZ R149, R0, UR6 ;  /* 0x0000000600957c20 */ /* 0x000fc80008410000 */
[----:B------:R-:W-:-:S07]  /*2ba0*/  @P0 FADD.FTZ R149, R97, R149 ;  /* 0x0000009561950221 */ /* 0x000fce0000010000 */
.L_x_18348:
[----:B------:R-:W-:Y:S05]  /*2bb0*/  BSYNC B1 ;  /* 0x0000000000017941 */ /* 0x000fea0003800000 */
.L_x_18347:
[----:B------:R-:W-:Y:S04]  /*2bc0*/  BSSY B1, `(.L_x_18349) ;  /* 0x0000005000017945 */ /* 0x000fe80003800000 */
[----:B------:R-:W-:Y:S05]  /*2bd0*/  @!P1 BRA `(.L_x_18350) ;  /* 0x00000000000c9947 */ /* 0x000fea0003800000 */
[----:B-----5:R-:W-:-:S05]  /*2be0*/  SHF.L.U32 R150, R165, 0x10, RZ ;  /* 0x00000010a5967819 */ /* 0x020fca00000006ff */
[----:B------:R-:W-:-:S04]  /*2bf0*/  FMUL.FTZ R150, R150, UR6 ;  /* 0x0000000696967c20 */ /* 0x000fc80008410000 */
[----:B------:R-:W-:-:S07]  /*2c00*/  @P0 FADD.FTZ R150, R98, R150 ;  /* 0x0000009662960221 */ /* 0x000fce0000010000 */
.L_x_18350:
[----:B------:R-:W-:Y:S05]  /*2c10*/  BSYNC B1 ;  /* 0x0000000000017941 */ /* 0x000fea0003800000 */
.L_x_18349:
[----:B------:R-:W-:Y:S04]  /*2c20*/  BSSY B1, `(.L_x_18351) ;  /* 0x0000006000017945 */ /* 0x000fe80003800000 */
[----:B------:R-:W-:Y:S05]  /*2c30*/  @!P1 BRA `(.L_x_18352) ;  /* 0x0000000000109947 */ /* 0x000fea0003800000 */
[----:B-----5:R-:W-:-:S04]  /*2c40*/  PRMT R0, R165, 0x7632, R0 ;  /* 0x00007632a5007816 */ /* 0x020fc80000000000 */
[----:B------:R-:W-:-:S05]  /*2c50*/  SHF.L.U32 R0, R0, 0x10, RZ ;  /* 0x0000001000007819 */ /* 0x000fca00000006ff */
[----:B------:R-:W-:-:S04]  /*2c60*/  FMUL.FTZ R151, R0, UR6 ;  /* 0x0000000600977c20 */ /* 0x000fc80008410000 */
[----:B------:R-:W-:-:S07]  /*2c70*/  @P0 FADD.FTZ R151, R99, R151 ;  /* 0x0000009763970221 */ /* 0x000fce0000010000 */
.L_x_18352:
[----:B------:R-:W-:Y:S05]  /*2c80*/  BSYNC B1 ;  /* 0x0000000000017941 */ /* 0x000fea0003800000 */
.L_x_18351:
[----:B------:R-:W-:Y:S04]  /*2c90*/  BSSY B1, `(.L_x_18353) ;  /* 0x0000005000017945 */ /* 0x000fe80003800000 */
[----:B------:R-:W-:Y:S05]  /*2ca0*/  @!P1 BRA `(.L_x_18354) ;  /* 0x00000000000c9947 */ /* 0x000fea0003800000 */
[----:B-----5:R-:W-:-:S05]  /*2cb0*/  SHF.L.U32 R152, R166, 0x10, RZ ;  /* 0x00000010a6987819 */ /* 0x020fca00000006ff */
[----:B------:R-:W-:-:S04]  /*2cc0*/  FMUL.FTZ R152, R152, UR6 ;  /* 0x0000000698987c20 */ /* 0x000fc80008410000 */
[----:B------:R-:W-:-:S07]  /*2cd0*/  @P0 FADD.FTZ R152, R108, R152 ;  /* 0x000000986c980221 */ /* 0x000fce0000010000 */
.L_x_18354:
[----:B------:R-:W-:Y:S05]  /*2ce0*/  BSYNC B1 ;  /* 0x0000000000017941 */ /* 0x000fea0003800000 */
.L_x_18353:
[----:B------:R-:W-:Y:S04]  /*2cf0*/  BSSY B1, `(.L_x_18355) ;  /* 0x0000006000017945 */ /* 0x000fe80003800000 */
[----:B------:R-:W-:Y:S05]  /*2d00*/  @!P1 BRA `(.L_x_18356) ;  /* 0x0000000000109947 */ /* 0x000fea0003800000 */
[----:B-----5:R-:W-:-:S04]  /*2d10*/  PRMT R0, R166, 0x7632, R0 ;  /* 0x00007632a6007816 */ /* 0x020fc80000000000 */
[----:B------:R-:W-:-:S05]  /*2d20*/  SHF.L.U32 R0, R0, 0x10, RZ ;  /* 0x0000001000007819 */ /* 0x000fca00000006ff */
[----:B------:R-:W-:-:S04]  /*2d30*/  FMUL.FTZ R153, R0, UR6 ;  /* 0x0000000600997c20 */ /* 0x000fc80008410000 */
[----:B------:R-:W-:-:S07]  /*2d40*/  @P0 FADD.FTZ R153, R109, R153 ;  /* 0x000000996d990221 */ /* 0x000fce0000010000 */
.L_x_18356:
[----:B------:R-:W-:Y:S05]  /*2d50*/  BSYNC B1 ;  /* 0x0000000000017941 */ /* 0x000fea0003800000 */
.L_x_18355:
[----:B------:R-:W-:Y:S04]  /*2d60*/  BSSY B1, `(.L_x_18357) ;  /* 0x0000005000017945 */ /* 0x000fe80003800000 */
[----:B------:R-:W-:Y:S05]  /*2d70*/  @!P1 BRA `(.L_x_18358) ;  /* 0x00000000000c9947 */ /* 0x000fea0003800000 */
[----:B-----5:R-:W-:-:S05]  /*2d80*/  SHF.L.U32 R154, R167, 0x10, RZ ;  /* 0x00000010a79a7819 */ /* 0x020fca00000006ff */
[----:B------:R-:W-:-:S04]  /*2d90*/  FMUL.FTZ R154, R154, UR6 ;  /* 0x000000069a9a7c20 */ /* 0x000fc80008410000 */
[----:B------:R-:W-:-:S07]  /*2da0*/  @P0 FADD.FTZ R154, R110, R154 ;  /* 0x0000009a6e9a0221 */ /* 0x000fce0000010000 */
.L_x_18358:
[----:B------:R-:W-:Y:S05]  /*2db0*/  BSYNC B1 ;  /* 0x0000000000017941 */ /* 0x000fea0003800000 */
.L_x_18357:
[----:B------:R-:W-:Y:S04]  /*2dc0*/  BSSY B1, `(.L_x_18359) ;  /* 0x0000006000017945 */ /* 0x000fe80003800000 */
[----:B------:R-:W-:Y:S05]  /*2dd0*/  @!P1 BRA `(.L_x_18360) ;  /* 0x0000000000109947 */ /* 0x000fea0003800000 */
[----:B-----5:R-:W-:-:S04]  /*2de0*/  PRMT R0, R167, 0x7632, R0 ;  /* 0x00007632a7007816 */ /* 0x020fc80000000000 */
[----:B------:R-:W-:-:S05]  /*2df0*/  SHF.L.U32 R0, R0, 0x10, RZ ;  /* 0x0000001000007819 */ /* 0x000fca00000006ff */
[----:B------:R-:W-:-:S04]  /*2e00*/  FMUL.FTZ R155, R0, UR6 ;  /* 0x00000006009b7c20 */ /* 0x000fc80008410000 */
[----:B------:R-:W-:-:S07]  /*2e10*/  @P0 FADD.FTZ R155, R111, R155 ;  /* 0x0000009b6f9b0221 */ /* 0x000fce0000010000 */
.L_x_18360:
[----:B------:R-:W-:Y:S05]  /*2e20*/  BSYNC B1 ;  /* 0x0000000000017941 */ /* 0x000fea0003800000 */
.L_x_18359:
[----:B------:R-:W0:Y:S02]  /*2e30*/  LDC.64 R162, c[0x0][0x238] ;  /* 0x00008e00ffa27b82 */ /* 0x000e240000000a00 */
[----:B0-----:R-:W-:-:S05]  /*2e40*/  IMAD.WIDE.U32 R160, R160, 0x20, R162 ;  /* 0x00000020a0a07825 */ /* 0x001fca00078e00a2 */
[----:B------:R0:W-:Y:S04]  /*2e50*/  STG.E.128 desc[UR4][R160.64], R148 ;  /* 0x00000094a0007986 */ /* 0x0001e8000c101d04 */
[----:B------:R0:W-:Y:S02]  /*2e60*/  STG.E.128 desc[UR4][R160.64+0x10], R152 ;  /* 0x00001098a0007986 */ /* 0x0001e4000c101d04 */
.L_x_18344:
[----:B------:R-:W-:Y:S05]  /*2e70*/  BSYNC B0 ;  /* 0x0000000000007941 */ /* 0x000fea0003800000 */
.L_x_18343:
[----:B------:R-:W-:Y:S01]  /*2e80*/  FADD.FTZ R0, RZ, R104 ;  /* 0x00000068ff007221 */ /* 0x000fe20000010000 */
[C---:B------:R-:W-:Y:S01]  /*2e90*/  ISETP.GT.U32.AND P4, PT, R3.reuse, 0x3f, PT ;  /* 0x0000003f0300780c */ /* 0x040fe20003f84070 */
[----:B------:R-:W-:Y:S01]  /*2ea0*/  UMOV UR8, 0xffffffff ;  /* 0xffffffff00087882 */ /* 0x000fe20000000000 */
[----:B------:R-:W-:Y:S01]  /*2eb0*/  ISETP.GT.U32.AND P3, PT, R3, 0x5f, PT ;  /* 0x0000005f0300780c */ /* 0x000fe20003f64070 */
[----:B0-----:R-:W-:Y:S01]  /*2ec0*/  FADD.FTZ R161, R105, R0 ;  /* 0x0000000069a17221 */ /* 0x001fe20000010000 */
        /* <DEDUP_REMOVED lines=12> */
[----:B-123--:R-:W-:-:S04]  /*2f90*/  FADD.FTZ R163, R113, R0 ;  /* 0x0000000071a37221 */ /* 0x00efc80000010000 */
        /* <DEDUP_REMOVED lines=158> */
.L_x_18386:
[----:B------:R-:W-:Y:S01]  /*3980*/  LOP3.LUT P2, RZ, R170, 0x1f, RZ, 0xc0, !PT ;  /* 0x0000001faaff7812 */ /* 0x000fe2000784c0ff */
[----:B------:R-:W-:Y:S01]  /*3990*/  FMUL.FTZ R0, R161, R161 ;  /* 0x000000a1a1007220 */ /* 0x000fe20000410000 */
[----:B------:R-:W-:Y:S01]  /*39a0*/  ISETP.NE.AND P1, PT, R176, RZ, PT ;  /* 0x000000ffb000720c */ /* 0x000fe20003f25270 */
[----:B-1----:R-:W-:Y:S01]  /*39b0*/  FADD.FTZ R179, R177, R178 ;  /* 0x000000b2b1b37221 */ /* 0x002fe20000010000 */
[----:B------:R-:W-:Y:S02]  /*39c0*/  BSSY B0, `(.L_x_18362) ;  /* 0x00000ea000007945 */ /* 0x000fe40003800000 */
[----:B0-----:R-:W-:Y:S01]  /*39d0*/  FSEL R177, R0, RZ, P1 ;  /* 0x000000ff00b17208 */ /* 0x001fe20000800000 */
[----:B------:R-:W-:-:S04]  /*39e0*/  FFMA.FTZ R160, R179, R160, UR7 ;  /* 0x00000007b3a07e23 */ /* 0x000fc800080100a0 */
[----:B------:R-:W-:Y:S02]  /*39f0*/  FADD.FTZ R0, R160, R177 ;  /* 0x000000b1a0007221 */ /* 0x000fe40000010000 */
[----:B------:R-:W0:Y:S04]  /*3a00*/  @!P2 LDC.64 R162, c[0x0][0x250] ;  /* 0x00009400ffa2ab82 */ /* 0x000e280000000a00 */
[----:B------:R-:W1:Y:S04]  /*3a10*/  MUFU.RSQ R0, R0 ;  /* 0x0000000000007308 */ /* 0x000e680000001400 */
[----:B------:R-:W2:Y:S01]  /*3a20*/  @!P2 LDC.64 R168, c[0x0][0x258] ;  /* 0x00009600ffa8ab82 */ /* 0x000ea20000000a00 */
[----:B0-----:R-:W-:-:S04]  /*3a30*/  @!P2 LEA R162, P0, R156, R162, 0x2 ;  /* 0x000000a29ca2a211 */ /* 0x001fc800078010ff */
[C---:B------:R-:W-:Y:S02]  /*3a40*/  @!P2 LEA.HI.X R163, R156.reuse, R163, R158, 0x2, P0 ;  /* 0x000000a39ca3a211 */ /* 0x040fe400000f149e */
[----:B--2---:R-:W-:-:S03]  /*3a50*/  @!P2 LEA R168, P0, R156, R168, 0x2 ;  /* 0x000000a89ca8a211 */ /* 0x004fc600078010ff */
[----:B------:R0:W-:Y:S01]  /*3a60*/  @!P2 STG.E desc[UR4][R162.64], R161 ;  /* 0x000000a1a200a986 */ /* 0x0001e2000c101904 */
[----:B------:R-:W-:Y:S02]  /*3a70*/  @!P2 LEA.HI.X R169, R156, R169, R158, 0x2, P0 ;  /* 0x000000a99ca9a211 */ /* 0x000fe400000f149e */
[----:B-----5:R-:W-:-:S03]  /*3a80*/  ISETP.GE.AND P0, PT, R157, 0x1, PT ;  /* 0x000000019d00780c */ /* 0x020fc60003f06270 */
[----:B-1----:R0:W-:Y:S10]  /*3a90*/  @!P2 STG.E desc[UR4][R168.64], R0 ;  /* 0x00000000a800a986 */ /* 0x0021f4000c101904 */
[----:B------:R-:W-:Y:S05]  /*3aa0*/  @!P0 BRA `(.L_x_18363) ;  /* 0x0000000c006c8947 */ /* 0x000fea0003800000 */
[----:B------:R-:W-:Y:S01]  /*3ab0*/  IADD3 R2, R157, -0x1, RZ ;  /* 0xffffffff9d027810 */ /* 0x000fe20007ffe0ff */
[----:B------:R-:W-:Y:S01]  /*3ac0*/  BSSY B1, `(.L_x_18364) ;  /* 0x0000028000017945 */ /* 0x000fe20003800000 */
[----:B0-----:R-:W-:-:S03]  /*3ad0*/  FSEL R161, R161, RZ, !P1 ;  /* 0x000000ffa1a17208 */ /* 0x001fc60004800000 */
[----:B------:R-:W-:Y:S01]  /*3ae0*/  IMAD R159, R2, R159, RZ ;  /* 0x0000009f029f7224 */ /* 0x000fe200078e02ff */
[----:B------:R-:W-:-:S04]  /*3af0*/  LOP3.LUT R2, R170, 0x1f, RZ, 0xc0, !PT ;  /* 0x0000001faa027812 */ /* 0x000fc800078ec0ff */
        /* <DEDUP_REMOVED lines=36> */
.L_x_18365:
[----:B------:R-:W-:Y:S05]  /*3d40*/  BSYNC B1 ;  /* 0x0000000000017941 */ /* 0x000fea0003800000 */
.L_x_18364:
        /* <DEDUP_REMOVED lines=35> */
.L_x_18367:
[----:B------:R-:W-:Y:S05]  /*3f80*/  BSYNC B1 ;  /* 0x0000000000017941 */ /* 0x000fea0003800000 */
.L_x_18366:
        /* <DEDUP_REMOVED lines=35> */
.L_x_18369:
[----:B------:R-:W-:Y:S05]  /*41c0*/  BSYNC B1 ;  /* 0x0000000000017941 */ /* 0x000fea0003800000 */
.L_x_18368:
        /* <DEDUP_REMOVED lines=35> */
.L_x_18371:
[----:B------:R-:W-:Y:S05]  /*4400*/  BSYNC B1 ;  /* 0x0000000000017941 */ /* 0x000fea0003800000 */
.L_x_18370:
        /* <DEDUP_REMOVED lines=35> */
.L_x_18373:
[----:B------:R-:W-:Y:S05]  /*4640*/  BSYNC B1 ;  /* 0x0000000000017941 */ /* 0x000fea0003800000 */
.L_x_18372:
        /* <DEDUP_REMOVED lines=33> */
.L_x_18363:
[----:B------:R-:W-:Y:S05]  /*4860*/  BSYNC B0 ;  /* 0x0000000000007941 */ /* 0x000fea0003800000 */
.L_x_18362:
[----:B0123--:R-:W0:Y:S02]  /*4870*/  LDC.64 R158, c[0x0][0x210] ;  /* 0x00008400ff9e7b82 */ /* 0x00fe240000000a00 */
[----:B0-----:R-:W-:-:S04]  /*4880*/  LEA R156, R158, R156, 0x2 ;  /* 0x0000009c9e9c7211 */ /* 0x001fc800078e10ff */
[----:B------:R-:W-:-:S13]  /*4890*/  ISETP.GE.AND P0, PT, R156, R159, PT ;  /* 0x0000009f9c00720c */ /* 0x000fda0003f06270 */
[----:B------:R-:W-:Y:S05]  /*48a0*/  @!P0 BRA `(.L_x_18374) ;  /* 0xffffffc000188947 */ /* 0x000fea000383ffff */
[----:B------:R-:W-:Y:S05]  /*48b0*/  EXIT ;  /* 0x000000000000794d */ /* 0x000fea0003800000 */
.L_x_18361:
        /* <DEDUP_REMOVED lines=8> */
.L_x_18376:
[----:B------:R-:W-:Y:S05]  /*4940*/  BSYNC B0 ;  /* 0x0000000000007941 */ /* 0x000fea0003800000 */
.L_x_18375:
        /* <DEDUP_REMOVED lines=10> */
.L_x_18377:
[----:B------:R-:W-:Y:S01]  /*49f0*/  HFMA2.MMA R181, -RZ, RZ, 0, 2.384185791015625e-07 ;  /* 0x00000004ffb57435 */ /* 0x000fe200000001ff */
[----:B------:R-:W-:-:S05]  /*4a00*/  MOV R163, R178 ;  /* 0x000000b200a37202 */ /* 0x000fca0000000f00 */
[----:B------:R-:W-:-:S05]  /*4a10*/  FADD.FTZ R163, R162, R163 ;  /* 0x000000a3a2a37221 */ /* 0x000fca0000010000 */
[----:B------:R-:W-:-:S07]  /*4a20*/  MOV R180, R163 ;  /* 0x000000a300b47202 */ /* 0x000fce0000000f00 */
[----:B------:R-:W-:Y:S05]  /*4a30*/  WARPSYNC.COLLECTIVE R179, `(.L_x_18378) ;  /* 0x00000000b3087348 */ /* 0x000fea0003c00000 */
[----:B------:R0:W1:Y:S02]  /*4a40*/  SHFL.BFLY P6, R178, R180, R181, R182 ;  /* 0x0c0000b5b4b27389 */ /* 0x00006400000c00b6 */
[----:B01----:R-:W-:Y:S01]  /*4a50*/  ENDCOLLECTIVE ;  /* 0x000000000000791b */ /* 0x003fe20003800000 */
.L_x_18378:
[----:B------:R-:W-:Y:S01]  /*4a60*/  HFMA2.MMA R181, -RZ, RZ, 0, 4.76837158203125e-07 ;  /* 0x00000008ffb57435 */ /* 0x000fe200000001ff */
[----:B------:R-:W-:-:S05]  /*4a70*/  MOV R0, R178 ;  /* 0x000000b200007202 */ /* 0x000fca0000000f00 */
[----:B------:R-:W-:-:S05]  /*4a80*/  FADD.FTZ R168, R163, R0 ;  /* 0x00000000a3a87221 */ /* 0x000fca0000010000 */
[----:B------:R-:W-:-:S07]  /*4a90*/  MOV R180, R168 ;  /* 0x000000a800b47202 */ /* 0x000fce0000000f00 */
[----:B------:R-:W-:Y:S05]  /*4aa0*/  WARPSYNC.COLLECTIVE R179, `(.L_x_18379) ;  /* 0x00000000b3087348 */ /* 0x000fea0003c00000 */
[----:B------:R0:W1:Y:S02]  /*4ab0*/  SHFL.BFLY P6, R178, R180, R181, R182 ;  /* 0x0c0000b5b4b27389 */ /* 0x00006400000c00b6 */
[----:B01----:R-:W-:Y:S01]  /*4ac0*/  ENDCOLLECTIVE ;  /* 0x000000000000791b */ /* 0x003fe20003800000 */
.L_x_18379:
[----:B------:R-:W-:Y:S01]  /*4ad0*/  HFMA2.MMA R181, -RZ, RZ, 0, 9.5367431640625e-07 ;  /* 0x00000010ffb57435 */ /* 0x000fe200000001ff */
[----:B------:R-:W-:-:S05]  /*4ae0*/  MOV R169, R178 ;  /* 0x000000b200a97202 */ /* 0x000fca0000000f00 */
[----:B------:R-:W-:-:S05]  /*4af0*/  FADD.FTZ R169, R168, R169 ;  /* 0x000000a9a8a97221 */ /* 0x000fca0000010000 */
[----:B------:R-:W-:-:S07]  /*4b00*/  MOV R180, R169 ;  /* 0x000000a900b47202 */ /* 0x000fce0000000f00 */
[----:B------:R-:W-:Y:S05]  /*4b10*/  WARPSYNC.COLLECTIVE R179, `(.L_x_18380) ;  /* 0x00000000b3087348 */ /* 0x000fea0003c00000 */
[----:B------:R0:W1:Y:S02]  /*4b20*/  SHFL.BFLY P6, R178, R180, R181, R182 ;  /* 0x0c0000b5b4b27389 */ /* 0x00006400000c00b6 */
[----:B01----:R-:W-:Y:S01]  /*4b30*/  ENDCOLLECTIVE ;  /* 0x000000000000791b */ /* 0x003fe20003800000 */
.L_x_18380:
        /* <DEDUP_REMOVED lines=105> */
.L_x_18381:
[----:B------:R-:W-:Y:S01]  /*51d0*/  HFMA2.MMA R181, -RZ, RZ, 0, 1.1920928955078125e-07 ;  /* 0x00000002ffb57435 */ /* 0x000fe200000001ff */
[----:B------:R-:W-:-:S05]  /*51e0*/  MOV R163, R178 ;  /* 0x000000b200a37202 */ /* 0x000fca0000000f00 */
[----:B------:R-:W-:-:S05]  /*51f0*/  FADD.FTZ R163, R0, R163 ;  /* 0x000000a300a37221 */ /* 0x000fca0000010000 */
[----:B------:R-:W-:-:S07]  /*5200*/  MOV R180, R163 ;  /* 0x000000a300b47202 */ /* 0x000fce0000000f00 */
[----:B------:R-:W-:Y:S05]  /*5210*/  WARPSYNC.COLLECTIVE R179, `(.L_x_18382) ;  /* 0x00000000b3087348 */ /* 0x000fea0003c00000 */
[----:B------:R0:W1:Y:S02]  /*5220*/  SHFL.BFLY P6, R178, R180, R181, R182 ;  /* 0x0c0000b5b4b27389 */ /* 0x00006400000c00b6 */
[----:B01----:R-:W-:Y:S01]  /*5230*/  ENDCOLLECTIVE ;  /* 0x000000000000791b */ /* 0x003fe20003800000 */
.L_x_18382:
[----:B------:R-:W-:Y:S01]  /*5240*/  HFMA2.MMA R181, -RZ, RZ, 0, 2.384185791015625e-07 ;  /* 0x00000004ffb57435 */ /* 0x000fe200000001ff */
[----:B------:R-:W-:-:S05]  /*5250*/  MOV R162, R178 ;  /* 0x000000b200a27202 */ /* 0x000fca0000000f00 */
[----:B------:R-:W-:-:S05]  /*5260*/  FADD.FTZ R162, R163, R162 ;  /* 0x000000a2a3a27221 */ /* 0x000fca0000010000 */
[----:B------:R-:W-:-:S07]  /*5270*/  MOV R180, R162 ;  /* 0x000000a200b47202 */ /* 0x000fce0000000f00 */
[----:B------:R-:W-:Y:S05]  /*5280*/  WARPSYNC.COLLECTIVE R179, `(.L_x_18383) ;  /* 0x00000000b3087348 */ /* 0x000fea0003c00000 */
[----:B------:R0:W1:Y:S02]  /*5290*/  SHFL.BFLY P6, R178, R180, R181, R182 ;  /* 0x0c0000b5b4b27389 */ /* 0x00006400000c00b6 */
[----:B01----:R-:W-:Y:S01]  /*52a0*/  ENDCOLLECTIVE ;  /* 0x000000000000791b */ /* 0x003fe20003800000 */
.L_x_18383:
[----:B------:R-:W-:Y:S01]  /*52b0*/  HFMA2.MMA R181, -RZ, RZ, 0, 4.76837158203125e-07 ;  /* 0x00000008ffb57435 */ /* 0x000fe200000001ff */
[----:B------:R-:W-:-:S05]  /*52c0*/  MOV R169, R178 ;  /* 0x000000b200a97202 */ /* 0x000fca0000000f00 */
[----:B------:R-:W-:-:S05]  /*52d0*/  FADD.FTZ R169, R162, R169 ;  /* 0x000000a9a2a97221 */ /* 0x000fca0000010000 */
[----:B------:R-:W-:-:S07]  /*52e0*/  MOV R180, R169 ;  /* 0x000000a900b47202 */ /* 0x000fce0000000f00 */
[----:B------:R-:W-:Y:S05]  /*52f0*/  WARPSYNC.COLLECTIVE R179, `(.L_x_18384) ;  /* 0x00000000b3087348 */ /* 0x000fea0003c00000 */
[----:B------:R0:W1:Y:S02]  /*5300*/  SHFL.BFLY P6, R178, R180, R181, R182 ;  /* 0x0c0000b5b4b27389 */ /* 0x00006400000c00b6 */
[----:B01----:R-:W-:Y:S01]  /*5310*/  ENDCOLLECTIVE ;  /* 0x000000000000791b */ /* 0x003fe20003800000 */
.L_x_18384:
[----:B------:R-:W-:Y:S01]  /*5320*/  HFMA2.MMA R181, -RZ, RZ, 0, 9.5367431640625e-07 ;  /* 0x00000010ffb57435 */ /* 0x000fe200000001ff */
[----:B------:R-:W-:-:S05]  /*5330*/  MOV R168, R178 ;  /* 0x000000b200a87202 */ /* 0x000fca0000000f00 */
[----:B------:R-:W-:-:S05]  /*5340*/  FADD.FTZ R177, R169, R168 ;  /* 0x000000a8a9b17221 */ /* 0x000fca0000010000 */
[----:B------:R-:W-:-:S07]  /*5350*/  MOV R180, R177 ;  /* 0x000000b100b47202 */ /* 0x000fce0000000f00 */
[----:B------:R-:W-:Y:S05]  /*5360*/  WARPSYNC.COLLECTIVE R179, `(.L_x_18385) ;  /* 0x00000000b3087348 */ /* 0x000fea0003c00000 */
[----:B------:R0:W1:Y:S02]  /*5370*/  SHFL.BFLY P6, R178, R180, R181, R182 ;  /* 0x0c0000b5b4b27389 */ /* 0x00006400000c00b6 */
[----:B01----:R-:W-:Y:S01]  /*5380*/  ENDCOLLECTIVE ;  /* 0x000000000000791b */ /* 0x003fe20003800000 */
.L_x_18385:
[----:B------:R-:W-:Y:S05]  /*5390*/  BRA `(.L_x_18386) ;  /* 0xffffffe400787947 */ /* 0x000fea000383ffff */
.L_x_18387:
        /* <DEDUP_REMOVED lines=14> */
.L_x_44401:


//--------------------- .text._ZN10layer_norm13ln_fwd_kernelINS_13Kernel_traitsIf13__nv_bfloat16fS2_fjLj1536ELj1ELj4ELj1ELj16ENS_18Kernel_traits_baseILj1536EfS2_fS2_fjLj128EEEEELb0ELb0ELb1ELb1EEEvNS_9FwdParamsE --------------------------
	.section	.text._ZN10layer_norm13ln_fwd_kernelINS_13Kernel_traitsIf13__nv_bfloat16fS2_fjLj1536ELj1ELj4ELj1ELj16ENS_18Kernel_traits_baseILj1536EfS2_fS2_fjLj128EEEEELb0ELb0ELb1ELb1EEEvNS_9FwdParamsE,"ax",@progbits
	.align	128
        .global         _ZN10layer_norm13ln_fwd_kernelINS_13Kernel_traitsIf13__nv_bfloat16fS2_fjLj1536ELj1ELj4ELj1ELj16ENS_18Kernel_traits_baseILj1536EfS2_fS2_fjLj128EEEEELb0ELb0ELb1ELb1EEEvNS_9FwdParamsE
        .type           _ZN10layer_norm13ln_fwd_kernelINS_13Kernel_traitsIf13__nv_bfloat16fS2_fjLj1536ELj1ELj4ELj1ELj16ENS_18Kernel_traits_baseILj1536EfS2_fS2_fjLj128EEEEELb0ELb0ELb1ELb1EEEvNS_9FwdParamsE,@function
        .size           _ZN10layer_norm13ln_fwd_kernelINS_13Kernel_traitsIf13__nv_bfloat16fS2_fjLj1536ELj1ELj4ELj1ELj16ENS_18Kernel_traits_baseILj1536EfS2_fS2_fjLj128EEEEELb0ELb0ELb1ELb1EEEvNS_9FwdParamsE,(.L_x_44402 - _ZN10layer_norm13ln_fwd_kernelINS_13Kernel_traitsIf13__nv_bfloat16fS2_fjLj1536ELj1ELj4ELj1ELj16ENS_18Kernel_traits_baseILj1536EfS2_fS2_fjLj128EEEEELb0ELb0ELb1ELb1EEEvNS_9FwdParamsE)
        .other          _ZN10layer_norm13ln_fwd_kernelINS_13Kernel_traitsIf13__nv_bfloat16fS2_fjLj1536ELj1ELj4ELj1ELj16ENS_18Kernel_traits_baseILj1536EfS2_fS2_fjLj128EEEEELb0ELb0ELb1ELb1EEEvNS_9FwdParamsE,@"STO_CUDA_ENTRY STV_DEFAULT"
_ZN10layer_norm13ln_fwd_kernelINS_13Kernel_traitsIf13__nv_bfloat16fS2_fjLj1536ELj1ELj4ELj1ELj16ENS_18Kernel_traits_baseILj1536EfS2_fS2_fjLj128EEEEELb0ELb0ELb1ELb1EEEvNS_9FwdParamsE:
.text._ZN10layer_norm13ln_fwd_kernelINS_13Kernel_traitsIf13__nv_bfloat16fS2_fjLj1536ELj1ELj4ELj1ELj16ENS_18Kernel_traits_baseILj1536EfS2_fS2_fjLj128EEEEELb0ELb0ELb1ELb1EEEvNS_9FwdParamsE:
        /* <DEDUP_REMOVED lines=68> */
[----:B0-----:R-:W-:Y:S01]  /*0440*/  LOP3.LUT R2, R102, 0x1f, RZ, 0xc0, !PT ;  /* 0x0000001f66027812 */ /* 0x001fe200078ec0ff */
[----:B------:R-:W-:Y:S01]  /*0450*/  ULDC UR7, c[0x0][0x2d8] ;  /* 0x0000b60000077ab9 */ /* 0x000fe20000000800 */
[----:B------:R-:W-:-:S02]  /*0460*/  MOV R3, R0 ;  /* 0x0000000000037202 */ /* 0x000fc40000000f00 */
[----:B------:R-:W-:Y:S01]  /*0470*/  ISETP.NE.AND P4, PT, RZ, UR6, PT ;  /* 0x00000006ff007c0c */ /* 0x000fe2000bf85270 */
[----:B------:R-:W-:-:S12]  /*0480*/  ULDC UR6, c[0x0][0x29c] ;  /* 0x0000a70000067ab9 */ /* 0x000fd80000000800 */
.L_x_18487:
[----:B0-----:R-:W0:Y:S08]  /*0490*/  LDC.64 R164, c[0x0][0x230] ;  /* 0x00008c00ffa47b82 */ /* 0x001e300000000a00 */
[----:B------:R-:W2:Y:S08]  /*04a0*/  LDC.64 R112, c[0x0][0x280] ;  /* 0x0000a000ff707b82 */ /* 0x000eb00000000a00 */
[----:B------:R-:W3:Y:S01]  /*04b0*/  LDC R152, c[0x0][0x218] ;  /* 0x00008600ff987b82 */ /* 0x000ee20000000800 */
[----:B0-----:R-:W-:-:S07]  /*04c0*/  ISETP.NE.U32.AND P0, PT, R164, RZ, PT ;  /* 0x000000ffa400720c */ /* 0x001fce0003f05070 */
[----:B------:R-:W0:Y:S01]  /*04d0*/  LDC.64 R154, c[0x0][0x238] ;  /* 0x00008e00ff9a7b82 */ /* 0x000e220000000a00 */
[----:B------:R-:W-:Y:S01]  /*04e0*/  ISETP.NE.AND.EX P0, PT, R165, RZ, PT, P0 ;  /* 0x000000ffa500720c */ /* 0x000fe20003f05300 */
[----:B--2---:R-:W-:-:S06]  /*04f0*/  IMAD.WIDE R112, R3, 0x4, R112 ;  /* 0x0000000403707825 */ /* 0x004fcc00078e0270 */
[----:B------:R-:W2:Y:S01]  /*0500*/  LDG.E R112, desc[UR4][R112.64] ;  /* 0x0000000470707981 */ /* 0x000ea2000c1e1900 */
[----:B---3--:R-:W-:-:S05]  /*0510*/  IMAD R0, R3, R152, RZ ;  /* 0x0000009803007224 */ /* 0x008fca00078e02ff */
[----:B------:R-:W3:Y:S01]  /*0520*/  @P0 LDC.64 R116, c[0x0][0x230] ;  /* 0x00008c00ff740b82 */ /* 0x000ee20000000a00 */
[----:B------:R-:W-:-:S04]  /*0530*/  SHF.R.S32.HI R115, RZ, 0x1f, R0 ;  /* 0x0000001fff737819 */ /* 0x000fc80000011400 */
[----:B------:R-:W-:-:S03]  /*0540*/  LEA.HI R115, R115, R0, RZ, 0x3 ;  /* 0x0000000073737211 */ /* 0x000fc600078f18ff */
[----:B------:R-:W4:Y:S01]  /*0550*/  @P0 LDC.64 R122, c[0x0][0x230] ;  /* 0x00008c00ff7a0b82 */ /* 0x000f220000000a00 */
[----:B------:R-:W-:-:S07]  /*0560*/  LEA.HI.SX32 R157, R115, R2, 0x1d ;  /* 0x00000002739d7211 */ /* 0x000fce00078feaff */
[----:B------:R-:W0:Y:S01]  /*0570*/  LDC.64 R114, c[0x0][0x288] ;  /* 0x0000a200ff727b82 */ /* 0x000e220000000a00 */
[----:B---3--:R-:W-:-:S05]  /*0580*/  @P0 IMAD.WIDE.U32 R116, R157, 0x20, R116 ;  /* 0x000000209d740825 */ /* 0x008fca00078e0074 */
[----:B-1----:R-:W3:Y:S04]  /*0590*/  @P0 LDG.E.128 R100, desc[UR4][R116.64] ;  /* 0x0000000474640981 */ /* 0x002ee8000c1e1d00 */
[----:B------:R-:W3:Y:S01]  /*05a0*/  @P0 LDG.E.128 R104, desc[UR4][R116.64+0x10] ;  /* 0x0000100474680981 */ /* 0x000ee2000c1e1d00 */
[----:B0-----:R-:W-:-:S05]  /*05b0*/  IMAD.WIDE R114, R3, 0x4, R114 ;  /* 0x0000000403727825 */ /* 0x001fca00078e0272 */
[----:B-----5:R3:W5:Y:S01]  /*05c0*/  LDG.E R153, desc[UR4][R114.64] ;  /* 0x0000000472997981 */ /* 0x020762000c1e1900 */
[C---:B------:R-:W-:Y:S01]  /*05d0*/  IADD3 R129, R157.reuse, 0x20, RZ ;  /* 0x000000209d817810 */ /* 0x040fe20007ffe0ff */
[----:B------:R-:W-:Y:S01]  /*05e0*/  BSSY B0, `(.L_x_18388) ;  /* 0x000002a000007945 */ /* 0x000fe20003800000 */
[----:B------:R-:W-:-:S04]  /*05f0*/  IMAD.WIDE.U32 R120, R157, 0x20, R154 ;  /* 0x000000209d787825 */ /* 0x000fc800078e009a */
[----:B----4-:R-:W-:Y:S01]  /*0600*/  @P0 IMAD.WIDE.U32 R122, R129, 0x20, R122 ;  /* 0x00000020817a0825 */ /* 0x010fe200078e007a */
[C---:B--2---:R-:W-:Y:S02]  /*0610*/  ISETP.GE.AND P5, PT, R112.reuse, 0x1, PT ;  /* 0x000000017000780c */ /* 0x044fe40003fa6270 */
        /* <DEDUP_REMOVED lines=10> */
[----:B------:R-:W-:Y:S01]  /*06c0*/  @P5 LEA.HI R113, R0, R113, RZ, 0x3 ;  /* 0x0000007100715211 */ /* 0x000fe200078f18ff */
[----:B------:R-:W-:Y:S01]  /*06d0*/  HFMA2.MMA R0, -RZ, RZ, 0, 0 ;  /* 0x00000000ff007435 */ /* 0x000fe200000001ff */
[----:B------:R-:W-:Y:S02]  /*06e0*/  @!P6 ISETP.NE.AND.EX P2, PT, R165, RZ, PT, P2 ;  /* 0x000000ffa500e20c */ /* 0x000fe40003f45320 */
[----:B---3--:R-:W-:-:S03]  /*06f0*/  @!P6 FSEL R114, R102, RZ, P3 ;  /* 0x000000ff6672e208 */ /* 0x008fc60001800000 */
[----:B------:R-:W-:Y:S02]  /*0700*/  @P5 LEA.HI.SX32 R0, R113, R2, 0x1d ;  /* 0x0000000271005211 */ /* 0x000fe400078feaff */
[----:B------:R-:W-:Y:S02]  /*0710*/  @!P6 FSEL R113, R101, RZ, P1 ;  /* 0x000000ff6571e208 */ /* 0x000fe40000800000 */
[----:B------:R-:W-:Y:S01]  /*0720*/  @!P6 ISETP.NE.U32.AND P1, PT, R164, RZ, PT ;  /* 0x000000ffa400e20c */ /* 0x000fe20003f25070 */
[----:B0-----:R-:W-:Y:S01]  /*0730*/  @P5 IMAD.WIDE.U32 R118, R0, 0x10, R118 ;  /* 0x0000001000765825 */ /* 0x001fe200078e0076 */
[----:B------:R-:W-:Y:S02]  /*0740*/  @!P6 ISETP.NE.U32.AND P3, PT, R164, RZ, PT ;  /* 0x000000ffa400e20c */ /* 0x000fe40003f65070 */
[C---:B------:R-:W-:Y:S02]  /*0750*/  @!P6 ISETP.NE.AND.EX P1, PT, R165.reuse, RZ, PT, P1 ;  /* 0x000000ffa500e20c */ /* 0x040fe40003f25310 */
[----:B------:R-:W-:Y:S01]  /*0760*/  @!P6 ISETP.NE.AND.EX P3, PT, R165, RZ, PT, P3 ;  /* 0x000000ffa500e20c */ /* 0x000fe20003f65330 */
[----:B------:R0:W5:Y:S01]  /*0770*/  @P5 LDG.E.128 R108, desc[UR4][R118.64] ;  /* 0x00000004766c5981 */ /* 0x000162000c1e1d00 */
[----:B------:R-:W-:-:S02]  /*0780*/  @!P6 FSEL R115, R103, RZ, P2 ;  /* 0x000000ff6773e208 */ /* 0x000fc40001000000 */
[----:B------:R-:W-:Y:S02]  /*0790*/  @!P6 FSEL R116, R104, RZ, P1 ;  /* 0x000000ff6874e208 */ /* 0x000fe40000800000 */
[----:B------:R-:W-:Y:S02]  /*07a0*/  @!P6 FSEL R117, R105, RZ, P3 ;  /* 0x000000ff6975e208 */ /* 0x000fe40001800000 */
[C---:B------:R-:W-:Y:S02]  /*07b0*/  @!P6 ISETP.NE.U32.AND P2, PT, R164.reuse, RZ, PT ;  /* 0x000000ffa400e20c */ /* 0x040fe40003f45070 */
[C---:B------:R-:W-:Y:S02]  /*07c0*/  @!P6 ISETP.NE.U32.AND P1, PT, R164.reuse, RZ, PT ;  /* 0x000000ffa400e20c */ /* 0x040fe40003f25070 */
[----:B------:R-:W-:Y:S02]  /*07d0*/  @!P6 ISETP.NE.U32.AND P3, PT, R164, RZ, PT ;  /* 0x000000ffa400e20c */ /* 0x000fe40003f65070 */
[----:B------:R-:W-:-:S02]  /*07e0*/  @!P6 ISETP.NE.AND.EX P2, PT, R165, RZ, PT, P2 ;  /* 0x000000ffa500e20c */ /* 0x000fc40003f45320 */
[C---:B------:R-:W-:Y:S02]  /*07f0*/  @!P6 ISETP.NE.AND.EX P1, PT, R165.reuse, RZ, PT, P1 ;  /* 0x000000ffa500e20c */ /* 0x040fe40003f25310 */
[----:B------:R-:W-:Y:S02]  /*0800*/  @!P6 ISETP.NE.AND.EX P3, PT, R165, RZ, PT, P3 ;  /* 0x000000ffa500e20c */ /* 0x000fe40003f65330 */
[----:B0-----:R-:W-:Y:S02]  /*0810*/  @!P6 FSEL R118, R106, RZ, P1 ;  /* 0x000000ff6a76e208 */ /* 0x001fe40000800000 */
[----:B------:R-:W-:Y:S02]  /*0820*/  @!P6 FSEL R119, R107, RZ, P3 ;  /* 0x000000ff6b77e208 */ /* 0x000fe40001800000 */
[----:B------:R-:W-:Y:S01]  /*0830*/  @!P6 FSEL R112, R100, RZ, P2 ;  /* 0x000000ff6470e208 */ /* 0x000fe20001000000 */
[----:B------:R-:W-:Y:S06]  /*0840*/  @!P6 BRA `(.L_x_18389) ;  /* 0x00000000000ce947 */ /* 0x000fec0003800000 */
[----:B-----5:R-:W-:-:S05]  /*0850*/  SHF.L.U32 R112, R108, 0x10, RZ ;  /* 0x000000106c707819 */ /* 0x020fca00000006ff */
[----:B------:R-:W-:-:S04]  /*0860*/  FMUL.FTZ R112, R112, UR6 ;  /* 0x0000000670707c20 */ /* 0x000fc80008410000 */
[----:B------:R-:W-:-:S07]  /*0870*/  @P0 FADD.FTZ R112, R100, R112 ;  /* 0x0000007064700221 */ /* 0x000fce0000010000 */
.L_x_18389:
[----:B------:R-:W-:Y:S05]  /*0880*/  BSYNC B0 ;  /* 0x0000000000007941 */ /* 0x000fea0003800000 */
.L_x_18388:
[----:B------:R-:W-:Y:S04]  /*0890*/  BSSY B0, `(.L_x_18390) ;  /* 0x0000006000007945 */ /* 0x000fe80003800000 */
[----:B------:R-:W-:Y:S05]  /*08a0*/  @!P6 BRA `(.L_x_18391) ;  /* 0x000000000010e947 */ /* 0x000fea0003800000 */
[----:B-----5:R-:W-:-:S04]  /*08b0*/  PRMT R113, R108, 0x7632, R113 ;  /* 0x000076326c717816 */ /* 0x020fc80000000071 */
[----:B------:R-:W-:-:S05]  /*08c0*/  SHF.L.U32 R113, R113, 0x10, RZ ;  /* 0x0000001071717819 */ /* 0x000fca00000006ff */
[----:B------:R-:W-:-:S04]  /*08d0*/  FMUL.FTZ R113, R113, UR6 ;  /* 0x0000000671717c20 */ /* 0x000fc80008410000 */
[----:B------:R-:W-:-:S07]  /*08e0*/  @P0 FADD.FTZ R113, R101, R113 ;  /* 0x0000007165710221 */ /* 0x000fce0000010000 */
.L_x_18391:
[----:B------:R-:W-:Y:S05]  /*08f0*/  BSYNC B0 ;  /* 0x0000000000007941 */ /* 0x000fea0003800000 */
.L_x_18390:
[----:B------:R-:W-:Y:S04]  /*0900*/  BSSY B0, `(.L_x_18392) ;  /* 0x0000005000007945 */ /* 0x000fe80003800000 */
[----:B------:R-:W-:Y:S05]  /*0910*/  @!P6 BRA `(.L_x_18393) ;  /* 0x00000000000ce947 */ /* 0x000fea0003800000 */
[----:B-----5:R-:W-:-:S05]  /*0920*/  SHF.L.U32 R114, R109, 0x10, RZ ;  /* 0x000000106d727819 */ /* 0x020fca00000006ff */
[----:B------:R-:W-:-:S04]  /*0930*/  FMUL.FTZ R114, R114, UR6 ;  /* 0x0000000672727c20 */ /* 0x000fc80008410000 */
[----:B------:R-:W-:-:S07]  /*0940*/  @P0 FADD.FTZ R114, R102, R114 ;  /* 0x0000007266720221 */ /* 0x000fce0000010000 */
.L_x_18393:
[----:B------:R-:W-:Y:S05]  /*0950*/  BSYNC B0 ;  /* 0x0000000000007941 */ /* 0x000fea0003800000 */
.L_x_18392:
[----:B------:R-:W-:Y:S04]  /*0960*/  BSSY B0, `(.L_x_18394) ;  /* 0x0000006000007945 */ /* 0x000fe80003800000 */
[----:B------:R-:W-:Y:S05]  /*0970*/  @!P6 BRA `(.L_x_18395) ;  /* 0x000000000010e947 */ /* 0x000fea0003800000 */
[----:B-----5:R-:W-:-:S04]  /*0980*/  PRMT R115, R109, 0x7632, R115 ;  /* 0x000076326d737816 */ /* 0x020fc80000000073 */
[----:B------:R-:W-:-:S05]  /*0990*/  SHF.L.U32 R115, R115, 0x10, RZ ;  /* 0x0000001073737819 */ /* 0x000fca00000006ff */
[----:B------:R-:W-:-:S04]  /*09a0*/  FMUL.FTZ R115, R115, UR6 ;  /* 0x0000000673737c20 */ /* 0x000fc80008410000 */
[----:B------:R-:W-:-:S07]  /*09b0*/  @P0 FADD.FTZ R115, R103, R115 ;  /* 0x0000007367730221 */ /* 0x000fce0000010000 */
.L_x_18395:
[----:B------:R-:W-:Y:S05]  /*09c0*/  BSYNC B0 ;  /* 0x0000000000007941 */ /* 0x000fea0003800000 */
.L_x_18394:
[----:B------:R-:W-:Y:S04]  /*09d0*/  BSSY B0, `(.L_x_18396) ;  /* 0x0000005000007945 */ /* 0x000fe80003800000 */
[----:B------:R-:W-:Y:S05]  /*09e0*/  @!P6 BRA `(.L_x_18397) ;  /* 0x00000000000ce947 */ /* 0x000fea0003800000 */
[----:B-----5:R-:W-:-:S05]  /*09f0*/  SHF.L.U32 R116, R110, 0x10, RZ ;  /* 0x000000106e747819 */ /* 0x020fca00000006ff */
[----:B------:R-:W-:-:S04]  /*0a00*/  FMUL.FTZ R116, R116, UR6 ;  /* 0x0000000674747c20 */ /* 0x000fc80008410000 */
[----:B------:R-:W-:-:S07]  /*0a10*/  @P0 FADD.FTZ R116, R104, R116 ;  /* 0x0000007468740221 */ /* 0x000fce0000010000 */
.L_x_18397:
[----:B------:R-:W-:Y:S05]  /*0a20*/  BSYNC B0 ;  /* 0x0000000000007941 */ /* 0x000fea0003800000 */
.L_x_18396:
[----:B------:R-:W-:Y:S04]  /*0a30*/  BSSY B0, `(.L_x_18398) ;  /* 0x0000006000007945 */ /* 0x000fe80003800000 */
[----:B------:R-:W-:Y:S05]  /*0a40*/  @!P6 BRA `(.L_x_18399) ;  /* 0x000000000010e947 */ /* 0x000fea0003800000 */
[----:B-----5:R-:W-:-:S04]  /*0a50*/  PRMT R117, R110, 0x7632, R117 ;  /* 0x000076326e757816 */ /* 0x020fc80000000075 */
[----:B------:R-:W-:-:S05]  /*0a60*/  SHF.L.U32 R117, R117, 0x10, RZ ;  /* 0x0000001075757819 */ /* 0x000fca00000006ff */
[----:B------:R-:W-:-:S04]  /*0a70*/  FMUL.FTZ R117, R117, UR6 ;  /* 0x0000000675757c20 */ /* 0x000fc80008410000 */
[----:B------:R-:W-:-:S07]  /*0a80*/  @P0 FADD.FTZ R117, R105, R117 ;  /* 0x0000007569750221 */ /* 0x000fce0000010000 */
.L_x_18399:
[----:B------:R-:W-:Y:S05]  /*0a90*/  BSYNC B0 ;  /* 0x0000000000007941 */ /* 0x000fea0003800000 */
.L_x_18398:
[----:B------:R-:W-:Y:S04]  /*0aa0*/  BSSY B0, `(.L_x_18400) ;  /* 0x0000005000007945 */ /* 0x000fe80003800000 */
[----:B------:R-:W-:Y:S05]  /*0ab0*/  @!P6 BRA `(.L_x_18401) ;  /* 0x00000000000ce947 */ /* 0x000fea0003800000 */
[----:B-----5:R-:W-:-:S05]  /*0ac0*/  SHF.L.U32 R118, R111, 0x10, RZ ;  /* 0x000000106f767819 */ /* 0x020fca00000006ff */
[----:B------:R-:W-:-:S04]  /*0ad0*/  FMUL.FTZ R118, R118, UR6 ;  /* 0x0000000676767c20 */ /* 0x000fc80008410000 */
[----:B------:R-:W-:-:S07]  /*0ae0*/  @P0 FADD.FTZ R118, R106, R118 ;  /* 0x000000766a760221 */ /* 0x000fce0000010000 */
.L_x_18401:
[----:B------:R-:W-:Y:S05]  /*0af0*/  BSYNC B0 ;  /* 0x0000000000007941 */ /* 0x000fea0003800000 */
.L_x_18400:
[----:B------:R-:W-:Y:S04]  /*0b00*/  BSSY B0, `(.L_x_18402) ;  /* 0x0000006000007945 */ /* 0x000fe80003800000 */
[----:B------:R-:W-:Y:S05]  /*0b10*/  @!P6 BRA `(.L_x_18403) ;  /* 0x000000000010e947 */ /* 0x000fea0003800000 */
[----:B-----5:R-:W-:-:S04]  /*0b20*/  PRMT R119, R111, 0x7632, R119 ;  /* 0x000076326f777816 */ /* 0x020fc80000000077 */
[----:B------:R-:W-:-:S05]  /*0b30*/  SHF.L.U32 R119, R119, 0x10, RZ ;  /* 0x0000001077777819 */ /* 0x000fca00000006ff */
[----:B------:R-:W-:-:S04]  /*0b40*/  FMUL.FTZ R119, R119, UR6 ;  /* 0x0000000677777c20 */ /* 0x000fc80008410000 */
[----:B------:R-:W-:-:S07]  /*0b50*/  @P0 FADD.FTZ R119, R107, R119 ;  /* 0x000000776b770221 */ /* 0x000fce0000010000 */
.L_x_18403:
[----:B------:R-:W-:Y:S05]  /*0b60*/  BSYNC B0 ;  /* 0x0000000000007941 */ /* 0x000fea0003800000 */
.L_x_18402:
[----:B------:R-:W-:Y:S01]  /*0b70*/  STG.E.128 desc[UR4][R120.64], R112 ;  /* 0x0000007078007986 */ /* 0x000fe2000c101d04 */
[----:B------:R-:W0:Y:S03]  /*0b80*/  @P5 LDC.64 R126, c[0x0][0x220] ;  /* 0x00008800ff7e5b82 */ /* 0x000e260000000a00 */
[----:B------:R1:W-:Y:S04]  /*0b90*/  STG.E.128 desc[UR4][R120.64+0x10], R116 ;  /* 0x0000107478007986 */ /* 0x0003e8000c101d04 */
[----:B------:R-:W1:Y:S01]  /*0ba0*/  @P0 LDG.E.128 R100, desc[UR4][R122.64] ;  /* 0x000000047a640981 */ /* 0x000e62000c1e1d00 */
[C---:B------:R-:W-:Y:S01]  /*0bb0*/  @!P6 ISETP.NE.U32.AND P2, PT, R164.reuse, RZ, PT ;  /* 0x000000ffa400e20c */ /* 0x040fe20003f45070 */
[----:B------:R-:W2:Y:S02]  /*0bc0*/  @P0 LDC.64 R132, c[0x0][0x230] ;  /* 0x00008c00ff840b82 */ /* 0x000ea40000000a00 */
[----:B------:R3:W4:Y:S01]  /*0bd0*/  @P0 LDG.E.128 R104, desc[UR4][R122.64+0x10] ;  /* 0x000010047a680981 */ /* 0x000722000c1e1d00 */
[----:B------:R-:W-:-:S02]  /*0be0*/  @!P6 ISETP.NE.U32.AND P3, PT, R164, RZ, PT ;  /* 0x000000ffa400e20c */ /* 0x000fc40003f65070 */
[C---:B------:R-:W-:Y:S02]  /*0bf0*/  @!P6 ISETP.NE.AND.EX P2, PT, R165.reuse, RZ, PT, P2 ;  /* 0x000000ffa500e20c */ /* 0x040fe40003f45320 */
[C---:B------:R-:W-:Y:S02]  /*0c00*/  @!P6 ISETP.NE.AND.EX P3, PT, R165.reuse, RZ, PT, P3 ;  /* 0x000000ffa500e20c */ /* 0x040fe40003f65330 */
        /* <DEDUP_REMOVED lines=10> */
[----:B---3--:R-:W-:-:S02]  /*0cb0*/  @!P6 FSEL R122, R102, RZ, P3 ;  /* 0x000000ff667ae208 */ /* 0x008fc40001800000 */
[C---:B------:R-:W-:Y:S02]  /*0cc0*/  @!P6 ISETP.NE.U32.AND P2, PT, R164.reuse, RZ, PT ;  /* 0x000000ffa400e20c */ /* 0x040fe40003f45070 */
[----:B------:R-:W-:Y:S02]  /*0cd0*/  @!P6 ISETP.NE.U32.AND P3, PT, R164, RZ, PT ;  /* 0x000000ffa400e20c */ /* 0x000fe40003f65070 */
[C---:B------:R-:W-:Y:S02]  /*0ce0*/  @!P6 ISETP.NE.AND.EX P2, PT, R165.reuse, RZ, PT, P2 ;  /* 0x000000ffa500e20c */ /* 0x040fe40003f45320 */
[----:B------:R-:W-:Y:S02]  /*0cf0*/  @!P6 ISETP.NE.AND.EX P3, PT, R165, RZ, PT, P3 ;  /* 0x000000ffa500e20c */ /* 0x000fe40003f65330 */
[----:B------:R-:W-:Y:S02]  /*0d00*/  @!P6 FSEL R123, R103, RZ, P1 ;  /* 0x000000ff677be208 */ /* 0x000fe40000800000 */
[----:B----4-:R-:W-:-:S02]  /*0d10*/  @!P6 FSEL R124, R104, RZ, P2 ;  /* 0x000000ff687ce208 */ /* 0x010fc40001000000 */
        /* <DEDUP_REMOVED lines=14> */
.L_x_18405:
[----:B------:R-:W-:Y:S05]  /*0e00*/  BSYNC B0 ;  /* 0x0000000000007941 */ /* 0x000fea0003800000 */
.L_x_18404:
[----:B------:R-:W-:Y:S04]  /*0e10*/  BSSY B0, `(.L_x_18406) ;  /* 0x0000006000007945 */ /* 0x000fe80003800000 */
[----:B------:R-:W-:Y:S05]  /*0e20*/  @!P6 BRA `(.L_x_18407) ;  /* 0x000000000010e947 */ /* 0x000fea0003800000 */
[----:B-----5:R-:W-:-:S04]  /*0e30*/  PRMT R121, R108, 0x7632, R121 ;  /* 0x000076326c797816 */ /* 0x020fc80000000079 */
[----:B------:R-:W-:-:S05]  /*0e40*/  SHF.L.U32 R121, R121, 0x10, RZ ;  /* 0x0000001079797819 */ /* 0x000fca00000006ff */
[----:B------:R-:W-:-:S04]  /*0e50*/  FMUL.FTZ R121, R121, UR6 ;  /* 0x0000000679797c20 */ /* 0x000fc80008410000 */
[----:B------:R-:W-:-:S07]  /*0e60*/  @P0 FADD.FTZ R121, R101, R121 ;  /* 0x0000007965790221 */ /* 0x000fce0000010000 */
.L_x_18407:
[----:B------:R-:W-:Y:S05]  /*0e70*/  BSYNC B0 ;  /* 0x0000000000007941 */ /* 0x000fea0003800000 */
.L_x_18406:
[----:B------:R-:W-:Y:S04]  /*0e80*/  BSSY B0, `(.L_x_18408) ;  /* 0x0000005000007945 */ /* 0x000fe80003800000 */
[----:B------:R-:W-:Y:S05]  /*0e90*/  @!P6 BRA `(.L_x_18409) ;  /* 0x00000000000ce947 */ /* 0x000fea0003800000 */
[----:B-----5:R-:W-:-:S05]  /*0ea0*/  SHF.L.U32 R122, R109, 0x10, RZ ;  /* 0x000000106d7a7819 */ /* 0x020fca00000006ff */
[----:B------:R-:W-:-:S04]  /*0eb0*/  FMUL.FTZ R122, R122, UR6 ;  /* 0x000000067a7a7c20 */ /* 0x000fc80008410000 */
[----:B------:R-:W-:-:S07]  /*0ec0*/  @P0 FADD.FTZ R122, R102, R122 ;  /* 0x0000007a667a0221 */ /* 0x000fce0000010000 */
.L_x_18409:
[----:B------:R-:W-:Y:S05]  /*0ed0*/  BSYNC B0 ;  /* 0x0000000000007941 */ /* 0x000fea0003800000 */
.L_x_18408:
[----:B------:R-:W-:Y:S04]  /*0ee0*/  BSSY B0, `(.L_x_18410) ;  /* 0x0000006000007945 */ /* 0x000fe80003800000 */
[----:B------:R-:W-:Y:S05]  /*0ef0*/  @!P6 BRA `(.L_x_18411) ;  /* 0x000000000010e947 */ /* 0x000fea0003800000 */
[----:B-----5:R-:W-:-:S04]  /*0f00*/  PRMT R123, R109, 0x7632, R123 ;  /* 0x000076326d7b7816 */ /* 0x020fc8000000007b */
[----:B------:R-:W-:-:S05]  /*0f10*/  SHF.L.U32 R123, R123, 0x10, RZ ;  /* 0x000000107b7b7819 */ /* 0x000fca00000006ff */
[----:B------:R-:W-:-:S04]  /*0f20*/  FMUL.FTZ R123, R123, UR6 ;  /* 0x000000067b7b7c20 */ /* 0x000fc80008410000 */
[----:B------:R-:W-:-:S07]  /*0f30*/  @P0 FADD.FTZ R123, R103, R123 ;  /* 0x0000007b677b0221 */ /* 0x000fce0000010000 */
.L_x_18411:
[----:B------:R-:W-:Y:S05]  /*0f40*/  BSYNC B0 ;  /* 0x0000000000007941 */ /* 0x000fea0003800000 */
.L_x_18410:
[----:B------:R-:W-:Y:S04]  /*0f50*/  BSSY B0, `(.L_x_18412) ;  /* 0x0000005000007945 */ /* 0x000fe80003800000 */
[----:B------:R-:W-:Y:S05]  /*0f60*/  @!P6 BRA `(.L_x_18413) ;  /* 0x00000000000ce947 */ /* 0x000fea0003800000 */
[----:B-----5:R-:W-:-:S05]  /*0f70*/  SHF.L.U32 R124, R110, 0x10, RZ ;  /* 0x000000106e7c7819 */ /* 0x020fca00000006ff */
[----:B------:R-:W-:-:S04]  /*0f80*/  FMUL.FTZ R124, R124, UR6 ;  /* 0x000000067c7c7c20 */ /* 0x000fc80008410000 */
[----:B------:R-:W-:-:S07]  /*0f90*/  @P0 FADD.FTZ R124, R104, R124 ;  /* 0x0000007c687c0221 */ /* 0x000fce0000010000 */
.L_x_18413:
[----:B------:R-:W-:Y:S05]  /*0fa0*/  BSYNC B0 ;  /* 0x0000000000007941 */ /* 0x000fea0003800000 */
.L_x_18412:
[----:B------:R-:W-:Y:S04]  /*0fb0*/  BSSY B0, `(.L_x_18414) ;  /* 0x0000006000007945 */ /* 0x000fe80003800000 */
[----:B------:R-:W-:Y:S05]  /*0fc0*/  @!P6 BRA `(.L_x_18415) ;  /* 0x000000000010e947 */ /* 0x000fea0003800000 */
[----:B-----5:R-:W-:-:S04]  /*0fd0*/  PRMT R125, R110, 0x7632, R125 ;  /* 0x000076326e7d7816 */ /* 0x020fc8000000007d */
[----:B------:R-:W-:-:S05]  /*0fe0*/  SHF.L.U32 R125, R125, 0x10, RZ ;  /* 0x000000107d7d7819 */ /* 0x000fca00000006ff */
[----:B------:R-:W-:-:S04]  /*0ff0*/  FMUL.FTZ R125, R125, UR6 ;  /* 0x000000067d7d7c20 */ /* 0x000fc80008410000 */
[----:B------:R-:W-:-:S07]  /*1000*/  @P0 FADD.FTZ R125, R105, R125 ;  /* 0x0000007d697d0221 */ /* 0x000fce0000010000 */
.L_x_18415:
[----:B------:R-:W-:Y:S05]  /*1010*/  BSYNC B0 ;  /* 0x0000000000007941 */ /* 0x000fea0003800000 */
.L_x_18414:
[----:B------:R-:W-:Y:S04]  /*1020*/  BSSY B0, `(.L_x_18416) ;  /* 0x0000005000007945 */ /* 0x000fe80003800000 */
[----:B------:R-:W-:Y:S05]  /*1030*/  @!P6 BRA `(.L_x_18417) ;  /* 0x00000000000ce947 */ /* 0x000fea0003800000 */
[----:B-----5:R-:W-:-:S05]  /*1040*/  SHF.L.U32 R126, R111, 0x10, RZ ;  /* 0x000000106f7e7819 */ /* 0x020fca00000006ff */
[----:B------:R-:W-:-:S04]  /*1050*/  FMUL.FTZ R126, R126, UR6 ;  /* 0x000000067e7e7c20 */ /* 0x000fc80008410000 */
[----:B------:R-:W-:-:S07]  /*1060*/  @P0 FADD.FTZ R126, R106, R126 ;  /* 0x0000007e6a7e0221 */ /* 0x000fce0000010000 */
.L_x_18417:
[----:B------:R-:W-:Y:S05]  /*1070*/  BSYNC B0 ;  /* 0x0000000000007941 */ /* 0x000fea0003800000 */
.L_x_18416:
[----:B------:R-:W-:Y:S04]  /*1080*/  BSSY B0, `(.L_x_18418) ;  /* 0x0000006000007945 */ /* 0x000fe80003800000 */
[----:B------:R-:W-:Y:S05]  /*1090*/  @!P6 BRA `(.L_x_18419) ;  /* 0x000000000010e947 */ /* 0x000fea0003800000 */
[----:B-----5:R-:W-:-:S04]  /*10a0*/  PRMT R127, R111, 0x7632, R127 ;  /* 0x000076326f7f7816 */ /* 0x020fc8000000007f */
[----:B------:R-:W-:-:S05]  /*10b0*/  SHF.L.U32 R127, R127, 0x10, RZ ;  /* 0x000000107f7f7819 */ /* 0x000fca00000006ff */
[----:B------:R-:W-:-:S04]  /*10c0*/  FMUL.FTZ R127, R127, UR6 ;  /* 0x000000067f7f7c20 */ /* 0x000fc80008410000 */
[----:B------:R-:W-:-:S07]  /*10d0*/  @P0 FADD.FTZ R127, R107, R127 ;  /* 0x0000007f6b7f0221 */ /* 0x000fce0000010000 */
.L_x_18419:
[----:B------:R-:W-:Y:S05]  /*10e0*/  BSYNC B0 ;  /* 0x0000000000007941 */ /* 0x000fea0003800000 */
.L_x_18418:
        /* <DEDUP_REMOVED lines=18> */
[----:B---3--:R-:W-:Y:S01]  /*1210*/  @P0 IMAD.WIDE.U32 R140, R145, 0x20, R140 ;  /* 0x00000020918c0825 */ /* 0x008fe200078e008c */
[----:B--2---:R-:W-:Y:S02]  /*1220*/  @!P6 FSEL R133, R101, RZ, P2 ;  /* 0x000000ff6585e208 */ /* 0x004fe40001000000 */
[----:B------:R-:W-:-:S02]  /*1230*/  @!P6 FSEL R134, R102, RZ, P3 ;  /* 0x000000ff6686e208 */ /* 0x000fc40001800000 */
[C---:B------:R-:W-:Y:S02]  /*1240*/  @!P6 ISETP.NE.U32.AND P2, PT, R164.reuse, RZ, PT ;  /* 0x000000ffa400e20c */ /* 0x040fe40003f45070 */
[----:B------:R-:W-:Y:S02]  /*1250*/  @!P6 ISETP.NE.U32.AND P3, PT, R164, RZ, PT ;  /* 0x000000ffa400e20c */ /* 0x000fe40003f65070 */
[C---:B------:R-:W-:Y:S02]  /*1260*/  @!P6 ISETP.NE.AND.EX P2, PT, R165.reuse, RZ, PT, P2 ;  /* 0x000000ffa500e20c */ /* 0x040fe40003f45320 */
[----:B------:R-:W-:Y:S02]  /*1270*/  @!P6 ISETP.NE.AND.EX P3, PT, R165, RZ, PT, P3 ;  /* 0x000000ffa500e20c */ /* 0x000fe40003f65330 */
        /* <DEDUP_REMOVED lines=16> */
.L_x_18421:
[----:B------:R-:W-:Y:S05]  /*1380*/  BSYNC B0 ;  /* 0x0000000000007941 */ /* 0x000fea0003800000 */
.L_x_18420:
[----:B------:R-:W-:Y:S04]  /*1390*/  BSSY B0, `(.L_x_18422) ;  /* 0x0000006000007945 */ /* 0x000fe80003800000 */
[----:B------:R-:W-:Y:S05]  /*13a0*/  @!P6 BRA `(.L_x_18423) ;  /* 0x000000000010e947 */ /* 0x000fea0003800000 */
[----:B-----5:R-:W-:-:S04]  /*13b0*/  PRMT R133, R108, 0x7632, R133 ;  /* 0x000076326c857816 */ /* 0x020fc80000000085 */
[----:B------:R-:W-:-:S05]  /*13c0*/  SHF.L.U32 R133, R133, 0x10, RZ ;  /* 0x0000001085857819 */ /* 0x000fca00000006ff */
[----:B------:R-:W-:-:S04]  /*13d0*/  FMUL.FTZ R133, R133, UR6 ;  /* 0x0000000685857c20 */ /* 0x000fc80008410000 */
[----:B------:R-:W-:-:S07]  /*13e0*/  @P0 FADD.FTZ R133, R101, R133 ;  /* 0x0000008565850221 */ /* 0x000fce0000010000 */
.L_x_18423:
[----:B------:R-:W-:Y:S05]  /*13f0*/  BSYNC B0 ;  /* 0x0000000000007941 */ /* 0x000fea0003800000 */
.L_x_18422:
[----:B------:R-:W-:Y:S04]  /*1400*/  BSSY B0, `(.L_x_18424) ;  /* 0x0000005000007945 */ /* 0x000fe80003800000 */
[----:B------:R-:W-:Y:S05]  /*1410*/  @!P6 BRA `(.L_x_18425) ;  /* 0x00000000000ce947 */ /* 0x000fea0003800000 */
[----:B-----5:R-:W-:-:S05]  /*1420*/  SHF.L.U32 R134, R109, 0x10, RZ ;  /* 0x000000106d867819 */ /* 0x020fca00000006ff */
[----:B------:R-:W-:-:S04]  /*1430*/  FMUL.FTZ R134, R134, UR6 ;  /* 0x0000000686867c20 */ /* 0x000fc80008410000 */
[----:B------:R-:W-:-:S07]  /*1440*/  @P0 FADD.FTZ R134, R102, R134 ;  /* 0x0000008666860221 */ /* 0x000fce0000010000 */
.L_x_18425:
[----:B------:R-:W-:Y:S05]  /*1450*/  BSYNC B0 ;  /* 0x0000000000007941 */ /* 0x000fea0003800000 */
.L_x_18424:
[----:B------:R-:W-:Y:S04]  /*1460*/  BSSY B0, `(.L_x_18426) ;  /* 0x0000006000007945 */ /* 0x000fe80003800000 */
[----:B------:R-:W-:Y:S05]  /*1470*/  @!P6 BRA `(.L_x_18427) ;  /* 0x000000000010e947 */ /* 0x000fea0003800000 */
[----:B-----5:R-:W-:-:S04]  /*1480*/  PRMT R135, R109, 0x7632, R135 ;  /* 0x000076326d877816 */ /* 0x020fc80000000087 */
[----:B------:R-:W-:-:S05]  /*1490*/  SHF.L.U32 R135, R135, 0x10, RZ ;  /* 0x0000001087877819 */ /* 0x000fca00000006ff */
[----:B------:R-:W-:-:S04]  /*14a0*/  FMUL.FTZ R135, R135, UR6 ;  /* 0x0000000687877c20 */ /* 0x000fc80008410000 */
[----:B------:R-:W-:-:S07]  /*14b0*/  @P0 FADD.FTZ R135, R103, R135 ;  /* 0x0000008767870221 */ /* 0x000fce0000010000 */
.L_x_18427:
[----:B------:R-:W-:Y:S05]  /*14c0*/  BSYNC B0 ;  /* 0x0000000000007941 */ /* 0x000fea0003800000 */
.L_x_18426:
[----:B------:R-:W-:Y:S04]  /*14d0*/  BSSY B0, `(.L_x_18428) ;  /* 0x0000005000007945 */ /* 0x000fe80003800000 */
[----:B------:R-:W-:Y:S05]  /*14e0*/  @!P6 BRA `(.L_x_18429) ;  /* 0x00000000000ce947 */ /* 0x000fea0003800000 */
[----:B-----5:R-:W-:-:S05]  /*14f0*/  SHF.L.U32 R128, R110, 0x10, RZ ;  /* 0x000000106e807819 */ /* 0x020fca00000006ff */
[----:B------:R-:W-:-:S04]  /*1500*/  FMUL.FTZ R128, R128, UR6 ;  /* 0x0000000680807c20 */ /* 0x000fc80008410000 */
[----:B------:R-:W-:-:S07]  /*1510*/  @P0 FADD.FTZ R128, R104, R128 ;  /* 0x0000008068800221 */ /* 0x000fce0000010000 */
.L_x_18429:
[----:B------:R-:W-:Y:S05]  /*1520*/  BSYNC B0 ;  /* 0x0000000000007941 */ /* 0x000fea0003800000 */
.L_x_18428:
[----:B------:R-:W-:Y:S04]  /*1530*/  BSSY B0, `(.L_x_18430) ;  /* 0x0000006000007945 */ /* 0x000fe80003800000 */
[----:B------:R-:W-:Y:S05]  /*1540*/  @!P6 BRA `(.L_x_18431) ;  /* 0x000000000010e947 */ /* 0x000fea0003800000 */
[----:B-----5:R-:W-:-:S04]  /*1550*/  PRMT R129, R110, 0x7632, R129 ;  /* 0x000076326e817816 */ /* 0x020fc80000000081 */
[----:B------:R-:W-:-:S05]  /*1560*/  SHF.L.U32 R129, R129, 0x10, RZ ;  /* 0x0000001081817819 */ /* 0x000fca00000006ff */
[----:B------:R-:W-:-:S04]  /*1570*/  FMUL.FTZ R129, R129, UR6 ;  /* 0x0000000681817c20 */ /* 0x000fc80008410000 */
[----:B------:R-:W-:-:S07]  /*1580*/  @P0 FADD.FTZ R129, R105, R129 ;  /* 0x0000008169810221 */ /* 0x000fce0000010000 */
.L_x_18431:
[----:B------:R-:W-:Y:S05]  /*1590*/  BSYNC B0 ;  /* 0x0000000000007941 */ /* 0x000fea0003800000 */
.L_x_18430:
[----:B------:R-:W-:Y:S04]  /*15a0*/  BSSY B0, `(.L_x_18432) ;  /* 0x0000005000007945 */ /* 0x000fe80003800000 */
[----:B------:R-:W-:Y:S05]  /*15b0*/  @!P6 BRA `(.L_x_18433) ;  /* 0x00000000000ce947 */ /* 0x000fea0003800000 */
[----:B-----5:R-:W-:-:S05]  /*15c0*/  SHF.L.U32 R130, R111, 0x10, RZ ;  /* 0x000000106f827819 */ /* 0x020fca00000006ff */
[----:B------:R-:W-:-:S04]  /*15d0*/  FMUL.FTZ R130, R130, UR6 ;  /* 0x0000000682827c20 */ /* 0x000fc80008410000 */
[----:B------:R-:W-:-:S07]  /*15e0*/  @P0 FADD.FTZ R130, R106, R130 ;  /* 0x000000826a820221 */ /* 0x000fce0000010000 */
.L_x_18433:
[----:B------:R-:W-:Y:S05]  /*15f0*/  BSYNC B0 ;  /* 0x0000000000007941 */ /* 0x000fea0003800000 */
.L_x_18432:
[----:B------:R-:W-:Y:S04]  /*1600*/  BSSY B0, `(.L_x_18434) ;  /* 0x0000006000007945 */ /* 0x000fe80003800000 */
[----:B------:R-:W-:Y:S05]  /*1610*/  @!P6 BRA `(.L_x_18435) ;  /* 0x000000000010e947 */ /* 0x000fea0003800000 */
[----:B-----5:R-:W-:-:S04]  /*1620*/  PRMT R131, R111, 0x7632, R131 ;  /* 0x000076326f837816 */ /* 0x020fc80000000083 */
[----:B------:R-:W-:-:S05]  /*1630*/  SHF.L.U32 R131, R131, 0x10, RZ ;  /* 0x0000001083837819 */ /* 0x000fca00000006ff */
[----:B------:R-:W-:-:S04]  /*1640*/  FMUL.FTZ R131, R131, UR6 ;  /* 0x0000000683837c20 */ /* 0x000fc80008410000 */
[----:B------:R-:W-:-:S07]  /*1650*/  @P0 FADD.FTZ R131, R107, R131 ;  /* 0x000000836b830221 */ /* 0x000fce0000010000 */
.L_x_18435:
[----:B------:R-:W-:Y:S05]  /*1660*/  BSYNC B0 ;  /* 0x0000000000007941 */ /* 0x000fea0003800000 */
.L_x_18434:
        /* <DEDUP_REMOVED lines=10> */
[----:B------:R-:W-:Y:S02]  /*1710*/  @P5 IADD3 R143, R0, 0x60, RZ ;  /* 0x00000060008f5810 */ /* 0x000fe40007ffe0ff */
[----:B------:R-:W-:-:S03]  /*1720*/  @!P6 ISETP.NE.U32.AND P1, PT, R164, RZ, PT ;  /* 0x000000ffa400e20c */ /* 0x000fc60003f25070 */
[----:B0-----:R-:W-:Y:S01]  /*1730*/  @P5 IMAD.WIDE.U32 R138, R143, 0x10, R138 ;  /* 0x000000108f8a5825 */ /* 0x001fe200078e008a */
[----:B------:R-:W-:Y:S01]  /*1740*/  @!P6 ISETP.NE.AND.EX P1, PT, R165, RZ, PT, P1 ;  /* 0x000000ffa500e20c */ /* 0x000fe20003f25310 */
[----:B------:R-:W-:Y:S03]  /*1750*/  BSSY B0, `(.L_x_18436) ;  /* 0x0000015000007945 */ /* 0x000fe60003800000 */
[----:B-----5:R0:W5:Y:S01]  /*1760*/  @P5 LDG.E.128 R108, desc[UR4][R138.64] ;  /* 0x000000048a6c5981 */ /* 0x020162000c1e1d00 */
[----:B-1----:R-:W-:Y:S02]  /*1770*/  @!P6 FSEL R136, R100, RZ, P2 ;  /* 0x000000ff6488e208 */ /* 0x002fe40001000000 */
[----:B------:R-:W-:Y:S02]  /*1780*/  @!P6 FSEL R137, R101, RZ, P3 ;  /* 0x000000ff6589e208 */ /* 0x000fe40001800000 */
[----:B------:R-:W-:-:S02]  /*1790*/  @!P6 ISETP.NE.U32.AND P2, PT, R164, RZ, PT ;  /* 0x000000ffa400e20c */ /* 0x000fc40003f45070 */
[----:B------:R-:W-:Y:S02]  /*17a0*/  @!P6 ISETP.NE.U32.AND P3, PT, R164, RZ, PT ;  /* 0x000000ffa400e20c */ /* 0x000fe40003f65070 */
[C---:B------:R-:W-:Y:S02]  /*17b0*/  @!P6 ISETP.NE.AND.EX P2, PT, R165.reuse, RZ, PT, P2 ;  /* 0x000000ffa500e20c */ /* 0x040fe40003f45320 */
[----:B------:R-:W-:Y:S02]  /*17c0*/  @!P6 ISETP.NE.AND.EX P3, PT, R165, RZ, PT, P3 ;  /* 0x000000ffa500e20c */ /* 0x000fe40003f65330 */
[----:B0-----:R-:W-:Y:S02]  /*17d0*/  @!P6 FSEL R138, R102, RZ, P1 ;  /* 0x000000ff668ae208 */ /* 0x001fe40000800000 */
[----:B------:R-:W-:Y:S02]  /*17e0*/  @!P6 FSEL R139, R103, RZ, P2 ;  /* 0x000000ff678be208 */ /* 0x000fe40001000000 */
[----:B---3--:R-:W-:-:S02]  /*17f0*/  @!P6 FSEL R140, R104, RZ, P3 ;  /* 0x000000ff688ce208 */ /* 0x008fc40001800000 */
[C---:B------:R-:W-:Y:S02]  /*1800*/  @!P6 ISETP.NE.U32.AND P1, PT, R164.reuse, RZ, PT ;  /* 0x000000ffa400e20c */ /* 0x040fe40003f25070 */
[C---:B------:R-:W-:Y:S02]  /*1810*/  @!P6 ISETP.NE.U32.AND P2, PT, R164.reuse, RZ, PT ;  /* 0x000000ffa400e20c */ /* 0x040fe40003f45070 */
[----:B------:R-:W-:Y:S02]  /*1820*/  @!P6 ISETP.NE.U32.AND P3, PT, R164, RZ, PT ;  /* 0x000000ffa400e20c */ /* 0x000fe40003f65070 */
[C---:B------:R-:W-:Y:S02]  /*1830*/  @!P6 ISETP.NE.AND.EX P1, PT, R165.reuse, RZ, PT, P1 ;  /* 0x000000ffa500e20c */ /* 0x040fe40003f25310 */
[C---:B------:R-:W-:Y:S02]  /*1840*/  @!P6 ISETP.NE.AND.EX P2, PT, R165.reuse, RZ, PT, P2 ;  /* 0x000000ffa500e20c */ /* 0x040fe40003f45320 */
[----:B------:R-:W-:Y:S01]  /*1850*/  @!P6 ISETP.NE.AND.EX P3, PT, R165, RZ, PT, P3 ;  /* 0x000000ffa500e20c */ /* 0x000fe20003f65330 */
[----:B--2---:R-:W-:-:S12]  /*1860*/  @!P6 BRA `(.L_x_18437) ;  /* 0x00000000000ce947 */ /* 0x004fd80003800000 */
[----:B-----5:R-:W-:-:S05]  /*1870*/  SHF.L.U32 R136, R108, 0x10, RZ ;  /* 0x000000106c887819 */ /* 0x020fca00000006ff */
[----:B------:R-:W-:-:S04]  /*1880*/  FMUL.FTZ R136, R136, UR6 ;  /* 0x0000000688887c20 */ /* 0x000fc80008410000 */
[----:B------:R-:W-:-:S07]  /*1890*/  @P0 FADD.FTZ R136, R100, R136 ;  /* 0x0000008864880221 */ /* 0x000fce0000010000 */
.L_x_18437:
[----:B------:R-:W-:Y:S05]  /*18a0*/  BSYNC B0 ;  /* 0x0000000000007941 */ /* 0x000fea0003800000 */
.L_x_18436:
[----:B------:R-:W-:Y:S04]  /*18b0*/  BSSY B0, `(.L_x_18438) ;  /* 0x0000006000007945 */ /* 0x000fe80003800000 */
[----:B------:R-:W-:Y:S05]  /*18c0*/  @!P6 BRA `(.L_x_18439) ;  /* 0x000000000010e947 */ /* 0x000fea0003800000 */
[----:B-----5:R-:W-:-:S04]  /*18d0*/  PRMT R137, R108, 0x7632, R137 ;  /* 0x000076326c897816 */ /* 0x020fc80000000089 */
[----:B------:R-:W-:-:S05]  /*18e0*/  SHF.L.U32 R137, R137, 0x10, RZ ;  /* 0x0000001089897819 */ /* 0x000fca00000006ff */
[----:B------:R-:W-:-:S04]  /*18f0*/  FMUL.FTZ R137, R137, UR6 ;  /* 0x0000000689897c20 */ /* 0x000fc80008410000 */
[----:B------:R-:W-:-:S07]  /*1900*/  @P0 FADD.FTZ R137, R101, R137 ;  /* 0x0000008965890221 */ /* 0x000fce0000010000 */
.L_x_18439:
[----:B------:R-:W-:Y:S05]  /*1910*/  BSYNC B0 ;  /* 0x0000000000007941 */ /* 0x000fea0003800000 */
.L_x_18438:
[----:B------:R-:W-:Y:S04]  /*1920*/  BSSY B0, `(.L_x_18440) ;  /* 0x0000005000007945 */ /* 0x000fe80003800000 */
[----:B------:R-:W-:Y:S05]  /*1930*/  @!P6 BRA `(.L_x_18441) ;  /* 0x00000000000ce947 */ /* 0x000fea0003800000 */
[----:B-----5:R-:W-:-:S05]  /*1940*/  SHF.L.U32 R138, R109, 0x10, RZ ;  /* 0x000000106d8a7819 */ /* 0x020fca00000006ff */
[----:B------:R-:W-:-:S04]  /*1950*/  FMUL.FTZ R138, R138, UR6 ;  /* 0x000000068a8a7c20 */ /* 0x000fc80008410000 */
[----:B------:R-:W-:-:S07]  /*1960*/  @P0 FADD.FTZ R138, R102, R138 ;  /* 0x0000008a668a0221 */ /* 0x000fce0000010000 */
.L_x_18441:
[----:B------:R-:W-:Y:S05]  /*1970*/  BSYNC B0 ;  /* 0x0000000000007941 */ /* 0x000fea0003800000 */
.L_x_18440:
[----:B------:R-:W-:Y:S04]  /*1980*/  BSSY B0, `(.L_x_18442) ;  /* 0x0000006000007945 */ /* 0x000fe80003800000 */
[----:B------:R-:W-:Y:S05]  /*1990*/  @!P6 BRA `(.L_x_18443) ;  /* 0x000000000010e947 */ /* 0x000fea0003800000 */
[----:B-----5:R-:W-:-:S04]  /*19a0*/  PRMT R139, R109, 0x7632, R139 ;  /* 0x000076326d8b7816 */ /* 0x020fc8000000008b */
[----:B------:R-:W-:-:S05]  /*19b0*/  SHF.L.U32 R139, R139, 0x10, RZ ;  /* 0x000000108b8b7819 */ /* 0x000fca00000006ff */
[----:B------:R-:W-:-:S04]  /*19c0*/  FMUL.FTZ R139, R139, UR6 ;  /* 0x000000068b8b7c20 */ /* 0x000fc80008410000 */
[----:B------:R-:W-:-:S07]  /*19d0*/  @P0 FADD.FTZ R139, R103, R139 ;  /* 0x0000008b678b0221 */ /* 0x000fce0000010000 */
.L_x_18443:
[----:B------:R-:W-:Y:S05]  /*19e0*/  BSYNC B0 ;  /* 0x0000000000007941 */ /* 0x000fea0003800000 */
.L_x_18442:
[----:B------:R-:W-:Y:S04]  /*19f0*/  BSSY B0, `(.L_x_18444) ;  /* 0x0000005000007945 */ /* 0x000fe80003800000 */
[----:B------:R-:W-:Y:S05]  /*1a00*/  @!P6 BRA `(.L_x_18445) ;  /* 0x00000000000ce947 */ /* 0x000fea0003800000 */
[----:B-----5:R-:W-:-:S05]  /*1a10*/  SHF.L.U32 R140, R110, 0x10, RZ ;  /* 0x000000106e8c7819 */ /* 0x020fca00000006ff */
[----:B------:R-:W-:-:S04]  /*1a20*/  FMUL.FTZ R140, R140, UR6 ;  /* 0x000000068c8c7c20 */ /* 0x000fc80008410000 */
[----:B------:R-:W-:-:S07]  /*1a30*/  @P0 FADD.FTZ R140, R104, R140 ;  /* 0x0000008c688c0221 */ /* 0x000fce0000010000 */
.L_x_18445:
[----:B------:R-:W-:Y:S05]  /*1a40*/  BSYNC B0 ;  /* 0x0000000000007941 */ /* 0x000fea0003800000 */
.L_x_18444:
[----:B------:R-:W-:Y:S01]  /*1a50*/  BSSY B0, `(.L_x_18446) ;  /* 0x0000007000007945 */ /* 0x000fe20003800000 */
[----:B------:R-:W-:-:S03]  /*1a60*/  @!P6 FSEL R141, R105, RZ, P1 ;  /* 0x000000ff698de208 */ /* 0x000fc60000800000 */
[----:B------:R-:W-:Y:S05]  /*1a70*/  @!P6 BRA `(.L_x_18447) ;  /* 0x000000000010e947 */ /* 0x000fea0003800000 */
[----:B-----5:R-:W-:-:S04]  /*1a80*/  PRMT R141, R110, 0x7632, R141 ;  /* 0x000076326e8d7816 */ /* 0x020fc8000000008d */
[----:B------:R-:W-:-:S05]  /*1a90*/  SHF.L.U32 R141, R141, 0x10, RZ ;  /* 0x000000108d8d7819 */ /* 0x000fca00000006ff */
[----:B------:R-:W-:-:S04]  /*1aa0*/  FMUL.FTZ R141, R141, UR6 ;  /* 0x000000068d8d7c20 */ /* 0x000fc80008410000 */
[----:B------:R-:W-:-:S07]  /*1ab0*/  @P0 FADD.FTZ R141, R105, R141 ;  /* 0x0000008d698d0221 */ /* 0x000fce0000010000 */
.L_x_18447:
[----:B------:R-:W-:Y:S05]  /*1ac0*/  BSYNC B0 ;  /* 0x0000000000007941 */ /* 0x000fea0003800000 */
.L_x_18446:
[----:B------:R-:W-:Y:S01]  /*1ad0*/  BSSY B0, `(.L_x_18448) ;  /* 0x0000006000007945 */ /* 0x000fe20003800000 */
[----:B------:R-:W-:-:S03]  /*1ae0*/  @!P6 FSEL R142, R106, RZ, P2 ;  /* 0x000000ff6a8ee208 */ /* 0x000fc60001000000 */
[----:B------:R-:W-:Y:S05]  /*1af0*/  @!P6 BRA `(.L_x_18449) ;  /* 0x00000000000ce947 */ /* 0x000fea0003800000 */
[----:B-----5:R-:W-:-:S05]  /*1b00*/  SHF.L.U32 R142, R111, 0x10, RZ ;  /* 0x000000106f8e7819 */ /* 0x020fca00000006ff */
[----:B------:R-:W-:-:S04]  /*1b10*/  FMUL.FTZ R142, R142, UR6 ;  /* 0x000000068e8e7c20 */ /* 0x000fc80008410000 */
[----:B------:R-:W-:-:S07]  /*1b20*/  @P0 FADD.FTZ R142, R106, R142 ;  /* 0x0000008e6a8e0221 */ /* 0x000fce0000010000 */
.L_x_18449:
[----:B------:R-:W-:Y:S05]  /*1b30*/  BSYNC B0 ;  /* 0x0000000000007941 */ /* 0x000fea0003800000 */
.L_x_18448:
        /* <DEDUP_REMOVED lines=8> */
.L_x_18451:
[----:B------:R-:W-:Y:S05]  /*1bc0*/  BSYNC B0 ;  /* 0x0000000000007941 */ /* 0x000fea0003800000 */
.L_x_18450:
[----:B------:R-:W-:Y:S01]  /*1bd0*/  IADD3 R159, R157, 0x80, RZ ;  /* 0x000000809d9f7810 */ /* 0x000fe20007ffe0ff */
[----:B------:R-:W-:Y:S01]  /*1be0*/  STG.E.128 desc[UR4][R144.64], R136 ;  /* 0x0000008890007986 */ /* 0x000fe2000c101d04 */
[----:B------:R-:W0:Y:S03]  /*1bf0*/  @P5 LDC.64 R146, c[0x0][0x220] ;  /* 0x00008800ff925b82 */ /* 0x000e260000000a00 */
[----:B------:R-:W-:Y:S01]  /*1c00*/  @P0 IMAD.WIDE.U32 R148, R159, 0x20, R148 ;  /* 0x000000209f940825 */ /* 0x000fe200078e0094 */
[----:B------:R1:W-:Y:S04]  /*1c10*/  STG.E.128 desc[UR4][R144.64+0x10], R140 ;  /* 0x0000108c90007986 */ /* 0x0003e8000c101d04 */
[----:B------:R-:W1:Y:S04]  /*1c20*/  @P0 LDG.E.128 R100, desc[UR4][R148.64] ;  /* 0x0000000494640981 */ /* 0x000e68000c1e1d00 */
[----:B------:R-:W2:Y:S01]  /*1c30*/  @P0 LDG.E.128 R104, desc[UR4][R148.64+0x10] ;  /* 0x0000100494680981 */ /* 0x000ea2000c1e1d00 */
[----:B------:R-:W-:-:S02]  /*1c40*/  @!P6 ISETP.NE.U32.AND P2, PT, R164, RZ, PT ;  /* 0x000000ffa400e20c */ /* 0x000fc40003f45070 */
[----:B------:R-:W-:Y:S02]  /*1c50*/  @!P6 ISETP.NE.U32.AND P3, PT, R164, RZ, PT ;  /* 0x000000ffa400e20c */ /* 0x000fe40003f65070 */
        /* <DEDUP_REMOVED lines=16> */
[----:B--2---:R-:W-:-:S02]  /*1d60*/  @!P6 FSEL R148, R104, RZ, P3 ;  /* 0x000000ff6894e208 */ /* 0x004fc40001800000 */
[C---:B------:R-:W-:Y:S02]  /*1d70*/  @!P6 ISETP.NE.U32.AND P1, PT, R164.reuse, RZ, PT ;  /* 0x000000ffa400e20c */ /* 0x040fe40003f25070 */
[C---:B------:R-:W-:Y:S02]  /*1d80*/  @!P6 ISETP.NE.U32.AND P2, PT, R164.reuse, RZ, PT ;  /* 0x000000ffa400e20c */ /* 0x040fe40003f45070 */
[----:B------:R-:W-:Y:S02]  /*1d90*/  @!P6 ISETP.NE.U32.AND P3, PT, R164, RZ, PT ;  /* 0x000000ffa400e20c */ /* 0x000fe40003f65070 */
[C---:B------:R-:W-:Y:S02]  /*1da0*/  @!P6 ISETP.NE.AND.EX P1, PT, R165.reuse, RZ, PT, P1 ;  /* 0x000000ffa500e20c */ /* 0x040fe40003f25310 */
[C---:B------:R-:W-:Y:S02]  /*1db0*/  @!P6 ISETP.NE.AND.EX P2, PT, R165.reuse, RZ, PT, P2 ;  /* 0x000000ffa500e20c */ /* 0x040fe40003f45320 */
[----:B------:R-:W-:Y:S01]  /*1dc0*/  @!P6 ISETP.NE.AND.EX P3, PT, R165, RZ, PT, P3 ;  /* 0x000000ffa500e20c */ /* 0x000fe20003f65330 */
[----:B------:R-:W-:-:S12]  /*1dd0*/  @!P6 BRA `(.L_x_18453) ;  /* 0x00000000000ce947 */ /* 0x000fd80003800000 */
[----:B-----5:R-:W-:-:S05]  /*1de0*/  SHF.L.U32 R144, R108, 0x10, RZ ;  /* 0x000000106c907819 */ /* 0x020fca00000006ff */
[----:B------:R-:W-:-:S04]  /*1df0*/  FMUL.FTZ R144, R144, UR6 ;  /* 0x0000000690907c20 */ /* 0x000fc80008410000 */
[----:B------:R-:W-:-:S07]  /*1e00*/  @P0 FADD.FTZ R144, R100, R144 ;  /* 0x0000009064900221 */ /* 0x000fce0000010000 */
.L_x_18453:
[----:B------:R-:W-:Y:S05]  /*1e10*/  BSYNC B0 ;  /* 0x0000000000007941 */ /* 0x000fea0003800000 */
.L_x_18452:
[----:B------:R-:W-:Y:S04]  /*1e20*/  BSSY B0, `(.L_x_18454) ;  /* 0x0000006000007945 */ /* 0x000fe80003800000 */
[----:B------:R-:W-:Y:S05]  /*1e30*/  @!P6 BRA `(.L_x_18455) ;  /* 0x000000000010e947 */ /* 0x000fea0003800000 */
[----:B-----5:R-:W-:-:S04]  /*1e40*/  PRMT R145, R108, 0x7632, R145 ;  /* 0x000076326c917816 */ /* 0x020fc80000000091 */
[----:B------:R-:W-:-:S05]  /*1e50*/  SHF.L.U32 R145, R145, 0x10, RZ ;  /* 0x0000001091917819 */ /* 0x000fca00000006ff */
[----:B------:R-:W-:-:S04]  /*1e60*/  FMUL.FTZ R145, R145, UR6 ;  /* 0x0000000691917c20 */ /* 0x000fc80008410000 */
[----:B------:R-:W-:-:S07]  /*1e70*/  @P0 FADD.FTZ R145, R101, R145 ;  /* 0x0000009165910221 */ /* 0x000fce0000010000 */
.L_x_18455:
[----:B------:R-:W-:Y:S05]  /*1e80*/  BSYNC B0 ;  /* 0x0000000000007941 */ /* 0x000fea0003800000 */
.L_x_18454:
[----:B------:R-:W-:Y:S04]  /*1e90*/  BSSY B0, `(.L_x_18456) ;  /* 0x0000005000007945 */ /* 0x000fe80003800000 */
[----:B------:R-:W-:Y:S05]  /*1ea0*/  @!P6 BRA `(.L_x_18457) ;  /* 0x00000000000ce947 */ /* 0x000fea0003800000 */
[----:B-----5:R-:W-:-:S05]  /*1eb0*/  SHF.L.U32 R146, R109, 0x10, RZ ;  /* 0x000000106d927819 */ /* 0x020fca00000006ff */
[----:B------:R-:W-:-:S04]  /*1ec0*/  FMUL.FTZ R146, R146, UR6 ;  /* 0x0000000692927c20 */ /* 0x000fc80008410000 */
[----:B------:R-:W-:-:S07]  /*1ed0*/  @P0 FADD.FTZ R146, R102, R146 ;  /* 0x0000009266920221 */ /* 0x000fce0000010000 */
.L_x_18457:
[----:B------:R-:W-:Y:S05]  /*1ee0*/  BSYNC B0 ;  /* 0x0000000000007941 */ /* 0x000fea0003800000 */
.L_x_18456:
[----:B------:R-:W-:Y:S04]  /*1ef0*/  BSSY B0, `(.L_x_18458) ;  /* 0x0000006000007945 */ /* 0x000fe80003800000 */
[----:B------:R-:W-:Y:S05]  /*1f00*/  @!P6 BRA `(.L_x_18459) ;  /* 0x000000000010e947 */ /* 0x000fea0003800000 */
[----:B-----5:R-:W-:-:S04]  /*1f10*/  PRMT R147, R109, 0x7632, R147 ;  /* 0x000076326d937816 */ /* 0x020fc80000000093 */
[----:B------:R-:W-:-:S05]  /*1f20*/  SHF.L.U32 R147, R147, 0x10, RZ ;  /* 0x0000001093937819 */ /* 0x000fca00000006ff */
[----:B------:R-:W-:-:S04]  /*1f30*/  FMUL.FTZ R147, R147, UR6 ;  /* 0x0000000693937c20 */ /* 0x000fc80008410000 */
[----:B------:R-:W-:-:S07]  /*1f40*/  @P0 FADD.FTZ R147, R103, R147 ;  /* 0x0000009367930221 */ /* 0x000fce0000010000 */
.L_x_18459:
[----:B------:R-:W-:Y:S05]  /*1f50*/  BSYNC B0 ;  /* 0x0000000000007941 */ /* 0x000fea0003800000 */
.L_x_18458:
[----:B------:R-:W-:Y:S04]  /*1f60*/  BSSY B0, `(.L_x_18460) ;  /* 0x0000005000007945 */ /* 0x000fe80003800000 */
[----:B------:R-:W-:Y:S05]  /*1f70*/  @!P6 BRA `(.L_x_18461) ;  /* 0x00000000000ce947 */ /* 0x000fea0003800000 */
[----:B-----5:R-:W-:-:S05]  /*1f80*/  SHF.L.U32 R148, R110, 0x10, RZ ;  /* 0x000000106e947819 */ /* 0x020fca00000006ff */
[----:B------:R-:W-:-:S04]  /*1f90*/  FMUL.FTZ R148, R148, UR6 ;  /* 0x0000000694947c20 */ /* 0x000fc80008410000 */
[----:B------:R-:W-:-:S07]  /*1fa0*/  @P0 FADD.FTZ R148, R104, R148 ;  /* 0x0000009468940221 */ /* 0x000fce0000010000 */
.L_x_18461:
[----:B------:R-:W-:Y:S05]  /*1fb0*/  BSYNC B0 ;  /* 0x0000000000007941 */ /* 0x000fea0003800000 */
.L_x_18460:
[----:B------:R-:W-:Y:S01]  /*1fc0*/  BSSY B0, `(.L_x_18462) ;  /* 0x0000007000007945 */ /* 0x000fe20003800000 */
[----:B------:R-:W-:-:S03]  /*1fd0*/  @!P6 FSEL R149, R105, RZ, P1 ;  /* 0x000000ff6995e208 */ /* 0x000fc60000800000 */
[----:B------:R-:W-:Y:S05]  /*1fe0*/  @!P6 BRA `(.L_x_18463) ;  /* 0x000000000010e947 */ /* 0x000fea0003800000 */
[----:B-----5:R-:W-:-:S04]  /*1ff0*/  PRMT R149, R110, 0x7632, R149 ;  /* 0x000076326e957816 */ /* 0x020fc80000000095 */
[----:B------:R-:W-:-:S05]  /*2000*/  SHF.L.U32 R149, R149, 0x10, RZ ;  /* 0x0000001095957819 */ /* 0x000fca00000006ff */
[----:B------:R-:W-:-:S04]  /*2010*/  FMUL.FTZ R149, R149, UR6 ;  /* 0x0000000695957c20 */ /* 0x000fc80008410000 */
[----:B------:R-:W-:-:S07]  /*2020*/  @P0 FADD.FTZ R149, R105, R149 ;  /* 0x0000009569950221 */ /* 0x000fce0000010000 */
.L_x_18463:
[----:B------:R-:W-:Y:S05]  /*2030*/  BSYNC B0 ;  /* 0x0000000000007941 */ /* 0x000fea0003800000 */
.L_x_18462:
[----:B------:R-:W-:Y:S01]  /*2040*/  BSSY B0, `(.L_x_18464) ;  /* 0x0000006000007945 */ /* 0x000fe20003800000 */
[----:B------:R-:W-:-:S03]  /*2050*/  @!P6 FSEL R150, R106, RZ, P2 ;  /* 0x000000ff6a96e208 */ /* 0x000fc60001000000 */
[----:B------:R-:W-:Y:S05]  /*2060*/  @!P6 BRA `(.L_x_18465) ;  /* 0x00000000000ce947 */ /* 0x000fea0003800000 */
[----:B-----5:R-:W-:-:S05]  /*2070*/  SHF.L.U32 R150, R111, 0x10, RZ ;  /* 0x000000106f967819 */ /* 0x020fca00000006ff */
[----:B------:R-:W-:-:S04]  /*2080*/  FMUL.FTZ R150, R150, UR6 ;  /* 0x0000000696967c20 */ /* 0x000fc80008410000 */
[----:B------:R-:W-:-:S07]  /*2090*/  @P0 FADD.FTZ R150, R106, R150 ;  /* 0x000000966a960221 */ /* 0x000fce0000010000 */
.L_x_18465:
[----:B------:R-:W-:Y:S05]  /*20a0*/  BSYNC B0 ;  /* 0x0000000000007941 */ /* 0x000fea0003800000 */
.L_x_18464:
        /* <DEDUP_REMOVED lines=8> */
.L_x_18467:
[----:B------:R-:W-:Y:S05]  /*2130*/  BSYNC B0 ;  /* 0x0000000000007941 */ /* 0x000fea0003800000 */
.L_x_18466:
[----:B------:R-:W0:Y:S01]  /*2140*/  @P5 LDC.64 R160, c[0x0][0x220] ;  /* 0x00008800ffa05b82 */ /* 0x000e220000000a00 */
[----:B------:R-:W-:Y:S01]  /*2150*/  @P5 IADD3 R163, R0, 0xa0, RZ ;  /* 0x000000a000a35810 */ /* 0x000fe20007ffe0ff */
[----:B------:R-:W-:Y:S01]  /*2160*/  STG.E.128 desc[UR4][R158.64], R144 ;  /* 0x000000909e007986 */ /* 0x000fe2000c101d04 */
[----:B------:R-:W-:-:S03]  /*2170*/  IADD3 R167, R157, 0xa0, RZ ;  /* 0x000000a09da77810 */ /* 0x000fc60007ffe0ff */
[----:B------:R1:W-:Y:S01]  /*2180*/  STG.E.128 desc[UR4][R158.64+0x10], R148 ;  /* 0x000010949e007986 */ /* 0x0003e2000c101d04 */
[----:B0-----:R-:W-:Y:S02]  /*2190*/  @P5 IMAD.WIDE.U32 R160, R163, 0x10, R160 ;  /* 0x00000010a3a05825 */ /* 0x001fe400078e00a0 */
[----:B------:R-:W0:Y:S01]  /*21a0*/  @P0 LDC.64 R162, c[0x0][0x230] ;  /* 0x00008c00ffa20b82 */ /* 0x000e220000000a00 */
[----:B------:R-:W-:Y:S02]  /*21b0*/  @!P6 ISETP.NE.U32.AND P1, PT, R164, RZ, PT ;  /* 0x000000ffa400e20c */ /* 0x000fe40003f25070 */
[----:B-----5:R2:W5:Y:S01]  /*21c0*/  @P5 LDG.E.128 R108, desc[UR4][R160.64] ;  /* 0x00000004a06c5981 */ /* 0x020562000c1e1d00 */
[----:B0-----:R-:W-:-:S05]  /*21d0*/  @P0 IMAD.WIDE.U32 R162, R167, 0x20, R162 ;  /* 0x00000020a7a20825 */ /* 0x001fca00078e00a2 */
[----:B------:R-:W3:Y:S04]  /*21e0*/  @P0 LDG.E.128 R100, desc[UR4][R162.64] ;  /* 0x00000004a2640981 */ /* 0x000ee8000c1e1d00 */
[----:B------:R2:W5:Y:S01]  /*21f0*/  @P0 LDG.E.128 R104, desc[UR4][R162.64+0x10] ;  /* 0x00001004a2680981 */ /* 0x000562000c1e1d00 */
[C---:B------:R-:W-:Y:S01]  /*2200*/  @!P6 ISETP.NE.U32.AND P5, PT, R164.reuse, RZ, PT ;  /* 0x000000ffa400e20c */ /* 0x040fe20003fa5070 */
[----:B------:R-:W-:Y:S01]  /*2210*/  BSSY B0, `(.L_x_18468) ;  /* 0x0000018000007945 */ /* 0x000fe20003800000 */
[C---:B------:R-:W-:Y:S01]  /*2220*/  @!P6 ISETP.NE.U32.AND P2, PT, R164.reuse, RZ, PT ;  /* 0x000000ffa400e20c */ /* 0x040fe20003f45070 */
[----:B------:R-:W-:Y:S01]  /*2230*/  IMAD.WIDE.U32 R154, R167, 0x20, R154 ;  /* 0x00000020a79a7825 */ /* 0x000fe200078e009a */
[----:B------:R-:W-:Y:S02]  /*2240*/  @!P6 ISETP.NE.U32.AND P3, PT, R164, RZ, PT ;  /* 0x000000ffa400e20c */ /* 0x000fe40003f65070 */
[----:B------:R-:W-:-:S02]  /*2250*/  @!P6 ISETP.NE.AND.EX P1, PT, R165, RZ, PT, P1 ;  /* 0x000000ffa500e20c */ /* 0x000fc40003f25310 */
[C---:B------:R-:W-:Y:S02]  /*2260*/  @!P6 ISETP.NE.AND.EX P5, PT, R165.reuse, RZ, PT, P5 ;  /* 0x000000ffa500e20c */ /* 0x040fe40003fa5350 */
[C---:B------:R-:W-:Y:S02]  /*2270*/  @!P6 ISETP.NE.AND.EX P2, PT, R165.reuse, RZ, PT, P2 ;  /* 0x000000ffa500e20c */ /* 0x040fe40003f45320 */
[----:B------:R-:W-:Y:S02]  /*2280*/  @!P6 ISETP.NE.AND.EX P3, PT, R165, RZ, PT, P3 ;  /* 0x000000ffa500e20c */ /* 0x000fe40003f65330 */
[----:B---3--:R-:W-:Y:S02]  /*2290*/  @!P6 FSEL R156, R100, RZ, P1 ;  /* 0x000000ff649ce208 */ /* 0x008fe40000800000 */
[----:B------:R-:W-:Y:S02]  /*22a0*/  @!P6 FSEL R157, R101, RZ, P5 ;  /* 0x000000ff659de208 */ /* 0x000fe40002800000 */
[----:B-1----:R-:W-:-:S02]  /*22b0*/  @!P6 FSEL R158, R102, RZ, P2 ;  /* 0x000000ff669ee208 */ /* 0x002fc40001000000 */
[----:B------:R-:W-:Y:S02]  /*22c0*/  @!P6 FSEL R159, R103, RZ, P3 ;  /* 0x000000ff679fe208 */ /* 0x000fe40001800000 */
[C---:B------:R-:W-:Y:S02]  /*22d0*/  @!P6 ISETP.NE.U32.AND P1, PT, R164.reuse, RZ, PT ;  /* 0x000000ffa400e20c */ /* 0x040fe40003f25070 */
[C---:B------:R-:W-:Y:S02]  /*22e0*/  @!P6 ISETP.NE.U32.AND P5, PT, R164.reuse, RZ, PT ;  /* 0x000000ffa400e20c */ /* 0x040fe40003fa5070 */
[C---:B------:R-:W-:Y:S02]  /*22f0*/  @!P6 ISETP.NE.U32.AND P2, PT, R164.reuse, RZ, PT ;  /* 0x000000ffa400e20c */ /* 0x040fe40003f45070 */
[----:B------:R-:W-:Y:S02]  /*2300*/  @!P6 ISETP.NE.U32.AND P3, PT, R164, RZ, PT ;  /* 0x000000ffa400e20c */ /* 0x000fe40003f65070 */
[----:B------:R-:W-:-:S02]  /*2310*/  @!P6 ISETP.NE.AND.EX P1, PT, R165, RZ, PT, P1 ;  /* 0x000000ffa500e20c */ /* 0x000fc40003f25310 */
[C---:B------:R-:W-:Y:S02]  /*2320*/  @!P6 ISETP.NE.AND.EX P5, PT, R165.reuse, RZ, PT, P5 ;  /* 0x000000ffa500e20c */ /* 0x040fe40003fa5350 */
[C---:B------:R-:W-:Y:S02]  /*2330*/  @!P6 ISETP.NE.AND.EX P2, PT, R165.reuse, RZ, PT, P2 ;  /* 0x000000ffa500e20c */ /* 0x040fe40003f45320 */
[----:B------:R-:W-:Y:S01]  /*2340*/  @!P6 ISETP.NE.AND.EX P3, PT, R165, RZ, PT, P3 ;  /* 0x000000ffa500e20c */ /* 0x000fe20003f65330 */
[----:B--2---:R-:W-:-:S12]  /*2350*/  @!P6 BRA `(.L_x_18469) ;  /* 0x00000000000ce947 */ /* 0x004fd80003800000 */
[----:B-----5:R-:W-:-:S05]  /*2360*/  SHF.L.U32 R156, R108, 0x10, RZ ;  /* 0x000000106c9c7819 */ /* 0x020fca00000006ff */
[----:B------:R-:W-:-:S04]  /*2370*/  FMUL.FTZ R156, R156, UR6 ;  /* 0x000000069c9c7c20 */ /* 0x000fc80008410000 */
[----:B------:R-:W-:-:S07]  /*2380*/  @P0 FADD.FTZ R156, R100, R156 ;  /* 0x0000009c649c0221 */ /* 0x000fce0000010000 */
.L_x_18469:
[----:B------:R-:W-:Y:S05]  /*2390*/  BSYNC B0 ;  /* 0x0000000000007941 */ /* 0x000fea0003800000 */
.L_x_18468:
[----:B------:R-:W-:Y:S04]  /*23a0*/  BSSY B0, `(.L_x_18470) ;  /* 0x0000006000007945 */ /* 0x000fe80003800000 */
[----:B------:R-:W-:Y:S05]  /*23b0*/  @!P6 BRA `(.L_x_18471) ;  /* 0x000000000010e947 */ /* 0x000fea0003800000 */
[----:B-----5:R-:W-:-:S04]  /*23c0*/  PRMT R0, R108, 0x7632, R0 ;  /* 0x000076326c007816 */ /* 0x020fc80000000000 */
[----:B------:R-:W-:-:S05]  /*23d0*/  SHF.L.U32 R0, R0, 0x10, RZ ;  /* 0x0000001000007819 */ /* 0x000fca00000006ff */
[----:B------:R-:W-:-:S04]  /*23e0*/  FMUL.FTZ R157, R0, UR6 ;  /* 0x00000006009d7c20 */ /* 0x000fc80008410000 */
[----:B------:R-:W-:-:S07]  /*23f0*/  @P0 FADD.FTZ R157, R101, R157 ;  /* 0x0000009d659d0221 */ /* 0x000fce0000010000 */
.L_x_18471:
[----:B------:R-:W-:Y:S05]  /*2400*/  BSYNC B0 ;  /* 0x0000000000007941 */ /* 0x000fea0003800000 */
.L_x_18470:
[----:B------:R-:W-:Y:S04]  /*2410*/  BSSY B0, `(.L_x_18472) ;  /* 0x0000005000007945 */ /* 0x000fe80003800000 */
[----:B------:R-:W-:Y:S05]  /*2420*/  @!P6 BRA `(.L_x_18473) ;  /* 0x00000000000ce947 */ /* 0x000fea0003800000 */
[----:B-----5:R-:W-:-:S05]  /*2430*/  SHF.L.U32 R158, R109, 0x10, RZ ;  /* 0x000000106d9e7819 */ /* 0x020fca00000006ff */
[----:B------:R-:W-:-:S04]  /*2440*/  FMUL.FTZ R158, R158, UR6 ;  /* 0x000000069e9e7c20 */ /* 0x000fc80008410000 */
[----:B------:R-:W-:-:S07]  /*2450*/  @P0 FADD.FTZ R158, R102, R158 ;  /* 0x0000009e669e0221 */ /* 0x000fce0000010000 */
.L_x_18473:
[----:B------:R-:W-:Y:S05]  /*2460*/  BSYNC B0 ;  /* 0x0000000000007941 */ /* 0x000fea0003800000 */
.L_x_18472:
[----:B------:R-:W-:Y:S04]  /*2470*/  BSSY B0, `(.L_x_18474) ;  /* 0x0000006000007945 */ /* 0x000fe80003800000 */
[----:B------:R-:W-:Y:S05]  /*2480*/  @!P6 BRA `(.L_x_18475) ;  /* 0x000000000010e947 */ /* 0x000fea0003800000 */
[----:B-----5:R-:W-:-:S04]  /*2490*/  PRMT R0, R109, 0x7632, R0 ;  /* 0x000076326d007816 */ /* 0x020fc80000000000 */
[----:B------:R-:W-:-:S05]  /*24a0*/  SHF.L.U32 R0, R0, 0x10, RZ ;  /* 0x0000001000007819 */ /* 0x000fca00000006ff */
[----:B------:R-:W-:-:S04]  /*24b0*/  FMUL.FTZ R159, R0, UR6 ;  /* 0x00000006009f7c20 */ /* 0x000fc80008410000 */
[----:B------:R-:W-:-:S07]  /*24c0*/  @P0 FADD.FTZ R159, R103, R159 ;  /* 0x0000009f679f0221 */ /* 0x000fce0000010000 */
.L_x_18475:
[----:B------:R-:W-:Y:S05]  /*24d0*/  BSYNC B0 ;  /* 0x0000000000007941 */ /* 0x000fea0003800000 */
.L_x_18474:
[----:B------:R-:W-:Y:S01]  /*24e0*/  BSSY B0, `(.L_x_18476) ;  /* 0x0000006000007945 */ /* 0x000fe20003800000 */
[----:B-----5:R-:W-:-:S03]  /*24f0*/  @!P6 FSEL R160, R104, RZ, P1 ;  /* 0x000000ff68a0e208 */ /* 0x020fc60000800000 */
[----:B------:R-:W-:Y:S05]  /*2500*/  @!P6 BRA `(.L_x_18477) ;  /* 0x00000000000ce947 */ /* 0x000fea0003800000 */
[----:B------:R-:W-:-:S05]  /*2510*/  SHF.L.U32 R160, R110, 0x10, RZ ;  /* 0x000000106ea07819 */ /* 0x000fca00000006ff */
[----:B------:R-:W-:-:S04]  /*2520*/  FMUL.FTZ R160, R160, UR6 ;  /* 0x00000006a0a07c20 */ /* 0x000fc80008410000 */
[----:B------:R-:W-:-:S07]  /*2530*/  @P0 FADD.FTZ R160, R104, R160 ;  /* 0x000000a068a00221 */ /* 0x000fce0000010000 */
.L_x_18477:
[----:B------:R-:W-:Y:S05]  /*2540*/  BSYNC B0 ;  /* 0x0000000000007941 */ /* 0x000fea0003800000 */
.L_x_18476:
[----:B------:R-:W-:Y:S01]  /*2550*/  BSSY B0, `(.L_x_18478) ;  /* 0x0000007000007945 */ /* 0x000fe20003800000 */
[----:B------:R-:W-:-:S03]  /*2560*/  @!P6 FSEL R161, R105, RZ, P5 ;  /* 0x000000ff69a1e208 */ /* 0x000fc60002800000 */
[----:B------:R-:W-:Y:S05]  /*2570*/  @!P6 BRA `(.L_x_18479) ;  /* 0x000000000010e947 */ /* 0x000fea0003800000 */
[----:B------:R-:W-:-:S04]  /*2580*/  PRMT R0, R110, 0x7632, R0 ;  /* 0x000076326e007816 */ /* 0x000fc80000000000 */
[----:B------:R-:W-:-:S05]  /*2590*/  SHF.L.U32 R0, R0, 0x10, RZ ;  /* 0x0000001000007819 */ /* 0x000fca00000006ff */
[----:B------:R-:W-:-:S04]  /*25a0*/  FMUL.FTZ R161, R0, UR6 ;  /* 0x0000000600a17c20 */ /* 0x000fc80008410000 */
[----:B------:R-:W-:-:S07]  /*25b0*/  @P0 FADD.FTZ R161, R105, R161 ;  /* 0x000000a169a10221 */ /* 0x000fce0000010000 */
.L_x_18479:
[----:B------:R-:W-:Y:S05]  /*25c0*/  BSYNC B0 ;  /* 0x0000000000007941 */ /* 0x000fea0003800000 */
.L_x_18478:
[----:B------:R-:W-:Y:S01]  /*25d0*/  BSSY B0, `(.L_x_18480) ;  /* 0x0000006000007945 */ /* 0x000fe20003800000 */
[----:B------:R-:W-:-:S03]  /*25e0*/  @!P6 FSEL R162, R106, RZ, P2 ;  /* 0x000000ff6aa2e208 */ /* 0x000fc60001000000 */
[----:B------:R-:W-:Y:S05]  /*25f0*/  @!P6 BRA `(.L_x_18481) ;  /* 0x00000000000ce947 */ /* 0x000fea0003800000 */
[----:B------:R-:W-:-:S05]  /*2600*/  SHF.L.U32 R162, R111, 0x10, RZ ;  /* 0x000000106fa27819 */ /* 0x000fca00000006ff */
[----:B------:R-:W-:-:S04]  /*2610*/  FMUL.FTZ R162, R162, UR6 ;  /* 0x00000006a2a27c20 */ /* 0x000fc80008410000 */
[----:B------:R-:W-:-:S07]  /*2620*/  @P0 FADD.FTZ R162, R106, R162 ;  /* 0x000000a26aa20221 */ /* 0x000fce0000010000 */
.L_x_18481:
[----:B------:R-:W-:Y:S05]  /*2630*/  BSYNC B0 ;  /* 0x0000000000007941 */ /* 0x000fea0003800000 */
.L_x_18480:
[----:B------:R-:W-:Y:S01]  /*2640*/  BSSY B0, `(.L_x_18482) ;  /* 0x0000007000007945 */ /* 0x000fe20003800000 */
[----:B------:R-:W-:-:S03]  /*2650*/  @!P6 FSEL R163, R107, RZ, P3 ;  /* 0x000000ff6ba3e208 */ /* 0x000fc60001800000 */
[----:B------:R-:W-:Y:S05]  /*2660*/  @!P6 BRA `(.L_x_18483) ;  /* 0x000000000010e947 */ /* 0x000fea0003800000 */
[----:B------:R-:W-:-:S04]  /*2670*/  PRMT R0, R111, 0x7632, R0 ;  /* 0x000076326f007816 */ /* 0x000fc80000000000 */
[----:B------:R-:W-:-:S05]  /*2680*/  SHF.L.U32 R0, R0, 0x10, RZ ;  /* 0x0000001000007819 */ /* 0x000fca00000006ff */
[----:B------:R-:W-:-:S04]  /*2690*/  FMUL.FTZ R163, R0, UR6 ;  /* 0x0000000600a37c20 */ /* 0x000fc80008410000 */
[----:B------:R-:W-:-:S07]  /*26a0*/  @P0 FADD.FTZ R163, R107, R163 ;  /* 0x000000a36ba30221 */ /* 0x000fce0000010000 */
.L_x_18483:
[----:B------:R-:W-:Y:S05]  /*26b0*/  BSYNC B0 ;  /* 0x0000000000007941 */ /* 0x000fea0003800000 */
.L_x_18482:
        /* <DEDUP_REMOVED lines=171> */
.L_x_18499:
[----:B------:R-:W-:Y:S01]  /*3170*/  FMUL.FTZ R166, R155, R155 ;  /* 0x0000009b9ba67220 */ /* 0x000fe20000410000 */
[----:B-1----:R-:W-:Y:S01]  /*3180*/  FADD.FTZ R169, R168, R169 ;  /* 0x000000a9a8a97221 */ /* 0x002fe20000010000 */
[----:B------:R-:W-:Y:S03]  /*3190*/  BSSY B0, `(.L_x_18485) ;  /* 0x00000cf000007945 */ /* 0x000fe60003800000 */
[----:B------:R-:W-:Y:S01]  /*31a0*/  FFMA.FTZ R0, R169, R164, UR7 ;  /* 0x00000007a9007e23 */ /* 0x000fe200080100a4 */
[----:B------:R-:W-:Y:S01]  /*31b0*/  FSEL R167, R166, RZ, P4 ;  /* 0x000000ffa6a77208 */ /* 0x000fe20002000000 */
[----:B------:R-:W1:Y:S04]  /*31c0*/  @!P0 LDC.64 R164, c[0x0][0x250] ;  /* 0x00009400ffa48b82 */ /* 0x000e680000000a00 */
[----:B------:R-:W-:-:S04]  /*31d0*/  FADD.FTZ R0, R0, R167 ;  /* 0x000000a700007221 */ /* 0x000fc80000010000 */
[----:B------:R-:W2:Y:S02]  /*31e0*/  @!P0 LDC.64 R166, c[0x0][0x258] ;  /* 0x00009600ffa68b82 */ /* 0x000ea40000000a00 */
[----:B------:R-:W3:Y:S01]  /*31f0*/  MUFU.RSQ R0, R0 ;  /* 0x0000000000007308 */ /* 0x000ee20000001400 */
[----:B-1----:R-:W-:-:S04]  /*3200*/  @!P0 LEA R164, P1, R3, R164, 0x2 ;  /* 0x000000a403a48211 */ /* 0x002fc800078210ff */
[C---:B------:R-:W-:Y:S02]  /*3210*/  @!P0 LEA.HI.X R165, R3.reuse, R165, R154, 0x2, P1 ;  /* 0x000000a503a58211 */ /* 0x040fe400008f149a */
[----:B--2---:R-:W-:-:S03]  /*3220*/  @!P0 LEA R166, P1, R3, R166, 0x2 ;  /* 0x000000a603a68211 */ /* 0x004fc600078210ff */
        /* <DEDUP_REMOVED lines=23> */
[----:B------:R-:W-:Y:S01]  /*33a0*/  F2FP.BF16.F32.PACK_AB R169, R114, R165 ;  /* 0x000000a572a9723e */ /* 0x000fe200000010ff */
[C---:B------:R-:W-:Y:S01]  /*33b0*/  FMUL.FTZ R116, R0.reuse, R117 ;  /* 0x0000007500747220 */ /* 0x040fe20000410000 */
[----:B------:R-:W-:Y:S01]  /*33c0*/  SHF.R.S32.HI R114, RZ, 0x1f, R153 ;  /* 0x0000001fff727819 */ /* 0x000fe20000011499 */
[C---:B------:R-:W-:Y:S01]  /*33d0*/  FADD.FTZ R117, -R155.reuse, R112 ;  /* 0x000000709b757221 */ /* 0x040fe20000010100 */
[----:B------:R-:W-:Y:S01]  /*33e0*/  FADD.FTZ R113, -R155, R113 ;  /* 0x000000719b717221 */ /* 0x000fe20000010100 */
[----:B------:R-:W-:Y:S01]  /*33f0*/  FMUL.FTZ R167, R0, R167 ;  /* 0x000000a700a77220 */ /* 0x000fe20000410000 */
[----:B------:R-:W-:Y:S01]  /*3400*/  LEA.HI R153, R114, R153, RZ, 0x3 ;  /* 0x0000009972997211 */ /* 0x000fe200078f18ff */
[C---:B------:R-:W-:Y:S01]  /*3410*/  FMUL.FTZ R117, R0.reuse, R117 ;  /* 0x0000007500757220 */ /* 0x040fe20000410000 */
[----:B------:R-:W1:Y:S01]  /*3420*/  LDC.64 R114, c[0x0][0x2b8] ;  /* 0x0000ae00ff727b82 */ /* 0x000e620000000a00 */
[----:B------:R-:W-:Y:S01]  /*3430*/  FMUL.FTZ R112, R0, R113 ;  /* 0x0000007100707220 */ /* 0x000fe20000410000 */
[----:B------:R-:W-:Y:S01]  /*3440*/  FFMA.FTZ R167, R56, R167, R8 ;  /* 0x000000a738a77223 */ /* 0x000fe20000010008 */
[----:B------:R-:W-:Y:S01]  /*3450*/  FFMA.FTZ R117, R52, R117, R4 ;  /* 0x0000007534757223 */ /* 0x000fe20000010004 */
[----:B------:R-:W-:Y:S01]  /*3460*/  FFMA.FTZ R116, R57, R116, R9 ;  /* 0x0000007439747223 */ /* 0x000fe20000010009 */
[----:B------:R-:W-:Y:S01]  /*3470*/  FFMA.FTZ R112, R53, R112, R5 ;  /* 0x0000007035707223 */ /* 0x000fe20000010005 */
[----:B------:R-:W-:Y:S01]  /*3480*/  LEA.HI.SX32 R153, R153, R2, 0x1d ;  /* 0x0000000299997211 */ /* 0x000fe200078feaff */
[C---:B------:R-:W-:Y:S01]  /*3490*/  FADD.FTZ R165, -R155.reuse, R124 ;  /* 0x0000007c9ba57221 */ /* 0x040fe20000010100 */
[C---:B------:R-:W-:Y:S01]  /*34a0*/  FADD.FTZ R125, -R155.reuse, R125 ;  /* 0x0000007d9b7d7221 */ /* 0x040fe20000010100 */
[----:B------:R-:W-:Y:S01]  /*34b0*/  F2FP.BF16.F32.PACK_AB R170, R116, R167 ;  /* 0x000000a774aa723e */ /* 0x000fe200000010ff */
[C---:B------:R-:W-:Y:S01]  /*34c0*/  FADD.FTZ R121, -R155.reuse, R121 ;  /* 0x000000799b797221 */ /* 0x040fe20000010100 */
[----:B0-----:R-:W-:Y:S01]  /*34d0*/  F2FP.BF16.F32.PACK_AB R168, R112, R117 ;  /* 0x0000007570a8723e */ /* 0x001fe200000010ff */
[C---:B------:R-:W-:Y:S01]  /*34e0*/  FADD.FTZ R123, -R155.reuse, R123 ;  /* 0x0000007b9b7b7221 */ /* 0x040fe20000010100 */
[C---:B------:R-:W-:Y:S01]  /*34f0*/  FADD.FTZ R127, -R155.reuse, R127 ;  /* 0x0000007f9b7f7221 */ /* 0x040fe20000010100 */
[C---:B------:R-:W-:Y:S01]  /*3500*/  FADD.FTZ R129, -R155.reuse, R129 ;  /* 0x000000819b817221 */ /* 0x040fe20000010100 */
        /* <DEDUP_REMOVED lines=9> */
[----:B-1----:R-:W-:-:S04]  /*35a0*/  IMAD.WIDE.U32 R112, R153, 0x10, R114 ;  /* 0x0000001099707825 */ /* 0x002fc800078e0072 */
        /* <DEDUP_REMOVED lines=22> */
[C---:B0-----:R-:W-:Y:S01]  /*3710*/  FMUL.FTZ R112, R0.reuse, R125 ;  /* 0x0000007d00707220 */ /* 0x041fe20000410000 */
        /* <DEDUP_REMOVED lines=9> */
[C---:B------:R-:W-:Y:S01]  /*37b0*/  IADD3 R121, R153.reuse, 0x20, RZ ;  /* 0x0000002099797810 */ /* 0x040fe20007ffe0ff */
[----:B------:R-:W-:Y:S01]  /*37c0*/  FFMA.FTZ R165, R64, R165, R16 ;  /* 0x000000a540a57223 */ /* 0x000fe20000010010 */
[----:B------:R-:W-:Y:S01]  /*37d0*/  IADD3 R123, R153, 0x40, RZ ;  /* 0x00000040997b7810 */ /* 0x000fe20007ffe0ff */
[----:B------:R-:W-:Y:S01]  /*37e0*/  FFMA.FTZ R112, R65, R112, R17 ;  /* 0x0000007041707223 */ /* 0x000fe20000010011 */
[C---:B------:R-:W-:Y:S01]  /*37f0*/  IADD3 R125, R153.reuse, 0x60, RZ ;  /* 0x00000060997d7810 */ /* 0x040fe20007ffe0ff */
[C---:B------:R-:W-:Y:S01]  /*3800*/  FMUL.FTZ R117, R0.reuse, R117 ;  /* 0x0000007500757220 */ /* 0x040fe20000410000 */
[C---:B------:R-:W-:Y:S01]  /*3810*/  IADD3 R127, R153.reuse, 0x80, RZ ;  /* 0x00000080997f7810 */ /* 0x040fe20007ffe0ff */
[C---:B------:R-:W-:Y:S01]  /*3820*/  FMUL.FTZ R119, R0.reuse, R119 ;  /* 0x0000007700777220 */ /* 0x040fe20000410000 */
        /* <DEDUP_REMOVED lines=48> */
[----:B------:R-:W-:Y:S01]  /*3b30*/  F2FP.BF16.F32.PACK_AB R118, R133, R118 ;  /* 0x000000768576723e */ /* 0x000fe200000010ff */
[----:B------:R-:W-:Y:S01]  /*3b40*/  FFMA.FTZ R133, R78, R179, R30 ;  /* 0x000000b34e857223 */ /* 0x000fe2000001001e */
[----:B------:R-:W-:Y:S01]  /*3b50*/  IMAD.WIDE.U32 R128, R129, 0x10, R114 ;  /* 0x0000001081807825 */ /* 0x000fe200078e0072 */
[----:B------:R-:W-:-:S03]  /*3b60*/  F2FP.BF16.F32.PACK_AB R114, R112, R165 ;  /* 0x000000a57072723e */ /* 0x000fc600000010ff */
        /* <DEDUP_REMOVED lines=46> */
[----:B------:R-:W-:Y:S02]  /*3e50*/  F2FP.BF16.F32.PACK_AB R158, R158, R197 ;  /* 0x000000c59e9e723e */ /* 0x000fe400000010ff */
[----:B------:R-:W-:-:S05]  /*3e60*/  F2FP.BF16.F32.PACK_AB R156, R154, R193 ;  /* 0x000000c19a9c723e */ /* 0x000fca00000010ff */
[----:B------:R1:W-:Y:S02]  /*3e70*/  STG.E.128 desc[UR4][R128.64], R156 ;  /* 0x0000009c80007986 */ /* 0x0003e4000c101d04 */
.L_x_18486:
[----:B------:R-:W-:Y:S05]  /*3e80*/  BSYNC B0 ;  /* 0x0000000000007941 */ /* 0x000fea0003800000 */
.L_x_18485:
[----:B-1----:R-:W1:Y:S02]  /*3e90*/  LDC.64 R112, c[0x0][0x210] ;  /* 0x00008400ff707b82 */ /* 0x002e640000000a00 */
[----:B-1----:R-:W-:-:S04]  /*3ea0*/  LEA R3, R112, R3, 0x2 ;  /* 0x0000000370037211 */ /* 0x002fc800078e10ff */
[----:B------:R-:W-:-:S13]  /*3eb0*/  ISETP.GE.AND P0, PT, R3, R113, PT ;  /* 0x000000710300720c */ /* 0x000fda0003f06270 */
[----:B------:R-:W-:Y:S05]  /*3ec0*/  @!P0 BRA `(.L_x_18487) ;  /* 0xffffffc400708947 */ /* 0x000fea000383ffff */
[----:B------:R-:W-:Y:S05]  /*3ed0*/  EXIT ;  /* 0x000000000000794d */ /* 0x000fea0003800000 */
.L_x_18484:
        /* <DEDUP_REMOVED lines=8> */
.L_x_18489:
[----:B------:R-:W-:Y:S05]  /*3f60*/  BSYNC B0 ;  /* 0x0000000000007941 */ /* 0x000fea0003800000 */
.L_x_18488:
        /* <DEDUP_REMOVED lines=9> */
.L_x_18490:
[----:B------:R-:W-:Y:S01]  /*4000*/  HFMA2.MMA R172, -RZ, RZ, 0, 2.384185791015625e-07 ;  /* 0x00000004ffac7435 */ /* 0x000fe200000001ff */
[----:B------:R-:W-:-:S05]  /*4010*/  MOV R164, R169 ;  /* 0x000000a900a47202 */ /* 0x000fca0000000f00 */
[----:B------:R-:W-:-:S05]  /*4020*/  FADD.FTZ R166, R165, R164 ;  /* 0x000000a4a5a67221 */ /* 0x000fca0000010000 */
[----:B------:R-:W-:-:S07]  /*4030*/  MOV R171, R166 ;  /* 0x000000a600ab7202 */ /* 0x000fce0000000f00 */
[----:B------:R-:W-:Y:S05]  /*4040*/  WARPSYNC.COLLECTIVE R170, `(.L_x_18491) ;  /* 0x00000000aa087348 */ /* 0x000fea0003c00000 */
[----:B------:R0:W1:Y:S02]  /*4050*/  SHFL.BFLY P1, R169, R171, R172, R173 ;  /* 0x0c0000acaba97389 */ /* 0x00006400000200ad */
[----:B01----:R-:W-:Y:S01]  /*4060*/  ENDCOLLECTIVE ;  /* 0x000000000000791b */ /* 0x003fe20003800000 */
.L_x_18491:
[----:B------:R-:W-:Y:S01]  /*4070*/  HFMA2.MMA R172, -RZ, RZ, 0, 4.76837158203125e-07 ;  /* 0x00000008ffac7435 */ /* 0x000fe200000001ff */
[----:B------:R-:W-:-:S05]  /*4080*/  MOV R155, R169 ;  /* 0x000000a9009b7202 */ /* 0x000fca0000000f00 */
[----:B------:R-:W-:-:S05]  /*4090*/  FADD.FTZ R167, R166, R155 ;  /* 0x0000009ba6a77221 */ /* 0x000fca0000010000 */
[----:B------:R-:W-:-:S07]  /*40a0*/  MOV R171, R167 ;  /* 0x000000a700ab7202 */ /* 0x000fce0000000f00 */
[----:B------:R-:W-:Y:S05]  /*40b0*/  WARPSYNC.COLLECTIVE R170, `(.L_x_18492) ;  /* 0x00000000aa087348 */ /* 0x000fea0003c00000 */
[----:B------:R0:W1:Y:S02]  /*40c0*/  SHFL.BFLY P1, R169, R171, R172, R173 ;  /* 0x0c0000acaba97389 */ /* 0x00006400000200ad */
[----:B01----:R-:W-:Y:S01]  /*40d0*/  ENDCOLLECTIVE ;  /* 0x000000000000791b */ /* 0x003fe20003800000 */
.L_x_18492:
        /* <DEDUP_REMOVED lines=8> */
.L_x_18493:
        /* <DEDUP_REMOVED lines=104> */
.L_x_18494:
[----:B------:R-:W-:Y:S01]  /*47e0*/  HFMA2.MMA R172, -RZ, RZ, 0, 1.1920928955078125e-07 ;  /* 0x00000002ffac7435 */ /* 0x000fe200000001ff */
[----:B------:R-:W-:-:S05]  /*47f0*/  MOV R165, R169 ;  /* 0x000000a900a57202 */ /* 0x000fca0000000f00 */
[----:B------:R-:W-:-:S05]  /*4800*/  FADD.FTZ R165, R0, R165 ;  /* 0x000000a500a57221 */ /* 0x000fca0000010000 */
[----:B------:R-:W-:-:S07]  /*4810*/  MOV R171, R165 ;  /* 0x000000a500ab7202 */ /* 0x000fce0000000f00 */
[----:B------:R-:W-:Y:S05]  /*4820*/  WARPSYNC.COLLECTIVE R170, `(.L_x_18495) ;  /* 0x00000000aa087348 */ /* 0x000fea0003c00000 */
[----:B------:R0:W1:Y:S02]  /*4830*/  SHFL.BFLY P1, R169, R171, R172, R173 ;  /* 0x0c0000acaba97389 */ /* 0x00006400000200ad */
[----:B01----:R-:W-:Y:S01]  /*4840*/  ENDCOLLECTIVE ;  /* 0x000000000000791b */ /* 0x003fe20003800000 */
.L_x_18495:
[----:B------:R-:W-:Y:S01]  /*4850*/  HFMA2.MMA R172, -RZ, RZ, 0, 2.384185791015625e-07 ;  /* 0x00000004ffac7435 */ /* 0x000fe200000001ff */
[----:B------:R-:W-:-:S05]  /*4860*/  MOV R166, R169 ;  /* 0x000000a900a67202 */ /* 0x000fca0000000f00 */
[----:B------:R-:W-:-:S05]  /*4870*/  FADD.FTZ R166, R165, R166 ;  /* 0x000000a6a5a67221 */ /* 0x000fca0000010000 */
[----:B------:R-:W-:-:S07]  /*4880*/  MOV R171, R166 ;  /* 0x000000a600ab7202 */ /* 0x000fce0000000f00 */
[----:B------:R-:W-:Y:S05]  /*4890*/  WARPSYNC.COLLECTIVE R170, `(.L_x_18496) ;  /* 0x00000000aa087348 */ /* 0x000fea0003c00000 */
[----:B------:R0:W1:Y:S02]  /*48a0*/  SHFL.BFLY P1, R169, R171, R172, R173 ;  /* 0x0c0000acaba97389 */ /* 0x00006400000200ad */
[----:B01----:R-:W-:Y:S01]  /*48b0*/  ENDCOLLECTIVE ;  /* 0x000000000000791b */ /* 0x003fe20003800000 */
.L_x_18496:
[----:B------:R-:W-:Y:S01]  /*48c0*/  HFMA2.MMA R172, -RZ, RZ, 0, 4.76837158203125e-07 ;  /* 0x00000008ffac7435 */ /* 0x000fe200000001ff */
[----:B------:R-:W-:-:S05]  /*48d0*/  MOV R167, R169 ;  /* 0x000000a900a77202 */ /* 0x000fca0000000f00 */
[----:B------:R-:W-:-:S05]  /*48e0*/  FADD.FTZ R167, R166, R167 ;  /* 0x000000a7a6a77221 */ /* 0x000fca0000010000 */
[----:B------:R-:W-:-:S07]  /*48f0*/  MOV R171, R167 ;  /* 0x000000a700ab7202 */ /* 0x000fce0000000f00 */
[----:B------:R-:W-:Y:S05]  /*4900*/  WARPSYNC.COLLECTIVE R170, `(.L_x_18497) ;  /* 0x00000000aa087348 */ /* 0x000fea0003c00000 */
[----:B------:R0:W1:Y:S02]  /*4910*/  SHFL.BFLY P1, R169, R171, R172, R173 ;  /* 0x0c0000acaba97389 */ /* 0x00006400000200ad */
[----:B01----:R-:W-:Y:S01]  /*4920*/  ENDCOLLECTIVE ;  /* 0x000000000000791b */ /* 0x003fe20003800000 */
.L_x_18497:
[----:B------:R-:W-:Y:S01]  /*4930*/  HFMA2.MMA R172, -RZ, RZ, 0, 9.5367431640625e-07 ;  /* 0x00000010ffac7435 */ /* 0x000fe200000001ff */
[----:B------:R-:W-:-:S05]  /*4940*/  MOV R168, R169 ;  /* 0x000000a900a87202 */ /* 0x000fca0000000f00 */
[----:B------:R-:W-:-:S05]  /*4950*/  FADD.FTZ R168, R167, R168 ;  /* 0x000000a8a7a87221 */ /* 0x000fca0000010000 */
[----:B------:R-:W-:-:S07]  /*4960*/  MOV R171, R168 ;  /* 0x000000a800ab7202 */ /* 0x000fce0000000f00 */
[----:B------:R-:W-:Y:S05]  /*4970*/  WARPSYNC.COLLECTIVE R170, `(.L_x_18498) ;  /* 0x00000000aa087348 */ /* 0x000fea0003c00000 */
[----:B------:R0:W1:Y:S02]  /*4980*/  SHFL.BFLY P1, R169, R171, R172, R173 ;  /* 0x0c0000acaba97389 */ /* 0x00006400000200ad */
[----:B01----:R-:W-:Y:S01]  /*4990*/  ENDCOLLECTIVE ;  /* 0x000000000000791b */ /* 0x003fe20003800000 */
.L_x_18498:
[----:B------:R-:W-:Y:S05]  /*49a0*/  BRA `(.L_x_18499) ;  /* 0xffffffe400f07947 */ /* 0x000fea000383ffff */
.L_x_18500:
        /* <DEDUP_REMOVED lines=13> */
.L_x_44402:


//--------------------- .text._ZN10layer_norm13ln_fwd_kernelINS_13Kernel_traitsIf13__nv_bfloat16fS2_fjLj1536ELj1ELj4ELj1ELj16ENS_18Kernel_traits_baseILj1536EfS2_fS2_fjLj128EEEEELb0ELb1ELb0ELb0EEEvNS_9FwdParamsE --------------------------
	.section	.text._ZN10layer_norm13ln_fwd_kernelINS_13Kernel_traitsIf13__nv_bfloat16fS2_fjLj1536ELj1ELj4ELj1ELj16ENS_18Kernel_traits_baseILj1536EfS2_fS2_fjLj128EEEEELb0ELb1ELb0ELb0EEEvNS_9FwdParamsE,"ax",@progbits
	.align	128
        .global         _ZN10layer_norm13ln_fwd_kernelINS_13Kernel_traitsIf13__nv_bfloat16fS2_fjLj1536ELj1ELj4ELj1ELj16ENS_18Kernel_traits_baseILj1536EfS2_fS2_fjLj128EEEEELb0ELb1ELb0ELb0EEEvNS_9FwdParamsE
        .type           _ZN10layer_norm13ln_fwd_kernelINS_13Kernel_traitsIf13__nv_bfloat16fS2_fjLj1536ELj1ELj4ELj1ELj16ENS_18Kernel_traits_baseILj1536EfS2_fS2_fjLj128EEEEELb0ELb1ELb0ELb0EEEvNS_9FwdParamsE,@function
        .size           _ZN10layer_norm13ln_fwd_kernelINS_13Kernel_traitsIf13__nv_bfloat16fS2_fjLj1536ELj1ELj4ELj1ELj16ENS_18Kernel_traits_baseILj1536EfS2_fS2_fjLj128EEEEELb0ELb1ELb0ELb0EEEvNS_9FwdParamsE,(.L_x_44403 - _ZN10layer_norm13ln_fwd_kernelINS_13Kernel_traitsIf13__nv_bfloat16fS2_fjLj1536ELj1ELj4ELj1ELj16ENS_18Kernel_traits_baseILj1536EfS2_fS2_fjLj128EEEEELb0ELb1ELb0ELb0EEEvNS_9FwdParamsE)
        .other          _ZN10layer_norm13ln_fwd_kernelINS_13Kernel_traitsIf13__nv_bfloat16fS2_fjLj1536ELj1ELj4ELj1ELj16ENS_18Kernel_traits_baseILj1536EfS2_fS2_fjLj128EEEEELb0ELb1ELb0ELb0EEEvNS_9FwdParamsE,@"STO_CUDA_ENTRY STV_DEFAULT"
_ZN10layer_norm13ln_fwd_kernelINS_13Kernel_traitsIf13__nv_bfloat16fS2_fjLj1536ELj1ELj4ELj1ELj16ENS_18Kernel_traits_baseILj1536EfS2_fS2_fjLj128EEEEELb0ELb1ELb0ELb0EEEvNS_9FwdParamsE:
.text._ZN10layer_norm13ln_fwd_kernelINS_13Kernel_traitsIf13__nv_bfloat16fS2_fjLj1536ELj1ELj4ELj1ELj16ENS_18Kernel_traits_baseILj1536EfS2_fS2_fjLj128EEEEELb0ELb1ELb0ELb0EEEvNS_9FwdParamsE:
        /* <DEDUP_REMOVED lines=10> */
[----:B------:R-:W-:Y:S02]  /*00a0*/  LEA.HI.SX32 R2, R0, R3, 0x1d ;  /* 0x0000000300027211 */ /* 0x000fe400078feaff */
[----:B------:R-:W-:Y:S02]  /*00b0*/  LOP3.LUT R3, R10, 0x1f, RZ, 0xc0, !PT ;  /* 0x0000001f0a037812 */ /* 0x000fe400078ec0ff */
[C---:B------:R-:W-:Y:S02]  /*00c0*/  ISETP.GE.U32.AND P6, PT, R2.reuse, 0x40, PT ;  /* 0x000000400200780c */ /* 0x040fe40003fc6070 */
[C---:B------:R-:W-:Y:S02]  /*00d0*/  ISETP.GE.U32.AND P5, PT, R2.reuse, 0x60, PT ;  /* 0x000000600200780c */ /* 0x040fe40003fa6070 */
[C---:B------:R-:W-:Y:S02]  /*00e0*/  ISETP.GE.U32.AND P4, PT, R2.reuse, 0x80, PT ;  /* 0x000000800200780c */ /* 0x040fe40003f86070 */
[----:B------:R-:W-:-:S02]  /*00f0*/  LOP3.LUT P1, RZ, R2, 0xffffffe0, RZ, 0xc0, !PT ;  /* 0xffffffe002ff7812 */ /* 0x000fc4000782c0ff */
        /* <DEDUP_REMOVED lines=30> */
.L_x_18502:
[----:B------:R-:W-:Y:S05]  /*02e0*/  BSYNC B0 ;  /* 0x0000000000007941 */ /* 0x000fea0003800000 */
.L_x_18501:
        /* <DEDUP_REMOVED lines=23> */
.L_x_18504:
[----:B------:R-:W-:Y:S05]  /*0460*/  BSYNC B0 ;  /* 0x0000000000007941 */ /* 0x000fea0003800000 */
.L_x_18503:
        /* <DEDUP_REMOVED lines=23> */
.L_x_18506:
[----:B------:R-:W-:Y:S05]  /*05e0*/  BSYNC B0 ;  /* 0x0000000000007941 */ /* 0x000fea0003800000 */
.L_x_18505:
        /* <DEDUP_REMOVED lines=23> */
.L_x_18508:
[----:B------:R-:W-:Y:S05]  /*0760*/  BSYNC B0 ;  /* 0x0000000000007941 */ /* 0x000fea0003800000 */
.L_x_18507:
        /* <DEDUP_REMOVED lines=23> */
.L_x_18510:
[----:B------:R-:W-:Y:S05]  /*08e0*/  BSYNC B0 ;  /* 0x0000000000007941 */ /* 0x000fea0003800000 */
.L_x_18509:
        /* <DEDUP_REMOVED lines=27> */
.L_x_18512:
[----:B------:R-:W-:Y:S05]  /*0aa0*/  BSYNC B0 ;  /* 0x0000000000007941 */ /* 0x000fea0003800000 */
.L_x_18511:
        /* <DEDUP_REMOVED lines=8> */
[----:B------:R-:W-:Y:S01]  /*0b30*/  MOV R3, R0 ;  /* 0x0000000000037202 */ /* 0x000fe20000000f00 */
[----:B------:R-:W-:Y:S01]  /*0b40*/  ULDC.64 UR8, c[0x0][0x230] ;  /* 0x00008c0000087ab9 */ /* 0x000fe20000000a00 */
[----:B------:R-:W-:Y:S01]  /*0b50*/  ISETP.NE.AND P2, PT, RZ, UR6, PT ;  /* 0x00000006ff007c0c */ /* 0x000fe2000bf45270 */
[----:B------:R-:W-:Y:S01]  /*0b60*/  ULDC.64 UR10, c[0x0][0x238] ;  /* 0x00008e00000a7ab9 */ /* 0x000fe20000000a00 */
[----:B------:R-:W-:Y:S01]  /*0b70*/  ISETP.NE.AND.EX P0, PT, RZ, UR7, PT, P0 ;  /* 0x00000007ff007c0c */ /* 0x000fe2000bf05300 */
[----:B------:R-:W-:-:S10]  /*0b80*/  ULDC UR7, c[0x0][0x2d8] ;  /* 0x0000b60000077ab9 */ /* 0x000fd40000000800 */
[----:B------:R-:W-:-:S07]  /*0b90*/  @P2 LOP3.LUT R207, R207, 0x80, RZ, 0xfc, !PT ;  /* 0x00000080cfcf2812 */ /* 0x000fce00078efcff */
.L_x_18538:
[----:B01----:R-:W0:Y:S02]  /*0ba0*/  @P0 LDC.64 R208, c[0x0][0x270] ;  /* 0x00009c00ffd00b82 */ /* 0x003e240000000a00 */
        /* <DEDUP_REMOVED lines=20> */
[----:B-1-34-:R-:W2:Y:S01]  /*0cf0*/  @P2 LDG.E.128 R8, desc[UR4][R192.64] ;  /* 0x00000004c0082981 */ /* 0x01aea2000c1e1d00 */
        /* <DEDUP_REMOVED lines=25> */
[----:B-----5:R-:W-:Y:S01]  /*0e90*/  FMUL.FTZ R188, R28, R189 ;  /* 0x000000bd1cbc7220 */ /* 0x020fe20000410000 */
        /* <DEDUP_REMOVED lines=18> */
.L_x_18514:
[----:B------:R-:W-:Y:S05]  /*0fc0*/  BSYNC B0 ;  /* 0x0000000000007941 */ /* 0x000fea0003800000 */
.L_x_18513:
        /* <DEDUP_REMOVED lines=9> */
[----:B0-----:R-:W-:-:S03]  /*1060*/  LEA R208, P3, R206, UR10, 0x5 ;  /* 0x0000000aced07c11 */ /* 0x001fc6000f8628ff */
[----:B-1-34-:R-:W2:Y:S01]  /*1070*/  @P2 LDG.E.128 R8, desc[UR4][R200.64] ;  /* 0x00000004c8082981 */ /* 0x01aea2000c1e1d00 */
        /* <DEDUP_REMOVED lines=44> */
.L_x_18516:
[----:B------:R-:W-:Y:S05]  /*1340*/  BSYNC B0 ;  /* 0x0000000000007941 */ /* 0x000fea0003800000 */
.L_x_18515:
        /* <DEDUP_REMOVED lines=8> */
[C---:B0-----:R-:W-:Y:S01]  /*13d0*/  IMAD.WIDE.U32 R160, R206.reuse, 0x10, R160 ;  /* 0x00000010cea07825 */ /* 0x041fe200078e00a0 */
[----:B--2---:R-:W-:-:S03]  /*13e0*/  LEA R208, P3, R206, UR10, 0x5 ;  /* 0x0000000aced07c11 */ /* 0x004fc6000f8628ff */
        /* <DEDUP_REMOVED lines=45> */
.L_x_18518:
[----:B------:R-:W-:Y:S05]  /*16c0*/  BSYNC B0 ;  /* 0x0000000000007941 */ /* 0x000fea0003800000 */
.L_x_18517:
        /* <DEDUP_REMOVED lines=55> */
.L_x_18520:
[----:B------:R-:W-:Y:S05]  /*1a40*/  BSYNC B0 ;  /* 0x0000000000007941 */ /* 0x000fea0003800000 */
.L_x_18519:
        /* <DEDUP_REMOVED lines=55> */
.L_x_18522:
[----:B------:R-:W-:Y:S05]  /*1dc0*/  BSYNC B0 ;  /* 0x0000000000007941 */ /* 0x000fea0003800000 */
.L_x_18521:
        /* <DEDUP_REMOVED lines=54> */
.L_x_18524:
[----:B------:R-:W-:Y:S05]  /*2130*/  BSYNC B0 ;  /* 0x0000000000007941 */ /* 0x000fea0003800000 */
.L_x_18523:
[----:B------:R-:W-:Y:S01]  /*2140*/  FADD.FTZ R206, RZ, R188 ;  /* 0x000000bcffce7221 */ /* 0x000fe20000010000 */
        /* <DEDUP_REMOVED lines=17> */
[----:B0-2---:R-:W-:-:S04]  /*2260*/  FADD.FTZ R209, R197, R206 ;  /* 0x000000cec5d17221 */ /* 0x005fc80000010000 */
        /* <DEDUP_REMOVED lines=162> */
.L_x_18550:
[----:B------:R-:W-:Y:S01]  /*2c90*/  FMUL.FTZ R0, R205, R205 ;  /* 0x000000cdcd007220 */ /* 0x000fe20000410000 */
[----:B------:R-:W-:Y:S01]  /*2ca0*/  LOP3.LUT P2, RZ, R207, 0x80, RZ, 0xc0, !PT ;  /* 0x00000080cfff7812 */ /* 0x000fe2000784c0ff */
[----:B--2---:R-:W-:Y:S01]  /*2cb0*/  FADD.FTZ R215, R210, R213 ;  /* 0x000000d5d2d77221 */ /* 0x004fe20000010000 */
[----:B------:R-:W2:Y:S01]  /*2cc0*/  @!P5 LDC.64 R208, c[0x0][0x250] ;  /* 0x00009400ffd0db82 */ /* 0x000ea20000000a00 */
[----:B------:R-:W-:Y:S01]  /*2cd0*/  BSSY B0, `(.L_x_18526) ;  /* 0x000002c000007945 */ /* 0x000fe20003800000 */
[----:B------:R-:W-:Y:S01]  /*2ce0*/  FSEL R213, R0, RZ, P2 ;  /* 0x000000ff00d57208 */ /* 0x000fe20001000000 */
[----:B------:R-:W-:-:S04]  /*2cf0*/  FFMA.FTZ R206, R215, R206, UR7 ;  /* 0x00000007d7ce7e23 */ /* 0x000fc800080100ce */
[----:B------:R-:W-:Y:S01]  /*2d00*/  FADD.FTZ R0, R206, R213 ;  /* 0x000000d5ce007221 */ /* 0x000fe20000010000 */
[----:B0-----:R-:W0:Y:S01]  /*2d10*/  @!P5 LDC.64 R210, c[0x0][0x258] ;  /* 0x00009600ffd2db82 */ /* 0x001e220000000a00 */
[----:B------:R-:W-:-:S04]  /*2d20*/  FSEL R206, R205, RZ, !P2 ;  /* 0x000000ffcdce7208 */ /* 0x000fc80005000000 */
[----:B------:R-:W1:Y:S01]  /*2d30*/  MUFU.RSQ R0, R0 ;  /* 0x0000000000007308 */ /* 0x000e620000001400 */
[----:B--2---:R-:W-:-:S05]  /*2d40*/  @!P5 IMAD.WIDE R208, R3, 0x4, R208 ;  /* 0x0000000403d0d825 */ /* 0x004fca00078e02d0 */
[----:B------:R2:W-:Y:S01]  /*2d50*/  @!P5 STG.E desc[UR4][R208.64], R205 ;  /* 0x000000cdd000d986 */ /* 0x0005e2000c101904 */
[----:B0-----:R-:W-:-:S05]  /*2d60*/  @!P5 IMAD.WIDE R210, R3, 0x4, R210 ;  /* 0x0000000403d2d825 */ /* 0x001fca00078e02d2 */
[----:B-1----:R2:W-:Y:S01]  /*2d70*/  @!P5 STG.E desc[UR4][R210.64], R0 ;  /* 0x00000000d200d986 */ /* 0x0025e2000c101904 */
        /* <DEDUP_REMOVED lines=33> */
.L_x_18527:
[----:B------:R-:W-:Y:S05]  /*2f90*/  BSYNC B0 ;  /* 0x0000000000007941 */ /* 0x000fea0003800000 */
.L_x_18526:
[----:B------:R-:W-:Y:S01]  /*2fa0*/  ISETP.GE.U32.AND P2, PT, R2, 0x40, PT ;  /* 0x000000400200780c */ /* 0x000fe20003f46070 */
        /* <DEDUP_REMOVED lines=34> */
.L_x_18529:
[----:B------:R-:W-:Y:S05]  /*31d0*/  BSYNC B0 ;  /* 0x0000000000007941 */ /* 0x000fea0003800000 */
.L_x_18528:
        /* <DEDUP_REMOVED lines=35> */
.L_x_18531:
[----:B------:R-:W-:Y:S05]  /*3410*/  BSYNC B0 ;  /* 0x0000000000007941 */ /* 0x000fea0003800000 */
.L_x_18530:
        /* <DEDUP_REMOVED lines=35> */
.L_x_18533:
[----:B------:R-:W-:Y:S05]  /*3650*/  BSYNC B0 ;  /* 0x0000000000007941 */ /* 0x000fea0003800000 */
.L_x_18532:
        /* <DEDUP_REMOVED lines=35> */
.L_x_18535:
[----:B------:R-:W-:Y:S05]  /*3890*/  BSYNC B0 ;  /* 0x0000000000007941 */ /* 0x000fea0003800000 */
.L_x_18534:
        /* <DEDUP_REMOVED lines=34> */
.L_x_18537:
[----:B------:R-:W-:Y:S05]  /*3ac0*/  BSYNC B0 ;  /* 0x0000000000007941 */ /* 0x000fea0003800000 */
.L_x_18536:
[----:B--2---:R-:W2:Y:S02]  /*3ad0*/  LDC.64 R204, c[0x0][0x210] ;  /* 0x00008400ffcc7b82 */ /* 0x004ea40000000a00 */
[----:B--2---:R-:W-:-:S04]  /*3ae0*/  LEA R3, R204, R3, 0x2 ;  /* 0x00000003cc037211 */ /* 0x004fc800078e10ff */
[----:B------:R-:W-:-:S13]  /*3af0*/  ISETP.GE.AND P2, PT, R3, R205, PT ;  /* 0x000000cd0300720c */ /* 0x000fda0003f46270 */
[----:B------:R-:W-:Y:S05]  /*3b00*/  @!P2 BRA `(.L_x_18538) ;  /* 0xffffffd00024a947 */ /* 0x000fea000383ffff */
[----:B------:R-:W-:Y:S05]  /*3b10*/  EXIT ;  /* 0x000000000000794d */ /* 0x000fea0003800000 */
.L_x_18525:
        /* <DEDUP_REMOVED lines=8> */
.L_x_18540:
[----:B------:R-:W-:Y:S05]  /*3ba0*/  BSYNC B0 ;  /* 0x0000000000007941 */ /* 0x000fea0003800000 */
.L_x_18539:
        /* <DEDUP_REMOVED lines=10> */
.L_x_18541:
[----:B------:R-:W-:Y:S01]  /*3c50*/  HFMA2.MMA R214, -RZ, RZ, 0, 2.384185791015625e-07 ;  /* 0x00000004ffd67435 */ /* 0x000fe200000001ff */
[----:B------:R-:W-:-:S05]  /*3c60*/  MOV R209, R213 ;  /* 0x000000d500d17202 */ /* 0x000fca0000000f00 */
[----:B------:R-:W-:-:S05]  /*3c70*/  FADD.FTZ R209, R208, R209 ;  /* 0x000000d1d0d17221 */ /* 0x000fca0000010000 */
[----:B------:R-:W-:-:S07]  /*3c80*/  MOV R215, R209 ;  /* 0x000000d100d77202 */ /* 0x000fce0000000f00 */
[----:B------:R-:W-:Y:S05]  /*3c90*/  WARPSYNC.COLLECTIVE R212, `(.L_x_18542) ;  /* 0x00000000d4087348 */ /* 0x000fea0003c00000 */
[----:B------:R0:W1:Y:S02]  /*3ca0*/  SHFL.BFLY P6, R213, R215, R214, R217 ;  /* 0x0c0000d6d7d57389 */ /* 0x00006400000c00d9 */
[----:B01----:R-:W-:Y:S01]  /*3cb0*/  ENDCOLLECTIVE ;  /* 0x000000000000791b */ /* 0x003fe20003800000 */
.L_x_18542:
[----:B------:R-:W-:Y:S01]  /*3cc0*/  HFMA2.MMA R214, -RZ, RZ, 0, 4.76837158203125e-07 ;  /* 0x00000008ffd67435 */ /* 0x000fe200000001ff */
[----:B------:R-:W-:-:S05]  /*3cd0*/  MOV R0, R213 ;  /* 0x000000d500007202 */ /* 0x000fca0000000f00 */
[----:B------:R-:W-:-:S05]  /*3ce0*/  FADD.FTZ R210, R209, R0 ;  /* 0x00000000d1d27221 */ /* 0x000fca0000010000 */
[----:B------:R-:W-:-:S07]  /*3cf0*/  MOV R215, R210 ;  /* 0x000000d200d77202 */ /* 0x000fce0000000f00 */
[----:B------:R-:W-:Y:S05]  /*3d00*/  WARPSYNC.COLLECTIVE R212, `(.L_x_18543) ;  /* 0x00000000d4087348 */ /* 0x000fea0003c00000 */
[----:B------:R0:W1:Y:S02]  /*3d10*/  SHFL.BFLY P6, R213, R215, R214, R217 ;  /* 0x0c0000d6d7d57389 */ /* 0x00006400000c00d9 */
[----:B01----:R-:W-:Y:S01]  /*3d20*/  ENDCOLLECTIVE ;  /* 0x000000000000791b */ /* 0x003fe20003800000 */
.L_x_18543:
[----:B------:R-:W-:Y:S01]  /*3d30*/  HFMA2.MMA R214, -RZ, RZ, 0, 9.5367431640625e-07 ;  /* 0x00000010ffd67435 */ /* 0x000fe200000001ff */
[----:B------:R-:W-:-:S05]  /*3d40*/  MOV R211, R213 ;  /* 0x000000d500d37202 */ /* 0x000fca0000000f00 */
[----:B------:R-:W-:-:S05]  /*3d50*/  FADD.FTZ R211, R210, R211 ;  /* 0x000000d3d2d37221 */ /* 0x000fca0000010000 */
[----:B------:R-:W-:-:S07]  /*3d60*/  MOV R215, R211 ;  /* 0x000000d300d77202 */ /* 0x000fce0000000f00 */
[----:B------:R-:W-:Y:S05]  /*3d70*/  WARPSYNC.COLLECTIVE R212, `(.L_x_18544) ;  /* 0x00000000d4087348 */ /* 0x000fea0003c00000 */
[----:B------:R0:W1:Y:S02]  /*3d80*/  SHFL.BFLY P6, R213, R215, R214, R217 ;  /* 0x0c0000d6d7d57389 */ /* 0x00006400000c00d9 */
[----:B01----:R-:W-:Y:S01]  /*3d90*/  ENDCOLLECTIVE ;  /* 0x000000000000791b */ /* 0x003fe20003800000 */
.L_x_18544:
        /* <DEDUP_REMOVED lines=107> */
.L_x_18545:
[----:B------:R-:W-:Y:S01]  /*4450*/  HFMA2.MMA R214, -RZ, RZ, 0, 1.1920928955078125e-07 ;  /* 0x00000002ffd67435 */ /* 0x000fe200000001ff */
[----:B------:R-:W-:-:S05]  /*4460*/  MOV R209, R213 ;  /* 0x000000d500d17202 */ /* 0x000fca0000000f00 */
[----:B------:R-:W-:-:S05]  /*4470*/  FADD.FTZ R209, R0, R209 ;  /* 0x000000d100d17221 */ /* 0x000fca0000010000 */
[----:B------:R-:W-:-:S07]  /*4480*/  MOV R215, R209 ;  /* 0x000000d100d77202 */ /* 0x000fce0000000f00 */
[----:B------:R-:W-:Y:S05]  /*4490*/  WARPSYNC.COLLECTIVE R212, `(.L_x_18546) ;  /* 0x00000000d4087348 */ /* 0x000fea0003c00000 */
[----:B------:R0:W1:Y:S02]  /*44a0*/  SHFL.BFLY P6, R213, R215, R214, R217 ;  /* 0x0c0000d6d7d57389 */ /* 0x00006400000c00d9 */
[----:B01----:R-:W-:Y:S01]  /*44b0*/  ENDCOLLECTIVE ;  /* 0x000000000000791b */ /* 0x003fe20003800000 */
.L_x_18546:
[----:B------:R-:W-:Y:S01]  /*44c0*/  HFMA2.MMA R214, -RZ, RZ, 0, 2.384185791015625e-07 ;  /* 0x00000004ffd67435 */ /* 0x000fe200000001ff */
[----:B------:R-:W-:-:S05]  /*44d0*/  MOV R208, R213 ;  /* 0x000000d500d07202 */ /* 0x000fca0000000f00 */
[----:B------:R-:W-:-:S05]  /*44e0*/  FADD.FTZ R208, R209, R208 ;  /* 0x000000d0d1d07221 */ /* 0x000fca0000010000 */
[----:B------:R-:W-:-:S07]  /*44f0*/  MOV R215, R208 ;  /* 0x000000d000d77202 */ /* 0x000fce0000000f00 */
[----:B------:R-:W-:Y:S05]  /*4500*/  WARPSYNC.COLLECTIVE R212, `(.L_x_18547) ;  /* 0x00000000d4087348 */ /* 0x000fea0003c00000 */
[----:B------:R0:W1:Y:S02]  /*4510*/  SHFL.BFLY P6, R213, R215, R214, R217 ;  /* 0x0c0000d6d7d57389 */ /* 0x00006400000c00d9 */
[----:B01----:R-:W-:Y:S01]  /*4520*/  ENDCOLLECTIVE ;  /* 0x000000000000791b */ /* 0x003fe20003800000 */
.L_x_18547:
[----:B------:R-:W-:Y:S01]  /*4530*/  HFMA2.MMA R214, -RZ, RZ, 0, 4.76837158203125e-07 ;  /* 0x00000008ffd67435 */ /* 0x000fe200000001ff */
[----:B------:R-:W-:-:S05]  /*4540*/  MOV R211, R213 ;  /* 0x000000d500d37202 */ /* 0x000fca0000000f00 */
[----:B------:R-:W-:-:S05]  /*4550*/  FADD.FTZ R211, R208, R211 ;  /* 0x000000d3d0d37221 */ /* 0x000fca0000010000 */
[----:B------:R-:W-:-:S07]  /*4560*/  MOV R215, R211 ;  /* 0x000000d300d77202 */ /* 0x000fce0000000f00 */
[----:B------:R-:W-:Y:S05]  /*4570*/  WARPSYNC.COLLECTIVE R212, `(.L_x_18548) ;  /* 0x00000000d4087348 */ /* 0x000fea0003c00000 */
[----:B------:R0:W1:Y:S02]  /*4580*/  SHFL.BFLY P6, R213, R215, R214, R217 ;  /* 0x0c0000d6d7d57389 */ /* 0x00006400000c00d9 */
[----:B01----:R-:W-:Y:S01]  /*4590*/  ENDCOLLECTIVE ;  /* 0x000000000000791b */ /* 0x003fe20003800000 */
.L_x_18548:
[----:B------:R-:W-:Y:S01]  /*45a0*/  HFMA2.MMA R214, -RZ, RZ, 0, 9.5367431640625e-07 ;  /* 0x00000010ffd67435 */ /* 0x000fe200000001ff */
[----:B------:R-:W-:-:S05]  /*45b0*/  MOV R210, R213 ;  /* 0x000000d500d27202 */ /* 0x000fca0000000f00 */
[----:B------:R-:W-:-:S05]  /*45c0*/  FADD.FTZ R210, R211, R210 ;  /* 0x000000d2d3d27221 */ /* 0x000fca0000010000 */
[----:B------:R-:W-:-:S07]  /*45d0*/  MOV R215, R210 ;  /* 0x000000d200d77202 */ /* 0x000fce0000000f00 */
[----:B------:R-:W-:Y:S05]  /*45e0*/  WARPSYNC.COLLECTIVE R212, `(.L_x_18549) ;  /* 0x00000000d4087348 */ /* 0x000fea0003c00000 */
[----:B------:R0:W1:Y:S02]  /*45f0*/  SHFL.BFLY P6, R213, R215, R214, R217 ;  /* 0x0c0000d6d7d57389 */ /* 0x00006400000c00d9 */
[----:B01----:R-:W-:Y:S01]  /*4600*/  ENDCOLLECTIVE ;  /* 0x000000000000791b */ /* 0x003fe20003800000 */
.L_x_18549:
[----:B------:R-:W-:Y:S05]  /*4610*/  BRA `(.L_x_18550) ;  /* 0xffffffe4009c7947 */ /* 0x000fea000383ffff */
.L_x_18551:
        /* <DEDUP_REMOVED lines=14> */
.L_x_44403:


//--------------------- .text._ZN10layer_norm13ln_fwd_kernelINS_13Kernel_traitsIf13__nv_bfloat16fS2_fjLj1536ELj1ELj4ELj1ELj16ENS_18Kernel_traits_baseILj1536EfS2_fS2_fjLj128EEEEELb0ELb1ELb0ELb1EEEvNS_9FwdParamsE --------------------------
	.section	.text._ZN10layer_norm13ln_fwd_kernelINS_13Kernel_traitsIf13__nv_bfloat16fS2_fjLj1536ELj1ELj4ELj1ELj16ENS_18Kernel_traits_baseILj1536EfS2_fS2_fjLj128EEEEELb0ELb1ELb0ELb1EEEvNS_9FwdParamsE,"ax",@progbits
	.align	128
        .global         _ZN10layer_norm13ln_fwd_kernelINS_13Kernel_traitsIf13__nv_bfloat16fS2_fjLj1536ELj1ELj4ELj1ELj16ENS_18Kernel_traits_baseILj1536EfS2_fS2_fjLj128EEEEELb0ELb1ELb0ELb1EEEvNS_9FwdParamsE
        .type           _ZN10layer_norm13ln_fwd_kernelINS_13Kernel_traitsIf13__nv_bfloat16fS2_fjLj1536ELj1ELj4ELj1ELj16ENS_18Kernel_traits_baseILj1536EfS2_fS2_fjLj128EEEEELb0ELb1ELb0ELb1EEEvNS_9FwdParamsE,@function
        .size           _ZN10layer_norm13ln_fwd_kernelINS_13Kernel_traitsIf13__nv_bfloat16fS2_fjLj1536ELj1ELj4ELj1ELj16ENS_18Kernel_traits_baseILj1536EfS2_fS2_fjLj128EEEEELb0ELb1ELb0ELb1EEEvNS_9FwdParamsE,(.L_x_44404 - _ZN10layer_norm13ln_fwd_kernelINS_13Kernel_traitsIf13__nv_bfloat16fS2_fjLj1536ELj1ELj4ELj1ELj16ENS_18Kernel_traits_baseILj1536EfS2_fS2_fjLj128EEEEELb0ELb1ELb0ELb1EEEvNS_9FwdParamsE)
        .other          _ZN10layer_norm13ln_fwd_kernelINS_13Kernel_traitsIf13__nv_bfloat16fS2_fjLj1536ELj1ELj4ELj1ELj16ENS_18Kernel_traits_baseILj1536EfS2_fS2_fjLj128EEEEELb0ELb1ELb0ELb1EEEvNS_9FwdParamsE,@"STO_CUDA_ENTRY STV_DEFAULT"
_ZN10layer_norm13ln_fwd_kernelINS_13Kernel_traitsIf13__nv_bfloat16fS2_fjLj1536ELj1ELj4ELj1ELj16ENS_18Kernel_traits_baseILj1536EfS2_fS2_fjLj128EEEEELb0ELb1ELb0ELb1EEEvNS_9FwdParamsE:
.text._ZN10layer_norm13ln_fwd_kernelINS_13Kernel_traitsIf13__nv_bfloat16fS2_fjLj1536ELj1ELj4ELj1ELj16ENS_18Kernel_traits_baseILj1536EfS2_fS2_fjLj128EEEEELb0ELb1ELb0ELb1EEEvNS_9FwdParamsE:
        /* <DEDUP_REMOVED lines=59> */
[----:B0-----:R0:W5:Y:S01]  /*03b0*/  LDG.E.128 R52, desc[UR4][R2.64] ;  /* 0x0000000402347981 */ /* 0x001162000c1e1d00 */
        /* <DEDUP_REMOVED lines=26> */
[----:B------:R-:W-:-:S02]  /*0560*/  ULDC.U8 UR6, c[0x0][0x2a0] ;  /* 0x0000a80000067ab9 */ /* 0x000fc40000000000 */
[----:B------:R-:W-:Y:S01]  /*0570*/  ISETP.NE.AND P3, PT, RZ, UR6, PT ;  /* 0x00000006ff007c0c */ /* 0x000fe2000bf65270 */
[----:B------:R-:W-:Y:S01]  /*0580*/  ULDC UR6, c[0x0][0x218] ;  /* 0x0000860000067ab9 */ /* 0x000fe20000000800 */
[----:B------:R-:W-:Y:S01]  /*0590*/  ISETP.NE.AND.EX P0, PT, RZ, UR7, PT, P0 ;  /* 0x00000007ff007c0c */ /* 0x000fe2000bf05300 */
[----:B------:R-:W-:-:S12]  /*05a0*/  ULDC UR7, c[0x0][0x2d8] ;  /* 0x0000b60000077ab9 */ /* 0x000fd80000000800 */
.L_x_18553:
[----:B-1----:R-:W1:Y:S01]  /*05b0*/  LDC.64 R156, c[0x0][0x220] ;  /* 0x00008800ff9c7b82 */ /* 0x002e620000000a00 */
[----:B------:R-:W-:Y:S01]  /*05c0*/  ISETP.NE.U32.AND P1, PT, RZ, UR8, PT ;  /* 0x00000008ff007c0c */ /* 0x000fe2000bf25070 */
[----:B------:R-:W-:-:S03]  /*05d0*/  IMAD R0, R205, UR6, RZ ;  /* 0x00000006cd007c24 */ /* 0x000fc6000f8e02ff */
[----:B------:R-:W-:Y:S02]  /*05e0*/  ISETP.NE.AND.EX P1, PT, RZ, UR9, PT, P1 ;  /* 0x00000009ff007c0c */ /* 0x000fe4000bf25310 */
[----:B0-----:R-:W-:Y:S01]  /*05f0*/  SHF.R.S32.HI R3, RZ, 0x1f, R0 ;  /* 0x0000001fff037819 */ /* 0x001fe20000011400 */
[----:B------:R-:W0:Y:S03]  /*0600*/  @P0 LDC.64 R158, c[0x0][0x270] ;  /* 0x00009c00ff9e0b82 */ /* 0x000e260000000a00 */
[----:B------:R-:W-:-:S04]  /*0610*/  LEA.HI R3, R3, R0, RZ, 0x3 ;  /* 0x0000000003037211 */ /* 0x000fc800078f18ff */
[----:B------:R-:W-:Y:S02]  /*0620*/  LEA.HI.SX32 R210, R3, R204, 0x1d ;  /* 0x000000cc03d27211 */ /* 0x000fe400078feaff */
[----:B------:R-:W2:Y:S03]  /*0630*/  LDC.64 R2, c[0x0][0x238] ;  /* 0x00008e00ff027b82 */ /* 0x000ea60000000a00 */
[----:B-1----:R-:W-:-:S05]  /*0640*/  IMAD.WIDE.U32 R160, R210, 0x10, R156 ;  /* 0x00000010d2a07825 */ /* 0x002fca00078e009c */
[----:B------:R-:W1:Y:S01]  /*0650*/  @P1 LDC.64 R162, c[0x0][0x230] ;  /* 0x00008c00ffa21b82 */ /* 0x000e620000000a00 */
[----:B------:R-:W3:Y:S01]  /*0660*/  LDG.E.128 R172, desc[UR4][R160.64] ;  /* 0x00000004a0ac7981 */ /* 0x000ee2000c1e1d00 */
[----:B0-----:R-:W-:-:S06]  /*0670*/  @P0 IMAD.WIDE R158, R205, 0x2, R158 ;  /* 0x00000002cd9e0825 */ /* 0x001fcc00078e029e */
[----:B------:R-:W4:Y:S01]  /*0680*/  @P0 LDG.E.U16 R158, desc[UR4][R158.64] ;  /* 0x000000049e9e0981 */ /* 0x000f22000c1e1500 */
[----:B-1----:R-:W-:-:S05]  /*0690*/  @P1 IMAD.WIDE.U32 R162, R210, 0x20, R162 ;  /* 0x00000020d2a21825 */ /* 0x002fca00078e00a2 */
[----:B------:R-:W2:Y:S04]  /*06a0*/  @P1 LDG.E.128 R148, desc[UR4][R162.64] ;  /* 0x00000004a2941981 */ /* 0x000ea8000c1e1d00 */
[----:B------:R0:W2:Y:S01]  /*06b0*/  @P1 LDG.E.128 R152, desc[UR4][R162.64+0x10] ;  /* 0x00001004a2981981 */ /* 0x0000a2000c1e1d00 */
[----:B------:R-:W-:Y:S01]  /*06c0*/  HFMA2.MMA R0, -RZ, RZ, 1.875, 0 ;  /* 0x3f800000ff007435 */ /* 0x000fe200000001ff */
[----:B------:R-:W-:-:S04]  /*06d0*/  ISETP.NE.U32.AND P2, PT, RZ, UR8, PT ;  /* 0x00000008ff007c0c */ /* 0x000fc8000bf45070 */
[----:B------:R-:W-:Y:S02]  /*06e0*/  ISETP.NE.AND.EX P2, PT, RZ, UR9, PT, P2 ;  /* 0x00000009ff007c0c */ /* 0x000fe4000bf45320 */
[----:B------:R-:W-:Y:S01]  /*06f0*/  IADD3 R207, R210, 0x20, RZ ;  /* 0x00000020d2cf7810 */ /* 0x000fe20007ffe0ff */
[----:B0-----:R-:W0:Y:S04]  /*0700*/  @P1 LDC.64 R162, c[0x0][0x230] ;  /* 0x00008c00ffa21b82 */ /* 0x001e280000000a00 */
[----:B0-----:R-:W-:Y:S01]  /*0710*/  @P1 IMAD.WIDE.U32 R162, R207, 0x20, R162 ;  /* 0x00000020cfa21825 */ /* 0x001fe200078e00a2 */
[----:B---3--:R-:W-:Y:S02]  /*0720*/  PRMT R164, R172, 0x7632, R164 ;  /* 0x00007632aca47816 */ /* 0x008fe400000000a4 */
[----:B------:R-:W-:-:S02]  /*0730*/  PRMT R166, R173, 0x7632, R166 ;  /* 0x00007632ada67816 */ /* 0x000fc400000000a6 */
[----:B------:R-:W-:Y:S02]  /*0740*/  PRMT R160, R174, 0x7632, R160 ;  /* 0x00007632aea07816 */ /* 0x000fe400000000a0 */
[----:B------:R-:W-:Y:S02]  /*0750*/  PRMT R168, R175, 0x7632, R168 ;  /* 0x00007632afa87816 */ /* 0x000fe400000000a8 */
[----:B------:R-:W-:Y:S02]  /*0760*/  SHF.L.U32 R167, R173, 0x10, RZ ;  /* 0x00000010ada77819 */ /* 0x000fe400000006ff */
[----:B----4-:R-:W-:Y:S02]  /*0770*/  @P0 SHF.L.U32 R0, R158, 0x10, RZ ;  /* 0x000000109e000819 */ /* 0x010fe400000006ff */
[----:B------:R-:W-:Y:S02]  /*0780*/  SHF.L.U32 R165, R172, 0x10, RZ ;  /* 0x00000010aca57819 */ /* 0x000fe400000006ff */
[----:B------:R-:W-:-:S02]  /*0790*/  SHF.L.U32 R171, R174, 0x10, RZ ;  /* 0x00000010aeab7819 */ /* 0x000fc400000006ff */
        /* <DEDUP_REMOVED lines=21> */
[----:B--2---:R-:W-:-:S04]  /*08f0*/  IMAD.WIDE.U32 R158, R210, 0x20, R2 ;  /* 0x00000020d29e7825 */ /* 0x004fc800078e0002 */
        /* <DEDUP_REMOVED lines=8> */
[----:B------:R-:W-:Y:S02]  /*0980*/  IMAD.WIDE.U32 R160, R207, 0x10, R156 ;  /* 0x00000010cfa07825 */ /* 0x000fe400078e009c */
[----:B------:R-:W-:Y:S04]  /*0990*/  STG.E.128 desc[UR4][R158.64], R200 ;  /* 0x000000c89e007986 */ /* 0x000fe8000c101d04 */
[----:B------:R0:W-:Y:S04]  /*09a0*/  STG.E.128 desc[UR4][R158.64+0x10], R196 ;  /* 0x000010c49e007986 */ /* 0x0001e8000c101d04 */
[----:B------:R-:W2:Y:S01]  /*09b0*/  LDG.E.128 R168, desc[UR4][R160.64] ;  /* 0x00000004a0a87981 */ /* 0x000ea2000c1e1d00 */
[----:B------:R-:W-:-:S02]  /*09c0*/  MOV R216, R148 ;  /* 0x0000009400d87202 */ /* 0x000fc40000000f00 */
[----:B------:R-:W-:Y:S02]  /*09d0*/  MOV R217, R149 ;  /* 0x0000009500d97202 */ /* 0x000fe40000000f00 */
        /* <DEDUP_REMOVED lines=8> */
[----:B------:R-:W-:Y:S01]  /*0a60*/  IADD3 R206, R210, 0x40, RZ ;  /* 0x00000040d2ce7810 */ /* 0x000fe20007ffe0ff */
[----:B0-----:R-:W-:Y:S01]  /*0a70*/  IMAD.WIDE.U32 R158, R207, 0x20, R2 ;  /* 0x00000020cf9e7825 */ /* 0x001fe200078e0002 */
        /* <DEDUP_REMOVED lines=22> */
[----:B------:R-:W0:Y:S01]  /*0be0*/  @P1 LDC.64 R162, c[0x0][0x230] ;  /* 0x00008c00ffa21b82 */ /* 0x000e220000000a00 */
[----:B------:R-:W-:Y:S01]  /*0bf0*/  FMUL.FTZ R194, R110, R165 ;  /* 0x000000a56ec27220 */ /* 0x000fe20000410000 */
[----:B------:R-:W-:Y:S01]  /*0c00*/  FMUL.FTZ R188, R112, R169 ;  /* 0x000000a970bc7220 */ /* 0x000fe20000410000 */
[----:B------:R-:W-:Y:S01]  /*0c10*/  FMUL.FTZ R190, R114, R173 ;  /* 0x000000ad72be7220 */ /* 0x000fe20000410000 */
[----:B------:R-:W-:Y:S01]  /*0c20*/  FMUL.FTZ R193, R109, R160 ;  /* 0x000000a06dc17220 */ /* 0x000fe20000410000 */
[----:B------:R-:W-:Y:S01]  /*0c30*/  FMUL.FTZ R189, R113, R164 ;  /* 0x000000a471bd7220 */ /* 0x000fe20000410000 */
[----:B------:R-:W-:Y:S01]  /*0c40*/  FMUL.FTZ R191, R115, R166 ;  /* 0x000000a673bf7220 */ /* 0x000fe20000410000 */
        /* <DEDUP_REMOVED lines=11> */
[----:B------:R-:W2:Y:S01]  /*0d00*/  LDG.E.128 R168, desc[UR4][R160.64] ;  /* 0x00000004a0a87981 */ /* 0x000ea2000c1e1d00 */
[----:B0-----:R-:W-:Y:S01]  /*0d10*/  @P1 IMAD.WIDE.U32 R162, R206, 0x20, R162 ;  /* 0x00000020cea21825 */ /* 0x001fe200078e00a2 */
[----:B------:R-:W-:-:S02]  /*0d20*/  @P1 MOV R148, R216 ;  /* 0x000000d800941202 */ /* 0x000fc40000000f00 */
[----:B------:R-:W-:Y:S02]  /*0d30*/  @P1 MOV R149, R217 ;  /* 0x000000d900951202 */ /* 0x000fe40000000f00 */
[----:B------:R-:W-:Y:S02]  /*0d40*/  @P1 MOV R150, R218 ;  /* 0x000000da00961202 */ /* 0x000fe40000000f00 */
[----:B------:R-:W-:Y:S02]  /*0d50*/  @P1 MOV R151, R219 ;  /* 0x000000db00971202 */ /* 0x000fe40000000f00 */
[----:B------:R-:W-:Y:S01]  /*0d60*/  @P1 MOV R152, R212 ;  /* 0x000000d400981202 */ /* 0x000fe20000000f00 */
[----:B------:R-:W3:Y:S01]  /*0d70*/  @P1 LDG.E.128 R216, desc[UR4][R162.64] ;  /* 0x00000004a2d81981 */ /* 0x000ee2000c1e1d00 */
[----:B------:R-:W-:Y:S02]  /*0d80*/  @P1 MOV R153, R213 ;  /* 0x000000d500991202 */ /* 0x000fe40000000f00 */
[----:B------:R-:W-:-:S02]  /*0d90*/  @P1 MOV R154, R214 ;  /* 0x000000d6009a1202 */ /* 0x000fc40000000f00 */
[----:B------:R-:W-:Y:S02]  /*0da0*/  @P1 MOV R155, R215 ;  /* 0x000000d7009b1202 */ /* 0x000fe40000000f00 */
[----:B------:R0:W4:Y:S01]  /*0db0*/  @P1 LDG.E.128 R212, desc[UR4][R162.64+0x10] ;  /* 0x00001004a2d41981 */ /* 0x000122000c1e1d00 */
[----:B------:R-:W-:Y:S01]  /*0dc0*/  IADD3 R209, R210, 0x60, RZ ;  /* 0x00000060d2d17810 */ /* 0x000fe20007ffe0ff */
[----:B-1----:R-:W-:Y:S01]  /*0dd0*/  IMAD.WIDE.U32 R158, R206, 0x20, R2 ;  /* 0x00000020ce9e7825 */ /* 0x002fe200078e0002 */
[C---:B--2---:R-:W-:Y:S02]  /*0de0*/  PRMT R160, R168.reuse, 0x7632, R160 ;  /* 0x00007632a8a07816 */ /* 0x044fe400000000a0 */
[----:B------:R-:W-:Y:S02]  /*0df0*/  SHF.L.U32 R161, R168, 0x10, RZ ;  /* 0x00000010a8a17819 */ /* 0x000fe400000006ff */
[----:B------:R-:W-:Y:S02]  /*0e00*/  PRMT R164, R169, 0x7632, R164 ;  /* 0x00007632a9a47816 */ /* 0x000fe400000000a4 */
[----:B------:R-:W-:-:S02]  /*0e10*/  PRMT R166, R170, 0x7632, R166 ;  /* 0x00007632aaa67816 */ /* 0x000fc400000000a6 */
[----:B------:R-:W-:Y:S02]  /*0e20*/  PRMT R168, R171, 0x7632, R168 ;  /* 0x00007632aba87816 */ /* 0x000fe400000000a8 */
[----:B------:R-:W-:Y:S02]  /*0e30*/  SHF.L.U32 R165, R169, 0x10, RZ ;  /* 0x00000010a9a57819 */ /* 0x000fe400000006ff */
[----:B------:R-:W-:Y:S02]  /*0e40*/  SHF.L.U32 R173, R171, 0x10, RZ ;  /* 0x00000010abad7819 */ /* 0x000fe400000006ff */
        /* <DEDUP_REMOVED lines=21> */
[----:B------:R-:W0:Y:S01]  /*0fa0*/  @P1 LDC.64 R164, c[0x0][0x230] ;  /* 0x00008c00ffa41b82 */ /* 0x000e220000000a00 */
        /* <DEDUP_REMOVED lines=12> */
[----:B------:R-:W-:Y:S01]  /*1070*/  @P1 MOV R148, R216 ;  /* 0x000000d800941202 */ /* 0x000fe20000000f00 */
[----:B0-----:R-:W-:Y:S01]  /*1080*/  @P1 IMAD.WIDE.U32 R164, R209, 0x20, R164 ;  /* 0x00000020d1a41825 */ /* 0x001fe200078e00a4 */
[----:B------:R-:W-:-:S02]  /*1090*/  @P1 MOV R149, R217 ;  /* 0x000000d900951202 */ /* 0x000fc40000000f00 */
[----:B------:R-:W-:Y:S02]  /*10a0*/  @P1 MOV R150, R218 ;  /* 0x000000da00961202 */ /* 0x000fe40000000f00 */
[----:B------:R-:W-:Y:S02]  /*10b0*/  @P1 MOV R151, R219 ;  /* 0x000000db00971202 */ /* 0x000fe40000000f00 */
[----:B------:R-:W-:Y:S01]  /*10c0*/  @P1 MOV R152, R212 ;  /* 0x000000d400981202 */ /* 0x000fe20000000f00 */
[----:B------:R-:W3:Y:S01]  /*10d0*/  @P1 LDG.E.128 R216, desc[UR4][R164.64] ;  /* 0x00000004a4d81981 */ /* 0x000ee2000c1e1d00 */
[----:B------:R-:W-:Y:S02]  /*10e0*/  @P1 MOV R153, R213 ;  /* 0x000000d500991202 */ /* 0x000fe40000000f00 */
[----:B------:R-:W-:Y:S02]  /*10f0*/  @P1 MOV R154, R214 ;  /* 0x000000d6009a1202 */ /* 0x000fe40000000f00 */
[----:B------:R-:W-:-:S02]  /*1100*/  @P1 MOV R155, R215 ;  /* 0x000000d7009b1202 */ /* 0x000fc40000000f00 */
[----:B------:R0:W4:Y:S01]  /*1110*/  @P1 LDG.E.128 R212, desc[UR4][R164.64+0x10] ;  /* 0x00001004a4d41981 */ /* 0x000122000c1e1d00 */
[----:B------:R-:W-:Y:S01]  /*1120*/  IADD3 R208, R210, 0x80, RZ ;  /* 0x00000080d2d07810 */ /* 0x000fe20007ffe0ff */
[----:B-1----:R-:W-:Y:S01]  /*1130*/  IMAD.WIDE.U32 R158, R209, 0x20, R2 ;  /* 0x00000020d19e7825 */ /* 0x002fe200078e0002 */
[----:B--2---:R-:W-:Y:S02]  /*1140*/  PRMT R168, R162, 0x7632, R168 ;  /* 0x00007632a2a87816 */ /* 0x004fe400000000a8 */
[C---:B------:R-:W-:Y:S02]  /*1150*/  PRMT R166, R160.reuse, 0x7632, R166 ;  /* 0x00007632a0a67816 */ /* 0x040fe400000000a6 */
[----:B------:R-:W-:Y:S02]  /*1160*/  SHF.L.U32 R167, R160, 0x10, RZ ;  /* 0x00000010a0a77819 */ /* 0x000fe400000006ff */
[----:B------:R-:W-:Y:S02]  /*1170*/  SHF.L.U32 R171, R162, 0x10, RZ ;  /* 0x00000010a2ab7819 */ /* 0x000fe400000006ff */
[----:B------:R-:W-:-:S02]  /*1180*/  PRMT R160, R161, 0x7632, R160 ;  /* 0x00007632a1a07816 */ /* 0x000fc400000000a0 */
[----:B------:R-:W-:Y:S02]  /*1190*/  SHF.L.U32 R169, R161, 0x10, RZ ;  /* 0x00000010a1a97819 */ /* 0x000fe400000006ff */
[C---:B------:R-:W-:Y:S02]  /*11a0*/  PRMT R162, R163.reuse, 0x7632, R162 ;  /* 0x00007632a3a27816 */ /* 0x040fe400000000a2 */
[----:B0-----:R-:W-:Y:S02]  /*11b0*/  SHF.L.U32 R165, R168, 0x10, RZ ;  /* 0x00000010a8a57819 */ /* 0x001fe400000006ff */
[----:B------:R-:W-:Y:S01]  /*11c0*/  SHF.L.U32 R173, R163, 0x10, RZ ;  /* 0x00000010a3ad7819 */ /* 0x000fe200000006ff */
[-C--:B------:R-:W-:Y:S01]  /*11d0*/  FMUL.FTZ R169, R169, R0.reuse ;  /* 0x00000000a9a97220 */ /* 0x080fe20000410000 */
[----:B------:R-:W-:Y:S01]  /*11e0*/  SHF.L.U32 R161, R166, 0x10, RZ ;  /* 0x00000010a6a17819 */ /* 0x000fe200000006ff */
[----:B------:R-:W-:Y:S01]  /*11f0*/  FMUL.FTZ R168, R165, R0 ;  /* 0x00000000a5a87220 */ /* 0x000fe20000410000 */
[----:B------:R-:W-:-:S02]  /*1200*/  SHF.L.U32 R163, R160, 0x10, RZ ;  /* 0x00000010a0a37819 */ /* 0x000fc400000006ff */
[----:B------:R-:W-:Y:S01]  /*1210*/  SHF.L.U32 R175, R162, 0x10, RZ ;  /* 0x00000010a2af7819 */ /* 0x000fe200000006ff */
        /* <DEDUP_REMOVED lines=38> */
[----:B------:R-:W-:-:S05]  /*1480*/  IADD3 R211, R210, 0xa0, RZ ;  /* 0x000000a0d2d37810 */ /* 0x000fca0007ffe0ff */
[----:B------:R-:W-:Y:S01]  /*1490*/  IMAD.WIDE.U32 R156, R211, 0x10, R156 ;  /* 0x00000010d39c7825 */ /* 0x000fe200078e009c */
[----:B-1----:R-:W-:Y:S02]  /*14a0*/  PRMT R158, R160, 0x7632, R158 ;  /* 0x00007632a09e7816 */ /* 0x002fe4000000009e */
[----:B------:R-:W-:Y:S02]  /*14b0*/  PRMT R170, R161, 0x7632, R170 ;  /* 0x00007632a1aa7816 */ /* 0x000fe400000000aa */
[C---:B------:R-:W-:Y:S02]  /*14c0*/  PRMT R172, R162.reuse, 0x7632, R172 ;  /* 0x00007632a2ac7816 */ /* 0x040fe400000000ac */
        /* <DEDUP_REMOVED lines=25> */
[----:B------:R-:W-:-:S04]  /*1660*/  IMAD.WIDE.U32 R162, R208, 0x20, R2 ;  /* 0x00000020d0a27825 */ /* 0x000fc800078e0002 */
        /* <DEDUP_REMOVED lines=8> */
[----:B------:R-:W0:Y:S02]  /*16f0*/  @P1 LDC.64 R160, c[0x0][0x230] ;  /* 0x00008c00ffa01b82 */ /* 0x000e240000000a00 */
[----:B------:R-:W-:Y:S04]  /*1700*/  STG.E.128 desc[UR4][R162.64], R168 ;  /* 0x000000a8a2007986 */ /* 0x000fe8000c101d04 */
[----:B------:R1:W-:Y:S04]  /*1710*/  STG.E.128 desc[UR4][R162.64+0x10], R172 ;  /* 0x000010aca2007986 */ /* 0x0003e8000c101d04 */
[----:B------:R-:W2:Y:S01]  /*1720*/  LDG.E.128 R156, desc[UR4][R156.64] ;  /* 0x000000049c9c7981 */ /* 0x000ea2000c1e1d00 */
[----:B------:R-:W-:-:S02]  /*1730*/  @P1 MOV R152, R212 ;  /* 0x000000d400981202 */ /* 0x000fc40000000f00 */
[----:B------:R-:W-:Y:S02]  /*1740*/  @P1 MOV R153, R213 ;  /* 0x000000d500991202 */ /* 0x000fe40000000f00 */
[----:B------:R-:W-:Y:S02]  /*1750*/  @P1 MOV R154, R214 ;  /* 0x000000d6009a1202 */ /* 0x000fe40000000f00 */
[----:B------:R-:W-:Y:S02]  /*1760*/  @P1 MOV R155, R215 ;  /* 0x000000d7009b1202 */ /* 0x000fe40000000f00 */
[----:B------:R-:W-:Y:S01]  /*1770*/  @P1 MOV R148, R216 ;  /* 0x000000d800941202 */ /* 0x000fe20000000f00 */
[----:B0-----:R-:W-:Y:S01]  /*1780*/  @P1 IMAD.WIDE.U32 R160, R211, 0x20, R160 ;  /* 0x00000020d3a01825 */ /* 0x001fe200078e00a0 */
[----:B------:R-:W-:Y:S02]  /*1790*/  @P1 MOV R149, R217 ;  /* 0x000000d900951202 */ /* 0x000fe40000000f00 */
[----:B------:R-:W-:-:S02]  /*17a0*/  @P1 MOV R150, R218 ;  /* 0x000000da00961202 */ /* 0x000fc40000000f00 */
[----:B------:R-:W-:Y:S01]  /*17b0*/  @P1 MOV R151, R219 ;  /* 0x000000db00971202 */ /* 0x000fe20000000f00 */
[----:B------:R-:W3:Y:S05]  /*17c0*/  @P1 LDG.E.128 R152, desc[UR4][R160.64+0x10] ;  /* 0x00001004a0981981 */ /* 0x000eea000c1e1d00 */
        /* <DEDUP_REMOVED lines=43> */
[C---:B------:R-:W-:Y:S02]  /*1a80*/  PRMT R158, R159.reuse, 0x7632, R158 ;  /* 0x000076329f9e7816 */ /* 0x040fe4000000009e */
[----:B------:R-:W-:Y:S02]  /*1a90*/  SHF.L.U32 R225, R159, 0x10, RZ ;  /* 0x000000109fe17819 */ /* 0x000fe400000006ff */
[----:B------:R-:W-:Y:S02]  /*1aa0*/  SHF.L.U32 R157, R160, 0x10, RZ ;  /* 0x00000010a09d7819 */ /* 0x000fe400000006ff */
[----:B------:R-:W-:Y:S01]  /*1ab0*/  SHF.L.U32 R159, R156, 0x10, RZ ;  /* 0x000000109c9f7819 */ /* 0x000fe200000006ff */
[----:B------:R-:W-:-:S02]  /*1ac0*/  FADD.FTZ R156, R170, R229 ;  /* 0x000000e5aa9c7221 */ /* 0x000fc40000010000 */
[-C--:B------:R-:W-:Y:S02]  /*1ad0*/  FMUL.FTZ R220, R157, R0.reuse ;  /* 0x000000009ddc7220 */ /* 0x080fe40000410000 */
[----:B------:R-:W-:Y:S01]  /*1ae0*/  FADD.FTZ R157, R171, R156 ;  /* 0x0000009cab9d7221 */ /* 0x000fe20000010000 */
[----:B------:R-:W-:Y:S01]  /*1af0*/  FMUL.FTZ R221, R221, R0 ;  /* 0x00000000dddd7220 */ /* 0x000fe20000410000 */
[----:B------:R-:W-:Y:S02]  /*1b00*/  SHF.L.U32 R227, R158, 0x10, RZ ;  /* 0x000000109ee37819 */ /* 0x000fe400000006ff */
[----:B------:R-:W-:Y:S01]  /*1b10*/  FADD.FTZ R158, R172, R157 ;  /* 0x0000009dac9e7221 */ /* 0x000fe20000010000 */
[----:B---3--:R-:W-:Y:S01]  /*1b20*/  @P1 MOV R212, R152 ;  /* 0x0000009800d41202 */ /* 0x008fe20000000f00 */
[----:B------:R-:W-:Y:S01]  /*1b30*/  FMUL.FTZ R156, R144, R221 ;  /* 0x000000dd909c7220 */ /* 0x000fe20000410000 */
[----:B------:R-:W-:Y:S01]  /*1b40*/  FMUL.FTZ R161, R161, R0 ;  /* 0x00000000a1a17220 */ /* 0x000fe20000410000 */
[----:B------:R-:W-:Y:S01]  /*1b50*/  FADD.FTZ R157, R173, R158 ;  /* 0x0000009ead9d7221 */ /* 0x000fe20000010000 */
[----:B------:R-:W-:Y:S01]  /*1b60*/  SHF.L.U32 R223, R162, 0x10, RZ ;  /* 0x00000010a2df7819 */ /* 0x000fe200000006ff */
[----:B------:R-:W-:Y:S01]  /*1b70*/  @P2 FADD.FTZ R156, R156, R212 ;  /* 0x000000d49c9c2221 */ /* 0x000fe20000010000 */
[----:B----4-:R-:W-:Y:S01]  /*1b80*/  @P1 MOV R216, R148 ;  /* 0x0000009400d81202 */ /* 0x010fe20000000f00 */
[----:B------:R-:W-:Y:S01]  /*1b90*/  FMUL.FTZ R160, R140, R161 ;  /* 0x000000a18ca07220 */ /* 0x000fe20000410000 */
[----:B------:R-:W-:Y:S01]  /*1ba0*/  FADD.FTZ R212, R174, R157 ;  /* 0x0000009daed47221 */ /* 0x000fe20000010000 */
[-C--:B------:R-:W-:Y:S01]  /*1bb0*/  FMUL.FTZ R222, R159, R0.reuse ;  /* 0x000000009fde7220 */ /* 0x080fe20000410000 */
[-C--:B------:R-:W-:Y:S01]  /*1bc0*/  FMUL.FTZ R163, R163, R0.reuse ;  /* 0x00000000a3a37220 */ /* 0x080fe20000410000 */
[-C--:B------:R-:W-:Y:S01]  /*1bd0*/  FMUL.FTZ R225, R225, R0.reuse ;  /* 0x00000000e1e17220 */ /* 0x080fe20000410000 */
[-C--:B------:R-:W-:Y:S01]  /*1be0*/  FMUL.FTZ R224, R223, R0.reuse ;  /* 0x00000000dfe07220 */ /* 0x080fe20000410000 */
[----:B------:R-:W-:Y:S01]  /*1bf0*/  @P2 FADD.FTZ R160, R160, R216 ;  /* 0x000000d8a0a02221 */ /* 0x000fe20000010000 */
[----:B------:R-:W-:Y:S01]  /*1c00*/  FADD.FTZ R159, R175, R212 ;  /* 0x000000d4af9f7221 */ /* 0x000fe20000010000 */
[----:B------:R-:W-:Y:S01]  /*1c10*/  FMUL.FTZ R0, R227, R0 ;  /* 0x00000000e3007220 */ /* 0x000fe20000410000 */
[----:B------:R-:W-:Y:S01]  /*1c20*/  @P1 MOV R217, R149 ;  /* 0x0000009500d91202 */ /* 0x000fe20000000f00 */
[----:B------:R-:W-:Y:S01]  /*1c30*/  FMUL.FTZ R161, R141, R220 ;  /* 0x000000dc8da17220 */ /* 0x000fe20000410000 */
[----:B------:R-:W-:Y:S01]  /*1c40*/  @P1 MOV R218, R150 ;  /* 0x0000009600da1202 */ /* 0x000fe20000000f00 */
[----:B------:R-:W-:Y:S01]  /*1c50*/  FMUL.FTZ R162, R142, R163 ;  /* 0x000000a38ea27220 */ /* 0x000fe20000410000 */
[----:B------:R-:W-:Y:S01]  /*1c60*/  @P1 MOV R219, R151 ;  /* 0x0000009700db1202 */ /* 0x000fe20000000f00 */
[----:B------:R-:W-:Y:S01]  /*1c70*/  FADD.FTZ R212, R160, R159 ;  /* 0x0000009fa0d47221 */ /* 0x000fe20000010000 */
[----:B------:R-:W-:Y:S01]  /*1c80*/  @P1 MOV R214, R154 ;  /* 0x0000009a00d61202 */ /* 0x000fe20000000f00 */
[----:B------:R-:W-:Y:S01]  /*1c90*/  FMUL.FTZ R158, R146, R225 ;  /* 0x000000e1929e7220 */ /* 0x000fe20000410000 */
[----:B------:R-:W-:Y:S01]  /*1ca0*/  @P1 MOV R213, R153 ;  /* 0x0000009900d51202 */ /* 0x000fe20000000f00 */
[----:B------:R-:W-:Y:S01]  /*1cb0*/  FMUL.FTZ R163, R143, R222 ;  /* 0x000000de8fa37220 */ /* 0x000fe20000410000 */
[----:B------:R-:W-:Y:S01]  /*1cc0*/  @P1 MOV R215, R155 ;  /* 0x0000009b00d71202 */ /* 0x000fe20000000f00 */
        /* <DEDUP_REMOVED lines=136> */
.L_x_18565:
[----:B-1----:R-:W-:Y:S01]  /*2550*/  FADD.FTZ R215, R216, R215 ;  /* 0x000000d7d8d77221 */ /* 0x002fe20000010000 */
[C---:B0-----:R-:W-:Y:S01]  /*2560*/  FMUL.FTZ R216, R212.reuse, R212 ;  /* 0x000000d4d4d87220 */ /* 0x041fe20000410000 */
[----:B------:R-:W-:Y:S02]  /*2570*/  FSEL R0, R212, RZ, !P3 ;  /* 0x000000ffd4007208 */ /* 0x000fe40005800000 */
[----:B------:R-:W-:Y:S02]  /*2580*/  FFMA.FTZ R215, R215, R2, UR7 ;  /* 0x00000007d7d77e23 */ /* 0x000fe40008010002 */
        /* <DEDUP_REMOVED lines=27> */
[--C-:B------:R-:W-:Y:S01]  /*2740*/  FADD.FTZ R188, R188, -R0.reuse ;  /* 0x80000000bcbc7221 */ /* 0x100fe20000010000 */
[C---:B--2---:R-:W-:Y:S01]  /*2750*/  FMUL.FTZ R161, R215.reuse, R200 ;  /* 0x000000c8d7a17220 */ /* 0x044fe20000410000 */
        /* <DEDUP_REMOVED lines=8> */
[----:B------:R0:W-:Y:S01]  /*27e0*/  @!P1 STG.E desc[UR4][R2.64], R212 ;  /* 0x000000d402009986 */ /* 0x0001e2000c101904 */
[C---:B------:R-:W-:Y:S01]  /*27f0*/  FMUL.FTZ R163, R215.reuse, R202 ;  /* 0x000000cad7a37220 */ /* 0x040fe20000410000 */
[----:B------:R-:W-:Y:S01]  /*2800*/  FMUL.FTZ R197, R215, R198 ;  /* 0x000000c6d7c57220 */ /* 0x000fe20000410000 */
[--C-:B------:R-:W-:Y:S01]  /*2810*/  FADD.FTZ R189, R189, -R0.reuse ;  /* 0x80000000bdbd7221 */ /* 0x100fe20000010000 */
[--C-:B------:R-:W-:Y:S01]  /*2820*/  FADD.FTZ R180, R180, -R0.reuse ;  /* 0x80000000b4b47221 */ /* 0x100fe20000010000 */
[C---:B------:R-:W-:Y:S01]  /*2830*/  FMUL.FTZ R202, R215.reuse, R203 ;  /* 0x000000cbd7ca7220 */ /* 0x040fe20000410000 */
[C---:B------:R-:W-:Y:S01]  /*2840*/  FMUL.FTZ R198, R215.reuse, R199 ;  /* 0x000000c7d7c67220 */ /* 0x040fe20000410000 */
[----:B------:R-:W-:Y:S01]  /*2850*/  FMUL.FTZ R173, R215, R184 ;  /* 0x000000b8d7ad7220 */ /* 0x000fe20000410000 */
[--C-:B------:R-:W-:Y:S01]  /*2860*/  FADD.FTZ R192, R192, -R0.reuse ;  /* 0x80000000c0c07221 */ /* 0x100fe20000010000 */
[--C-:B------:R-:W-:Y:S01]  /*2870*/  FADD.FTZ R193, R193, -R0.reuse ;  /* 0x80000000c1c17221 */ /* 0x100fe20000010000 */
[--C-:B------:R-:W-:Y:S01]  /*2880*/  FADD.FTZ R190, R190, -R0.reuse ;  /* 0x80000000bebe7221 */ /* 0x100fe20000010000 */
[--C-:B------:R-:W-:Y:S01]  /*2890*/  FADD.FTZ R181, R181, -R0.reuse ;  /* 0x80000000b5b57221 */ /* 0x100fe20000010000 */
[----:B0-----:R-:W-:Y:S01]  /*28a0*/  FMUL.FTZ R2, R215, R195 ;  /* 0x000000c3d7027220 */ /* 0x001fe20000410000 */
[--C-:B------:R-:W-:Y:S01]  /*28b0*/  FADD.FTZ R228, R159, -R0.reuse ;  /* 0x800000009fe47221 */ /* 0x100fe20000010000 */
[C---:B------:R-:W-:Y:S01]  /*28c0*/  FMUL.FTZ R184, R215.reuse, R185 ;  /* 0x000000b9d7b87220 */ /* 0x040fe20000410000 */
[----:B------:R-:W-:Y:S01]  /*28d0*/  FMUL.FTZ R195, R215, R160 ;  /* 0x000000a0d7c37220 */ /* 0x000fe20000410000 */
[--C-:B------:R-:W-:Y:S01]  /*28e0*/  FADD.FTZ R191, R191, -R0.reuse ;  /* 0x80000000bfbf7221 */ /* 0x100fe20000010000 */
[--C-:B------:R-:W-:Y:S01]  /*28f0*/  FADD.FTZ R178, R178, -R0.reuse ;  /* 0x80000000b2b27221 */ /* 0x100fe20000010000 */
[----:B------:R-:W-:Y:S01]  /*2900*/  FADD.FTZ R218, R175, -R0 ;  /* 0x80000000afda7221 */ /* 0x000fe20000010000 */
[C---:B------:R-:W-:Y:S01]  /*2910*/  FMUL.FTZ R159, R215.reuse, R194 ;  /* 0x000000c2d79f7220 */ /* 0x040fe20000410000 */
[----:B------:R-:W-:Y:S01]  /*2920*/  FMUL.FTZ R185, R215, R186 ;  /* 0x000000bad7b97220 */ /* 0x000fe20000410000 */
[----:B------:R-:W-:Y:S01]  /*2930*/  FFMA.FTZ R160, R52, R161, R4 ;  /* 0x000000a134a07223 */ /* 0x000fe20000010004 */
[--C-:B------:R-:W-:Y:S01]  /*2940*/  FADD.FTZ R182, R182, -R0.reuse ;  /* 0x80000000b6b67221 */ /* 0x100fe20000010000 */
[----:B------:R-:W-:Y:S01]  /*2950*/  FADD.FTZ R179, R179, -R0 ;  /* 0x80000000b3b37221 */ /* 0x000fe20000010000 */
[C---:B------:R-:W-:Y:S01]  /*2960*/  FMUL.FTZ R175, R215.reuse, R188 ;  /* 0x000000bcd7af7220 */ /* 0x040fe20000410000 */
        /* <DEDUP_REMOVED lines=31> */
[----:B-1----:R-:W-:-:S04]  /*2b60*/  @!P1 IMAD.WIDE R176, R205, 0x4, R176 ;  /* 0x00000004cdb09825 */ /* 0x002fc800078e02b0 */
[C---:B------:R-:W-:Y:S01]  /*2b70*/  FMUL.FTZ R179, R215.reuse, R168 ;  /* 0x000000a8d7b37220 */ /* 0x040fe20000410000 */
[----:B------:R-:W-:Y:S01]  /*2b80*/  FMUL.FTZ R182, R215, R169 ;  /* 0x000000a9d7b67220 */ /* 0x000fe20000410000 */
[----:B------:R-:W-:Y:S01]  /*2b90*/  F2FP.BF16.F32.PACK_AB R163, R198, R163 ;  /* 0x000000a3c6a3723e */ /* 0x000fe200000010ff */
[----:B---3--:R-:W-:Y:S01]  /*2ba0*/  IMAD.WIDE.U32 R168, R210, 0x10, R156 ;  /* 0x00000010d2a87825 */ /* 0x008fe200078e009c */
[----:B------:R-:W-:-:S03]  /*2bb0*/  F2FP.BF16.F32.PACK_AB R162, R167, R162 ;  /* 0x000000a2a7a2723e */ /* 0x000fc600000010ff */
[----:B------:R-:W-:Y:S01]  /*2bc0*/  FFMA.FTZ R3, R60, R3, R12 ;  /* 0x000000033c037223 */ /* 0x000fe2000001000c */
[----:B------:R-:W-:Y:S01]  /*2bd0*/  F2FP.BF16.F32.PACK_AB R161, R202, R161 ;  /* 0x000000a1caa1723e */ /* 0x000fe200000010ff */
[----:B------:R-:W-:Y:S01]  /*2be0*/  FFMA.FTZ R0, R61, R0, R13 ;  /* 0x000000003d007223 */ /* 0x000fe2000001000d */
[----:B------:R-:W-:Y:S01]  /*2bf0*/  F2FP.BF16.F32.PACK_AB R160, R165, R160 ;  /* 0x000000a0a5a0723e */ /* 0x000fe200000010ff */
[C---:B------:R-:W-:Y:S01]  /*2c00*/  FMUL.FTZ R192, R215.reuse, R183 ;  /* 0x000000b7d7c07220 */ /* 0x040fe20000410000 */
[C---:B------:R-:W-:Y:S01]  /*2c10*/  FMUL.FTZ R183, R215.reuse, R164 ;  /* 0x000000a4d7b77220 */ /* 0x040fe20000410000 */
[C---:B------:R-:W-:Y:S01]  /*2c20*/  FMUL.FTZ R199, R215.reuse, R166 ;  /* 0x000000a6d7c77220 */ /* 0x040fe20000410000 */
[C---:B------:R-:W-:Y:S01]  /*2c30*/  FMUL.FTZ R193, R215.reuse, R170 ;  /* 0x000000aad7c17220 */ /* 0x040fe20000410000 */
[----:B------:R-:W-:Y:S01]  /*2c40*/  FMUL.FTZ R212, R215, R171 ;  /* 0x000000abd7d47220 */ /* 0x000fe20000410000 */
[--C-:B------:R-:W-:Y:S01]  /*2c50*/  IMAD.WIDE.U32 R164, R207, 0x10, R156.reuse ;  /* 0x00000010cfa47825 */ /* 0x100fe200078e009c */
[----:B------:R-:W-:Y:S03]  /*2c60*/  @!P1 STG.E desc[UR4][R176.64], R215 ;  /* 0x000000d7b0009986 */ /* 0x000fe6000c101904 */
[C---:B------:R-:W-:Y:S01]  /*2c70*/  FMUL.FTZ R213, R215.reuse, R213 ;  /* 0x000000d5d7d57220 */ /* 0x040fe20000410000 */
[----:B------:R-:W-:Y:S01]  /*2c80*/  FMUL.FTZ R214, R215, R214 ;  /* 0x000000d6d7d67220 */ /* 0x000fe20000410000 */
[----:B------:R-:W-:Y:S01]  /*2c90*/  IMAD.WIDE.U32 R166, R209, 0x10, R156 ;  /* 0x00000010d1a67825 */ /* 0x000fe200078e009c */
[----:B------:R0:W-:Y:S03]  /*2ca0*/  STG.E.128 desc[UR4][R168.64], R160 ;  /* 0x000000a0a8007986 */ /* 0x0001e6000c101d04 */
[----:B------:R-:W-:Y:S01]  /*2cb0*/  FMUL.FTZ R203, R215, R172 ;  /* 0x000000acd7cb7220 */ /* 0x000fe20000410000 */
[----:B------:R-:W-:Y:S01]  /*2cc0*/  FFMA.FTZ R2, R63, R2, R15 ;  /* 0x000000023f027223 */ /* 0x000fe2000001000f */
[----:B------:R-:W-:-:S04]  /*2cd0*/  IMAD.WIDE.U32 R206, R206, 0x10, R156 ;  /* 0x00000010cece7825 */ /* 0x000fc800078e009c */
[----:B------:R-:W-:Y:S01]  /*2ce0*/  FFMA.FTZ R172, R76, R213, R28 ;  /* 0x000000d54cac7223 */ /* 0x000fe2000001001c */
[C---:B------:R-:W-:Y:S01]  /*2cf0*/  FMUL.FTZ R223, R215.reuse, R158 ;  /* 0x0000009ed7df7220 */ /* 0x040fe20000410000 */
[----:B------:R-:W-:Y:S01]  /*2d00*/  FMUL.FTZ R219, R215, R174 ;  /* 0x000000aed7db7220 */ /* 0x000fe20000410000 */
[----:B------:R-:W-:-:S04]  /*2d10*/  IMAD.WIDE.U32 R208, R208, 0x10, R156 ;  /* 0x00000010d0d07825 */ /* 0x000fc800078e009c */
[----:B------:R-:W-:Y:S01]  /*2d20*/  FFMA.FTZ R158, R64, R175, R16 ;  /* 0x000000af409e7223 */ /* 0x000fe20000010010 */
[----:B------:R-:W-:Y:S01]  /*2d30*/  FFMA.FTZ R175, R65, R188, R17 ;  /* 0x000000bc41af7223 */ /* 0x000fe20000010011 */
[----:B------:R-:W-:Y:S01]  /*2d40*/  FFMA.FTZ R174, R80, R183, R32 ;  /* 0x000000b750ae7223 */ /* 0x000fe20000010020 */
[----:B------:R-:W-:Y:S01]  /*2d50*/  IMAD.WIDE.U32 R170, R211, 0x10, R156 ;  /* 0x00000010d3aa7825 */ /* 0x000fe200078e009c */
[----:B------:R-:W-:-:S03]  /*2d60*/  F2FP.BF16.F32.PACK_AB R156, R0, R3 ;  /* 0x00000003009c723e */ /* 0x000fc600000010ff */
[----:B------:R-:W-:Y:S01]  /*2d70*/  FFMA.FTZ R3, R69, R184, R21 ;  /* 0x000000b845037223 */ /* 0x000fe20000010015 */
[----:B------:R-:W-:Y:S01]  /*2d80*/  FFMA.FTZ R157, R62, R159, R14 ;  /* 0x0000009f3e9d7223 */ /* 0x000fe2000001000e */
[----:B------:R-:W-:Y:S01]  /*2d90*/  FFMA.FTZ R186, R71, R186, R23 ;  /* 0x000000ba47ba7223 */ /* 0x000fe20000010017 */
[C---:B------:R-:W-:Y:S01]  /*2da0*/  FMUL.FTZ R216, R215.reuse, R216 ;  /* 0x000000d8d7d87220 */ /* 0x040fe20000410000 */
[----:B------:R-:W-:Y:S01]  /*2db0*/  FMUL.FTZ R218, R215, R218 ;  /* 0x000000dad7da7220 */ /* 0x000fe20000410000 */
[----:B0-----:R-:W-:Y:S01]  /*2dc0*/  FFMA.FTZ R160, R68, R173, R20 ;  /* 0x000000ad44a07223 */ /* 0x001fe20000010014 */
        /* <DEDUP_REMOVED lines=9> */
[----:B------:R-:W-:Y:S01]  /*2e60*/  FMUL.FTZ R221, R215, R224 ;  /* 0x000000e0d7dd7220 */ /* 0x000fe20000410000 */
[----:B------:R-:W-:Y:S01]  /*2e70*/  F2FP.BF16.F32.PACK_AB R172, R3, R172 ;  /* 0x000000ac03ac723e */ /* 0x000fe200000010ff */
[C---:B------:R-:W-:Y:S01]  /*2e80*/  FMUL.FTZ R226, R215.reuse, R226 ;  /* 0x000000e2d7e27220 */ /* 0x040fe20000410000 */
[----:B------:R-:W0:Y:S01]  /*2e90*/  LDC.64 R2, c[0x0][0x210] ;  /* 0x00008400ff027b82 */ /* 0x000e220000000a00 */
        /* <DEDUP_REMOVED lines=50> */
.L_x_18552:
        /* <DEDUP_REMOVED lines=8> */
.L_x_18555:
[----:B------:R-:W-:Y:S05]  /*3240*/  BSYNC B0 ;  /* 0x0000000000007941 */ /* 0x000fea0003800000 */
.L_x_18554:
        /* <DEDUP_REMOVED lines=9> */
.L_x_18556:
[----:B------:R-:W-:Y:S01]  /*32e0*/  HFMA2.MMA R219, -RZ, RZ, 0, 2.384185791015625e-07 ;  /* 0x00000004ffdb7435 */ /* 0x000fe200000001ff */
[----:B------:R-:W-:-:S05]  /*32f0*/  MOV R2, R218 ;  /* 0x000000da00027202 */ /* 0x000fca0000000f00 */
[----:B------:R-:W-:-:S05]  /*3300*/  FADD.FTZ R213, R3, R2 ;  /* 0x0000000203d57221 */ /* 0x000fca0000010000 */
[----:B------:R-:W-:-:S07]  /*3310*/  MOV R220, R213 ;  /* 0x000000d500dc7202 */ /* 0x000fce0000000f00 */
[----:B------:R-:W-:Y:S05]  /*3320*/  WARPSYNC.COLLECTIVE R217, `(.L_x_18557) ;  /* 0x00000000d9087348 */ /* 0x000fea0003c00000 */
[----:B------:R0:W1:Y:S02]  /*3330*/  SHFL.BFLY P2, R218, R220, R219, R222 ;  /* 0x0c0000dbdcda7389 */ /* 0x00006400000400de */
[----:B01----:R-:W-:Y:S01]  /*3340*/  ENDCOLLECTIVE ;  /* 0x000000000000791b */ /* 0x003fe20003800000 */
.L_x_18557:
        /* <DEDUP_REMOVED lines=8> */
.L_x_18558:
[----:B------:R-:W-:Y:S01]  /*33d0*/  HFMA2.MMA R219, -RZ, RZ, 0, 9.5367431640625e-07 ;  /* 0x00000010ffdb7435 */ /* 0x000fe200000001ff */
[----:B------:R-:W-:-:S05]  /*33e0*/  MOV R215, R218 ;  /* 0x000000da00d77202 */ /* 0x000fca0000000f00 */
[----:B------:R-:W-:-:S05]  /*33f0*/  FADD.FTZ R215, R214, R215 ;  /* 0x000000d7d6d77221 */ /* 0x000fca0000010000 */
[----:B------:R-:W-:-:S07]  /*3400*/  MOV R220, R215 ;  /* 0x000000d700dc7202 */ /* 0x000fce0000000f00 */
[----:B------:R-:W-:Y:S05]  /*3410*/  WARPSYNC.COLLECTIVE R217, `(.L_x_18559) ;  /* 0x00000000d9087348 */ /* 0x000fea0003c00000 */
[----:B------:R0:W1:Y:S02]  /*3420*/  SHFL.BFLY P2, R218, R220, R219, R222 ;  /* 0x0c0000dbdcda7389 */ /* 0x00006400000400de */
[----:B01----:R-:W-:Y:S01]  /*3430*/  ENDCOLLECTIVE ;  /* 0x000000000000791b */ /* 0x003fe20003800000 */
.L_x_18559:
        /* <DEDUP_REMOVED lines=99> */
[----:B------:R-:W-:-:S05]  /*3a70*/  FFMA.FTZ R0, R3, R3, R0 ;  /* 0x0000000303007223 */ /* 0x000fca0000010000 */
[----:B------:R-:W-:-:S07]  /*3a80*/  MOV R220, R0 ;  /* 0x0000000000dc7202 */ /* 0x000fce0000000f00 */
[----:B------:R-:W-:Y:S05]  /*3a90*/  WARPSYNC.COLLECTIVE R217, `(.L_x_18560) ;  /* 0x00000000d9087348 */ /* 0x000fea0003c00000 */
[----:B------:R0:W1:Y:S02]  /*3aa0*/  SHFL.BFLY P2, R218, R220, R219, R222 ;  /* 0x0c0000dbdcda7389 */ /* 0x00006400000400de */
[----:B01----:R-:W-:Y:S01]  /*3ab0*/  ENDCOLLECTIVE ;  /* 0x000000000000791b */ /* 0x003fe20003800000 */
.L_x_18560:
[----:B------:R-:W-:Y:S01]  /*3ac0*/  HFMA2.MMA R219, -RZ, RZ, 0, 1.1920928955078125e-07 ;  /* 0x00000002ffdb7435 */ /* 0x000fe200000001ff */
[----:B------:R-:W-:-:S05]  /*3ad0*/  MOV R3, R218 ;  /* 0x000000da00037202 */ /* 0x000fca0000000f00 */
[----:B------:R-:W-:-:S05]  /*3ae0*/  FADD.FTZ R3, R0, R3 ;  /* 0x0000000300037221 */ /* 0x000fca0000010000 */
[----:B------:R-:W-:-:S07]  /*3af0*/  MOV R220, R3 ;  /* 0x0000000300dc7202 */ /* 0x000fce0000000f00 */
[----:B------:R-:W-:Y:S05]  /*3b00*/  WARPSYNC.COLLECTIVE R217, `(.L_x_18561) ;  /* 0x00000000d9087348 */ /* 0x000fea0003c00000 */
[----:B------:R0:W1:Y:S02]  /*3b10*/  SHFL.BFLY P2, R218, R220, R219, R222 ;  /* 0x0c0000dbdcda7389 */ /* 0x00006400000400de */
[----:B01----:R-:W-:Y:S01]  /*3b20*/  ENDCOLLECTIVE ;  /* 0x000000000000791b */ /* 0x003fe20003800000 */
.L_x_18561:
[----:B------:R-:W-:Y:S01]  /*3b30*/  HFMA2.MMA R219, -RZ, RZ, 0, 2.384185791015625e-07 ;  /* 0x00000004ffdb7435 */ /* 0x000fe200000001ff */
[----:B------:R-:W-:-:S05]  /*3b40*/  MOV R214, R218 ;  /* 0x000000da00d67202 */ /* 0x000fca0000000f00 */
[----:B------:R-:W-:-:S05]  /*3b50*/  FADD.FTZ R214, R3, R214 ;  /* 0x000000d603d67221 */ /* 0x000fca0000010000 */
[----:B------:R-:W-:-:S07]  /*3b60*/  MOV R220, R214 ;  /* 0x000000d600dc7202 */ /* 0x000fce0000000f00 */
[----:B------:R-:W-:Y:S05]  /*3b70*/  WARPSYNC.COLLECTIVE R217, `(.L_x_18562) ;  /* 0x00000000d9087348 */ /* 0x000fea0003c00000 */
[----:B------:R0:W1:Y:S02]  /*3b80*/  SHFL.BFLY P2, R218, R220, R219, R222 ;  /* 0x0c0000dbdcda7389 */ /* 0x00006400000400de */
[----:B01----:R-:W-:Y:S01]  /*3b90*/  ENDCOLLECTIVE ;  /* 0x000000000000791b */ /* 0x003fe20003800000 */
.L_x_18562:
[----:B------:R-:W-:Y:S01]  /*3ba0*/  HFMA2.MMA R219, -RZ, RZ, 0, 4.76837158203125e-07 ;  /* 0x00000008ffdb7435 */ /* 0x000fe200000001ff */
[----:B------:R-:W-:-:S05]  /*3bb0*/  MOV R213, R218 ;  /* 0x000000da00d57202 */ /* 0x000fca0000000f00 */
[----:B------:R-:W-:-:S05]  /*3bc0*/  FADD.FTZ R213, R214, R213 ;  /* 0x000000d5d6d57221 */ /* 0x000fca0000010000 */
[----:B------:R-:W-:-:S07]  /*3bd0*/  MOV R220, R213 ;  /* 0x000000d500dc7202 */ /* 0x000fce0000000f00 */
[----:B------:R-:W-:Y:S05]  /*3be0*/  WARPSYNC.COLLECTIVE R217, `(.L_x_18563) ;  /* 0x00000000d9087348 */ /* 0x000fea0003c00000 */
[----:B------:R0:W1:Y:S02]  /*3bf0*/  SHFL.BFLY P2, R218, R220, R219, R222 ;  /* 0x0c0000dbdcda7389 */ /* 0x00006400000400de */
[----:B01----:R-:W-:Y:S01]  /*3c00*/  ENDCOLLECTIVE ;  /* 0x000000000000791b */ /* 0x003fe20003800000 */
.L_x_18563:
[----:B------:R-:W-:Y:S01]  /*3c10*/  HFMA2.MMA R219, -RZ, RZ, 0, 9.5367431640625e-07 ;  /* 0x00000010ffdb7435 */ /* 0x000fe200000001ff */
[----:B------:R-:W-:-:S05]  /*3c20*/  MOV R216, R218 ;  /* 0x000000da00d87202 */ /* 0x000fca0000000f00 */
[----:B------:R-:W-:-:S05]  /*3c30*/  FADD.FTZ R216, R213, R216 ;  /* 0x000000d8d5d87221 */ /* 0x000fca0000010000 */
[----:B------:R-:W-:-:S07]  /*3c40*/  MOV R220, R216 ;  /* 0x000000d800dc7202 */ /* 0x000fce0000000f00 */
[----:B------:R-:W-:Y:S05]  /*3c50*/  WARPSYNC.COLLECTIVE R217, `(.L_x_18564) ;  /* 0x00000000d9087348 */ /* 0x000fea0003c00000 */
[----:B------:R0:W1:Y:S02]  /*3c60*/  SHFL.BFLY P2, R218, R220, R219, R222 ;  /* 0x0c0000dbdcda7389 */ /* 0x00006400000400de */
[----:B01----:R-:W-:Y:S01]  /*3c70*/  ENDCOLLECTIVE ;  /* 0x000000000000791b */ /* 0x003fe20003800000 */
.L_x_18564:
[----:B------:R-:W-:Y:S01]  /*3c80*/  MOV R215, R218 ;  /* 0x000000da00d77202 */ /* 0x000fe20000000f00 */
[----:B------:R-:W-:Y:S06]  /*3c90*/  BRA `(.L_x_18565) ;  /* 0xffffffe8002c7947 */ /* 0x000fec000383ffff */
.L_x_18566:
        /* <DEDUP_REMOVED lines=14> */
.L_x_44404:


//--------------------- .text._ZN10layer_norm13ln_fwd_kernelINS_13Kernel_traitsIf13__nv_bfloat16fS2_fjLj1536ELj1ELj4ELj1ELj16ENS_18Kernel_traits_baseILj1536EfS2_fS2_fjLj128EEEEELb0ELb1ELb1ELb0EEEvNS_9FwdParamsE --------------------------
	.section	.text._ZN10layer_norm13ln_fwd_kernelINS_13Kernel_traitsIf13__nv_bfloat16fS2_fjLj1536ELj1ELj4ELj1ELj16ENS_18Kernel_traits_baseILj1536EfS2_fS2_fjLj128EEEEELb0ELb1ELb1ELb0EEEvNS_9FwdParamsE,"ax",@progbits
	.align	128
        .global         _ZN10layer_norm13ln_fwd_kernelINS_13Kernel_traitsIf13__nv_bfloat16fS2_fjLj1536ELj1ELj4ELj1ELj16ENS_18Kernel_traits_baseILj1536EfS2_fS2_fjLj128EEEEELb0ELb1ELb1ELb0EEEvNS_9FwdParamsE
        .type           _ZN10layer_norm13ln_fwd_kernelINS_13Kernel_traitsIf13__nv_bfloat16fS2_fjLj1536ELj1ELj4ELj1ELj16ENS_18Kernel_traits_baseILj1536EfS2_fS2_fjLj128EEEEELb0ELb1ELb1ELb0EEEvNS_9FwdParamsE,@function
        .size           _ZN10layer_norm13ln_fwd_kernelINS_13Kernel_traitsIf13__nv_bfloat16fS2_fjLj1536ELj1ELj4ELj1ELj16ENS_18Kernel_traits_baseILj1536EfS2_fS2_fjLj128EEEEELb0ELb1ELb1ELb0EEEvNS_9FwdParamsE,(.L_x_44405 - _ZN10layer_norm13ln_fwd_kernelINS_13Kernel_traitsIf13__nv_bfloat16fS2_fjLj1536ELj1ELj4ELj1ELj16ENS_18Kernel_traits_baseILj1536EfS2_fS2_fjLj128EEEEELb0ELb1ELb1ELb0EEEvNS_9FwdParamsE)
        .other          _ZN10layer_norm13ln_fwd_kernelINS_13Kernel_traitsIf13__nv_bfloat16fS2_fjLj1536ELj1ELj4ELj1ELj16ENS_18Kernel_traits_baseILj1536EfS2_fS2_fjLj128EEEEELb0ELb1ELb1ELb0EEEvNS_9FwdParamsE,@"STO_CUDA_ENTRY STV_DEFAULT"
_ZN10layer_norm13ln_fwd_kernelINS_13Kernel_traitsIf13__nv_bfloat16fS2_fjLj1536ELj1ELj4ELj1ELj16ENS_18Kernel_traits_baseILj1536EfS2_fS2_fjLj128EEEEELb0ELb1ELb1ELb0EEEvNS_9FwdParamsE:
.text._ZN10layer_norm13ln_fwd_kernelINS_13Kernel_traitsIf13__nv_bfloat16fS2_fjLj1536ELj1ELj4ELj1ELj16ENS_18Kernel_traits_baseILj1536EfS2_fS2_fjLj128EEEEELb0ELb1ELb1ELb0EEEvNS_9FwdParamsE:
        /* <DEDUP_REMOVED lines=47> */
.L_x_18568:
[----:B------:R-:W-:Y:S05]  /*02f0*/  BSYNC B0 ;  /* 0x0000000000007941 */ /* 0x000fea0003800000 */
.L_x_18567:
        /* <DEDUP_REMOVED lines=23> */
.L_x_18570:
[----:B------:R-:W-:Y:S05]  /*0470*/  BSYNC B0 ;  /* 0x0000000000007941 */ /* 0x000fea0003800000 */
.L_x_18569:
        /* <DEDUP_REMOVED lines=23> */
.L_x_18572:
[----:B------:R-:W-:Y:S05]  /*05f0*/  BSYNC B0 ;  /* 0x0000000000007941 */ /* 0x000fea0003800000 */
.L_x_18571:
        /* <DEDUP_REMOVED lines=23> */
.L_x_18574:
[----:B------:R-:W-:Y:S05]  /*0770*/  BSYNC B0 ;  /* 0x0000000000007941 */ /* 0x000fea0003800000 */
.L_x_18573:
        /* <DEDUP_REMOVED lines=23> */
.L_x_18576:
[----:B------:R-:W-:Y:S05]  /*08f0*/  BSYNC B0 ;  /* 0x0000000000007941 */ /* 0x000fea0003800000 */
.L_x_18575:
        /* <DEDUP_REMOVED lines=25> */
[----:B-1234-:R0:W5:Y:S04]  /*0a90*/  LDG.E.128 R8, desc[UR4][R152.64+0x10] ;  /* 0x0000100498087981 */ /* 0x01e168000c1e1d00 */
[----:B------:R0:W5:Y:S02]  /*0aa0*/  LDG.E.128 R4, desc[UR4][R152.64] ;  /* 0x0000000498047981 */ /* 0x000164000c1e1d00 */
.L_x_18578:
[----:B------:R-:W-:Y:S05]  /*0ab0*/  BSYNC B0 ;  /* 0x0000000000007941 */ /* 0x000fea0003800000 */
.L_x_18577:
[----:B------:R-:W-:Y:S02]  /*0ac0*/  ULDC UR6, c[0x0][0x214] ;  /* 0x0000850000067ab9 */ /* 0x000fe40000000800 */
[----:B------:R-:W-:-:S13]  /*0ad0*/  ISETP.GE.AND P0, PT, R204, UR6, PT ;  /* 0x00000006cc007c0c */ /* 0x000fda000bf06270 */
[----:B------:R-:W-:Y:S05]  /*0ae0*/  @P0 EXIT ;  /* 0x000000000000094d */ /* 0x000fea0003800000 */
[----:B------:R-:W-:Y:S01]  /*0af0*/  ULDC.U8 UR6, c[0x0][0x2a0] ;  /* 0x0000a80000067ab9 */ /* 0x000fe20000000000 */
[----:B------:R-:W-:Y:S01]  /*0b00*/  LOP3.LUT R219, R219, 0xffffffbf, RZ, 0xc0, !PT ;  /* 0xffffffbfdbdb7812 */ /* 0x000fe200078ec0ff */
[----:B------:R-:W-:Y:S01]  /*0b10*/  ULDC UR7, c[0x0][0x2d8] ;  /* 0x0000b60000077ab9 */ /* 0x000fe20000000800 */
[----:B------:R-:W-:Y:S01]  /*0b20*/  ISETP.NE.AND P0, PT, RZ, UR6, PT ;  /* 0x00000006ff007c0c */ /* 0x000fe2000bf05270 */
[----:B------:R-:W-:-:S12]  /*0b30*/  ULDC UR6, c[0x0][0x29c] ;  /* 0x0000a70000067ab9 */ /* 0x000fd80000000800 */
[----:B------:R-:W-:-:S07]  /*0b40*/  @P0 LOP3.LUT R219, R219, 0x40, RZ, 0xfc, !PT ;  /* 0x00000040dbdb0812 */ /* 0x000fce00078efcff */
.L_x_18700:
[----:B-123--:R-:W0:Y:S08]  /*0b50*/  LDC.64 R208, c[0x0][0x280] ;  /* 0x0000a000ffd07b82 */ /* 0x00ee300000000a00 */
        /* <DEDUP_REMOVED lines=60> */
[----:B------:R-:W-:-:S04]  /*0f20*/  FMUL.FTZ R152, R124, R211 ;  /* 0x000000d37c987220 */ /* 0x000fc80000410000 */
[----:B------:R-:W-:-:S07]  /*0f30*/  @P1 FADD.FTZ R152, R148, R152 ;  /* 0x0000009894981221 */ /* 0x000fce0000010000 */
.L_x_18582:
[----:B------:R-:W-:Y:S05]  /*0f40*/  BSYNC B1 ;  /* 0x0000000000017941 */ /* 0x000fea0003800000 */
.L_x_18581:
[----:B------:R-:W-:Y:S04]  /*0f50*/  BSSY B1, `(.L_x_18583) ;  /* 0x0000007000017945 */ /* 0x000fe80003800000 */
[----:B------:R-:W-:Y:S05]  /*0f60*/  @!P2 BRA `(.L_x_18584) ;  /* 0x000000000014a947 */ /* 0x000fea0003800000 */
[----:B-----5:R-:W-:-:S04]  /*0f70*/  PRMT R153, R212, 0x7632, R153 ;  /* 0x00007632d4997816 */ /* 0x020fc80000000099 */
[----:B------:R-:W-:-:S05]  /*0f80*/  SHF.L.U32 R153, R153, 0x10, RZ ;  /* 0x0000001099997819 */ /* 0x000fca00000006ff */
[----:B------:R-:W-:-:S04]  /*0f90*/  FMUL.FTZ R210, R153, UR6 ;  /* 0x0000000699d27c20 */ /* 0x000fc80008410000 */
[----:B------:R-:W-:-:S04]  /*0fa0*/  FMUL.FTZ R153, R125, R210 ;  /* 0x000000d27d997220 */ /* 0x000fc80000410000 */
[----:B------:R-:W-:-:S07]  /*0fb0*/  @P1 FADD.FTZ R153, R149, R153 ;  /* 0x0000009995991221 */ /* 0x000fce0000010000 */
.L_x_18584:
[----:B------:R-:W-:Y:S05]  /*0fc0*/  BSYNC B1 ;  /* 0x0000000000017941 */ /* 0x000fea0003800000 */
.L_x_18583:
[----:B------:R-:W-:Y:S04]  /*0fd0*/  BSSY B1, `(.L_x_18585) ;  /* 0x0000006000017945 */ /* 0x000fe80003800000 */
[----:B------:R-:W-:Y:S05]  /*0fe0*/  @!P2 BRA `(.L_x_18586) ;  /* 0x000000000010a947 */ /* 0x000fea0003800000 */
[----:B-----5:R-:W-:-:S05]  /*0ff0*/  SHF.L.U32 R154, R213, 0x10, RZ ;  /* 0x00000010d59a7819 */ /* 0x020fca00000006ff */
[----:B------:R-:W-:-:S04]  /*1000*/  FMUL.FTZ R211, R154, UR6 ;  /* 0x000000069ad37c20 */ /* 0x000fc80008410000 */
[----:B------:R-:W-:-:S04]  /*1010*/  FMUL.FTZ R154, R126, R211 ;  /* 0x000000d37e9a7220 */ /* 0x000fc80000410000 */
[----:B------:R-:W-:-:S07]  /*1020*/  @P1 FADD.FTZ R154, R150, R154 ;  /* 0x0000009a969a1221 */ /* 0x000fce0000010000 */
.L_x_18586:
[----:B------:R-:W-:Y:S05]  /*1030*/  BSYNC B1 ;  /* 0x0000000000017941 */ /* 0x000fea0003800000 */
.L_x_18585:
[----:B------:R-:W-:Y:S04]  /*1040*/  BSSY B1, `(.L_x_18587) ;  /* 0x0000007000017945 */ /* 0x000fe80003800000 */
[----:B------:R-:W-:Y:S05]  /*1050*/  @!P2 BRA `(.L_x_18588) ;  /* 0x000000000014a947 */ /* 0x000fea0003800000 */
[----:B-----5:R-:W-:-:S04]  /*1060*/  PRMT R155, R213, 0x7632, R155 ;  /* 0x00007632d59b7816 */ /* 0x020fc8000000009b */
[----:B------:R-:W-:-:S05]  /*1070*/  SHF.L.U32 R155, R155, 0x10, RZ ;  /* 0x000000109b9b7819 */ /* 0x000fca00000006ff */
[----:B------:R-:W-:-:S04]  /*1080*/  FMUL.FTZ R210, R155, UR6 ;  /* 0x000000069bd27c20 */ /* 0x000fc80008410000 */
[----:B------:R-:W-:-:S04]  /*1090*/  FMUL.FTZ R155, R127, R210 ;  /* 0x000000d27f9b7220 */ /* 0x000fc80000410000 */
[----:B------:R-:W-:-:S07]  /*10a0*/  @P1 FADD.FTZ R155, R151, R155 ;  /* 0x0000009b979b1221 */ /* 0x000fce0000010000 */
.L_x_18588:
[----:B------:R-:W-:Y:S05]  /*10b0*/  BSYNC B1 ;  /* 0x0000000000017941 */ /* 0x000fea0003800000 */
.L_x_18587:
[----:B------:R-:W-:Y:S04]  /*10c0*/  BSSY B1, `(.L_x_18589) ;  /* 0x0000006000017945 */ /* 0x000fe80003800000 */
[----:B------:R-:W-:Y:S05]  /*10d0*/  @!P2 BRA `(.L_x_18590) ;  /* 0x000000000010a947 */ /* 0x000fea0003800000 */
[----:B-----5:R-:W-:-:S05]  /*10e0*/  SHF.L.U32 R160, R214, 0x10, RZ ;  /* 0x00000010d6a07819 */ /* 0x020fca00000006ff */
[----:B------:R-:W-:-:S04]  /*10f0*/  FMUL.FTZ R211, R160, UR6 ;  /* 0x00000006a0d37c20 */ /* 0x000fc80008410000 */
[----:B------:R-:W-:-:S04]  /*1100*/  FMUL.FTZ R160, R128, R211 ;  /* 0x000000d380a07220 */ /* 0x000fc80000410000 */
[----:B------:R-:W-:-:S07]  /*1110*/  @P1 FADD.FTZ R160, R156, R160 ;  /* 0x000000a09ca01221 */ /* 0x000fce0000010000 */
.L_x_18590:
[----:B------:R-:W-:Y:S05]  /*1120*/  BSYNC B1 ;  /* 0x0000000000017941 */ /* 0x000fea0003800000 */
.L_x_18589:
[----:B------:R-:W-:Y:S04]  /*1130*/  BSSY B1, `(.L_x_18591) ;  /* 0x0000007000017945 */ /* 0x000fe80003800000 */
[----:B------:R-:W-:Y:S05]  /*1140*/  @!P2 BRA `(.L_x_18592) ;  /* 0x000000000014a947 */ /* 0x000fea0003800000 */
[----:B-----5:R-:W-:-:S04]  /*1150*/  PRMT R161, R214, 0x7632, R161 ;  /* 0x00007632d6a17816 */ /* 0x020fc800000000a1 */
[----:B------:R-:W-:-:S05]  /*1160*/  SHF.L.U32 R161, R161, 0x10, RZ ;  /* 0x00000010a1a17819 */ /* 0x000fca00000006ff */
[----:B------:R-:W-:-:S04]  /*1170*/  FMUL.FTZ R210, R161, UR6 ;  /* 0x00000006a1d27c20 */ /* 0x000fc80008410000 */
[----:B------:R-:W-:-:S04]  /*1180*/  FMUL.FTZ R161, R129, R210 ;  /* 0x000000d281a17220 */ /* 0x000fc80000410000 */
[----:B------:R-:W-:-:S07]  /*1190*/  @P1 FADD.FTZ R161, R157, R161 ;  /* 0x000000a19da11221 */ /* 0x000fce0000010000 */
.L_x_18592:
[----:B------:R-:W-:Y:S05]  /*11a0*/  BSYNC B1 ;  /* 0x0000000000017941 */ /* 0x000fea0003800000 */
.L_x_18591:
[----:B------:R-:W-:Y:S04]  /*11b0*/  BSSY B1, `(.L_x_18593) ;  /* 0x0000006000017945 */ /* 0x000fe80003800000 */
[----:B------:R-:W-:Y:S05]  /*11c0*/  @!P2 BRA `(.L_x_18594) ;  /* 0x000000000010a947 */ /* 0x000fea0003800000 */
[----:B-----5:R-:W-:-:S05]  /*11d0*/  SHF.L.U32 R162, R215, 0x10, RZ ;  /* 0x00000010d7a27819 */ /* 0x020fca00000006ff */
[----:B------:R-:W-:-:S04]  /*11e0*/  FMUL.FTZ R211, R162, UR6 ;  /* 0x00000006a2d37c20 */ /* 0x000fc80008410000 */
[----:B------:R-:W-:-:S04]  /*11f0*/  FMUL.FTZ R162, R130, R211 ;  /* 0x000000d382a27220 */ /* 0x000fc80000410000 */
[----:B------:R-:W-:-:S07]  /*1200*/  @P1 FADD.FTZ R162, R158, R162 ;  /* 0x000000a29ea21221 */ /* 0x000fce0000010000 */
.L_x_18594:
[----:B------:R-:W-:Y:S05]  /*1210*/  BSYNC B1 ;  /* 0x0000000000017941 */ /* 0x000fea0003800000 */
.L_x_18593:
[----:B------:R-:W-:Y:S04]  /*1220*/  BSSY B1, `(.L_x_18595) ;  /* 0x0000007000017945 */ /* 0x000fe80003800000 */
[----:B------:R-:W-:Y:S05]  /*1230*/  @!P2 BRA `(.L_x_18596) ;  /* 0x000000000014a947 */ /* 0x000fea0003800000 */
[----:B-----5:R-:W-:-:S04]  /*1240*/  PRMT R163, R215, 0x7632, R163 ;  /* 0x00007632d7a37816 */ /* 0x020fc800000000a3 */
[----:B------:R-:W-:-:S05]  /*1250*/  SHF.L.U32 R163, R163, 0x10, RZ ;  /* 0x00000010a3a37819 */ /* 0x000fca00000006ff */
[----:B------:R-:W-:-:S04]  /*1260*/  FMUL.FTZ R210, R163, UR6 ;  /* 0x00000006a3d27c20 */ /* 0x000fc80008410000 */
[----:B------:R-:W-:-:S04]  /*1270*/  FMUL.FTZ R163, R131, R210 ;  /* 0x000000d283a37220 */ /* 0x000fc80000410000 */
[----:B------:R-:W-:-:S07]  /*1280*/  @P1 FADD.FTZ R163, R159, R163 ;  /* 0x000000a39fa31221 */ /* 0x000fce0000010000 */
.L_x_18596:
[----:B------:R-:W-:Y:S05]  /*1290*/  BSYNC B1 ;  /* 0x0000000000017941 */ /* 0x000fea0003800000 */
.L_x_18595:
[----:B------:R-:W0:Y:S01]  /*12a0*/  LDC.64 R210, c[0x0][0x238] ;  /* 0x00008e00ffd27b82 */ /* 0x000e220000000a00 */
[----:B------:R-:W-:Y:S01]  /*12b0*/  IADD3 R209, R209, 0x20, RZ ;  /* 0x00000020d1d17810 */ /* 0x000fe20007ffe0ff */
[C---:B0-----:R-:W-:Y:S01]  /*12c0*/  IMAD.WIDE.U32 R210, R208.reuse, 0x20, R210 ;  /* 0x00000020d0d27825 */ /* 0x041fe200078e00d2 */
[----:B------:R-:W-:-:S04]  /*12d0*/  IADD3 R208, R208, 0x20, RZ ;  /* 0x00000020d0d07810 */ /* 0x000fc80007ffe0ff */
[----:B------:R0:W-:Y:S04]  /*12e0*/  STG.E.128 desc[UR4][R210.64], R152 ;  /* 0x00000098d2007986 */ /* 0x0001e8000c101d04 */
[----:B------:R0:W-:Y:S02]  /*12f0*/  STG.E.128 desc[UR4][R210.64+0x10], R160 ;  /* 0x000010a0d2007986 */ /* 0x0001e4000c101d04 */
.L_x_18580:
[----:B------:R-:W-:Y:S05]  /*1300*/  BSYNC B0 ;  /* 0x0000000000007941 */ /* 0x000fea0003800000 */
.L_x_18579:
[----:B------:R-:W-:Y:S01]  /*1310*/  LOP3.LUT P1, RZ, R219, 0x20, RZ, 0xc0, !PT ;  /* 0x00000020dbff7812 */ /* 0x000fe2000782c0ff */
        /* <DEDUP_REMOVED lines=43> */
.L_x_18600:
[----:B------:R-:W-:Y:S05]  /*15d0*/  BSYNC B1 ;  /* 0x0000000000017941 */ /* 0x000fea0003800000 */
.L_x_18599:
[----:B------:R-:W-:Y:S04]  /*15e0*/  BSSY B1, `(.L_x_18601) ;  /* 0x0000007000017945 */ /* 0x000fe80003800000 */
[----:B------:R-:W-:Y:S05]  /*15f0*/  @!P2 BRA `(.L_x_18602) ;  /* 0x000000000014a947 */ /* 0x000fea0003800000 */
[----:B-----5:R-:W-:-:S04]  /*1600*/  PRMT R165, R212, 0x7632, R165 ;  /* 0x00007632d4a57816 */ /* 0x020fc800000000a5 */
[----:B------:R-:W-:-:S05]  /*1610*/  SHF.L.U32 R165, R165, 0x10, RZ ;  /* 0x00000010a5a57819 */ /* 0x000fca00000006ff */
[----:B------:R-:W-:-:S04]  /*1620*/  FMUL.FTZ R210, R165, UR6 ;  /* 0x00000006a5d27c20 */ /* 0x000fc80008410000 */
[----:B------:R-:W-:-:S04]  /*1630*/  FMUL.FTZ R165, R101, R210 ;  /* 0x000000d265a57220 */ /* 0x000fc80000410000 */
[----:B------:R-:W-:-:S07]  /*1640*/  @P1 FADD.FTZ R165, R149, R165 ;  /* 0x000000a595a51221 */ /* 0x000fce0000010000 */
.L_x_18602:
[----:B------:R-:W-:Y:S05]  /*1650*/  BSYNC B1 ;  /* 0x0000000000017941 */ /* 0x000fea0003800000 */
.L_x_18601:
[----:B------:R-:W-:Y:S04]  /*1660*/  BSSY B1, `(.L_x_18603) ;  /* 0x0000006000017945 */ /* 0x000fe80003800000 */
[----:B------:R-:W-:Y:S05]  /*1670*/  @!P2 BRA `(.L_x_18604) ;  /* 0x000000000010a947 */ /* 0x000fea0003800000 */
[----:B-----5:R-:W-:-:S05]  /*1680*/  SHF.L.U32 R166, R213, 0x10, RZ ;  /* 0x00000010d5a67819 */ /* 0x020fca00000006ff */
[----:B------:R-:W-:-:S04]  /*1690*/  FMUL.FTZ R211, R166, UR6 ;  /* 0x00000006a6d37c20 */ /* 0x000fc80008410000 */
[----:B------:R-:W-:-:S04]  /*16a0*/  FMUL.FTZ R166, R102, R211 ;  /* 0x000000d366a67220 */ /* 0x000fc80000410000 */
[----:B------:R-:W-:-:S07]  /*16b0*/  @P1 FADD.FTZ R166, R150, R166 ;  /* 0x000000a696a61221 */ /* 0x000fce0000010000 */
.L_x_18604:
[----:B------:R-:W-:Y:S05]  /*16c0*/  BSYNC B1 ;  /* 0x0000000000017941 */ /* 0x000fea0003800000 */
.L_x_18603:
[----:B------:R-:W-:Y:S04]  /*16d0*/  BSSY B1, `(.L_x_18605) ;  /* 0x0000007000017945 */ /* 0x000fe80003800000 */
[----:B------:R-:W-:Y:S05]  /*16e0*/  @!P2 BRA `(.L_x_18606) ;  /* 0x000000000014a947 */ /* 0x000fea0003800000 */
[----:B-----5:R-:W-:-:S04]  /*16f0*/  PRMT R167, R213, 0x7632, R167 ;  /* 0x00007632d5a77816 */ /* 0x020fc800000000a7 */
[----:B------:R-:W-:-:S05]  /*1700*/  SHF.L.U32 R167, R167, 0x10, RZ ;  /* 0x00000010a7a77819 */ /* 0x000fca00000006ff */
[----:B------:R-:W-:-:S04]  /*1710*/  FMUL.FTZ R210, R167, UR6 ;  /* 0x00000006a7d27c20 */ /* 0x000fc80008410000 */
[----:B------:R-:W-:-:S04]  /*1720*/  FMUL.FTZ R167, R103, R210 ;  /* 0x000000d267a77220 */ /* 0x000fc80000410000 */
[----:B------:R-:W-:-:S07]  /*1730*/  @P1 FADD.FTZ R167, R151, R167 ;  /* 0x000000a797a71221 */ /* 0x000fce0000010000 */
.L_x_18606:
[----:B------:R-:W-:Y:S05]  /*1740*/  BSYNC B1 ;  /* 0x0000000000017941 */ /* 0x000fea0003800000 */
.L_x_18605:
[----:B------:R-:W-:Y:S04]  /*1750*/  BSSY B1, `(.L_x_18607) ;  /* 0x0000006000017945 */ /* 0x000fe80003800000 */
[----:B------:R-:W-:Y:S05]  /*1760*/  @!P2 BRA `(.L_x_18608) ;  /* 0x000000000010a947 */ /* 0x000fea0003800000 */
[----:B-----5:R-:W-:-:S05]  /*1770*/  SHF.L.U32 R168, R214, 0x10, RZ ;  /* 0x00000010d6a87819 */ /* 0x020fca00000006ff */
[----:B------:R-:W-:-:S04]  /*1780*/  FMUL.FTZ R211, R168, UR6 ;  /* 0x00000006a8d37c20 */ /* 0x000fc80008410000 */
[----:B------:R-:W-:-:S04]  /*1790*/  FMUL.FTZ R168, R104, R211 ;  /* 0x000000d368a87220 */ /* 0x000fc80000410000 */
[----:B------:R-:W-:-:S07]  /*17a0*/  @P1 FADD.FTZ R168, R156, R168 ;  /* 0x000000a89ca81221 */ /* 0x000fce0000010000 */
.L_x_18608:
[----:B------:R-:W-:Y:S05]  /*17b0*/  BSYNC B1 ;  /* 0x0000000000017941 */ /* 0x000fea0003800000 */
.L_x_18607:
[----:B------:R-:W-:Y:S04]  /*17c0*/  BSSY B1, `(.L_x_18609) ;  /* 0x0000007000017945 */ /* 0x000fe80003800000 */
[----:B------:R-:W-:Y:S05]  /*17d0*/  @!P2 BRA `(.L_x_18610) ;  /* 0x000000000014a947 */ /* 0x000fea0003800000 */
[----:B-----5:R-:W-:-:S04]  /*17e0*/  PRMT R169, R214, 0x7632, R169 ;  /* 0x00007632d6a97816 */ /* 0x020fc800000000a9 */
[----:B------:R-:W-:-:S05]  /*17f0*/  SHF.L.U32 R169, R169, 0x10, RZ ;  /* 0x00000010a9a97819 */ /* 0x000fca00000006ff */
[----:B------:R-:W-:-:S04]  /*1800*/  FMUL.FTZ R210, R169, UR6 ;  /* 0x00000006a9d27c20 */ /* 0x000fc80008410000 */
[----:B------:R-:W-:-:S04]  /*1810*/  FMUL.FTZ R169, R105, R210 ;  /* 0x000000d269a97220 */ /* 0x000fc80000410000 */
[----:B------:R-:W-:-:S07]  /*1820*/  @P1 FADD.FTZ R169, R157, R169 ;  /* 0x000000a99da91221 */ /* 0x000fce0000010000 */
.L_x_18610:
[----:B------:R-:W-:Y:S05]  /*1830*/  BSYNC B1 ;  /* 0x0000000000017941 */ /* 0x000fea0003800000 */
.L_x_18609:
[----:B------:R-:W-:Y:S04]  /*1840*/  BSSY B1, `(.L_x_18611) ;  /* 0x0000006000017945 */ /* 0x000fe80003800000 */
[----:B------:R-:W-:Y:S05]  /*1850*/  @!P2 BRA `(.L_x_18612) ;  /* 0x000000000010a947 */ /* 0x000fea0003800000 */
[----:B-----5:R-:W-:-:S05]  /*1860*/  SHF.L.U32 R170, R215, 0x10, RZ ;  /* 0x00000010d7aa7819 */ /* 0x020fca00000006ff */
[----:B------:R-:W-:-:S04]  /*1870*/  FMUL.FTZ R211, R170, UR6 ;  /* 0x00000006aad37c20 */ /* 0x000fc80008410000 */
[----:B------:R-:W-:-:S04]  /*1880*/  FMUL.FTZ R170, R106, R211 ;  /* 0x000000d36aaa7220 */ /* 0x000fc80000410000 */
[----:B------:R-:W-:-:S07]  /*1890*/  @P1 FADD.FTZ R170, R158, R170 ;  /* 0x000000aa9eaa1221 */ /* 0x000fce0000010000 */
.L_x_18612:
[----:B------:R-:W-:Y:S05]  /*18a0*/  BSYNC B1 ;  /* 0x0000000000017941 */ /* 0x000fea0003800000 */
.L_x_18611:
[----:B------:R-:W-:Y:S04]  /*18b0*/  BSSY B1, `(.L_x_18613) ;  /* 0x0000007000017945 */ /* 0x000fe80003800000 */
[----:B------:R-:W-:Y:S05]  /*18c0*/  @!P2 BRA `(.L_x_18614) ;  /* 0x000000000014a947 */ /* 0x000fea0003800000 */
[----:B-----5:R-:W-:-:S04]  /*18d0*/  PRMT R171, R215, 0x7632, R171 ;  /* 0x00007632d7ab7816 */ /* 0x020fc800000000ab */
[----:B------:R-:W-:-:S05]  /*18e0*/  SHF.L.U32 R171, R171, 0x10, RZ ;  /* 0x00000010abab7819 */ /* 0x000fca00000006ff */
[----:B------:R-:W-:-:S04]  /*18f0*/  FMUL.FTZ R210, R171, UR6 ;  /* 0x00000006abd27c20 */ /* 0x000fc80008410000 */
[----:B------:R-:W-:-:S04]  /*1900*/  FMUL.FTZ R171, R107, R210 ;  /* 0x000000d26bab7220 */ /* 0x000fc80000410000 */
[----:B------:R-:W-:-:S07]  /*1910*/  @P1 FADD.FTZ R171, R159, R171 ;  /* 0x000000ab9fab1221 */ /* 0x000fce0000010000 */
.L_x_18614:
[----:B------:R-:W-:Y:S05]  /*1920*/  BSYNC B1 ;  /* 0x0000000000017941 */ /* 0x000fea0003800000 */
.L_x_18613:
[----:B------:R-:W0:Y:S01]  /*1930*/  LDC.64 R210, c[0x0][0x238] ;  /* 0x00008e00ffd27b82 */ /* 0x000e220000000a00 */
[----:B------:R-:W-:Y:S01]  /*1940*/  IADD3 R209, R209, 0x20, RZ ;  /* 0x00000020d1d17810 */ /* 0x000fe20007ffe0ff */
[C---:B0-----:R-:W-:Y:S01]  /*1950*/  IMAD.WIDE.U32 R210, R208.reuse, 0x20, R210 ;  /* 0x00000020d0d27825 */ /* 0x041fe200078e00d2 */
[----:B------:R-:W-:-:S04]  /*1960*/  IADD3 R208, R208, 0x20, RZ ;  /* 0x00000020d0d07810 */ /* 0x000fc80007ffe0ff */
[----:B------:R1:W-:Y:S04]  /*1970*/  STG.E.128 desc[UR4][R210.64], R164 ;  /* 0x000000a4d2007986 */ /* 0x0003e8000c101d04 */
[----:B------:R1:W-:Y:S02]  /*1980*/  STG.E.128 desc[UR4][R210.64+0x10], R168 ;  /* 0x000010a8d2007986 */ /* 0x0003e4000c101d04 */
.L_x_18598:
[----:B------:R-:W-:Y:S05]  /*1990*/  BSYNC B0 ;  /* 0x0000000000007941 */ /* 0x000fea0003800000 */
.L_x_18597:
[----:B------:R-:W-:Y:S01]  /*19a0*/  LOP3.LUT P1, RZ, R219, 0x10, RZ, 0xc0, !PT ;  /* 0x00000010dbff7812 */ /* 0x000fe2000782c0ff */
        /* <DEDUP_REMOVED lines=43> */
.L_x_18618:
[----:B------:R-:W-:Y:S05]  /*1c60*/  BSYNC B1 ;  /* 0x0000000000017941 */ /* 0x000fea0003800000 */
.L_x_18617:
[----:B------:R-:W-:Y:S04]  /*1c70*/  BSSY B1, `(.L_x_18619) ;  /* 0x0000007000017945 */ /* 0x000fe80003800000 */
[----:B------:R-:W-:Y:S05]  /*1c80*/  @!P2 BRA `(.L_x_18620) ;  /* 0x000000000014a947 */ /* 0x000fea0003800000 */
[----:B-----5:R-:W-:-:S04]  /*1c90*/  PRMT R173, R212, 0x7632, R173 ;  /* 0x00007632d4ad7816 */ /* 0x020fc800000000ad */
[----:B------:R-:W-:-:S05]  /*1ca0*/  SHF.L.U32 R173, R173, 0x10, RZ ;  /* 0x00000010adad7819 */ /* 0x000fca00000006ff */
[----:B------:R-:W-:-:S04]  /*1cb0*/  FMUL.FTZ R210, R173, UR6 ;  /* 0x00000006add27c20 */ /* 0x000fc80008410000 */
[----:B------:R-:W-:-:S04]  /*1cc0*/  FMUL.FTZ R173, R77, R210 ;  /* 0x000000d24dad7220 */ /* 0x000fc80000410000 */
[----:B------:R-:W-:-:S07]  /*1cd0*/  @P1 FADD.FTZ R173, R149, R173 ;  /* 0x000000ad95ad1221 */ /* 0x000fce0000010000 */
.L_x_18620:
[----:B------:R-:W-:Y:S05]  /*1ce0*/  BSYNC B1 ;  /* 0x0000000000017941 */ /* 0x000fea0003800000 */
.L_x_18619:
[----:B------:R-:W-:Y:S04]  /*1cf0*/  BSSY B1, `(.L_x_18621) ;  /* 0x0000006000017945 */ /* 0x000fe80003800000 */
[----:B------:R-:W-:Y:S05]  /*1d00*/  @!P2 BRA `(.L_x_18622) ;  /* 0x000000000010a947 */ /* 0x000fea0003800000 */
[----:B-----5:R-:W-:-:S05]  /*1d10*/  SHF.L.U32 R174, R213, 0x10, RZ ;  /* 0x00000010d5ae7819 */ /* 0x020fca00000006ff */
[----:B------:R-:W-:-:S04]  /*1d20*/  FMUL.FTZ R211, R174, UR6 ;  /* 0x00000006aed37c20 */ /* 0x000fc80008410000 */
[----:B------:R-:W-:-:S04]  /*1d30*/  FMUL.FTZ R174, R78, R211 ;  /* 0x000000d34eae7220 */ /* 0x000fc80000410000 */
[----:B------:R-:W-:-:S07]  /*1d40*/  @P1 FADD.FTZ R174, R150, R174 ;  /* 0x000000ae96ae1221 */ /* 0x000fce0000010000 */
.L_x_18622:
[----:B------:R-:W-:Y:S05]  /*1d50*/  BSYNC B1 ;  /* 0x0000000000017941 */ /* 0x000fea0003800000 */
.L_x_18621:
[----:B------:R-:W-:Y:S04]  /*1d60*/  BSSY B1, `(.L_x_18623) ;  /* 0x0000007000017945 */ /* 0x000fe80003800000 */
[----:B------:R-:W-:Y:S05]  /*1d70*/  @!P2 BRA `(.L_x_18624) ;  /* 0x000000000014a947 */ /* 0x000fea0003800000 */
[----:B-----5:R-:W-:-:S04]  /*1d80*/  PRMT R175, R213, 0x7632, R175 ;  /* 0x00007632d5af7816 */ /* 0x020fc800000000af */
[----:B------:R-:W-:-:S05]  /*1d90*/  SHF.L.U32 R175, R175, 0x10, RZ ;  /* 0x00000010afaf7819 */ /* 0x000fca00000006ff */
[----:B------:R-:W-:-:S04]  /*1da0*/  FMUL.FTZ R210, R175, UR6 ;  /* 0x00000006afd27c20 */ /* 0x000fc80008410000 */
[----:B------:R-:W-:-:S04]  /*1db0*/  FMUL.FTZ R175, R79, R210 ;  /* 0x000000d24faf7220 */ /* 0x000fc80000410000 */
[----:B------:R-:W-:-:S07]  /*1dc0*/  @P1 FADD.FTZ R175, R151, R175 ;  /* 0x000000af97af1221 */ /* 0x000fce0000010000 */
.L_x_18624:
[----:B------:R-:W-:Y:S05]  /*1dd0*/  BSYNC B1 ;  /* 0x0000000000017941 */ /* 0x000fea0003800000 */
.L_x_18623:
[----:B------:R-:W-:Y:S04]  /*1de0*/  BSSY B1, `(.L_x_18625) ;  /* 0x0000006000017945 */ /* 0x000fe80003800000 */
[----:B------:R-:W-:Y:S05]  /*1df0*/  @!P2 BRA `(.L_x_18626) ;  /* 0x000000000010a947 */ /* 0x000fea0003800000 */
[----:B-----5:R-:W-:-:S05]  /*1e00*/  SHF.L.U32 R176, R214, 0x10, RZ ;  /* 0x00000010d6b07819 */ /* 0x020fca00000006ff */
[----:B------:R-:W-:-:S04]  /*1e10*/  FMUL.FTZ R211, R176, UR6 ;  /* 0x00000006b0d37c20 */ /* 0x000fc80008410000 */
[----:B------:R-:W-:-:S04]  /*1e20*/  FMUL.FTZ R176, R80, R211 ;  /* 0x000000d350b07220 */ /* 0x000fc80000410000 */
[----:B------:R-:W-:-:S07]  /*1e30*/  @P1 FADD.FTZ R176, R156, R176 ;  /* 0x000000b09cb01221 */ /* 0x000fce0000010000 */
.L_x_18626:
[----:B------:R-:W-:Y:S05]  /*1e40*/  BSYNC B1 ;  /* 0x0000000000017941 */ /* 0x000fea0003800000 */
.L_x_18625:
[----:B------:R-:W-:Y:S04]  /*1e50*/  BSSY B1, `(.L_x_18627) ;  /* 0x0000007000017945 */ /* 0x000fe80003800000 */
[----:B------:R-:W-:Y:S05]  /*1e60*/  @!P2 BRA `(.L_x_18628) ;  /* 0x000000000014a947 */ /* 0x000fea0003800000 */
[----:B-----5:R-:W-:-:S04]  /*1e70*/  PRMT R177, R214, 0x7632, R177 ;  /* 0x00007632d6b17816 */ /* 0x020fc800000000b1 */
[----:B------:R-:W-:-:S05]  /*1e80*/  SHF.L.U32 R177, R177, 0x10, RZ ;  /* 0x00000010b1b17819 */ /* 0x000fca00000006ff */
[----:B------:R-:W-:-:S04]  /*1e90*/  FMUL.FTZ R210, R177, UR6 ;  /* 0x00000006b1d27c20 */ /* 0x000fc80008410000 */
[----:B------:R-:W-:-:S04]  /*1ea0*/  FMUL.FTZ R177, R81, R210 ;  /* 0x000000d251b17220 */ /* 0x000fc80000410000 */
[----:B------:R-:W-:-:S07]  /*1eb0*/  @P1 FADD.FTZ R177, R157, R177 ;  /* 0x000000b19db11221 */ /* 0x000fce0000010000 */
.L_x_18628:
[----:B------:R-:W-:Y:S05]  /*1ec0*/  BSYNC B1 ;  /* 0x0000000000017941 */ /* 0x000fea0003800000 */
.L_x_18627:
[----:B------:R-:W-:Y:S04]  /*1ed0*/  BSSY B1, `(.L_x_18629) ;  /* 0x0000006000017945 */ /* 0x000fe80003800000 */
[----:B------:R-:W-:Y:S05]  /*1ee0*/  @!P2 BRA `(.L_x_18630) ;  /* 0x000000000010a947 */ /* 0x000fea0003800000 */
[----:B-----5:R-:W-:-:S05]  /*1ef0*/  SHF.L.U32 R178, R215, 0x10, RZ ;  /* 0x00000010d7b27819 */ /* 0x020fca00000006ff */
[----:B------:R-:W-:-:S04]  /*1f00*/  FMUL.FTZ R211, R178, UR6 ;  /* 0x00000006b2d37c20 */ /* 0x000fc80008410000 */
[----:B------:R-:W-:-:S04]  /*1f10*/  FMUL.FTZ R178, R82, R211 ;  /* 0x000000d352b27220 */ /* 0x000fc80000410000 */
[----:B------:R-:W-:-:S07]  /*1f20*/  @P1 FADD.FTZ R178, R158, R178 ;  /* 0x000000b29eb21221 */ /* 0x000fce0000010000 */
.L_x_18630:
[----:B------:R-:W-:Y:S05]  /*1f30*/  BSYNC B1 ;  /* 0x0000000000017941 */ /* 0x000fea0003800000 */
.L_x_18629:
[----:B------:R-:W-:Y:S04]  /*1f40*/  BSSY B1, `(.L_x_18631) ;  /* 0x0000007000017945 */ /* 0x000fe80003800000 */
[----:B------:R-:W-:Y:S05]  /*1f50*/  @!P2 BRA `(.L_x_18632) ;  /* 0x000000000014a947 */ /* 0x000fea0003800000 */
[----:B-----5:R-:W-:-:S04]  /*1f60*/  PRMT R179, R215, 0x7632, R179 ;  /* 0x00007632d7b37816 */ /* 0x020fc800000000b3 */
[----:B------:R-:W-:-:S05]  /*1f70*/  SHF.L.U32 R179, R179, 0x10, RZ ;  /* 0x00000010b3b37819 */ /* 0x000fca00000006ff */
[----:B------:R-:W-:-:S04]  /*1f80*/  FMUL.FTZ R210, R179, UR6 ;  /* 0x00000006b3d27c20 */ /* 0x000fc80008410000 */
[----:B------:R-:W-:-:S04]  /*1f90*/  FMUL.FTZ R179, R83, R210 ;  /* 0x000000d253b37220 */ /* 0x000fc80000410000 */
[----:B------:R-:W-:-:S07]  /*1fa0*/  @P1 FADD.FTZ R179, R159, R179 ;  /* 0x000000b39fb31221 */ /* 0x000fce0000010000 */
.L_x_18632:
[----:B------:R-:W-:Y:S05]  /*1fb0*/  BSYNC B1 ;  /* 0x0000000000017941 */ /* 0x000fea0003800000 */
.L_x_18631:
[----:B------:R-:W0:Y:S01]  /*1fc0*/  LDC.64 R210, c[0x0][0x238] ;  /* 0x00008e00ffd27b82 */ /* 0x000e220000000a00 */
[----:B------:R-:W-:Y:S01]  /*1fd0*/  IADD3 R209, R209, 0x20, RZ ;  /* 0x00000020d1d17810 */ /* 0x000fe20007ffe0ff */
[C---:B0-----:R-:W-:Y:S01]  /*1fe0*/  IMAD.WIDE.U32 R210, R208.reuse, 0x20, R210 ;  /* 0x00000020d0d27825 */ /* 0x041fe200078e00d2 */
[----:B------:R-:W-:-:S04]  /*1ff0*/  IADD3 R208, R208, 0x20, RZ ;  /* 0x00000020d0d07810 */ /* 0x000fc80007ffe0ff */
[----:B------:R2:W-:Y:S04]  /*2000*/  STG.E.128 desc[UR4][R210.64], R172 ;  /* 0x000000acd2007986 */ /* 0x0005e8000c101d04 */
[----:B------:R2:W-:Y:S02]  /*2010*/  STG.E.128 desc[UR4][R210.64+0x10], R176 ;  /* 0x000010b0d2007986 */ /* 0x0005e4000c101d04 */
.L_x_18616:
[----:B------:R-:W-:Y:S05]  /*2020*/  BSYNC B0 ;  /* 0x0000000000007941 */ /* 0x000fea0003800000 */
.L_x_18615:
[----:B------:R-:W-:Y:S01]  /*2030*/  LOP3.LUT P1, RZ, R219, 0x8, RZ, 0xc0, !PT ;  /* 0x00000008dbff7812 */ /* 0x000fe2000782c0ff */
        /* <DEDUP_REMOVED lines=43> */
.L_x_18636:
[----:B------:R-:W-:Y:S05]  /*22f0*/  BSYNC B1 ;  /* 0x0000000000017941 */ /* 0x000fea0003800000 */
.L_x_18635:
[----:B------:R-:W-:Y:S04]  /*2300*/  BSSY B1, `(.L_x_18637) ;  /* 0x0000007000017945 */ /* 0x000fe80003800000 */
[----:B------:R-:W-:Y:S05]  /*2310*/  @!P2 BRA `(.L_x_18638) ;  /* 0x000000000014a947 */ /* 0x000fea0003800000 */
[----:B-----5:R-:W-:-:S04]  /*2320*/  PRMT R181, R212, 0x7632, R181 ;  /* 0x00007632d4b57816 */ /* 0x020fc800000000b5 */
[----:B------:R-:W-:-:S05]  /*2330*/  SHF.L.U32 R181, R181, 0x10, RZ ;  /* 0x00000010b5b57819 */ /* 0x000fca00000006ff */
[----:B------:R-:W-:-:S04]  /*2340*/  FMUL.FTZ R210, R181, UR6 ;  /* 0x00000006b5d27c20 */ /* 0x000fc80008410000 */
[----:B------:R-:W-:-:S04]  /*2350*/  FMUL.FTZ R181, R53, R210 ;  /* 0x000000d235b57220 */ /* 0x000fc80000410000 */
[----:B------:R-:W-:-:S07]  /*2360*/  @P1 FADD.FTZ R181, R149, R181 ;  /* 0x000000b595b51221 */ /* 0x000fce0000010000 */
.L_x_18638:
[----:B------:R-:W-:Y:S05]  /*2370*/  BSYNC B1 ;  /* 0x0000000000017941 */ /* 0x000fea0003800000 */
.L_x_18637:
[----:B------:R-:W-:Y:S04]  /*2380*/  BSSY B1, `(.L_x_18639) ;  /* 0x0000006000017945 */ /* 0x000fe80003800000 */
[----:B------:R-:W-:Y:S05]  /*2390*/  @!P2 BRA `(.L_x_18640) ;  /* 0x000000000010a947 */ /* 0x000fea0003800000 */
[----:B-----5:R-:W-:-:S05]  /*23a0*/  SHF.L.U32 R182, R213, 0x10, RZ ;  /* 0x00000010d5b67819 */ /* 0x020fca00000006ff */
[----:B------:R-:W-:-:S04]  /*23b0*/  FMUL.FTZ R211, R182, UR6 ;  /* 0x00000006b6d37c20 */ /* 0x000fc80008410000 */
[----:B------:R-:W-:-:S04]  /*23c0*/  FMUL.FTZ R182, R54, R211 ;  /* 0x000000d336b67220 */ /* 0x000fc80000410000 */
[----:B------:R-:W-:-:S07]  /*23d0*/  @P1 FADD.FTZ R182, R150, R182 ;  /* 0x000000b696b61221 */ /* 0x000fce0000010000 */
.L_x_18640:
[----:B------:R-:W-:Y:S05]  /*23e0*/  BSYNC B1 ;  /* 0x0000000000017941 */ /* 0x000fea0003800000 */
.L_x_18639:
[----:B------:R-:W-:Y:S04]  /*23f0*/  BSSY B1, `(.L_x_18641) ;  /* 0x0000007000017945 */ /* 0x000fe80003800000 */
[----:B------:R-:W-:Y:S05]  /*2400*/  @!P2 BRA `(.L_x_18642) ;  /* 0x000000000014a947 */ /* 0x000fea0003800000 */
[----:B-----5:R-:W-:-:S04]  /*2410*/  PRMT R183, R213, 0x7632, R183 ;  /* 0x00007632d5b77816 */ /* 0x020fc800000000b7 */
[----:B------:R-:W-:-:S05]  /*2420*/  SHF.L.U32 R183, R183, 0x10, RZ ;  /* 0x00000010b7b77819 */ /* 0x000fca00000006ff */
[----:B------:R-:W-:-:S04]  /*2430*/  FMUL.FTZ R210, R183, UR6 ;  /* 0x00000006b7d27c20 */ /* 0x000fc80008410000 */
[----:B------:R-:W-:-:S04]  /*2440*/  FMUL.FTZ R183, R55, R210 ;  /* 0x000000d237b77220 */ /* 0x000fc80000410000 */
[----:B------:R-:W-:-:S07]  /*2450*/  @P1 FADD.FTZ R183, R151, R183 ;  /* 0x000000b797b71221 */ /* 0x000fce0000010000 */
.L_x_18642:
[----:B------:R-:W-:Y:S05]  /*2460*/  BSYNC B1 ;  /* 0x0000000000017941 */ /* 0x000fea0003800000 */
.L_x_18641:
[----:B------:R-:W-:Y:S04]  /*2470*/  BSSY B1, `(.L_x_18643) ;  /* 0x0000006000017945 */ /* 0x000fe80003800000 */
[----:B------:R-:W-:Y:S05]  /*2480*/  @!P2 BRA `(.L_x_18644) ;  /* 0x000000000010a947 */ /* 0x000fea0003800000 */
[----:B-----5:R-:W-:-:S05]  /*2490*/  SHF.L.U32 R184, R214, 0x10, RZ ;  /* 0x00000010d6b87819 */ /* 0x020fca00000006ff */
[----:B------:R-:W-:-:S04]  /*24a0*/  FMUL.FTZ R211, R184, UR6 ;  /* 0x00000006b8d37c20 */ /* 0x000fc80008410000 */
[----:B------:R-:W-:-:S04]  /*24b0*/  FMUL.FTZ R184, R56, R211 ;  /* 0x000000d338b87220 */ /* 0x000fc80000410000 */
[----:B------:R-:W-:-:S07]  /*24c0*/  @P1 FADD.FTZ R184, R156, R184 ;  /* 0x000000b89cb81221 */ /* 0x000fce0000010000 */
.L_x_18644:
[----:B------:R-:W-:Y:S05]  /*24d0*/  BSYNC B1 ;  /* 0x0000000000017941 */ /* 0x000fea0003800000 */
.L_x_18643:
[----:B------:R-:W-:Y:S04]  /*24e0*/  BSSY B1, `(.L_x_18645) ;  /* 0x0000007000017945 */ /* 0x000fe80003800000 */
[----:B------:R-:W-:Y:S05]  /*24f0*/  @!P2 BRA `(.L_x_18646) ;  /* 0x000000000014a947 */ /* 0x000fea0003800000 */
[----:B-----5:R-:W-:-:S04]  /*2500*/  PRMT R185, R214, 0x7632, R185 ;  /* 0x00007632d6b97816 */ /* 0x020fc800000000b9 */
[----:B------:R-:W-:-:S05]  /*2510*/  SHF.L.U32 R185, R185, 0x10, RZ ;  /* 0x00000010b9b97819 */ /* 0x000fca00000006ff */
[----:B------:R-:W-:-:S04]  /*2520*/  FMUL.FTZ R210, R185, UR6 ;  /* 0x00000006b9d27c20 */ /* 0x000fc80008410000 */
[----:B------:R-:W-:-:S04]  /*2530*/  FMUL.FTZ R185, R57, R210 ;  /* 0x000000d239b97220 */ /* 0x000fc80000410000 */
[----:B------:R-:W-:-:S07]  /*2540*/  @P1 FADD.FTZ R185, R157, R185 ;  /* 0x000000b99db91221 */ /* 0x000fce0000010000 */
.L_x_18646:
[----:B------:R-:W-:Y:S05]  /*2550*/  BSYNC B1 ;  /* 0x0000000000017941 */ /* 0x000fea0003800000 */
.L_x_18645:
[----:B------:R-:W-:Y:S04]  /*2560*/  BSSY B1, `(.L_x_18647) ;  /* 0x0000006000017945 */ /* 0x000fe80003800000 */
[----:B------:R-:W-:Y:S05]  /*2570*/  @!P2 BRA `(.L_x_18648) ;  /* 0x000000000010a947 */ /* 0x000fea0003800000 */
[----:B-----5:R-:W-:-:S05]  /*2580*/  SHF.L.U32 R186, R215, 0x10, RZ ;  /* 0x00000010d7ba7819 */ /* 0x020fca00000006ff */
[----:B------:R-:W-:-:S04]  /*2590*/  FMUL.FTZ R211, R186, UR6 ;  /* 0x00000006bad37c20 */ /* 0x000fc80008410000 */
[----:B------:R-:W-:-:S04]  /*25a0*/  FMUL.FTZ R186, R58, R211 ;  /* 0x000000d33aba7220 */ /* 0x000fc80000410000 */
[----:B------:R-:W-:-:S07]  /*25b0*/  @P1 FADD.FTZ R186, R158, R186 ;  /* 0x000000ba9eba1221 */ /* 0x000fce0000010000 */
.L_x_18648:
[----:B------:R-:W-:Y:S05]  /*25c0*/  BSYNC B1 ;  /* 0x0000000000017941 */ /* 0x000fea0003800000 */
.L_x_18647:
[----:B------:R-:W-:Y:S04]  /*25d0*/  BSSY B1, `(.L_x_18649) ;  /* 0x0000007000017945 */ /* 0x000fe80003800000 */
[----:B------:R-:W-:Y:S05]  /*25e0*/  @!P2 BRA `(.L_x_18650) ;  /* 0x000000000014a947 */ /* 0x000fea0003800000 */
[----:B-----5:R-:W-:-:S04]  /*25f0*/  PRMT R187, R215, 0x7632, R187 ;  /* 0x00007632d7bb7816 */ /* 0x020fc800000000bb */
[----:B------:R-:W-:-:S05]  /*2600*/  SHF.L.U32 R187, R187, 0x10, RZ ;  /* 0x00000010bbbb7819 */ /* 0x000fca00000006ff */
[----:B------:R-:W-:-:S04]  /*2610*/  FMUL.FTZ R210, R187, UR6 ;  /* 0x00000006bbd27c20 */ /* 0x000fc80008410000 */
[----:B------:R-:W-:-:S04]  /*2620*/  FMUL.FTZ R187, R59, R210 ;  /* 0x000000d23bbb7220 */ /* 0x000fc80000410000 */
[----:B------:R-:W-:-:S07]  /*2630*/  @P1 FADD.FTZ R187, R159, R187 ;  /* 0x000000bb9fbb1221 */ /* 0x000fce0000010000 */
.L_x_18650:
[----:B------:R-:W-:Y:S05]  /*2640*/  BSYNC B1 ;  /* 0x0000000000017941 */ /* 0x000fea0003800000 */
.L_x_18649:
[----:B------:R-:W0:Y:S01]  /*2650*/  LDC.64 R210, c[0x0][0x238] ;  /* 0x00008e00ffd27b82 */ /* 0x000e220000000a00 */
[----:B------:R-:W-:Y:S01]  /*2660*/  IADD3 R209, R209, 0x20, RZ ;  /* 0x00000020d1d17810 */ /* 0x000fe20007ffe0ff */
[C---:B0-----:R-:W-:Y:S01]  /*2670*/  IMAD.WIDE.U32 R210, R208.reuse, 0x20, R210 ;  /* 0x00000020d0d27825 */ /* 0x041fe200078e00d2 */
[----:B------:R-:W-:-:S04]  /*2680*/  IADD3 R208, R208, 0x20, RZ ;  /* 0x00000020d0d07810 */ /* 0x000fc80007ffe0ff */
[----:B------:R3:W-:Y:S04]  /*2690*/  STG.E.128 desc[UR4][R210.64], R180 ;  /* 0x000000b4d2007986 */ /* 0x0007e8000c101d04 */
[----:B------:R3:W-:Y:S02]  /*26a0*/  STG.E.128 desc[UR4][R210.64+0x10], R184 ;  /* 0x000010b8d2007986 */ /* 0x0007e4000c101d04 */
.L_x_18634:
[----:B------:R-:W-:Y:S05]  /*26b0*/  BSYNC B0 ;  /* 0x0000000000007941 */ /* 0x000fea0003800000 */
.L_x_18633:
[----:B------:R-:W-:Y:S01]  /*26c0*/  LOP3.LUT P1, RZ, R219, 0x4, RZ, 0xc0, !PT ;  /* 0x00000004dbff7812 */ /* 0x000fe2000782c0ff */
        /* <DEDUP_REMOVED lines=43> */
.L_x_18654:
[----:B------:R-:W-:Y:S05]  /*2980*/  BSYNC B1 ;  /* 0x0000000000017941 */ /* 0x000fea0003800000 */
.L_x_18653:
[----:B------:R-:W-:Y:S04]  /*2990*/  BSSY B1, `(.L_x_18655) ;  /* 0x0000007000017945 */ /* 0x000fe80003800000 */
[----:B------:R-:W-:Y:S05]  /*29a0*/  @!P2 BRA `(.L_x_18656) ;  /* 0x000000000014a947 */ /* 0x000fea0003800000 */
[----:B-----5:R-:W-:-:S04]  /*29b0*/  PRMT R189, R212, 0x7632, R189 ;  /* 0x00007632d4bd7816 */ /* 0x020fc800000000bd */
[----:B------:R-:W-:-:S05]  /*29c0*/  SHF.L.U32 R189, R189, 0x10, RZ ;  /* 0x00000010bdbd7819 */ /* 0x000fca00000006ff */
[----:B------:R-:W-:-:S04]  /*29d0*/  FMUL.FTZ R210, R189, UR6 ;  /* 0x00000006bdd27c20 */ /* 0x000fc80008410000 */
[----:B------:R-:W-:-:S04]  /*29e0*/  FMUL.FTZ R189, R29, R210 ;  /* 0x000000d21dbd7220 */ /* 0x000fc80000410000 */
[----:B------:R-:W-:-:S07]  /*29f0*/  @P1 FADD.FTZ R189, R149, R189 ;  /* 0x000000bd95bd1221 */ /* 0x000fce0000010000 */
.L_x_18656:
[----:B------:R-:W-:Y:S05]  /*2a00*/  BSYNC B1 ;  /* 0x0000000000017941 */ /* 0x000fea0003800000 */
.L_x_18655:
[----:B------:R-:W-:Y:S04]  /*2a10*/  BSSY B1, `(.L_x_18657) ;  /* 0x0000006000017945 */ /* 0x000fe80003800000 */
[----:B------:R-:W-:Y:S05]  /*2a20*/  @!P2 BRA `(.L_x_18658) ;  /* 0x000000000010a947 */ /* 0x000fea0003800000 */
[----:B-----5:R-:W-:-:S05]  /*2a30*/  SHF.L.U32 R190, R213, 0x10, RZ ;  /* 0x00000010d5be7819 */ /* 0x020fca00000006ff */
[----:B------:R-:W-:-:S04]  /*2a40*/  FMUL.FTZ R211, R190, UR6 ;  /* 0x00000006bed37c20 */ /* 0x000fc80008410000 */
[----:B------:R-:W-:-:S04]  /*2a50*/  FMUL.FTZ R190, R30, R211 ;  /* 0x000000d31ebe7220 */ /* 0x000fc80000410000 */
[----:B------:R-:W-:-:S07]  /*2a60*/  @P1 FADD.FTZ R190, R150, R190 ;  /* 0x000000be96be1221 */ /* 0x000fce0000010000 */
.L_x_18658:
[----:B------:R-:W-:Y:S05]  /*2a70*/  BSYNC B1 ;  /* 0x0000000000017941 */ /* 0x000fea0003800000 */
.L_x_18657:
[----:B------:R-:W-:Y:S04]  /*2a80*/  BSSY B1, `(.L_x_18659) ;  /* 0x0000007000017945 */ /* 0x000fe80003800000 */
[----:B------:R-:W-:Y:S05]  /*2a90*/  @!P2 BRA `(.L_x_18660) ;  /* 0x000000000014a947 */ /* 0x000fea0003800000 */
[----:B-----5:R-:W-:-:S04]  /*2aa0*/  PRMT R191, R213, 0x7632, R191 ;  /* 0x00007632d5bf7816 */ /* 0x020fc800000000bf */
[----:B------:R-:W-:-:S05]  /*2ab0*/  SHF.L.U32 R191, R191, 0x10, RZ ;  /* 0x00000010bfbf7819 */ /* 0x000fca00000006ff */
[----:B------:R-:W-:-:S04]  /*2ac0*/  FMUL.FTZ R210, R191, UR6 ;  /* 0x00000006bfd27c20 */ /* 0x000fc80008410000 */
[----:B------:R-:W-:-:S04]  /*2ad0*/  FMUL.FTZ R191, R31, R210 ;  /* 0x000000d21fbf7220 */ /* 0x000fc80000410000 */
[----:B------:R-:W-:-:S07]  /*2ae0*/  @P1 FADD.FTZ R191, R151, R191 ;  /* 0x000000bf97bf1221 */ /* 0x000fce0000010000 */
.L_x_18660:
[----:B------:R-:W-:Y:S05]  /*2af0*/  BSYNC B1 ;  /* 0x0000000000017941 */ /* 0x000fea0003800000 */
.L_x_18659:
[----:B------:R-:W-:Y:S04]  /*2b00*/  BSSY B1, `(.L_x_18661) ;  /* 0x0000006000017945 */ /* 0x000fe80003800000 */
[----:B------:R-:W-:Y:S05]  /*2b10*/  @!P2 BRA `(.L_x_18662) ;  /* 0x000000000010a947 */ /* 0x000fea0003800000 */
[----:B-----5:R-:W-:-:S05]  /*2b20*/  SHF.L.U32 R192, R214, 0x10, RZ ;  /* 0x00000010d6c07819 */ /* 0x020fca00000006ff */
[----:B------:R-:W-:-:S04]  /*2b30*/  FMUL.FTZ R211, R192, UR6 ;  /* 0x00000006c0d37c20 */ /* 0x000fc80008410000 */
[----:B------:R-:W-:-:S04]  /*2b40*/  FMUL.FTZ R192, R32, R211 ;  /* 0x000000d320c07220 */ /* 0x000fc80000410000 */
[----:B------:R-:W-:-:S07]  /*2b50*/  @P1 FADD.FTZ R192, R156, R192 ;  /* 0x000000c09cc01221 */ /* 0x000fce0000010000 */
.L_x_18662:
[----:B------:R-:W-:Y:S05]  /*2b60*/  BSYNC B1 ;  /* 0x0000000000017941 */ /* 0x000fea0003800000 */
.L_x_18661:
[----:B------:R-:W-:Y:S04]  /*2b70*/  BSSY B1, `(.L_x_18663) ;  /* 0x0000007000017945 */ /* 0x000fe80003800000 */
[----:B------:R-:W-:Y:S05]  /*2b80*/  @!P2 BRA `(.L_x_18664) ;  /* 0x000000000014a947 */ /* 0x000fea0003800000 */
[----:B-----5:R-:W-:-:S04]  /*2b90*/  PRMT R193, R214, 0x7632, R193 ;  /* 0x00007632d6c17816 */ /* 0x020fc800000000c1 */
[----:B------:R-:W-:-:S05]  /*2ba0*/  SHF.L.U32 R193, R193, 0x10, RZ ;  /* 0x00000010c1c17819 */ /* 0x000fca00000006ff */
[----:B------:R-:W-:-:S04]  /*2bb0*/  FMUL.FTZ R210, R193, UR6 ;  /* 0x00000006c1d27c20 */ /* 0x000fc80008410000 */
[----:B------:R-:W-:-:S04]  /*2bc0*/  FMUL.FTZ R193, R33, R210 ;  /* 0x000000d221c17220 */ /* 0x000fc80000410000 */
[----:B------:R-:W-:-:S07]  /*2bd0*/  @P1 FADD.FTZ R193, R157, R193 ;  /* 0x000000c19dc11221 */ /* 0x000fce0000010000 */
.L_x_18664:
[----:B------:R-:W-:Y:S05]  /*2be0*/  BSYNC B1 ;  /* 0x0000000000017941 */ /* 0x000fea0003800000 */
.L_x_18663:
[----:B------:R-:W-:Y:S04]  /*2bf0*/  BSSY B1, `(.L_x_18665) ;  /* 0x0000006000017945 */ /* 0x000fe80003800000 */
[----:B------:R-:W-:Y:S05]  /*2c00*/  @!P2 BRA `(.L_x_18666) ;  /* 0x000000000010a947 */ /* 0x000fea0003800000 */
[----:B-----5:R-:W-:-:S05]  /*2c10*/  SHF.L.U32 R194, R215, 0x10, RZ ;  /* 0x00000010d7c27819 */ /* 0x020fca00000006ff */
[----:B------:R-:W-:-:S04]  /*2c20*/  FMUL.FTZ R211, R194, UR6 ;  /* 0x00000006c2d37c20 */ /* 0x000fc80008410000 */
[----:B------:R-:W-:-:S04]  /*2c30*/  FMUL.FTZ R194, R34, R211 ;  /* 0x000000d322c27220 */ /* 0x000fc80000410000 */
[----:B------:R-:W-:-:S07]  /*2c40*/  @P1 FADD.FTZ R194, R158, R194 ;  /* 0x000000c29ec21221 */ /* 0x000fce0000010000 */
.L_x_18666:
[----:B------:R-:W-:Y:S05]  /*2c50*/  BSYNC B1 ;  /* 0x0000000000017941 */ /* 0x000fea0003800000 */
.L_x_18665:
[----:B------:R-:W-:Y:S04]  /*2c60*/  BSSY B1, `(.L_x_18667) ;  /* 0x0000007000017945 */ /* 0x000fe80003800000 */
[----:B------:R-:W-:Y:S05]  /*2c70*/  @!P2 BRA `(.L_x_18668) ;  /* 0x000000000014a947 */ /* 0x000fea0003800000 */
[----:B-----5:R-:W-:-:S04]  /*2c80*/  PRMT R195, R215, 0x7632, R195 ;  /* 0x00007632d7c37816 */ /* 0x020fc800000000c3 */
[----:B------:R-:W-:-:S05]  /*2c90*/  SHF.L.U32 R195, R195, 0x10, RZ ;  /* 0x00000010c3c37819 */ /* 0x000fca00000006ff */
[----:B------:R-:W-:-:S04]  /*2ca0*/  FMUL.FTZ R210, R195, UR6 ;  /* 0x00000006c3d27c20 */ /* 0x000fc80008410000 */
[----:B------:R-:W-:-:S04]  /*2cb0*/  FMUL.FTZ R195, R35, R210 ;  /* 0x000000d223c37220 */ /* 0x000fc80000410000 */
[----:B------:R-:W-:-:S07]  /*2cc0*/  @P1 FADD.FTZ R195, R159, R195 ;  /* 0x000000c39fc31221 */ /* 0x000fce0000010000 */
.L_x_18668:
[----:B------:R-:W-:Y:S05]  /*2cd0*/  BSYNC B1 ;  /* 0x0000000000017941 */ /* 0x000fea0003800000 */
.L_x_18667:
[----:B------:R-:W0:Y:S01]  /*2ce0*/  LDC.64 R210, c[0x0][0x238] ;  /* 0x00008e00ffd27b82 */ /* 0x000e220000000a00 */
[----:B------:R-:W-:Y:S01]  /*2cf0*/  IADD3 R209, R209, 0x20, RZ ;  /* 0x00000020d1d17810 */ /* 0x000fe20007ffe0ff */
[C---:B0-----:R-:W-:Y:S01]  /*2d00*/  IMAD.WIDE.U32 R210, R208.reuse, 0x20, R210 ;  /* 0x00000020d0d27825 */ /* 0x041fe200078e00d2 */
[----:B------:R-:W-:-:S04]  /*2d10*/  IADD3 R208, R208, 0x20, RZ ;  /* 0x00000020d0d07810 */ /* 0x000fc80007ffe0ff */
[----:B------:R0:W-:Y:S04]  /*2d20*/  STG.E.128 desc[UR4][R210.64], R188 ;  /* 0x000000bcd2007986 */ /* 0x0001e8000c101d04 */
[----:B------:R0:W-:Y:S02]  /*2d30*/  STG.E.128 desc[UR4][R210.64+0x10], R192 ;  /* 0x000010c0d2007986 */ /* 0x0001e4000c101d04 */
.L_x_18652:
[----:B------:R-:W-:Y:S05]  /*2d40*/  BSYNC B0 ;  /* 0x0000000000007941 */ /* 0x000fea0003800000 */
.L_x_18651:
[----:B------:R-:W-:Y:S01]  /*2d50*/  LOP3.LUT P1, RZ, R219, 0x2, RZ, 0xc0, !PT ;  /* 0x00000002dbff7812 */ /* 0x000fe2000782c0ff */
        /* <DEDUP_REMOVED lines=12> */
[----:B------:R-:W0:Y:S10]  /*2e20*/  @P0 LDG.E.128 R156, desc[UR4][R210.64+0x10] ;  /* 0x00001004d29c0981 */ /* 0x000e34000c1e1d00 */
        /* <DEDUP_REMOVED lines=28> */
[----:B------:R-:W-:-:S04]  /*2ff0*/  FMUL.FTZ R200, R4, R209 ;  /* 0x000000d104c87220 */ /* 0x000fc80000410000 */
[----:B------:R-:W-:-:S07]  /*3000*/  @P0 FADD.FTZ R200, R148, R200 ;  /* 0x000000c894c80221 */ /* 0x000fce0000010000 */
.L_x_18672:
[----:B------:R-:W-:Y:S05]  /*3010*/  BSYNC B1 ;  /* 0x0000000000017941 */ /* 0x000fea0003800000 */
.L_x_18671:
[----:B------:R-:W-:Y:S04]  /*3020*/  BSSY B1, `(.L_x_18673) ;  /* 0x0000007000017945 */ /* 0x000fe80003800000 */
[----:B------:R-:W-:Y:S05]  /*3030*/  @!P1 BRA `(.L_x_18674) ;  /* 0x0000000000149947 */ /* 0x000fea0003800000 */
[----:B-----5:R-:W-:-:S04]  /*3040*/  PRMT R0, R212, 0x7632, R0 ;  /* 0x00007632d4007816 */ /* 0x020fc80000000000 */
[----:B------:R-:W-:-:S05]  /*3050*/  SHF.L.U32 R0, R0, 0x10, RZ ;  /* 0x0000001000007819 */ /* 0x000fca00000006ff */
[----:B------:R-:W-:-:S04]  /*3060*/  FMUL.FTZ R0, R0, UR6 ;  /* 0x0000000600007c20 */ /* 0x000fc80008410000 */
[----:B------:R-:W-:-:S04]  /*3070*/  FMUL.FTZ R201, R5, R0 ;  /* 0x0000000005c97220 */ /* 0x000fc80000410000 */
[----:B------:R-:W-:-:S07]  /*3080*/  @P0 FADD.FTZ R201, R149, R201 ;  /* 0x000000c995c90221 */ /* 0x000fce0000010000 */
.L_x_18674:
[----:B------:R-:W-:Y:S05]  /*3090*/  BSYNC B1 ;  /* 0x0000000000017941 */ /* 0x000fea0003800000 */
.L_x_18673:
[----:B------:R-:W-:Y:S04]  /*30a0*/  BSSY B1, `(.L_x_18675) ;  /* 0x0000006000017945 */ /* 0x000fe80003800000 */
[----:B------:R-:W-:Y:S05]  /*30b0*/  @!P1 BRA `(.L_x_18676) ;  /* 0x0000000000109947 */ /* 0x000fea0003800000 */
[----:B-----5:R-:W-:-:S05]  /*30c0*/  SHF.L.U32 R0, R213, 0x10, RZ ;  /* 0x00000010d5007819 */ /* 0x020fca00000006ff */
[----:B------:R-:W-:-:S04]  /*30d0*/  FMUL.FTZ R209, R0, UR6 ;  /* 0x0000000600d17c20 */ /* 0x000fc80008410000 */
[----:B------:R-:W-:-:S04]  /*30e0*/  FMUL.FTZ R202, R6, R209 ;  /* 0x000000d106ca7220 */ /* 0x000fc80000410000 */
[----:B------:R-:W-:-:S07]  /*30f0*/  @P0 FADD.FTZ R202, R150, R202 ;  /* 0x000000ca96ca0221 */ /* 0x000fce0000010000 */
.L_x_18676:
[----:B------:R-:W-:Y:S05]  /*3100*/  BSYNC B1 ;  /* 0x0000000000017941 */ /* 0x000fea0003800000 */
.L_x_18675:
[----:B------:R-:W-:Y:S04]  /*3110*/  BSSY B1, `(.L_x_18677) ;  /* 0x0000007000017945 */ /* 0x000fe80003800000 */
[----:B------:R-:W-:Y:S05]  /*3120*/  @!P1 BRA `(.L_x_18678) ;  /* 0x0000000000149947 */ /* 0x000fea0003800000 */
[----:B-----5:R-:W-:-:S04]  /*3130*/  PRMT R0, R213, 0x7632, R0 ;  /* 0x00007632d5007816 */ /* 0x020fc80000000000 */
[----:B------:R-:W-:-:S05]  /*3140*/  SHF.L.U32 R0, R0, 0x10, RZ ;  /* 0x0000001000007819 */ /* 0x000fca00000006ff */
[----:B------:R-:W-:-:S04]  /*3150*/  FMUL.FTZ R0, R0, UR6 ;  /* 0x0000000600007c20 */ /* 0x000fc80008410000 */
[----:B------:R-:W-:-:S04]  /*3160*/  FMUL.FTZ R203, R7, R0 ;  /* 0x0000000007cb7220 */ /* 0x000fc80000410000 */
[----:B------:R-:W-:-:S07]  /*3170*/  @P0 FADD.FTZ R203, R151, R203 ;  /* 0x000000cb97cb0221 */ /* 0x000fce0000010000 */
.L_x_18678:
[----:B------:R-:W-:Y:S05]  /*3180*/  BSYNC B1 ;  /* 0x0000000000017941 */ /* 0x000fea0003800000 */
.L_x_18677:
[----:B------:R-:W-:Y:S04]  /*3190*/  BSSY B1, `(.L_x_18679) ;  /* 0x0000006000017945 */ /* 0x000fe80003800000 */
[----:B------:R-:W-:Y:S05]  /*31a0*/  @!P1 BRA `(.L_x_18680) ;  /* 0x0000000000109947 */ /* 0x000fea0003800000 */
[----:B-----5:R-:W-:-:S05]  /*31b0*/  SHF.L.U32 R0, R214, 0x10, RZ ;  /* 0x00000010d6007819 */ /* 0x020fca00000006ff */
[----:B------:R-:W-:-:S04]  /*31c0*/  FMUL.FTZ R209, R0, UR6 ;  /* 0x0000000600d17c20 */ /* 0x000fc80008410000 */
[----:B------:R-:W-:-:S04]  /*31d0*/  FMUL.FTZ R196, R8, R209 ;  /* 0x000000d108c47220 */ /* 0x000fc80000410000 */
[----:B------:R-:W-:-:S07]  /*31e0*/  @P0 FADD.FTZ R196, R156, R196 ;  /* 0x000000c49cc40221 */ /* 0x000fce0000010000 */
.L_x_18680:
[----:B------:R-:W-:Y:S05]  /*31f0*/  BSYNC B1 ;  /* 0x0000000000017941 */ /* 0x000fea0003800000 */
.L_x_18679:
[----:B------:R-:W-:Y:S04]  /*3200*/  BSSY B1, `(.L_x_18681) ;  /* 0x0000007000017945 */ /* 0x000fe80003800000 */
[----:B------:R-:W-:Y:S05]  /*3210*/  @!P1 BRA `(.L_x_18682) ;  /* 0x0000000000149947 */ /* 0x000fea0003800000 */
[----:B-----5:R-:W-:-:S04]  /*3220*/  PRMT R0, R214, 0x7632, R0 ;  /* 0x00007632d6007816 */ /* 0x020fc80000000000 */
[----:B------:R-:W-:-:S05]  /*3230*/  SHF.L.U32 R0, R0, 0x10, RZ ;  /* 0x0000001000007819 */ /* 0x000fca00000006ff */
[----:B------:R-:W-:-:S04]  /*3240*/  FMUL.FTZ R0, R0, UR6 ;  /* 0x0000000600007c20 */ /* 0x000fc80008410000 */
[----:B------:R-:W-:-:S04]  /*3250*/  FMUL.FTZ R197, R9, R0 ;  /* 0x0000000009c57220 */ /* 0x000fc80000410000 */
[----:B------:R-:W-:-:S07]  /*3260*/  @P0 FADD.FTZ R197, R157, R197 ;  /* 0x000000c59dc50221 */ /* 0x000fce0000010000 */
.L_x_18682:
[----:B------:R-:W-:Y:S05]  /*3270*/  BSYNC B1 ;  /* 0x0000000000017941 */ /* 0x000fea0003800000 */
.L_x_18681:
[----:B------:R-:W-:Y:S04]  /*3280*/  BSSY B1, `(.L_x_18683) ;  /* 0x0000006000017945 */ /* 0x000fe80003800000 */
[----:B------:R-:W-:Y:S05]  /*3290*/  @!P1 BRA `(.L_x_18684) ;  /* 0x0000000000109947 */ /* 0x000fea0003800000 */
[----:B-----5:R-:W-:-:S05]  /*32a0*/  SHF.L.U32 R0, R215, 0x10, RZ ;  /* 0x00000010d7007819 */ /* 0x020fca00000006ff */
[----:B------:R-:W-:-:S04]  /*32b0*/  FMUL.FTZ R209, R0, UR6 ;  /* 0x0000000600d17c20 */ /* 0x000fc80008410000 */
[----:B------:R-:W-:-:S04]  /*32c0*/  FMUL.FTZ R198, R10, R209 ;  /* 0x000000d10ac67220 */ /* 0x000fc80000410000 */
[----:B------:R-:W-:-:S07]  /*32d0*/  @P0 FADD.FTZ R198, R158, R198 ;  /* 0x000000c69ec60221 */ /* 0x000fce0000010000 */
.L_x_18684:
[----:B------:R-:W-:Y:S05]  /*32e0*/  BSYNC B1 ;  /* 0x0000000000017941 */ /* 0x000fea0003800000 */
.L_x_18683:
[----:B------:R-:W-:Y:S04]  /*32f0*/  BSSY B1, `(.L_x_18685) ;  /* 0x0000007000017945 */ /* 0x000fe80003800000 */
[----:B------:R-:W-:Y:S05]  /*3300*/  @!P1 BRA `(.L_x_18686) ;  /* 0x0000000000149947 */ /* 0x000fea0003800000 */
[----:B-----5:R-:W-:-:S04]  /*3310*/  PRMT R0, R215, 0x7632, R0 ;  /* 0x00007632d7007816 */ /* 0x020fc80000000000 */
[----:B------:R-:W-:-:S05]  /*3320*/  SHF.L.U32 R0, R0, 0x10, RZ ;  /* 0x0000001000007819 */ /* 0x000fca00000006ff */
[----:B------:R-:W-:-:S04]  /*3330*/  FMUL.FTZ R0, R0, UR6 ;  /* 0x0000000600007c20 */ /* 0x000fc80008410000 */
[----:B------:R-:W-:-:S04]  /*3340*/  FMUL.FTZ R199, R11, R0 ;  /* 0x000000000bc77220 */ /* 0x000fc80000410000 */
[----:B------:R-:W-:-:S07]  /*3350*/  @P0 FADD.FTZ R199, R159, R199 ;  /* 0x000000c79fc70221 */ /* 0x000fce0000010000 */
.L_x_18686:
[----:B------:R-:W-:Y:S05]  /*3360*/  BSYNC B1 ;  /* 0x0000000000017941 */ /* 0x000fea0003800000 */
.L_x_18685:
[----:B------:R-:W0:Y:S02]  /*3370*/  LDC.64 R210, c[0x0][0x238] ;  /* 0x00008e00ffd27b82 */ /* 0x000e240000000a00 */
[----:B0-----:R-:W-:-:S05]  /*3380*/  IMAD.WIDE.U32 R208, R208, 0x20, R210 ;  /* 0x00000020d0d07825 */ /* 0x001fca00078e00d2 */
[----:B------:R0:W-:Y:S04]  /*3390*/  STG.E.128 desc[UR4][R208.64], R200 ;  /* 0x000000c8d0007986 */ /* 0x0001e8000c101d04 */
[----:B------:R0:W-:Y:S02]  /*33a0*/  STG.E.128 desc[UR4][R208.64+0x10], R196 ;  /* 0x000010c4d0007986 */ /* 0x0001e4000c101d04 */
.L_x_18670:
[----:B------:R-:W-:Y:S05]  /*33b0*/  BSYNC B0 ;  /* 0x0000000000007941 */ /* 0x000fea0003800000 */
.L_x_18669:
        /* <DEDUP_REMOVED lines=177> */
.L_x_18712:
        /* <DEDUP_REMOVED lines=24> */
[----:B------:R-:W-:-:S04]  /*4050*/  SHF.R.S32.HI R206, RZ, 0x1f, R207 ;  /* 0x0000001fffce7819 */ /* 0x000fc800000114cf */
[----:B------:R-:W-:-:S04]  /*4060*/  LEA.HI R207, R206, R207, RZ, 0x3 ;  /* 0x000000cfcecf7211 */ /* 0x000fc800078f18ff */
[----:B------:R-:W-:Y:S01]  /*4070*/  LEA.HI.SX32 R206, R207, R2, 0x1d ;  /* 0x00000002cfce7211 */ /* 0x000fe200078feaff */
[----:B------:R-:W-:Y:S06]  /*4080*/  @!P5 BRA `(.L_x_18691) ;  /* 0x000000000080d947 */ /* 0x000fec0003800000 */
        /* <DEDUP_REMOVED lines=32> */
.L_x_18691:
[----:B------:R-:W-:Y:S05]  /*4290*/  BSYNC B1 ;  /* 0x0000000000017941 */ /* 0x000fea0003800000 */
.L_x_18690:
        /* <DEDUP_REMOVED lines=35> */
.L_x_18693:
[----:B------:R-:W-:Y:S05]  /*44d0*/  BSYNC B1 ;  /* 0x0000000000017941 */ /* 0x000fea0003800000 */
.L_x_18692:
        /* <DEDUP_REMOVED lines=35> */
.L_x_18695:
[----:B------:R-:W-:Y:S05]  /*4710*/  BSYNC B1 ;  /* 0x0000000000017941 */ /* 0x000fea0003800000 */
.L_x_18694:
        /* <DEDUP_REMOVED lines=35> */
.L_x_18697:
[----:B------:R-:W-:Y:S05]  /*4950*/  BSYNC B1 ;  /* 0x0000000000017941 */ /* 0x000fea0003800000 */
.L_x_18696:
        /* <DEDUP_REMOVED lines=35> */
.L_x_18699:
[----:B------:R-:W-:Y:S05]  /*4b90*/  BSYNC B1 ;  /* 0x0000000000017941 */ /* 0x000fea0003800000 */
.L_x_18698:
        /* <DEDUP_REMOVED lines=33> */
.L_x_18689:
[----:B------:R-:W-:Y:S05]  /*4db0*/  BSYNC B0 ;  /* 0x0000000000007941 */ /* 0x000fea0003800000 */
.L_x_18688:
[----:B0-----:R-:W0:Y:S02]  /*4dc0*/  LDC.64 R206, c[0x0][0x210] ;  /* 0x00008400ffce7b82 */ /* 0x001e240000000a00 */
[----:B0-----:R-:W-:-:S04]  /*4dd0*/  LEA R204, R206, R204, 0x2 ;  /* 0x000000cccecc7211 */ /* 0x001fc800078e10ff */
[----:B------:R-:W-:-:S13]  /*4de0*/  ISETP.GE.AND P0, PT, R204, R207, PT ;  /* 0x000000cfcc00720c */ /* 0x000fda0003f06270 */
[----:B------:R-:W-:Y:S05]  /*4df0*/  @!P0 BRA `(.L_x_18700) ;  /* 0xffffffbc00548947 */ /* 0x000fea000383ffff */
[----:B------:R-:W-:Y:S05]  /*4e00*/  EXIT ;  /* 0x000000000000794d */ /* 0x000fea0003800000 */
.L_x_18687:
        /* <DEDUP_REMOVED lines=8> */
.L_x_18702:
[----:B------:R-:W-:Y:S05]  /*4e90*/  BSYNC B0 ;  /* 0x0000000000007941 */ /* 0x000fea0003800000 */
.L_x_18701:
        /* <DEDUP_REMOVED lines=10> */
.L_x_18703:
[----:B------:R-:W-:Y:S01]  /*4f40*/  HFMA2.MMA R224, -RZ, RZ, 0, 2.384185791015625e-07 ;  /* 0x00000004ffe07435 */ /* 0x000fe200000001ff */
[----:B------:R-:W-:-:S05]  /*4f50*/  MOV R211, R221 ;  /* 0x000000dd00d37202 */ /* 0x000fca0000000f00 */
[----:B------:R-:W-:-:S05]  /*4f60*/  FADD.FTZ R211, R210, R211 ;  /* 0x000000d3d2d37221 */ /* 0x000fca0000010000 */
[----:B------:R-:W-:-:S07]  /*4f70*/  MOV R223, R211 ;  /* 0x000000d300df7202 */ /* 0x000fce0000000f00 */
[----:B------:R-:W-:Y:S05]  /*4f80*/  WARPSYNC.COLLECTIVE R222, `(.L_x_18704) ;  /* 0x00000000de087348 */ /* 0x000fea0003c00000 */
[----:B------:R0:W1:Y:S02]  /*4f90*/  SHFL.BFLY P6, R221, R223, R224, R225 ;  /* 0x0c0000e0dfdd7389 */ /* 0x00006400000c00e1 */
[----:B01----:R-:W-:Y:S01]  /*4fa0*/  ENDCOLLECTIVE ;  /* 0x000000000000791b */ /* 0x003fe20003800000 */
.L_x_18704:
[----:B------:R-:W-:Y:S01]  /*4fb0*/  HFMA2.MMA R224, -RZ, RZ, 0, 4.76837158203125e-07 ;  /* 0x00000008ffe07435 */ /* 0x000fe200000001ff */
[----:B------:R-:W-:-:S05]  /*4fc0*/  MOV R0, R221 ;  /* 0x000000dd00007202 */ /* 0x000fca0000000f00 */
[----:B------:R-:W-:-:S05]  /*4fd0*/  FADD.FTZ R216, R211, R0 ;  /* 0x00000000d3d87221 */ /* 0x000fca0000010000 */
[----:B------:R-:W-:-:S07]  /*4fe0*/  MOV R223, R216 ;  /* 0x000000d800df7202 */ /* 0x000fce0000000f00 */
[----:B------:R-:W-:Y:S05]  /*4ff0*/  WARPSYNC.COLLECTIVE R222, `(.L_x_18705) ;  /* 0x00000000de087348 */ /* 0x000fea0003c00000 */
[----:B------:R0:W1:Y:S02]  /*5000*/  SHFL.BFLY P6, R221, R223, R224, R225 ;  /* 0x0c0000e0dfdd7389 */ /* 0x00006400000c00e1 */
[----:B01----:R-:W-:Y:S01]  /*5010*/  ENDCOLLECTIVE ;  /* 0x000000000000791b */ /* 0x003fe20003800000 */
.L_x_18705:
[----:B------:R-:W-:Y:S01]  /*5020*/  HFMA2.MMA R224, -RZ, RZ, 0, 9.5367431640625e-07 ;  /* 0x00000010ffe07435 */ /* 0x000fe200000001ff */
[----:B------:R-:W-:-:S05]  /*5030*/  MOV R217, R221 ;  /* 0x000000dd00d97202 */ /* 0x000fca0000000f00 */
[----:B------:R-:W-:-:S05]  /*5040*/  FADD.FTZ R217, R216, R217 ;  /* 0x000000d9d8d97221 */ /* 0x000fca0000010000 */
[----:B------:R-:W-:-:S07]  /*5050*/  MOV R223, R217 ;  /* 0x000000d900df7202 */ /* 0x000fce0000000f00 */
[----:B------:R-:W-:Y:S05]  /*5060*/  WARPSYNC.COLLECTIVE R222, `(.L_x_18706) ;  /* 0x00000000de087348 */ /* 0x000fea0003c00000 */
[----:B------:R0:W1:Y:S02]  /*5070*/  SHFL.BFLY P6, R221, R223, R224, R225 ;  /* 0x0c0000e0dfdd7389 */ /* 0x00006400000c00e1 */
[----:B01----:R-:W-:Y:S01]  /*5080*/  ENDCOLLECTIVE ;  /* 0x000000000000791b */ /* 0x003fe20003800000 */
.L_x_18706:
        /* <DEDUP_REMOVED lines=105> */
.L_x_18707:
[----:B------:R-:W-:Y:S01]  /*5720*/  HFMA2.MMA R224, -RZ, RZ, 0, 1.1920928955078125e-07 ;  /* 0x00000002ffe07435 */ /* 0x000fe200000001ff */
[----:B------:R-:W-:-:S05]  /*5730*/  MOV R211, R221 ;  /* 0x000000dd00d37202 */ /* 0x000fca0000000f00 */
[----:B------:R-:W-:-:S05]  /*5740*/  FADD.FTZ R211, R0, R211 ;  /* 0x000000d300d37221 */ /* 0x000fca0000010000 */
[----:B------:R-:W-:-:S07]  /*5750*/  MOV R223, R211 ;  /* 0x000000d300df7202 */ /* 0x000fce0000000f00 */
[----:B------:R-:W-:Y:S05]  /*5760*/  WARPSYNC.COLLECTIVE R222, `(.L_x_18708) ;  /* 0x00000000de087348 */ /* 0x000fea0003c00000 */
[----:B------:R0:W1:Y:S02]  /*5770*/  SHFL.BFLY P6, R221, R223, R224, R225 ;  /* 0x0c0000e0dfdd7389 */ /* 0x00006400000c00e1 */
[----:B01----:R-:W-:Y:S01]  /*5780*/  ENDCOLLECTIVE ;  /* 0x000000000000791b */ /* 0x003fe20003800000 */
.L_x_18708:
[----:B------:R-:W-:Y:S01]  /*5790*/  HFMA2.MMA R224, -RZ, RZ, 0, 2.384185791015625e-07 ;  /* 0x00000004ffe07435 */ /* 0x000fe200000001ff */
[----:B------:R-:W-:-:S05]  /*57a0*/  MOV R210, R221 ;  /* 0x000000dd00d27202 */ /* 0x000fca0000000f00 */
[----:B------:R-:W-:-:S05]  /*57b0*/  FADD.FTZ R210, R211, R210 ;  /* 0x000000d2d3d27221 */ /* 0x000fca0000010000 */
[----:B------:R-:W-:-:S07]  /*57c0*/  MOV R223, R210 ;  /* 0x000000d200df7202 */ /* 0x000fce0000000f00 */
[----:B------:R-:W-:Y:S05]  /*57d0*/  WARPSYNC.COLLECTIVE R222, `(.L_x_18709) ;  /* 0x00000000de087348 */ /* 0x000fea0003c00000 */
[----:B------:R0:W1:Y:S02]  /*57e0*/  SHFL.BFLY P6, R221, R223, R224, R225 ;  /* 0x0c0000e0dfdd7389 */ /* 0x00006400000c00e1 */
[----:B01----:R-:W-:Y:S01]  /*57f0*/  ENDCOLLECTIVE ;  /* 0x000000000000791b */ /* 0x003fe20003800000 */
.L_x_18709:
[----:B------:R-:W-:Y:S01]  /*5800*/  HFMA2.MMA R224, -RZ, RZ, 0, 4.76837158203125e-07 ;  /* 0x00000008ffe07435 */ /* 0x000fe200000001ff */
[----:B------:R-:W-:-:S05]  /*5810*/  MOV R217, R221 ;  /* 0x000000dd00d97202 */ /* 0x000fca0000000f00 */
[----:B------:R-:W-:-:S05]  /*5820*/  FADD.FTZ R217, R210, R217 ;  /* 0x000000d9d2d97221 */ /* 0x000fca0000010000 */
[----:B------:R-:W-:-:S07]  /*5830*/  MOV R223, R217 ;  /* 0x000000d900df7202 */ /* 0x000fce0000000f00 */
[----:B------:R-:W-:Y:S05]  /*5840*/  WARPSYNC.COLLECTIVE R222, `(.L_x_18710) ;  /* 0x00000000de087348 */ /* 0x000fea0003c00000 */
[----:B------:R0:W1:Y:S02]  /*5850*/  SHFL.BFLY P6, R221, R223, R224, R225 ;  /* 0x0c0000e0dfdd7389 */ /* 0x00006400000c00e1 */
[----:B01----:R-:W-:Y:S01]  /*5860*/  ENDCOLLECTIVE ;  /* 0x000000000000791b */ /* 0x003fe20003800000 */
.L_x_18710:
[----:B------:R-:W-:Y:S01]  /*5870*/  HFMA2.MMA R224, -RZ, RZ, 0, 9.5367431640625e-07 ;  /* 0x00000010ffe07435 */ /* 0x000fe200000001ff */
[----:B------:R-:W-:-:S05]  /*5880*/  MOV R216, R221 ;  /* 0x000000dd00d87202 */ /* 0x000fca0000000f00 */
[----:B------:R-:W-:-:S05]  /*5890*/  FADD.FTZ R220, R217, R216 ;  /* 0x000000d8d9dc7221 */ /* 0x000fca0000010000 */
[----:B------:R-:W-:-:S07]  /*58a0*/  MOV R223, R220 ;  /* 0x000000dc00df7202 */ /* 0x000fce0000000f00 */
[----:B------:R-:W-:Y:S05]  /*58b0*/  WARPSYNC.COLLECTIVE R222, `(.L_x_18711) ;  /* 0x00000000de087348 */ /* 0x000fea0003c00000 */
[----:B------:R0:W1:Y:S02]  /*58c0*/  SHFL.BFLY P6, R221, R223, R224, R225 ;  /* 0x0c0000e0dfdd7389 */ /* 0x00006400000c00e1 */
[----:B01----:R-:W-:Y:S01]  /*58d0*/  ENDCOLLECTIVE ;  /* 0x000000000000791b */ /* 0x003fe20003800000 */
.L_x_18711:
[----:B------:R-:W-:Y:S05]  /*58e0*/  BRA `(.L_x_18712) ;  /* 0xffffffe400787947 */ /* 0x000fea000383ffff */
.L_x_18713:
        /* <DEDUP_REMOVED lines=9> */
.L_x_44405:


//--------------------- .text._ZN10layer_norm13ln_fwd_kernelINS_13Kernel_traitsIf13__nv_bfloat16fS2_fjLj1536ELj1ELj4ELj1ELj16ENS_18Kernel_traits_baseILj1536EfS2_fS2_fjLj128EEEEELb0ELb1ELb1ELb1EEEvNS_9FwdParamsE --------------------------
	.section	.text._ZN10layer_norm13ln_fwd_kernelINS_13Kernel_traitsIf13__nv_bfloat16fS2_fjLj1536ELj1ELj4ELj1ELj16ENS_18Kernel_traits_baseILj1536EfS2_fS2_fjLj128EEEEELb0ELb1ELb1ELb1EEEvNS_9FwdParamsE,"ax",@progbits
	.align	128
        .global         _ZN10layer_norm13ln_fwd_kernelINS_13Kernel_traitsIf13__nv_bfloat16fS2_fjLj1536ELj1ELj4ELj1ELj16ENS_18Kernel_traits_baseILj1536EfS2_fS2_fjLj128EEEEELb0ELb1ELb1ELb1EEEvNS_9FwdParamsE
        .type           _ZN10layer_norm13ln_fwd_kernelINS_13Kernel_traitsIf13__nv_bfloat16fS2_fjLj1536ELj1ELj4ELj1ELj16ENS_18Kernel_traits_baseILj1536EfS2_fS2_fjLj128EEEEELb0ELb1ELb1ELb1EEEvNS_9FwdParamsE,@function
        .size           _ZN10layer_norm13ln_fwd_kernelINS_13Kernel_traitsIf13__nv_bfloat16fS2_fjLj1536ELj1ELj4ELj1ELj16ENS_18Kernel_traits_baseILj1536EfS2_fS2_fjLj128EEEEELb0ELb1ELb1ELb1EEEvNS_9FwdParamsE,(.L_x_44406 - _ZN10layer_norm13ln_fwd_kernelINS_13Kernel_traitsIf13__nv_bfloat16fS2_fjLj1536ELj1ELj4ELj1ELj16ENS_18Kernel_traits_baseILj1536EfS2_fS2_fjLj128EEEEELb0ELb1ELb1ELb1EEEvNS_9FwdParamsE)
        .other          _ZN10layer_norm13ln_fwd_kernelINS_13Kernel_traitsIf13__nv_bfloat16fS2_fjLj1536ELj1ELj4ELj1ELj16ENS_18Kernel_traits_baseILj1536EfS2_fS2_fjLj128EEEEELb0ELb1ELb1ELb1EEEvNS_9FwdParamsE,@"STO_CUDA_ENTRY STV_DEFAULT"
_ZN10layer_norm13ln_fwd_kernelINS_13Kernel_traitsIf13__nv_bfloat16fS2_fjLj1536ELj1ELj4ELj1ELj16ENS_18Kernel_traits_baseILj1536EfS2_fS2_fjLj128EEEEELb0ELb1ELb1ELb1EEEvNS_9FwdParamsE:
.text._ZN10layer_norm13ln_fwd_kernelINS_13Kernel_traitsIf13__nv_bfloat16fS2_fjLj1536ELj1ELj4ELj1ELj16ENS_18Kernel_traits_baseILj1536EfS2_fS2_fjLj128EEEEELb0ELb1ELb1ELb1EEEvNS_9FwdParamsE:
        /* <DEDUP_REMOVED lines=28> */
[----:B------:R-:W-:Y:S01]  /*01c0*/  CS2R R50, SRZ ;  /* 0x0000000000327805 */ /* 0x000fe2000001ff00 */
[----:B------:R-:W-:Y:S01]  /*01d0*/  ULDC.64 UR6, c[0x0][0x260] ;  /* 0x0000980000067ab9 */ /* 0x000fe20000000a00 */
[----:B------:R-:W-:Y:S01]  /*01e0*/  ULDC.64 UR8, c[0x0][0x278] ;  /* 0x00009e0000087ab9 */ /* 0x000fe20000000a00 */
[----:B0-----:R-:W-:Y:S02]  /*01f0*/  SHF.L.U32 R0, R4, 0x5, RZ ;  /* 0x0000000504007819 */ /* 0x001fe400000006ff */
[----:B------:R-:W-:Y:S02]  /*0200*/  SHF.R.U32.HI R2, RZ, 0x5, R4 ;  /* 0x00000005ff027819 */ /* 0x000fe40000011604 */
[----:B------:R-:W-:Y:S02]  /*0210*/  LOP3.LUT R0, R0, 0x3e0, RZ, 0xc0, !PT ;  /* 0x000003e000007812 */ /* 0x000fe400078ec0ff */
[----:B-1----:R-:W-:-:S02]  /*0220*/  LEA R3, R3, R2, 0x2 ;  /* 0x0000000203037211 */ /* 0x002fc400078e10ff */
[----:B------:R-:W-:Y:S02]  /*0230*/  IADD3 R52, P2, R0, UR4, RZ ;  /* 0x0000000400347c10 */ /* 0x000fe4000ff5e0ff */
[----:B------:R-:W-:Y:S02]  /*0240*/  LOP3.LUT R2, R4, 0x1f, RZ, 0xc0, !PT ;  /* 0x0000001f04027812 */ /* 0x000fe400078ec0ff */
[----:B------:R-:W-:Y:S02]  /*0250*/  CS2R R4, SRZ ;  /* 0x0000000000047805 */ /* 0x000fe4000001ff00 */
[----:B------:R-:W-:Y:S01]  /*0260*/  IADD3.X R53, RZ, UR5, RZ, P2, !PT ;  /* 0x00000005ff357c10 */ /* 0x000fe200097fe4ff */
[----:B------:R-:W-:Y:S01]  /*0270*/  ULDC.64 UR4, c[0x0][0x208] ;  /* 0x0000820000047ab9 */ /* 0x000fe20000000a00 */
[----:B------:R-:W-:Y:S01]  /*0280*/  IADD3 R140, P1, R0, UR6, RZ ;  /* 0x00000006008c7c10 */ /* 0x000fe2000ff3e0ff */
[----:B------:R-:W-:Y:S01]  /*0290*/  ULDC UR6, c[0x0][0x214] ;  /* 0x0000850000067ab9 */ /* 0x000fe20000000800 */
[----:B------:R-:W-:Y:S01]  /*02a0*/  LEA R148, P3, R2, UR8, 0x5 ;  /* 0x0000000802947c11 */ /* 0x000fe2000f8628ff */
[----:B------:R0:W5:Y:S01]  /*02b0*/  @P0 LDG.E.128 R4, desc[UR4][R52.64] ;  /* 0x0000000434040981 */ /* 0x000162000c1e1d00 */
[----:B------:R-:W-:-:S02]  /*02c0*/  IADD3.X R141, RZ, UR7, RZ, P1, !PT ;  /* 0x00000007ff8d7c10 */ /* 0x000fc40008ffe4ff */
[----:B------:R-:W-:Y:S01]  /*02d0*/  ISETP.GE.AND P1, PT, R3, UR6, PT ;  /* 0x0000000603007c0c */ /* 0x000fe2000bf26270 */
[----:B------:R0:W5:Y:S01]  /*02e0*/  @P0 LDG.E.128 R8, desc[UR4][R52.64+0x10] ;  /* 0x0000100434080981 */ /* 0x000162000c1e1d00 */
[----:B------:R-:W-:-:S03]  /*02f0*/  IADD3.X R149, RZ, UR9, RZ, P3, !PT ;  /* 0x00000009ff957c10 */ /* 0x000fc60009ffe4ff */
        /* <DEDUP_REMOVED lines=38> */
[----:B------:R-:W-:-:S12]  /*0560*/  ULDC UR6, c[0x0][0x29c] ;  /* 0x0000a70000067ab9 */ /* 0x000fd80000000800 */
.L_x_18813:
[----:B------:R-:W1:Y:S08]  /*0570*/  LDC.64 R214, c[0x0][0x230] ;  /* 0x00008c00ffd67b82 */ /* 0x000e700000000a00 */
[----:B------:R-:W2:Y:S08]  /*0580*/  LDC.64 R162, c[0x0][0x280] ;  /* 0x0000a000ffa27b82 */ /* 0x000eb00000000a00 */
[----:B------:R-:W3:Y:S01]  /*0590*/  LDC R200, c[0x0][0x218] ;  /* 0x00008600ffc87b82 */ /* 0x000ee20000000800 */
[----:B-1----:R-:W-:-:S07]  /*05a0*/  ISETP.NE.U32.AND P0, PT, R214, RZ, PT ;  /* 0x000000ffd600720c */ /* 0x002fce0003f05070 */
[----:B------:R-:W1:Y:S01]  /*05b0*/  LDC.64 R164, c[0x0][0x288] ;  /* 0x0000a200ffa47b82 */ /* 0x000e620000000a00 */
[----:B------:R-:W-:Y:S01]  /*05c0*/  ISETP.NE.AND.EX P0, PT, R215, RZ, PT, P0 ;  /* 0x000000ffd700720c */ /* 0x000fe20003f05300 */
[----:B--2---:R-:W-:-:S06]  /*05d0*/  IMAD.WIDE R162, R3, 0x4, R162 ;  /* 0x0000000403a27825 */ /* 0x004fcc00078e02a2 */
[----:B------:R-:W2:Y:S01]  /*05e0*/  LDC.64 R202, c[0x0][0x238] ;  /* 0x00008e00ffca7b82 */ /* 0x000ea20000000a00 */
[----:B------:R-:W4:Y:S01]  /*05f0*/  LDG.E R160, desc[UR4][R162.64] ;  /* 0x00000004a2a07981 */ /* 0x000f22000c1e1900 */
[----:B---3--:R-:W-:-:S06]  /*0600*/  IMAD R0, R3, R200, RZ ;  /* 0x000000c803007224 */ /* 0x008fcc00078e02ff */
[----:B------:R-:W3:Y:S01]  /*0610*/  @P0 LDC.64 R166, c[0x0][0x230] ;  /* 0x00008c00ffa60b82 */ /* 0x000ee20000000a00 */
[----:B------:R-:W-:-:S04]  /*0620*/  SHF.R.S32.HI R161, RZ, 0x1f, R0 ;  /* 0x0000001fffa17819 */ /* 0x000fc80000011400 */
[----:B------:R-:W-:-:S04]  /*0630*/  LEA.HI R161, R161, R0, RZ, 0x3 ;  /* 0x00000000a1a17211 */ /* 0x000fc800078f18ff */
[----:B------:R-:W-:-:S05]  /*0640*/  LEA.HI.SX32 R161, R161, R2, 0x1d ;  /* 0x00000002a1a17211 */ /* 0x000fca00078feaff */
[----:B---3--:R-:W-:-:S05]  /*0650*/  @P0 IMAD.WIDE.U32 R166, R161, 0x20, R166 ;  /* 0x00000020a1a60825 */ /* 0x008fca00078e00a6 */
[----:B0-----:R-:W3:Y:S04]  /*0660*/  @P0 LDG.E.128 R148, desc[UR4][R166.64] ;  /* 0x00000004a6940981 */ /* 0x001ee8000c1e1d00 */
[----:B------:R0:W2:Y:S01]  /*0670*/  @P0 LDG.E.128 R152, desc[UR4][R166.64+0x10] ;  /* 0x00001004a6980981 */ /* 0x0000a2000c1e1d00 */
[----:B-1----:R-:W-:-:S05]  /*0680*/  IMAD.WIDE R164, R3, 0x4, R164 ;  /* 0x0000000403a47825 */ /* 0x002fca00078e02a4 */
[----:B-----5:R-:W5:Y:S01]  /*0690*/  LDG.E R201, desc[UR4][R164.64] ;  /* 0x00000004a4c97981 */ /* 0x020f62000c1e1900 */
[----:B0-----:R-:W0:Y:S01]  /*06a0*/  @P0 LDC.64 R166, c[0x0][0x230] ;  /* 0x00008c00ffa60b82 */ /* 0x001e220000000a00 */
[----:B------:R-:W-:Y:S01]  /*06b0*/  IADD3 R173, R161, 0x20, RZ ;  /* 0x00000020a1ad7810 */ /* 0x000fe20007ffe0ff */
[----:B------:R-:W-:Y:S04]  /*06c0*/  BSSY B0, `(.L_x_18714) ;  /* 0x000002b000007945 */ /* 0x000fe80003800000 */
[----:B0-----:R-:W-:Y:S01]  /*06d0*/  @P0 IMAD.WIDE.U32 R166, R173, 0x20, R166 ;  /* 0x00000020ada60825 */ /* 0x001fe200078e00a6 */
[C---:B----4-:R-:W-:Y:S02]  /*06e0*/  ISETP.GE.AND P5, PT, R160.reuse, 0x1, PT ;  /* 0x00000001a000780c */ /* 0x050fe40003fa6270 */
        /* <DEDUP_REMOVED lines=13> */
[----:B---3--:R-:W-:Y:S02]  /*07c0*/  @!P6 FSEL R209, R149, RZ, P1 ;  /* 0x000000ff95d1e208 */ /* 0x008fe40000800000 */
[----:B------:R-:W-:Y:S02]  /*07d0*/  @!P6 FSEL R210, R150, RZ, P3 ;  /* 0x000000ff96d2e208 */ /* 0x000fe40001800000 */
[----:B------:R-:W-:-:S02]  /*07e0*/  @!P6 ISETP.NE.U32.AND P1, PT, R214, RZ, PT ;  /* 0x000000ffd600e20c */ /* 0x000fc40003f25070 */
[----:B------:R-:W-:Y:S02]  /*07f0*/  @!P6 ISETP.NE.U32.AND P3, PT, R214, RZ, PT ;  /* 0x000000ffd600e20c */ /* 0x000fe40003f65070 */
[C---:B------:R-:W-:Y:S02]  /*0800*/  @!P6 ISETP.NE.AND.EX P1, PT, R215.reuse, RZ, PT, P1 ;  /* 0x000000ffd700e20c */ /* 0x040fe40003f25310 */
[----:B------:R-:W-:Y:S02]  /*0810*/  @!P6 ISETP.NE.AND.EX P3, PT, R215, RZ, PT, P3 ;  /* 0x000000ffd700e20c */ /* 0x000fe40003f65330 */
[----:B------:R-:W-:Y:S02]  /*0820*/  @P5 LEA.HI.SX32 R0, R169, R2, 0x1d ;  /* 0x00000002a9005211 */ /* 0x000fe400078feaff */
[----:B------:R-:W-:Y:S02]  /*0830*/  @!P6 FSEL R211, R151, RZ, P2 ;  /* 0x000000ff97d3e208 */ /* 0x000fe40001000000 */
[----:B--2---:R-:W-:Y:S01]  /*0840*/  @!P6 FSEL R204, R152, RZ, P1 ;  /* 0x000000ff98cce208 */ /* 0x004fe20000800000 */
[----:B0-----:R-:W-:Y:S01]  /*0850*/  @P5 IMAD.WIDE.U32 R162, R0, 0x10, R162 ;  /* 0x0000001000a25825 */ /* 0x001fe200078e00a2 */
[----:B------:R-:W-:-:S02]  /*0860*/  @!P6 FSEL R205, R153, RZ, P3 ;  /* 0x000000ff99cde208 */ /* 0x000fc40001800000 */
[C---:B------:R-:W-:Y:S02]  /*0870*/  @!P6 ISETP.NE.U32.AND P2, PT, R214.reuse, RZ, PT ;  /* 0x000000ffd600e20c */ /* 0x040fe40003f45070 */
[C---:B------:R-:W-:Y:S01]  /*0880*/  @!P6 ISETP.NE.U32.AND P1, PT, R214.reuse, RZ, PT ;  /* 0x000000ffd600e20c */ /* 0x040fe20003f25070 */
[----:B------:R0:W5:Y:S01]  /*0890*/  @P5 LDG.E.128 R156, desc[UR4][R162.64] ;  /* 0x00000004a29c5981 */ /* 0x000162000c1e1d00 */
[----:B------:R-:W-:Y:S02]  /*08a0*/  @!P6 ISETP.NE.U32.AND P3, PT, R214, RZ, PT ;  /* 0x000000ffd600e20c */ /* 0x000fe40003f65070 */
[C---:B------:R-:W-:Y:S02]  /*08b0*/  @!P6 ISETP.NE.AND.EX P2, PT, R215.reuse, RZ, PT, P2 ;  /* 0x000000ffd700e20c */ /* 0x040fe40003f45320 */
[C---:B------:R-:W-:Y:S02]  /*08c0*/  @!P6 ISETP.NE.AND.EX P1, PT, R215.reuse, RZ, PT, P1 ;  /* 0x000000ffd700e20c */ /* 0x040fe40003f25310 */
[----:B------:R-:W-:-:S02]  /*08d0*/  @!P6 ISETP.NE.AND.EX P3, PT, R215, RZ, PT, P3 ;  /* 0x000000ffd700e20c */ /* 0x000fc40003f65330 */
[----:B------:R-:W-:Y:S01]  /*08e0*/  @!P6 FSEL R206, R154, RZ, P1 ;  /* 0x000000ff9acee208 */ /* 0x000fe20000800000 */
[----:B0-----:R-:W-:Y:S01]  /*08f0*/  IMAD.WIDE.U32 R162, R161, 0x20, R202 ;  /* 0x00000020a1a27825 */ /* 0x001fe200078e00ca */
[----:B------:R-:W-:Y:S02]  /*0900*/  @!P6 FSEL R207, R155, RZ, P3 ;  /* 0x000000ff9bcfe208 */ /* 0x000fe40001800000 */
[----:B------:R-:W-:Y:S01]  /*0910*/  @!P6 FSEL R208, R148, RZ, P2 ;  /* 0x000000ff94d0e208 */ /* 0x000fe20001000000 */
[----:B------:R-:W-:Y:S06]  /*0920*/  @!P6 BRA `(.L_x_18715) ;  /* 0x000000000010e947 */ /* 0x000fec0003800000 */
[----:B-----5:R-:W-:-:S05]  /*0930*/  SHF.L.U32 R160, R156, 0x10, RZ ;  /* 0x000000109ca07819 */ /* 0x020fca00000006ff */
[----:B------:R-:W-:-:S04]  /*0940*/  FMUL.FTZ R165, R160, UR6 ;  /* 0x00000006a0a57c20 */ /* 0x000fc80008410000 */
[----:B------:R-:W-:-:S04]  /*0950*/  FMUL.FTZ R208, R100, R165 ;  /* 0x000000a564d07220 */ /* 0x000fc80000410000 */
[----:B------:R-:W-:-:S07]  /*0960*/  @P0 FADD.FTZ R208, R148, R208 ;  /* 0x000000d094d00221 */ /* 0x000fce0000010000 */
.L_x_18715:
[----:B------:R-:W-:Y:S05]  /*0970*/  BSYNC B0 ;  /* 0x0000000000007941 */ /* 0x000fea0003800000 */
.L_x_18714:
[----:B------:R-:W-:Y:S04]  /*0980*/  BSSY B0, `(.L_x_18716) ;  /* 0x0000007000007945 */ /* 0x000fe80003800000 */
[----:B------:R-:W-:Y:S05]  /*0990*/  @!P6 BRA `(.L_x_18717) ;  /* 0x000000000014e947 */ /* 0x000fea0003800000 */
[----:B-----5:R-:W-:-:S04]  /*09a0*/  PRMT R160, R156, 0x7632, R160 ;  /* 0x000076329ca07816 */ /* 0x020fc800000000a0 */
[----:B------:R-:W-:-:S05]  /*09b0*/  SHF.L.U32 R160, R160, 0x10, RZ ;  /* 0x00000010a0a07819 */ /* 0x000fca00000006ff */
[----:B------:R-:W-:-:S04]  /*09c0*/  FMUL.FTZ R160, R160, UR6 ;  /* 0x00000006a0a07c20 */ /* 0x000fc80008410000 */
[----:B------:R-:W-:-:S04]  /*09d0*/  FMUL.FTZ R209, R101, R160 ;  /* 0x000000a065d17220 */ /* 0x000fc80000410000 */
[----:B------:R-:W-:-:S07]  /*09e0*/  @P0 FADD.FTZ R209, R149, R209 ;  /* 0x000000d195d10221 */ /* 0x000fce0000010000 */
.L_x_18717:
[----:B------:R-:W-:Y:S05]  /*09f0*/  BSYNC B0 ;  /* 0x0000000000007941 */ /* 0x000fea0003800000 */
.L_x_18716:
[----:B------:R-:W-:Y:S04]  /*0a00*/  BSSY B0, `(.L_x_18718) ;  /* 0x0000006000007945 */ /* 0x000fe80003800000 */
[----:B------:R-:W-:Y:S05]  /*0a10*/  @!P6 BRA `(.L_x_18719) ;  /* 0x000000000010e947 */ /* 0x000fea0003800000 */
[----:B-----5:R-:W-:-:S05]  /*0a20*/  SHF.L.U32 R160, R157, 0x10, RZ ;  /* 0x000000109da07819 */ /* 0x020fca00000006ff */
[----:B------:R-:W-:-:S04]  /*0a30*/  FMUL.FTZ R165, R160, UR6 ;  /* 0x00000006a0a57c20 */ /* 0x000fc80008410000 */
[----:B------:R-:W-:-:S04]  /*0a40*/  FMUL.FTZ R210, R102, R165 ;  /* 0x000000a566d27220 */ /* 0x000fc80000410000 */
[----:B------:R-:W-:-:S07]  /*0a50*/  @P0 FADD.FTZ R210, R150, R210 ;  /* 0x000000d296d20221 */ /* 0x000fce0000010000 */
.L_x_18719:
[----:B------:R-:W-:Y:S05]  /*0a60*/  BSYNC B0 ;  /* 0x0000000000007941 */ /* 0x000fea0003800000 */
.L_x_18718:
[----:B------:R-:W-:Y:S04]  /*0a70*/  BSSY B0, `(.L_x_18720) ;  /* 0x0000007000007945 */ /* 0x000fe80003800000 */
[----:B------:R-:W-:Y:S05]  /*0a80*/  @!P6 BRA `(.L_x_18721) ;  /* 0x000000000014e947 */ /* 0x000fea0003800000 */
[----:B-----5:R-:W-:-:S04]  /*0a90*/  PRMT R160, R157, 0x7632, R160 ;  /* 0x000076329da07816 */ /* 0x020fc800000000a0 */
[----:B------:R-:W-:-:S05]  /*0aa0*/  SHF.L.U32 R160, R160, 0x10, RZ ;  /* 0x00000010a0a07819 */ /* 0x000fca00000006ff */
[----:B------:R-:W-:-:S04]  /*0ab0*/  FMUL.FTZ R160, R160, UR6 ;  /* 0x00000006a0a07c20 */ /* 0x000fc80008410000 */
[----:B------:R-:W-:-:S04]  /*0ac0*/  FMUL.FTZ R211, R103, R160 ;  /* 0x000000a067d37220 */ /* 0x000fc80000410000 */
[----:B------:R-:W-:-:S07]  /*0ad0*/  @P0 FADD.FTZ R211, R151, R211 ;  /* 0x000000d397d30221 */ /* 0x000fce0000010000 */
.L_x_18721:
[----:B------:R-:W-:Y:S05]  /*0ae0*/  BSYNC B0 ;  /* 0x0000000000007941 */ /* 0x000fea0003800000 */
.L_x_18720:
[----:B------:R-:W-:Y:S04]  /*0af0*/  BSSY B0, `(.L_x_18722) ;  /* 0x0000006000007945 */ /* 0x000fe80003800000 */
[----:B------:R-:W-:Y:S05]  /*0b00*/  @!P6 BRA `(.L_x_18723) ;  /* 0x000000000010e947 */ /* 0x000fea0003800000 */
[----:B-----5:R-:W-:-:S05]  /*0b10*/  SHF.L.U32 R160, R158, 0x10, RZ ;  /* 0x000000109ea07819 */ /* 0x020fca00000006ff */
[----:B------:R-:W-:-:S04]  /*0b20*/  FMUL.FTZ R165, R160, UR6 ;  /* 0x00000006a0a57c20 */ /* 0x000fc80008410000 */
[----:B------:R-:W-:-:S04]  /*0b30*/  FMUL.FTZ R204, R104, R165 ;  /* 0x000000a568cc7220 */ /* 0x000fc80000410000 */
[----:B------:R-:W-:-:S07]  /*0b40*/  @P0 FADD.FTZ R204, R152, R204 ;  /* 0x000000cc98cc0221 */ /* 0x000fce0000010000 */
.L_x_18723:
[----:B------:R-:W-:Y:S05]  /*0b50*/  BSYNC B0 ;  /* 0x0000000000007941 */ /* 0x000fea0003800000 */
.L_x_18722:
[----:B------:R-:W-:Y:S04]  /*0b60*/  BSSY B0, `(.L_x_18724) ;  /* 0x0000007000007945 */ /* 0x000fe80003800000 */
[----:B------:R-:W-:Y:S05]  /*0b70*/  @!P6 BRA `(.L_x_18725) ;  /* 0x000000000014e947 */ /* 0x000fea0003800000 */
[----:B-----5:R-:W-:-:S04]  /*0b80*/  PRMT R160, R158, 0x7632, R160 ;  /* 0x000076329ea07816 */ /* 0x020fc800000000a0 */
[----:B------:R-:W-:-:S05]  /*0b90*/  SHF.L.U32 R160, R160, 0x10, RZ ;  /* 0x00000010a0a07819 */ /* 0x000fca00000006ff */
[----:B------:R-:W-:-:S04]  /*0ba0*/  FMUL.FTZ R160, R160, UR6 ;  /* 0x00000006a0a07c20 */ /* 0x000fc80008410000 */
[----:B------:R-:W-:-:S04]  /*0bb0*/  FMUL.FTZ R205, R105, R160 ;  /* 0x000000a069cd7220 */ /* 0x000fc80000410000 */
[----:B------:R-:W-:-:S07]  /*0bc0*/  @P0 FADD.FTZ R205, R153, R205 ;  /* 0x000000cd99cd0221 */ /* 0x000fce0000010000 */
.L_x_18725:
[----:B------:R-:W-:Y:S05]  /*0bd0*/  BSYNC B0 ;  /* 0x0000000000007941 */ /* 0x000fea0003800000 */
.L_x_18724:
[----:B------:R-:W-:Y:S04]  /*0be0*/  BSSY B0, `(.L_x_18726) ;  /* 0x0000006000007945 */ /* 0x000fe80003800000 */
[----:B------:R-:W-:Y:S05]  /*0bf0*/  @!P6 BRA `(.L_x_18727) ;  /* 0x000000000010e947 */ /* 0x000fea0003800000 */
[----:B-----5:R-:W-:-:S05]  /*0c00*/  SHF.L.U32 R160, R159, 0x10, RZ ;  /* 0x000000109fa07819 */ /* 0x020fca00000006ff */
[----:B------:R-:W-:-:S04]  /*0c10*/  FMUL.FTZ R165, R160, UR6 ;  /* 0x00000006a0a57c20 */ /* 0x000fc80008410000 */
[----:B------:R-:W-:-:S04]  /*0c20*/  FMUL.FTZ R206, R106, R165 ;  /* 0x000000a56ace7220 */ /* 0x000fc80000410000 */
[----:B------:R-:W-:-:S07]  /*0c30*/  @P0 FADD.FTZ R206, R154, R206 ;  /* 0x000000ce9ace0221 */ /* 0x000fce0000010000 */
.L_x_18727:
[----:B------:R-:W-:Y:S05]  /*0c40*/  BSYNC B0 ;  /* 0x0000000000007941 */ /* 0x000fea0003800000 */
.L_x_18726:
[----:B------:R-:W-:Y:S04]  /*0c50*/  BSSY B0, `(.L_x_18728) ;  /* 0x0000007000007945 */ /* 0x000fe80003800000 */
[----:B------:R-:W-:Y:S05]  /*0c60*/  @!P6 BRA `(.L_x_18729) ;  /* 0x000000000014e947 */ /* 0x000fea0003800000 */
[----:B-----5:R-:W-:-:S04]  /*0c70*/  PRMT R160, R159, 0x7632, R160 ;  /* 0x000076329fa07816 */ /* 0x020fc800000000a0 */
[----:B------:R-:W-:-:S05]  /*0c80*/  SHF.L.U32 R160, R160, 0x10, RZ ;  /* 0x00000010a0a07819 */ /* 0x000fca00000006ff */
[----:B------:R-:W-:-:S04]  /*0c90*/  FMUL.FTZ R160, R160, UR6 ;  /* 0x00000006a0a07c20 */ /* 0x000fc80008410000 */
[----:B------:R-:W-:-:S04]  /*0ca0*/  FMUL.FTZ R207, R107, R160 ;  /* 0x000000a06bcf7220 */ /* 0x000fc80000410000 */
[----:B------:R-:W-:-:S07]  /*0cb0*/  @P0 FADD.FTZ R207, R155, R207 ;  /* 0x000000cf9bcf0221 */ /* 0x000fce0000010000 */
.L_x_18729:
[----:B------:R-:W-:Y:S05]  /*0cc0*/  BSYNC B0 ;  /* 0x0000000000007941 */ /* 0x000fea0003800000 */
.L_x_18728:
[----:B------:R-:W0:Y:S01]  /*0cd0*/  @P5 LDC.64 R164, c[0x0][0x220] ;  /* 0x00008800ffa45b82 */ /* 0x000e220000000a00 */
[----:B------:R-:W-:Y:S04]  /*0ce0*/  STG.E.128 desc[UR4][R162.64], R208 ;  /* 0x000000d0a2007986 */ /* 0x000fe8000c101d04 */
[----:B------:R1:W-:Y:S01]  /*0cf0*/  STG.E.128 desc[UR4][R162.64+0x10], R204 ;  /* 0x000010cca2007986 */ /* 0x0003e2000c101d04 */
[----:B------:R-:W-:Y:S02]  /*0d00*/  @P5 IADD3 R171, R0, 0x20, RZ ;  /* 0x0000002000ab5810 */ /* 0x000fe40007ffe0ff */
[C---:B------:R-:W-:Y:S01]  /*0d10*/  @!P6 ISETP.NE.U32.AND P2, PT, R214.reuse, RZ, PT ;  /* 0x000000ffd600e20c */ /* 0x040fe20003f45070 */
[----:B------:R-:W2:Y:S01]  /*0d20*/  @P0 LDG.E.128 R148, desc[UR4][R166.64] ;  /* 0x00000004a6940981 */ /* 0x000ea2000c1e1d00 */
[----:B------:R-:W-:Y:S01]  /*0d30*/  @!P6 ISETP.NE.U32.AND P3, PT, R214, RZ, PT ;  /* 0x000000ffd600e20c */ /* 0x000fe20003f65070 */
[----:B------:R-:W3:Y:S02]  /*0d40*/  @P0 LDC.64 R168, c[0x0][0x230] ;  /* 0x00008c00ffa80b82 */ /* 0x000ee40000000a00 */
[----:B------:R3:W4:Y:S01]  /*0d50*/  @P0 LDG.E.128 R152, desc[UR4][R166.64+0x10] ;  /* 0x00001004a6980981 */ /* 0x000722000c1e1d00 */
[----:B------:R-:W-:-:S02]  /*0d60*/  @!P6 ISETP.NE.AND.EX P2, PT, R215, RZ, PT, P2 ;  /* 0x000000ffd700e20c */ /* 0x000fc40003f45320 */
[----:B------:R-:W-:Y:S02]  /*0d70*/  @!P6 ISETP.NE.AND.EX P3, PT, R215, RZ, PT, P3 ;  /* 0x000000ffd700e20c */ /* 0x000fe40003f65330 */
[----:B------:R-:W-:-:S04]  /*0d80*/  @!P6 ISETP.NE.U32.AND P1, PT, R214, RZ, PT ;  /* 0x000000ffd600e20c */ /* 0x000fc80003f25070 */
[----:B------:R-:W-:Y:S01]  /*0d90*/  @!P6 ISETP.NE.AND.EX P1, PT, R215, RZ, PT, P1 ;  /* 0x000000ffd700e20c */ /* 0x000fe20003f25310 */
[----:B0-----:R-:W-:-:S05]  /*0da0*/  @P5 IMAD.WIDE.U32 R164, R171, 0x10, R164 ;  /* 0x00000010aba45825 */ /* 0x001fca00078e00a4 */
[----:B-----5:R0:W5:Y:S01]  /*0db0*/  @P5 LDG.E.128 R156, desc[UR4][R164.64] ;  /* 0x00000004a49c5981 */ /* 0x020162000c1e1d00 */
[----:B------:R-:W-:Y:S01]  /*0dc0*/  IADD3 R175, R161, 0x40, RZ ;  /* 0x00000040a1af7810 */ /* 0x000fe20007ffe0ff */
[----:B------:R-:W-:Y:S01]  /*0dd0*/  BSSY B0, `(.L_x_18730) ;  /* 0x000001a000007945 */ /* 0x000fe20003800000 */
[----:B-1----:R-:W-:-:S04]  /*0de0*/  IMAD.WIDE.U32 R162, R173, 0x20, R202 ;  /* 0x00000020ada27825 */ /* 0x002fc800078e00ca */
[----:B---3--:R-:W-:Y:S01]  /*0df0*/  @P0 IMAD.WIDE.U32 R166, R175, 0x20, R168 ;  /* 0x00000020afa60825 */ /* 0x008fe200078e00a8 */
[----:B--2---:R-:W-:Y:S02]  /*0e00*/  @!P6 FSEL R197, R149, RZ, P2 ;  /* 0x000000ff95c5e208 */ /* 0x004fe40001000000 */
[----:B------:R-:W-:Y:S02]  /*0e10*/  @!P6 FSEL R198, R150, RZ, P3 ;  /* 0x000000ff96c6e208 */ /* 0x000fe40001800000 */
[C---:B------:R-:W-:Y:S02]  /*0e20*/  @!P6 ISETP.NE.U32.AND P2, PT, R214.reuse, RZ, PT ;  /* 0x000000ffd600e20c */ /* 0x040fe40003f45070 */
[----:B------:R-:W-:Y:S02]  /*0e30*/  @!P6 ISETP.NE.U32.AND P3, PT, R214, RZ, PT ;  /* 0x000000ffd600e20c */ /* 0x000fe40003f65070 */
[C---:B------:R-:W-:Y:S02]  /*0e40*/  @!P6 ISETP.NE.AND.EX P2, PT, R215.reuse, RZ, PT, P2 ;  /* 0x000000ffd700e20c */ /* 0x040fe40003f45320 */
[----:B------:R-:W-:-:S02]  /*0e50*/  @!P6 ISETP.NE.AND.EX P3, PT, R215, RZ, PT, P3 ;  /* 0x000000ffd700e20c */ /* 0x000fc40003f65330 */
[----:B------:R-:W-:Y:S02]  /*0e60*/  @!P6 FSEL R199, R151, RZ, P1 ;  /* 0x000000ff97c7e208 */ /* 0x000fe40000800000 */
[----:B----4-:R-:W-:Y:S02]  /*0e70*/  @!P6 FSEL R192, R152, RZ, P2 ;  /* 0x000000ff98c0e208 */ /* 0x010fe40001000000 */
        /* <DEDUP_REMOVED lines=10> */
[----:B0-----:R-:W-:Y:S06]  /*0f20*/  @!P6 BRA `(.L_x_18731) ;  /* 0x000000000010e947 */ /* 0x001fec0003800000 */
[----:B-----5:R-:W-:-:S05]  /*0f30*/  SHF.L.U32 R160, R156, 0x10, RZ ;  /* 0x000000109ca07819 */ /* 0x020fca00000006ff */
[----:B------:R-:W-:-:S04]  /*0f40*/  FMUL.FTZ R165, R160, UR6 ;  /* 0x00000006a0a57c20 */ /* 0x000fc80008410000 */
[----:B------:R-:W-:-:S04]  /*0f50*/  FMUL.FTZ R196, R108, R165 ;  /* 0x000000a56cc47220 */ /* 0x000fc80000410000 */
[----:B------:R-:W-:-:S07]  /*0f60*/  @P0 FADD.FTZ R196, R148, R196 ;  /* 0x000000c494c40221 */ /* 0x000fce0000010000 */
.L_x_18731:
[----:B------:R-:W-:Y:S05]  /*0f70*/  BSYNC B0 ;  /* 0x0000000000007941 */ /* 0x000fea0003800000 */
.L_x_18730:
[----:B------:R-:W-:Y:S04]  /*0f80*/  BSSY B0, `(.L_x_18732) ;  /* 0x0000007000007945 */ /* 0x000fe80003800000 */
[----:B------:R-:W-:Y:S05]  /*0f90*/  @!P6 BRA `(.L_x_18733) ;  /* 0x000000000014e947 */ /* 0x000fea0003800000 */
[----:B-----5:R-:W-:-:S04]  /*0fa0*/  PRMT R160, R156, 0x7632, R160 ;  /* 0x000076329ca07816 */ /* 0x020fc800000000a0 */
[----:B------:R-:W-:-:S05]  /*0fb0*/  SHF.L.U32 R160, R160, 0x10, RZ ;  /* 0x00000010a0a07819 */ /* 0x000fca00000006ff */
[----:B------:R-:W-:-:S04]  /*0fc0*/  FMUL.FTZ R160, R160, UR6 ;  /* 0x00000006a0a07c20 */ /* 0x000fc80008410000 */
[----:B------:R-:W-:-:S04]  /*0fd0*/  FMUL.FTZ R197, R109, R160 ;  /* 0x000000a06dc57220 */ /* 0x000fc80000410000 */
[----:B------:R-:W-:-:S07]  /*0fe0*/  @P0 FADD.FTZ R197, R149, R197 ;  /* 0x000000c595c50221 */ /* 0x000fce0000010000 */
.L_x_18733:
[----:B------:R-:W-:Y:S05]  /*0ff0*/  BSYNC B0 ;  /* 0x0000000000007941 */ /* 0x000fea0003800000 */
.L_x_18732:
[----:B------:R-:W-:Y:S04]  /*1000*/  BSSY B0, `(.L_x_18734) ;  /* 0x0000006000007945 */ /* 0x000fe80003800000 */
[----:B------:R-:W-:Y:S05]  /*1010*/  @!P6 BRA `(.L_x_18735) ;  /* 0x000000000010e947 */ /* 0x000fea0003800000 */
[----:B-----5:R-:W-:-:S05]  /*1020*/  SHF.L.U32 R160, R157, 0x10, RZ ;  /* 0x000000109da07819 */ /* 0x020fca00000006ff */
[----:B------:R-:W-:-:S04]  /*1030*/  FMUL.FTZ R165, R160, UR6 ;  /* 0x00000006a0a57c20 */ /* 0x000fc80008410000 */
[----:B------:R-:W-:-:S04]  /*1040*/  FMUL.FTZ R198, R110, R165 ;  /* 0x000000a56ec67220 */ /* 0x000fc80000410000 */
[----:B------:R-:W-:-:S07]  /*1050*/  @P0 FADD.FTZ R198, R150, R198 ;  /* 0x000000c696c60221 */ /* 0x000fce0000010000 */
.L_x_18735:
[----:B------:R-:W-:Y:S05]  /*1060*/  BSYNC B0 ;  /* 0x0000000000007941 */ /* 0x000fea0003800000 */
.L_x_18734:
[----:B------:R-:W-:Y:S04]  /*1070*/  BSSY B0, `(.L_x_18736) ;  /* 0x0000007000007945 */ /* 0x000fe80003800000 */
[----:B------:R-:W-:Y:S05]  /*1080*/  @!P6 BRA `(.L_x_18737) ;  /* 0x000000000014e947 */ /* 0x000fea0003800000 */
[----:B-----5:R-:W-:-:S04]  /*1090*/  PRMT R160, R157, 0x7632, R160 ;  /* 0x000076329da07816 */ /* 0x020fc800000000a0 */
[----:B------:R-:W-:-:S05]  /*10a0*/  SHF.L.U32 R160, R160, 0x10, RZ ;  /* 0x00000010a0a07819 */ /* 0x000fca00000006ff */
[----:B------:R-:W-:-:S04]  /*10b0*/  FMUL.FTZ R160, R160, UR6 ;  /* 0x00000006a0a07c20 */ /* 0x000fc80008410000 */
[----:B------:R-:W-:-:S04]  /*10c0*/  FMUL.FTZ R199, R111, R160 ;  /* 0x000000a06fc77220 */ /* 0x000fc80000410000 */
[----:B------:R-:W-:-:S07]  /*10d0*/  @P0 FADD.FTZ R199, R151, R199 ;  /* 0x000000c797c70221 */ /* 0x000fce0000010000 */
.L_x_18737:
[----:B------:R-:W-:Y:S05]  /*10e0*/  BSYNC B0 ;  /* 0x0000000000007941 */ /* 0x000fea0003800000 */
.L_x_18736:
[----:B------:R-:W-:Y:S04]  /*10f0*/  BSSY B0, `(.L_x_18738) ;  /* 0x0000006000007945 */ /* 0x000fe80003800000 */
[----:B------:R-:W-:Y:S05]  /*1100*/  @!P6 BRA `(.L_x_18739) ;  /* 0x000000000010e947 */ /* 0x000fea0003800000 */
[----:B-----5:R-:W-:-:S05]  /*1110*/  SHF.L.U32 R160, R158, 0x10, RZ ;  /* 0x000000109ea07819 */ /* 0x020fca00000006ff */
[----:B------:R-:W-:-:S04]  /*1120*/  FMUL.FTZ R165, R160, UR6 ;  /* 0x00000006a0a57c20 */ /* 0x000fc80008410000 */
[----:B------:R-:W-:-:S04]  /*1130*/  FMUL.FTZ R192, R112, R165 ;  /* 0x000000a570c07220 */ /* 0x000fc80000410000 */
[----:B------:R-:W-:-:S07]  /*1140*/  @P0 FADD.FTZ R192, R152, R192 ;  /* 0x000000c098c00221 */ /* 0x000fce0000010000 */
.L_x_18739:
[----:B------:R-:W-:Y:S05]  /*1150*/  BSYNC B0 ;  /* 0x0000000000007941 */ /* 0x000fea0003800000 */
.L_x_18738:
[----:B------:R-:W-:Y:S04]  /*1160*/  BSSY B0, `(.L_x_18740) ;  /* 0x0000007000007945 */ /* 0x000fe80003800000 */
[----:B------:R-:W-:Y:S05]  /*1170*/  @!P6 BRA `(.L_x_18741) ;  /* 0x000000000014e947 */ /* 0x000fea0003800000 */
[----:B-----5:R-:W-:-:S04]  /*1180*/  PRMT R160, R158, 0x7632, R160 ;  /* 0x000076329ea07816 */ /* 0x020fc800000000a0 */
[----:B------:R-:W-:-:S05]  /*1190*/  SHF.L.U32 R160, R160, 0x10, RZ ;  /* 0x00000010a0a07819 */ /* 0x000fca00000006ff */
[----:B------:R-:W-:-:S04]  /*11a0*/  FMUL.FTZ R160, R160, UR6 ;  /* 0x00000006a0a07c20 */ /* 0x000fc80008410000 */
[----:B------:R-:W-:-:S04]  /*11b0*/  FMUL.FTZ R193, R113, R160 ;  /* 0x000000a071c17220 */ /* 0x000fc80000410000 */
[----:B------:R-:W-:-:S07]  /*11c0*/  @P0 FADD.FTZ R193, R153, R193 ;  /* 0x000000c199c10221 */ /* 0x000fce0000010000 */
.L_x_18741:
[----:B------:R-:W-:Y:S05]  /*11d0*/  BSYNC B0 ;  /* 0x0000000000007941 */ /* 0x000fea0003800000 */
.L_x_18740:
[----:B------:R-:W-:Y:S04]  /*11e0*/  BSSY B0, `(.L_x_18742) ;  /* 0x0000006000007945 */ /* 0x000fe80003800000 */
[----:B------:R-:W-:Y:S05]  /*11f0*/  @!P6 BRA `(.L_x_18743) ;  /* 0x000000000010e947 */ /* 0x000fea0003800000 */
[----:B-----5:R-:W-:-:S05]  /*1200*/  SHF.L.U32 R160, R159, 0x10, RZ ;  /* 0x000000109fa07819 */ /* 0x020fca00000006ff */
[----:B------:R-:W-:-:S04]  /*1210*/  FMUL.FTZ R165, R160, UR6 ;  /* 0x00000006a0a57c20 */ /* 0x000fc80008410000 */
[----:B------:R-:W-:-:S04]  /*1220*/  FMUL.FTZ R194, R114, R165 ;  /* 0x000000a572c27220 */ /* 0x000fc80000410000 */
[----:B------:R-:W-:-:S07]  /*1230*/  @P0 FADD.FTZ R194, R154, R194 ;  /* 0x000000c29ac20221 */ /* 0x000fce0000010000 */
.L_x_18743:
[----:B------:R-:W-:Y:S05]  /*1240*/  BSYNC B0 ;  /* 0x0000000000007941 */ /* 0x000fea0003800000 */
.L_x_18742:
[----:B------:R-:W-:Y:S04]  /*1250*/  BSSY B0, `(.L_x_18744) ;  /* 0x0000007000007945 */ /* 0x000fe80003800000 */
[----:B------:R-:W-:Y:S05]  /*1260*/  @!P6 BRA `(.L_x_18745) ;  /* 0x000000000014e947 */ /* 0x000fea0003800000 */
[----:B-----5:R-:W-:-:S04]  /*1270*/  PRMT R160, R159, 0x7632, R160 ;  /* 0x000076329fa07816 */ /* 0x020fc800000000a0 */
[----:B------:R-:W-:-:S05]  /*1280*/  SHF.L.U32 R160, R160, 0x10, RZ ;  /* 0x00000010a0a07819 */ /* 0x000fca00000006ff */
[----:B------:R-:W-:-:S04]  /*1290*/  FMUL.FTZ R160, R160, UR6 ;  /* 0x00000006a0a07c20 */ /* 0x000fc80008410000 */
[----:B------:R-:W-:-:S04]  /*12a0*/  FMUL.FTZ R195, R115, R160 ;  /* 0x000000a073c37220 */ /* 0x000fc80000410000 */
[----:B------:R-:W-:-:S07]  /*12b0*/  @P0 FADD.FTZ R195, R155, R195 ;  /* 0x000000c39bc30221 */ /* 0x000fce0000010000 */
.L_x_18745:
[----:B------:R-:W-:Y:S05]  /*12c0*/  BSYNC B0 ;  /* 0x0000000000007941 */ /* 0x000fea0003800000 */
.L_x_18744:
        /* <DEDUP_REMOVED lines=42> */
.L_x_18747:
[----:B------:R-:W-:Y:S05]  /*1570*/  BSYNC B0 ;  /* 0x0000000000007941 */ /* 0x000fea0003800000 */
.L_x_18746:
[----:B------:R-:W-:Y:S04]  /*1580*/  BSSY B0, `(.L_x_18748) ;  /* 0x0000007000007945 */ /* 0x000fe80003800000 */
[----:B------:R-:W-:Y:S05]  /*1590*/  @!P6 BRA `(.L_x_18749) ;  /* 0x000000000014e947 */ /* 0x000fea0003800000 */
[----:B-----5:R-:W-:-:S04]  /*15a0*/  PRMT R160, R156, 0x7632, R160 ;  /* 0x000076329ca07816 */ /* 0x020fc800000000a0 */
[----:B------:R-:W-:-:S05]  /*15b0*/  SHF.L.U32 R160, R160, 0x10, RZ ;  /* 0x00000010a0a07819 */ /* 0x000fca00000006ff */
[----:B------:R-:W-:-:S04]  /*15c0*/  FMUL.FTZ R160, R160, UR6 ;  /* 0x00000006a0a07c20 */ /* 0x000fc80008410000 */
[----:B------:R-:W-:-:S04]  /*15d0*/  FMUL.FTZ R181, R117, R160 ;  /* 0x000000a075b57220 */ /* 0x000fc80000410000 */
[----:B------:R-:W-:-:S07]  /*15e0*/  @P0 FADD.FTZ R181, R149, R181 ;  /* 0x000000b595b50221 */ /* 0x000fce0000010000 */
.L_x_18749:
[----:B------:R-:W-:Y:S05]  /*15f0*/  BSYNC B0 ;  /* 0x0000000000007941 */ /* 0x000fea0003800000 */
.L_x_18748:
[----:B------:R-:W-:Y:S04]  /*1600*/  BSSY B0, `(.L_x_18750) ;  /* 0x0000006000007945 */ /* 0x000fe80003800000 */
[----:B------:R-:W-:Y:S05]  /*1610*/  @!P6 BRA `(.L_x_18751) ;  /* 0x000000000010e947 */ /* 0x000fea0003800000 */
[----:B-----5:R-:W-:-:S05]  /*1620*/  SHF.L.U32 R160, R157, 0x10, RZ ;  /* 0x000000109da07819 */ /* 0x020fca00000006ff */
[----:B------:R-:W-:-:S04]  /*1630*/  FMUL.FTZ R165, R160, UR6 ;  /* 0x00000006a0a57c20 */ /* 0x000fc80008410000 */
[----:B------:R-:W-:-:S04]  /*1640*/  FMUL.FTZ R182, R118, R165 ;  /* 0x000000a576b67220 */ /* 0x000fc80000410000 */
[----:B------:R-:W-:-:S07]  /*1650*/  @P0 FADD.FTZ R182, R150, R182 ;  /* 0x000000b696b60221 */ /* 0x000fce0000010000 */
.L_x_18751:
[----:B------:R-:W-:Y:S05]  /*1660*/  BSYNC B0 ;  /* 0x0000000000007941 */ /* 0x000fea0003800000 */
.L_x_18750:
[----:B------:R-:W-:Y:S04]  /*1670*/  BSSY B0, `(.L_x_18752) ;  /* 0x0000007000007945 */ /* 0x000fe80003800000 */
[----:B------:R-:W-:Y:S05]  /*1680*/  @!P6 BRA `(.L_x_18753) ;  /* 0x000000000014e947 */ /* 0x000fea0003800000 */
[----:B-----5:R-:W-:-:S04]  /*1690*/  PRMT R160, R157, 0x7632, R160 ;  /* 0x000076329da07816 */ /* 0x020fc800000000a0 */
[----:B------:R-:W-:-:S05]  /*16a0*/  SHF.L.U32 R160, R160, 0x10, RZ ;  /* 0x00000010a0a07819 */ /* 0x000fca00000006ff */
[----:B------:R-:W-:-:S04]  /*16b0*/  FMUL.FTZ R160, R160, UR6 ;  /* 0x00000006a0a07c20 */ /* 0x000fc80008410000 */
[----:B------:R-:W-:-:S04]  /*16c0*/  FMUL.FTZ R183, R119, R160 ;  /* 0x000000a077b77220 */ /* 0x000fc80000410000 */
[----:B------:R-:W-:-:S07]  /*16d0*/  @P0 FADD.FTZ R183, R151, R183 ;  /* 0x000000b797b70221 */ /* 0x000fce0000010000 */
.L_x_18753:
[----:B------:R-:W-:Y:S05]  /*16e0*/  BSYNC B0 ;  /* 0x0000000000007941 */ /* 0x000fea0003800000 */
.L_x_18752:
[----:B------:R-:W-:Y:S04]  /*16f0*/  BSSY B0, `(.L_x_18754) ;  /* 0x0000006000007945 */ /* 0x000fe80003800000 */
[----:B------:R-:W-:Y:S05]  /*1700*/  @!P6 BRA `(.L_x_18755) ;  /* 0x000000000010e947 */ /* 0x000fea0003800000 */
[----:B-----5:R-:W-:-:S05]  /*1710*/  SHF.L.U32 R160, R158, 0x10, RZ ;  /* 0x000000109ea07819 */ /* 0x020fca00000006ff */
[----:B------:R-:W-:-:S04]  /*1720*/  FMUL.FTZ R165, R160, UR6 ;  /* 0x00000006a0a57c20 */ /* 0x000fc80008410000 */
[----:B------:R-:W-:-:S04]  /*1730*/  FMUL.FTZ R184, R120, R165 ;  /* 0x000000a578b87220 */ /* 0x000fc80000410000 */
[----:B------:R-:W-:-:S07]  /*1740*/  @P0 FADD.FTZ R184, R152, R184 ;  /* 0x000000b898b80221 */ /* 0x000fce0000010000 */
.L_x_18755:
[----:B------:R-:W-:Y:S05]  /*1750*/  BSYNC B0 ;  /* 0x0000000000007941 */ /* 0x000fea0003800000 */
.L_x_18754:
[----:B------:R-:W-:Y:S04]  /*1760*/  BSSY B0, `(.L_x_18756) ;  /* 0x0000007000007945 */ /* 0x000fe80003800000 */
[----:B------:R-:W-:Y:S05]  /*1770*/  @!P6 BRA `(.L_x_18757) ;  /* 0x000000000014e947 */ /* 0x000fea0003800000 */
[----:B-----5:R-:W-:-:S04]  /*1780*/  PRMT R160, R158, 0x7632, R160 ;  /* 0x000076329ea07816 */ /* 0x020fc800000000a0 */
[----:B------:R-:W-:-:S05]  /*1790*/  SHF.L.U32 R160, R160, 0x10, RZ ;  /* 0x00000010a0a07819 */ /* 0x000fca00000006ff */
[----:B------:R-:W-:-:S04]  /*17a0*/  FMUL.FTZ R160, R160, UR6 ;  /* 0x00000006a0a07c20 */ /* 0x000fc80008410000 */
[----:B------:R-:W-:-:S04]  /*17b0*/  FMUL.FTZ R185, R121, R160 ;  /* 0x000000a079b97220 */ /* 0x000fc80000410000 */
[----:B------:R-:W-:-:S07]  /*17c0*/  @P0 FADD.FTZ R185, R153, R185 ;  /* 0x000000b999b90221 */ /* 0x000fce0000010000 */
.L_x_18757:
[----:B------:R-:W-:Y:S05]  /*17d0*/  BSYNC B0 ;  /* 0x0000000000007941 */ /* 0x000fea0003800000 */
.L_x_18756:
[----:B------:R-:W-:Y:S04]  /*17e0*/  BSSY B0, `(.L_x_18758) ;  /* 0x0000006000007945 */ /* 0x000fe80003800000 */
[----:B------:R-:W-:Y:S05]  /*17f0*/  @!P6 BRA `(.L_x_18759) ;  /* 0x000000000010e947 */ /* 0x000fea0003800000 */
[----:B-----5:R-:W-:-:S05]  /*1800*/  SHF.L.U32 R160, R159, 0x10, RZ ;  /* 0x000000109fa07819 */ /* 0x020fca00000006ff */
[----:B------:R-:W-:-:S04]  /*1810*/  FMUL.FTZ R165, R160, UR6 ;  /* 0x00000006a0a57c20 */ /* 0x000fc80008410000 */
[----:B------:R-:W-:-:S04]  /*1820*/  FMUL.FTZ R186, R122, R165 ;  /* 0x000000a57aba7220 */ /* 0x000fc80000410000 */
[----:B------:R-:W-:-:S07]  /*1830*/  @P0 FADD.FTZ R186, R154, R186 ;  /* 0x000000ba9aba0221 */ /* 0x000fce0000010000 */
.L_x_18759:
[----:B------:R-:W-:Y:S05]  /*1840*/  BSYNC B0 ;  /* 0x0000000000007941 */ /* 0x000fea0003800000 */
.L_x_18758:
[----:B------:R-:W-:Y:S04]  /*1850*/  BSSY B0, `(.L_x_18760) ;  /* 0x0000007000007945 */ /* 0x000fe80003800000 */
[----:B------:R-:W-:Y:S05]  /*1860*/  @!P6 BRA `(.L_x_18761) ;  /* 0x000000000014e947 */ /* 0x000fea0003800000 */
[----:B-----5:R-:W-:-:S04]  /*1870*/  PRMT R160, R159, 0x7632, R160 ;  /* 0x000076329fa07816 */ /* 0x020fc800000000a0 */
[----:B------:R-:W-:-:S05]  /*1880*/  SHF.L.U32 R160, R160, 0x10, RZ ;  /* 0x00000010a0a07819 */ /* 0x000fca00000006ff */
[----:B------:R-:W-:-:S04]  /*1890*/  FMUL.FTZ R160, R160, UR6 ;  /* 0x00000006a0a07c20 */ /* 0x000fc80008410000 */
[----:B------:R-:W-:-:S04]  /*18a0*/  FMUL.FTZ R187, R123, R160 ;  /* 0x000000a07bbb7220 */ /* 0x000fc80000410000 */
[----:B------:R-:W-:-:S07]  /*18b0*/  @P0 FADD.FTZ R187, R155, R187 ;  /* 0x000000bb9bbb0221 */ /* 0x000fce0000010000 */
.L_x_18761:
[----:B------:R-:W-:Y:S05]  /*18c0*/  BSYNC B0 ;  /* 0x0000000000007941 */ /* 0x000fea0003800000 */
.L_x_18760:
[----:B------:R-:W-:Y:S01]  /*18d0*/  STG.E.128 desc[UR4][R162.64], R180 ;  /* 0x000000b4a2007986 */ /* 0x000fe2000c101d04 */
[----:B------:R-:W0:Y:S03]  /*18e0*/  @P5 LDC.64 R164, c[0x0][0x220] ;  /* 0x00008800ffa45b82 */ /* 0x000e260000000a00 */
[----:B------:R1:W-:Y:S04]  /*18f0*/  STG.E.128 desc[UR4][R162.64+0x10], R184 ;  /* 0x000010b8a2007986 */ /* 0x0003e8000c101d04 */
[----:B------:R-:W2:Y:S01]  /*1900*/  @P0 LDG.E.128 R148, desc[UR4][R166.64] ;  /* 0x00000004a6940981 */ /* 0x000ea2000c1e1d00 */
[C---:B------:R-:W-:Y:S01]  /*1910*/  @!P6 ISETP.NE.U32.AND P2, PT, R214.reuse, RZ, PT ;  /* 0x000000ffd600e20c */ /* 0x040fe20003f45070 */
[----:B------:R-:W3:Y:S02]  /*1920*/  @P0 LDC.64 R168, c[0x0][0x230] ;  /* 0x00008c00ffa80b82 */ /* 0x000ee40000000a00 */
[----:B------:R-:W4:Y:S01]  /*1930*/  @P0 LDG.E.128 R152, desc[UR4][R166.64+0x10] ;  /* 0x00001004a6980981 */ /* 0x000f22000c1e1d00 */
[----:B------:R-:W-:-:S02]  /*1940*/  @!P6 ISETP.NE.U32.AND P3, PT, R214, RZ, PT ;  /* 0x000000ffd600e20c */ /* 0x000fc40003f65070 */
[C---:B------:R-:W-:Y:S02]  /*1950*/  @!P6 ISETP.NE.AND.EX P2, PT, R215.reuse, RZ, PT, P2 ;  /* 0x000000ffd700e20c */ /* 0x040fe40003f45320 */
[C---:B------:R-:W-:Y:S02]  /*1960*/  @!P6 ISETP.NE.AND.EX P3, PT, R215.reuse, RZ, PT, P3 ;  /* 0x000000ffd700e20c */ /* 0x040fe40003f65330 */
[----:B------:R-:W-:Y:S02]  /*1970*/  @!P6 ISETP.NE.U32.AND P1, PT, R214, RZ, PT ;  /* 0x000000ffd600e20c */ /* 0x000fe40003f25070 */
[----:B------:R-:W-:Y:S02]  /*1980*/  @P5 IADD3 R171, R0, 0x60, RZ ;  /* 0x0000006000ab5810 */ /* 0x000fe40007ffe0ff */
[----:B------:R-:W-:Y:S02]  /*1990*/  @!P6 ISETP.NE.AND.EX P1, PT, R215, RZ, PT, P1 ;  /* 0x000000ffd700e20c */ /* 0x000fe40003f25310 */
[----:B------:R-:W-:Y:S01]  /*19a0*/  IADD3 R217, R161, 0x80, RZ ;  /* 0x00000080a1d97810 */ /* 0x000fe20007ffe0ff */
[----:B0-----:R-:W-:Y:S01]  /*19b0*/  @P5 IMAD.WIDE.U32 R164, R171, 0x10, R164 ;  /* 0x00000010aba45825 */ /* 0x001fe200078e00a4 */
[----:B------:R-:W-:Y:S03]  /*19c0*/  BSSY B0, `(.L_x_18762) ;  /* 0x000001b000007945 */ /* 0x000fe60003800000 */
[----:B-1----:R-:W-:Y:S01]  /*19d0*/  IMAD.WIDE.U32 R162, R177, 0x20, R202 ;  /* 0x00000020b1a27825 */ /* 0x002fe200078e00ca */
[----:B-----5:R3:W5:Y:S03]  /*19e0*/  @P5 LDG.E.128 R156, desc[UR4][R164.64] ;  /* 0x00000004a49c5981 */ /* 0x020766000c1e1d00 */
[----:B---3--:R-:W-:Y:S01]  /*19f0*/  @P0 IMAD.WIDE.U32 R164, R217, 0x20, R168 ;  /* 0x00000020d9a40825 */ /* 0x008fe200078e00a8 */
[----:B--2---:R-:W-:-:S02]  /*1a00*/  @!P6 FSEL R189, R149, RZ, P2 ;  /* 0x000000ff95bde208 */ /* 0x004fc40001000000 */
[----:B------:R-:W-:Y:S02]  /*1a10*/  @!P6 FSEL R190, R150, RZ, P3 ;  /* 0x000000ff96bee208 */ /* 0x000fe40001800000 */
[C---:B------:R-:W-:Y:S02]  /*1a20*/  @!P6 ISETP.NE.U32.AND P2, PT, R214.reuse, RZ, PT ;  /* 0x000000ffd600e20c */ /* 0x040fe40003f45070 */
[----:B------:R-:W-:Y:S02]  /*1a30*/  @!P6 ISETP.NE.U32.AND P3, PT, R214, RZ, PT ;  /* 0x000000ffd600e20c */ /* 0x000fe40003f65070 */
[C---:B------:R-:W-:Y:S02]  /*1a40*/  @!P6 ISETP.NE.AND.EX P2, PT, R215.reuse, RZ, PT, P2 ;  /* 0x000000ffd700e20c */ /* 0x040fe40003f45320 */
[----:B------:R-:W-:Y:S02]  /*1a50*/  @!P6 ISETP.NE.AND.EX P3, PT, R215, RZ, PT, P3 ;  /* 0x000000ffd700e20c */ /* 0x000fe40003f65330 */
[----:B------:R-:W-:-:S02]  /*1a60*/  @!P6 FSEL R191, R151, RZ, P1 ;  /* 0x000000ff97bfe208 */ /* 0x000fc40000800000 */
[----:B----4-:R-:W-:Y:S02]  /*1a70*/  @!P6 FSEL R172, R152, RZ, P2 ;  /* 0x000000ff98ace208 */ /* 0x010fe40001000000 */
[----:B------:R-:W-:Y:S02]  /*1a80*/  @!P6 FSEL R173, R153, RZ, P3 ;  /* 0x000000ff99ade208 */ /* 0x000fe40001800000 */
[C---:B------:R-:W-:Y:S02]  /*1a90*/  @!P6 ISETP.NE.U32.AND P1, PT, R214.reuse, RZ, PT ;  /* 0x000000ffd600e20c */ /* 0x040fe40003f25070 */
[C---:B------:R-:W-:Y:S02]  /*1aa0*/  @!P6 ISETP.NE.U32.AND P2, PT, R214.reuse, RZ, PT ;  /* 0x000000ffd600e20c */ /* 0x040fe40003f45070 */
[----:B------:R-:W-:Y:S02]  /*1ab0*/  @!P6 ISETP.NE.U32.AND P3, PT, R214, RZ, PT ;  /* 0x000000ffd600e20c */ /* 0x000fe40003f65070 */
[----:B------:R-:W-:-:S02]  /*1ac0*/  @!P6 ISETP.NE.AND.EX P1, PT, R215, RZ, PT, P1 ;  /* 0x000000ffd700e20c */ /* 0x000fc40003f25310 */
        /* <DEDUP_REMOVED lines=8> */
[----:B------:R-:W-:-:S04]  /*1b50*/  FMUL.FTZ R188, R124, R167 ;  /* 0x000000a77cbc7220 */ /* 0x000fc80000410000 */
[----:B------:R-:W-:-:S07]  /*1b60*/  @P0 FADD.FTZ R188, R148, R188 ;  /* 0x000000bc94bc0221 */ /* 0x000fce0000010000 */
.L_x_18763:
[----:B------:R-:W-:Y:S05]  /*1b70*/  BSYNC B0 ;  /* 0x0000000000007941 */ /* 0x000fea0003800000 */
.L_x_18762:
[----:B------:R-:W-:Y:S04]  /*1b80*/  BSSY B0, `(.L_x_18764) ;  /* 0x0000007000007945 */ /* 0x000fe80003800000 */
[----:B------:R-:W-:Y:S05]  /*1b90*/  @!P6 BRA `(.L_x_18765) ;  /* 0x000000000014e947 */ /* 0x000fea0003800000 */
[----:B-----5:R-:W-:-:S04]  /*1ba0*/  PRMT R160, R156, 0x7632, R160 ;  /* 0x000076329ca07816 */ /* 0x020fc800000000a0 */
[----:B------:R-:W-:-:S05]  /*1bb0*/  SHF.L.U32 R160, R160, 0x10, RZ ;  /* 0x00000010a0a07819 */ /* 0x000fca00000006ff */
[----:B------:R-:W-:-:S04]  /*1bc0*/  FMUL.FTZ R160, R160, UR6 ;  /* 0x00000006a0a07c20 */ /* 0x000fc80008410000 */
[----:B------:R-:W-:-:S04]  /*1bd0*/  FMUL.FTZ R189, R125, R160 ;  /* 0x000000a07dbd7220 */ /* 0x000fc80000410000 */
[----:B------:R-:W-:-:S07]  /*1be0*/  @P0 FADD.FTZ R189, R149, R189 ;  /* 0x000000bd95bd0221 */ /* 0x000fce0000010000 */
.L_x_18765:
[----:B------:R-:W-:Y:S05]  /*1bf0*/  BSYNC B0 ;  /* 0x0000000000007941 */ /* 0x000fea0003800000 */
.L_x_18764:
[----:B------:R-:W-:Y:S04]  /*1c00*/  BSSY B0, `(.L_x_18766) ;  /* 0x0000006000007945 */ /* 0x000fe80003800000 */
[----:B------:R-:W-:Y:S05]  /*1c10*/  @!P6 BRA `(.L_x_18767) ;  /* 0x000000000010e947 */ /* 0x000fea0003800000 */
[----:B-----5:R-:W-:-:S05]  /*1c20*/  SHF.L.U32 R160, R157, 0x10, RZ ;  /* 0x000000109da07819 */ /* 0x020fca00000006ff */
[----:B------:R-:W-:-:S04]  /*1c30*/  FMUL.FTZ R167, R160, UR6 ;  /* 0x00000006a0a77c20 */ /* 0x000fc80008410000 */
[----:B------:R-:W-:-:S04]  /*1c40*/  FMUL.FTZ R190, R126, R167 ;  /* 0x000000a77ebe7220 */ /* 0x000fc80000410000 */
[----:B------:R-:W-:-:S07]  /*1c50*/  @P0 FADD.FTZ R190, R150, R190 ;  /* 0x000000be96be0221 */ /* 0x000fce0000010000 */
.L_x_18767:
[----:B------:R-:W-:Y:S05]  /*1c60*/  BSYNC B0 ;  /* 0x0000000000007941 */ /* 0x000fea0003800000 */
.L_x_18766:
[----:B------:R-:W-:Y:S04]  /*1c70*/  BSSY B0, `(.L_x_18768) ;  /* 0x0000007000007945 */ /* 0x000fe80003800000 */
[----:B------:R-:W-:Y:S05]  /*1c80*/  @!P6 BRA `(.L_x_18769) ;  /* 0x000000000014e947 */ /* 0x000fea0003800000 */
[----:B-----5:R-:W-:-:S04]  /*1c90*/  PRMT R160, R157, 0x7632, R160 ;  /* 0x000076329da07816 */ /* 0x020fc800000000a0 */
[----:B------:R-:W-:-:S05]  /*1ca0*/  SHF.L.U32 R160, R160, 0x10, RZ ;  /* 0x00000010a0a07819 */ /* 0x000fca00000006ff */
[----:B------:R-:W-:-:S04]  /*1cb0*/  FMUL.FTZ R160, R160, UR6 ;  /* 0x00000006a0a07c20 */ /* 0x000fc80008410000 */
[----:B------:R-:W-:-:S04]  /*1cc0*/  FMUL.FTZ R191, R127, R160 ;  /* 0x000000a07fbf7220 */ /* 0x000fc80000410000 */
[----:B------:R-:W-:-:S07]  /*1cd0*/  @P0 FADD.FTZ R191, R151, R191 ;  /* 0x000000bf97bf0221 */ /* 0x000fce0000010000 */
.L_x_18769:
[----:B------:R-:W-:Y:S05]  /*1ce0*/  BSYNC B0 ;  /* 0x0000000000007941 */ /* 0x000fea0003800000 */
.L_x_18768:
[----:B------:R-:W-:Y:S04]  /*1cf0*/  BSSY B0, `(.L_x_18770) ;  /* 0x0000006000007945 */ /* 0x000fe80003800000 */
[----:B------:R-:W-:Y:S05]  /*1d00*/  @!P6 BRA `(.L_x_18771) ;  /* 0x000000000010e947 */ /* 0x000fea0003800000 */
[----:B-----5:R-:W-:-:S05]  /*1d10*/  SHF.L.U32 R160, R158, 0x10, RZ ;  /* 0x000000109ea07819 */ /* 0x020fca00000006ff */
[----:B------:R-:W-:-:S04]  /*1d20*/  FMUL.FTZ R167, R160, UR6 ;  /* 0x00000006a0a77c20 */ /* 0x000fc80008410000 */
[----:B------:R-:W-:-:S04]  /*1d30*/  FMUL.FTZ R172, R128, R167 ;  /* 0x000000a780ac7220 */ /* 0x000fc80000410000 */
[----:B------:R-:W-:-:S07]  /*1d40*/  @P0 FADD.FTZ R172, R152, R172 ;  /* 0x000000ac98ac0221 */ /* 0x000fce0000010000 */
.L_x_18771:
[----:B------:R-:W-:Y:S05]  /*1d50*/  BSYNC B0 ;  /* 0x0000000000007941 */ /* 0x000fea0003800000 */
.L_x_18770:
[----:B------:R-:W-:Y:S04]  /*1d60*/  BSSY B0, `(.L_x_18772) ;  /* 0x0000007000007945 */ /* 0x000fe80003800000 */
[----:B------:R-:W-:Y:S05]  /*1d70*/  @!P6 BRA `(.L_x_18773) ;  /* 0x000000000014e947 */ /* 0x000fea0003800000 */
[----:B-----5:R-:W-:-:S04]  /*1d80*/  PRMT R160, R158, 0x7632, R160 ;  /* 0x000076329ea07816 */ /* 0x020fc800000000a0 */
[----:B------:R-:W-:-:S05]  /*1d90*/  SHF.L.U32 R160, R160, 0x10, RZ ;  /* 0x00000010a0a07819 */ /* 0x000fca00000006ff */
[----:B------:R-:W-:-:S04]  /*1da0*/  FMUL.FTZ R160, R160, UR6 ;  /* 0x00000006a0a07c20 */ /* 0x000fc80008410000 */
[----:B------:R-:W-:-:S04]  /*1db0*/  FMUL.FTZ R173, R129, R160 ;  /* 0x000000a081ad7220 */ /* 0x000fc80000410000 */
[----:B------:R-:W-:-:S07]  /*1dc0*/  @P0 FADD.FTZ R173, R153, R173 ;  /* 0x000000ad99ad0221 */ /* 0x000fce0000010000 */
.L_x_18773:
[----:B------:R-:W-:Y:S05]  /*1dd0*/  BSYNC B0 ;  /* 0x0000000000007941 */ /* 0x000fea0003800000 */
.L_x_18772:
[----:B------:R-:W-:Y:S04]  /*1de0*/  BSSY B0, `(.L_x_18774) ;  /* 0x0000006000007945 */ /* 0x000fe80003800000 */
[----:B------:R-:W-:Y:S05]  /*1df0*/  @!P6 BRA `(.L_x_18775) ;  /* 0x000000000010e947 */ /* 0x000fea0003800000 */
[----:B-----5:R-:W-:-:S05]  /*1e00*/  SHF.L.U32 R160, R159, 0x10, RZ ;  /* 0x000000109fa07819 */ /* 0x020fca00000006ff */
[----:B------:R-:W-:-:S04]  /*1e10*/  FMUL.FTZ R167, R160, UR6 ;  /* 0x00000006a0a77c20 */ /* 0x000fc80008410000 */
[----:B------:R-:W-:-:S04]  /*1e20*/  FMUL.FTZ R174, R130, R167 ;  /* 0x000000a782ae7220 */ /* 0x000fc80000410000 */
[----:B------:R-:W-:-:S07]  /*1e30*/  @P0 FADD.FTZ R174, R154, R174 ;  /* 0x000000ae9aae0221 */ /* 0x000fce0000010000 */
.L_x_18775:
[----:B------:R-:W-:Y:S05]  /*1e40*/  BSYNC B0 ;  /* 0x0000000000007941 */ /* 0x000fea0003800000 */
.L_x_18774:
[----:B------:R-:W-:Y:S04]  /*1e50*/  BSSY B0, `(.L_x_18776) ;  /* 0x0000007000007945 */ /* 0x000fe80003800000 */
[----:B------:R-:W-:Y:S05]  /*1e60*/  @!P6 BRA `(.L_x_18777) ;  /* 0x000000000014e947 */ /* 0x000fea0003800000 */
[----:B-----5:R-:W-:-:S04]  /*1e70*/  PRMT R160, R159, 0x7632, R160 ;  /* 0x000076329fa07816 */ /* 0x020fc800000000a0 */
[----:B------:R-:W-:-:S05]  /*1e80*/  SHF.L.U32 R160, R160, 0x10, RZ ;  /* 0x00000010a0a07819 */ /* 0x000fca00000006ff */
[----:B------:R-:W-:-:S04]  /*1e90*/  FMUL.FTZ R160, R160, UR6 ;  /* 0x00000006a0a07c20 */ /* 0x000fc80008410000 */
[----:B------:R-:W-:-:S04]  /*1ea0*/  FMUL.FTZ R175, R131, R160 ;  /* 0x000000a083af7220 */ /* 0x000fc80000410000 */
[----:B------:R-:W-:-:S07]  /*1eb0*/  @P0 FADD.FTZ R175, R155, R175 ;  /* 0x000000af9baf0221 */ /* 0x000fce0000010000 */
.L_x_18777:
[----:B------:R-:W-:Y:S05]  /*1ec0*/  BSYNC B0 ;  /* 0x0000000000007941 */ /* 0x000fea0003800000 */
.L_x_18776:
[----:B------:R-:W-:Y:S01]  /*1ed0*/  STG.E.128 desc[UR4][R162.64], R188 ;  /* 0x000000bca2007986 */ /* 0x000fe2000c101d04 */
[----:B------:R-:W0:Y:S03]  /*1ee0*/  @P5 LDC.64 R166, c[0x0][0x220] ;  /* 0x00008800ffa65b82 */ /* 0x000e260000000a00 */
[----:B------:R1:W-:Y:S04]  /*1ef0*/  STG.E.128 desc[UR4][R162.64+0x10], R172 ;  /* 0x000010aca2007986 */ /* 0x0003e8000c101d04 */
[----:B------:R-:W2:Y:S01]  /*1f00*/  @P0 LDG.E.128 R148, desc[UR4][R164.64] ;  /* 0x00000004a4940981 */ /* 0x000ea2000c1e1d00 */
[C---:B------:R-:W-:Y:S01]  /*1f10*/  @!P6 ISETP.NE.U32.AND P2, PT, R214.reuse, RZ, PT ;  /* 0x000000ffd600e20c */ /* 0x040fe20003f45070 */
[----:B------:R-:W1:Y:S02]  /*1f20*/  @P0 LDC.64 R168, c[0x0][0x230] ;  /* 0x00008c00ffa80b82 */ /* 0x000e640000000a00 */
[----:B------:R-:W3:Y:S01]  /*1f30*/  @P0 LDG.E.128 R152, desc[UR4][R164.64+0x10] ;  /* 0x00001004a4980981 */ /* 0x000ee2000c1e1d00 */
        /* <DEDUP_REMOVED lines=9> */
[----:B------:R-:W-:Y:S01]  /*1fd0*/  IMAD.WIDE.U32 R160, R217, 0x20, R202 ;  /* 0x00000020d9a07825 */ /* 0x000fe200078e00ca */
[----:B-----5:R0:W5:Y:S03]  /*1fe0*/  @P5 LDG.E.128 R156, desc[UR4][R166.64] ;  /* 0x00000004a69c5981 */ /* 0x020166000c1e1d00 */
[----:B-1----:R-:W-:Y:S01]  /*1ff0*/  @P0 IMAD.WIDE.U32 R162, R213, 0x20, R168 ;  /* 0x00000020d5a20825 */ /* 0x002fe200078e00a8 */
[----:B--2---:R-:W-:-:S02]  /*2000*/  @!P6 FSEL R177, R149, RZ, P2 ;  /* 0x000000ff95b1e208 */ /* 0x004fc40001000000 */
[----:B------:R-:W-:Y:S02]  /*2010*/  @!P6 FSEL R178, R150, RZ, P3 ;  /* 0x000000ff96b2e208 */ /* 0x000fe40001800000 */
[C---:B------:R-:W-:Y:S02]  /*2020*/  @!P6 ISETP.NE.U32.AND P2, PT, R214.reuse, RZ, PT ;  /* 0x000000ffd600e20c */ /* 0x040fe40003f45070 */
[----:B------:R-:W-:Y:S02]  /*2030*/  @!P6 ISETP.NE.U32.AND P3, PT, R214, RZ, PT ;  /* 0x000000ffd600e20c */ /* 0x000fe40003f65070 */
[C---:B------:R-:W-:Y:S02]  /*2040*/  @!P6 ISETP.NE.AND.EX P2, PT, R215.reuse, RZ, PT, P2 ;  /* 0x000000ffd700e20c */ /* 0x040fe40003f45320 */
[----:B------:R-:W-:Y:S02]  /*2050*/  @!P6 ISETP.NE.AND.EX P3, PT, R215, RZ, PT, P3 ;  /* 0x000000ffd700e20c */ /* 0x000fe40003f65330 */
[----:B------:R-:W-:-:S02]  /*2060*/  @!P6 FSEL R179, R151, RZ, P1 ;  /* 0x000000ff97b3e208 */ /* 0x000fc40000800000 */
[----:B---3--:R-:W-:Y:S02]  /*2070*/  @!P6 FSEL R164, R152, RZ, P2 ;  /* 0x000000ff98a4e208 */ /* 0x008fe40001000000 */
        /* <DEDUP_REMOVED lines=15> */
.L_x_18779:
[----:B------:R-:W-:Y:S05]  /*2170*/  BSYNC B0 ;  /* 0x0000000000007941 */ /* 0x000fea0003800000 */
.L_x_18778:
[----:B------:R-:W-:Y:S04]  /*2180*/  BSSY B0, `(.L_x_18780) ;  /* 0x0000007000007945 */ /* 0x000fe80003800000 */
[----:B------:R-:W-:Y:S05]  /*2190*/  @!P6 BRA `(.L_x_18781) ;  /* 0x000000000014e947 */ /* 0x000fea0003800000 */
[----:B-----5:R-:W-:-:S04]  /*21a0*/  PRMT R168, R156, 0x7632, R168 ;  /* 0x000076329ca87816 */ /* 0x020fc800000000a8 */
[----:B------:R-:W-:-:S05]  /*21b0*/  SHF.L.U32 R168, R168, 0x10, RZ ;  /* 0x00000010a8a87819 */ /* 0x000fca00000006ff */
[----:B------:R-:W-:-:S04]  /*21c0*/  FMUL.FTZ R168, R168, UR6 ;  /* 0x00000006a8a87c20 */ /* 0x000fc80008410000 */
[----:B------:R-:W-:-:S04]  /*21d0*/  FMUL.FTZ R177, R133, R168 ;  /* 0x000000a885b17220 */ /* 0x000fc80000410000 */
[----:B------:R-:W-:-:S07]  /*21e0*/  @P0 FADD.FTZ R177, R149, R177 ;  /* 0x000000b195b10221 */ /* 0x000fce0000010000 */
.L_x_18781:
[----:B------:R-:W-:Y:S05]  /*21f0*/  BSYNC B0 ;  /* 0x0000000000007941 */ /* 0x000fea0003800000 */
.L_x_18780:
[----:B------:R-:W-:Y:S04]  /*2200*/  BSSY B0, `(.L_x_18782) ;  /* 0x0000006000007945 */ /* 0x000fe80003800000 */
[----:B------:R-:W-:Y:S05]  /*2210*/  @!P6 BRA `(.L_x_18783) ;  /* 0x000000000010e947 */ /* 0x000fea0003800000 */
[----:B-----5:R-:W-:-:S05]  /*2220*/  SHF.L.U32 R168, R157, 0x10, RZ ;  /* 0x000000109da87819 */ /* 0x020fca00000006ff */
[----:B------:R-:W-:-:S04]  /*2230*/  FMUL.FTZ R169, R168, UR6 ;  /* 0x00000006a8a97c20 */ /* 0x000fc80008410000 */
[----:B------:R-:W-:-:S04]  /*2240*/  FMUL.FTZ R178, R134, R169 ;  /* 0x000000a986b27220 */ /* 0x000fc80000410000 */
[----:B------:R-:W-:-:S07]  /*2250*/  @P0 FADD.FTZ R178, R150, R178 ;  /* 0x000000b296b20221 */ /* 0x000fce0000010000 */
.L_x_18783:
[----:B------:R-:W-:Y:S05]  /*2260*/  BSYNC B0 ;  /* 0x0000000000007941 */ /* 0x000fea0003800000 */
.L_x_18782:
[----:B------:R-:W-:Y:S04]  /*2270*/  BSSY B0, `(.L_x_18784) ;  /* 0x0000007000007945 */ /* 0x000fe80003800000 */
[----:B------:R-:W-:Y:S05]  /*2280*/  @!P6 BRA `(.L_x_18785) ;  /* 0x000000000014e947 */ /* 0x000fea0003800000 */
[----:B-----5:R-:W-:-:S04]  /*2290*/  PRMT R168, R157, 0x7632, R168 ;  /* 0x000076329da87816 */ /* 0x020fc800000000a8 */
[----:B------:R-:W-:-:S05]  /*22a0*/  SHF.L.U32 R168, R168, 0x10, RZ ;  /* 0x00000010a8a87819 */ /* 0x000fca00000006ff */
[----:B------:R-:W-:-:S04]  /*22b0*/  FMUL.FTZ R168, R168, UR6 ;  /* 0x00000006a8a87c20 */ /* 0x000fc80008410000 */
[----:B------:R-:W-:-:S04]  /*22c0*/  FMUL.FTZ R179, R135, R168 ;  /* 0x000000a887b37220 */ /* 0x000fc80000410000 */
[----:B------:R-:W-:-:S07]  /*22d0*/  @P0 FADD.FTZ R179, R151, R179 ;  /* 0x000000b397b30221 */ /* 0x000fce0000010000 */
.L_x_18785:
[----:B------:R-:W-:Y:S05]  /*22e0*/  BSYNC B0 ;  /* 0x0000000000007941 */ /* 0x000fea0003800000 */
.L_x_18784:
[----:B------:R-:W-:Y:S04]  /*22f0*/  BSSY B0, `(.L_x_18786) ;  /* 0x0000006000007945 */ /* 0x000fe80003800000 */
[----:B------:R-:W-:Y:S05]  /*2300*/  @!P6 BRA `(.L_x_18787) ;  /* 0x000000000010e947 */ /* 0x000fea0003800000 */
[----:B-----5:R-:W-:-:S05]  /*2310*/  SHF.L.U32 R164, R158, 0x10, RZ ;  /* 0x000000109ea47819 */ /* 0x020fca00000006ff */
[----:B------:R-:W-:-:S04]  /*2320*/  FMUL.FTZ R169, R164, UR6 ;  /* 0x00000006a4a97c20 */ /* 0x000fc80008410000 */
[----:B------:R-:W-:-:S04]  /*2330*/  FMUL.FTZ R164, R136, R169 ;  /* 0x000000a988a47220 */ /* 0x000fc80000410000 */
[----:B------:R-:W-:-:S07]  /*2340*/  @P0 FADD.FTZ R164, R152, R164 ;  /* 0x000000a498a40221 */ /* 0x000fce0000010000 */
.L_x_18787:
[----:B------:R-:W-:Y:S05]  /*2350*/  BSYNC B0 ;  /* 0x0000000000007941 */ /* 0x000fea0003800000 */
.L_x_18786:
[----:B------:R-:W-:Y:S04]  /*2360*/  BSSY B0, `(.L_x_18788) ;  /* 0x0000007000007945 */ /* 0x000fe80003800000 */
[----:B------:R-:W-:Y:S05]  /*2370*/  @!P6 BRA `(.L_x_18789) ;  /* 0x000000000014e947 */ /* 0x000fea0003800000 */
[----:B-----5:R-:W-:-:S04]  /*2380*/  PRMT R165, R158, 0x7632, R165 ;  /* 0x000076329ea57816 */ /* 0x020fc800000000a5 */
[----:B------:R-:W-:-:S05]  /*2390*/  SHF.L.U32 R165, R165, 0x10, RZ ;  /* 0x00000010a5a57819 */ /* 0x000fca00000006ff */
[----:B------:R-:W-:-:S04]  /*23a0*/  FMUL.FTZ R168, R165, UR6 ;  /* 0x00000006a5a87c20 */ /* 0x000fc80008410000 */
[----:B------:R-:W-:-:S04]  /*23b0*/  FMUL.FTZ R165, R137, R168 ;  /* 0x000000a889a57220 */ /* 0x000fc80000410000 */
[----:B------:R-:W-:-:S07]  /*23c0*/  @P0 FADD.FTZ R165, R153, R165 ;  /* 0x000000a599a50221 */ /* 0x000fce0000010000 */
.L_x_18789:
[----:B------:R-:W-:Y:S05]  /*23d0*/  BSYNC B0 ;  /* 0x0000000000007941 */ /* 0x000fea0003800000 */
.L_x_18788:
[----:B------:R-:W-:Y:S04]  /*23e0*/  BSSY B0, `(.L_x_18790) ;  /* 0x0000006000007945 */ /* 0x000fe80003800000 */
[----:B------:R-:W-:Y:S05]  /*23f0*/  @!P6 BRA `(.L_x_18791) ;  /* 0x000000000010e947 */ /* 0x000fea0003800000 */
[----:B-----5:R-:W-:-:S05]  /*2400*/  SHF.L.U32 R166, R159, 0x10, RZ ;  /* 0x000000109fa67819 */ /* 0x020fca00000006ff */
[----:B------:R-:W-:-:S04]  /*2410*/  FMUL.FTZ R169, R166, UR6 ;  /* 0x00000006a6a97c20 */ /* 0x000fc80008410000 */
[----:B------:R-:W-:-:S04]  /*2420*/  FMUL.FTZ R166, R138, R169 ;  /* 0x000000a98aa67220 */ /* 0x000fc80000410000 */
[----:B------:R-:W-:-:S07]  /*2430*/  @P0 FADD.FTZ R166, R154, R166 ;  /* 0x000000a69aa60221 */ /* 0x000fce0000010000 */
.L_x_18791:
[----:B------:R-:W-:Y:S05]  /*2440*/  BSYNC B0 ;  /* 0x0000000000007941 */ /* 0x000fea0003800000 */
.L_x_18790:
[----:B------:R-:W-:Y:S04]  /*2450*/  BSSY B0, `(.L_x_18792) ;  /* 0x0000007000007945 */ /* 0x000fe80003800000 */
[----:B------:R-:W-:Y:S05]  /*2460*/  @!P6 BRA `(.L_x_18793) ;  /* 0x000000000014e947 */ /* 0x000fea0003800000 */
[----:B-----5:R-:W-:-:S04]  /*2470*/  PRMT R167, R159, 0x7632, R167 ;  /* 0x000076329fa77816 */ /* 0x020fc800000000a7 */
[----:B------:R-:W-:-:S05]  /*2480*/  SHF.L.U32 R167, R167, 0x10, RZ ;  /* 0x00000010a7a77819 */ /* 0x000fca00000006ff */
[----:B------:R-:W-:-:S04]  /*2490*/  FMUL.FTZ R168, R167, UR6 ;  /* 0x00000006a7a87c20 */ /* 0x000fc80008410000 */
[----:B------:R-:W-:-:S04]  /*24a0*/  FMUL.FTZ R167, R139, R168 ;  /* 0x000000a88ba77220 */ /* 0x000fc80000410000 */
[----:B------:R-:W-:-:S07]  /*24b0*/  @P0 FADD.FTZ R167, R155, R167 ;  /* 0x000000a79ba70221 */ /* 0x000fce0000010000 */
.L_x_18793:
[----:B------:R-:W-:Y:S05]  /*24c0*/  BSYNC B0 ;  /* 0x0000000000007941 */ /* 0x000fea0003800000 */
.L_x_18792:
[----:B------:R-:W-:Y:S01]  /*24d0*/  STG.E.128 desc[UR4][R160.64], R176 ;  /* 0x000000b0a0007986 */ /* 0x000fe2000c101d04 */
[----:B------:R-:W0:Y:S03]  /*24e0*/  @P5 LDC.64 R170, c[0x0][0x220] ;  /* 0x00008800ffaa5b82 */ /* 0x000e260000000a00 */
[----:B------:R1:W-:Y:S04]  /*24f0*/  STG.E.128 desc[UR4][R160.64+0x10], R164 ;  /* 0x000010a4a0007986 */ /* 0x0003e8000c101d04 */
[----:B------:R-:W2:Y:S04]  /*2500*/  @P0 LDG.E.128 R148, desc[UR4][R162.64] ;  /* 0x00000004a2940981 */ /* 0x000ea8000c1e1d00 */
[----:B------:R-:W1:Y:S01]  /*2510*/  @P0 LDG.E.128 R152, desc[UR4][R162.64+0x10] ;  /* 0x00001004a2980981 */ /* 0x000e62000c1e1d00 */
        /* <DEDUP_REMOVED lines=33> */
.L_x_18795:
[----:B------:R-:W-:Y:S05]  /*2730*/  BSYNC B0 ;  /* 0x0000000000007941 */ /* 0x000fea0003800000 */
.L_x_18794:
[----:B------:R-:W-:Y:S04]  /*2740*/  BSSY B0, `(.L_x_18796) ;  /* 0x0000007000007945 */ /* 0x000fe80003800000 */
[----:B------:R-:W-:Y:S05]  /*2750*/  @!P6 BRA `(.L_x_18797) ;  /* 0x000000000014e947 */ /* 0x000fea0003800000 */
[----:B-----5:R-:W-:-:S04]  /*2760*/  PRMT R0, R156, 0x7632, R0 ;  /* 0x000076329c007816 */ /* 0x020fc80000000000 */
[----:B------:R-:W-:-:S05]  /*2770*/  SHF.L.U32 R0, R0, 0x10, RZ ;  /* 0x0000001000007819 */ /* 0x000fca00000006ff */
[----:B------:R-:W-:-:S04]  /*2780*/  FMUL.FTZ R0, R0, UR6 ;  /* 0x0000000600007c20 */ /* 0x000fc80008410000 */
[----:B------:R-:W-:-:S04]  /*2790*/  FMUL.FTZ R169, R141, R0 ;  /* 0x000000008da97220 */ /* 0x000fc80000410000 */
[----:B------:R-:W-:-:S07]  /*27a0*/  @P0 FADD.FTZ R169, R149, R169 ;  /* 0x000000a995a90221 */ /* 0x000fce0000010000 */
.L_x_18797:
[----:B------:R-:W-:Y:S05]  /*27b0*/  BSYNC B0 ;  /* 0x0000000000007941 */ /* 0x000fea0003800000 */
.L_x_18796:
[----:B------:R-:W-:Y:S04]  /*27c0*/  BSSY B0, `(.L_x_18798) ;  /* 0x0000006000007945 */ /* 0x000fe80003800000 */
[----:B------:R-:W-:Y:S05]  /*27d0*/  @!P6 BRA `(.L_x_18799) ;  /* 0x000000000010e947 */ /* 0x000fea0003800000 */
[----:B-----5:R-:W-:-:S05]  /*27e0*/  SHF.L.U32 R0, R157, 0x10, RZ ;  /* 0x000000109d007819 */ /* 0x020fca00000006ff */
[----:B------:R-:W-:-:S04]  /*27f0*/  FMUL.FTZ R215, R0, UR6 ;  /* 0x0000000600d77c20 */ /* 0x000fc80008410000 */
[----:B------:R-:W-:-:S04]  /*2800*/  FMUL.FTZ R170, R142, R215 ;  /* 0x000000d78eaa7220 */ /* 0x000fc80000410000 */
[----:B------:R-:W-:-:S07]  /*2810*/  @P0 FADD.FTZ R170, R150, R170 ;  /* 0x000000aa96aa0221 */ /* 0x000fce0000010000 */
.L_x_18799:
[----:B------:R-:W-:Y:S05]  /*2820*/  BSYNC B0 ;  /* 0x0000000000007941 */ /* 0x000fea0003800000 */
.L_x_18798:
[----:B------:R-:W-:Y:S04]  /*2830*/  BSSY B0, `(.L_x_18800) ;  /* 0x0000007000007945 */ /* 0x000fe80003800000 */
[----:B------:R-:W-:Y:S05]  /*2840*/  @!P6 BRA `(.L_x_18801) ;  /* 0x000000000014e947 */ /* 0x000fea0003800000 */
[----:B-----5:R-:W-:-:S04]  /*2850*/  PRMT R0, R157, 0x7632, R0 ;  /* 0x000076329d007816 */ /* 0x020fc80000000000 */
[----:B------:R-:W-:-:S05]  /*2860*/  SHF.L.U32 R0, R0, 0x10, RZ ;  /* 0x0000001000007819 */ /* 0x000fca00000006ff */
[----:B------:R-:W-:-:S04]  /*2870*/  FMUL.FTZ R0, R0, UR6 ;  /* 0x0000000600007c20 */ /* 0x000fc80008410000 */
[----:B------:R-:W-:-:S04]  /*2880*/  FMUL.FTZ R171, R143, R0 ;  /* 0x000000008fab7220 */ /* 0x000fc80000410000 */
[----:B------:R-:W-:-:S07]  /*2890*/  @P0 FADD.FTZ R171, R151, R171 ;  /* 0x000000ab97ab0221 */ /* 0x000fce0000010000 */
.L_x_18801:
[----:B------:R-:W-:Y:S05]  /*28a0*/  BSYNC B0 ;  /* 0x0000000000007941 */ /* 0x000fea0003800000 */
.L_x_18800:
[----:B------:R-:W-:Y:S04]  /*28b0*/  BSSY B0, `(.L_x_18802) ;  /* 0x0000006000007945 */ /* 0x000fe80003800000 */
[----:B------:R-:W-:Y:S05]  /*28c0*/  @!P6 BRA `(.L_x_18803) ;  /* 0x000000000010e947 */ /* 0x000fea0003800000 */
[----:B-----5:R-:W-:-:S05]  /*28d0*/  SHF.L.U32 R0, R158, 0x10, RZ ;  /* 0x000000109e007819 */ /* 0x020fca00000006ff */
[----:B------:R-:W-:-:S04]  /*28e0*/  FMUL.FTZ R215, R0, UR6 ;  /* 0x0000000600d77c20 */ /* 0x000fc80008410000 */
[----:B------:R-:W-:-:S04]  /*28f0*/  FMUL.FTZ R160, R144, R215 ;  /* 0x000000d790a07220 */ /* 0x000fc80000410000 */
[----:B------:R-:W-:-:S07]  /*2900*/  @P0 FADD.FTZ R160, R152, R160 ;  /* 0x000000a098a00221 */ /* 0x000fce0000010000 */
.L_x_18803:
[----:B------:R-:W-:Y:S05]  /*2910*/  BSYNC B0 ;  /* 0x0000000000007941 */ /* 0x000fea0003800000 */
.L_x_18802:
[----:B------:R-:W-:Y:S04]  /*2920*/  BSSY B0, `(.L_x_18804) ;  /* 0x0000007000007945 */ /* 0x000fe80003800000 */
[----:B------:R-:W-:Y:S05]  /*2930*/  @!P6 BRA `(.L_x_18805) ;  /* 0x000000000014e947 */ /* 0x000fea0003800000 */
[----:B-----5:R-:W-:-:S04]  /*2940*/  PRMT R0, R158, 0x7632, R0 ;  /* 0x000076329e007816 */ /* 0x020fc80000000000 */
[----:B------:R-:W-:-:S05]  /*2950*/  SHF.L.U32 R0, R0, 0x10, RZ ;  /* 0x0000001000007819 */ /* 0x000fca00000006ff */
[----:B------:R-:W-:-:S04]  /*2960*/  FMUL.FTZ R0, R0, UR6 ;  /* 0x0000000600007c20 */ /* 0x000fc80008410000 */
[----:B------:R-:W-:-:S04]  /*2970*/  FMUL.FTZ R161, R145, R0 ;  /* 0x0000000091a17220 */ /* 0x000fc80000410000 */
[----:B------:R-:W-:-:S07]  /*2980*/  @P0 FADD.FTZ R161, R153, R161 ;  /* 0x000000a199a10221 */ /* 0x000fce0000010000 */
.L_x_18805:
[----:B------:R-:W-:Y:S05]  /*2990*/  BSYNC B0 ;  /* 0x0000000000007941 */ /* 0x000fea0003800000 */
.L_x_18804:
[----:B------:R-:W-:Y:S04]  /*29a0*/  BSSY B0, `(.L_x_18806) ;  /* 0x0000006000007945 */ /* 0x000fe80003800000 */
[----:B------:R-:W-:Y:S05]  /*29b0*/  @!P6 BRA `(.L_x_18807) ;  /* 0x000000000010e947 */ /* 0x000fea0003800000 */
[----:B-----5:R-:W-:-:S05]  /*29c0*/  SHF.L.U32 R0, R159, 0x10, RZ ;  /* 0x000000109f007819 */ /* 0x020fca00000006ff */
[----:B------:R-:W-:-:S04]  /*29d0*/  FMUL.FTZ R215, R0, UR6 ;  /* 0x0000000600d77c20 */ /* 0x000fc80008410000 */
[----:B------:R-:W-:-:S04]  /*29e0*/  FMUL.FTZ R162, R146, R215 ;  /* 0x000000d792a27220 */ /* 0x000fc80000410000 */
[----:B------:R-:W-:-:S07]  /*29f0*/  @P0 FADD.FTZ R162, R154, R162 ;  /* 0x000000a29aa20221 */ /* 0x000fce0000010000 */
.L_x_18807:
[----:B------:R-:W-:Y:S05]  /*2a00*/  BSYNC B0 ;  /* 0x0000000000007941 */ /* 0x000fea0003800000 */
.L_x_18806:
[----:B------:R-:W-:Y:S04]  /*2a10*/  BSSY B0, `(.L_x_18808) ;  /* 0x0000007000007945 */ /* 0x000fe80003800000 */
[----:B------:R-:W-:Y:S05]  /*2a20*/  @!P6 BRA `(.L_x_18809) ;  /* 0x000000000014e947 */ /* 0x000fea0003800000 */
[----:B-----5:R-:W-:-:S04]  /*2a30*/  PRMT R0, R159, 0x7632, R0 ;  /* 0x000076329f007816 */ /* 0x020fc80000000000 */
[----:B------:R-:W-:-:S05]  /*2a40*/  SHF.L.U32 R0, R0, 0x10, RZ ;  /* 0x0000001000007819 */ /* 0x000fca00000006ff */
[----:B------:R-:W-:-:S04]  /*2a50*/  FMUL.FTZ R0, R0, UR6 ;  /* 0x0000000600007c20 */ /* 0x000fc80008410000 */
[----:B------:R-:W-:-:S04]  /*2a60*/  FMUL.FTZ R163, R147, R0 ;  /* 0x0000000093a37220 */ /* 0x000fc80000410000 */
[----:B------:R-:W-:-:S07]  /*2a70*/  @P0 FADD.FTZ R163, R155, R163 ;  /* 0x000000a39ba30221 */ /* 0x000fce0000010000 */
.L_x_18809:
[----:B------:R-:W-:Y:S05]  /*2a80*/  BSYNC B0 ;  /* 0x0000000000007941 */ /* 0x000fea0003800000 */
.L_x_18808:
        /* <DEDUP_REMOVED lines=172> */
.L_x_18825:
        /* <DEDUP_REMOVED lines=17> */
[----:B------:R-:W-:Y:S02]  /*3660*/  IADD3 R213, R201, -0x1, RZ ;  /* 0xffffffffc9d57810 */ /* 0x000fe40007ffe0ff */
[----:B------:R-:W-:-:S03]  /*3670*/  FSEL R201, R203, RZ, !P4 ;  /* 0x000000ffcbc97208 */ /* 0x000fc60006000000 */
        /* <DEDUP_REMOVED lines=57> */
[----:B------:R-:W-:Y:S01]  /*3a10*/  SHF.R.S32.HI R161, RZ, 0x1f, R200 ;  /* 0x0000001fffa17819 */ /* 0x000fe200000114c8 */
[----:B------:R-:W-:Y:S01]  /*3a20*/  FFMA.FTZ R160, R52, R203, R4 ;  /* 0x000000cb34a07223 */ /* 0x000fe20000010004 */
[----:B------:R-:W-:Y:S01]  /*3a30*/  FFMA.FTZ R213, R54, R213, R6 ;  /* 0x000000d536d57223 */ /* 0x000fe20000010006 */
[----:B------:R-:W-:Y:S01]  /*3a40*/  FFMA.FTZ R164, R55, R164, R7 ;  /* 0x000000a437a47223 */ /* 0x000fe20000010007 */
[----:B------:R-:W-:Y:S01]  /*3a50*/  FFMA.FTZ R165, R53, R162, R5 ;  /* 0x000000a235a57223 */ /* 0x000fe20000010005 */
[----:B------:R-:W-:Y:S01]  /*3a60*/  LEA.HI R203, R161, R200, RZ, 0x3 ;  /* 0x000000c8a1cb7211 */ /* 0x000fe200078f18ff */
[C---:B------:R-:W-:Y:S01]  /*3a70*/  FMUL.FTZ R202, R0.reuse, R202 ;  /* 0x000000ca00ca7220 */ /* 0x040fe20000410000 */
[----:B------:R-:W-:Y:S01]  /*3a80*/  FMUL.FTZ R208, R0, R208 ;  /* 0x000000d000d07220 */ /* 0x000fe20000410000 */
[----:B------:R-:W-:Y:S01]  /*3a90*/  F2FP.BF16.F32.PACK_AB R161, R164, R213 ;  /* 0x000000d5a4a1723e */ /* 0x000fe200000010ff */
[C---:B------:R-:W-:Y:S01]  /*3aa0*/  FMUL.FTZ R188, R0.reuse, R183 ;  /* 0x000000b700bc7220 */ /* 0x040fe20000410000 */
[----:B------:R-:W-:Y:S01]  /*3ab0*/  F2FP.BF16.F32.PACK_AB R160, R165, R160 ;  /* 0x000000a0a5a0723e */ /* 0x000fe200000010ff */
[----:B------:R-:W-:Y:S01]  /*3ac0*/  FFMA.FTZ R208, R59, R208, R11 ;  /* 0x000000d03bd07223 */ /* 0x000fe2000001000b */
[----:B------:R-:W1:Y:S01]  /*3ad0*/  LDC.64 R164, c[0x0][0x2b8] ;  /* 0x0000ae00ffa47b82 */ /* 0x000e620000000a00 */
[----:B------:R-:W-:Y:S01]  /*3ae0*/  FFMA.FTZ R209, R57, R202, R9 ;  /* 0x000000ca39d17223 */ /* 0x000fe20000010009 */
[----:B------:R-:W-:Y:S01]  /*3af0*/  LEA.HI.SX32 R203, R203, R2, 0x1d ;  /* 0x00000002cbcb7211 */ /* 0x000fe200078feaff */
[C---:B------:R-:W-:Y:S01]  /*3b00*/  FMUL.FTZ R184, R0.reuse, R181 ;  /* 0x000000b500b87220 */ /* 0x040fe20000410000 */
[C---:B------:R-:W-:Y:S01]  /*3b10*/  FMUL.FTZ R202, R0.reuse, R173 ;  /* 0x000000ad00ca7220 */ /* 0x040fe20000410000 */
[C---:B------:R-:W-:Y:S01]  /*3b20*/  FMUL.FTZ R206, R0.reuse, R175 ;  /* 0x000000af00ce7220 */ /* 0x040fe20000410000 */
[C---:B------:R-:W-:Y:S01]  /*3b30*/  FMUL.FTZ R212, R0.reuse, R171 ;  /* 0x000000ab00d47220 */ /* 0x040fe20000410000 */
[C---:B------:R-:W-:Y:S01]  /*3b40*/  FMUL.FTZ R183, R0.reuse, R169 ;  /* 0x000000a900b77220 */ /* 0x040fe20000410000 */
[C---:B------:R-:W-:Y:S01]  /*3b50*/  FMUL.FTZ R198, R0.reuse, R177 ;  /* 0x000000b100c67220 */ /* 0x040fe20000410000 */
[C---:B------:R-:W-:Y:S01]  /*3b60*/  IADD3 R169, R203.reuse, 0x20, RZ ;  /* 0x00000020cba97810 */ /* 0x040fe20007ffe0ff */
[C---:B------:R-:W-:Y:S01]  /*3b70*/  FMUL.FTZ R178, R0.reuse, R197 ;  /* 0x000000c500b27220 */ /* 0x040fe20000410000 */
[C---:B------:R-:W-:Y:S01]  /*3b80*/  IADD3 R171, R203.reuse, 0x40, RZ ;  /* 0x00000040cbab7810 */ /* 0x040fe20007ffe0ff */
[C---:B------:R-:W-:Y:S01]  /*3b90*/  FMUL.FTZ R205, R0.reuse, R205 ;  /* 0x000000cd00cd7220 */ /* 0x040fe20000410000 */
[C---:B------:R-:W-:Y:S01]  /*3ba0*/  IADD3 R173, R203.reuse, 0x60, RZ ;  /* 0x00000060cbad7810 */ /* 0x040fe20007ffe0ff */
[C---:B------:R-:W-:Y:S01]  /*3bb0*/  FMUL.FTZ R229, R0.reuse, R229 ;  /* 0x000000e500e57220 */ /* 0x040fe20000410000 */
[C---:B------:R-:W-:Y:S01]  /*3bc0*/  IADD3 R175, R203.reuse, 0x80, RZ ;  /* 0x00000080cbaf7810 */ /* 0x040fe20007ffe0ff */
[----:B------:R-:W-:Y:S01]  /*3bd0*/  FMUL.FTZ R200, R0, R187 ;  /* 0x000000bb00c87220 */ /* 0x000fe20000410000 */
[----:B------:R-:W-:Y:S01]  /*3be0*/  IADD3 R181, R203, 0xa0, RZ ;  /* 0x000000a0cbb57810 */ /* 0x000fe20007ffe0ff */
[----:B------:R-:W-:Y:S01]  /*3bf0*/  FFMA.FTZ R187, R81, R202, R33 ;  /* 0x000000ca51bb7223 */ /* 0x000fe20000010021 */
[----:B------:R-:W-:Y:S01]  /*3c00*/  F2FP.BF16.F32.PACK_AB R163, R208, R163 ;  /* 0x000000a3d0a3723e */ /* 0x000fe200000010ff */
[C---:B------:R-:W-:Y:S01]  /*3c10*/  FMUL.FTZ R219, R0.reuse, R219 ;  /* 0x000000db00db7220 */ /* 0x040fe20000410000 */
[----:B------:R-:W-:Y:S01]  /*3c20*/  F2FP.BF16.F32.PACK_AB R162, R209, R168 ;  /* 0x000000a8d1a2723e */ /* 0x000fe200000010ff */
[C---:B------:R-:W-:Y:S01]  /*3c30*/  FMUL.FTZ R221, R0.reuse, R221 ;  /* 0x000000dd00dd7220 */ /* 0x040fe20000410000 */
[----:B------:R-:W-:Y:S01]  /*3c40*/  FMUL.FTZ R231, R0, R231 ;  /* 0x000000e700e77220 */ /* 0x000fe20000410000 */
[----:B-1----:R-:W-:-:S04]  /*3c50*/  IMAD.WIDE.U32 R176, R203, 0x10, R164 ;  /* 0x00000010cbb07825 */ /* 0x002fc800078e00a4 */
[C---:B------:R-:W-:Y:S01]  /*3c60*/  FMUL.FTZ R190, R0.reuse, R189 ;  /* 0x000000bd00be7220 */ /* 0x040fe20000410000 */
[C---:B------:R-:W-:Y:S01]  /*3c70*/  FMUL.FTZ R207, R0.reuse, R207 ;  /* 0x000000cf00cf7220 */ /* 0x040fe20000410000 */
[C---:B------:R-:W-:Y:S01]  /*3c80*/  FMUL.FTZ R182, R0.reuse, R199 ;  /* 0x000000c700b67220 */ /* 0x040fe20000410000 */
[--C-:B------:R-:W-:Y:S01]  /*3c90*/  IMAD.WIDE.U32 R168, R169, 0x10, R164.reuse ;  /* 0x00000010a9a87825 */ /* 0x100fe200078e00a4 */
[----:B------:R1:W-:Y:S03]  /*3ca0*/  STG.E.128 desc[UR4][R176.64], R160 ;  /* 0x000000a0b0007986 */ /* 0x0003e6000c101d04 */
[C---:B------:R-:W-:Y:S01]  /*3cb0*/  FMUL.FTZ R211, R0.reuse, R211 ;  /* 0x000000d300d37220 */ /* 0x040fe20000410000 */
[----:B------:R-:W-:Y:S01]  /*3cc0*/  FMUL.FTZ R186, R0, R193 ;  /* 0x000000c100ba7220 */ /* 0x000fe20000410000 */
[----:B------:R-:W-:-:S04]  /*3cd0*/  IMAD.WIDE.U32 R170, R171, 0x10, R164 ;  /* 0x00000010abaa7825 */ /* 0x000fc800078e00a4 */
[C---:B------:R-:W-:Y:S01]  /*3ce0*/  FMUL.FTZ R215, R0.reuse, R215 ;  /* 0x000000d700d77220 */ /* 0x040fe20000410000 */
[C---:B------:R-:W-:Y:S01]  /*3cf0*/  FMUL.FTZ R192, R0.reuse, R195 ;  /* 0x000000c300c07220 */ /* 0x040fe20000410000 */
[----:B------:R-:W-:Y:S01]  /*3d00*/  FMUL.FTZ R223, R0, R223 ;  /* 0x000000df00df7220 */ /* 0x000fe20000410000 */
[----:B------:R-:W-:-:S04]  /*3d10*/  IMAD.WIDE.U32 R172, R173, 0x10, R164 ;  /* 0x00000010adac7825 */ /* 0x000fc800078e00a4 */
[C---:B------:R-:W-:Y:S01]  /*3d20*/  FMUL.FTZ R194, R0.reuse, R185 ;  /* 0x000000b900c27220 */ /* 0x040fe20000410000 */
[----:B------:R-:W-:Y:S01]  /*3d30*/  FMUL.FTZ R225, R0, R225 ;  /* 0x000000e100e17220 */ /* 0x000fe20000410000 */
[----:B------:R-:W-:Y:S01]  /*3d40*/  FFMA.FTZ R188, R71, R188, R23 ;  /* 0x000000bc47bc7223 */ /* 0x000fe20000010017 */
[----:B------:R-:W-:-:S04]  /*3d50*/  IMAD.WIDE.U32 R174, R175, 0x10, R164 ;  /* 0x00000010afae7825 */ /* 0x000fc800078e00a4 */
[C---:B------:R-:W-:Y:S01]  /*3d60*/  FMUL.FTZ R227, R0.reuse, R227 ;  /* 0x000000e300e37220 */ /* 0x040fe20000410000 */
[C---:B------:R-:W-:Y:S01]  /*3d70*/  FMUL.FTZ R196, R0.reuse, R191 ;  /* 0x000000bf00c47220 */ /* 0x040fe20000410000 */
[----:B------:R-:W-:Y:S01]  /*3d80*/  FMUL.FTZ R233, R0, R233 ;  /* 0x000000e900e97220 */ /* 0x000fe20000410000 */
[----:B------:R-:W-:-:S04]  /*3d90*/  IMAD.WIDE.U32 R180, R181, 0x10, R164 ;  /* 0x00000010b5b47825 */ /* 0x000fc800078e00a4 */
[----:B------:R-:W-:Y:S01]  /*3da0*/  FFMA.FTZ R165, R61, R178, R13 ;  /* 0x000000b23da57223 */ /* 0x000fe2000001000d */
[----:B------:R-:W-:Y:S01]  /*3db0*/  FFMA.FTZ R178, R80, R229, R32 ;  /* 0x000000e550b27223 */ /* 0x000fe20000010020 */
[----:B-1----:R-:W-:Y:S01]  /*3dc0*/  FFMA.FTZ R160, R60, R205, R12 ;  /* 0x000000cd3ca07223 */ /* 0x002fe2000001000c */
[----:B------:R-:W-:Y:S01]  /*3dd0*/  FFMA.FTZ R164, R68, R219, R20 ;  /* 0x000000db44a47223 */ /* 0x000fe20000010014 */
[----:B------:R-:W-:Y:S01]  /*3de0*/  FFMA.FTZ R177, R69, R184, R21 ;  /* 0x000000b845b17223 */ /* 0x000fe20000010015 */
[----:B------:R-:W-:Y:S01]  /*3df0*/  FFMA.FTZ R176, R76, R231, R28 ;  /* 0x000000e74cb07223 */ /* 0x000fe2000001001c */
[----:B------:R-:W-:Y:S01]  /*3e00*/  F2FP.BF16.F32.PACK_AB R178, R187, R178 ;  /* 0x000000b2bbb2723e */ /* 0x000fe200000010ff */
        /* <DEDUP_REMOVED lines=69> */
.L_x_18812:
[----:B------:R-:W-:Y:S05]  /*4260*/  BSYNC B0 ;  /* 0x0000000000007941 */ /* 0x000fea0003800000 */
.L_x_18811:
[----:B-1----:R-:W1:Y:S02]  /*4270*/  LDC.64 R160, c[0x0][0x210] ;  /* 0x00008400ffa07b82 */ /* 0x002e640000000a00 */
[----:B-1----:R-:W-:-:S04]  /*4280*/  LEA R3, R160, R3, 0x2 ;  /* 0x00000003a0037211 */ /* 0x002fc800078e10ff */
[----:B------:R-:W-:-:S13]  /*4290*/  ISETP.GE.AND P0, PT, R3, R161, PT ;  /* 0x000000a10300720c */ /* 0x000fda0003f06270 */
[----:B------:R-:W-:Y:S05]  /*42a0*/  @!P0 BRA `(.L_x_18813) ;  /* 0xffffffc000b08947 */ /* 0x000fea000383ffff */
[----:B------:R-:W-:Y:S05]  /*42b0*/  EXIT ;  /* 0x000000000000794d */ /* 0x000fea0003800000 */
.L_x_18810:
        /* <DEDUP_REMOVED lines=8> */
.L_x_18815:
[----:B------:R-:W-:Y:S05]  /*4340*/  BSYNC B0 ;  /* 0x0000000000007941 */ /* 0x000fea0003800000 */
.L_x_18814:
        /* <DEDUP_REMOVED lines=9> */
.L_x_18816:
[----:B------:R-:W-:Y:S01]  /*43e0*/  HFMA2.MMA R220, -RZ, RZ, 0, 2.384185791015625e-07 ;  /* 0x00000004ffdc7435 */ /* 0x000fe200000001ff */
[----:B------:R-:W-:-:S05]  /*43f0*/  MOV R212, R217 ;  /* 0x000000d900d47202 */ /* 0x000fca0000000f00 */
[----:B------:R-:W-:-:S05]  /*4400*/  FADD.FTZ R214, R213, R212 ;  /* 0x000000d4d5d67221 */ /* 0x000fca0000010000 */
[----:B------:R-:W-:-:S07]  /*4410*/  MOV R219, R214 ;  /* 0x000000d600db7202 */ /* 0x000fce0000000f00 */
[----:B------:R-:W-:Y:S05]  /*4420*/  WARPSYNC.COLLECTIVE R218, `(.L_x_18817) ;  /* 0x00000000da087348 */ /* 0x000fea0003c00000 */
[----:B------:R0:W1:Y:S02]  /*4430*/  SHFL.BFLY P1, R217, R219, R220, R221 ;  /* 0x0c0000dcdbd97389 */ /* 0x00006400000200dd */
[----:B01----:R-:W-:Y:S01]  /*4440*/  ENDCOLLECTIVE ;  /* 0x000000000000791b */ /* 0x003fe20003800000 */
.L_x_18817:
[----:B------:R-:W-:Y:S01]  /*4450*/  HFMA2.MMA R220, -RZ, RZ, 0, 4.76837158203125e-07 ;  /* 0x00000008ffdc7435 */ /* 0x000fe200000001ff */
[----:B------:R-:W-:-:S05]  /*4460*/  MOV R203, R217 ;  /* 0x000000d900cb7202 */ /* 0x000fca0000000f00 */
[----:B------:R-:W-:-:S05]  /*4470*/  FADD.FTZ R215, R214, R203 ;  /* 0x000000cbd6d77221 */ /* 0x000fca0000010000 */
[----:B------:R-:W-:-:S07]  /*4480*/  MOV R219, R215 ;  /* 0x000000d700db7202 */ /* 0x000fce0000000f00 */
[----:B------:R-:W-:Y:S05]  /*4490*/  WARPSYNC.COLLECTIVE R218, `(.L_x_18818) ;  /* 0x00000000da087348 */ /* 0x000fea0003c00000 */
[----:B------:R0:W1:Y:S02]  /*44a0*/  SHFL.BFLY P1, R217, R219, R220, R221 ;  /* 0x0c0000dcdbd97389 */ /* 0x00006400000200dd */
[----:B01----:R-:W-:Y:S01]  /*44b0*/  ENDCOLLECTIVE ;  /* 0x000000000000791b */ /* 0x003fe20003800000 */
.L_x_18818:
        /* <DEDUP_REMOVED lines=8> */
.L_x_18819:
        /* <DEDUP_REMOVED lines=104> */
.L_x_18820:
[----:B------:R-:W-:Y:S01]  /*4bc0*/  HFMA2.MMA R220, -RZ, RZ, 0, 1.1920928955078125e-07 ;  /* 0x00000002ffdc7435 */ /* 0x000fe200000001ff */
[----:B------:R-:W-:-:S05]  /*4bd0*/  MOV R213, R217 ;  /* 0x000000d900d57202 */ /* 0x000fca0000000f00 */
[----:B------:R-:W-:-:S05]  /*4be0*/  FADD.FTZ R213, R0, R213 ;  /* 0x000000d500d57221 */ /* 0x000fca0000010000 */
[----:B------:R-:W-:-:S07]  /*4bf0*/  MOV R219, R213 ;  /* 0x000000d500db7202 */ /* 0x000fce0000000f00 */
[----:B------:R-:W-:Y:S05]  /*4c00*/  WARPSYNC.COLLECTIVE R218, `(.L_x_18821) ;  /* 0x00000000da087348 */ /* 0x000fea0003c00000 */
[----:B------:R0:W1:Y:S02]  /*4c10*/  SHFL.BFLY P1, R217, R219, R220, R221 ;  /* 0x0c0000dcdbd97389 */ /* 0x00006400000200dd */
[----:B01----:R-:W-:Y:S01]  /*4c20*/  ENDCOLLECTIVE ;  /* 0x000000000000791b */ /* 0x003fe20003800000 */
.L_x_18821:
[----:B------:R-:W-:Y:S01]  /*4c30*/  HFMA2.MMA R220, -RZ, RZ, 0, 2.384185791015625e-07 ;  /* 0x00000004ffdc7435 */ /* 0x000fe200000001ff */
[----:B------:R-:W-:-:S05]  /*4c40*/  MOV R214, R217 ;  /* 0x000000d900d67202 */ /* 0x000fca0000000f00 */
[----:B------:R-:W-:-:S05]  /*4c50*/  FADD.FTZ R214, R213, R214 ;  /* 0x000000d6d5d67221 */ /* 0x000fca0000010000 */
[----:B------:R-:W-:-:S07]  /*4c60*/  MOV R219, R214 ;  /* 0x000000d600db7202 */ /* 0x000fce0000000f00 */
[----:B------:R-:W-:Y:S05]  /*4c70*/  WARPSYNC.COLLECTIVE R218, `(.L_x_18822) ;  /* 0x00000000da087348 */ /* 0x000fea0003c00000 */
[----:B------:R0:W1:Y:S02]  /*4c80*/  SHFL.BFLY P1, R217, R219, R220, R221 ;  /* 0x0c0000dcdbd97389 */ /* 0x00006400000200dd */
[----:B01----:R-:W-:Y:S01]  /*4c90*/  ENDCOLLECTIVE ;  /* 0x000000000000791b */ /* 0x003fe20003800000 */
.L_x_18822:
[----:B------:R-:W-:Y:S01]  /*4ca0*/  HFMA2.MMA R220, -RZ, RZ, 0, 4.76837158203125e-07 ;  /* 0x00000008ffdc7435 */ /* 0x000fe200000001ff */
[----:B------:R-:W-:-:S05]  /*4cb0*/  MOV R215, R217 ;  /* 0x000000d900d77202 */ /* 0x000fca0000000f00 */
[----:B------:R-:W-:-:S05]  /*4cc0*/  FADD.FTZ R215, R214, R215 ;  /* 0x000000d7d6d77221 */ /* 0x000fca0000010000 */
[----:B------:R-:W-:-:S07]  /*4cd0*/  MOV R219, R215 ;  /* 0x000000d700db7202 */ /* 0x000fce0000000f00 */
[----:B------:R-:W-:Y:S05]  /*4ce0*/  WARPSYNC.COLLECTIVE R218, `(.L_x_18823) ;  /* 0x00000000da087348 */ /* 0x000fea0003c00000 */
[----:B------:R0:W1:Y:S02]  /*4cf0*/  SHFL.BFLY P1, R217, R219, R220, R221 ;  /* 0x0c0000dcdbd97389 */ /* 0x00006400000200dd */
[----:B01----:R-:W-:Y:S01]  /*4d00*/  ENDCOLLECTIVE ;  /* 0x000000000000791b */ /* 0x003fe20003800000 */
.L_x_18823:
[----:B------:R-:W-:Y:S01]  /*4d10*/  HFMA2.MMA R220, -RZ, RZ, 0, 9.5367431640625e-07 ;  /* 0x00000010ffdc7435 */ /* 0x000fe200000001ff */
[----:B------:R-:W-:-:S05]  /*4d20*/  MOV R216, R217 ;  /* 0x000000d900d87202 */ /* 0x000fca0000000f00 */
[----:B------:R-:W-:-:S05]  /*4d30*/  FADD.FTZ R216, R215, R216 ;  /* 0x000000d8d7d87221 */ /* 0x000fca0000010000 */
[----:B------:R-:W-:-:S07]  /*4d40*/  MOV R219, R216 ;  /* 0x000000d800db7202 */ /* 0x000fce0000000f00 */
[----:B------:R-:W-:Y:S05]  /*4d50*/  WARPSYNC.COLLECTIVE R218, `(.L_x_18824) ;  /* 0x00000000da087348 */ /* 0x000fea0003c00000 */
[----:B------:R0:W1:Y:S02]  /*4d60*/  SHFL.BFLY P1, R217, R219, R220, R221 ;  /* 0x0c0000dcdbd97389 */ /* 0x00006400000200dd */
[----:B01----:R-:W-:Y:S01]  /*4d70*/  ENDCOLLECTIVE ;  /* 0x000000000000791b */ /* 0x003fe20003800000 */
.L_x_18824:
[----:B------:R-:W-:Y:S05]  /*4d80*/  BRA `(.L_x_18825) ;  /* 0xffffffe400f07947 */ /* 0x000fea000383ffff */
.L_x_18826:
        /* <DEDUP_REMOVED lines=15> */
.L_x_44406:


//--------------------- .text._ZN10layer_norm13ln_fwd_kernelINS_13Kernel_traitsIf13__nv_bfloat16fS2_fjLj1536ELj1ELj4ELj1ELj16ENS_18Kernel_traits_baseILj1536EfS2_fS2_fjLj128EEEEELb1ELb0ELb0ELb0EEEvNS_9FwdParamsE --------------------------
	.section	.text._ZN10layer_norm13ln_fwd_kernelINS_13Kernel_traitsIf13__nv_bfloat16fS2_fjLj1536ELj1ELj4ELj1ELj16ENS_18Kernel_traits_baseILj1536EfS2_fS2_fjLj128EEEEELb1ELb0ELb0ELb0EEEvNS_9FwdParamsE,"ax",@progbits
	.align	128
        .global         _ZN10layer_norm13ln_fwd_kernelINS_13Kernel_traitsIf13__nv_bfloat16fS2_fjLj1536ELj1ELj4ELj1ELj16ENS_18Kernel_traits_baseILj1536EfS2_fS2_fjLj128EEEEELb1ELb0ELb0ELb0EEEvNS_9FwdParamsE
        .type           _ZN10layer_norm13ln_fwd_kernelINS_13Kernel_traitsIf13__nv_bfloat16fS2_fjLj1536ELj1ELj4ELj1ELj16ENS_18Kernel_traits_baseILj1536EfS2_fS2_fjLj128EEEEELb1ELb0ELb0ELb0EEEvNS_9FwdParamsE,@function
        .size           _ZN10layer_norm13ln_fwd_kernelINS_13Kernel_traitsIf13__nv_bfloat16fS2_fjLj1536ELj1ELj4ELj1ELj16ENS_18Kernel_traits_baseILj1536EfS2_fS2_fjLj128EEEEELb1ELb0ELb0ELb0EEEvNS_9FwdParamsE,(.L_x_44407 - _ZN10layer_norm13ln_fwd_kernelINS_13Kernel_traitsIf13__nv_bfloat16fS2_fjLj1536ELj1ELj4ELj1ELj16ENS_18Kernel_traits_baseILj1536EfS2_fS2_fjLj128EEEEELb1ELb0ELb0ELb0EEEvNS_9FwdParamsE)
        .other          _ZN10layer_norm13ln_fwd_kernelINS_13Kernel_traitsIf13__nv_bfloat16fS2_fjLj1536ELj1ELj4ELj1ELj16ENS_18Kernel_traits_baseILj1536EfS2_fS2_fjLj128EEEEELb1ELb0ELb0ELb0EEEvNS_9FwdParamsE,@"STO_CUDA_ENTRY STV_DEFAULT"
_ZN10layer_norm13ln_fwd_kernelINS_13Kernel_traitsIf13__nv_bfloat16fS2_fjLj1536ELj1ELj4ELj1ELj16ENS_18Kernel_traits_baseILj1536EfS2_fS2_fjLj128EEEEELb1ELb0ELb0ELb0EEEvNS_9FwdParamsE:
.text._ZN10layer_norm13ln_fwd_kernelINS_13Kernel_traitsIf13__nv_bfloat16fS2_fjLj1536ELj1ELj4ELj1ELj16ENS_18Kernel_traits_baseILj1536EfS2_fS2_fjLj128EEEEELb1ELb0ELb0ELb0EEEvNS_9FwdParamsE:
        /* <DEDUP_REMOVED lines=10> */
[----:B0-----:R-:W-:Y:S02]  /*00a0*/  @P0 IMAD.MOV.U32 R4, RZ, RZ, R163 ;  /* 0x000000ffff040224 */ /* 0x001fe400078e00a3 */
        /* <DEDUP_REMOVED lines=8> */
[----:B------:R-:W-:Y:S01]  /*0130*/  LOP3.LUT R191, R191, 0xfffffff7, RZ, 0xc0, !PT ;  /* 0xfffffff7bfbf7812 */ /* 0x000fe200078ec0ff */
[----:B------:R-:W-:Y:S01]  /*0140*/  BSSY B0, `(.L_x_18827) ;  /* 0x0000053000007945 */ /* 0x000fe20003800000 */
[----:B------:R-:W-:Y:S02]  /*0150*/  LOP3.LUT R175, R17, 0x1f, RZ, 0x3c, !PT ;  /* 0x0000001f11af7812 */ /* 0x000fe400078e3cff */
[----:B------:R-:W-:Y:S02]  /*0160*/  SHF.R.U32.HI R170, RZ, 0x5, R170 ;  /* 0x00000005ffaa7819 */ /* 0x000fe400000116aa */
        /* <DEDUP_REMOVED lines=16> */
[----:B------:R-:W-:-:S02]  /*0270*/  IADD3 R176, R2, 0x1715609d, RZ ;  /* 0x1715609d02b07810 */ /* 0x000fc40007ffe0ff */
[----:B------:R-:W-:Y:S01]  /*0280*/  IADD3 R172, R3, 0x1fd5c5a3, RZ ;  /* 0x1fd5c5a303ac7810 */ /* 0x000fe20007ffe0ff */
[----:B------:R-:W-:Y:S01]  /*0290*/  IMAD.WIDE.U32 R10, R10, -0x326172a9, RZ ;  /* 0xcd9e8d570a0a7825 */ /* 0x000fe200078e00ff */
[----:B------:R-:W-:-:S03]  /*02a0*/  LOP3.LUT R7, R9, R4, R185, 0x96, !PT ;  /* 0x0000000409077212 */ /* 0x000fc600078e96b9 */
[----:B------:R-:W-:Y:S01]  /*02b0*/  VIADD R178, R3, 0xed9eba14 ;  /* 0xed9eba1403b27836 */ /* 0x000fe20000000000 */
[----:B------:R-:W-:Y:S01]  /*02c0*/  LOP3.LUT R4, R11, R184, R6, 0x96, !PT ;  /* 0x000000b80b047212 */ /* 0x000fe200078e9606 */
[----:B------:R-:W-:Y:S01]  /*02d0*/  IMAD.WIDE.U32 R6, R7, -0x326172a9, RZ ;  /* 0xcd9e8d5707067825 */ /* 0x000fe200078e00ff */
[----:B------:R-:W0:Y:S03]  /*02e0*/  LDC R11, c[0x0][0x218] ;  /* 0x00008600ff0b7b82 */ /* 0x000e260000000800 */
        /* <DEDUP_REMOVED lines=15> */
[----:B------:R-:W-:Y:S02]  /*03e0*/  LEA.HI.SX32 R175, R0, R175, 0x1d ;  /* 0x000000af00af7211 */ /* 0x000fe400078feaff */
[----:B------:R-:W-:Y:S01]  /*03f0*/  LOP3.LUT R10, R5, R8, R178, 0x96, !PT ;  /* 0x00000008050a7212 */ /* 0x000fe200078e96b2 */
[----:B------:R-:W-:Y:S01]  /*0400*/  IMAD.WIDE.U32 R8, R9, -0x2daee0ad, RZ ;  /* 0xd2511f5309087825 */ /* 0x000fe200078e00ff */
[C---:B------:R-:W-:Y:S02]  /*0410*/  LOP3.LUT P6, RZ, R175.reuse, 0xffffffe0, RZ, 0xc0, !PT ;  /* 0xffffffe0afff7812 */ /* 0x040fe400078cc0ff */
[C---:B------:R-:W-:Y:S01]  /*0420*/  ISETP.GE.U32.AND P5, PT, R175.reuse, 0x40, PT ;  /* 0x00000040af00780c */ /* 0x040fe20003fa6070 */
        /* <DEDUP_REMOVED lines=8> */
[----:B------:R-:W-:Y:S01]  /*04b0*/  LOP3.LUT R191, R191, 0xfffffdff, RZ, 0xc0, !PT ;  /* 0xfffffdffbfbf7812 */ /* 0x000fe200078ec0ff */
[----:B------:R-:W-:Y:S01]  /*04c0*/  IMAD.WIDE.U32 R12, R12, -0x2daee0ad, RZ ;  /* 0xd2511f530c0c7825 */ /* 0x000fe200078e00ff */
[----:B------:R-:W-:Y:S02]  /*04d0*/  LOP3.LUT R104, R15, R10, R173, 0x96, !PT ;  /* 0x0000000a0f687212 */ /* 0x000fe400078e96ad */
[----:B------:R-:W-:Y:S02]  /*04e0*/  @P5 LOP3.LUT R191, R191, 0x200, RZ, 0xfc, !PT ;  /* 0x00000200bfbf5812 */ /* 0x000fe400078efcff */
[----:B------:R-:W-:Y:S02]  /*04f0*/  LOP3.LUT R106, R13, R8, R174, 0x96, !PT ;  /* 0x000000080d6a7212 */ /* 0x000fe400078e96ae */
        /* <DEDUP_REMOVED lines=23> */
.L_x_18828:
[----:B------:R-:W-:Y:S05]  /*0670*/  BSYNC B0 ;  /* 0x0000000000007941 */ /* 0x000fea0003800000 */
.L_x_18827:
        /* <DEDUP_REMOVED lines=18> */
.L_x_18830:
[----:B------:R-:W-:Y:S05]  /*07a0*/  BSYNC B0 ;  /* 0x0000000000007941 */ /* 0x000fea0003800000 */
.L_x_18829:
        /* <DEDUP_REMOVED lines=18> */
.L_x_18832:
[----:B------:R-:W-:Y:S05]  /*08d0*/  BSYNC B0 ;  /* 0x0000000000007941 */ /* 0x000fea0003800000 */
.L_x_18831:
        /* <DEDUP_REMOVED lines=18> */
.L_x_18834:
[----:B------:R-:W-:Y:S05]  /*0a00*/  BSYNC B0 ;  /* 0x0000000000007941 */ /* 0x000fea0003800000 */
.L_x_18833:
        /* <DEDUP_REMOVED lines=18> */
.L_x_18836:
[----:B------:R-:W-:Y:S05]  /*0b30*/  BSYNC B0 ;  /* 0x0000000000007941 */ /* 0x000fea0003800000 */
.L_x_18835:
        /* <DEDUP_REMOVED lines=11> */
[----:B------:R-:W0:Y:S01]  /*0bf0*/  LDC.64 R100, c[0x0][0x260] ;  /* 0x00009800ff647b82 */ /* 0x000e220000000a00 */
[----:B------:R-:W-:Y:S01]  /*0c00*/  ULDC.64 UR6, c[0x0][0x2c8] ;  /* 0x0000b20000067ab9 */ /* 0x000fe20000000a00 */
[----:B------:R-:W-:Y:S02]  /*0c10*/  CS2R R18, SRZ ;  /* 0x0000000000127805 */ /* 0x000fe4000001ff00 */
        /* <DEDUP_REMOVED lines=11> */
[----:B-1234-:R0:W5:Y:S02]  /*0cd0*/  LDG.E.128 R4, desc[UR4][R100.64+0x10] ;  /* 0x0000100464047981 */ /* 0x01e164000c1e1d00 */
.L_x_18838:
[----:B------:R-:W-:Y:S05]  /*0ce0*/  BSYNC B0 ;  /* 0x0000000000007941 */ /* 0x000fea0003800000 */
.L_x_18837:
[----:B------:R-:W-:Y:S01]  /*0cf0*/  ULDC UR6, c[0x0][0x214] ;  /* 0x0000850000067ab9 */ /* 0x000fe20000000800 */
[----:B------:R-:W-:Y:S01]  /*0d00*/  VIADD R169, R2, 0xf1bbcdc8 ;  /* 0xf1bbcdc802a97836 */ /* 0x000fe20000000000 */
[----:B------:R-:W-:Y:S01]  /*0d10*/  ISETP.GE.AND P0, PT, R170, UR6, PT ;  /* 0x00000006aa007c0c */ /* 0x000fe2000bf06270 */
[----:B------:R-:W-:Y:S01]  /*0d20*/  IMAD.HI.U32 R0, R109, -0x326172a9, RZ ;  /* 0xcd9e8d576d007827 */ /* 0x000fe200078e00ff */
[----:B------:R-:W-:-:S03]  /*0d30*/  IADD3 R167, R3, -0x695add53, RZ ;  /* 0x96a522ad03a77810 */ /* 0x000fc60007ffe0ff */
[----:B0-----:R-:W-:Y:S01]  /*0d40*/  IMAD.HI.U32 R101, R108, -0x2daee0ad, RZ ;  /* 0xd2511f536c657827 */ /* 0x001fe200078e00ff */
        /* <DEDUP_REMOVED lines=19> */
[----:B------:R-:W-:-:S02]  /*0e80*/  VIADD R166, R2, 0x8ff34781 ;  /* 0x8ff3478102a67836 */ /* 0x000fc40000000000 */
[----:B------:R-:W-:Y:S02]  /*0e90*/  IMAD.MOV.U32 R161, RZ, RZ, RZ ;  /* 0x000000ffffa17224 */ /* 0x000fe400078e00ff */
[----:B------:R-:W-:Y:S01]  /*0ea0*/  IMAD R162, R106, -0x2daee0ad, RZ ;  /* 0xd2511f536aa27824 */ /* 0x000fe200078e02ff */
[----:B------:R-:W-:Y:S01]  /*0eb0*/  LOP3.LUT R164, R164, R101, R166, 0x96, !PT ;  /* 0x00000065a4a47212 */ /* 0x000fe200078e96a6 */
[----:B------:R-:W-:Y:S01]  /*0ec0*/  IMAD R160, R104, -0x326172a9, RZ ;  /* 0xcd9e8d5768a07824 */ /* 0x000fe200078e02ff */
[----:B------:R-:W-:Y:S02]  /*0ed0*/  @P0 LOP3.LUT R191, R191, 0x10, RZ, 0xfc, !PT ;  /* 0x00000010bfbf0812 */ /* 0x000fe400078efcff */
[----:B------:R-:W-:Y:S02]  /*0ee0*/  ISETP.NE.AND P0, PT, RZ, UR6, PT ;  /* 0x00000006ff007c0c */ /* 0x000fe4000bf05270 */
[----:B------:R-:W-:-:S11]  /*0ef0*/  LOP3.LUT R191, R191, 0xfffffbff, RZ, 0xc0, !PT ;  /* 0xfffffbffbfbf7812 */ /* 0x000fd600078ec0ff */
[----:B------:R-:W-:-:S07]  /*0f00*/  @P0 LOP3.LUT R191, R191, 0x400, RZ, 0xfc, !PT ;  /* 0x00000400bfbf0812 */ /* 0x000fce00078efcff */
.L_x_19200:
[C---:B------:R-:W-:Y:S02]  /*0f10*/  LOP3.LUT P1, RZ, R191.reuse, 0x10, RZ, 0xc0, !PT ;  /* 0x00000010bfff7812 */ /* 0x040fe4000782c0ff */
[----:B------:R-:W-:-:S11]  /*0f20*/  LOP3.LUT P0, RZ, R191, 0x8, RZ, 0xc0, !PT ;  /* 0x00000008bfff7812 */ /* 0x000fd6000780c0ff */
        /* <DEDUP_REMOVED lines=10> */
[----:B------:R-:W-:-:S05]  /*0fd0*/  LEA.HI.SX32 R189, R157, R0, 0x1d ;  /* 0x000000009dbd7211 */ /* 0x000fca00078feaff */
[----:B------:R-:W-:Y:S02]  /*0fe0*/  IMAD.MOV.U32 R157, RZ, RZ, R189 ;  /* 0x000000ffff9d7224 */ /* 0x000fe400078e00bd */
[----:B--2---:R-:W-:Y:S01]  /*0ff0*/  @P1 IMAD.U32 R156, R158, 0x10000, RZ ;  /* 0x000100009e9c1824 */ /* 0x004fe200078e00ff */
[----:B------:R-:W-:Y:S06]  /*1000*/  @!P0 BRA `(.L_x_18840) ;  /* 0x0000002c00308947 */ /* 0x000fec0003800000 */
[----:B------:R-:W0:Y:S08]  /*1010*/  LDC.64 R132, c[0x0][0x220] ;  /* 0x00008800ff847b82 */ /* 0x000e300000000a00 */
[----:B------:R-:W2:Y:S01]  /*1020*/  LDC.64 R108, c[0x0][0x230] ;  /* 0x00008c00ff6c7b82 */ /* 0x000ea20000000a00 */
[----:B0-----:R-:W-:-:S06]  /*1030*/  IMAD.WIDE.U32 R132, R189, 0x10, R132 ;  /* 0x00000010bd847825 */ /* 0x001fcc00078e0084 */
        /* <DEDUP_REMOVED lines=19> */
.L_x_18842:
[----:B------:R-:W-:-:S07]  /*1170*/  IMAD.MOV.U32 R192, RZ, RZ, R160 ;  /* 0x000000ffffc07224 */ /* 0x000fce00078e00a0 */
.L_x_18843:
[----:B------:R-:W-:Y:S05]  /*1180*/  BSYNC B1 ;  /* 0x0000000000017941 */ /* 0x000fea0003800000 */
.L_x_18841:
        /* <DEDUP_REMOVED lines=16> */
.L_x_18847:
[----:B------:R-:W-:Y:S05]  /*1290*/  BSYNC B2 ;  /* 0x0000000000027941 */ /* 0x000fea0003800000 */
.L_x_18846:
        /* <DEDUP_REMOVED lines=43> */
[----:B------:R-:W-:-:S07]  /*1550*/  IMAD.MOV.U32 R162, RZ, RZ, R110 ;  /* 0x000000ffffa27224 */ /* 0x000fce00078e006e */
.L_x_18845:
[----:B------:R-:W-:Y:S05]  /*1560*/  BSYNC B1 ;  /* 0x0000000000017941 */ /* 0x000fea0003800000 */
.L_x_18844:
[----:B------:R-:W0:Y:S01]  /*1570*/  LDC R158, c[0x0][0x294] ;  /* 0x0000a500ff9e7b82 */ /* 0x000e220000000800 */
[----:B------:R-:W-:Y:S01]  /*1580*/  HFMA2.MMA R159, -RZ, RZ, 0.1171875, 0 ;  /* 0x2f800000ff9f7435 */ /* 0x000fe200000001ff */
[----:B------:R-:W-:Y:S01]  /*1590*/  I2FP.F32.U32 R110, R192 ;  /* 0x000000c0006e7245 */ /* 0x000fe20000201000 */
[----:B-----5:R-:W-:Y:S01]  /*15a0*/  IMAD.U32 R163, R132, 0x10000, RZ ;  /* 0x0001000084a37824 */ /* 0x020fe200078e00ff */
[----:B------:R-:W-:Y:S01]  /*15b0*/  LOP3.LUT R191, R191, 0xfffffffb, RZ, 0xc0, !PT ;  /* 0xfffffffbbfbf7812 */ /* 0x000fe200078ec0ff */
[----:B------:R-:W-:Y:S01]  /*15c0*/  BSSY B1, `(.L_x_18848) ;  /* 0x0000018000017945 */ /* 0x000fe20003800000 */
[----:B------:R-:W-:Y:S02]  /*15d0*/  ISETP.NE.U32.AND P0, PT, R108, RZ, PT ;  /* 0x000000ff6c00720c */ /* 0x000fe40003f05070 */
[----:B------:R-:W2:Y:S01]  /*15e0*/  LDC R157, c[0x0][0x298] ;  /* 0x0000a600ff9d7b82 */ /* 0x000ea20000000800 */
[----:B------:R-:W-:Y:S02]  /*15f0*/  PRMT R132, R132, 0x7632, R132 ;  /* 0x0000763284847816 */ /* 0x000fe40000000084 */
[----:B------:R-:W-:Y:S01]  /*1600*/  FFMA.FTZ R111, R110, R159, 1.1641532182693481445e-10 ;  /* 0x2f0000006e6f7423 */ /* 0x000fe2000001009f */
[----:B------:R-:W-:Y:S01]  /*1610*/  FMUL.FTZ R110, R163, R156 ;  /* 0x0000009ca36e7220 */ /* 0x000fe20000410000 */
[----:B------:R-:W-:Y:S01]  /*1620*/  ISETP.NE.AND.EX P0, PT, R109, RZ, PT, P0 ;  /* 0x000000ff6d00720c */ /* 0x000fe20003f05300 */
[----:B------:R-:W-:-:S02]  /*1630*/  VIADD R163, R190, 0x1 ;  /* 0x00000001bea37836 */ /* 0x000fc40000000000 */
[----:B0-----:R-:W-:Y:S01]  /*1640*/  FSETP.GTU.FTZ.AND P1, PT, R111, R158, PT ;  /* 0x0000009e6f00720b */ /* 0x001fe20003f3c000 */
[----:B--2---:R-:W-:-:S12]  /*1650*/  FMUL.FTZ R110, R110, R157 ;  /* 0x0000009d6e6e7220 */ /* 0x004fd80000410000 */
        /* <DEDUP_REMOVED lines=13> */
.L_x_18849:
[----:B------:R-:W-:-:S07]  /*1730*/  MOV R109, R160 ;  /* 0x000000a0006d7202 */ /* 0x000fce0000000f00 */
.L_x_18850:
[----:B------:R-:W-:Y:S05]  /*1740*/  BSYNC B1 ;  /* 0x0000000000017941 */ /* 0x000fea0003800000 */
.L_x_18848:
        /* <DEDUP_REMOVED lines=16> */
.L_x_18854:
[----:B------:R-:W-:Y:S05]  /*1850*/  BSYNC B2 ;  /* 0x0000000000027941 */ /* 0x000fea0003800000 */
.L_x_18853:
        /* <DEDUP_REMOVED lines=43> */
.L_x_18852:
[----:B------:R-:W-:Y:S05]  /*1b10*/  BSYNC B1 ;  /* 0x0000000000017941 */ /* 0x000fea0003800000 */
.L_x_18851:
        /* <DEDUP_REMOVED lines=22> */
.L_x_18856:
[----:B------:R-:W-:-:S07]  /*1c80*/  MOV R132, R160 ;  /* 0x000000a000847202 */ /* 0x000fce0000000f00 */
.L_x_18857:
[----:B------:R-:W-:Y:S05]  /*1c90*/  BSYNC B1 ;  /* 0x0000000000017941 */ /* 0x000fea0003800000 */
.L_x_18855:
        /* <DEDUP_REMOVED lines=16> */
.L_x_18861:
[----:B------:R-:W-:Y:S05]  /*1da0*/  BSYNC B2 ;  /* 0x0000000000027941 */ /* 0x000fea0003800000 */
.L_x_18860:
        /* <DEDUP_REMOVED lines=43> */
.L_x_18859:
[----:B------:R-:W-:Y:S05]  /*2060*/  BSYNC B1 ;  /* 0x0000000000017941 */ /* 0x000fea0003800000 */
.L_x_18858:
[----:B------:R-:W-:Y:S01]  /*2070*/  I2FP.F32.U32 R110, R132 ;  /* 0x00000084006e7245 */ /* 0x000fe20000201000 */
[----:B------:R-:W-:Y:S01]  /*2080*/  IMAD.U32 R163, R133, 0x10000, RZ ;  /* 0x0001000085a37824 */ /* 0x000fe200078e00ff */
[----:B------:R-:W-:Y:S01]  /*2090*/  ISETP.NE.AND P2, PT, R192, 0x1, PT ;  /* 0x00000001c000780c */ /* 0x000fe20003f45270 */
[----:B------:R-:W-:Y:S02]  /*20a0*/  BSSY B1, `(.L_x_18862) ;  /* 0x0000013000017945 */ /* 0x000fe40003800000 */
[----:B------:R-:W-:Y:S01]  /*20b0*/  FFMA.FTZ R111, R110, R159, 1.1641532182693481445e-10 ;  /* 0x2f0000006e6f7423 */ /* 0x000fe2000001009f */
[----:B------:R-:W-:Y:S01]  /*20c0*/  FMUL.FTZ R110, R163, R156 ;  /* 0x0000009ca36e7220 */ /* 0x000fe20000410000 */
[----:B------:R-:W-:-:S03]  /*20d0*/  VIADD R163, R192, 0x1 ;  /* 0x00000001c0a37836 */ /* 0x000fc60000000000 */
[----:B------:R-:W-:Y:S01]  /*20e0*/  FMUL.FTZ R110, R110, R157 ;  /* 0x0000009d6e6e7220 */ /* 0x000fe20000410000 */
[----:B------:R-:W-:Y:S02]  /*20f0*/  FSETP.GTU.FTZ.AND P1, PT, R111, R158, PT ;  /* 0x0000009e6f00720b */ /* 0x000fe40003f3c000 */
[----:B------:R-:W-:Y:S02]  /*2100*/  PRMT R111, R133, 0x7632, R111 ;  /* 0x00007632856f7816 */ /* 0x000fe4000000006f */
        /* <DEDUP_REMOVED lines=11> */
.L_x_18863:
[----:B------:R-:W-:-:S07]  /*21c0*/  MOV R190, R160 ;  /* 0x000000a000be7202 */ /* 0x000fce0000000f00 */
.L_x_18864:
[----:B------:R-:W-:Y:S05]  /*21d0*/  BSYNC B1 ;  /* 0x0000000000017941 */ /* 0x000fea0003800000 */
.L_x_18862:
        /* <DEDUP_REMOVED lines=16> */
.L_x_18868:
[----:B------:R-:W-:Y:S05]  /*22e0*/  BSYNC B2 ;  /* 0x0000000000027941 */ /* 0x000fea0003800000 */
.L_x_18867:
        /* <DEDUP_REMOVED lines=43> */
.L_x_18866:
[----:B------:R-:W-:Y:S05]  /*25a0*/  BSYNC B1 ;  /* 0x0000000000017941 */ /* 0x000fea0003800000 */
.L_x_18865:
        /* <DEDUP_REMOVED lines=20> */
.L_x_18870:
[----:B------:R-:W-:-:S07]  /*26f0*/  MOV R190, R160 ;  /* 0x000000a000be7202 */ /* 0x000fce0000000f00 */
.L_x_18871:
[----:B------:R-:W-:Y:S05]  /*2700*/  BSYNC B1 ;  /* 0x0000000000017941 */ /* 0x000fea0003800000 */
.L_x_18869:
        /* <DEDUP_REMOVED lines=16> */
.L_x_18875:
[----:B------:R-:W-:Y:S05]  /*2810*/  BSYNC B2 ;  /* 0x0000000000027941 */ /* 0x000fea0003800000 */
.L_x_18874:
        /* <DEDUP_REMOVED lines=43> */
.L_x_18873:
[----:B------:R-:W-:Y:S05]  /*2ad0*/  BSYNC B1 ;  /* 0x0000000000017941 */ /* 0x000fea0003800000 */
.L_x_18872:
        /* <DEDUP_REMOVED lines=21> */
.L_x_18877:
[----:B------:R-:W-:-:S07]  /*2c30*/  MOV R133, R160 ;  /* 0x000000a000857202 */ /* 0x000fce0000000f00 */
.L_x_18878:
[----:B------:R-:W-:Y:S05]  /*2c40*/  BSYNC B1 ;  /* 0x0000000000017941 */ /* 0x000fea0003800000 */
.L_x_18876:
        /* <DEDUP_REMOVED lines=16> */
.L_x_18882:
[----:B------:R-:W-:Y:S05]  /*2d50*/  BSYNC B2 ;  /* 0x0000000000027941 */ /* 0x000fea0003800000 */
.L_x_18881:
        /* <DEDUP_REMOVED lines=43> */
.L_x_18880:
[----:B------:R-:W-:Y:S05]  /*3010*/  BSYNC B1 ;  /* 0x0000000000017941 */ /* 0x000fea0003800000 */
.L_x_18879:
        /* <DEDUP_REMOVED lines=20> */
.L_x_18884:
[----:B------:R-:W-:-:S07]  /*3160*/  MOV R134, R160 ;  /* 0x000000a000867202 */ /* 0x000fce0000000f00 */
.L_x_18885:
[----:B------:R-:W-:Y:S05]  /*3170*/  BSYNC B1 ;  /* 0x0000000000017941 */ /* 0x000fea0003800000 */
.L_x_18883:
        /* <DEDUP_REMOVED lines=16> */
.L_x_18889:
[----:B------:R-:W-:Y:S05]  /*3280*/  BSYNC B2 ;  /* 0x0000000000027941 */ /* 0x000fea0003800000 */
.L_x_18888:
        /* <DEDUP_REMOVED lines=43> */
.L_x_18887:
[----:B------:R-:W-:Y:S05]  /*3540*/  BSYNC B1 ;  /* 0x0000000000017941 */ /* 0x000fea0003800000 */
.L_x_18886:
        /* <DEDUP_REMOVED lines=21> */
.L_x_18891:
[----:B------:R-:W-:-:S07]  /*36a0*/  MOV R190, R160 ;  /* 0x000000a000be7202 */ /* 0x000fce0000000f00 */
.L_x_18892:
[----:B------:R-:W-:Y:S05]  /*36b0*/  BSYNC B1 ;  /* 0x0000000000017941 */ /* 0x000fea0003800000 */
.L_x_18890:
        /* <DEDUP_REMOVED lines=18> */
.L_x_18896:
[----:B------:R-:W-:Y:S05]  /*37e0*/  BSYNC B2 ;  /* 0x0000000000027941 */ /* 0x000fea0003800000 */
.L_x_18895:
        /* <DEDUP_REMOVED lines=43> */
.L_x_18894:
[----:B------:R-:W-:Y:S05]  /*3aa0*/  BSYNC B1 ;  /* 0x0000000000017941 */ /* 0x000fea0003800000 */
.L_x_18893:
[----:B------:R-:W-:Y:S01]  /*3ab0*/  SEL R197, RZ, 0x1, P1 ;  /* 0x00000001ffc57807 */ /* 0x000fe20000800000 */
[----:B------:R-:W-:Y:S01]  /*3ac0*/  IMAD.U32 R135, R135, 0x10000, RZ ;  /* 0x0001000087877824 */ /* 0x000fe200078e00ff */
[C---:B------:R-:W-:Y:S02]  /*3ad0*/  LEA R194, P1, R189.reuse, UR8, 0x5 ;  /* 0x00000008bdc27c11 */ /* 0x040fe4000f8228ff */
[----:B------:R-:W-:Y:S02]  /*3ae0*/  I2FP.F32.U32 R190, R190 ;  /* 0x000000be00be7245 */ /* 0x000fe40000201000 */
[C---:B------:R-:W-:Y:S02]  /*3af0*/  LEA.HI.X R195, R189.reuse, UR9, RZ, 0x5, P1 ;  /* 0x00000009bdc37c11 */ /* 0x040fe400088f2cff */
[----:B------:R-:W-:Y:S01]  /*3b00*/  LEA R192, P1, R189, UR10, 0x3 ;  /* 0x0000000abdc07c11 */ /* 0x000fe2000f8218ff */
[----:B------:R-:W-:Y:S01]  /*3b10*/  FFMA.FTZ R159, R190, R159, 1.1641532182693481445e-10 ;  /* 0x2f000000be9f7423 */ /* 0x000fe2000001009f */
[----:B------:R-:W-:Y:S01]  /*3b20*/  SEL R205, RZ, 0x10000, P5 ;  /* 0x00010000ffcd7807 */ /* 0x000fe20002800000 */
[----:B------:R-:W-:Y:S01]  /*3b30*/  FMUL.FTZ R190, R135, R156 ;  /* 0x0000009c87be7220 */ /* 0x000fe20000410000 */
[----:B------:R-:W-:Y:S01]  /*3b40*/  LOP3.LUT P5, RZ, R191, 0x2, RZ, 0xc0, !PT ;  /* 0x00000002bfff7812 */ /* 0x000fe200078ac0ff */
[----:B------:R0:W-:Y:S01]  /*3b50*/  STG.E.128 desc[UR4][R194.64], R108 ;  /* 0x0000006cc2007986 */ /* 0x0001e2000c101d04 */
[----:B------:R-:W-:Y:S01]  /*3b60*/  LEA.HI.X R193, R189, UR11, RZ, 0x3, P1 ;  /* 0x0000000bbdc17c11 */ /* 0x000fe200088f1cff */
[----:B------:R-:W-:Y:S01]  /*3b70*/  FMUL.FTZ R190, R190, R157 ;  /* 0x0000009dbebe7220 */ /* 0x000fe20000410000 */
[----:B------:R-:W-:-:S02]  /*3b80*/  FSETP.GTU.FTZ.AND P1, PT, R159, R158, PT ;  /* 0x0000009e9f00720b */ /* 0x000fc40003f3c000 */
        /* <DEDUP_REMOVED lines=14> */
[----:B------:R-:W-:Y:S01]  /*3c70*/  LOP3.LUT R159, R159, R157, R203, 0xfe, !PT ;  /* 0x0000009d9f9f7212 */ /* 0x000fe200078efecb */
[----:B------:R-:W-:Y:S01]  /*3c80*/  VIADD R157, R189, 0x20 ;  /* 0x00000020bd9d7836 */ /* 0x000fe20000000000 */
[----:B------:R-:W-:-:S02]  /*3c90*/  LOP3.LUT R158, R158, R201, RZ, 0xfc, !PT ;  /* 0x000000c99e9e7212 */ /* 0x000fc400078efcff */
[----:B------:R-:W-:Y:S01]  /*3ca0*/  LOP3.LUT R159, R199, R159, R197, 0xfe, !PT ;  /* 0x0000009fc79f7212 */ /* 0x000fe200078efec5 */
[----:B------:R0:W-:Y:S04]  /*3cb0*/  STG.E.128 desc[UR4][R194.64+0x10], R132 ;  /* 0x00001084c2007986 */ /* 0x0001e8000c101d04 */
[----:B------:R0:W-:Y:S02]  /*3cc0*/  STG.E.64 desc[UR4][R192.64], R158 ;  /* 0x0000009ec0007986 */ /* 0x0001e4000c101b04 */
.L_x_18840:
[----:B------:R-:W-:Y:S05]  /*3cd0*/  BSYNC B0 ;  /* 0x0000000000007941 */ /* 0x000fea0003800000 */
.L_x_18839:
[----:B------:R-:W-:Y:S01]  /*3ce0*/  LOP3.LUT P0, RZ, R191, 0x200, RZ, 0xc0, !PT ;  /* 0x00000200bfff7812 */ /* 0x000fe2000780c0ff */
[----:B------:R-:W-:-:S12]  /*3cf0*/  BSSY B0, `(.L_x_18897) ;  /* 0x00002ce000007945 */ /* 0x000fd80003800000 */
[----:B------:R-:W-:Y:S05]  /*3d00*/  @!P0 BRA `(.L_x_18898) ;  /* 0x0000002c00308947 */ /* 0x000fea0003800000 */
[----:B------:R-:W2:Y:S08]  /*3d10*/  LDC.64 R136, c[0x0][0x220] ;  /* 0x00008800ff887b82 */ /* 0x000eb00000000a00 */
[----:B------:R-:W0:Y:S01]  /*3d20*/  LDC.64 R112, c[0x0][0x230] ;  /* 0x00008c00ff707b82 */ /* 0x000e220000000a00 */
[----:B--2---:R-:W-:-:S06]  /*3d30*/  IMAD.WIDE.U32 R136, R157, 0x10, R136 ;  /* 0x000000109d887825 */ /* 0x004fcc00078e0088 */
        /* <DEDUP_REMOVED lines=19> */
.L_x_18900:
[----:B------:R-:W-:-:S07]  /*3e70*/  IMAD.MOV.U32 R190, RZ, RZ, R160 ;  /* 0x000000ffffbe7224 */ /* 0x000fce00078e00a0 */
.L_x_18901:
[----:B------:R-:W-:Y:S05]  /*3e80*/  BSYNC B1 ;  /* 0x0000000000017941 */ /* 0x000fea0003800000 */
.L_x_18899:
        /* <DEDUP_REMOVED lines=16> */
.L_x_18905:
[----:B------:R-:W-:Y:S05]  /*3f90*/  BSYNC B2 ;  /* 0x0000000000027941 */ /* 0x000fea0003800000 */
.L_x_18904:
        /* <DEDUP_REMOVED lines=44> */
.L_x_18903:
[----:B------:R-:W-:Y:S05]  /*4260*/  BSYNC B1 ;  /* 0x0000000000017941 */ /* 0x000fea0003800000 */
.L_x_18902:
[----:B------:R-:W0:Y:S01]  /*4270*/  LDC R159, c[0x0][0x294] ;  /* 0x0000a500ff9f7b82 */ /* 0x000e220000000800 */
[----:B------:R-:W-:Y:S01]  /*4280*/  I2FP.F32.U32 R115, R190 ;  /* 0x000000be00737245 */ /* 0x000fe20000201000 */
[----:B------:R-:W-:Y:S01]  /*4290*/  HFMA2.MMA R190, -RZ, RZ, 0.1171875, 0 ;  /* 0x2f800000ffbe7435 */ /* 0x000fe200000001ff */
[----:B-----5:R-:W-:Y:S01]  /*42a0*/  IMAD.U32 R163, R136, 0x10000, RZ ;  /* 0x0001000088a37824 */ /* 0x020fe200078e00ff */
[----:B------:R-:W-:Y:S01]  /*42b0*/  LOP3.LUT R191, R191, 0xfffffffb, RZ, 0xc0, !PT ;  /* 0xfffffffbbfbf7812 */ /* 0x000fe200078ec0ff */
[----:B------:R-:W-:Y:S01]  /*42c0*/  BSSY B1, `(.L_x_18906) ;  /* 0x0000018000017945 */ /* 0x000fe20003800000 */
[----:B------:R-:W-:Y:S01]  /*42d0*/  ISETP.NE.U32.AND P0, PT, R112, RZ, PT ;  /* 0x000000ff7000720c */ /* 0x000fe20003f05070 */
[----:B------:R-:W-:Y:S01]  /*42e0*/  FMUL.FTZ R163, R163, R156 ;  /* 0x0000009ca3a37220 */ /* 0x000fe20000410000 */
[----:B------:R-:W2:Y:S01]  /*42f0*/  LDC R158, c[0x0][0x298] ;  /* 0x0000a600ff9e7b82 */ /* 0x000ea20000000800 */
[----:B------:R-:W-:Y:S02]  /*4300*/  PRMT R136, R136, 0x7632, R136 ;  /* 0x0000763288887816 */ /* 0x000fe40000000088 */
[----:B------:R-:W-:Y:S01]  /*4310*/  ISETP.NE.AND.EX P0, PT, R113, RZ, PT, P0 ;  /* 0x000000ff7100720c */ /* 0x000fe20003f05300 */
[----:B------:R-:W-:-:S05]  /*4320*/  FFMA.FTZ R114, R115, R190, 1.1641532182693481445e-10 ;  /* 0x2f00000073727423 */ /* 0x000fca00000100be */
[----:B0-----:R-:W-:Y:S01]  /*4330*/  FSETP.GTU.FTZ.AND P1, PT, R114, R159, PT ;  /* 0x0000009f7200720b */ /* 0x001fe20003f3c000 */
[----:B--2---:R-:W-:-:S12]  /*4340*/  FMUL.FTZ R163, R163, R158 ;  /* 0x0000009ea3a37220 */ /* 0x004fd80000410000 */
        /* <DEDUP_REMOVED lines=14> */
.L_x_18907:
[----:B------:R-:W-:-:S07]  /*4430*/  MOV R113, R160 ;  /* 0x000000a000717202 */ /* 0x000fce0000000f00 */
.L_x_18908:
[----:B------:R-:W-:Y:S05]  /*4440*/  BSYNC B1 ;  /* 0x0000000000017941 */ /* 0x000fea0003800000 */
.L_x_18906:
        /* <DEDUP_REMOVED lines=16> */
.L_x_18912:
[----:B------:R-:W-:Y:S05]  /*4550*/  BSYNC B2 ;  /* 0x0000000000027941 */ /* 0x000fea0003800000 */
.L_x_18911:
        /* <DEDUP_REMOVED lines=43> */
.L_x_18910:
[----:B------:R-:W-:Y:S05]  /*4810*/  BSYNC B1 ;  /* 0x0000000000017941 */ /* 0x000fea0003800000 */
.L_x_18909:
        /* <DEDUP_REMOVED lines=22> */
.L_x_18914:
[----:B------:R-:W-:-:S07]  /*4980*/  MOV R136, R160 ;  /* 0x000000a000887202 */ /* 0x000fce0000000f00 */
.L_x_18915:
[----:B------:R-:W-:Y:S05]  /*4990*/  BSYNC B1 ;  /* 0x0000000000017941 */ /* 0x000fea0003800000 */
.L_x_18913:
        /* <DEDUP_REMOVED lines=16> */
.L_x_18919:
[----:B------:R-:W-:Y:S05]  /*4aa0*/  BSYNC B2 ;  /* 0x0000000000027941 */ /* 0x000fea0003800000 */
.L_x_18918:
        /* <DEDUP_REMOVED lines=43> */
.L_x_18917:
[----:B------:R-:W-:Y:S05]  /*4d60*/  BSYNC B1 ;  /* 0x0000000000017941 */ /* 0x000fea0003800000 */
.L_x_18916:
[----:B------:R-:W-:Y:S01]  /*4d70*/  I2FP.F32.U32 R115, R136 ;  /* 0x0000008800737245 */ /* 0x000fe20000201000 */
[----:B------:R-:W-:Y:S01]  /*4d80*/  IMAD.U32 R163, R137, 0x10000, RZ ;  /* 0x0001000089a37824 */ /* 0x000fe200078e00ff */
[----:B------:R-:W-:Y:S01]  /*4d90*/  ISETP.NE.AND P2, PT, R192, 0x1, PT ;  /* 0x00000001c000780c */ /* 0x000fe20003f45270 */
[----:B------:R-:W-:Y:S02]  /*4da0*/  BSSY B1, `(.L_x_18920) ;  /* 0x0000013000017945 */ /* 0x000fe40003800000 */
        /* <DEDUP_REMOVED lines=17> */
.L_x_18921:
[----:B------:R-:W-:-:S07]  /*4ec0*/  MOV R194, R160 ;  /* 0x000000a000c27202 */ /* 0x000fce0000000f00 */
.L_x_18922:
[----:B------:R-:W-:Y:S05]  /*4ed0*/  BSYNC B1 ;  /* 0x0000000000017941 */ /* 0x000fea0003800000 */
.L_x_18920:
        /* <DEDUP_REMOVED lines=16> */
.L_x_18926:
[----:B------:R-:W-:Y:S05]  /*4fe0*/  BSYNC B2 ;  /* 0x0000000000027941 */ /* 0x000fea0003800000 */
.L_x_18925:
        /* <DEDUP_REMOVED lines=43> */
.L_x_18924:
[----:B------:R-:W-:Y:S05]  /*52a0*/  BSYNC B1 ;  /* 0x0000000000017941 */ /* 0x000fea0003800000 */
.L_x_18923:
        /* <DEDUP_REMOVED lines=20> */
.L_x_18928:
[----:B------:R-:W-:-:S07]  /*53f0*/  MOV R194, R160 ;  /* 0x000000a000c27202 */ /* 0x000fce0000000f00 */
.L_x_18929:
[----:B------:R-:W-:Y:S05]  /*5400*/  BSYNC B1 ;  /* 0x0000000000017941 */ /* 0x000fea0003800000 */
.L_x_18927:
        /* <DEDUP_REMOVED lines=16> */
.L_x_18933:
[----:B------:R-:W-:Y:S05]  /*5510*/  BSYNC B2 ;  /* 0x0000000000027941 */ /* 0x000fea0003800000 */
.L_x_18932:
        /* <DEDUP_REMOVED lines=43> */
.L_x_18931:
[----:B------:R-:W-:Y:S05]  /*57d0*/  BSYNC B1 ;  /* 0x0000000000017941 */ /* 0x000fea0003800000 */
.L_x_18930:
        /* <DEDUP_REMOVED lines=21> */
.L_x_18935:
[----:B------:R-:W-:-:S07]  /*5930*/  MOV R137, R160 ;  /* 0x000000a000897202 */ /* 0x000fce0000000f00 */
.L_x_18936:
[----:B------:R-:W-:Y:S05]  /*5940*/  BSYNC B1 ;  /* 0x0000000000017941 */ /* 0x000fea0003800000 */
.L_x_18934:
        /* <DEDUP_REMOVED lines=16> */
.L_x_18940:
[----:B------:R-:W-:Y:S05]  /*5a50*/  BSYNC B2 ;  /* 0x0000000000027941 */ /* 0x000fea0003800000 */
.L_x_18939:
        /* <DEDUP_REMOVED lines=43> */
.L_x_18938:
[----:B------:R-:W-:Y:S05]  /*5d10*/  BSYNC B1 ;  /* 0x0000000000017941 */ /* 0x000fea0003800000 */
.L_x_18937:
        /* <DEDUP_REMOVED lines=20> */
.L_x_18942:
[----:B------:R-:W-:-:S07]  /*5e60*/  MOV R138, R160 ;  /* 0x000000a0008a7202 */ /* 0x000fce0000000f00 */
.L_x_18943:
[----:B------:R-:W-:Y:S05]  /*5e70*/  BSYNC B1 ;  /* 0x0000000000017941 */ /* 0x000fea0003800000 */
.L_x_18941:
        /* <DEDUP_REMOVED lines=16> */
.L_x_18947:
[----:B------:R-:W-:Y:S05]  /*5f80*/  BSYNC B2 ;  /* 0x0000000000027941 */ /* 0x000fea0003800000 */
.L_x_18946:
        /* <DEDUP_REMOVED lines=43> */
.L_x_18945:
[----:B------:R-:W-:Y:S05]  /*6240*/  BSYNC B1 ;  /* 0x0000000000017941 */ /* 0x000fea0003800000 */
.L_x_18944:
        /* <DEDUP_REMOVED lines=21> */
.L_x_18949:
[----:B------:R-:W-:-:S07]  /*63a0*/  MOV R196, R160 ;  /* 0x000000a000c47202 */ /* 0x000fce0000000f00 */
.L_x_18950:
[----:B------:R-:W-:Y:S05]  /*63b0*/  BSYNC B1 ;  /* 0x0000000000017941 */ /* 0x000fea0003800000 */
.L_x_18948:
        /* <DEDUP_REMOVED lines=18> */
.L_x_18954:
[----:B------:R-:W-:Y:S05]  /*64e0*/  BSYNC B2 ;  /* 0x0000000000027941 */ /* 0x000fea0003800000 */
.L_x_18953:
        /* <DEDUP_REMOVED lines=43> */
.L_x_18952:
[----:B------:R-:W-:Y:S05]  /*67a0*/  BSYNC B1 ;  /* 0x0000000000017941 */ /* 0x000fea0003800000 */
.L_x_18951:
[----:B------:R-:W-:Y:S01]  /*67b0*/  SEL R199, RZ, 0x1, P1 ;  /* 0x00000001ffc77807 */ /* 0x000fe20000800000 */
[----:B------:R-:W-:Y:S01]  /*67c0*/  IMAD.U32 R139, R139, 0x10000, RZ ;  /* 0x000100008b8b7824 */ /* 0x000fe200078e00ff */
[----:B------:R-:W-:Y:S02]  /*67d0*/  LEA R194, P1, R157, UR8, 0x5 ;  /* 0x000000089dc27c11 */ /* 0x000fe4000f8228ff */
        /* <DEDUP_REMOVED lines=8> */
[----:B------:R-:W-:Y:S01]  /*6860*/  IMAD.WIDE.U32 R196, R199, 0x10000, RZ ;  /* 0x00010000c7c47825 */ /* 0x000fe200078e00ff */
[----:B------:R-:W-:Y:S01]  /*6870*/  LEA.HI.X R193, R157, UR11, RZ, 0x3, P1 ;  /* 0x0000000b9dc17c11 */ /* 0x000fe200088f1cff */
[----:B------:R2:W-:Y:S01]  /*6880*/  STG.E.128 desc[UR4][R194.64], R112 ;  /* 0x00000070c2007986 */ /* 0x0005e2000c101d04 */
        /* <DEDUP_REMOVED lines=20> */
.L_x_18898:
[----:B------:R-:W-:Y:S05]  /*69d0*/  BSYNC B0 ;  /* 0x0000000000007941 */ /* 0x000fea0003800000 */
.L_x_18897:
        /* <DEDUP_REMOVED lines=15> */
[----:B--2---:R-:W-:-:S11]  /*6ad0*/  VIADD R192, R163, 0x1 ;  /* 0x00000001a3c07836 */ /* 0x004fd60000000000 */
        /* <DEDUP_REMOVED lines=9> */
.L_x_18958:
[----:B------:R-:W-:-:S07]  /*6b70*/  IMAD.MOV.U32 R190, RZ, RZ, R160 ;  /* 0x000000ffffbe7224 */ /* 0x000fce00078e00a0 */
.L_x_18959:
[----:B------:R-:W-:Y:S05]  /*6b80*/  BSYNC B1 ;  /* 0x0000000000017941 */ /* 0x000fea0003800000 */
.L_x_18957:
        /* <DEDUP_REMOVED lines=16> */
.L_x_18963:
[----:B------:R-:W-:Y:S05]  /*6c90*/  BSYNC B2 ;  /* 0x0000000000027941 */ /* 0x000fea0003800000 */
.L_x_18962:
        /* <DEDUP_REMOVED lines=44> */
.L_x_18961:
[----:B------:R-:W-:Y:S05]  /*6f60*/  BSYNC B1 ;  /* 0x0000000000017941 */ /* 0x000fea0003800000 */
.L_x_18960:
        /* <DEDUP_REMOVED lines=8> */
[----:B------:R-:W1:Y:S01]  /*6ff0*/  LDC R158, c[0x0][0x298] ;  /* 0x0000a600ff9e7b82 */ /* 0x000e620000000800 */
[----:B------:R-:W-:Y:S02]  /*7000*/  PRMT R140, R140, 0x7632, R140 ;  /* 0x000076328c8c7816 */ /* 0x000fe4000000008c */
[----:B------:R-:W-:Y:S01]  /*7010*/  ISETP.NE.AND.EX P0, PT, R117, RZ, PT, P0 ;  /* 0x000000ff7500720c */ /* 0x000fe20003f05300 */
[----:B------:R-:W-:-:S05]  /*7020*/  FFMA.FTZ R118, R119, R190, 1.1641532182693481445e-10 ;  /* 0x2f00000077767423 */ /* 0x000fca00000100be */
        /* <DEDUP_REMOVED lines=16> */
.L_x_18965:
[----:B------:R-:W-:-:S07]  /*7130*/  MOV R117, R160 ;  /* 0x000000a000757202 */ /* 0x000fce0000000f00 */
.L_x_18966:
[----:B------:R-:W-:Y:S05]  /*7140*/  BSYNC B1 ;  /* 0x0000000000017941 */ /* 0x000fea0003800000 */
.L_x_18964:
        /* <DEDUP_REMOVED lines=16> */
.L_x_18970:
[----:B------:R-:W-:Y:S05]  /*7250*/  BSYNC B2 ;  /* 0x0000000000027941 */ /* 0x000fea0003800000 */
.L_x_18969:
        /* <DEDUP_REMOVED lines=43> */
.L_x_18968:
[----:B------:R-:W-:Y:S05]  /*7510*/  BSYNC B1 ;  /* 0x0000000000017941 */ /* 0x000fea0003800000 */
.L_x_18967:
        /* <DEDUP_REMOVED lines=22> */
.L_x_18972:
[----:B------:R-:W-:-:S07]  /*7680*/  IMAD.MOV.U32 R140, RZ, RZ, R160 ;  /* 0x000000ffff8c7224 */ /* 0x000fce00078e00a0 */
.L_x_18973:
[----:B------:R-:W-:Y:S05]  /*7690*/  BSYNC B1 ;  /* 0x0000000000017941 */ /* 0x000fea0003800000 */
.L_x_18971:
        /* <DEDUP_REMOVED lines=16> */
.L_x_18977:
[----:B------:R-:W-:Y:S05]  /*77a0*/  BSYNC B2 ;  /* 0x0000000000027941 */ /* 0x000fea0003800000 */
.L_x_18976:
        /* <DEDUP_REMOVED lines=43> */
.L_x_18975:
[----:B------:R-:W-:Y:S05]  /*7a60*/  BSYNC B1 ;  /* 0x0000000000017941 */ /* 0x000fea0003800000 */
.L_x_18974:
        /* <DEDUP_REMOVED lines=21> */
.L_x_18979:
[----:B------:R-:W-:-:S07]  /*7bc0*/  MOV R194, R160 ;  /* 0x000000a000c27202 */ /* 0x000fce0000000f00 */
.L_x_18980:
[----:B------:R-:W-:Y:S05]  /*7bd0*/  BSYNC B1 ;  /* 0x0000000000017941 */ /* 0x000fea0003800000 */
.L_x_18978:
        /* <DEDUP_REMOVED lines=16> */
.L_x_18984:
[----:B------:R-:W-:Y:S05]  /*7ce0*/  BSYNC B2 ;  /* 0x0000000000027941 */ /* 0x000fea0003800000 */
.L_x_18983:
        /* <DEDUP_REMOVED lines=43> */
.L_x_18982:
[----:B------:R-:W-:Y:S05]  /*7fa0*/  BSYNC B1 ;  /* 0x0000000000017941 */ /* 0x000fea0003800000 */
.L_x_18981:
        /* <DEDUP_REMOVED lines=20> */
.L_x_18986:
[----:B------:R-:W-:-:S07]  /*80f0*/  IMAD.MOV.U32 R194, RZ, RZ, R160 ;  /* 0x000000ffffc27224 */ /* 0x000fce00078e00a0 */
.L_x_18987:
[----:B------:R-:W-:Y:S05]  /*8100*/  BSYNC B1 ;  /* 0x0000000000017941 */ /* 0x000fea0003800000 */
.L_x_18985:
        /* <DEDUP_REMOVED lines=16> */
.L_x_18991:
[----:B------:R-:W-:Y:S05]  /*8210*/  BSYNC B2 ;  /* 0x0000000000027941 */ /* 0x000fea0003800000 */
.L_x_18990:
        /* <DEDUP_REMOVED lines=43> */
.L_x_18989:
[----:B------:R-:W-:Y:S05]  /*84d0*/  BSYNC B1 ;  /* 0x0000000000017941 */ /* 0x000fea0003800000 */
.L_x_18988:
        /* <DEDUP_REMOVED lines=21> */
.L_x_18993:
[----:B------:R-:W-:-:S07]  /*8630*/  MOV R141, R160 ;  /* 0x000000a0008d7202 */ /* 0x000fce0000000f00 */
.L_x_18994:
[----:B------:R-:W-:Y:S05]  /*8640*/  BSYNC B1 ;  /* 0x0000000000017941 */ /* 0x000fea0003800000 */
.L_x_18992:
        /* <DEDUP_REMOVED lines=16> */
.L_x_18998:
[----:B------:R-:W-:Y:S05]  /*8750*/  BSYNC B2 ;  /* 0x0000000000027941 */ /* 0x000fea0003800000 */
.L_x_18997:
        /* <DEDUP_REMOVED lines=43> */
.L_x_18996:
[----:B------:R-:W-:Y:S05]  /*8a10*/  BSYNC B1 ;  /* 0x0000000000017941 */ /* 0x000fea0003800000 */
.L_x_18995:
        /* <DEDUP_REMOVED lines=20> */
.L_x_19000:
[----:B------:R-:W-:-:S07]  /*8b60*/  IMAD.MOV.U32 R142, RZ, RZ, R160 ;  /* 0x000000ffff8e7224 */ /* 0x000fce00078e00a0 */
.L_x_19001:
[----:B------:R-:W-:Y:S05]  /*8b70*/  BSYNC B1 ;  /* 0x0000000000017941 */ /* 0x000fea0003800000 */
.L_x_18999:
        /* <DEDUP_REMOVED lines=16> */
.L_x_19005:
[----:B------:R-:W-:Y:S05]  /*8c80*/  BSYNC B2 ;  /* 0x0000000000027941 */ /* 0x000fea0003800000 */
.L_x_19004:
        /* <DEDUP_REMOVED lines=43> */
.L_x_19003:
[----:B------:R-:W-:Y:S05]  /*8f40*/  BSYNC B1 ;  /* 0x0000000000017941 */ /* 0x000fea0003800000 */
.L_x_19002:
[----:B------:R-:W-:Y:S01]  /*8f50*/  I2FP.F32.U32 R163, R142 ;  /* 0x0000008e00a37245 */ /* 0x000fe20000201000 */
[C---:B------:R-:W-:Y:S01]  /*8f60*/  IMAD.U32 R193, R143.reuse, 0x10000, RZ ;  /* 0x000100008fc17824 */ /* 0x040fe200078e00ff */
[C---:B------:R-:W-:Y:S01]  /*8f70*/  ISETP.NE.AND P6, PT, R192.reuse, 0x1, PT ;  /* 0x00000001c000780c */ /* 0x040fe20003fc5270 */
        /* <DEDUP_REMOVED lines=18> */
.L_x_19007:
[----:B------:R-:W-:-:S07]  /*90a0*/  MOV R196, R160 ;  /* 0x000000a000c47202 */ /* 0x000fce0000000f00 */
.L_x_19008:
[----:B------:R-:W-:Y:S05]  /*90b0*/  BSYNC B1 ;  /* 0x0000000000017941 */ /* 0x000fea0003800000 */
.L_x_19006:
        /* <DEDUP_REMOVED lines=18> */
.L_x_19012:
[----:B------:R-:W-:Y:S05]  /*91e0*/  BSYNC B2 ;  /* 0x0000000000027941 */ /* 0x000fea0003800000 */
.L_x_19011:
        /* <DEDUP_REMOVED lines=43> */
.L_x_19010:
[----:B------:R-:W-:Y:S05]  /*94a0*/  BSYNC B1 ;  /* 0x0000000000017941 */ /* 0x000fea0003800000 */
.L_x_19009:
[----:B------:R-:W-:Y:S02]  /*94b0*/  SEL R199, RZ, 0x1, P1 ;  /* 0x00000001ffc77807 */ /* 0x000fe40000800000 */
[C---:B------:R-:W-:Y:S02]  /*94c0*/  LEA R194, P1, R157.reuse, UR8, 0x5 ;  /* 0x000000089dc27c11 */ /* 0x040fe4000f8228ff */
[----:B------:R-:W-:Y:S02]  /*94d0*/  I2FP.F32.U32 R197, R196 ;  /* 0x000000c400c57245 */ /* 0x000fe40000201000 */
[C---:B------:R-:W-:Y:S02]  /*94e0*/  LEA.HI.X R195, R157.reuse, UR9, RZ, 0x5, P1 ;  /* 0x000000099dc37c11 */ /* 0x040fe400088f2cff */
[----:B------:R-:W-:Y:S01]  /*94f0*/  LEA R192, P1, R157, UR10, 0x3 ;  /* 0x0000000a9dc07c11 */ /* 0x000fe2000f8218ff */
[----:B------:R-:W-:Y:S01]  /*9500*/  FFMA.FTZ R190, R197, R190, 1.1641532182693481445e-10 ;  /* 0x2f000000c5be7423 */ /* 0x000fe200000100be */
[----:B------:R-:W-:Y:S01]  /*9510*/  SHF.L.U32 R143, R143, 0x10, RZ ;  /* 0x000000108f8f7819 */ /* 0x000fe200000006ff */
[----:B------:R-:W-:Y:S01]  /*9520*/  IMAD.WIDE.U32 R196, R199, 0x10000, RZ ;  /* 0x00010000c7c47825 */ /* 0x000fe200078e00ff */
[----:B------:R-:W-:Y:S01]  /*9530*/  SEL R205, RZ, 0x10000, P5 ;  /* 0x00010000ffcd7807 */ /* 0x000fe20002800000 */
[----:B------:R0:W-:Y:S01]  /*9540*/  STG.E.128 desc[UR4][R194.64], R116 ;  /* 0x00000074c2007986 */ /* 0x0001e2000c101d04 */
[----:B------:R-:W-:Y:S01]  /*9550*/  LOP3.LUT P5, RZ, R191, 0x2, RZ, 0xc0, !PT ;  /* 0x00000002bfff7812 */ /* 0x000fe200078ac0ff */
[----:B------:R-:W-:Y:S01]  /*9560*/  FMUL.FTZ R143, R143, R156 ;  /* 0x0000009c8f8f7220 */ /* 0x000fe20000410000 */
[C---:B------:R-:W-:Y:S01]  /*9570*/  LEA.HI.X R193, R157.reuse, UR11, RZ, 0x3, P1 ;  /* 0x0000000b9dc17c11 */ /* 0x040fe200088f1cff */
[----:B------:R-:W-:Y:S01]  /*9580*/  VIADD R157, R157, 0x20 ;  /* 0x000000209d9d7836 */ /* 0x000fe20000000000 */
[----:B------:R-:W-:Y:S01]  /*9590*/  FSETP.GTU.FTZ.AND P1, PT, R190, R159, PT ;  /* 0x0000009fbe00720b */ /* 0x000fe20003f3c000 */
[----:B------:R-:W-:Y:S01]  /*95a0*/  FMUL.FTZ R143, R143, R158 ;  /* 0x0000009e8f8f7220 */ /* 0x000fe20000410000 */
[----:B------:R-:W-:-:S02]  /*95b0*/  SEL R198, RZ, 0x1, P2 ;  /* 0x00000001ffc67807 */ /* 0x000fc40001000000 */
[----:B------:R-:W-:Y:S02]  /*95c0*/  SEL R200, RZ, 0x1, P5 ;  /* 0x00000001ffc87807 */ /* 0x000fe40002800000 */
[----:B------:R-:W-:Y:S01]  /*95d0*/  SEL R202, RZ, 0x100, P4 ;  /* 0x00000100ffca7807 */ /* 0x000fe20002000000 */
[----:B------:R-:W-:Y:S01]  /*95e0*/  IMAD.WIDE.U32 R158, R198, 0x1000000, RZ ;  /* 0x01000000c69e7825 */ /* 0x000fe200078e00ff */
[----:B------:R-:W-:Y:S02]  /*95f0*/  SEL R190, RZ, 0x1000000, P1 ;  /* 0x01000000ffbe7807 */ /* 0x000fe40000800000 */
[----:B------:R-:W-:Y:S01]  /*9600*/  LOP3.LUT P6, RZ, R191, 0x4, RZ, 0xc0, !PT ;  /* 0x00000004bfff7812 */ /* 0x000fe200078cc0ff */
[----:B------:R-:W-:Y:S01]  /*9610*/  IMAD.WIDE.U32 R198, R200, 0x100, RZ ;  /* 0x00000100c8c67825 */ /* 0x000fe200078e00ff */
[----:B------:R-:W-:Y:S02]  /*9620*/  SEL R203, RZ, 0x1, P3 ;  /* 0x00000001ffcb7807 */ /* 0x000fe40001800000 */
[----:B------:R-:W-:-:S02]  /*9630*/  LOP3.LUT R190, R202, R190, R205, 0xfe, !PT ;  /* 0x000000becabe7212 */ /* 0x000fc400078efecd */
[----:B------:R-:W-:Y:S02]  /*9640*/  FSEL R143, R143, RZ, !P1 ;  /* 0x000000ff8f8f7208 */ /* 0x000fe40004800000 */
[----:B------:R-:W-:Y:S02]  /*9650*/  SEL R201, RZ, 0x1, P6 ;  /* 0x00000001ffc97807 */ /* 0x000fe40003000000 */
[----:B------:R-:W-:Y:S01]  /*9660*/  LOP3.LUT R158, R198, R158, R196, 0xfe, !PT ;  /* 0x0000009ec69e7212 */ /* 0x000fe200078efec4 */
[----:B------:R-:W-:Y:S01]  /*9670*/  @P0 FADD.FTZ R143, R107, R143 ;  /* 0x0000008f6b8f0221 */ /* 0x000fe20000010000 */
[----:B------:R-:W-:Y:S02]  /*9680*/  LOP3.LUT R159, R159, R190, R203, 0xfe, !PT ;  /* 0x000000be9f9f7212 */ /* 0x000fe400078efecb */
[----:B------:R-:W-:Y:S02]  /*9690*/  LOP3.LUT R158, R158, R201, RZ, 0xfc, !PT ;  /* 0x000000c99e9e7212 */ /* 0x000fe400078efcff */
[----:B------:R-:W-:Y:S01]  /*96a0*/  LOP3.LUT R159, R199, R159, R197, 0xfe, !PT ;  /* 0x0000009fc79f7212 */ /* 0x000fe200078efec5 */
[----:B------:R0:W-:Y:S04]  /*96b0*/  STG.E.128 desc[UR4][R194.64+0x10], R140 ;  /* 0x0000108cc2007986 */ /* 0x0001e8000c101d04 */
[----:B------:R0:W-:Y:S02]  /*96c0*/  STG.E.64 desc[UR4][R192.64], R158 ;  /* 0x0000009ec0007986 */ /* 0x0001e4000c101b04 */
.L_x_18956:
[----:B------:R-:W-:Y:S05]  /*96d0*/  BSYNC B0 ;  /* 0x0000000000007941 */ /* 0x000fea0003800000 */
.L_x_18955:
        /* <DEDUP_REMOVED lines=15> */
[----:B--2---:R-:W-:-:S11]  /*97d0*/  IADD3 R192, R163, 0x1, RZ ;  /* 0x00000001a3c07810 */ /* 0x004fd60007ffe0ff */
        /* <DEDUP_REMOVED lines=9> */
.L_x_19016:
[----:B------:R-:W-:-:S07]  /*9870*/  MOV R190, R160 ;  /* 0x000000a000be7202 */ /* 0x000fce0000000f00 */
.L_x_19017:
[----:B------:R-:W-:Y:S05]  /*9880*/  BSYNC B1 ;  /* 0x0000000000017941 */ /* 0x000fea0003800000 */
.L_x_19015:
        /* <DEDUP_REMOVED lines=16> */
.L_x_19021:
[----:B------:R-:W-:Y:S05]  /*9990*/  BSYNC B2 ;  /* 0x0000000000027941 */ /* 0x000fea0003800000 */
.L_x_19020:
        /* <DEDUP_REMOVED lines=44> */
.L_x_19019:
[----:B------:R-:W-:Y:S05]  /*9c60*/  BSYNC B1 ;  /* 0x0000000000017941 */ /* 0x000fea0003800000 */
.L_x_19018:
        /* <DEDUP_REMOVED lines=28> */
.L_x_19023:
[----:B------:R-:W-:-:S07]  /*9e30*/  IMAD.MOV.U32 R121, RZ, RZ, R160 ;  /* 0x000000ffff797224 */ /* 0x000fce00078e00a0 */
.L_x_19024:
[----:B------:R-:W-:Y:S05]  /*9e40*/  BSYNC B1 ;  /* 0x0000000000017941 */ /* 0x000fea0003800000 */
.L_x_19022:
        /* <DEDUP_REMOVED lines=16> */
.L_x_19028:
[----:B------:R-:W-:Y:S05]  /*9f50*/  BSYNC B2 ;  /* 0x0000000000027941 */ /* 0x000fea0003800000 */
.L_x_19027:
        /* <DEDUP_REMOVED lines=43> */
.L_x_19026:
[----:B------:R-:W-:Y:S05]  /*a210*/  BSYNC B1 ;  /* 0x0000000000017941 */ /* 0x000fea0003800000 */
.L_x_19025:
        /* <DEDUP_REMOVED lines=22> */
.L_x_19030:
[----:B------:R-:W-:-:S07]  /*a380*/  MOV R144, R160 ;  /* 0x000000a000907202 */ /* 0x000fce0000000f00 */
.L_x_19031:
[----:B------:R-:W-:Y:S05]  /*a390*/  BSYNC B1 ;  /* 0x0000000000017941 */ /* 0x000fea0003800000 */
.L_x_19029:
        /* <DEDUP_REMOVED lines=16> */
.L_x_19035:
[----:B------:R-:W-:Y:S05]  /*a4a0*/  BSYNC B2 ;  /* 0x0000000000027941 */ /* 0x000fea0003800000 */
.L_x_19034:
        /* <DEDUP_REMOVED lines=43> */
.L_x_19033:
[----:B------:R-:W-:Y:S05]  /*a760*/  BSYNC B1 ;  /* 0x0000000000017941 */ /* 0x000fea0003800000 */
.L_x_19032:
        /* <DEDUP_REMOVED lines=8> */
[----:B------:R-:W-:-:S05]  /*a7f0*/  FMUL.FTZ R163, R163, R158 ;  /* 0x0000009ea3a37220 */ /* 0x000fca0000410000 */
        /* <DEDUP_REMOVED lines=12> */
.L_x_19037:
[----:B------:R-:W-:-:S07]  /*a8c0*/  IMAD.MOV.U32 R194, RZ, RZ, R160 ;  /* 0x000000ffffc27224 */ /* 0x000fce00078e00a0 */
.L_x_19038:
[----:B------:R-:W-:Y:S05]  /*a8d0*/  BSYNC B1 ;  /* 0x0000000000017941 */ /* 0x000fea0003800000 */
.L_x_19036:
        /* <DEDUP_REMOVED lines=16> */
.L_x_19042:
[----:B------:R-:W-:Y:S05]  /*a9e0*/  BSYNC B2 ;  /* 0x0000000000027941 */ /* 0x000fea0003800000 */
.L_x_19041:
        /* <DEDUP_REMOVED lines=43> */
.L_x_19040:
[----:B------:R-:W-:Y:S05]  /*aca0*/  BSYNC B1 ;  /* 0x0000000000017941 */ /* 0x000fea0003800000 */
.L_x_19039:
        /* <DEDUP_REMOVED lines=20> */
.L_x_19044:
[----:B------:R-:W-:-:S07]  /*adf0*/  MOV R194, R160 ;  /* 0x000000a000c27202 */ /* 0x000fce0000000f00 */
.L_x_19045:
[----:B------:R-:W-:Y:S05]  /*ae00*/  BSYNC B1 ;  /* 0x0000000000017941 */ /* 0x000fea0003800000 */
.L_x_19043:
        /* <DEDUP_REMOVED lines=16> */
.L_x_19049:
[----:B------:R-:W-:Y:S05]  /*af10*/  BSYNC B2 ;  /* 0x0000000000027941 */ /* 0x000fea0003800000 */
.L_x_19048:
        /* <DEDUP_REMOVED lines=43> */
.L_x_19047:
[----:B------:R-:W-:Y:S05]  /*b1d0*/  BSYNC B1 ;  /* 0x0000000000017941 */ /* 0x000fea0003800000 */
.L_x_19046:
        /* <DEDUP_REMOVED lines=21> */
.L_x_19051:
[----:B------:R-:W-:-:S07]  /*b330*/  IMAD.MOV.U32 R145, RZ, RZ, R160 ;  /* 0x000000ffff917224 */ /* 0x000fce00078e00a0 */
.L_x_19052:
[----:B------:R-:W-:Y:S05]  /*b340*/  BSYNC B1 ;  /* 0x0000000000017941 */ /* 0x000fea0003800000 */
.L_x_19050:
        /* <DEDUP_REMOVED lines=16> */
.L_x_19056:
[----:B------:R-:W-:Y:S05]  /*b450*/  BSYNC B2 ;  /* 0x0000000000027941 */ /* 0x000fea0003800000 */
.L_x_19055:
        /* <DEDUP_REMOVED lines=43> */
.L_x_19054:
[----:B------:R-:W-:Y:S05]  /*b710*/  BSYNC B1 ;  /* 0x0000000000017941 */ /* 0x000fea0003800000 */
.L_x_19053:
        /* <DEDUP_REMOVED lines=20> */
.L_x_19058:
[----:B------:R-:W-:-:S07]  /*b860*/  MOV R146, R160 ;  /* 0x000000a000927202 */ /* 0x000fce0000000f00 */
.L_x_19059:
[----:B------:R-:W-:Y:S05]  /*b870*/  BSYNC B1 ;  /* 0x0000000000017941 */ /* 0x000fea0003800000 */
.L_x_19057:
        /* <DEDUP_REMOVED lines=16> */
.L_x_19063:
[----:B------:R-:W-:Y:S05]  /*b980*/  BSYNC B2 ;  /* 0x0000000000027941 */ /* 0x000fea0003800000 */
.L_x_19062:
        /* <DEDUP_REMOVED lines=43> */
.L_x_19061:
[----:B------:R-:W-:Y:S05]  /*bc40*/  BSYNC B1 ;  /* 0x0000000000017941 */ /* 0x000fea0003800000 */
.L_x_19060:
[----:B------:R-:W-:Y:S01]  /*bc50*/  I2FP.F32.U32 R163, R146 ;  /* 0x0000009200a37245 */ /* 0x000fe20000201000 */
[----:B------:R-:W-:Y:S01]  /*bc60*/  BSSY B1, `(.L_x_19064) ;  /* 0x0000015000017945 */ /* 0x000fe20003800000 */
[----:B------:R-:W-:Y:S02]  /*bc70*/  SHF.L.U32 R193, R147, 0x10, RZ ;  /* 0x0000001093c17819 */ /* 0x000fe400000006ff */
        /* <DEDUP_REMOVED lines=18> */
.L_x_19065:
[----:B------:R-:W-:-:S07]  /*bda0*/  IMAD.MOV.U32 R196, RZ, RZ, R160 ;  /* 0x000000ffffc47224 */ /* 0x000fce00078e00a0 */
.L_x_19066:
[----:B------:R-:W-:Y:S05]  /*bdb0*/  BSYNC B1 ;  /* 0x0000000000017941 */ /* 0x000fea0003800000 */
.L_x_19064:
        /* <DEDUP_REMOVED lines=18> */
.L_x_19070:
[----:B------:R-:W-:Y:S05]  /*bee0*/  BSYNC B2 ;  /* 0x0000000000027941 */ /* 0x000fea0003800000 */
.L_x_19069:
        /* <DEDUP_REMOVED lines=43> */
.L_x_19068:
[----:B------:R-:W-:Y:S05]  /*c1a0*/  BSYNC B1 ;  /* 0x0000000000017941 */ /* 0x000fea0003800000 */
.L_x_19067:
        /* <DEDUP_REMOVED lines=34> */
.L_x_19014:
[----:B------:R-:W-:Y:S05]  /*c3d0*/  BSYNC B0 ;  /* 0x0000000000007941 */ /* 0x000fea0003800000 */
.L_x_19013:
        /* <DEDUP_REMOVED lines=25> */
.L_x_19074:
[----:B------:R-:W-:-:S07]  /*c570*/  IMAD.MOV.U32 R190, RZ, RZ, R160 ;  /* 0x000000ffffbe7224 */ /* 0x000fce00078e00a0 */
.L_x_19075:
[----:B------:R-:W-:Y:S05]  /*c580*/  BSYNC B1 ;  /* 0x0000000000017941 */ /* 0x000fea0003800000 */
.L_x_19073:
        /* <DEDUP_REMOVED lines=16> */
.L_x_19079:
[----:B------:R-:W-:Y:S05]  /*c690*/  BSYNC B2 ;  /* 0x0000000000027941 */ /* 0x000fea0003800000 */
.L_x_19078:
        /* <DEDUP_REMOVED lines=44> */
.L_x_19077:
[----:B------:R-:W-:Y:S05]  /*c960*/  BSYNC B1 ;  /* 0x0000000000017941 */ /* 0x000fea0003800000 */
.L_x_19076:
        /* <DEDUP_REMOVED lines=28> */
.L_x_19081:
[----:B------:R-:W-:-:S07]  /*cb30*/  MOV R125, R160 ;  /* 0x000000a0007d7202 */ /* 0x000fce0000000f00 */
.L_x_19082:
[----:B------:R-:W-:Y:S05]  /*cb40*/  BSYNC B1 ;  /* 0x0000000000017941 */ /* 0x000fea0003800000 */
.L_x_19080:
        /* <DEDUP_REMOVED lines=16> */
.L_x_19086:
[----:B------:R-:W-:Y:S05]  /*cc50*/  BSYNC B2 ;  /* 0x0000000000027941 */ /* 0x000fea0003800000 */
.L_x_19085:
        /* <DEDUP_REMOVED lines=43> */
.L_x_19084:
[----:B------:R-:W-:Y:S05]  /*cf10*/  BSYNC B1 ;  /* 0x0000000000017941 */ /* 0x000fea0003800000 */
.L_x_19083:
        /* <DEDUP_REMOVED lines=22> */
.L_x_19088:
[----:B------:R-:W-:-:S07]  /*d080*/  IMAD.MOV.U32 R148, RZ, RZ, R160 ;  /* 0x000000ffff947224 */ /* 0x000fce00078e00a0 */
.L_x_19089:
[----:B------:R-:W-:Y:S05]  /*d090*/  BSYNC B1 ;  /* 0x0000000000017941 */ /* 0x000fea0003800000 */
.L_x_19087:
        /* <DEDUP_REMOVED lines=16> */
.L_x_19093:
[----:B------:R-:W-:Y:S05]  /*d1a0*/  BSYNC B2 ;  /* 0x0000000000027941 */ /* 0x000fea0003800000 */
.L_x_19092:
        /* <DEDUP_REMOVED lines=43> */
.L_x_19091:
[----:B------:R-:W-:Y:S05]  /*d460*/  BSYNC B1 ;  /* 0x0000000000017941 */ /* 0x000fea0003800000 */
.L_x_19090:
        /* <DEDUP_REMOVED lines=21> */
.L_x_19095:
[----:B------:R-:W-:-:S07]  /*d5c0*/  MOV R194, R160 ;  /* 0x000000a000c27202 */ /* 0x000fce0000000f00 */
.L_x_19096:
[----:B------:R-:W-:Y:S05]  /*d5d0*/  BSYNC B1 ;  /* 0x0000000000017941 */ /* 0x000fea0003800000 */
.L_x_19094:
        /* <DEDUP_REMOVED lines=16> */
.L_x_19100:
[----:B------:R-:W-:Y:S05]  /*d6e0*/  BSYNC B2 ;  /* 0x0000000000027941 */ /* 0x000fea0003800000 */
.L_x_19099:
        /* <DEDUP_REMOVED lines=43> */
.L_x_19098:
[----:B------:R-:W-:Y:S05]  /*d9a0*/  BSYNC B1 ;  /* 0x0000000000017941 */ /* 0x000fea0003800000 */
.L_x_19097:
        /* <DEDUP_REMOVED lines=20> */
.L_x_19102:
[----:B------:R-:W-:-:S07]  /*daf0*/  IMAD.MOV.U32 R194, RZ, RZ, R160 ;  /* 0x000000ffffc27224 */ /* 0x000fce00078e00a0 */
.L_x_19103:
[----:B------:R-:W-:Y:S05]  /*db00*/  BSYNC B1 ;  /* 0x0000000000017941 */ /* 0x000fea0003800000 */
.L_x_19101:
        /* <DEDUP_REMOVED lines=16> */
.L_x_19107:
[----:B------:R-:W-:Y:S05]  /*dc10*/  BSYNC B2 ;  /* 0x0000000000027941 */ /* 0x000fea0003800000 */
.L_x_19106:
        /* <DEDUP_REMOVED lines=43> */
.L_x_19105:
[----:B------:R-:W-:Y:S05]  /*ded0*/  BSYNC B1 ;  /* 0x0000000000017941 */ /* 0x000fea0003800000 */
.L_x_19104:
        /* <DEDUP_REMOVED lines=21> */
.L_x_19109:
[----:B------:R-:W-:-:S07]  /*e030*/  MOV R149, R160 ;  /* 0x000000a000957202 */ /* 0x000fce0000000f00 */
.L_x_19110:
[----:B------:R-:W-:Y:S05]  /*e040*/  BSYNC B1 ;  /* 0x0000000000017941 */ /* 0x000fea0003800000 */
.L_x_19108:
        /* <DEDUP_REMOVED lines=16> */
.L_x_19114:
[----:B------:R-:W-:Y:S05]  /*e150*/  BSYNC B2 ;  /* 0x0000000000027941 */ /* 0x000fea0003800000 */
.L_x_19113:
        /* <DEDUP_REMOVED lines=43> */
.L_x_19112:
[----:B------:R-:W-:Y:S05]  /*e410*/  BSYNC B1 ;  /* 0x0000000000017941 */ /* 0x000fea0003800000 */
.L_x_19111:
        /* <DEDUP_REMOVED lines=20> */
.L_x_19116:
[----:B------:R-:W-:-:S07]  /*e560*/  IMAD.MOV.U32 R150, RZ, RZ, R160 ;  /* 0x000000ffff967224 */ /* 0x000fce00078e00a0 */
.L_x_19117:
[----:B------:R-:W-:Y:S05]  /*e570*/  BSYNC B1 ;  /* 0x0000000000017941 */ /* 0x000fea0003800000 */
.L_x_19115:
        /* <DEDUP_REMOVED lines=16> */
.L_x_19121:
[----:B------:R-:W-:Y:S05]  /*e680*/  BSYNC B2 ;  /* 0x0000000000027941 */ /* 0x000fea0003800000 */
.L_x_19120:
        /* <DEDUP_REMOVED lines=43> */
.L_x_19119:
[----:B------:R-:W-:Y:S05]  /*e940*/  BSYNC B1 ;  /* 0x0000000000017941 */ /* 0x000fea0003800000 */
.L_x_19118:
        /* <DEDUP_REMOVED lines=21> */
.L_x_19123:
[----:B------:R-:W-:-:S07]  /*eaa0*/  MOV R196, R160 ;  /* 0x000000a000c47202 */ /* 0x000fce0000000f00 */
.L_x_19124:
[----:B------:R-:W-:Y:S05]  /*eab0*/  BSYNC B1 ;  /* 0x0000000000017941 */ /* 0x000fea0003800000 */
.L_x_19122:
        /* <DEDUP_REMOVED lines=18> */
.L_x_19128:
[----:B------:R-:W-:Y:S05]  /*ebe0*/  BSYNC B2 ;  /* 0x0000000000027941 */ /* 0x000fea0003800000 */
.L_x_19127:
        /* <DEDUP_REMOVED lines=43> */
.L_x_19126:
[----:B------:R-:W-:Y:S05]  /*eea0*/  BSYNC B1 ;  /* 0x0000000000017941 */ /* 0x000fea0003800000 */
.L_x_19125:
        /* <DEDUP_REMOVED lines=34> */
.L_x_19072:
[----:B------:R-:W-:Y:S05]  /*f0d0*/  BSYNC B0 ;  /* 0x0000000000007941 */ /* 0x000fea0003800000 */
.L_x_19071:
        /* <DEDUP_REMOVED lines=25> */
.L_x_19132:
[----:B------:R-:W-:-:S07]  /*f270*/  MOV R190, R160 ;  /* 0x000000a000be7202 */ /* 0x000fce0000000f00 */
.L_x_19133:
[----:B------:R-:W-:Y:S05]  /*f280*/  BSYNC B1 ;  /* 0x0000000000017941 */ /* 0x000fea0003800000 */
.L_x_19131:
        /* <DEDUP_REMOVED lines=16> */
.L_x_19137:
[----:B------:R-:W-:Y:S05]  /*f390*/  BSYNC B2 ;  /* 0x0000000000027941 */ /* 0x000fea0003800000 */
.L_x_19136:
        /* <DEDUP_REMOVED lines=44> */
.L_x_19135:
[----:B------:R-:W-:Y:S05]  /*f660*/  BSYNC B1 ;  /* 0x0000000000017941 */ /* 0x000fea0003800000 */
.L_x_19134:
        /* <DEDUP_REMOVED lines=28> */
.L_x_19139:
[----:B------:R-:W-:-:S07]  /*f830*/  IMAD.MOV.U32 R129, RZ, RZ, R160 ;  /* 0x000000ffff817224 */ /* 0x000fce00078e00a0 */
.L_x_19140:
[----:B------:R-:W-:Y:S05]  /*f840*/  BSYNC B1 ;  /* 0x0000000000017941 */ /* 0x000fea0003800000 */
.L_x_19138:
        /* <DEDUP_REMOVED lines=16> */
.L_x_19144:
[----:B------:R-:W-:Y:S05]  /*f950*/  BSYNC B2 ;  /* 0x0000000000027941 */ /* 0x000fea0003800000 */
.L_x_19143:
        /* <DEDUP_REMOVED lines=43> */
.L_x_19142:
[----:B------:R-:W-:Y:S05]  /*fc10*/  BSYNC B1 ;  /* 0x0000000000017941 */ /* 0x000fea0003800000 */
.L_x_19141:
        /* <DEDUP_REMOVED lines=22> */
.L_x_19146:
[----:B------:R-:W-:-:S07]  /*fd80*/  MOV R152, R160 ;  /* 0x000000a000987202 */ /* 0x000fce0000000f00 */
.L_x_19147:
[----:B------:R-:W-:Y:S05]  /*fd90*/  BSYNC B1 ;  /* 0x0000000000017941 */ /* 0x000fea0003800000 */
.L_x_19145:
        /* <DEDUP_REMOVED lines=16> */
.L_x_19151:
[----:B------:R-:W-:Y:S05]  /*fea0*/  BSYNC B2 ;  /* 0x0000000000027941 */ /* 0x000fea0003800000 */
.L_x_19150:
        /* <DEDUP_REMOVED lines=43> */
.L_x_19149:
[----:B------:R-:W-:Y:S05]  /*10160*/  BSYNC B1 ;  /* 0x0000000000017941 */ /* 0x000fea0003800000 */
.L_x_19148:
        /* <DEDUP_REMOVED lines=21> */
.L_x_19153:
[----:B------:R-:W-:-:S07]  /*102c0*/  IMAD.MOV.U32 R194, RZ, RZ, R160 ;  /* 0x000000ffffc27224 */ /* 0x000fce00078e00a0 */
.L_x_19154:
[----:B------:R-:W-:Y:S05]  /*102d0*/  BSYNC B1 ;  /* 0x0000000000017941 */ /* 0x000fea0003800000 */
.L_x_19152:
        /* <DEDUP_REMOVED lines=16> */
.L_x_19158:
[----:B------:R-:W-:Y:S05]  /*103e0*/  BSYNC B2 ;  /* 0x0000000000027941 */ /* 0x000fea0003800000 */
.L_x_19157:
        /* <DEDUP_REMOVED lines=43> */
.L_x_19156:
[----:B------:R-:W-:Y:S05]  /*106a0*/  BSYNC B1 ;  /* 0x0000000000017941 */ /* 0x000fea0003800000 */
.L_x_19155:
        /* <DEDUP_REMOVED lines=20> */
.L_x_19160:
[----:B------:R-:W-:-:S07]  /*107f0*/  MOV R194, R160 ;  /* 0x000000a000c27202 */ /* 0x000fce0000000f00 */
.L_x_19161:
[----:B------:R-:W-:Y:S05]  /*10800*/  BSYNC B1 ;  /* 0x0000000000017941 */ /* 0x000fea0003800000 */
.L_x_19159:
        /* <DEDUP_REMOVED lines=16> */
.L_x_19165:
[----:B------:R-:W-:Y:S05]  /*10910*/  BSYNC B2 ;  /* 0x0000000000027941 */ /* 0x000fea0003800000 */
.L_x_19164:
        /* <DEDUP_REMOVED lines=43> */
.L_x_19163:
[----:B------:R-:W-:Y:S05]  /*10bd0*/  BSYNC B1 ;  /* 0x0000000000017941 */ /* 0x000fea0003800000 */
.L_x_19162:
        /* <DEDUP_REMOVED lines=21> */
.L_x_19167:
[----:B------:R-:W-:-:S07]  /*10d30*/  IMAD.MOV.U32 R153, RZ, RZ, R160 ;  /* 0x000000ffff997224 */ /* 0x000fce00078e00a0 */
.L_x_19168:
[----:B------:R-:W-:Y:S05]  /*10d40*/  BSYNC B1 ;  /* 0x0000000000017941 */ /* 0x000fea0003800000 */
.L_x_19166:
        /* <DEDUP_REMOVED lines=16> */
.L_x_19172:
[----:B------:R-:W-:Y:S05]  /*10e50*/  BSYNC B2 ;  /* 0x0000000000027941 */ /* 0x000fea0003800000 */
.L_x_19171:
        /* <DEDUP_REMOVED lines=43> */
.L_x_19170:
[----:B------:R-:W-:Y:S05]  /*11110*/  BSYNC B1 ;  /* 0x0000000000017941 */ /* 0x000fea0003800000 */
.L_x_19169:
        /* <DEDUP_REMOVED lines=20> */
.L_x_19174:
[----:B------:R-:W-:-:S07]  /*11260*/  MOV R154, R160 ;  /* 0x000000a0009a7202 */ /* 0x000fce0000000f00 */
.L_x_19175:
[----:B------:R-:W-:Y:S05]  /*11270*/  BSYNC B1 ;  /* 0x0000000000017941 */ /* 0x000fea0003800000 */
.L_x_19173:
        /* <DEDUP_REMOVED lines=16> */
.L_x_19179:
[----:B------:R-:W-:Y:S05]  /*11380*/  BSYNC B2 ;  /* 0x0000000000027941 */ /* 0x000fea0003800000 */
.L_x_19178:
        /* <DEDUP_REMOVED lines=43> */
.L_x_19177:
[----:B------:R-:W-:Y:S05]  /*11640*/  BSYNC B1 ;  /* 0x0000000000017941 */ /* 0x000fea0003800000 */
.L_x_19176:
        /* <DEDUP_REMOVED lines=21> */
.L_x_19181:
[----:B------:R-:W-:-:S07]  /*117a0*/  IMAD.MOV.U32 R196, RZ, RZ, R160 ;  /* 0x000000ffffc47224 */ /* 0x000fce00078e00a0 */
.L_x_19182:
[----:B------:R-:W-:Y:S05]  /*117b0*/  BSYNC B1 ;  /* 0x0000000000017941 */ /* 0x000fea0003800000 */
.L_x_19180:
        /* <DEDUP_REMOVED lines=18> */
.L_x_19186:
[----:B------:R-:W-:Y:S05]  /*118e0*/  BSYNC B2 ;  /* 0x0000000000027941 */ /* 0x000fea0003800000 */
.L_x_19185:
        /* <DEDUP_REMOVED lines=43> */
.L_x_19184:
[----:B------:R-:W-:Y:S05]  /*11ba0*/  BSYNC B1 ;  /* 0x0000000000017941 */ /* 0x000fea0003800000 */
.L_x_19183:
[----:B------:R-:W-:Y:S01]  /*11bb0*/  SEL R198, RZ, 0x1, P1 ;  /* 0x00000001ffc67807 */ /* 0x000fe20000800000 */
[----:B------:R-:W-:Y:S01]  /*11bc0*/  IMAD.U32 R155, R155, 0x10000, RZ ;  /* 0x000100009b9b7824 */ /* 0x000fe200078e00ff */
[----:B------:R-:W-:Y:S02]  /*11bd0*/  LEA R194, P1, R157, UR8, 0x5 ;  /* 0x000000089dc27c11 */ /* 0x000fe4000f8228ff */
[----:B------:R-:W-:Y:S01]  /*11be0*/  SEL R205, RZ, 0x10000, P5 ;  /* 0x00010000ffcd7807 */ /* 0x000fe20002800000 */
[----:B------:R-:W-:Y:S01]  /*11bf0*/  FMUL.FTZ R155, R155, R156 ;  /* 0x0000009c9b9b7220 */ /* 0x000fe20000410000 */
[C---:B------:R-:W-:Y:S02]  /*11c00*/  LEA.HI.X R195, R157.reuse, UR9, RZ, 0x5, P1 ;  /* 0x000000099dc37c11 */ /* 0x040fe400088f2cff */
[----:B------:R-:W-:Y:S01]  /*11c10*/  LEA R192, P1, R157, UR10, 0x3 ;  /* 0x0000000a9dc07c11 */ /* 0x000fe2000f8218ff */
[----:B------:R-:W-:Y:S01]  /*11c20*/  FMUL.FTZ R155, R155, R158 ;  /* 0x0000009e9b9b7220 */ /* 0x000fe20000410000 */
[----:B------:R-:W-:Y:S01]  /*11c30*/  LOP3.LUT P5, RZ, R191, 0x2, RZ, 0xc0, !PT ;  /* 0x00000002bfff7812 */ /* 0x000fe200078ac0ff */
[----:B------:R0:W-:Y:S01]  /*11c40*/  STG.E.128 desc[UR4][R194.64], R128 ;  /* 0x00000080c2007986 */ /* 0x0001e2000c101d04 */
[----:B------:R-:W-:-:S02]  /*11c50*/  LEA.HI.X R193, R157, UR11, RZ, 0x3, P1 ;  /* 0x0000000b9dc17c11 */ /* 0x000fc400088f1cff */
[----:B------:R-:W-:Y:S02]  /*11c60*/  I2FP.F32.U32 R157, R196 ;  /* 0x000000c4009d7245 */ /* 0x000fe40000201000 */
[----:B------:R-:W-:Y:S02]  /*11c70*/  SEL R197, RZ, 0x1, P2 ;  /* 0x00000001ffc57807 */ /* 0x000fe40001000000 */
[----:B------:R-:W-:Y:S01]  /*11c80*/  SEL R199, RZ, 0x1, P5 ;  /* 0x00000001ffc77807 */ /* 0x000fe20002800000 */
[----:B------:R-:W-:Y:S01]  /*11c90*/  FFMA.FTZ R190, R157, R190, 1.1641532182693481445e-10 ;  /* 0x2f0000009dbe7423 */ /* 0x000fe200000100be */
[----:B------:R-:W-:Y:S01]  /*11ca0*/  SEL R200, RZ, 0x100, P4 ;  /* 0x00000100ffc87807 */ /* 0x000fe20002000000 */
[----:B------:R-:W-:Y:S01]  /*11cb0*/  IMAD.WIDE.U32 R156, R197, 0x1000000, RZ ;  /* 0x01000000c59c7825 */ /* 0x000fe200078e00ff */
[----:B------:R-:W-:Y:S02]  /*11cc0*/  LOP3.LUT P6, RZ, R191, 0x4, RZ, 0xc0, !PT ;  /* 0x00000004bfff7812 */ /* 0x000fe400078cc0ff */
[----:B------:R-:W-:Y:S01]  /*11cd0*/  FSETP.GTU.FTZ.AND P1, PT, R190, R159, PT ;  /* 0x0000009fbe00720b */ /* 0x000fe20003f3c000 */
[----:B------:R-:W-:Y:S01]  /*11ce0*/  IMAD.WIDE.U32 R158, R198, 0x10000, RZ ;  /* 0x00010000c69e7825 */ /* 0x000fe200078e00ff */
[----:B------:R-:W-:-:S02]  /*11cf0*/  SEL R203, RZ, 0x1, P3 ;  /* 0x00000001ffcb7807 */ /* 0x000fc40001800000 */
[----:B------:R-:W-:Y:S01]  /*11d00*/  SEL R190, RZ, 0x1000000, P1 ;  /* 0x01000000ffbe7807 */ /* 0x000fe20000800000 */
[----:B------:R-:W-:Y:S01]  /*11d10*/  IMAD.WIDE.U32 R196, R199, 0x100, RZ ;  /* 0x00000100c7c47825 */ /* 0x000fe200078e00ff */
[----:B------:R-:W-:Y:S02]  /*11d20*/  FSEL R155, R155, RZ, !P1 ;  /* 0x000000ff9b9b7208 */ /* 0x000fe40004800000 */
[----:B------:R-:W-:Y:S02]  /*11d30*/  LOP3.LUT R190, R200, R190, R205, 0xfe, !PT ;  /* 0x000000bec8be7212 */ /* 0x000fe400078efecd */
[----:B------:R-:W-:Y:S01]  /*11d40*/  SEL R201, RZ, 0x1, P6 ;  /* 0x00000001ffc97807 */ /* 0x000fe20003000000 */
[----:B------:R-:W-:Y:S01]  /*11d50*/  @P0 FADD.FTZ R155, R107, R155 ;  /* 0x0000009b6b9b0221 */ /* 0x000fe20000010000 */
[----:B------:R-:W-:Y:S02]  /*11d60*/  LOP3.LUT R156, R196, R156, R158, 0xfe, !PT ;  /* 0x0000009cc49c7212 */ /* 0x000fe400078efe9e */
[----:B------:R-:W-:-:S02]  /*11d70*/  LOP3.LUT R157, R157, R190, R203, 0xfe, !PT ;  /* 0x000000be9d9d7212 */ /* 0x000fc400078efecb */
[----:B------:R-:W-:Y:S01]  /*11d80*/  LOP3.LUT R156, R156, R201, RZ, 0xfc, !PT ;  /* 0x000000c99c9c7212 */ /* 0x000fe200078efcff */
[----:B------:R0:W-:Y:S01]  /*11d90*/  STG.E.128 desc[UR4][R194.64+0x10], R152 ;  /* 0x00001098c2007986 */ /* 0x0001e2000c101d04 */
[----:B------:R-:W-:-:S05]  /*11da0*/  LOP3.LUT R157, R197, R157, R159, 0xfe, !PT ;  /* 0x0000009dc59d7212 */ /* 0x000fca00078efe9f */
[----:B------:R0:W-:Y:S02]  /*11db0*/  STG.E.64 desc[UR4][R192.64], R156 ;  /* 0x0000009cc0007986 */ /* 0x0001e4000c101b04 */
.L_x_19130:
[----:B------:R-:W-:Y:S05]  /*11dc0*/  BSYNC B0 ;  /* 0x0000000000007941 */ /* 0x000fea0003800000 */
.L_x_19129:
[----:B0-----:R-:W-:Y:S01]  /*11dd0*/  FADD.FTZ R156, RZ, R108 ;  /* 0x0000006cff9c7221 */ /* 0x001fe20000010000 */
        /* <DEDUP_REMOVED lines=14> */
[----:B--2---:R-:W-:Y:S02]  /*11ec0*/  FSEL R159, R156, RZ, P0 ;  /* 0x000000ff9c9f7208 */ /* 0x004fe40000000000 */
        /* <DEDUP_REMOVED lines=161> */
.L_x_19212:
[----:B------:R-:W-:Y:S01]  /*128e0*/  FMUL.FTZ R0, R156, R156 ;  /* 0x0000009c9c007220 */ /* 0x000fe20000410000 */
[C---:B------:R-:W-:Y:S01]  /*128f0*/  LOP3.LUT P1, RZ, R191.reuse, 0x400, RZ, 0xc0, !PT ;  /* 0x00000400bfff7812 */ /* 0x040fe2000782c0ff */
[----:B0-2---:R-:W-:Y:S01]  /*12900*/  FADD.FTZ R190, R190, R195 ;  /* 0x000000c3bebe7221 */ /* 0x005fe20000010000 */
[----:B------:R-:W0:Y:S01]  /*12910*/  @!P5 LDC.64 R158, c[0x0][0x250] ;  /* 0x00009400ff9edb82 */ /* 0x000e220000000a00 */
[----:B------:R-:W-:Y:S01]  /*12920*/  LOP3.LUT P0, RZ, R191, 0x8, RZ, 0xc0, !PT ;  /* 0x00000008bfff7812 */ /* 0x000fe2000780c0ff */
[----:B------:R-:W-:Y:S01]  /*12930*/  BSSY B0, `(.L_x_19188) ;  /* 0x000002c000007945 */ /* 0x000fe20003800000 */
[----:B------:R-:W-:Y:S01]  /*12940*/  FSEL R0, R0, RZ, P1 ;  /* 0x000000ff00007208 */ /* 0x000fe20000800000 */
[----:B------:R-:W-:Y:S01]  /*12950*/  FFMA.FTZ R157, R190, R157, UR7 ;  /* 0x00000007be9d7e23 */ /* 0x000fe2000801009d */
        /* <DEDUP_REMOVED lines=41> */
.L_x_19189:
[----:B------:R-:W-:Y:S05]  /*12bf0*/  BSYNC B0 ;  /* 0x0000000000007941 */ /* 0x000fea0003800000 */
.L_x_19188:
        /* <DEDUP_REMOVED lines=35> */
.L_x_19191:
[----:B------:R-:W-:Y:S05]  /*12e30*/  BSYNC B0 ;  /* 0x0000000000007941 */ /* 0x000fea0003800000 */
.L_x_19190:
        /* <DEDUP_REMOVED lines=35> */
.L_x_19193:
[----:B------:R-:W-:Y:S05]  /*13070*/  BSYNC B0 ;  /* 0x0000000000007941 */ /* 0x000fea0003800000 */
.L_x_19192:
        /* <DEDUP_REMOVED lines=35> */
.L_x_19195:
[----:B------:R-:W-:Y:S05]  /*132b0*/  BSYNC B0 ;  /* 0x0000000000007941 */ /* 0x000fea0003800000 */
.L_x_19194:
        /* <DEDUP_REMOVED lines=35> */
.L_x_19197:
[----:B------:R-:W-:Y:S05]  /*134f0*/  BSYNC B0 ;  /* 0x0000000000007941 */ /* 0x000fea0003800000 */
.L_x_19196:
        /* <DEDUP_REMOVED lines=34> */
.L_x_19199:
[----:B------:R-:W-:Y:S05]  /*13720*/  BSYNC B0 ;  /* 0x0000000000007941 */ /* 0x000fea0003800000 */
.L_x_19198:
[----:B012---:R-:W0:Y:S02]  /*13730*/  LDC.64 R156, c[0x0][0x210] ;  /* 0x00008400ff9c7b82 */ /* 0x007e240000000a00 */
[----:B0-----:R-:W-:-:S05]  /*13740*/  IMAD R170, R156, 0x4, R170 ;  /* 0x000000049caa7824 */ /* 0x001fca00078e02aa */
[----:B------:R-:W-:-:S13]  /*13750*/  ISETP.GE.AND P0, PT, R170, R157, PT ;  /* 0x0000009daa00720c */ /* 0x000fda0003f06270 */
[----:B------:R-:W-:Y:S05]  /*13760*/  @!P0 BRA `(.L_x_19200) ;  /* 0xfffffed400e88947 */ /* 0x000fea000383ffff */
[----:B------:R-:W-:Y:S05]  /*13770*/  EXIT ;  /* 0x000000000000794d */ /* 0x000fea0003800000 */
.L_x_19187:
[----:B------:R-:W-:Y:S01]  /*13780*/  HFMA2.MMA R199, -RZ, RZ, 0, 1.847743988037109375e-06 ;  /* 0x0000001fffc77435 */ /* 0x000fe200000001ff */
[----:B------:R-:W-:Y:S01]  /*13790*/  BSSY B0, `(.L_x_19201) ;  /* 0x0000007000007945 */ /* 0x000fe20003800000 */
[----:B------:R-:W-:Y:S01]  /*137a0*/  MOV R197, R159 ;  /* 0x0000009f00c57202 */ /* 0x000fe20000000f00 */
[----:B------:R-:W-:Y:S02]  /*137b0*/  IMAD.MOV.U32 R196, RZ, RZ, 0x1 ;  /* 0x00000001ffc47424 */ /* 0x000fe400078e00ff */
[----:B------:R-:W-:-:S07]  /*137c0*/  IMAD.MOV.U32 R194, RZ, RZ, -0x1 ;  /* 0xffffffffffc27424 */ /* 0x000fce00078e00ff */
[----:B-1-345:R-:W-:Y:S05]  /*137d0*/  WARPSYNC.COLLECTIVE R194, `(.L_x_19202) ;  /* 0x00000000c2087348 */ /* 0x03afea0003c00000 */
[----:B------:R0:W2:Y:S02]  /*137e0*/  SHFL.BFLY P6, R195, R197, R196, R199 ;  /* 0x0c0000c4c5c37389 */ /* 0x0000a400000c00c7 */
[----:B012345:R-:W-:Y:S01]  /*137f0*/  ENDCOLLECTIVE ;  /* 0x000000000000791b */ /* 0x03ffe20003800000 */
.L_x_19202:
[----:B------:R-:W-:Y:S05]  /*13800*/  BSYNC B0 ;  /* 0x0000000000007941 */ /* 0x000fea0003800000 */
.L_x_19201:
        /* <DEDUP_REMOVED lines=9> */
.L_x_19203:
[----:B------:R-:W-:Y:S02]  /*138a0*/  IMAD.MOV.U32 R196, RZ, RZ, 0x4 ;  /* 0x00000004ffc47424 */ /* 0x000fe400078e00ff */
[----:B------:R-:W-:-:S04]  /*138b0*/  IMAD.MOV.U32 R157, RZ, RZ, R195 ;  /* 0x000000ffff9d7224 */ /* 0x000fc800078e00c3 */
[----:B------:R-:W-:-:S05]  /*138c0*/  FADD.FTZ R190, R158, R157 ;  /* 0x0000009d9ebe7221 */ /* 0x000fca0000010000 */
[----:B------:R-:W-:-:S07]  /*138d0*/  MOV R197, R190 ;  /* 0x000000be00c57202 */ /* 0x000fce0000000f00 */
[----:B------:R-:W-:Y:S05]  /*138e0*/  WARPSYNC.COLLECTIVE R194, `(.L_x_19204) ;  /* 0x00000000c2087348 */ /* 0x000fea0003c00000 */
[----:B------:R0:W1:Y:S02]  /*138f0*/  SHFL.BFLY P6, R195, R197, R196, R199 ;  /* 0x0c0000c4c5c37389 */ /* 0x00006400000c00c7 */
[----:B01----:R-:W-:Y:S01]  /*13900*/  ENDCOLLECTIVE ;  /* 0x000000000000791b */ /* 0x003fe20003800000 */
.L_x_19204:
[----:B------:R-:W-:Y:S01]  /*13910*/  HFMA2.MMA R196, -RZ, RZ, 0, 4.76837158203125e-07 ;  /* 0x00000008ffc47435 */ /* 0x000fe200000001ff */
[----:B------:R-:W-:-:S05]  /*13920*/  MOV R157, R195 ;  /* 0x000000c3009d7202 */ /* 0x000fca0000000f00 */
[----:B------:R-:W-:-:S04]  /*13930*/  FADD.FTZ R192, R190, R157 ;  /* 0x0000009dbec07221 */ /* 0x000fc80000010000 */
[----:B------:R-:W-:-:S07]  /*13940*/  IMAD.MOV.U32 R197, RZ, RZ, R192 ;  /* 0x000000ffffc57224 */ /* 0x000fce00078e00c0 */
[----:B------:R-:W-:Y:S05]  /*13950*/  WARPSYNC.COLLECTIVE R194, `(.L_x_19205) ;  /* 0x00000000c2087348 */ /* 0x000fea0003c00000 */
[----:B------:R0:W1:Y:S02]  /*13960*/  SHFL.BFLY P6, R195, R197, R196, R199 ;  /* 0x0c0000c4c5c37389 */ /* 0x00006400000c00c7 */
[----:B01----:R-:W-:Y:S01]  /*13970*/  ENDCOLLECTIVE ;  /* 0x000000000000791b */ /* 0x003fe20003800000 */
.L_x_19205:
        /* <DEDUP_REMOVED lines=8> */
.L_x_19206:
        /* <DEDUP_REMOVED lines=106> */
.L_x_19207:
[----:B------:R-:W-:Y:S02]  /*140a0*/  IMAD.MOV.U32 R196, RZ, RZ, 0x2 ;  /* 0x00000002ffc47424 */ /* 0x000fe400078e00ff */
[----:B------:R-:W-:-:S04]  /*140b0*/  IMAD.MOV.U32 R159, RZ, RZ, R195 ;  /* 0x000000ffff9f7224 */ /* 0x000fc800078e00c3 */
[----:B------:R-:W-:-:S05]  /*140c0*/  FADD.FTZ R159, R0, R159 ;  /* 0x0000009f009f7221 */ /* 0x000fca0000010000 */
[----:B------:R-:W-:-:S07]  /*140d0*/  MOV R197, R159 ;  /* 0x0000009f00c57202 */ /* 0x000fce0000000f00 */
[----:B------:R-:W-:Y:S05]  /*140e0*/  WARPSYNC.COLLECTIVE R194, `(.L_x_19208) ;  /* 0x00000000c2087348 */ /* 0x000fea0003c00000 */
[----:B------:R0:W1:Y:S02]  /*140f0*/  SHFL.BFLY P6, R195, R197, R196, R199 ;  /* 0x0c0000c4c5c37389 */ /* 0x00006400000c00c7 */
[----:B01----:R-:W-:Y:S01]  /*14100*/  ENDCOLLECTIVE ;  /* 0x000000000000791b */ /* 0x003fe20003800000 */
.L_x_19208:
[----:B------:R-:W-:Y:S01]  /*14110*/  HFMA2.MMA R196, -RZ, RZ, 0, 2.384185791015625e-07 ;  /* 0x00000004ffc47435 */ /* 0x000fe200000001ff */
[----:B------:R-:W-:-:S05]  /*14120*/  MOV R158, R195 ;  /* 0x000000c3009e7202 */ /* 0x000fca0000000f00 */
[----:B------:R-:W-:-:S04]  /*14130*/  FADD.FTZ R158, R159, R158 ;  /* 0x0000009e9f9e7221 */ /* 0x000fc80000010000 */
[----:B------:R-:W-:-:S07]  /*14140*/  IMAD.MOV.U32 R197, RZ, RZ, R158 ;  /* 0x000000ffffc57224 */ /* 0x000fce00078e009e */
[----:B------:R-:W-:Y:S05]  /*14150*/  WARPSYNC.COLLECTIVE R194, `(.L_x_19209) ;  /* 0x00000000c2087348 */ /* 0x000fea0003c00000 */
[----:B------:R0:W1:Y:S02]  /*14160*/  SHFL.BFLY P6, R195, R197, R196, R199 ;  /* 0x0c0000c4c5c37389 */ /* 0x00006400000c00c7 */
[----:B01----:R-:W-:Y:S01]  /*14170*/  ENDCOLLECTIVE ;  /* 0x000000000000791b */ /* 0x003fe20003800000 */
.L_x_19209:
[----:B------:R-:W-:Y:S02]  /*14180*/  IMAD.MOV.U32 R196, RZ, RZ, 0x8 ;  /* 0x00000008ffc47424 */ /* 0x000fe400078e00ff */
[----:B------:R-:W-:-:S04]  /*14190*/  IMAD.MOV.U32 R193, RZ, RZ, R195 ;  /* 0x000000ffffc17224 */ /* 0x000fc800078e00c3 */
[----:B------:R-:W-:-:S05]  /*141a0*/  FADD.FTZ R193, R158, R193 ;  /* 0x000000c19ec17221 */ /* 0x000fca0000010000 */
[----:B------:R-:W-:-:S07]  /*141b0*/  MOV R197, R193 ;  /* 0x000000c100c57202 */ /* 0x000fce0000000f00 */
[----:B------:R-:W-:Y:S05]  /*141c0*/  WARPSYNC.COLLECTIVE R194, `(.L_x_19210) ;  /* 0x00000000c2087348 */ /* 0x000fea0003c00000 */
[----:B------:R0:W1:Y:S02]  /*141d0*/  SHFL.BFLY P6, R195, R197, R196, R199 ;  /* 0x0c0000c4c5c37389 */ /* 0x00006400000c00c7 */
[----:B01----:R-:W-:Y:S01]  /*141e0*/  ENDCOLLECTIVE ;  /* 0x000000000000791b */ /* 0x003fe20003800000 */
.L_x_19210:
[----:B------:R-:W-:Y:S01]  /*141f0*/  HFMA2.MMA R196, -RZ, RZ, 0, 9.5367431640625e-07 ;  /* 0x00000010ffc47435 */ /* 0x000fe200000001ff */
[----:B------:R-:W-:-:S05]  /*14200*/  MOV R190, R195 ;  /* 0x000000c300be7202 */ /* 0x000fca0000000f00 */
[----:B------:R-:W-:-:S04]  /*14210*/  FADD.FTZ R190, R193, R190 ;  /* 0x000000bec1be7221 */ /* 0x000fc80000010000 */
[----:B------:R-:W-:-:S07]  /*14220*/  IMAD.MOV.U32 R197, RZ, RZ, R190 ;  /* 0x000000ffffc57224 */ /* 0x000fce00078e00be */
[----:B------:R-:W-:Y:S05]  /*14230*/  WARPSYNC.COLLECTIVE R194, `(.L_x_19211) ;  /* 0x00000000c2087348 */ /* 0x000fea0003c00000 */
[----:B------:R0:W1:Y:S02]  /*14240*/  SHFL.BFLY P6, R195, R197, R196, R199 ;  /* 0x0c0000c4c5c37389 */ /* 0x00006400000c00c7 */
[----:B01----:R-:W-:Y:S01]  /*14250*/  ENDCOLLECTIVE ;  /* 0x000000000000791b */ /* 0x003fe20003800000 */
.L_x_19211:
[----:B------:R-:W-:Y:S05]  /*14260*/  BRA `(.L_x_19212) ;  /* 0xffffffe4009c7947 */ /* 0x000fea000383ffff */
.L_x_19213:
        /* <DEDUP_REMOVED lines=9> */
.L_x_44407:


//--------------------- .text._ZN10layer_norm13ln_fwd_kernelINS_13Kernel_traitsIf13__nv_bfloat16fS2_fjLj1536ELj1ELj4ELj1ELj16ENS_18Kernel_traits_baseILj1536EfS2_fS2_fjLj128EEEEELb1ELb0ELb0ELb1EEEvNS_9FwdParamsE --------------------------
	.section	.text._ZN10layer_norm13ln_fwd_kernelINS_13Kernel_traitsIf13__nv_bfloat16fS2_fjLj1536ELj1ELj4ELj1ELj16ENS_18Kernel_traits_baseILj1536EfS2_fS2_fjLj128EEEEELb1ELb0ELb0ELb1EEEvNS_9FwdParamsE,"ax",@progbits
	.align	128
        .global         _ZN10layer_norm13ln_fwd_kernelINS_13Kernel_traitsIf13__nv_bfloat16fS2_fjLj1536ELj1ELj4ELj1ELj16ENS_18Kernel_traits_baseILj1536EfS2_fS2_fjLj128EEEEELb1ELb0ELb0ELb1EEEvNS_9FwdParamsE
        .type           _ZN10layer_norm13ln_fwd_kernelINS_13Kernel_traitsIf13__nv_bfloat16fS2_fjLj1536ELj1ELj4ELj1ELj16ENS_18Kernel_traits_baseILj1536EfS2_fS2_fjLj128EEEEELb1ELb0ELb0ELb1EEEvNS_9FwdParamsE,@function
        .size           _ZN10layer_norm13ln_fwd_kernelINS_13Kernel_traitsIf13__nv_bfloat16fS2_fjLj1536ELj1ELj4ELj1ELj16ENS_18Kernel_traits_baseILj1536EfS2_fS2_fjLj128EEEEELb1ELb0ELb0ELb1EEEvNS_9FwdParamsE,(.L_x_44408 - _ZN10layer_norm13ln_fwd_kernelINS_13Kernel_traitsIf13__nv_bfloat16fS2_fjLj1536ELj1ELj4ELj1ELj16ENS_18Kernel_traits_baseILj1536EfS2_fS2_fjLj128EEEEELb1ELb0ELb0ELb1EEEvNS_9FwdParamsE)
        .other          _ZN10layer_norm13ln_fwd_kernelINS_13Kernel_traitsIf13__nv_bfloat16fS2_fjLj1536ELj1ELj4ELj1ELj16ENS_18Kernel_traits_baseILj1536EfS2_fS2_fjLj128EEEEELb1ELb0ELb0ELb1EEEvNS_9FwdParamsE,@"STO_CUDA_ENTRY STV_DEFAULT"
_ZN10layer_norm13ln_fwd_kernelINS_13Kernel_traitsIf13__nv_bfloat16fS2_fjLj1536ELj1ELj4ELj1ELj16ENS_18Kernel_traits_baseILj1536EfS2_fS2_fjLj128EEEEELb1ELb0ELb0ELb1EEEvNS_9FwdParamsE:
.text._ZN10layer_norm13ln_fwd_kernelINS_13Kernel_traitsIf13__nv_bfloat16fS2_fjLj1536ELj1ELj4ELj1ELj16ENS_18Kernel_traits_baseILj1536EfS2_fS2_fjLj128EEEEELb1ELb0ELb0ELb1EEEvNS_9FwdParamsE:
[----:B------:R-:W-:Y:S01]  /*0000*/  LDC R1, c[0x0][0x28] ;  /* 0x00000a00ff017b82 */ /* 0x000fe20000000800 */
[----:B------:R-:W0:Y:S07]  /*0010*/  S2R R165, SR_TID.X ;  /* 0x0000000000a57919 */ /* 0x000e2e0000002100 */
[----:B------:R-:W1:Y:S01]  /*0020*/  LDC R188, c[0x0][0x2e8] ;  /* 0x0000ba00ffbc7b82 */ /* 0x000e620000000800 */
[----:B------:R-:W-:Y:S01]  /*0030*/  ULDC.U8 UR4, c[0x0][0x2f4] ;  /* 0x0000bd0000047ab9 */ /* 0x000fe20000000000 */
[----:B------:R-:W-:Y:S01]  /*0040*/  ULDC.64 UR8, c[0x0][0x2c8] ;  /* 0x0000b20000087ab9 */ /* 0x000fe20000000a00 */
[----:B------:R-:W-:Y:S01]  /*0050*/  ISETP.NE.AND P1, PT, RZ, UR4, PT ;  /* 0x00000004ff007c0c */ /* 0x000fe2000bf25270 */
[----:B------:R-:W-:-:S04]  /*0060*/  ULDC.64 UR4, c[0x0][0x208] ;  /* 0x0000820000047ab9 */ /* 0x000fc80000000a00 */
[----:B------:R-:W2:Y:S01]  /*0070*/  LDC R189, c[0x0][0x2ec] ;  /* 0x0000bb00ffbd7b82 */ /* 0x000ea20000000800 */
[----:B------:R-:W-:Y:S01]  /*0080*/  ISETP.NE.U32.AND P0, PT, RZ, UR8, PT ;  /* 0x00000008ff007c0c */ /* 0x000fe2000bf05070 */
[----:B------:R-:W-:Y:S01]  /*0090*/  ULDC.64 UR6, c[0x0][0x2e0] ;  /* 0x0000b80000067ab9 */ /* 0x000fe20000000a00 */
[----:B------:R-:W3:Y:S01]  /*00a0*/  S2R R6, SR_CTAID.X ;  /* 0x0000000000067919 */ /* 0x000ee20000002500 */
[----:B------:R-:W-:Y:S01]  /*00b0*/  ULDC.64 UR10, c[0x0][0x260] ;  /* 0x00009800000a7ab9 */ /* 0x000fe20000000a00 */
[----:B------:R-:W-:Y:S01]  /*00c0*/  ISETP.NE.AND.EX P0, PT, RZ, UR9, PT, P0 ;  /* 0x00000009ff007c0c */ /* 0x000fe2000bf05300 */
[----:B------:R-:W-:Y:S01]  /*00d0*/  IMAD.U32 R3, RZ, RZ, UR7 ;  /* 0x00000007ff037e24 */ /* 0x000fe2000f8e00ff */
[----:B------:R-:W-:Y:S02]  /*00e0*/  MOV R2, UR6 ;  /* 0x0000000600027c02 */ /* 0x000fe40008000f00 */
        /* <DEDUP_REMOVED lines=8> */
[----:B-1----:R-:W-:Y:S02]  /*0170*/  @P1 MOV R4, R188 ;  /* 0x000000bc00041202 */ /* 0x002fe40000000f00 */
[----:B------:R-:W-:Y:S02]  /*0180*/  CS2R R80, SRZ ;  /* 0x0000000000507805 */ /* 0x000fe4000001ff00 */
[----:B------:R-:W-:Y:S02]  /*0190*/  CS2R R82, SRZ ;  /* 0x0000000000527805 */ /* 0x000fe4000001ff00 */
[----:B------:R-:W-:Y:S02]  /*01a0*/  CS2R R76, SRZ ;  /* 0x00000000004c7805 */ /* 0x000fe4000001ff00 */
[----:B------:R-:W-:Y:S02]  /*01b0*/  CS2R R78, SRZ ;  /* 0x00000000004e7805 */ /* 0x000fe4000001ff00 */
[----:B------:R-:W-:-:S02]  /*01c0*/  CS2R R72, SRZ ;  /* 0x0000000000487805 */ /* 0x000fc4000001ff00 */
[----:B------:R-:W-:Y:S02]  /*01d0*/  CS2R R74, SRZ ;  /* 0x00000000004a7805 */ /* 0x000fe4000001ff00 */
[----:B0-----:R-:W-:Y:S01]  /*01e0*/  SHF.L.U32 R0, R165, 0x5, RZ ;  /* 0x00000005a5007819 */ /* 0x001fe200000006ff */
[----:B--2---:R-:W-:Y:S01]  /*01f0*/  @P1 IMAD.MOV.U32 R5, RZ, RZ, R189 ;  /* 0x000000ffff051224 */ /* 0x004fe200078e00bd */
[----:B------:R-:W-:Y:S02]  /*0200*/  CS2R R68, SRZ ;  /* 0x0000000000447805 */ /* 0x000fe4000001ff00 */
[----:B------:R-:W-:Y:S02]  /*0210*/  CS2R R70, SRZ ;  /* 0x0000000000467805 */ /* 0x000fe4000001ff00 */
[----:B------:R-:W-:Y:S02]  /*0220*/  LOP3.LUT R0, R0, 0x3e0, RZ, 0xc0, !PT ;  /* 0x000003e000007812 */ /* 0x000fe400078ec0ff */
[----:B------:R-:W-:Y:S01]  /*0230*/  CS2R R64, SRZ ;  /* 0x0000000000407805 */ /* 0x000fe2000001ff00 */
[----:B------:R0:W5:Y:S01]  /*0240*/  @P1 LDG.E.64 R100, desc[UR4][R4.64] ;  /* 0x0000000404641981 */ /* 0x000162000c1e1b00 */
[----:B------:R-:W-:-:S02]  /*0250*/  CS2R R66, SRZ ;  /* 0x0000000000427805 */ /* 0x000fc4000001ff00 */
[----:B------:R-:W-:Y:S02]  /*0260*/  CS2R R60, SRZ ;  /* 0x00000000003c7805 */ /* 0x000fe4000001ff00 */
[----:B------:R-:W-:Y:S02]  /*0270*/  CS2R R62, SRZ ;  /* 0x00000000003e7805 */ /* 0x000fe4000001ff00 */
[----:B------:R-:W-:Y:S02]  /*0280*/  CS2R R56, SRZ ;  /* 0x0000000000387805 */ /* 0x000fe4000001ff00 */
[----:B------:R-:W-:Y:S02]  /*0290*/  CS2R R58, SRZ ;  /* 0x00000000003a7805 */ /* 0x000fe4000001ff00 */
[----:B------:R-:W-:Y:S02]  /*02a0*/  CS2R R52, SRZ ;  /* 0x0000000000347805 */ /* 0x000fe4000001ff00 */
[----:B------:R-:W-:Y:S01]  /*02b0*/  CS2R R54, SRZ ;  /* 0x0000000000367805 */ /* 0x000fe2000001ff00 */
[----:B------:R-:W5:Y:S01]  /*02c0*/  @P1 LDG.E.64 R2, desc[UR4][R2.64] ;  /* 0x0000000402021981 */ /* 0x000f62000c1e1b00 */
[--C-:B------:R-:W-:Y:S01]  /*02d0*/  SHF.R.U32.HI R186, RZ, 0x5, R165.reuse ;  /* 0x00000005ffba7819 */ /* 0x100fe200000116a5 */
[----:B------:R-:W-:Y:S01]  /*02e0*/  ULDC UR6, c[0x0][0x0] ;  /* 0x0000000000067ab9 */ /* 0x000fe20000000800 */
[----:B0-----:R-:W-:Y:S01]  /*02f0*/  IADD3 R4, P3, R0, UR8, RZ ;  /* 0x0000000800047c10 */ /* 0x001fe2000ff7e0ff */
[----:B---3--:R-:W-:Y:S01]  /*0300*/  IMAD R165, R6, UR6, R165 ;  /* 0x0000000606a57c24 */ /* 0x008fe2000f8e02a5 */
[----:B------:R-:W-:Y:S01]  /*0310*/  IADD3 R102, P2, R0, UR10, RZ ;  /* 0x0000000a00667c10 */ /* 0x000fe2000ff5e0ff */
[----:B------:R-:W-:Y:S01]  /*0320*/  IMAD R186, R6, 0x4, R186 ;  /* 0x0000000406ba7824 */ /* 0x000fe200078e02ba */
[----:B------:R-:W-:Y:S01]  /*0330*/  IADD3.X R5, RZ, UR9, RZ, P3, !PT ;  /* 0x00000009ff057c10 */ /* 0x000fe20009ffe4ff */
[----:B------:R-:W-:-:S02]  /*0340*/  ULDC UR6, c[0x0][0x214] ;  /* 0x0000850000067ab9 */ /* 0x000fc40000000800 */
[----:B------:R-:W-:Y:S01]  /*0350*/  IMAD.X R103, RZ, RZ, UR11, P2 ;  /* 0x0000000bff677e24 */ /* 0x000fe200090e06ff */
        /* <DEDUP_REMOVED lines=14> */
[----:B------:R-:W1:Y:S01]  /*0440*/  @P1 LDC R105, c[0x0][0x2f0] ;  /* 0x0000bc00ff691b82 */ /* 0x000e620000000800 */
[----:B------:R-:W5:Y:S02]  /*0450*/  LDG.E.128 R48, desc[UR4][R102.64] ;  /* 0x0000000466307981 */ /* 0x000f64000c1e1d00 */
[----:B-----5:R-:W-:Y:S02]  /*0460*/  VIADD R185, R3, 0xbb67ae85 ;  /* 0xbb67ae8503b97836 */ /* 0x020fe40000000000 */
[----:B------:R-:W5:Y:S01]  /*0470*/  LDG.E.128 R44, desc[UR4][R102.64+0x10] ;  /* 0x00001004662c7981 */ /* 0x000f62000c1e1d00 */
[----:B------:R-:W-:-:S03]  /*0480*/  IADD3 R184, R2, -0x61c88647, RZ ;  /* 0x9e3779b902b87810 */ /* 0x000fc60007ffe0ff */
[----:B------:R-:W5:Y:S04]  /*0490*/  LDG.E.128 R40, desc[UR4][R102.64+0x400] ;  /* 0x0004000466287981 */ /* 0x000f68000c1e1d00 */
[----:B------:R-:W5:Y:S04]  /*04a0*/  LDG.E.128 R36, desc[UR4][R102.64+0x410] ;  /* 0x0004100466247981 */ /* 0x000f68000c1e1d00 */
[----:B------:R-:W5:Y:S04]  /*04b0*/  LDG.E.128 R32, desc[UR4][R102.64+0x800] ;  /* 0x0008000466207981 */ /* 0x000f68000c1e1d00 */
[----:B------:R-:W5:Y:S04]  /*04c0*/  LDG.E.128 R28, desc[UR4][R102.64+0x810] ;  /* 0x00081004661c7981 */ /* 0x000f68000c1e1d00 */
[----:B------:R-:W5:Y:S01]  /*04d0*/  LDG.E.128 R24, desc[UR4][R102.64+0xc00] ;  /* 0x000c000466187981 */ /* 0x000f62000c1e1d00 */
[----:B-1----:R-:W-:-:S03]  /*04e0*/  @P1 IADD3 R188, P0, R100, R105, RZ ;  /* 0x0000006964bc1210 */ /* 0x002fc60007f1e0ff */
[----:B------:R-:W5:Y:S01]  /*04f0*/  LDG.E.128 R20, desc[UR4][R102.64+0xc10] ;  /* 0x000c100466147981 */ /* 0x000f62000c1e1d00 */
[----:B------:R-:W-:-:S03]  /*0500*/  @P1 IADD3.X R189, RZ, R101, RZ, P0, !PT ;  /* 0x00000065ffbd1210 */ /* 0x000fc600007fe4ff */
[----:B------:R-:W5:Y:S01]  /*0510*/  LDG.E.128 R16, desc[UR4][R102.64+0x1000] ;  /* 0x0010000466107981 */ /* 0x000f62000c1e1d00 */
[--C-:B------:R-:W-:Y:S01]  /*0520*/  SHF.R.U64 R164, R188, 0x2, R189.reuse ;  /* 0x00000002bca47819 */ /* 0x100fe200000012bd */
[----:B------:R-:W-:Y:S01]  /*0530*/  IMAD.WIDE.U32 R104, R165, -0x326172a9, RZ ;  /* 0xcd9e8d57a5687825 */ /* 0x000fe200078e00ff */
[----:B------:R-:W-:Y:S01]  /*0540*/  SHF.R.U32.HI R163, RZ, 0x2, R189 ;  /* 0x00000002ffa37819 */ /* 0x000fe200000116bd */
[----:B------:R-:W5:Y:S04]  /*0550*/  LDG.E.128 R12, desc[UR4][R102.64+0x1010] ;  /* 0x00101004660c7981 */ /* 0x000f68000c1e1d00 */
[----:B------:R-:W5:Y:S01]  /*0560*/  LDG.E.128 R8, desc[UR4][R102.64+0x1400] ;  /* 0x0014000466087981 */ /* 0x000f62000c1e1d00 */
[----:B------:R-:W-:Y:S01]  /*0570*/  IMAD.WIDE.U32 R100, R164, -0x2daee0ad, RZ ;  /* 0xd2511f53a4647825 */ /* 0x000fe200078e00ff */
[----:B------:R-:W-:Y:S01]  /*0580*/  LOP3.LUT R0, R105, R163, R2, 0x96, !PT ;  /* 0x000000a369007212 */ /* 0x000fe200078e9602 */
[----:B------:R-:W-:Y:S01]  /*0590*/  ULDC.64 UR6, c[0x0][0x270] ;  /* 0x00009c0000067ab9 */ /* 0x000fe20000000a00 */
[----:B0-----:R0:W5:Y:S01]  /*05a0*/  LDG.E.128 R4, desc[UR4][R102.64+0x1410] ;  /* 0x0014100466047981 */ /* 0x001162000c1e1d00 */
[C---:B------:R-:W-:Y:S01]  /*05b0*/  VIADD R183, R2.reuse, 0x3c6ef372 ;  /* 0x3c6ef37202b77836 */ /* 0x040fe20000000000 */
[----:B------:R-:W-:Y:S01]  /*05c0*/  LOP3.LUT R106, R101, R3, RZ, 0x3c, !PT ;  /* 0x00000003656a7212 */ /* 0x000fe200078e3cff */
[C---:B------:R-:W-:Y:S01]  /*05d0*/  VIADD R181, R3.reuse, 0x32370b8f ;  /* 0x32370b8f03b57836 */ /* 0x040fe20000000000 */
[C---:B------:R-:W-:Y:S01]  /*05e0*/  IADD3 R182, R3.reuse, 0x76cf5d0a, RZ ;  /* 0x76cf5d0a03b67810 */ /* 0x040fe20007ffe0ff */
[C---:B------:R-:W-:Y:S01]  /*05f0*/  VIADD R179, R2.reuse, 0x78dde6e4 ;  /* 0x78dde6e402b37836 */ /* 0x040fe20000000000 */
[----:B------:R-:W-:Y:S01]  /*0600*/  IADD3 R180, R2, -0x255992d5, RZ ;  /* 0xdaa66d2b02b47810 */ /* 0x000fe20007ffe0ff */
[----:B------:R-:W-:Y:S01]  /*0610*/  IMAD.WIDE.U32 R106, R106, -0x326172a9, RZ ;  /* 0xcd9e8d576a6a7825 */ /* 0x000fe200078e00ff */
[C---:B------:R-:W-:Y:S01]  /*0620*/  IADD3 R178, R3.reuse, -0x126145ec, RZ ;  /* 0xed9eba1403b27810 */ /* 0x040fe20007ffe0ff */
[----:B------:R-:W-:Y:S01]  /*0630*/  ULDC.64 UR8, c[0x0][0x2b8] ;  /* 0x0000ae0000087ab9 */ /* 0x000fe20000000a00 */
[----:B------:R-:W-:Y:S01]  /*0640*/  IADD3 R176, R2, 0x1715609d, RZ ;  /* 0x1715609d02b07810 */ /* 0x000fe20007ffe0ff */
[----:B0-----:R-:W-:Y:S01]  /*0650*/  IMAD.WIDE.U32 R102, R0, -0x2daee0ad, RZ ;  /* 0xd2511f5300667825 */ /* 0x001fe200078e00ff */
[----:B------:R-:W-:-:S02]  /*0660*/  IADD3 R174, R3, 0x646e171e, RZ ;  /* 0x646e171e03ae7810 */ /* 0x000fc40007ffe0ff */
[----:B------:R-:W-:Y:S01]  /*0670*/  ISETP.NE.U32.AND P0, PT, RZ, UR6, PT ;  /* 0x00000006ff007c0c */ /* 0x000fe2000bf05070 */
[----:B------:R-:W-:Y:S01]  /*0680*/  VIADD R177, R3, 0xa9066899 ;  /* 0xa906689903b17836 */ /* 0x000fe20000000000 */
[----:B------:R-:W-:Y:S01]  /*0690*/  LOP3.LUT R105, R103, R100, R185, 0x96, !PT ;  /* 0x0000006467697212 */ /* 0x000fe200078e96b9 */
[C---:B------:R-:W-:Y:S01]  /*06a0*/  VIADD R175, R2.reuse, 0xb54cda56 ;  /* 0xb54cda5602af7836 */ /* 0x040fe20000000000 */
[----:B------:R-:W-:Y:S01]  /*06b0*/  LOP3.LUT R100, R107, R184, R104, 0x96, !PT ;  /* 0x000000b86b647212 */ /* 0x000fe200078e9668 */
[----:B------:R-:W-:Y:S01]  /*06c0*/  VIADD R173, R3, 0x1fd5c5a3 ;  /* 0x1fd5c5a303ad7836 */ /* 0x000fe20000000000 */
[----:B------:R-:W-:Y:S01]  /*06d0*/  ISETP.NE.AND.EX P0, PT, RZ, UR7, PT, P0 ;  /* 0x00000007ff007c0c */ /* 0x000fe2000bf05300 */
[----:B------:R-:W-:Y:S01]  /*06e0*/  IMAD.WIDE.U32 R104, R105, -0x326172a9, RZ ;  /* 0xcd9e8d5769687825 */ /* 0x000fe200078e00ff */
[----:B------:R-:W-:Y:S01]  /*06f0*/  IADD3 R172, R2, 0x5384540f, RZ ;  /* 0x5384540f02ac7810 */ /* 0x000fe20007ffe0ff */
[----:B------:R-:W-:Y:S01]  /*0700*/  ULDC.U8 UR6, c[0x0][0x2a0] ;  /* 0x0000a80000067ab9 */ /* 0x000fe20000000000 */
[----:B------:R-:W-:Y:S01]  /*0710*/  LOP3.LUT R190, R190, 0xffffffef, RZ, 0xc0, !PT ;  /* 0xffffffefbebe7812 */ /* 0x000fe200078ec0ff */
[----:B------:R-:W-:Y:S01]  /*0720*/  IMAD.WIDE.U32 R100, R100, -0x2daee0ad, RZ ;  /* 0xd2511f5364647825 */ /* 0x000fe200078e00ff */
[----:B------:R-:W-:Y:S01]  /*0730*/  LOP3.LUT R103, R105, R106, R183, 0x96, !PT ;  /* 0x0000006a69677212 */ /* 0x000fe200078e96b7 */
[----:B------:R-:W-:Y:S01]  /*0740*/  ULDC UR7, c[0x0][0x2d8] ;  /* 0x0000b60000077ab9 */ /* 0x000fe20000000800 */
[----:B------:R-:W-:Y:S01]  /*0750*/  IADD3 R170, R3, -0x24c28bd8, RZ ;  /* 0xdb3d742803aa7810 */ /* 0x000fe20007ffe0ff */
[C---:B------:R-:W-:Y:S01]  /*0760*/  VIADD R171, R2.reuse, 0xf1bbcdc8 ;  /* 0xf1bbcdc802ab7836 */ /* 0x040fe20000000000 */
[----:B------:R-:W-:Y:S01]  /*0770*/  LOP3.LUT R106, R101, R102, R182, 0x96, !PT ;  /* 0x00000066656a7212 */ /* 0x000fe200078e96b6 */
[----:B------:R-:W-:Y:S01]  /*0780*/  IMAD.WIDE.U32 R102, R103, -0x2daee0ad, RZ ;  /* 0xd2511f5367667825 */ /* 0x000fe200078e00ff */
[----:B------:R-:W-:-:S02]  /*0790*/  IADD3 R168, R2, -0x700cb87f, RZ ;  /* 0x8ff3478102a87810 */ /* 0x000fc40007ffe0ff */
[----:B------:R-:W-:Y:S01]  /*07a0*/  @P0 LOP3.LUT R190, R190, 0x10, RZ, 0xfc, !PT ;  /* 0x00000010bebe0812 */ /* 0x000fe200078efcff */
[----:B------:R-:W-:Y:S01]  /*07b0*/  IMAD.WIDE.U32 R106, R106, -0x326172a9, RZ ;  /* 0xcd9e8d576a6a7825 */ /* 0x000fe200078e00ff */
[----:B------:R-:W-:Y:S02]  /*07c0*/  LOP3.LUT R105, R103, R100, R181, 0x96, !PT ;  /* 0x0000006467697212 */ /* 0x000fe400078e96b5 */
[----:B------:R-:W-:Y:S01]  /*07d0*/  ISETP.NE.AND P0, PT, RZ, UR6, PT ;  /* 0x00000006ff007c0c */ /* 0x000fe2000bf05270 */
[----:B------:R-:W-:Y:S01]  /*07e0*/  VIADD R169, R3, 0x96a522ad ;  /* 0x96a522ad03a97836 */ /* 0x000fe20000000000 */
[----:B------:R-:W-:Y:S01]  /*07f0*/  LOP3.LUT R100, R107, R104, R180, 0x96, !PT ;  /* 0x000000686b647212 */ /* 0x000fe200078e96b4 */
[----:B------:R-:W-:Y:S01]  /*0800*/  IMAD.WIDE.U32 R104, R105, -0x326172a9, RZ ;  /* 0xcd9e8d5769687825 */ /* 0x000fe200078e00ff */
[----:B------:R-:W-:Y:S01]  /*0810*/  LOP3.LUT R190, R190, 0xffffffdf, RZ, 0xc0, !PT ;  /* 0xffffffdfbebe7812 */ /* 0x000fe200078ec0ff */
[----:B------:R-:W-:Y:S01]  /*0820*/  ULDC UR6, c[0x0][0x218] ;  /* 0x0000860000067ab9 */ /* 0x000fe20000000800 */
[----:B------:R-:W-:Y:S01]  /*0830*/  LOP3.LUT R188, R188, 0x3, RZ, 0xc0, !PT ;  /* 0x00000003bcbc7812 */ /* 0x000fe200078ec0ff */
[----:B------:R-:W-:Y:S01]  /*0840*/  IMAD.WIDE.U32 R100, R100, -0x2daee0ad, RZ ;  /* 0xd2511f5364647825 */ /* 0x000fe200078e00ff */
[----:B------:R-:W-:-:S03]  /*0850*/  LOP3.LUT R103, R105, R106, R179, 0x96, !PT ;  /* 0x0000006a69677212 */ /* 0x000fc600078e96b3 */
[----:B------:R-:W-:Y:S01]  /*0860*/  IMAD.MOV.U32 R161, RZ, RZ, RZ ;  /* 0x000000ffffa17224 */ /* 0x000fe200078e00ff */
[----:B------:R-:W-:Y:S01]  /*0870*/  LOP3.LUT R106, R101, R102, R178, 0x96, !PT ;  /* 0x00000066656a7212 */ /* 0x000fe200078e96b2 */
[----:B------:R-:W-:Y:S01]  /*0880*/  IMAD.WIDE.U32 R102, R103, -0x2daee0ad, RZ ;  /* 0xd2511f5367667825 */ /* 0x000fe200078e00ff */
[----:B------:R-:W-:-:S03]  /*0890*/  @P0 LOP3.LUT R190, R190, 0x20, RZ, 0xfc, !PT ;  /* 0x00000020bebe0812 */ /* 0x000fc600078efcff */
        /* <DEDUP_REMOVED lines=11> */
[----:B------:R-:W-:-:S04]  /*0950*/  IMAD.HI.U32 R0, R100, -0x326172a9, RZ ;  /* 0xcd9e8d5764007827 */ /* 0x000fc800078e00ff */
[----:B------:R-:W-:Y:S01]  /*0960*/  IMAD.HI.U32 R101, R104, -0x2daee0ad, RZ ;  /* 0xd2511f5368657827 */ /* 0x000fe200078e00ff */
[----:B------:R-:W-:-:S03]  /*0970*/  LOP3.LUT R106, R0, R106, R171, 0x96, !PT ;  /* 0x0000006a006a7212 */ /* 0x000fc600078e96ab */
[----:B------:R-:W-:Y:S01]  /*0980*/  IMAD R0, R104, -0x2daee0ad, RZ ;  /* 0xd2511f5368007824 */ /* 0x000fe200078e02ff */
[----:B------:R-:W-:Y:S01]  /*0990*/  LOP3.LUT R102, R101, R102, R170, 0x96, !PT ;  /* 0x0000006665667212 */ /* 0x000fe200078e96aa */
[----:B------:R-:W-:Y:S02]  /*09a0*/  IMAD R101, R100, -0x326172a9, RZ ;  /* 0xcd9e8d5764657824 */ /* 0x000fe400078e02ff */
[----:B------:R-:W-:-:S04]  /*09b0*/  IMAD.HI.U32 R167, R106, -0x2daee0ad, RZ ;  /* 0xd2511f536aa77827 */ /* 0x000fc800078e00ff */
[----:B------:R-:W-:Y:S01]  /*09c0*/  IMAD.HI.U32 R166, R102, -0x326172a9, RZ ;  /* 0xcd9e8d5766a67827 */ /* 0x000fe200078e00ff */
[----:B------:R-:W-:-:S03]  /*09d0*/  LOP3.LUT R167, R167, R0, R169, 0x96, !PT ;  /* 0x00000000a7a77212 */ /* 0x000fc600078e96a9 */
[----:B------:R-:W-:Y:S01]  /*09e0*/  IMAD R162, R106, -0x2daee0ad, RZ ;  /* 0xd2511f536aa27824 */ /* 0x000fe200078e02ff */
[----:B------:R-:W-:Y:S01]  /*09f0*/  LOP3.LUT R166, R166, R101, R168, 0x96, !PT ;  /* 0x00000065a6a67212 */ /* 0x000fe200078e96a8 */
[----:B------:R-:W-:-:S07]  /*0a00*/  IMAD R160, R102, -0x326172a9, RZ ;  /* 0xcd9e8d5766a07824 */ /* 0x000fce00078e02ff */
.L_x_19551:
        /* <DEDUP_REMOVED lines=16> */
[----:B-----5:R-:W5:Y:S01]  /*0b10*/  LDG.E.128 R112, desc[UR4][R112.64] ;  /* 0x0000000470707981 */ /* 0x020f62000c1e1d00 */
        /* <DEDUP_REMOVED lines=17> */
.L_x_19215:
[----:B------:R-:W-:-:S07]  /*0c30*/  MOV R120, R160 ;  /* 0x000000a000787202 */ /* 0x000fce0000000f00 */
.L_x_19216:
[----:B------:R-:W-:Y:S05]  /*0c40*/  BSYNC B0 ;  /* 0x0000000000007941 */ /* 0x000fea0003800000 */
.L_x_19214:
        /* <DEDUP_REMOVED lines=16> */
.L_x_19220:
[----:B------:R-:W-:Y:S05]  /*0d50*/  BSYNC B1 ;  /* 0x0000000000017941 */ /* 0x000fea0003800000 */
.L_x_19219:
        /* <DEDUP_REMOVED lines=44> */
.L_x_19218:
[----:B------:R-:W-:Y:S05]  /*1020*/  BSYNC B0 ;  /* 0x0000000000007941 */ /* 0x000fea0003800000 */
.L_x_19217:
[----:B------:R-:W0:Y:S01]  /*1030*/  LDC R196, c[0x0][0x294] ;  /* 0x0000a500ffc47b82 */ /* 0x000e220000000800 */
[----:B------:R-:W-:Y:S01]  /*1040*/  I2FP.F32.U32 R109, R120 ;  /* 0x00000078006d7245 */ /* 0x000fe20000201000 */
[----:B------:R-:W-:Y:S01]  /*1050*/  IMAD.MOV.U32 R198, RZ, RZ, 0x2f800000 ;  /* 0x2f800000ffc67424 */ /* 0x000fe200078e00ff */
[----:B-----5:R-:W-:Y:S01]  /*1060*/  SHF.L.U32 R111, R112, 0x10, RZ ;  /* 0x00000010706f7819 */ /* 0x020fe200000006ff */
[----:B------:R-:W-:Y:S01]  /*1070*/  BSSY B0, `(.L_x_19221) ;  /* 0x0000019000007945 */ /* 0x000fe20003800000 */
[----:B------:R-:W-:Y:S01]  /*1080*/  ISETP.NE.U32.AND P0, PT, R122, RZ, PT ;  /* 0x000000ff7a00720c */ /* 0x000fe20003f05070 */
[----:B------:R-:W-:Y:S01]  /*1090*/  FFMA.FTZ R109, R109, R198, 1.1641532182693481445e-10 ;  /* 0x2f0000006d6d7423 */ /* 0x000fe200000100c6 */
[C---:B------:R-:W-:Y:S01]  /*10a0*/  ISETP.NE.AND P2, PT, R116.reuse, 0x1, PT ;  /* 0x000000017400780c */ /* 0x040fe20003f45270 */
[----:B------:R-:W1:Y:S01]  /*10b0*/  LDC R192, c[0x0][0x298] ;  /* 0x0000a600ffc07b82 */ /* 0x000e620000000800 */
[----:B------:R-:W-:Y:S01]  /*10c0*/  FMUL.FTZ R111, R111, R194 ;  /* 0x000000c26f6f7220 */ /* 0x000fe20000410000 */
[----:B------:R-:W-:Y:S01]  /*10d0*/  ISETP.NE.AND.EX P0, PT, R123, RZ, PT, P0 ;  /* 0x000000ff7b00720c */ /* 0x000fe20003f05300 */
[----:B------:R-:W-:Y:S01]  /*10e0*/  VIADD R110, R116, 0x1 ;  /* 0x00000001746e7836 */ /* 0x000fe20000000000 */
[----:B------:R-:W-:-:S02]  /*10f0*/  LOP3.LUT R190, R190, 0xfffffff7, RZ, 0xc0, !PT ;  /* 0xfffffff7bebe7812 */ /* 0x000fc400078ec0ff */
[----:B------:R-:W-:Y:S02]  /*1100*/  PRMT R112, R112, 0x7632, R112 ;  /* 0x0000763270707816 */ /* 0x000fe40000000070 */
[----:B0-----:R-:W-:Y:S01]  /*1110*/  FSETP.GTU.FTZ.AND P3, PT, R109, R196, PT ;  /* 0x000000c46d00720b */ /* 0x001fe20003f7c000 */
[----:B-1----:R-:W-:-:S05]  /*1120*/  FMUL.FTZ R111, R111, R192 ;  /* 0x000000c06f6f7220 */ /* 0x002fca0000410000 */
[----:B------:R-:W-:-:S07]  /*1130*/  FSEL R108, R111, RZ, !P3 ;  /* 0x000000ff6f6c7208 */ /* 0x000fce0005800000 */
[----:B------:R-:W-:Y:S01]  /*1140*/  @P3 LOP3.LUT R190, R190, 0x8, RZ, 0xfc, !PT ;  /* 0x00000008bebe3812 */ /* 0x000fe200078efcff */
        /* <DEDUP_REMOVED lines=10> */
.L_x_19222:
[----:B------:R-:W-:-:S07]  /*11f0*/  IMAD.MOV.U32 R109, RZ, RZ, R160 ;  /* 0x000000ffff6d7224 */ /* 0x000fce00078e00a0 */
.L_x_19223:
[----:B------:R-:W-:Y:S05]  /*1200*/  BSYNC B0 ;  /* 0x0000000000007941 */ /* 0x000fea0003800000 */
.L_x_19221:
        /* <DEDUP_REMOVED lines=16> */
.L_x_19227:
[----:B------:R-:W-:Y:S05]  /*1310*/  BSYNC B1 ;  /* 0x0000000000017941 */ /* 0x000fea0003800000 */
.L_x_19226:
        /* <DEDUP_REMOVED lines=44> */
.L_x_19225:
[----:B------:R-:W-:Y:S05]  /*15e0*/  BSYNC B0 ;  /* 0x0000000000007941 */ /* 0x000fea0003800000 */
.L_x_19224:
[----:B------:R-:W-:Y:S01]  /*15f0*/  I2FP.F32.U32 R109, R109 ;  /* 0x0000006d006d7245 */ /* 0x000fe20000201000 */
[----:B------:R-:W-:Y:S01]  /*1600*/  BSSY B0, `(.L_x_19228) ;  /* 0x0000016000007945 */ /* 0x000fe20003800000 */
[----:B------:R-:W-:Y:S01]  /*1610*/  SHF.L.U32 R111, R112, 0x10, RZ ;  /* 0x00000010706f7819 */ /* 0x000fe200000006ff */
[C---:B------:R-:W-:Y:S01]  /*1620*/  VIADD R116, R110.reuse, 0x1 ;  /* 0x000000016e747836 */ /* 0x040fe20000000000 */
[----:B------:R-:W-:Y:S01]  /*1630*/  ISETP.NE.AND P2, PT, R110, 0x1, PT ;  /* 0x000000016e00780c */ /* 0x000fe20003f45270 */
[----:B------:R-:W-:Y:S01]  /*1640*/  FFMA.FTZ R109, R109, R198, 1.1641532182693481445e-10 ;  /* 0x2f0000006d6d7423 */ /* 0x000fe200000100c6 */
[----:B------:R-:W-:Y:S01]  /*1650*/  LOP3.LUT R190, R190, 0xfffffffb, RZ, 0xc0, !PT ;  /* 0xfffffffbbebe7812 */ /* 0x000fe200078ec0ff */
[----:B------:R-:W-:-:S03]  /*1660*/  FMUL.FTZ R111, R111, R194 ;  /* 0x000000c26f6f7220 */ /* 0x000fc60000410000 */
        /* <DEDUP_REMOVED lines=14> */
.L_x_19229:
[----:B------:R-:W-:-:S07]  /*1750*/  IMAD.MOV.U32 R112, RZ, RZ, R160 ;  /* 0x000000ffff707224 */ /* 0x000fce00078e00a0 */
.L_x_19230:
[----:B------:R-:W-:Y:S05]  /*1760*/  BSYNC B0 ;  /* 0x0000000000007941 */ /* 0x000fea0003800000 */
.L_x_19228:
        /* <DEDUP_REMOVED lines=16> */
.L_x_19234:
[----:B------:R-:W-:Y:S05]  /*1870*/  BSYNC B1 ;  /* 0x0000000000017941 */ /* 0x000fea0003800000 */
.L_x_19233:
        /* <DEDUP_REMOVED lines=44> */
.L_x_19232:
[----:B------:R-:W-:Y:S05]  /*1b40*/  BSYNC B0 ;  /* 0x0000000000007941 */ /* 0x000fea0003800000 */
.L_x_19231:
        /* <DEDUP_REMOVED lines=8> */
[----:B------:R-:W-:Y:S01]  /*1bd0*/  FMUL.FTZ R117, R117, R192 ;  /* 0x000000c075757220 */ /* 0x000fe20000410000 */
[----:B------:R-:W-:-:S04]  /*1be0*/  PRMT R111, R113, 0x7632, R111 ;  /* 0x00007632716f7816 */ /* 0x000fc8000000006f */
        /* <DEDUP_REMOVED lines=13> */
.L_x_19236:
[----:B------:R-:W-:-:S07]  /*1cc0*/  IMAD.MOV.U32 R122, RZ, RZ, R160 ;  /* 0x000000ffff7a7224 */ /* 0x000fce00078e00a0 */
.L_x_19237:
[----:B------:R-:W-:Y:S05]  /*1cd0*/  BSYNC B0 ;  /* 0x0000000000007941 */ /* 0x000fea0003800000 */
.L_x_19235:
        /* <DEDUP_REMOVED lines=16> */
.L_x_19241:
[----:B------:R-:W-:Y:S05]  /*1de0*/  BSYNC B1 ;  /* 0x0000000000017941 */ /* 0x000fea0003800000 */
.L_x_19240:
        /* <DEDUP_REMOVED lines=44> */
.L_x_19239:
[----:B------:R-:W-:Y:S05]  /*20b0*/  BSYNC B0 ;  /* 0x0000000000007941 */ /* 0x000fea0003800000 */
.L_x_19238:
        /* <DEDUP_REMOVED lines=20> */
.L_x_19243:
[----:B------:R-:W-:-:S07]  /*2200*/  IMAD.MOV.U32 R122, RZ, RZ, R160 ;  /* 0x000000ffff7a7224 */ /* 0x000fce00078e00a0 */
.L_x_19244:
[----:B------:R-:W-:Y:S05]  /*2210*/  BSYNC B0 ;  /* 0x0000000000007941 */ /* 0x000fea0003800000 */
.L_x_19242:
        /* <DEDUP_REMOVED lines=16> */
.L_x_19248:
[----:B------:R-:W-:Y:S05]  /*2320*/  BSYNC B1 ;  /* 0x0000000000017941 */ /* 0x000fea0003800000 */
.L_x_19247:
        /* <DEDUP_REMOVED lines=44> */
.L_x_19246:
[----:B------:R-:W-:Y:S05]  /*25f0*/  BSYNC B0 ;  /* 0x0000000000007941 */ /* 0x000fea0003800000 */
.L_x_19245:
        /* <DEDUP_REMOVED lines=21> */
.L_x_19250:
[----:B------:R-:W-:-:S07]  /*2750*/  IMAD.MOV.U32 R113, RZ, RZ, R160 ;  /* 0x000000ffff717224 */ /* 0x000fce00078e00a0 */
.L_x_19251:
[----:B------:R-:W-:Y:S05]  /*2760*/  BSYNC B0 ;  /* 0x0000000000007941 */ /* 0x000fea0003800000 */
.L_x_19249:
        /* <DEDUP_REMOVED lines=16> */
.L_x_19255:
[----:B------:R-:W-:Y:S05]  /*2870*/  BSYNC B1 ;  /* 0x0000000000017941 */ /* 0x000fea0003800000 */
.L_x_19254:
        /* <DEDUP_REMOVED lines=44> */
.L_x_19253:
[----:B------:R-:W-:Y:S05]  /*2b40*/  BSYNC B0 ;  /* 0x0000000000007941 */ /* 0x000fea0003800000 */
.L_x_19252:
        /* <DEDUP_REMOVED lines=20> */
.L_x_19257:
[----:B------:R-:W-:-:S07]  /*2c90*/  IMAD.MOV.U32 R114, RZ, RZ, R160 ;  /* 0x000000ffff727224 */ /* 0x000fce00078e00a0 */
.L_x_19258:
[----:B------:R-:W-:Y:S05]  /*2ca0*/  BSYNC B0 ;  /* 0x0000000000007941 */ /* 0x000fea0003800000 */
.L_x_19256:
        /* <DEDUP_REMOVED lines=16> */
.L_x_19262:
[----:B------:R-:W-:Y:S05]  /*2db0*/  BSYNC B1 ;  /* 0x0000000000017941 */ /* 0x000fea0003800000 */
.L_x_19261:
        /* <DEDUP_REMOVED lines=44> */
.L_x_19260:
[----:B------:R-:W-:Y:S05]  /*3080*/  BSYNC B0 ;  /* 0x0000000000007941 */ /* 0x000fea0003800000 */
.L_x_19259:
        /* <DEDUP_REMOVED lines=21> */
.L_x_19264:
[----:B------:R-:W-:-:S07]  /*31e0*/  IMAD.MOV.U32 R124, RZ, RZ, R160 ;  /* 0x000000ffff7c7224 */ /* 0x000fce00078e00a0 */
.L_x_19265:
[----:B------:R-:W-:Y:S05]  /*31f0*/  BSYNC B0 ;  /* 0x0000000000007941 */ /* 0x000fea0003800000 */
.L_x_19263:
        /* <DEDUP_REMOVED lines=18> */
.L_x_19269:
[----:B------:R-:W-:Y:S05]  /*3320*/  BSYNC B1 ;  /* 0x0000000000017941 */ /* 0x000fea0003800000 */
.L_x_19268:
        /* <DEDUP_REMOVED lines=44> */
.L_x_19267:
[----:B------:R-:W-:Y:S05]  /*35f0*/  BSYNC B0 ;  /* 0x0000000000007941 */ /* 0x000fea0003800000 */
.L_x_19266:
        /* <DEDUP_REMOVED lines=8> */
[----:B------:R-:W1:Y:S01]  /*3680*/  LDC.64 R158, c[0x0][0x240] ;  /* 0x00009000ff9e7b82 */ /* 0x000e620000000a00 */
[----:B------:R-:W-:-:S02]  /*3690*/  SHF.L.U32 R115, R115, 0x10, RZ ;  /* 0x0000001073737819 */ /* 0x000fc400000006ff */
[----:B------:R-:W-:Y:S02]  /*36a0*/  SEL R116, RZ, 0x1, P2 ;  /* 0x00000001ff747807 */ /* 0x000fe40001000000 */
[----:B------:R-:W-:Y:S01]  /*36b0*/  FSETP.GTU.FTZ.AND P2, PT, R117, R196, PT ;  /* 0x000000c47500720b */ /* 0x000fe20003f5c000 */
[----:B------:R-:W-:Y:S01]  /*36c0*/  FMUL.FTZ R115, R115, R194 ;  /* 0x000000c273737220 */ /* 0x000fe20000410000 */
[----:B------:R-:W-:Y:S01]  /*36d0*/  SEL R118, RZ, 0x1, P4 ;  /* 0x00000001ff767807 */ /* 0x000fe20002000000 */
[----:B------:R-:W2:Y:S01]  /*36e0*/  @P1 LDC.64 R124, c[0x0][0x230] ;  /* 0x00008c00ff7c1b82 */ /* 0x000ea20000000a00 */
[----:B------:R-:W-:Y:S01]  /*36f0*/  SEL R120, RZ, 0x1, P5 ;  /* 0x00000001ff787807 */ /* 0x000fe20002800000 */
[----:B------:R-:W-:Y:S01]  /*3700*/  IMAD.WIDE.U32 R116, R116, 0x1000000, RZ ;  /* 0x0100000074747825 */ /* 0x000fe200078e00ff */
[----:B------:R-:W-:-:S03]  /*3710*/  SEL R126, RZ, 0x1000000, P2 ;  /* 0x01000000ff7e7807 */ /* 0x000fc60001000000 */
[----:B------:R-:W-:Y:S01]  /*3720*/  FMUL.FTZ R115, R115, R192 ;  /* 0x000000c073737220 */ /* 0x000fe20000410000 */
[----:B------:R-:W-:Y:S01]  /*3730*/  LOP3.LUT P6, RZ, R190, 0x8, RZ, 0xc0, !PT ;  /* 0x00000008beff7812 */ /* 0x000fe200078cc0ff */
[----:B------:R-:W-:Y:S01]  /*3740*/  IMAD.WIDE.U32 R118, R118, 0x10000, RZ ;  /* 0x0001000076767825 */ /* 0x000fe200078e00ff */
[----:B------:R-:W-:Y:S02]  /*3750*/  LOP3.LUT R122, R122, R126, R123, 0xfe, !PT ;  /* 0x0000007e7a7a7212 */ /* 0x000fe400078efe7b */
[----:B------:R-:W-:Y:S01]  /*3760*/  SEL R123, RZ, 0x1, P3 ;  /* 0x00000001ff7b7807 */ /* 0x000fe20001800000 */
[----:B------:R-:W-:Y:S01]  /*3770*/  IMAD.WIDE.U32 R120, R120, 0x100, RZ ;  /* 0x0000010078787825 */ /* 0x000fe200078e00ff */
[----:B------:R-:W-:Y:S02]  /*3780*/  SEL R127, RZ, 0x1, P6 ;  /* 0x00000001ff7f7807 */ /* 0x000fe40003000000 */
[----:B------:R-:W-:Y:S02]  /*3790*/  FSEL R115, R115, RZ, !P2 ;  /* 0x000000ff73737208 */ /* 0x000fe40005000000 */
[----:B------:R-:W-:-:S02]  /*37a0*/  LOP3.LUT R126, R120, R116, R118, 0xfe, !PT ;  /* 0x00000074787e7212 */ /* 0x000fc400078efe76 */
[----:B------:R-:W-:Y:S01]  /*37b0*/  LOP3.LUT R123, R117, R122, R123, 0xfe, !PT ;  /* 0x0000007a757b7212 */ /* 0x000fe200078efe7b */
[----:B0-----:R-:W-:Y:S01]  /*37c0*/  IMAD.WIDE.U32 R116, R195, 0x20, R156 ;  /* 0x00000020c3747825 */ /* 0x001fe200078e009c */
[----:B------:R-:W-:-:S03]  /*37d0*/  LOP3.LUT R126, R126, R127, RZ, 0xfc, !PT ;  /* 0x0000007f7e7e7212 */ /* 0x000fc600078efcff */
[----:B------:R-:W-:Y:S01]  /*37e0*/  @P0 FADD.FTZ R115, R107, R115 ;  /* 0x000000736b730221 */ /* 0x000fe20000010000 */
[----:B------:R-:W-:Y:S01]  /*37f0*/  LOP3.LUT R127, R121, R123, R119, 0xfe, !PT ;  /* 0x0000007b797f7212 */ /* 0x000fe200078efe77 */
[----:B-1----:R-:W-:Y:S01]  /*3800*/  IMAD.WIDE.U32 R118, R195, 0x8, R158 ;  /* 0x00000008c3767825 */ /* 0x002fe200078e009e */
[----:B------:R0:W-:Y:S03]  /*3810*/  STG.E.128 desc[UR4][R116.64], R108 ;  /* 0x0000006c74007986 */ /* 0x0001e6000c101d04 */
[C---:B------:R-:W-:Y:S01]  /*3820*/  IMAD.WIDE.U32 R120, R189.reuse, 0x10, R148 ;  /* 0x00000010bd787825 */ /* 0x040fe200078e0094 */
[----:B------:R0:W-:Y:S03]  /*3830*/  STG.E.128 desc[UR4][R116.64+0x10], R112 ;  /* 0x0000107074007986 */ /* 0x0001e6000c101d04 */
[----:B--2---:R-:W-:Y:S01]  /*3840*/  @P1 IMAD.WIDE.U32 R124, R189, 0x20, R124 ;  /* 0x00000020bd7c1825 */ /* 0x004fe200078e007c */
        /* <DEDUP_REMOVED lines=16> */
.L_x_19271:
[----:B------:R-:W-:-:S07]  /*3950*/  MOV R129, R160 ;  /* 0x000000a000817202 */ /* 0x000fce0000000f00 */
.L_x_19272:
[----:B------:R-:W-:Y:S05]  /*3960*/  BSYNC B0 ;  /* 0x0000000000007941 */ /* 0x000fea0003800000 */
.L_x_19270:
        /* <DEDUP_REMOVED lines=16> */
.L_x_19276:
[----:B------:R-:W-:Y:S05]  /*3a70*/  BSYNC B1 ;  /* 0x0000000000017941 */ /* 0x000fea0003800000 */
.L_x_19275:
        /* <DEDUP_REMOVED lines=44> */
.L_x_19274:
[----:B------:R-:W-:Y:S05]  /*3d40*/  BSYNC B0 ;  /* 0x0000000000007941 */ /* 0x000fea0003800000 */
.L_x_19273:
        /* <DEDUP_REMOVED lines=23> */
.L_x_19278:
[----:B------:R-:W-:-:S07]  /*3ec0*/  MOV R117, R160 ;  /* 0x000000a000757202 */ /* 0x000fce0000000f00 */
.L_x_19279:
[----:B------:R-:W-:Y:S05]  /*3ed0*/  BSYNC B0 ;  /* 0x0000000000007941 */ /* 0x000fea0003800000 */
.L_x_19277:
        /* <DEDUP_REMOVED lines=16> */
.L_x_19283:
[----:B------:R-:W-:Y:S05]  /*3fe0*/  BSYNC B1 ;  /* 0x0000000000017941 */ /* 0x000fea0003800000 */
.L_x_19282:
        /* <DEDUP_REMOVED lines=44> */
.L_x_19281:
[----:B------:R-:W-:Y:S05]  /*42b0*/  BSYNC B0 ;  /* 0x0000000000007941 */ /* 0x000fea0003800000 */
.L_x_19280:
        /* <DEDUP_REMOVED lines=22> */
.L_x_19285:
[----:B------:R-:W-:-:S07]  /*4420*/  MOV R120, R160 ;  /* 0x000000a000787202 */ /* 0x000fce0000000f00 */
.L_x_19286:
[----:B------:R-:W-:Y:S05]  /*4430*/  BSYNC B0 ;  /* 0x0000000000007941 */ /* 0x000fea0003800000 */
.L_x_19284:
        /* <DEDUP_REMOVED lines=16> */
.L_x_19290:
[----:B------:R-:W-:Y:S05]  /*4540*/  BSYNC B1 ;  /* 0x0000000000017941 */ /* 0x000fea0003800000 */
.L_x_19289:
        /* <DEDUP_REMOVED lines=44> */
.L_x_19288:
[----:B------:R-:W-:Y:S05]  /*4810*/  BSYNC B0 ;  /* 0x0000000000007941 */ /* 0x000fea0003800000 */
.L_x_19287:
        /* <DEDUP_REMOVED lines=23> */
.L_x_19292:
[----:B------:R-:W-:-:S07]  /*4990*/  MOV R130, R160 ;  /* 0x000000a000827202 */ /* 0x000fce0000000f00 */
.L_x_19293:
[----:B------:R-:W-:Y:S05]  /*49a0*/  BSYNC B0 ;  /* 0x0000000000007941 */ /* 0x000fea0003800000 */
.L_x_19291:
        /* <DEDUP_REMOVED lines=16> */
.L_x_19297:
[----:B------:R-:W-:Y:S05]  /*4ab0*/  BSYNC B1 ;  /* 0x0000000000017941 */ /* 0x000fea0003800000 */
.L_x_19296:
        /* <DEDUP_REMOVED lines=44> */
.L_x_19295:
[----:B------:R-:W-:Y:S05]  /*4d80*/  BSYNC B0 ;  /* 0x0000000000007941 */ /* 0x000fea0003800000 */
.L_x_19294:
        /* <DEDUP_REMOVED lines=20> */
.L_x_19299:
[----:B------:R-:W-:-:S07]  /*4ed0*/  MOV R130, R160 ;  /* 0x000000a000827202 */ /* 0x000fce0000000f00 */
.L_x_19300:
[----:B------:R-:W-:Y:S05]  /*4ee0*/  BSYNC B0 ;  /* 0x0000000000007941 */ /* 0x000fea0003800000 */
.L_x_19298:
        /* <DEDUP_REMOVED lines=16> */
.L_x_19304:
[----:B------:R-:W-:Y:S05]  /*4ff0*/  BSYNC B1 ;  /* 0x0000000000017941 */ /* 0x000fea0003800000 */
.L_x_19303:
        /* <DEDUP_REMOVED lines=44> */
.L_x_19302:
[----:B------:R-:W-:Y:S05]  /*52c0*/  BSYNC B0 ;  /* 0x0000000000007941 */ /* 0x000fea0003800000 */
.L_x_19301:
        /* <DEDUP_REMOVED lines=21> */
.L_x_19306:
[----:B------:R-:W-:-:S07]  /*5420*/  MOV R121, R160 ;  /* 0x000000a000797202 */ /* 0x000fce0000000f00 */
.L_x_19307:
[----:B------:R-:W-:Y:S05]  /*5430*/  BSYNC B0 ;  /* 0x0000000000007941 */ /* 0x000fea0003800000 */
.L_x_19305:
        /* <DEDUP_REMOVED lines=16> */
.L_x_19311:
[----:B------:R-:W-:Y:S05]  /*5540*/  BSYNC B1 ;  /* 0x0000000000017941 */ /* 0x000fea0003800000 */
.L_x_19310:
        /* <DEDUP_REMOVED lines=44> */
.L_x_19309:
[----:B------:R-:W-:Y:S05]  /*5810*/  BSYNC B0 ;  /* 0x0000000000007941 */ /* 0x000fea0003800000 */
.L_x_19308:
        /* <DEDUP_REMOVED lines=20> */
.L_x_19313:
[----:B------:R-:W-:-:S07]  /*5960*/  MOV R122, R160 ;  /* 0x000000a0007a7202 */ /* 0x000fce0000000f00 */
.L_x_19314:
[----:B------:R-:W-:Y:S05]  /*5970*/  BSYNC B0 ;  /* 0x0000000000007941 */ /* 0x000fea0003800000 */
.L_x_19312:
        /* <DEDUP_REMOVED lines=16> */
.L_x_19318:
[----:B------:R-:W-:Y:S05]  /*5a80*/  BSYNC B1 ;  /* 0x0000000000017941 */ /* 0x000fea0003800000 */
.L_x_19317:
        /* <DEDUP_REMOVED lines=44> */
.L_x_19316:
[----:B------:R-:W-:Y:S05]  /*5d50*/  BSYNC B0 ;  /* 0x0000000000007941 */ /* 0x000fea0003800000 */
.L_x_19315:
        /* <DEDUP_REMOVED lines=21> */
.L_x_19320:
[----:B------:R-:W-:-:S07]  /*5eb0*/  MOV R132, R160 ;  /* 0x000000a000847202 */ /* 0x000fce0000000f00 */
.L_x_19321:
[----:B------:R-:W-:Y:S05]  /*5ec0*/  BSYNC B0 ;  /* 0x0000000000007941 */ /* 0x000fea0003800000 */
.L_x_19319:
        /* <DEDUP_REMOVED lines=18> */
.L_x_19325:
[----:B------:R-:W-:Y:S05]  /*5ff0*/  BSYNC B1 ;  /* 0x0000000000017941 */ /* 0x000fea0003800000 */
.L_x_19324:
        /* <DEDUP_REMOVED lines=44> */
.L_x_19323:
[----:B------:R-:W-:Y:S05]  /*62c0*/  BSYNC B0 ;  /* 0x0000000000007941 */ /* 0x000fea0003800000 */
.L_x_19322:
[----:B------:R-:W-:Y:S01]  /*62d0*/  I2FP.F32.U32 R125, R132 ;  /* 0x00000084007d7245 */ /* 0x000fe20000201000 */
[----:B------:R-:W-:Y:S01]  /*62e0*/  IMAD.U32 R123, R123, 0x10000, RZ ;  /* 0x000100007b7b7824 */ /* 0x000fe200078e00ff */
[----:B------:R-:W0:Y:S01]  /*62f0*/  @P1 LDC.64 R132, c[0x0][0x230] ;  /* 0x00008c00ff841b82 */ /* 0x000e220000000a00 */
[----:B------:R-:W-:Y:S02]  /*6300*/  SEL R131, RZ, 0x10000, P5 ;  /* 0x00010000ff837807 */ /* 0x000fe40002800000 */
[----:B------:R-:W-:Y:S01]  /*6310*/  FFMA.FTZ R125, R125, R198, 1.1641532182693481445e-10 ;  /* 0x2f0000007d7d7423 */ /* 0x000fe200000100c6 */
[----:B------:R-:W-:Y:S01]  /*6320*/  SEL R130, RZ, 0x100, P4 ;  /* 0x00000100ff827807 */ /* 0x000fe20002000000 */
[----:B------:R-:W-:Y:S01]  /*6330*/  FMUL.FTZ R123, R123, R194 ;  /* 0x000000c27b7b7220 */ /* 0x000fe20000410000 */
[C---:B------:R-:W-:Y:S02]  /*6340*/  LOP3.LUT P5, RZ, R190.reuse, 0x4, RZ, 0xc0, !PT ;  /* 0x00000004beff7812 */ /* 0x040fe400078ac0ff */
[----:B------:R-:W-:Y:S01]  /*6350*/  LOP3.LUT P4, RZ, R190, 0x2, RZ, 0xc0, !PT ;  /* 0x00000002beff7812 */ /* 0x000fe2000788c0ff */
[----:B------:R-:W-:Y:S01]  /*6360*/  FMUL.FTZ R123, R123, R192 ;  /* 0x000000c07b7b7220 */ /* 0x000fe20000410000 */
[----:B------:R-:W-:-:S02]  /*6370*/  SEL R124, RZ, 0x1, P2 ;  /* 0x00000001ff7c7807 */ /* 0x000fc40001000000 */
[----:B------:R-:W-:Y:S02]  /*6380*/  FSETP.GTU.FTZ.AND P2, PT, R125, R196, PT ;  /* 0x000000c47d00720b */ /* 0x000fe40003f5c000 */
[----:B------:R-:W-:Y:S01]  /*6390*/  SEL R126, RZ, 0x1, P4 ;  /* 0x00000001ff7e7807 */ /* 0x000fe20002000000 */
[----:B------:R-:W-:Y:S01]  /*63a0*/  IMAD.WIDE.U32 R124, R124, 0x1000000, RZ ;  /* 0x010000007c7c7825 */ /* 0x000fe200078e00ff */
[----:B------:R-:W-:Y:S02]  /*63b0*/  SEL R128, RZ, 0x1, P5 ;  /* 0x00000001ff807807 */ /* 0x000fe40002800000 */
[----:B------:R-:W-:Y:S01]  /*63c0*/  SEL R134, RZ, 0x1000000, P2 ;  /* 0x01000000ff867807 */ /* 0x000fe20001000000 */
[----:B------:R-:W-:Y:S01]  /*63d0*/  IMAD.WIDE.U32 R126, R126, 0x10000, RZ ;  /* 0x000100007e7e7825 */ /* 0x000fe200078e00ff */
[----:B------:R-:W-:Y:S02]  /*63e0*/  LOP3.LUT P6, RZ, R190, 0x8, RZ, 0xc0, !PT ;  /* 0x00000008beff7812 */ /* 0x000fe400078cc0ff */
[----:B------:R-:W-:Y:S01]  /*63f0*/  LOP3.LUT R130, R130, R134, R131, 0xfe, !PT ;  /* 0x0000008682827212 */ /* 0x000fe200078efe83 */
[----:B------:R-:W-:Y:S01]  /*6400*/  IMAD.WIDE.U32 R128, R128, 0x100, RZ ;  /* 0x0000010080807825 */ /* 0x000fe200078e00ff */
[----:B------:R-:W-:-:S02]  /*6410*/  SEL R131, RZ, 0x1, P3 ;  /* 0x00000001ff837807 */ /* 0x000fc40001800000 */
[----:B------:R-:W-:Y:S02]  /*6420*/  SEL R135, RZ, 0x1, P6 ;  /* 0x00000001ff877807 */ /* 0x000fe40003000000 */
[----:B------:R-:W-:Y:S02]  /*6430*/  LOP3.LUT R134, R128, R124, R126, 0xfe, !PT ;  /* 0x0000007c80867212 */ /* 0x000fe400078efe7e */
[----:B------:R-:W-:Y:S02]  /*6440*/  FSEL R123, R123, RZ, !P2 ;  /* 0x000000ff7b7b7208 */ /* 0x000fe40005000000 */
[----:B------:R-:W-:Y:S01]  /*6450*/  LOP3.LUT R131, R125, R130, R131, 0xfe, !PT ;  /* 0x000000827d837212 */ /* 0x000fe200078efe83 */
[----:B------:R-:W-:Y:S01]  /*6460*/  IMAD.WIDE.U32 R124, R189, 0x20, R156 ;  /* 0x00000020bd7c7825 */ /* 0x000fe200078e009c */
[----:B------:R-:W-:-:S03]  /*6470*/  IADD3 R191, R195, 0x40, RZ ;  /* 0x00000040c3bf7810 */ /* 0x000fc60007ffe0ff */
[----:B------:R-:W-:Y:S01]  /*6480*/  @P0 FADD.FTZ R123, R107, R123 ;  /* 0x0000007b6b7b0221 */ /* 0x000fe20000010000 */
[----:B------:R-:W-:Y:S02]  /*6490*/  LOP3.LUT R134, R134, R135, RZ, 0xfc, !PT ;  /* 0x0000008786867212 */ /* 0x000fe400078efcff */
[----:B------:R-:W-:Y:S01]  /*64a0*/  LOP3.LUT R135, R129, R131, R127, 0xfe, !PT ;  /* 0x0000008381877212 */ /* 0x000fe200078efe7f */
[----:B------:R-:W-:Y:S01]  /*64b0*/  IMAD.WIDE.U32 R126, R189, 0x8, R158 ;  /* 0x00000008bd7e7825 */ /* 0x000fe200078e009e */
[----:B------:R1:W-:Y:S03]  /*64c0*/  STG.E.128 desc[UR4][R124.64], R116 ;  /* 0x000000747c007986 */ /* 0x0003e6000c101d04 */
[C---:B------:R-:W-:Y:S01]  /*64d0*/  IMAD.WIDE.U32 R128, R191.reuse, 0x10, R148 ;  /* 0x00000010bf807825 */ /* 0x040fe200078e0094 */
[----:B------:R1:W-:Y:S03]  /*64e0*/  STG.E.128 desc[UR4][R124.64+0x10], R120 ;  /* 0x000010787c007986 */ /* 0x0003e6000c101d04 */
[----:B0-----:R-:W-:Y:S01]  /*64f0*/  @P1 IMAD.WIDE.U32 R132, R191, 0x20, R132 ;  /* 0x00000020bf841825 */ /* 0x001fe200078e0084 */
        /* <DEDUP_REMOVED lines=16> */
.L_x_19327:
[----:B------:R-:W-:-:S07]  /*6600*/  IMAD.MOV.U32 R137, RZ, RZ, R160 ;  /* 0x000000ffff897224 */ /* 0x000fce00078e00a0 */
.L_x_19328:
[----:B------:R-:W-:Y:S05]  /*6610*/  BSYNC B0 ;  /* 0x0000000000007941 */ /* 0x000fea0003800000 */
.L_x_19326:
        /* <DEDUP_REMOVED lines=16> */
.L_x_19332:
[----:B------:R-:W-:Y:S05]  /*6720*/  BSYNC B1 ;  /* 0x0000000000017941 */ /* 0x000fea0003800000 */
.L_x_19331:
        /* <DEDUP_REMOVED lines=44> */
.L_x_19330:
[----:B------:R-:W-:Y:S05]  /*69f0*/  BSYNC B0 ;  /* 0x0000000000007941 */ /* 0x000fea0003800000 */
.L_x_19329:
        /* <DEDUP_REMOVED lines=23> */
.L_x_19334:
[----:B------:R-:W-:-:S07]  /*6b70*/  IMAD.MOV.U32 R125, RZ, RZ, R160 ;  /* 0x000000ffff7d7224 */ /* 0x000fce00078e00a0 */
.L_x_19335:
[----:B------:R-:W-:Y:S05]  /*6b80*/  BSYNC B0 ;  /* 0x0000000000007941 */ /* 0x000fea0003800000 */
.L_x_19333:
        /* <DEDUP_REMOVED lines=16> */
.L_x_19339:
[----:B------:R-:W-:Y:S05]  /*6c90*/  BSYNC B1 ;  /* 0x0000000000017941 */ /* 0x000fea0003800000 */
.L_x_19338:
        /* <DEDUP_REMOVED lines=44> */
.L_x_19337:
[----:B------:R-:W-:Y:S05]  /*6f60*/  BSYNC B0 ;  /* 0x0000000000007941 */ /* 0x000fea0003800000 */
.L_x_19336:
        /* <DEDUP_REMOVED lines=22> */
.L_x_19341:
[----:B------:R-:W-:-:S07]  /*70d0*/  IMAD.MOV.U32 R128, RZ, RZ, R160 ;  /* 0x000000ffff807224 */ /* 0x000fce00078e00a0 */
.L_x_19342:
[----:B------:R-:W-:Y:S05]  /*70e0*/  BSYNC B0 ;  /* 0x0000000000007941 */ /* 0x000fea0003800000 */
.L_x_19340:
        /* <DEDUP_REMOVED lines=16> */
.L_x_19346:
[----:B------:R-:W-:Y:S05]  /*71f0*/  BSYNC B1 ;  /* 0x0000000000017941 */ /* 0x000fea0003800000 */
.L_x_19345:
        /* <DEDUP_REMOVED lines=44> */
.L_x_19344:
[----:B------:R-:W-:Y:S05]  /*74c0*/  BSYNC B0 ;  /* 0x0000000000007941 */ /* 0x000fea0003800000 */
.L_x_19343:
        /* <DEDUP_REMOVED lines=23> */
.L_x_19348:
[----:B------:R-:W-:-:S07]  /*7640*/  IMAD.MOV.U32 R138, RZ, RZ, R160 ;  /* 0x000000ffff8a7224 */ /* 0x000fce00078e00a0 */
.L_x_19349:
[----:B------:R-:W-:Y:S05]  /*7650*/  BSYNC B0 ;  /* 0x0000000000007941 */ /* 0x000fea0003800000 */
.L_x_19347:
        /* <DEDUP_REMOVED lines=16> */
.L_x_19353:
[----:B------:R-:W-:Y:S05]  /*7760*/  BSYNC B1 ;  /* 0x0000000000017941 */ /* 0x000fea0003800000 */
.L_x_19352:
        /* <DEDUP_REMOVED lines=44> */
.L_x_19351:
[----:B------:R-:W-:Y:S05]  /*7a30*/  BSYNC B0 ;  /* 0x0000000000007941 */ /* 0x000fea0003800000 */
.L_x_19350:
        /* <DEDUP_REMOVED lines=20> */
.L_x_19355:
[----:B------:R-:W-:-:S07]  /*7b80*/  IMAD.MOV.U32 R138, RZ, RZ, R160 ;  /* 0x000000ffff8a7224 */ /* 0x000fce00078e00a0 */
.L_x_19356:
[----:B------:R-:W-:Y:S05]  /*7b90*/  BSYNC B0 ;  /* 0x0000000000007941 */ /* 0x000fea0003800000 */
.L_x_19354:
        /* <DEDUP_REMOVED lines=16> */
.L_x_19360:
[----:B------:R-:W-:Y:S05]  /*7ca0*/  BSYNC B1 ;  /* 0x0000000000017941 */ /* 0x000fea0003800000 */
.L_x_19359:
        /* <DEDUP_REMOVED lines=44> */
.L_x_19358:
[----:B------:R-:W-:Y:S05]  /*7f70*/  BSYNC B0 ;  /* 0x0000000000007941 */ /* 0x000fea0003800000 */
.L_x_19357:
        /* <DEDUP_REMOVED lines=21> */
.L_x_19362:
[----:B------:R-:W-:-:S07]  /*80d0*/  IMAD.MOV.U32 R129, RZ, RZ, R160 ;  /* 0x000000ffff817224 */ /* 0x000fce00078e00a0 */
.L_x_19363:
[----:B------:R-:W-:Y:S05]  /*80e0*/  BSYNC B0 ;  /* 0x0000000000007941 */ /* 0x000fea0003800000 */
.L_x_19361:
        /* <DEDUP_REMOVED lines=16> */
.L_x_19367:
[----:B------:R-:W-:Y:S05]  /*81f0*/  BSYNC B1 ;  /* 0x0000000000017941 */ /* 0x000fea0003800000 */
.L_x_19366:
        /* <DEDUP_REMOVED lines=44> */
.L_x_19365:
[----:B------:R-:W-:Y:S05]  /*84c0*/  BSYNC B0 ;  /* 0x0000000000007941 */ /* 0x000fea0003800000 */
.L_x_19364:
        /* <DEDUP_REMOVED lines=20> */
.L_x_19369:
[----:B------:R-:W-:-:S07]  /*8610*/  IMAD.MOV.U32 R130, RZ, RZ, R160 ;  /* 0x000000ffff827224 */ /* 0x000fce00078e00a0 */
.L_x_19370:
[----:B------:R-:W-:Y:S05]  /*8620*/  BSYNC B0 ;  /* 0x0000000000007941 */ /* 0x000fea0003800000 */
.L_x_19368:
        /* <DEDUP_REMOVED lines=16> */
.L_x_19374:
[----:B------:R-:W-:Y:S05]  /*8730*/  BSYNC B1 ;  /* 0x0000000000017941 */ /* 0x000fea0003800000 */
.L_x_19373:
        /* <DEDUP_REMOVED lines=44> */
.L_x_19372:
[----:B------:R-:W-:Y:S05]  /*8a00*/  BSYNC B0 ;  /* 0x0000000000007941 */ /* 0x000fea0003800000 */
.L_x_19371:
        /* <DEDUP_REMOVED lines=21> */
.L_x_19376:
[----:B------:R-:W-:-:S07]  /*8b60*/  IMAD.MOV.U32 R140, RZ, RZ, R160 ;  /* 0x000000ffff8c7224 */ /* 0x000fce00078e00a0 */
.L_x_19377:
[----:B------:R-:W-:Y:S05]  /*8b70*/  BSYNC B0 ;  /* 0x0000000000007941 */ /* 0x000fea0003800000 */
.L_x_19375:
        /* <DEDUP_REMOVED lines=18> */
.L_x_19381:
[----:B------:R-:W-:Y:S05]  /*8ca0*/  BSYNC B1 ;  /* 0x0000000000017941 */ /* 0x000fea0003800000 */
.L_x_19380:
        /* <DEDUP_REMOVED lines=44> */
.L_x_19379:
[----:B------:R-:W-:Y:S05]  /*8f70*/  BSYNC B0 ;  /* 0x0000000000007941 */ /* 0x000fea0003800000 */
.L_x_19378:
        /* <DEDUP_REMOVED lines=10> */
[----:B------:R-:W-:Y:S01]  /*9020*/  FSETP.GTU.FTZ.AND P2, PT, R135, R196, PT ;  /* 0x000000c48700720b */ /* 0x000fe20003f5c000 */
[----:B------:R-:W-:Y:S01]  /*9030*/  FMUL.FTZ R131, R131, R194 ;  /* 0x000000c283837220 */ /* 0x000fe20000410000 */
[----:B------:R-:W-:Y:S01]  /*9040*/  SEL R136, RZ, 0x1, P4 ;  /* 0x00000001ff887807 */ /* 0x000fe20002000000 */
[----:B------:R-:W-:Y:S01]  /*9050*/  IMAD.WIDE.U32 R134, R134, 0x1000000, RZ ;  /* 0x0100000086867825 */ /* 0x000fe200078e00ff */
[----:B------:R-:W-:-:S03]  /*9060*/  SEL R138, RZ, 0x1, P5 ;  /* 0x00000001ff8a7807 */ /* 0x000fc60002800000 */
[----:B------:R-:W-:Y:S01]  /*9070*/  FMUL.FTZ R131, R131, R192 ;  /* 0x000000c083837220 */ /* 0x000fe20000410000 */
[----:B------:R-:W-:Y:S01]  /*9080*/  SEL R140, RZ, 0x1000000, P2 ;  /* 0x01000000ff8c7807 */ /* 0x000fe20001000000 */
[----:B------:R-:W-:Y:S01]  /*9090*/  IMAD.WIDE.U32 R136, R136, 0x10000, RZ ;  /* 0x0001000088887825 */ /* 0x000fe200078e00ff */
[----:B------:R-:W-:Y:S02]  /*90a0*/  LOP3.LUT P6, RZ, R190, 0x8, RZ, 0xc0, !PT ;  /* 0x00000008beff7812 */ /* 0x000fe400078cc0ff */
[----:B------:R-:W-:Y:S01]  /*90b0*/  LOP3.LUT R140, R141, R140, R142, 0xfe, !PT ;  /* 0x0000008c8d8c7212 */ /* 0x000fe200078efe8e */
[----:B------:R-:W-:Y:S01]  /*90c0*/  IMAD.WIDE.U32 R138, R138, 0x100, RZ ;  /* 0x000001008a8a7825 */ /* 0x000fe200078e00ff */
[----:B------:R-:W-:Y:S02]  /*90d0*/  SEL R141, RZ, 0x1, P3 ;  /* 0x00000001ff8d7807 */ /* 0x000fe40001800000 */
[----:B------:R-:W-:Y:S02]  /*90e0*/  SEL R143, RZ, 0x1, P6 ;  /* 0x00000001ff8f7807 */ /* 0x000fe40003000000 */
[----:B------:R-:W-:Y:S01]  /*90f0*/  LOP3.LUT R142, R138, R134, R136, 0xfe, !PT ;  /* 0x000000868a8e7212 */ /* 0x000fe200078efe88 */
[----:B0-----:R-:W-:Y:S01]  /*9100*/  @P1 IMAD.WIDE.U32 R132, R193, 0x20, R132 ;  /* 0x00000020c1841825 */ /* 0x001fe200078e0084 */
[----:B------:R-:W-:-:S02]  /*9110*/  FSEL R131, R131, RZ, !P2 ;  /* 0x000000ff83837208 */ /* 0x000fc40005000000 */
[----:B------:R-:W-:Y:S01]  /*9120*/  LOP3.LUT R141, R135, R140, R141, 0xfe, !PT ;  /* 0x0000008c878d7212 */ /* 0x000fe200078efe8d */
[----:B------:R-:W-:Y:S01]  /*9130*/  IMAD.WIDE.U32 R134, R191, 0x20, R156 ;  /* 0x00000020bf867825 */ /* 0x000fe200078e009c */
[----:B------:R-:W-:-:S03]  /*9140*/  LOP3.LUT R142, R142, R143, RZ, 0xfc, !PT ;  /* 0x0000008f8e8e7212 */ /* 0x000fc600078efcff */
[----:B------:R-:W-:Y:S01]  /*9150*/  @P0 FADD.FTZ R131, R107, R131 ;  /* 0x000000836b830221 */ /* 0x000fe20000010000 */
[----:B------:R-:W-:Y:S01]  /*9160*/  LOP3.LUT R143, R139, R141, R137, 0xfe, !PT ;  /* 0x0000008d8b8f7212 */ /* 0x000fe200078efe89 */
[----:B------:R-:W-:Y:S01]  /*9170*/  IMAD.WIDE.U32 R140, R191, 0x8, R158 ;  /* 0x00000008bf8c7825 */ /* 0x000fe200078e009e */
[----:B------:R0:W-:Y:S03]  /*9180*/  STG.E.128 desc[UR4][R134.64], R124 ;  /* 0x0000007c86007986 */ /* 0x0001e6000c101d04 */
[----:B------:R-:W-:Y:S01]  /*9190*/  IMAD.WIDE.U32 R136, R193, 0x10, R148 ;  /* 0x00000010c1887825 */ /* 0x000fe200078e0094 */
[----:B------:R0:W-:Y:S04]  /*91a0*/  STG.E.128 desc[UR4][R134.64+0x10], R128 ;  /* 0x0000108086007986 */ /* 0x0001e8000c101d04 */
        /* <DEDUP_REMOVED lines=16> */
.L_x_19383:
[----:B------:R-:W-:-:S07]  /*92b0*/  MOV R145, R160 ;  /* 0x000000a000917202 */ /* 0x000fce0000000f00 */
.L_x_19384:
[----:B------:R-:W-:Y:S05]  /*92c0*/  BSYNC B0 ;  /* 0x0000000000007941 */ /* 0x000fea0003800000 */
.L_x_19382:
        /* <DEDUP_REMOVED lines=16> */
.L_x_19388:
[----:B------:R-:W-:Y:S05]  /*93d0*/  BSYNC B1 ;  /* 0x0000000000017941 */ /* 0x000fea0003800000 */
.L_x_19387:
        /* <DEDUP_REMOVED lines=44> */
.L_x_19386:
[----:B------:R-:W-:Y:S05]  /*96a0*/  BSYNC B0 ;  /* 0x0000000000007941 */ /* 0x000fea0003800000 */
.L_x_19385:
        /* <DEDUP_REMOVED lines=23> */
.L_x_19390:
[----:B------:R-:W-:-:S07]  /*9820*/  MOV R133, R160 ;  /* 0x000000a000857202 */ /* 0x000fce0000000f00 */
.L_x_19391:
[----:B------:R-:W-:Y:S05]  /*9830*/  BSYNC B0 ;  /* 0x0000000000007941 */ /* 0x000fea0003800000 */
.L_x_19389:
        /* <DEDUP_REMOVED lines=16> */
.L_x_19395:
[----:B------:R-:W-:Y:S05]  /*9940*/  BSYNC B1 ;  /* 0x0000000000017941 */ /* 0x000fea0003800000 */
.L_x_19394:
        /* <DEDUP_REMOVED lines=44> */
.L_x_19393:
[----:B------:R-:W-:Y:S05]  /*9c10*/  BSYNC B0 ;  /* 0x0000000000007941 */ /* 0x000fea0003800000 */
.L_x_19392:
        /* <DEDUP_REMOVED lines=22> */
.L_x_19397:
[----:B------:R-:W-:-:S07]  /*9d80*/  MOV R136, R160 ;  /* 0x000000a000887202 */ /* 0x000fce0000000f00 */
.L_x_19398:
[----:B------:R-:W-:Y:S05]  /*9d90*/  BSYNC B0 ;  /* 0x0000000000007941 */ /* 0x000fea0003800000 */
.L_x_19396:
        /* <DEDUP_REMOVED lines=16> */
.L_x_19402:
[----:B------:R-:W-:Y:S05]  /*9ea0*/  BSYNC B1 ;  /* 0x0000000000017941 */ /* 0x000fea0003800000 */
.L_x_19401:
        /* <DEDUP_REMOVED lines=44> */
.L_x_19400:
[----:B------:R-:W-:Y:S05]  /*a170*/  BSYNC B0 ;  /* 0x0000000000007941 */ /* 0x000fea0003800000 */
.L_x_19399:
        /* <DEDUP_REMOVED lines=23> */
.L_x_19404:
[----:B------:R-:W-:-:S07]  /*a2f0*/  MOV R146, R160 ;  /* 0x000000a000927202 */ /* 0x000fce0000000f00 */
.L_x_19405:
[----:B------:R-:W-:Y:S05]  /*a300*/  BSYNC B0 ;  /* 0x0000000000007941 */ /* 0x000fea0003800000 */
.L_x_19403:
        /* <DEDUP_REMOVED lines=16> */
.L_x_19409:
[----:B------:R-:W-:Y:S05]  /*a410*/  BSYNC B1 ;  /* 0x0000000000017941 */ /* 0x000fea0003800000 */
.L_x_19408:
        /* <DEDUP_REMOVED lines=44> */
.L_x_19407:
[----:B------:R-:W-:Y:S05]  /*a6e0*/  BSYNC B0 ;  /* 0x0000000000007941 */ /* 0x000fea0003800000 */
.L_x_19406:
        /* <DEDUP_REMOVED lines=20> */
.L_x_19411:
[----:B------:R-:W-:-:S07]  /*a830*/  MOV R146, R160 ;  /* 0x000000a000927202 */ /* 0x000fce0000000f00 */
.L_x_19412:
[----:B------:R-:W-:Y:S05]  /*a840*/  BSYNC B0 ;  /* 0x0000000000007941 */ /* 0x000fea0003800000 */
.L_x_19410:
        /* <DEDUP_REMOVED lines=16> */
.L_x_19416:
[----:B------:R-:W-:Y:S05]  /*a950*/  BSYNC B1 ;  /* 0x0000000000017941 */ /* 0x000fea0003800000 */
.L_x_19415:
        /* <DEDUP_REMOVED lines=44> */
.L_x_19414:
[----:B------:R-:W-:Y:S05]  /*ac20*/  BSYNC B0 ;  /* 0x0000000000007941 */ /* 0x000fea0003800000 */
.L_x_19413:
        /* <DEDUP_REMOVED lines=21> */
.L_x_19418:
[----:B------:R-:W-:-:S07]  /*ad80*/  MOV R137, R160 ;  /* 0x000000a000897202 */ /* 0x000fce0000000f00 */
.L_x_19419:
[----:B------:R-:W-:Y:S05]  /*ad90*/  BSYNC B0 ;  /* 0x0000000000007941 */ /* 0x000fea0003800000 */
.L_x_19417:
        /* <DEDUP_REMOVED lines=16> */
.L_x_19423:
[----:B------:R-:W-:Y:S05]  /*aea0*/  BSYNC B1 ;  /* 0x0000000000017941 */ /* 0x000fea0003800000 */
.L_x_19422:
        /* <DEDUP_REMOVED lines=44> */
.L_x_19421:
[----:B------:R-:W-:Y:S05]  /*b170*/  BSYNC B0 ;  /* 0x0000000000007941 */ /* 0x000fea0003800000 */
.L_x_19420:
        /* <DEDUP_REMOVED lines=20> */
.L_x_19425:
[----:B------:R-:W-:-:S07]  /*b2c0*/  MOV R138, R160 ;  /* 0x000000a0008a7202 */ /* 0x000fce0000000f00 */
.L_x_19426:
[----:B------:R-:W-:Y:S05]  /*b2d0*/  BSYNC B0 ;  /* 0x0000000000007941 */ /* 0x000fea0003800000 */
.L_x_19424:
        /* <DEDUP_REMOVED lines=16> */
.L_x_19430:
[----:B------:R-:W-:Y:S05]  /*b3e0*/  BSYNC B1 ;  /* 0x0000000000017941 */ /* 0x000fea0003800000 */
.L_x_19429:
        /* <DEDUP_REMOVED lines=44> */
.L_x_19428:
[----:B------:R-:W-:Y:S05]  /*b6b0*/  BSYNC B0 ;  /* 0x0000000000007941 */ /* 0x000fea0003800000 */
.L_x_19427:
        /* <DEDUP_REMOVED lines=21> */
.L_x_19432:
[----:B------:R-:W-:-:S07]  /*b810*/  MOV R150, R160 ;  /* 0x000000a000967202 */ /* 0x000fce0000000f00 */
.L_x_19433:
[----:B------:R-:W-:Y:S05]  /*b820*/  BSYNC B0 ;  /* 0x0000000000007941 */ /* 0x000fea0003800000 */
.L_x_19431:
        /* <DEDUP_REMOVED lines=18> */
.L_x_19437:
[----:B------:R-:W-:Y:S05]  /*b950*/  BSYNC B1 ;  /* 0x0000000000017941 */ /* 0x000fea0003800000 */
.L_x_19436:
        /* <DEDUP_REMOVED lines=44> */
.L_x_19435:
[----:B------:R-:W-:Y:S05]  /*bc20*/  BSYNC B0 ;  /* 0x0000000000007941 */ /* 0x000fea0003800000 */
.L_x_19434:
        /* <DEDUP_REMOVED lines=21> */
[----:B------:R-:W-:Y:S02]  /*bd80*/  FSEL R139, R139, RZ, !P2 ;  /* 0x000000ff8b8b7208 */ /* 0x000fe40005000000 */
[----:B------:R-:W-:Y:S02]  /*bd90*/  LOP3.LUT R152, R144, R146, R142, 0xfe, !PT ;  /* 0x0000009290987212 */ /* 0x000fe400078efe8e */
[----:B------:R-:W-:Y:S01]  /*bda0*/  SEL R146, RZ, 0x1, P3 ;  /* 0x00000001ff927807 */ /* 0x000fe20001800000 */
[----:B------:R-:W-:Y:S01]  /*bdb0*/  @P0 FADD.FTZ R139, R107, R139 ;  /* 0x0000008b6b8b0221 */ /* 0x000fe20000010000 */
[----:B------:R-:W-:Y:S02]  /*bdc0*/  IADD3 R197, R195, 0x80, RZ ;  /* 0x00000080c3c57810 */ /* 0x000fe40007ffe0ff */
[----:B------:R-:W-:Y:S01]  /*bdd0*/  LOP3.LUT R147, R147, R151, R146, 0xfe, !PT ;  /* 0x0000009793937212 */ /* 0x000fe200078efe92 */
[----:B------:R-:W-:Y:S01]  /*bde0*/  IMAD.WIDE.U32 R150, R193, 0x20, R156 ;  /* 0x00000020c1967825 */ /* 0x000fe200078e009c */
[----:B------:R-:W-:-:S02]  /*bdf0*/  LOP3.LUT R152, R152, R153, RZ, 0xfc, !PT ;  /* 0x0000009998987212 */ /* 0x000fc400078efcff */
        /* <DEDUP_REMOVED lines=22> */
.L_x_19439:
[----:B------:R-:W-:-:S07]  /*bf60*/  IMAD.MOV.U32 R155, RZ, RZ, R160 ;  /* 0x000000ffff9b7224 */ /* 0x000fce00078e00a0 */
.L_x_19440:
[----:B------:R-:W-:Y:S05]  /*bf70*/  BSYNC B0 ;  /* 0x0000000000007941 */ /* 0x000fea0003800000 */
.L_x_19438:
        /* <DEDUP_REMOVED lines=16> */
.L_x_19444:
[----:B------:R-:W-:Y:S05]  /*c080*/  BSYNC B1 ;  /* 0x0000000000017941 */ /* 0x000fea0003800000 */
.L_x_19443:
        /* <DEDUP_REMOVED lines=44> */
.L_x_19442:
[----:B------:R-:W-:Y:S05]  /*c350*/  BSYNC B0 ;  /* 0x0000000000007941 */ /* 0x000fea0003800000 */
.L_x_19441:
        /* <DEDUP_REMOVED lines=23> */
.L_x_19446:
[----:B------:R-:W-:-:S07]  /*c4d0*/  IMAD.MOV.U32 R141, RZ, RZ, R160 ;  /* 0x000000ffff8d7224 */ /* 0x000fce00078e00a0 */
.L_x_19447:
[----:B------:R-:W-:Y:S05]  /*c4e0*/  BSYNC B0 ;  /* 0x0000000000007941 */ /* 0x000fea0003800000 */
.L_x_19445:
        /* <DEDUP_REMOVED lines=16> */
.L_x_19451:
[----:B------:R-:W-:Y:S05]  /*c5f0*/  BSYNC B1 ;  /* 0x0000000000017941 */ /* 0x000fea0003800000 */
.L_x_19450:
        /* <DEDUP_REMOVED lines=44> */
.L_x_19449:
[----:B------:R-:W-:Y:S05]  /*c8c0*/  BSYNC B0 ;  /* 0x0000000000007941 */ /* 0x000fea0003800000 */
.L_x_19448:
        /* <DEDUP_REMOVED lines=22> */
.L_x_19453:
[----:B------:R-:W-:-:S07]  /*ca30*/  IMAD.MOV.U32 R144, RZ, RZ, R160 ;  /* 0x000000ffff907224 */ /* 0x000fce00078e00a0 */
.L_x_19454:
[----:B------:R-:W-:Y:S05]  /*ca40*/  BSYNC B0 ;  /* 0x0000000000007941 */ /* 0x000fea0003800000 */
.L_x_19452:
        /* <DEDUP_REMOVED lines=16> */
.L_x_19458:
[----:B------:R-:W-:Y:S05]  /*cb50*/  BSYNC B1 ;  /* 0x0000000000017941 */ /* 0x000fea0003800000 */
.L_x_19457:
        /* <DEDUP_REMOVED lines=44> */
.L_x_19456:
[----:B------:R-:W-:Y:S05]  /*ce20*/  BSYNC B0 ;  /* 0x0000000000007941 */ /* 0x000fea0003800000 */
.L_x_19455:
        /* <DEDUP_REMOVED lines=23> */
.L_x_19460:
[----:B------:R-:W-:-:S07]  /*cfa0*/  IMAD.MOV.U32 R187, RZ, RZ, R160 ;  /* 0x000000ffffbb7224 */ /* 0x000fce00078e00a0 */
.L_x_19461:
[----:B------:R-:W-:Y:S05]  /*cfb0*/  BSYNC B0 ;  /* 0x0000000000007941 */ /* 0x000fea0003800000 */
.L_x_19459:
        /* <DEDUP_REMOVED lines=16> */
.L_x_19465:
[----:B------:R-:W-:Y:S05]  /*d0c0*/  BSYNC B1 ;  /* 0x0000000000017941 */ /* 0x000fea0003800000 */
.L_x_19464:
        /* <DEDUP_REMOVED lines=44> */
.L_x_19463:
[----:B------:R-:W-:Y:S05]  /*d390*/  BSYNC B0 ;  /* 0x0000000000007941 */ /* 0x000fea0003800000 */
.L_x_19462:
        /* <DEDUP_REMOVED lines=20> */
.L_x_19467:
[----:B------:R-:W-:-:S07]  /*d4e0*/  IMAD.MOV.U32 R187, RZ, RZ, R160 ;  /* 0x000000ffffbb7224 */ /* 0x000fce00078e00a0 */
.L_x_19468:
[----:B------:R-:W-:Y:S05]  /*d4f0*/  BSYNC B0 ;  /* 0x0000000000007941 */ /* 0x000fea0003800000 */
.L_x_19466:
        /* <DEDUP_REMOVED lines=16> */
.L_x_19472:
[----:B------:R-:W-:Y:S05]  /*d600*/  BSYNC B1 ;  /* 0x0000000000017941 */ /* 0x000fea0003800000 */
.L_x_19471:
        /* <DEDUP_REMOVED lines=44> */
.L_x_19470:
[----:B------:R-:W-:Y:S05]  /*d8d0*/  BSYNC B0 ;  /* 0x0000000000007941 */ /* 0x000fea0003800000 */
.L_x_19469:
        /* <DEDUP_REMOVED lines=21> */
.L_x_19474:
[----:B------:R-:W-:-:S07]  /*da30*/  IMAD.MOV.U32 R145, RZ, RZ, R160 ;  /* 0x000000ffff917224 */ /* 0x000fce00078e00a0 */
.L_x_19475:
[----:B------:R-:W-:Y:S05]  /*da40*/  BSYNC B0 ;  /* 0x0000000000007941 */ /* 0x000fea0003800000 */
.L_x_19473:
        /* <DEDUP_REMOVED lines=16> */
.L_x_19479:
[----:B------:R-:W-:Y:S05]  /*db50*/  BSYNC B1 ;  /* 0x0000000000017941 */ /* 0x000fea0003800000 */
.L_x_19478:
        /* <DEDUP_REMOVED lines=44> */
.L_x_19477:
[----:B------:R-:W-:Y:S05]  /*de20*/  BSYNC B0 ;  /* 0x0000000000007941 */ /* 0x000fea0003800000 */
.L_x_19476:
        /* <DEDUP_REMOVED lines=20> */
.L_x_19481:
[----:B------:R-:W-:-:S07]  /*df70*/  IMAD.MOV.U32 R146, RZ, RZ, R160 ;  /* 0x000000ffff927224 */ /* 0x000fce00078e00a0 */
.L_x_19482:
[----:B------:R-:W-:Y:S05]  /*df80*/  BSYNC B0 ;  /* 0x0000000000007941 */ /* 0x000fea0003800000 */
.L_x_19480:
        /* <DEDUP_REMOVED lines=16> */
.L_x_19486:
[----:B------:R-:W-:Y:S05]  /*e090*/  BSYNC B1 ;  /* 0x0000000000017941 */ /* 0x000fea0003800000 */
.L_x_19485:
        /* <DEDUP_REMOVED lines=44> */
.L_x_19484:
[----:B------:R-:W-:Y:S05]  /*e360*/  BSYNC B0 ;  /* 0x0000000000007941 */ /* 0x000fea0003800000 */
.L_x_19483:
        /* <DEDUP_REMOVED lines=21> */
.L_x_19488:
[----:B------:R-:W-:-:S07]  /*e4c0*/  IMAD.MOV.U32 R150, RZ, RZ, R160 ;  /* 0x000000ffff967224 */ /* 0x000fce00078e00a0 */
.L_x_19489:
[----:B------:R-:W-:Y:S05]  /*e4d0*/  BSYNC B0 ;  /* 0x0000000000007941 */ /* 0x000fea0003800000 */
.L_x_19487:
        /* <DEDUP_REMOVED lines=18> */
.L_x_19493:
[----:B------:R-:W-:Y:S05]  /*e600*/  BSYNC B1 ;  /* 0x0000000000017941 */ /* 0x000fea0003800000 */
.L_x_19492:
        /* <DEDUP_REMOVED lines=44> */
.L_x_19491:
[----:B------:R-:W-:Y:S05]  /*e8d0*/  BSYNC B0 ;  /* 0x0000000000007941 */ /* 0x000fea0003800000 */
.L_x_19490:
[----:B------:R-:W-:Y:S01]  /*e8e0*/  I2FP.F32.U32 R151, R150 ;  /* 0x0000009600977245 */ /* 0x000fe20000201000 */
[----:B------:R-:W-:Y:S01]  /*e8f0*/  IMAD.WIDE.U32 R202, R197, 0x8, R158 ;  /* 0x00000008c5ca7825 */ /* 0x000fe200078e009e */
        /* <DEDUP_REMOVED lines=21> */
[----:B------:R-:W-:-:S02]  /*ea50*/  LOP3.LUT R204, R154, R200, R152, 0xfe, !PT ;  /* 0x000000c89acc7212 */ /* 0x000fc400078efe98 */
[----:B------:R-:W-:Y:S02]  /*ea60*/  FSEL R147, R147, RZ, !P2 ;  /* 0x000000ff93937208 */ /* 0x000fe40005000000 */
[----:B------:R-:W-:Y:S01]  /*ea70*/  LOP3.LUT R199, R201, R187, R199, 0xfe, !PT ;  /* 0x000000bbc9c77212 */ /* 0x000fe200078efec7 */
[----:B------:R-:W-:Y:S01]  /*ea80*/  VIADD R187, R195, 0xa0 ;  /* 0x000000a0c3bb7836 */ /* 0x000fe20000000000 */
[----:B------:R-:W-:Y:S01]  /*ea90*/  LOP3.LUT R204, R204, R205, RZ, 0xfc, !PT ;  /* 0x000000cdcccc7212 */ /* 0x000fe200078efcff */
[----:B------:R-:W-:-:S04]  /*eaa0*/  IMAD.WIDE.U32 R200, R197, 0x20, R156 ;  /* 0x00000020c5c87825 */ /* 0x000fc800078e009c */
[----:B------:R-:W-:Y:S01]  /*eab0*/  @P0 FADD.FTZ R147, R107, R147 ;  /* 0x000000936b930221 */ /* 0x000fe20000010000 */
[----:B------:R-:W-:Y:S01]  /*eac0*/  LOP3.LUT R205, R155, R199, R153, 0xfe, !PT ;  /* 0x000000c79bcd7212 */ /* 0x000fe200078efe99 */
[C---:B------:R-:W-:Y:S01]  /*ead0*/  IMAD.WIDE.U32 R152, R187.reuse, 0x10, R148 ;  /* 0x00000010bb987825 */ /* 0x040fe200078e0094 */
        /* <DEDUP_REMOVED lines=19> */
.L_x_19495:
[----:B------:R-:W-:-:S07]  /*ec10*/  MOV R148, R160 ;  /* 0x000000a000947202 */ /* 0x000fce0000000f00 */
.L_x_19496:
[----:B------:R-:W-:Y:S05]  /*ec20*/  BSYNC B0 ;  /* 0x0000000000007941 */ /* 0x000fea0003800000 */
.L_x_19494:
        /* <DEDUP_REMOVED lines=16> */
.L_x_19500:
[----:B------:R-:W-:Y:S05]  /*ed30*/  BSYNC B1 ;  /* 0x0000000000017941 */ /* 0x000fea0003800000 */
.L_x_19499:
        /* <DEDUP_REMOVED lines=44> */
.L_x_19498:
[----:B------:R-:W-:Y:S05]  /*f000*/  BSYNC B0 ;  /* 0x0000000000007941 */ /* 0x000fea0003800000 */
.L_x_19497:
        /* <DEDUP_REMOVED lines=23> */
.L_x_19502:
[----:B------:R-:W-:-:S07]  /*f180*/  MOV R149, R160 ;  /* 0x000000a000957202 */ /* 0x000fce0000000f00 */
.L_x_19503:
[----:B------:R-:W-:Y:S05]  /*f190*/  BSYNC B0 ;  /* 0x0000000000007941 */ /* 0x000fea0003800000 */
.L_x_19501:
        /* <DEDUP_REMOVED lines=16> */
.L_x_19507:
[----:B------:R-:W-:Y:S05]  /*f2a0*/  BSYNC B1 ;  /* 0x0000000000017941 */ /* 0x000fea0003800000 */
.L_x_19506:
        /* <DEDUP_REMOVED lines=9> */
[----:B------:R-:W-:Y:S01]  /*f340*/  LOP3.LUT R160, R151, R160, R185, 0x96, !PT ;  /* 0x000000a097a07212 */ /* 0x000fe200078e96b9 */
[----:B------:R-:W-:-:S03]  /*f350*/  HFMA2.MMA R199, -RZ, RZ, 0, 0 ;  /* 0x00000000ffc77435 */ /* 0x000fc600000001ff */
        /* <DEDUP_REMOVED lines=33> */
.L_x_19505:
[----:B------:R-:W-:Y:S05]  /*f570*/  BSYNC B0 ;  /* 0x0000000000007941 */ /* 0x000fea0003800000 */
.L_x_19504:
        /* <DEDUP_REMOVED lines=22> */
.L_x_19509:
[----:B------:R-:W-:-:S07]  /*f6e0*/  MOV R150, R160 ;  /* 0x000000a000967202 */ /* 0x000fce0000000f00 */
.L_x_19510:
[----:B------:R-:W-:Y:S05]  /*f6f0*/  BSYNC B0 ;  /* 0x0000000000007941 */ /* 0x000fea0003800000 */
.L_x_19508:
        /* <DEDUP_REMOVED lines=16> */
.L_x_19514:
[----:B------:R-:W-:Y:S05]  /*f800*/  BSYNC B1 ;  /* 0x0000000000017941 */ /* 0x000fea0003800000 */
.L_x_19513:
        /* <DEDUP_REMOVED lines=11> */
[----:B------:R-:W-:Y:S01]  /*f8c0*/  IMAD.WIDE.U32 R204, R152, -0x326172a9, RZ ;  /* 0xcd9e8d5798cc7825 */ /* 0x000fe200078e00ff */
[----:B------:R-:W-:-:S04]  /*f8d0*/  HFMA2.MMA R152, -RZ, RZ, 0, 0 ;  /* 0x00000000ff987435 */ /* 0x000fc800000001ff */
        /* <DEDUP_REMOVED lines=31> */
.L_x_19512:
[----:B------:R-:W-:Y:S05]  /*fad0*/  BSYNC B0 ;  /* 0x0000000000007941 */ /* 0x000fea0003800000 */
.L_x_19511:
        /* <DEDUP_REMOVED lines=21> */
.L_x_19516:
[----:B------:R-:W-:-:S07]  /*fc30*/  MOV R151, R160 ;  /* 0x000000a000977202 */ /* 0x000fce0000000f00 */
.L_x_19517:
[----:B------:R-:W-:Y:S05]  /*fc40*/  BSYNC B0 ;  /* 0x0000000000007941 */ /* 0x000fea0003800000 */
.L_x_19515:
        /* <DEDUP_REMOVED lines=16> */
.L_x_19521:
[----:B------:R-:W-:Y:S05]  /*fd50*/  BSYNC B1 ;  /* 0x0000000000017941 */ /* 0x000fea0003800000 */
.L_x_19520:
        /* <DEDUP_REMOVED lines=44> */
.L_x_19519:
[----:B------:R-:W-:Y:S05]  /*10020*/  BSYNC B0 ;  /* 0x0000000000007941 */ /* 0x000fea0003800000 */
.L_x_19518:
        /* <DEDUP_REMOVED lines=20> */
.L_x_19523:
[----:B------:R-:W-:-:S07]  /*10170*/  MOV R152, R160 ;  /* 0x000000a000987202 */ /* 0x000fce0000000f00 */
.L_x_19524:
[----:B------:R-:W-:Y:S05]  /*10180*/  BSYNC B0 ;  /* 0x0000000000007941 */ /* 0x000fea0003800000 */
.L_x_19522:
        /* <DEDUP_REMOVED lines=16> */
.L_x_19528:
[----:B------:R-:W-:Y:S05]  /*10290*/  BSYNC B1 ;  /* 0x0000000000017941 */ /* 0x000fea0003800000 */
.L_x_19527:
        /* <DEDUP_REMOVED lines=44> */
.L_x_19526:
[----:B------:R-:W-:Y:S05]  /*10560*/  BSYNC B0 ;  /* 0x0000000000007941 */ /* 0x000fea0003800000 */
.L_x_19525:
        /* <DEDUP_REMOVED lines=21> */
.L_x_19530:
[----:B------:R-:W-:-:S07]  /*106c0*/  MOV R153, R160 ;  /* 0x000000a000997202 */ /* 0x000fce0000000f00 */
.L_x_19531:
[----:B------:R-:W-:Y:S05]  /*106d0*/  BSYNC B0 ;  /* 0x0000000000007941 */ /* 0x000fea0003800000 */
.L_x_19529:
        /* <DEDUP_REMOVED lines=16> */
.L_x_19535:
[----:B------:R-:W-:Y:S05]  /*107e0*/  BSYNC B1 ;  /* 0x0000000000017941 */ /* 0x000fea0003800000 */
.L_x_19534:
        /* <DEDUP_REMOVED lines=44> */
.L_x_19533:
[----:B------:R-:W-:Y:S05]  /*10ab0*/  BSYNC B0 ;  /* 0x0000000000007941 */ /* 0x000fea0003800000 */
.L_x_19532:
        /* <DEDUP_REMOVED lines=20> */
.L_x_19537:
[----:B------:R-:W-:-:S07]  /*10c00*/  MOV R154, R160 ;  /* 0x000000a0009a7202 */ /* 0x000fce0000000f00 */
.L_x_19538:
[----:B------:R-:W-:Y:S05]  /*10c10*/  BSYNC B0 ;  /* 0x0000000000007941 */ /* 0x000fea0003800000 */
.L_x_19536:
        /* <DEDUP_REMOVED lines=16> */
.L_x_19542:
[----:B------:R-:W-:Y:S05]  /*10d20*/  BSYNC B1 ;  /* 0x0000000000017941 */ /* 0x000fea0003800000 */
.L_x_19541:
        /* <DEDUP_REMOVED lines=44> */
.L_x_19540:
[----:B------:R-:W-:Y:S05]  /*10ff0*/  BSYNC B0 ;  /* 0x0000000000007941 */ /* 0x000fea0003800000 */
.L_x_19539:
        /* <DEDUP_REMOVED lines=21> */
.L_x_19544:
[----:B------:R-:W-:-:S07]  /*11150*/  MOV R199, R160 ;  /* 0x000000a000c77202 */ /* 0x000fce0000000f00 */
.L_x_19545:
[----:B------:R-:W-:Y:S05]  /*11160*/  BSYNC B0 ;  /* 0x0000000000007941 */ /* 0x000fea0003800000 */
.L_x_19543:
        /* <DEDUP_REMOVED lines=18> */
.L_x_19549:
[----:B------:R-:W-:Y:S05]  /*11290*/  BSYNC B1 ;  /* 0x0000000000017941 */ /* 0x000fea0003800000 */
.L_x_19548:
        /* <DEDUP_REMOVED lines=44> */
.L_x_19547:
[----:B------:R-:W-:Y:S05]  /*11560*/  BSYNC B0 ;  /* 0x0000000000007941 */ /* 0x000fea0003800000 */
.L_x_19546:
[----:B------:R-:W-:Y:S01]  /*11570*/  FADD.FTZ R204, RZ, R108 ;  /* 0x0000006cffcc7221 */ /* 0x000fe20000010000 */
[----:B------:R-:W-:Y:S01]  /*11580*/  I2FP.F32.U32 R199, R199 ;  /* 0x000000c700c77245 */ /* 0x000fe20000201000 */
[----:B------:R-:W-:Y:S01]  /*11590*/  IMAD.WIDE.U32 R156, R187, 0x20, R156 ;  /* 0x00000020bb9c7825 */ /* 0x000fe200078e009c */
[----:B------:R-:W-:-:S03]  /*115a0*/  SHF.L.U32 R155, R155, 0x10, RZ ;  /* 0x000000109b9b7819 */ /* 0x000fc600000006ff */
[----:B------:R-:W-:Y:S01]  /*115b0*/  FADD.FTZ R201, R109, R204 ;  /* 0x000000cc6dc97221 */ /* 0x000fe20000010000 */
[----:B------:R-:W-:Y:S01]  /*115c0*/  SEL R202, RZ, 0x10000, P5 ;  /* 0x00010000ffca7807 */ /* 0x000fe20002800000 */
[----:B------:R-:W-:Y:S01]  /*115d0*/  FFMA.FTZ R199, R199, R198, 1.1641532182693481445e-10 ;  /* 0x2f000000c7c77423 */ /* 0x000fe200000100c6 */
[----:B------:R-:W-:Y:S01]  /*115e0*/  LOP3.LUT P5, RZ, R190, 0x2, RZ, 0xc0, !PT ;  /* 0x00000002beff7812 */ /* 0x000fe200078ac0ff */
[----:B------:R-:W-:Y:S01]  /*115f0*/  FADD.FTZ R204, R110, R201 ;  /* 0x000000c96ecc7221 */ /* 0x000fe20000010000 */
[----:B------:R-:W-:Y:S01]  /*11600*/  FMUL.FTZ R155, R155, R194 ;  /* 0x000000c29b9b7220 */ /* 0x000fe20000410000 */
[----:B------:R-:W-:Y:S01]  /*11610*/  SEL R200, RZ, 0x1, P2 ;  /* 0x00000001ffc87807 */ /* 0x000fe20001000000 */
[----:B------:R-:W-:-:S04]  /*11620*/  IMAD.WIDE.U32 R158, R187, 0x8, R158 ;  /* 0x00000008bb9e7825 */ /* 0x000fc800078e009e */
[----:B------:R-:W-:Y:S01]  /*11630*/  FADD.FTZ R201, R111, R204 ;  /* 0x000000cc6fc97221 */ /* 0x000fe20000010000 */
[----:B------:R-:W-:Y:S01]  /*11640*/  SEL R203, RZ, 0x100, P4 ;  /* 0x00000100ffcb7807 */ /* 0x000fe20002000000 */
[----:B------:R-:W-:Y:S01]  /*11650*/  FMUL.FTZ R155, R155, R192 ;  /* 0x000000c09b9b7220 */ /* 0x000fe20000410000 */
[----:B------:R-:W-:Y:S01]  /*11660*/  LOP3.LUT P6, RZ, R190, 0x4, RZ, 0xc0, !PT ;  /* 0x00000004beff7812 */ /* 0x000fe200078cc0ff */
[----:B------:R-:W-:Y:S01]  /*11670*/  FADD.FTZ R204, R112, R201 ;  /* 0x000000c970cc7221 */ /* 0x000fe20000010000 */
[----:B------:R-:W-:Y:S01]  /*11680*/  SEL R209, RZ, 0x1, P3 ;  /* 0x00000001ffd17807 */ /* 0x000fe20001800000 */
[----:B------:R0:W-:Y:S01]  /*11690*/  STG.E.128 desc[UR4][R156.64], R148 ;  /* 0x000000949c007986 */ /* 0x0001e2000c101d04 */
[----:B------:R-:W-:Y:S01]  /*116a0*/  UMOV UR10, 0xffffffff ;  /* 0xffffffff000a7882 */ /* 0x000fe20000000000 */
        /* <DEDUP_REMOVED lines=30> */
[----:B------:R-:W-:Y:S02]  /*11890*/  SEL R201, RZ, 0x1, P1 ;  /* 0x00000001ffc97807 */ /* 0x000fe40000800000 */
[----:B------:R-:W-:Y:S01]  /*118a0*/  FSETP.GTU.FTZ.AND P1, PT, R199, R196, PT ;  /* 0x000000c4c700720b */ /* 0x000fe20003f3c000 */
[----:B------:R-:W-:Y:S01]  /*118b0*/  FADD.FTZ R205, R143, R204 ;  /* 0x000000cc8fcd7221 */ /* 0x000fe20000010000 */
[----:B------:R-:W-:Y:S01]  /*118c0*/  SEL R204, RZ, 0x1, P5 ;  /* 0x00000001ffcc7807 */ /* 0x000fe20002800000 */
[----:B------:R-:W-:Y:S01]  /*118d0*/  IMAD.WIDE.U32 R198, R200, 0x1000000, RZ ;  /* 0x01000000c8c67825 */ /* 0x000fe200078e00ff */
[----:B------:R-:W-:-:S03]  /*118e0*/  FSEL R155, R155, RZ, !P1 ;  /* 0x000000ff9b9b7208 */ /* 0x000fc60004800000 */
[----:B------:R-:W-:Y:S01]  /*118f0*/  FADD.FTZ R194, R144, R205 ;  /* 0x000000cd90c27221 */ /* 0x000fe20000010000 */
[----:B------:R-:W-:-:S04]  /*11900*/  IMAD.WIDE.U32 R200, R201, 0x10000, RZ ;  /* 0x00010000c9c87825 */ /* 0x000fc800078e00ff */
[----:B------:R-:W-:Y:S01]  /*11910*/  FADD.FTZ R207, R145, R194 ;  /* 0x000000c291cf7221 */ /* 0x000fe20000010000 */
[----:B------:R-:W-:Y:S01]  /*11920*/  SEL R194, RZ, 0x1000000, P1 ;  /* 0x01000000ffc27807 */ /* 0x000fe20000800000 */
[----:B------:R-:W-:-:S04]  /*11930*/  IMAD.WIDE.U32 R204, R204, 0x100, RZ ;  /* 0x00000100cccc7825 */ /* 0x000fc800078e00ff */
[----:B------:R-:W-:Y:S01]  /*11940*/  @P0 FADD.FTZ R155, R107, R155 ;  /* 0x0000009b6b9b0221 */ /* 0x000fe20000010000 */
[----:B------:R-:W-:Y:S01]  /*11950*/  FADD.FTZ R192, R146, R207 ;  /* 0x000000cf92c07221 */ /* 0x000fe20000010000 */
[----:B------:R-:W-:Y:S02]  /*11960*/  LOP3.LUT R202, R203, R194, R202, 0xfe, !PT ;  /* 0x000000c2cbca7212 */ /* 0x000fe400078efeca */
[----:B------:R-:W-:Y:S01]  /*11970*/  SEL R207, RZ, 0x1, P6 ;  /* 0x00000001ffcf7807 */ /* 0x000fe20003000000 */
[----:B------:R-:W-:Y:S01]  /*11980*/  FADD.FTZ R203, R147, R192 ;  /* 0x000000c093cb7221 */ /* 0x000fe20000010000 */
[----:B------:R-:W-:Y:S01]  /*11990*/  LOP3.LUT R198, R204, R198, R200, 0xfe, !PT ;  /* 0x000000c6ccc67212 */ /* 0x000fe200078efec8 */
[----:B------:R0:W-:Y:S01]  /*119a0*/  STG.E.128 desc[UR4][R156.64+0x10], R152 ;  /* 0x000010989c007986 */ /* 0x0001e2000c101d04 */
[----:B------:R-:W-:Y:S01]  /*119b0*/  LOP3.LUT R199, R199, R202, R209, 0xfe, !PT ;  /* 0x000000cac7c77212 */ /* 0x000fe200078efed1 */
[----:B------:R-:W-:Y:S01]  /*119c0*/  FADD.FTZ R192, R148, R203 ;  /* 0x000000cb94c07221 */ /* 0x000fe20000010000 */
[----:B------:R-:W-:-:S02]  /*119d0*/  LOP3.LUT R198, R198, R207, RZ, 0xfc, !PT ;  /* 0x000000cfc6c67212 */ /* 0x000fc400078efcff */
[----:B------:R-:W-:Y:S01]  /*119e0*/  LOP3.LUT R199, R205, R199, R201, 0xfe, !PT ;  /* 0x000000c7cdc77212 */ /* 0x000fe200078efec9 */
[----:B------:R-:W-:Y:S01]  /*119f0*/  FADD.FTZ R203, R149, R192 ;  /* 0x000000c095cb7221 */ /* 0x000fe20000010000 */
[----:B------:R-:W-:-:S03]  /*11a00*/  ISETP.NE.AND P0, PT, R0, RZ, PT ;  /* 0x000000ff0000720c */ /* 0x000fc60003f05270 */
[----:B------:R-:W-:Y:S01]  /*11a10*/  FADD.FTZ R192, R150, R203 ;  /* 0x000000cb96c07221 */ /* 0x000fe20000010000 */
[----:B------:R0:W-:Y:S03]  /*11a20*/  STG.E.64 desc[UR4][R158.64], R198 ;  /* 0x000000c69e007986 */ /* 0x0001e6000c101b04 */
        /* <DEDUP_REMOVED lines=123> */
.L_x_19563:
[----:B------:R-:W-:Y:S01]  /*121e0*/  FMUL.FTZ R0, R156, R156 ;  /* 0x0000009c9c007220 */ /* 0x000fe20000410000 */
[----:B------:R-:W-:Y:S01]  /*121f0*/  LOP3.LUT P1, RZ, R190, 0x20, RZ, 0xc0, !PT ;  /* 0x00000020beff7812 */ /* 0x000fe2000782c0ff */
[----:B01----:R-:W-:-:S03]  /*12200*/  FADD.FTZ R192, R192, R201 ;  /* 0x000000c9c0c07221 */ /* 0x003fc60000010000 */
[----:B------:R-:W-:Y:S01]  /*12210*/  FSEL R0, R0, RZ, P1 ;  /* 0x000000ff00007208 */ /* 0x000fe20000800000 */
[----:B------:R-:W-:Y:S01]  /*12220*/  FFMA.FTZ R157, R192, R157, UR7 ;  /* 0x00000007c09d7e23 */ /* 0x000fe2000801009d */
[----:B------:R-:W-:-:S03]  /*12230*/  FSEL R158, R156, RZ, !P1 ;  /* 0x000000ff9c9e7208 */ /* 0x000fc60004800000 */
[----:B------:R-:W-:Y:S02]  /*12240*/  FADD.FTZ R0, R157, R0 ;  /* 0x000000009d007221 */ /* 0x000fe40000010000 */
[--C-:B------:R-:W-:Y:S01]  /*12250*/  FADD.FTZ R204, R115, -R158.reuse ;  /* 0x8000009e73cc7221 */ /* 0x100fe20000010000 */
[--C-:B------:R-:W-:Y:S01]  /*12260*/  FADD.FTZ R192, R108, -R158.reuse ;  /* 0x8000009e6cc07221 */ /* 0x100fe20000010000 */
[----:B------:R-:W0:Y:S01]  /*12270*/  MUFU.RSQ R115, R0 ;  /* 0x0000000000737308 */ /* 0x000e220000001400 */
        /* <DEDUP_REMOVED lines=9> */
[--C-:B------:R-:W-:Y:S01]  /*12310*/  FADD.FTZ R114, R114, -R158.reuse ;  /* 0x8000009e72727221 */ /* 0x100fe20000010000 */
[--C-:B------:R-:W-:Y:S01]  /*12320*/  FADD.FTZ R210, R121, -R158.reuse ;  /* 0x8000009e79d27221 */ /* 0x100fe20000010000 */
[----:B------:R-:W2:Y:S01]  /*12330*/  @!P0 LDC.64 R110, c[0x0][0x258] ;  /* 0x00009600ff6e8b82 */ /* 0x000ea20000000a00 */
[--C-:B------:R-:W-:Y:S01]  /*12340*/  FADD.FTZ R208, R119, -R158.reuse ;  /* 0x8000009e77d07221 */ /* 0x100fe20000010000 */
[--C-:B------:R-:W-:Y:S01]  /*12350*/  FADD.FTZ R214, R125, -R158.reuse ;  /* 0x8000009e7dd67221 */ /* 0x100fe20000010000 */
[--C-:B------:R-:W-:Y:S01]  /*12360*/  FADD.FTZ R118, R118, -R158.reuse ;  /* 0x8000009e76767221 */ /* 0x100fe20000010000 */
[----:B------:R-:W-:Y:S01]  /*12370*/  FADD.FTZ R120, R120, -R158 ;  /* 0x8000009e78787221 */ /* 0x000fe20000010000 */
[C---:B0-----:R-:W-:Y:S01]  /*12380*/  FMUL.FTZ R127, R115.reuse, R116 ;  /* 0x00000074737f7220 */ /* 0x041fe20000410000 */
[C---:B------:R-:W-:Y:S01]  /*12390*/  FMUL.FTZ R121, R115.reuse, R200 ;  /* 0x000000c873797220 */ /* 0x040fe20000410000 */
[C---:B------:R-:W-:Y:S01]  /*123a0*/  FMUL.FTZ R202, R115.reuse, R202 ;  /* 0x000000ca73ca7220 */ /* 0x040fe20000410000 */
[----:B------:R-:W0:Y:S01]  /*123b0*/  LDC.64 R116, c[0x0][0x2b8] ;  /* 0x0000ae00ff747b82 */ /* 0x000e220000000a00 */
[C---:B------:R-:W-:Y:S01]  /*123c0*/  FMUL.FTZ R194, R115.reuse, R194 ;  /* 0x000000c273c27220 */ /* 0x040fe20000410000 */
[C---:B------:R-:W-:Y:S01]  /*123d0*/  FMUL.FTZ R119, R115.reuse, R196 ;  /* 0x000000c473777220 */ /* 0x040fe20000410000 */
[C---:B------:R-:W-:Y:S01]  /*123e0*/  FMUL.FTZ R198, R115.reuse, R198 ;  /* 0x000000c673c67220 */ /* 0x040fe20000410000 */
[C---:B------:R-:W-:Y:S01]  /*123f0*/  FMUL.FTZ R125, R115.reuse, R114 ;  /* 0x00000072737d7220 */ /* 0x040fe20000410000 */
[----:B------:R-:W-:Y:S01]  /*12400*/  FMUL.FTZ R204, R115, R204 ;  /* 0x000000cc73cc7220 */ /* 0x000fe20000410000 */
[----:B------:R-:W-:Y:S01]  /*12410*/  FFMA.FTZ R114, R44, R121, R92 ;  /* 0x000000792c727223 */ /* 0x000fe2000001005c */
[----:B------:R-:W-:Y:S01]  /*12420*/  FADD.FTZ R122, R122, -R158 ;  /* 0x8000009e7a7a7221 */ /* 0x000fe20000010000 */
[----:B-1----:R-:W-:-:S04]  /*12430*/  @!P0 IMAD.WIDE R112, R186, 0x4, R108 ;  /* 0x00000004ba708825 */ /* 0x002fc800078e026c */
[--C-:B------:R-:W-:Y:S01]  /*12440*/  FADD.FTZ R212, R123, -R158.reuse ;  /* 0x8000009e7bd47221 */ /* 0x100fe20000010000 */
[----:B------:R-:W-:Y:S01]  /*12450*/  FFMA.FTZ R121, R45, R202, R93 ;  /* 0x000000ca2d797223 */ /* 0x000fe2000001005d */
[--C-:B------:R-:W-:Y:S01]  /*12460*/  FADD.FTZ R124, R124, -R158.reuse ;  /* 0x8000009e7c7c7221 */ /* 0x100fe20000010000 */
[--C-:B------:R-:W-:Y:S01]  /*12470*/  FADD.FTZ R126, R126, -R158.reuse ;  /* 0x8000009e7e7e7221 */ /* 0x100fe20000010000 */
[--C-:B------:R-:W-:Y:S01]  /*12480*/  FADD.FTZ R128, R128, -R158.reuse ;  /* 0x8000009e80807221 */ /* 0x100fe20000010000 */
[--C-:B------:R-:W-:Y:S01]  /*12490*/  FADD.FTZ R218, R129, -R158.reuse ;  /* 0x8000009e81da7221 */ /* 0x100fe20000010000 */
[----:B------:R-:W-:Y:S01]  /*124a0*/  FADD.FTZ R130, R130, -R158 ;  /* 0x8000009e82827221 */ /* 0x000fe20000010000 */
[----:B--2---:R-:W-:-:S04]  /*124b0*/  @!P0 IMAD.WIDE R108, R186, 0x4, R110 ;  /* 0x00000004ba6c8825 */ /* 0x004fc800078e026e */
        /* <DEDUP_REMOVED lines=25> */
[----:B------:R1:W-:Y:S01]  /*12650*/  @!P0 STG.E desc[UR4][R112.64], R156 ;  /* 0x0000009c70008986 */ /* 0x0003e2000c101904 */
[----:B------:R-:W-:Y:S01]  /*12660*/  FADD.FTZ R158, R155, -R158 ;  /* 0x8000009e9b9e7221 */ /* 0x000fe20000010000 */
[C---:B------:R-:W-:Y:S01]  /*12670*/  FMUL.FTZ R110, R115.reuse, R206 ;  /* 0x000000ce736e7220 */ /* 0x040fe20000410000 */
[----:B------:R-:W-:Y:S01]  /*12680*/  FMUL.FTZ R129, R115, R118 ;  /* 0x0000007673817220 */ /* 0x000fe20000410000 */
[----:B------:R2:W-:Y:S01]  /*12690*/  @!P0 STG.E desc[UR4][R108.64], R115 ;  /* 0x000000736c008986 */ /* 0x0005e2000c101904 */
[----:B------:R-:W-:Y:S01]  /*126a0*/  FFMA.FTZ R111, R48, R111, R96 ;  /* 0x0000006f306f7223 */ /* 0x000fe20000010060 */
[----:B------:R-:W-:Y:S01]  /*126b0*/  FFMA.FTZ R125, R46, R125, R94 ;  /* 0x0000007d2e7d7223 */ /* 0x000fe2000001005e */
[----:B------:R-:W-:Y:S01]  /*126c0*/  FFMA.FTZ R204, R47, R204, R95 ;  /* 0x000000cc2fcc7223 */ /* 0x000fe2000001005f */
[----:B------:R-:W-:Y:S01]  /*126d0*/  FFMA.FTZ R198, R51, R198, R99 ;  /* 0x000000c633c67223 */ /* 0x000fe20000010063 */
[----:B------:R-:W-:Y:S01]  /*126e0*/  LEA R118, P0, R195, UR8, 0x4 ;  /* 0x00000008c3767c11 */ /* 0x000fe2000f8020ff */
        /* <DEDUP_REMOVED lines=40> */
[----:B--2---:R-:W-:Y:S01]  /*12970*/  FFMA.FTZ R108, R40, R127, R88 ;  /* 0x0000007f286c7223 */ /* 0x004fe20000010058 */
        /* <DEDUP_REMOVED lines=13> */
[----:B------:R1:W-:Y:S01]  /*12a50*/  STG.E.128 desc[UR4][R118.64], R112 ;  /* 0x0000007076007986 */ /* 0x0003e2000c101d04 */
[----:B0-----:R-:W-:Y:S01]  /*12a60*/  IMAD.WIDE.U32 R120, R189, 0x10, R116 ;  /* 0x00000010bd787825 */ /* 0x001fe200078e0074 */
[----:B------:R-:W-:-:S03]  /*12a70*/  F2FP.BF16.F32.PACK_AB R111, R212, R111 ;  /* 0x0000006fd46f723e */ /* 0x000fc600000010ff */
[----:B------:R-:W-:Y:S01]  /*12a80*/  FFMA.FTZ R149, R18, R149, R66 ;  /* 0x0000009512957223 */ /* 0x000fe20000010042 */
[----:B------:R-:W-:Y:S01]  /*12a90*/  F2FP.BF16.F32.PACK_AB R110, R210, R157 ;  /* 0x0000009dd26e723e */ /* 0x000fe200000010ff */
[----:B------:R-:W-:Y:S01]  /*12aa0*/  IMAD.WIDE.U32 R124, R191, 0x10, R116 ;  /* 0x00000010bf7c7825 */ /* 0x000fe200078e0074 */
[----:B------:R-:W-:-:S03]  /*12ab0*/  F2FP.BF16.F32.PACK_AB R109, R208, R109 ;  /* 0x0000006dd06d723e */ /* 0x000fc600000010ff */
[----:B------:R-:W-:Y:S01]  /*12ac0*/  FFMA.FTZ R138, R19, R138, R67 ;  /* 0x0000008a138a7223 */ /* 0x000fe20000010043 */
[----:B------:R-:W-:Y:S01]  /*12ad0*/  FFMA.FTZ R199, R28, R199, R76 ;  /* 0x000000c71cc77223 */ /* 0x000fe2000001004c */
[----:B------:R-:W-:-:S04]  /*12ae0*/  IMAD.WIDE.U32 R126, R193, 0x10, R116 ;  /* 0x00000010c17e7825 */ /* 0x000fc800078e0074 */
[----:B------:R-:W-:Y:S01]  /*12af0*/  FFMA.FTZ R201, R30, R201, R78 ;  /* 0x000000c91ec97223 */ /* 0x000fe2000001004e */
[----:B------:R0:W-:Y:S01]  /*12b00*/  STG.E.128 desc[UR4][R120.64], R108 ;  /* 0x0000006c78007986 */ /* 0x0001e2000c101d04 */
[----:B------:R-:W-:Y:S01]  /*12b10*/  FFMA.FTZ R220, R31, R220, R79 ;  /* 0x000000dc1fdc7223 */ /* 0x000fe2000001004f */
[----:B------:R-:W-:-:S04]  /*12b20*/  IMAD.WIDE.U32 R128, R197, 0x10, R116 ;  /* 0x00000010c5807825 */ /* 0x000fc800078e0074 */
        /* <DEDUP_REMOVED lines=24> */
[----:B------:R-:W0:Y:S01]  /*12cb0*/  LDC.64 R138, c[0x0][0x210] ;  /* 0x00008400ff8a7b82 */ /* 0x000e220000000a00 */
[----:B------:R-:W-:Y:S01]  /*12cc0*/  F2FP.BF16.F32.PACK_AB R116, R121, R116 ;  /* 0x000000747974723e */ /* 0x000fe200000010ff */
[----:B------:R-:W-:Y:S01]  /*12cd0*/  FFMA.FTZ R121, R10, R123, R58 ;  /* 0x0000007b0a797223 */ /* 0x000fe2000001003a */
[----:B------:R-:W-:Y:S01]  /*12ce0*/  FFMA.FTZ R120, R8, R131, R56 ;  /* 0x0000008308787223 */ /* 0x000fe20000010038 */
[----:B------:R-:W-:Y:S01]  /*12cf0*/  FFMA.FTZ R123, R6, R133, R54 ;  /* 0x00000085067b7223 */ /* 0x000fe20000010036 */
[----:B------:R-:W-:Y:S01]  /*12d00*/  FFMA.FTZ R0, R11, R122, R59 ;  /* 0x0000007a0b007223 */ /* 0x000fe2000001003b */
[----:B------:R-:W-:Y:S01]  /*12d10*/  FFMA.FTZ R131, R9, R130, R57 ;  /* 0x0000008209837223 */ /* 0x000fe20000010039 */
[----:B------:R-:W-:-:S02]  /*12d20*/  LEA R134, P0, R187, UR8, 0x4 ;  /* 0x00000008bb867c11 */ /* 0x000fc4000f8020ff */
[----:B------:R-:W-:Y:S02]  /*12d30*/  F2FP.BF16.F32.PACK_AB R115, R220, R201 ;  /* 0x000000c9dc73723e */ /* 0x000fe400000010ff */
[----:B------:R-:W-:Y:S02]  /*12d40*/  F2FP.BF16.F32.PACK_AB R114, R154, R199 ;  /* 0x000000c79a72723e */ /* 0x000fe400000010ff */
        /* <DEDUP_REMOVED lines=12> */
[----:B------:R-:W-:-:S02]  /*12e10*/  LEA.HI.X R135, R187, UR9, RZ, 0x4, P0 ;  /* 0x00000009bb877c11 */ /* 0x000fc400080f24ff */
[----:B------:R-:W-:Y:S02]  /*12e20*/  F2FP.BF16.F32.PACK_AB R120, R131, R120 ;  /* 0x000000788378723e */ /* 0x000fe400000010ff */
[----:B0-----:R-:W-:-:S03]  /*12e30*/  LEA R186, R138, R186, 0x2 ;  /* 0x000000ba8aba7211 */ /* 0x001fc600078e10ff */
[----:B------:R1:W-:Y:S01]  /*12e40*/  STG.E.128 desc[UR4][R134.64], R120 ;  /* 0x0000007886007986 */ /* 0x0003e2000c101d04 */
[----:B------:R-:W-:-:S13]  /*12e50*/  ISETP.GE.AND P0, PT, R186, R139, PT ;  /* 0x0000008bba00720c */ /* 0x000fda0003f06270 */
[----:B------:R-:W-:Y:S05]  /*12e60*/  @!P0 BRA `(.L_x_19551) ;  /* 0xfffffed800e88947 */ /* 0x000fea000383ffff */
[----:B------:R-:W-:Y:S05]  /*12e70*/  EXIT ;  /* 0x000000000000794d */ /* 0x000fea0003800000 */
.L_x_19550:
        /* <DEDUP_REMOVED lines=8> */
.L_x_19553:
[----:B------:R-:W-:Y:S05]  /*12f00*/  BSYNC B0 ;  /* 0x0000000000007941 */ /* 0x000fea0003800000 */
.L_x_19552:
        /* <DEDUP_REMOVED lines=9> */
.L_x_19554:
[----:B------:R-:W-:Y:S01]  /*12fa0*/  HFMA2.MMA R198, -RZ, RZ, 0, 2.384185791015625e-07 ;  /* 0x00000004ffc67435 */ /* 0x000fe200000001ff */
[----:B------:R-:W-:-:S04]  /*12fb0*/  IMAD.MOV.U32 R157, RZ, RZ, R201 ;  /* 0x000000ffff9d7224 */ /* 0x000fc800078e00c9 */
[----:B------:R-:W-:-:S05]  /*12fc0*/  FADD.FTZ R159, R158, R157 ;  /* 0x0000009d9e9f7221 */ /* 0x000fca0000010000 */
[----:B------:R-:W-:-:S07]  /*12fd0*/  MOV R203, R159 ;  /* 0x0000009f00cb7202 */ /* 0x000fce0000000f00 */
[----:B------:R-:W-:Y:S05]  /*12fe0*/  WARPSYNC.COLLECTIVE R196, `(.L_x_19555) ;  /* 0x00000000c4087348 */ /* 0x000fea0003c00000 */
[----:B------:R0:W1:Y:S02]  /*12ff0*/  SHFL.BFLY P1, R201, R203, R198, R205 ;  /* 0x0c0000c6cbc97389 */ /* 0x00006400000200cd */
[----:B01----:R-:W-:Y:S01]  /*13000*/  ENDCOLLECTIVE ;  /* 0x000000000000791b */ /* 0x003fe20003800000 */
.L_x_19555:
[----:B------:R-:W-:Y:S01]  /*13010*/  HFMA2.MMA R198, -RZ, RZ, 0, 4.76837158203125e-07 ;  /* 0x00000008ffc67435 */ /* 0x000fe200000001ff */
[----:B------:R-:W-:-:S04]  /*13020*/  IMAD.MOV.U32 R156, RZ, RZ, R201 ;  /* 0x000000ffff9c7224 */ /* 0x000fc800078e00c9 */
[----:B------:R-:W-:-:S05]  /*13030*/  FADD.FTZ R192, R159, R156 ;  /* 0x0000009c9fc07221 */ /* 0x000fca0000010000 */
[----:B------:R-:W-:-:S07]  /*13040*/  MOV R203, R192 ;  /* 0x000000c000cb7202 */ /* 0x000fce0000000f00 */
[----:B------:R-:W-:Y:S05]  /*13050*/  WARPSYNC.COLLECTIVE R196, `(.L_x_19556) ;  /* 0x00000000c4087348 */ /* 0x000fea0003c00000 */
[----:B------:R0:W1:Y:S02]  /*13060*/  SHFL.BFLY P1, R201, R203, R198, R205 ;  /* 0x0c0000c6cbc97389 */ /* 0x00006400000200cd */
[----:B01----:R-:W-:Y:S01]  /*13070*/  ENDCOLLECTIVE ;  /* 0x000000000000791b */ /* 0x003fe20003800000 */
.L_x_19556:
        /* <DEDUP_REMOVED lines=8> */
.L_x_19557:
        /* <DEDUP_REMOVED lines=104> */
.L_x_19558:
[----:B------:R-:W-:Y:S01]  /*13780*/  HFMA2.MMA R198, -RZ, RZ, 0, 1.1920928955078125e-07 ;  /* 0x00000002ffc67435 */ /* 0x000fe200000001ff */
[----:B------:R-:W-:-:S04]  /*13790*/  IMAD.MOV.U32 R159, RZ, RZ, R201 ;  /* 0x000000ffff9f7224 */ /* 0x000fc800078e00c9 */
[----:B------:R-:W-:-:S05]  /*137a0*/  FADD.FTZ R159, R0, R159 ;  /* 0x0000009f009f7221 */ /* 0x000fca0000010000 */
[----:B------:R-:W-:-:S07]  /*137b0*/  MOV R203, R159 ;  /* 0x0000009f00cb7202 */ /* 0x000fce0000000f00 */
[----:B------:R-:W-:Y:S05]  /*137c0*/  WARPSYNC.COLLECTIVE R196, `(.L_x_19559) ;  /* 0x00000000c4087348 */ /* 0x000fea0003c00000 */
[----:B------:R0:W1:Y:S02]  /*137d0*/  SHFL.BFLY P1, R201, R203, R198, R205 ;  /* 0x0c0000c6cbc97389 */ /* 0x00006400000200cd */
[----:B01----:R-:W-:Y:S01]  /*137e0*/  ENDCOLLECTIVE ;  /* 0x000000000000791b */ /* 0x003fe20003800000 */
.L_x_19559:
[----:B------:R-:W-:Y:S01]  /*137f0*/  HFMA2.MMA R198, -RZ, RZ, 0, 2.384185791015625e-07 ;  /* 0x00000004ffc67435 */ /* 0x000fe200000001ff */
[----:B------:R-:W-:-:S04]  /*13800*/  IMAD.MOV.U32 R158, RZ, RZ, R201 ;  /* 0x000000ffff9e7224 */ /* 0x000fc800078e00c9 */
[----:B------:R-:W-:-:S05]  /*13810*/  FADD.FTZ R158, R159, R158 ;  /* 0x0000009e9f9e7221 */ /* 0x000fca0000010000 */
[----:B------:R-:W-:-:S07]  /*13820*/  MOV R203, R158 ;  /* 0x0000009e00cb7202 */ /* 0x000fce0000000f00 */
[----:B------:R-:W-:Y:S05]  /*13830*/  WARPSYNC.COLLECTIVE R196, `(.L_x_19560) ;  /* 0x00000000c4087348 */ /* 0x000fea0003c00000 */
[----:B------:R0:W1:Y:S02]  /*13840*/  SHFL.BFLY P1, R201, R203, R198, R205 ;  /* 0x0c0000c6cbc97389 */ /* 0x00006400000200cd */
[----:B01----:R-:W-:Y:S01]  /*13850*/  ENDCOLLECTIVE ;  /* 0x000000000000791b */ /* 0x003fe20003800000 */
.L_x_19560:
[----:B------:R-:W-:Y:S01]  /*13860*/  HFMA2.MMA R198, -RZ, RZ, 0, 4.76837158203125e-07 ;  /* 0x00000008ffc67435 */ /* 0x000fe200000001ff */
[----:B------:R-:W-:-:S04]  /*13870*/  IMAD.MOV.U32 R199, RZ, RZ, R201 ;  /* 0x000000ffffc77224 */ /* 0x000fc800078e00c9 */
[----:B------:R-:W-:-:S05]  /*13880*/  FADD.FTZ R199, R158, R199 ;  /* 0x000000c79ec77221 */ /* 0x000fca0000010000 */
[----:B------:R-:W-:-:S07]  /*13890*/  MOV R203, R199 ;  /* 0x000000c700cb7202 */ /* 0x000fce0000000f00 */
[----:B------:R-:W-:Y:S05]  /*138a0*/  WARPSYNC.COLLECTIVE R196, `(.L_x_19561) ;  /* 0x00000000c4087348 */ /* 0x000fea0003c00000 */
[----:B------:R0:W1:Y:S02]  /*138b0*/  SHFL.BFLY P1, R201, R203, R198, R205 ;  /* 0x0c0000c6cbc97389 */ /* 0x00006400000200cd */
[----:B01----:R-:W-:Y:S01]  /*138c0*/  ENDCOLLECTIVE ;  /* 0x000000000000791b */ /* 0x003fe20003800000 */
.L_x_19561:
[----:B------:R-:W-:Y:S01]  /*138d0*/  HFMA2.MMA R198, -RZ, RZ, 0, 9.5367431640625e-07 ;  /* 0x00000010ffc67435 */ /* 0x000fe200000001ff */
[----:B------:R-:W-:-:S04]  /*138e0*/  IMAD.MOV.U32 R192, RZ, RZ, R201 ;  /* 0x000000ffffc07224 */ /* 0x000fc800078e00c9 */
[----:B------:R-:W-:-:S05]  /*138f0*/  FADD.FTZ R192, R199, R192 ;  /* 0x000000c0c7c07221 */ /* 0x000fca0000010000 */
[----:B------:R-:W-:-:S07]  /*13900*/  MOV R203, R192 ;  /* 0x000000c000cb7202 */ /* 0x000fce0000000f00 */
[----:B------:R-:W-:Y:S05]  /*13910*/  WARPSYNC.COLLECTIVE R196, `(.L_x_19562) ;  /* 0x00000000c4087348 */ /* 0x000fea0003c00000 */
[----:B------:R0:W1:Y:S02]  /*13920*/  SHFL.BFLY P1, R201, R203, R198, R205 ;  /* 0x0c0000c6cbc97389 */ /* 0x00006400000200cd */
[----:B01----:R-:W-:Y:S01]  /*13930*/  ENDCOLLECTIVE ;  /* 0x000000000000791b */ /* 0x003fe20003800000 */
.L_x_19562:
[----:B------:R-:W-:Y:S05]  /*13940*/  BRA `(.L_x_19563) ;  /* 0xffffffe800247947 */ /* 0x000fea000383ffff */
.L_x_19564:
        /* <DEDUP_REMOVED lines=11> */
.L_x_44408:


//--------------------- .text._ZN10layer_norm13ln_fwd_kernelINS_13Kernel_traitsIf13__nv_bfloat16fS2_fjLj1536ELj1ELj4ELj1ELj16ENS_18Kernel_traits_baseILj1536EfS2_fS2_fjLj128EEEEELb1ELb0ELb1ELb0EEEvNS_9FwdParamsE --------------------------
	.section	.text._ZN10layer_norm13ln_fwd_kernelINS_13Kernel_traitsIf13__nv_bfloat16fS2_fjLj1536ELj1ELj4ELj1ELj16ENS_18Kernel_traits_baseILj1536EfS2_fS2_fjLj128EEEEELb1ELb0ELb1ELb0EEEvNS_9FwdParamsE,"ax",@progbits
	.align	128
        .global         _ZN10layer_norm13ln_fwd_kernelINS_13Kernel_traitsIf13__nv_bfloat16fS2_fjLj1536ELj1ELj4ELj1ELj16ENS_18Kernel_traits_baseILj1536EfS2_fS2_fjLj128EEEEELb1ELb0ELb1ELb0EEEvNS_9FwdParamsE
        .type           _ZN10layer_norm13ln_fwd_kernelINS_13Kernel_traitsIf13__nv_bfloat16fS2_fjLj1536ELj1ELj4ELj1ELj16ENS_18Kernel_traits_baseILj1536EfS2_fS2_fjLj128EEEEELb1ELb0ELb1ELb0EEEvNS_9FwdParamsE,@function
        .size           _ZN10layer_norm13ln_fwd_kernelINS_13Kernel_traitsIf13__nv_bfloat16fS2_fjLj1536ELj1ELj4ELj1ELj16ENS_18Kernel_traits_baseILj1536EfS2_fS2_fjLj128EEEEELb1ELb0ELb1ELb0EEEvNS_9FwdParamsE,(.L_x_44409 - _ZN10layer_norm13ln_fwd_kernelINS_13Kernel_traitsIf13__nv_bfloat16fS2_fjLj1536ELj1ELj4ELj1ELj16ENS_18Kernel_traits_baseILj1536EfS2_fS2_fjLj128EEEEELb1ELb0ELb1ELb0EEEvNS_9FwdParamsE)
        .other          _ZN10layer_norm13ln_fwd_kernelINS_13Kernel_traitsIf13__nv_bfloat16fS2_fjLj1536ELj1ELj4ELj1ELj16ENS_18Kernel_traits_baseILj1536EfS2_fS2_fjLj128EEEEELb1ELb0ELb1ELb0EEEvNS_9FwdParamsE,@"STO_CUDA_ENTRY STV_DEFAULT"
_ZN10layer_norm13ln_fwd_kernelINS_13Kernel_traitsIf13__nv_bfloat16fS2_fjLj1536ELj1ELj4ELj1ELj16ENS_18Kernel_traits_baseILj1536EfS2_fS2_fjLj128EEEEELb1ELb0ELb1ELb0EEEvNS_9FwdParamsE:
.text._ZN10layer_norm13ln_fwd_kernelINS_13Kernel_traitsIf13__nv_bfloat16fS2_fjLj1536ELj1ELj4ELj1ELj16ENS_18Kernel_traits_baseILj1536EfS2_fS2_fjLj128EEEEELb1ELb0ELb1ELb0EEEvNS_9FwdParamsE:
        /* <DEDUP_REMOVED lines=9> */
[----:B------:R-:W3:Y:S03]  /*0090*/  S2R R113, SR_CTAID.X ;  /* 0x0000000000717919 */ /* 0x000ee60000002500 */
[----:B------:R-:W4:Y:S01]  /*00a0*/  @P0 LDC R7, c[0x0][0x2f0] ;  /* 0x0000bc00ff070b82 */ /* 0x000f220000000800 */
[----:B0-----:R-:W-:-:S07]  /*00b0*/  @P0 IMAD.MOV.U32 R4, RZ, RZ, R189 ;  /* 0x000000ffff040224 */ /* 0x001fce00078e00bd */
[----:B------:R-:W0:Y:S01]  /*00c0*/  LDC R25, c[0x0][0x218] ;  /* 0x00008600ff197b82 */ /* 0x000e220000000800 */
[----:B-1----:R-:W-:-:S05]  /*00d0*/  @P0 IMAD.MOV.U32 R5, RZ, RZ, R6 ;  /* 0x000000ffff050224 */ /* 0x002fca00078e0006 */
[----:B------:R-:W4:Y:S01]  /*00e0*/  @P0 LDG.E.64 R2, desc[UR4][R4.64] ;  /* 0x0000000404020981 */ /* 0x000f22000c1e1b00 */
[----:B------:R-:W-:-:S06]  /*00f0*/  IMAD.U32 R197, RZ, RZ, UR7 ;  /* 0x00000007ffc57e24 */ /* 0x000fcc000f8e00ff */
[----:B------:R-:W5:Y:S01]  /*0100*/  @P0 LDG.E.64 R196, desc[UR4][R196.64] ;  /* 0x00000004c4c40981 */ /* 0x000f62000c1e1b00 */
[----:B------:R-:W-:Y:S01]  /*0110*/  ULDC UR6, c[0x0][0x0] ;  /* 0x0000000000067ab9 */ /* 0x000fe20000000800 */
[----:B------:R-:W-:Y:S01]  /*0120*/  LOP3.LUT R21, R21, 0xffffffdf, RZ, 0xc0, !PT ;  /* 0xffffffdf15157812 */ /* 0x000fe200078ec0ff */
[----:B------:R-:W-:Y:S01]  /*0130*/  BSSY B0, `(.L_x_19565) ;  /* 0x0000053000007945 */ /* 0x000fe20003800000 */
[--C-:B--2---:R-:W-:Y:S02]  /*0140*/  SHF.R.U32.HI R110, RZ, 0x5, R0.reuse ;  /* 0x00000005ff6e7819 */ /* 0x104fe40000011600 */
[----:B----4-:R-:W-:Y:S01]  /*0150*/  @P0 IADD3 R189, P1, R2, R7, RZ ;  /* 0x0000000702bd0210 */ /* 0x010fe20007f3e0ff */
[----:B---3--:R-:W-:-:S04]  /*0160*/  IMAD R2, R113, UR6, R0 ;  /* 0x0000000671027c24 */ /* 0x008fc8000f8e0200 */
[----:B------:R-:W-:Y:S02]  /*0170*/  @P0 IMAD.X R6, RZ, RZ, R3, P1 ;  /* 0x000000ffff060224 */ /* 0x000fe400008e0603 */
[----:B------:R-:W-:Y:S01]  /*0180*/  IMAD.WIDE.U32 R8, R2, -0x326172a9, RZ ;  /* 0xcd9e8d5702087825 */ /* 0x000fe200078e00ff */
[----:B-----5:R-:W-:Y:S02]  /*0190*/  IADD3 R5, R197, -0x4498517b, RZ ;  /* 0xbb67ae85c5057810 */ /* 0x020fe40007ffe0ff */
        /* <DEDUP_REMOVED lines=42> */
[----:B------:R-:W-:-:S02]  /*0440*/  ISETP.GE.U32.AND P6, PT, R16, 0x40, PT ;  /* 0x000000401000780c */ /* 0x000fc40003fc6070 */
[----:B------:R-:W-:Y:S01]  /*0450*/  ISETP.GE.U32.AND P4, PT, R16, 0x60, PT ;  /* 0x000000601000780c */ /* 0x000fe20003f86070 */
[----:B------:R-:W-:Y:S01]  /*0460*/  IMAD.WIDE.U32 R104, R104, -0x2daee0ad, RZ ;  /* 0xd2511f5368687825 */ /* 0x000fe200078e00ff */
[C---:B------:R-:W-:Y:S02]  /*0470*/  ISETP.GE.U32.AND P3, PT, R16.reuse, 0x80, PT ;  /* 0x000000801000780c */ /* 0x040fe40003f66070 */
[C---:B------:R-:W-:Y:S01]  /*0480*/  LOP3.LUT P5, RZ, R16.reuse, 0xffffffe0, RZ, 0xc0, !PT ;  /* 0xffffffe010ff7812 */ /* 0x040fe200078ac0ff */
[----:B------:R-:W-:Y:S01]  /*0490*/  VIADD R19, R197, 0x1fd5c5a3 ;  /* 0x1fd5c5a3c5137836 */ /* 0x000fe20000000000 */
[----:B------:R-:W-:Y:S02]  /*04a0*/  ISETP.GE.U32.AND P2, PT, R16, 0xa0, PT ;  /* 0x000000a01000780c */ /* 0x000fe40003f46070 */
[----:B------:R-:W-:Y:S02]  /*04b0*/  IADD3 R18, R196, -0x4ab325aa, RZ ;  /* 0xb54cda56c4127810 */ /* 0x000fe40007ffe0ff */
[----:B------:R-:W-:-:S02]  /*04c0*/  LOP3.LUT R126, R105, R24, R17, 0x96, !PT ;  /* 0x00000018697e7212 */ /* 0x000fc400078e9611 */
        /* <DEDUP_REMOVED lines=25> */
.L_x_19566:
[----:B------:R-:W-:Y:S05]  /*0660*/  BSYNC B0 ;  /* 0x0000000000007941 */ /* 0x000fea0003800000 */
.L_x_19565:
[----:B------:R-:W-:Y:S04]  /*0670*/  BSSY B0, `(.L_x_19567) ;  /* 0x0000012000007945 */ /* 0x000fe80003800000 */
[----:B------:R-:W-:Y:S05]  /*0680*/  @!P6 BRA `(.L_x_19568) ;  /* 0x000000000040e947 */ /* 0x000fea0003800000 */
[----:B------:R-:W1:Y:S01]  /*0690*/  LDC.64 R44, c[0x0][0x260] ;  /* 0x00009800ff2c7b82 */ /* 0x000e620000000a00 */
[----:B------:R-:W-:Y:S01]  /*06a0*/  ULDC.64 UR6, c[0x0][0x2c8] ;  /* 0x0000b20000067ab9 */ /* 0x000fe20000000a00 */
[----:B------:R-:W-:Y:S02]  /*06b0*/  CS2R R42, SRZ ;  /* 0x00000000002a7805 */ /* 0x000fe4000001ff00 */
[----:B------:R-:W-:Y:S02]  /*06c0*/  ISETP.NE.U32.AND P0, PT, RZ, UR6, PT ;  /* 0x00000006ff007c0c */ /* 0x000fe4000bf05070 */
[----:B0-----:R-:W-:Y:S02]  /*06d0*/  CS2R R40, SRZ ;  /* 0x0000000000287805 */ /* 0x001fe4000001ff00 */
        /* <DEDUP_REMOVED lines=10> */
[----:B------:R-:W-:-:S07]  /*0780*/  VIADD R111, R111, 0x20 ;  /* 0x000000206f6f7836 */ /* 0x000fce0000000000 */
.L_x_19568:
[----:B------:R-:W-:Y:S05]  /*0790*/  BSYNC B0 ;  /* 0x0000000000007941 */ /* 0x000fea0003800000 */
.L_x_19567:
[----:B------:R-:W-:Y:S04]  /*07a0*/  BSSY B0, `(.L_x_19569) ;  /* 0x0000012000007945 */ /* 0x000fe80003800000 */
[----:B------:R-:W-:Y:S05]  /*07b0*/  @!P4 BRA `(.L_x_19570) ;  /* 0x000000000040c947 */ /* 0x000fea0003800000 */
[----:B------:R-:W2:Y:S01]  /*07c0*/  LDC.64 R60, c[0x0][0x260] ;  /* 0x00009800ff3c7b82 */ /* 0x000ea20000000a00 */
[----:B------:R-:W-:Y:S01]  /*07d0*/  ULDC.64 UR6, c[0x0][0x2c8] ;  /* 0x0000b20000067ab9 */ /* 0x000fe20000000a00 */
[----:B------:R-:W-:Y:S02]  /*07e0*/  CS2R R58, SRZ ;  /* 0x00000000003a7805 */ /* 0x000fe4000001ff00 */
[----:B------:R-:W-:Y:S02]  /*07f0*/  ISETP.NE.U32.AND P0, PT, RZ, UR6, PT ;  /* 0x00000006ff007c0c */ /* 0x000fe4000bf05070 */
[----:B-1----:R-:W-:Y:S02]  /*0800*/  CS2R R56, SRZ ;  /* 0x0000000000387805 */ /* 0x002fe4000001ff00 */
[----:B------:R-:W-:Y:S02]  /*0810*/  CS2R R62, SRZ ;  /* 0x00000000003e7805 */ /* 0x000fe4000001ff00 */
[----:B------:R-:W-:-:S13]  /*0820*/  ISETP.NE.AND.EX P0, PT, RZ, UR7, PT, P0 ;  /* 0x00000007ff007c0c */ /* 0x000fda000bf05300 */
[C---:B0-----:R-:W-:Y:S01]  /*0830*/  @P0 LEA R22, P1, R111.reuse, UR6, 0x5 ;  /* 0x000000066f160c11 */ /* 0x041fe2000f8228ff */
        /* <DEDUP_REMOVED lines=8> */
.L_x_19570:
[----:B------:R-:W-:Y:S05]  /*08c0*/  BSYNC B0 ;  /* 0x0000000000007941 */ /* 0x000fea0003800000 */
.L_x_19569:
[----:B------:R-:W-:Y:S04]  /*08d0*/  BSSY B0, `(.L_x_19571) ;  /* 0x0000012000007945 */ /* 0x000fe80003800000 */
[----:B------:R-:W-:Y:S05]  /*08e0*/  @!P3 BRA `(.L_x_19572) ;  /* 0x000000000040b947 */ /* 0x000fea0003800000 */
[----:B------:R-:W3:Y:S01]  /*08f0*/  LDC.64 R76, c[0x0][0x260] ;  /* 0x00009800ff4c7b82 */ /* 0x000ee20000000a00 */
[----:B------:R-:W-:Y:S01]  /*0900*/  ULDC.64 UR6, c[0x0][0x2c8] ;  /* 0x0000b20000067ab9 */ /* 0x000fe20000000a00 */
[----:B------:R-:W-:Y:S02]  /*0910*/  CS2R R74, SRZ ;  /* 0x00000000004a7805 */ /* 0x000fe4000001ff00 */
[----:B------:R-:W-:Y:S02]  /*0920*/  ISETP.NE.U32.AND P0, PT, RZ, UR6, PT ;  /* 0x00000006ff007c0c */ /* 0x000fe4000bf05070 */
[----:B--2---:R-:W-:Y:S02]  /*0930*/  CS2R R72, SRZ ;  /* 0x0000000000487805 */ /* 0x004fe4000001ff00 */
[----:B------:R-:W-:Y:S02]  /*0940*/  CS2R R78, SRZ ;  /* 0x00000000004e7805 */ /* 0x000fe4000001ff00 */
[----:B------:R-:W-:-:S13]  /*0950*/  ISETP.NE.AND.EX P0, PT, RZ, UR7, PT, P0 ;  /* 0x00000007ff007c0c */ /* 0x000fda000bf05300 */
[C---:B01----:R-:W-:Y:S01]  /*0960*/  @P0 LEA R22, P1, R111.reuse, UR6, 0x5 ;  /* 0x000000066f160c11 */ /* 0x043fe2000f8228ff */
[C---:B---3--:R-:W-:Y:S01]  /*0970*/  IMAD.WIDE.U32 R88, R111.reuse, 0x20, R76 ;  /* 0x000000206f587825 */ /* 0x048fe200078e004c */
[----:B------:R-:W-:Y:S02]  /*0980*/  CS2R R76, SRZ ;  /* 0x00000000004c7805 */ /* 0x000fe4000001ff00 */
[C---:B------:R-:W-:Y:S02]  /*0990*/  @P0 LEA.HI.X R23, R111.reuse, UR7, RZ, 0x5, P1 ;  /* 0x000000076f170c11 */ /* 0x040fe400088f2cff */
[----:B------:R3:W5:Y:S04]  /*09a0*/  LDG.E.128 R80, desc[UR4][R88.64] ;  /* 0x0000000458507981 */ /* 0x000768000c1e1d00 */
[----:B------:R3:W5:Y:S04]  /*09b0*/  @P0 LDG.E.128 R72, desc[UR4][R22.64] ;  /* 0x0000000416480981 */ /* 0x000768000c1e1d00 */
[----:B------:R3:W5:Y:S04]  /*09c0*/  @P0 LDG.E.128 R76, desc[UR4][R22.64+0x10] ;  /* 0x00001004164c0981 */ /* 0x000768000c1e1d00 */
[----:B------:R3:W5:Y:S01]  /*09d0*/  LDG.E.128 R84, desc[UR4][R88.64+0x10] ;  /* 0x0000100458547981 */ /* 0x000762000c1e1d00 */
[----:B------:R-:W-:-:S07]  /*09e0*/  VIADD R111, R111, 0x20 ;  /* 0x000000206f6f7836 */ /* 0x000fce0000000000 */
.L_x_19572:
[----:B------:R-:W-:Y:S05]  /*09f0*/  BSYNC B0 ;  /* 0x0000000000007941 */ /* 0x000fea0003800000 */
.L_x_19571:
[----:B------:R-:W-:Y:S04]  /*0a00*/  BSSY B0, `(.L_x_19573) ;  /* 0x0000012000007945 */ /* 0x000fe80003800000 */
[----:B------:R-:W-:Y:S05]  /*0a10*/  @!P2 BRA `(.L_x_19574) ;  /* 0x000000000040a947 */ /* 0x000fea0003800000 */
[----:B------:R-:W4:Y:S01]  /*0a20*/  LDC.64 R92, c[0x0][0x260] ;  /* 0x00009800ff5c7b82 */ /* 0x000f220000000a00 */
[----:B------:R-:W-:Y:S01]  /*0a30*/  ULDC.64 UR6, c[0x0][0x2c8] ;  /* 0x0000b20000067ab9 */ /* 0x000fe20000000a00 */
[----:B------:R-:W-:Y:S02]  /*0a40*/  CS2R R90, SRZ ;  /* 0x00000000005a7805 */ /* 0x000fe4000001ff00 */
[----:B------:R-:W-:Y:S02]  /*0a50*/  ISETP.NE.U32.AND P0, PT, RZ, UR6, PT ;  /* 0x00000006ff007c0c */ /* 0x000fe4000bf05070 */
[----:B---3--:R-:W-:Y:S02]  /*0a60*/  CS2R R88, SRZ ;  /* 0x0000000000587805 */ /* 0x008fe4000001ff00 */
[----:B------:R-:W-:Y:S02]  /*0a70*/  CS2R R94, SRZ ;  /* 0x00000000005e7805 */ /* 0x000fe4000001ff00 */
[----:B------:R-:W-:-:S13]  /*0a80*/  ISETP.NE.AND.EX P0, PT, RZ, UR7, PT, P0 ;  /* 0x00000007ff007c0c */ /* 0x000fda000bf05300 */
[C---:B012---:R-:W-:Y:S01]  /*0a90*/  @P0 LEA R22, P1, R111.reuse, UR6, 0x5 ;  /* 0x000000066f160c11 */ /* 0x047fe2000f8228ff */
[C---:B----4-:R-:W-:Y:S01]  /*0aa0*/  IMAD.WIDE.U32 R108, R111.reuse, 0x20, R92 ;  /* 0x000000206f6c7825 */ /* 0x050fe200078e005c */
[----:B------:R-:W-:Y:S02]  /*0ab0*/  CS2R R92, SRZ ;  /* 0x00000000005c7805 */ /* 0x000fe4000001ff00 */
[C---:B------:R-:W-:Y:S02]  /*0ac0*/  @P0 LEA.HI.X R23, R111.reuse, UR7, RZ, 0x5, P1 ;  /* 0x000000076f170c11 */ /* 0x040fe400088f2cff */
[----:B------:R4:W5:Y:S04]  /*0ad0*/  LDG.E.128 R96, desc[UR4][R108.64] ;  /* 0x000000046c607981 */ /* 0x000968000c1e1d00 */
[----:B------:R4:W5:Y:S04]  /*0ae0*/  @P0 LDG.E.128 R88, desc[UR4][R22.64] ;  /* 0x0000000416580981 */ /* 0x000968000c1e1d00 */
[----:B------:R4:W5:Y:S04]  /*0af0*/  @P0 LDG.E.128 R92, desc[UR4][R22.64+0x10] ;  /* 0x00001004165c0981 */ /* 0x000968000c1e1d00 */
[----:B------:R4:W5:Y:S01]  /*0b00*/  LDG.E.128 R100, desc[UR4][R108.64+0x10] ;  /* 0x000010046c647981 */ /* 0x000962000c1e1d00 */
[----:B------:R-:W-:-:S07]  /*0b10*/  VIADD R111, R111, 0x20 ;  /* 0x000000206f6f7836 */ /* 0x000fce0000000000 */
.L_x_19574:
[----:B------:R-:W-:Y:S05]  /*0b20*/  BSYNC B0 ;  /* 0x0000000000007941 */ /* 0x000fea0003800000 */
.L_x_19573:
[----:B------:R-:W-:Y:S01]  /*0b30*/  ISETP.GE.U32.AND P0, PT, R16, 0xc0, PT ;  /* 0x000000c01000780c */ /* 0x000fe20003f06070 */
[----:B------:R-:W-:Y:S01]  /*0b40*/  IMAD.WIDE.U32 R124, R124, -0x2daee0ad, RZ ;  /* 0xd2511f537c7c7825 */ /* 0x000fe200078e00ff */
[----:B------:R-:W-:Y:S01]  /*0b50*/  IADD3 R20, R196, 0x5384540f, RZ ;  /* 0x5384540fc4147810 */ /* 0x000fe20007ffe0ff */
[----:B------:R-:W-:Y:S01]  /*0b60*/  BSSY B0, `(.L_x_19575) ;  /* 0x0000017000007945 */ /* 0x000fe20003800000 */
[----:B------:R-:W-:Y:S01]  /*0b70*/  LOP3.LUT R21, R21, 0xfffffffd, RZ, 0xc0, !PT ;  /* 0xfffffffd15157812 */ /* 0x000fe200078ec0ff */
[----:B------:R-:W-:Y:S01]  /*0b80*/  IMAD.WIDE.U32 R126, R126, -0x326172a9, RZ ;  /* 0xcd9e8d577e7e7825 */ /* 0x000fe200078e00ff */
[----:B------:R-:W-:-:S03]  /*0b90*/  LOP3.LUT R129, R125, R104, R19, 0x96, !PT ;  /* 0x000000687d817212 */ /* 0x000fc600078e9613 */
[----:B01234-:R-:W-:Y:S01]  /*0ba0*/  IMAD R22, R113, 0x4, R110 ;  /* 0x0000000471167824 */ /* 0x01ffe200078e026e */
[----:B------:R-:W-:-:S03]  /*0bb0*/  LOP3.LUT R128, R127, R106, R20, 0x96, !PT ;  /* 0x0000006a7f807212 */ /* 0x000fc600078e9614 */
        /* <DEDUP_REMOVED lines=17> */
.L_x_19576:
[----:B------:R-:W-:Y:S05]  /*0cd0*/  BSYNC B0 ;  /* 0x0000000000007941 */ /* 0x000fea0003800000 */
.L_x_19575:
[----:B------:R-:W-:Y:S01]  /*0ce0*/  ULDC UR6, c[0x0][0x214] ;  /* 0x0000850000067ab9 */ /* 0x000fe20000000800 */
[----:B------:R-:W-:Y:S01]  /*0cf0*/  VIADD R23, R196, 0xf1bbcdc8 ;  /* 0xf1bbcdc8c4177836 */ /* 0x000fe20000000000 */
[----:B------:R-:W-:Y:S01]  /*0d00*/  ISETP.GE.AND P0, PT, R22, UR6, PT ;  /* 0x0000000616007c0c */ /* 0x000fe2000bf06270 */
[----:B0-----:R-:W-:Y:S01]  /*0d10*/  IMAD.HI.U32 R120, R129, -0x326172a9, RZ ;  /* 0xcd9e8d5781787827 */ /* 0x001fe200078e00ff */
[----:B------:R-:W-:-:S03]  /*0d20*/  IADD3 R184, R197, -0x24c28bd8, RZ ;  /* 0xdb3d7428c5b87810 */ /* 0x000fc60007ffe0ff */
[----:B------:R-:W-:Y:S01]  /*0d30*/  IMAD.HI.U32 R121, R128, -0x2daee0ad, RZ ;  /* 0xd2511f5380797827 */ /* 0x000fe200078e00ff */
[----:B------:R-:W-:-:S03]  /*0d40*/  LOP3.LUT R126, R120, R126, R23, 0x96, !PT ;  /* 0x0000007e787e7212 */ /* 0x000fc600078e9617 */
[----:B------:R-:W-:Y:S01]  /*0d50*/  VIADD R185, R197, 0x96a522ad ;  /* 0x96a522adc5b97836 */ /* 0x000fe20000000000 */
[----:B------:R-:W-:-:S03]  /*0d60*/  LOP3.LUT R124, R121, R124, R184, 0x96, !PT ;  /* 0x0000007c797c7212 */ /* 0x000fc600078e96b8 */
[----:B------:R-:W-:Y:S05]  /*0d70*/  @P0 EXIT ;  /* 0x000000000000094d */ /* 0x000fea0003800000 */
[----:B------:R-:W-:Y:S01]  /*0d80*/  ULDC.U8 UR6, c[0x0][0x2a0] ;  /* 0x0000a80000067ab9 */ /* 0x000fe20000000000 */
[----:B------:R-:W-:Y:S01]  /*0d90*/  IMAD R120, R128, -0x2daee0ad, RZ ;  /* 0xd2511f5380787824 */ /* 0x000fe200078e02ff */
[----:B------:R-:W-:Y:S01]  /*0da0*/  ISETP.NE.AND P0, PT, RZ, UR6, PT ;  /* 0x00000006ff007c0c */ /* 0x000fe2000bf05270 */
[----:B------:R-:W-:Y:S01]  /*0db0*/  IMAD.HI.U32 R187, R126, -0x2daee0ad, RZ ;  /* 0xd2511f537ebb7827 */ /* 0x000fe200078e00ff */
[----:B------:R-:W-:Y:S01]  /*0dc0*/  LOP3.LUT R21, R21, 0xffffffbf, RZ, 0xc0, !PT ;  /* 0xffffffbf15157812 */ /* 0x000fe200078ec0ff */
[----:B------:R-:W-:Y:S01]  /*0dd0*/  HFMA2.MMA R191, -RZ, RZ, 0, 0 ;  /* 0x00000000ffbf7435 */ /* 0x000fe200000001ff */
[----:B------:R-:W-:Y:S01]  /*0de0*/  LOP3.LUT R189, R189, 0x3, RZ, 0xc0, !PT ;  /* 0x00000003bdbd7812 */ /* 0x000fe200078ec0ff */
[----:B------:R-:W-:Y:S01]  /*0df0*/  IMAD R121, R129, -0x326172a9, RZ ;  /* 0xcd9e8d5781797824 */ /* 0x000fe200078e02ff */
[----:B------:R-:W-:Y:S01]  /*0e00*/  LOP3.LUT R187, R187, R120, R185, 0x96, !PT ;  /* 0x00000078bbbb7212 */ /* 0x000fe200078e96b9 */
[----:B------:R-:W-:Y:S01]  /*0e10*/  IMAD.HI.U32 R188, R124, -0x326172a9, RZ ;  /* 0xcd9e8d577cbc7827 */ /* 0x000fe200078e00ff */
[----:B------:R-:W-:Y:S01]  /*0e20*/  ULDC UR6, c[0x0][0x294] ;  /* 0x0000a50000067ab9 */ /* 0x000fe20000000800 */
[----:B------:R-:W-:Y:S01]  /*0e30*/  ULDC UR7, c[0x0][0x2d8] ;  /* 0x0000b60000077ab9 */ /* 0x000fe20000000800 */
[----:B------:R-:W-:Y:S01]  /*0e40*/  ULDC.64 UR8, c[0x0][0x298] ;  /* 0x0000a60000087ab9 */ /* 0x000fe20000000a00 */
[----:B------:R-:W-:-:S02]  /*0e50*/  VIADD R186, R196, 0x8ff34781 ;  /* 0x8ff34781c4ba7836 */ /* 0x000fc40000000000 */
[----:B------:R-:W-:Y:S01]  /*0e60*/  @P0 LOP3.LUT R21, R21, 0x40, RZ, 0xfc, !PT ;  /* 0x0000004015150812 */ /* 0x000fe200078efcff */
[----:B------:R-:W-:Y:S02]  /*0e70*/  IMAD R190, R126, -0x2daee0ad, RZ ;  /* 0xd2511f537ebe7824 */ /* 0x000fe400078e02ff */
[----:B------:R-:W-:Y:S01]  /*0e80*/  LOP3.LUT R188, R188, R121, R186, 0x96, !PT ;  /* 0x00000079bcbc7212 */ /* 0x000fe200078e96ba */
[----:B------:R-:W-:-:S07]  /*0e90*/  IMAD R192, R124, -0x326172a9, RZ ;  /* 0xcd9e8d577cc07824 */ /* 0x000fce00078e02ff */
.L_x_20044:
[----:B------:R-:W0:Y:S08]  /*0ea0*/  LDC.64 R182, c[0x0][0x280] ;  /* 0x0000a000ffb67b82 */ /* 0x000e300000000a00 */
[----:B------:R-:W1:Y:S08]  /*0eb0*/  LDC.64 R204, c[0x0][0x288] ;  /* 0x0000a200ffcc7b82 */ /* 0x000e700000000a00 */
[----:B------:R-:W2:Y:S01]  /*0ec0*/  LDC R203, c[0x0][0x218] ;  /* 0x00008600ffcb7b82 */ /* 0x000ea20000000800 */
[----:B0-----:R-:W-:-:S05]  /*0ed0*/  IMAD.WIDE R182, R22, 0x4, R182 ;  /* 0x0000000416b67825 */ /* 0x001fca00078e02b6 */
[----:B------:R-:W3:Y:S01]  /*0ee0*/  LDG.E R180, desc[UR4][R182.64] ;  /* 0x00000004b6b47981 */ /* 0x000ee2000c1e1900 */
[----:B-1----:R-:W-:-:S05]  /*0ef0*/  IMAD.WIDE R204, R22, 0x4, R204 ;  /* 0x0000000416cc7825 */ /* 0x002fca00078e02cc */
[----:B-----5:R0:W5:Y:S01]  /*0f00*/  LDG.E R181, desc[UR4][R204.64] ;  /* 0x00000004ccb57981 */ /* 0x020162000c1e1900 */
[----:B------:R-:W-:Y:S01]  /*0f10*/  BSSY B0, `(.L_x_19577) ;  /* 0x0000322000007945 */ /* 0x000fe20003800000 */
[----:B------:R-:W-:Y:S01]  /*0f20*/  IMAD.MOV.U32 R211, RZ, RZ, RZ ;  /* 0x000000ffffd37224 */ /* 0x000fe200078e00ff */
[----:B------:R-:W-:Y:S01]  /*0f30*/  SHF.R.S32.HI R212, RZ, 0x1f, R22 ;  /* 0x0000001fffd47819 */ /* 0x000fe20000011416 */
[----:B--2---:R-:W-:-:S05]  /*0f40*/  IMAD R206, R22, R203, RZ ;  /* 0x000000cb16ce7224 */ /* 0x004fca00078e02ff */
        /* <DEDUP_REMOVED lines=40> */
.L_x_19582:
[----:B------:R-:W-:-:S07]  /*11d0*/  IMAD.MOV.U32 R136, RZ, RZ, R192 ;  /* 0x000000ffff887224 */ /* 0x000fce00078e00c0 */
.L_x_19583:
[----:B------:R-:W-:Y:S05]  /*11e0*/  BSYNC B2 ;  /* 0x0000000000027941 */ /* 0x000fea0003800000 */
.L_x_19581:
        /* <DEDUP_REMOVED lines=16> */
.L_x_19587:
[----:B------:R-:W-:Y:S05]  /*12f0*/  BSYNC B3 ;  /* 0x0000000000037941 */ /* 0x000fea0003800000 */
.L_x_19586:
        /* <DEDUP_REMOVED lines=43> */
.L_x_19585:
[----:B------:R-:W-:Y:S05]  /*15b0*/  BSYNC B2 ;  /* 0x0000000000027941 */ /* 0x000fea0003800000 */
.L_x_19584:
        /* <DEDUP_REMOVED lines=10> */
.L_x_19580:
[----:B------:R-:W-:Y:S05]  /*1660*/  BSYNC B1 ;  /* 0x0000000000017941 */ /* 0x000fea0003800000 */
.L_x_19579:
        /* <DEDUP_REMOVED lines=18> */
.L_x_19591:
[----:B------:R-:W-:-:S07]  /*1790*/  IMAD.MOV.U32 R125, RZ, RZ, R192 ;  /* 0x000000ffff7d7224 */ /* 0x000fce00078e00c0 */
.L_x_19592:
[----:B------:R-:W-:Y:S05]  /*17a0*/  BSYNC B2 ;  /* 0x0000000000027941 */ /* 0x000fea0003800000 */
.L_x_19590:
        /* <DEDUP_REMOVED lines=16> */
.L_x_19596:
[----:B------:R-:W-:Y:S05]  /*18b0*/  BSYNC B3 ;  /* 0x0000000000037941 */ /* 0x000fea0003800000 */
.L_x_19595:
        /* <DEDUP_REMOVED lines=44> */
.L_x_19594:
[----:B------:R-:W-:Y:S05]  /*1b80*/  BSYNC B2 ;  /* 0x0000000000027941 */ /* 0x000fea0003800000 */
.L_x_19593:
        /* <DEDUP_REMOVED lines=11> */
.L_x_19589:
[----:B------:R-:W-:Y:S05]  /*1c40*/  BSYNC B1 ;  /* 0x0000000000017941 */ /* 0x000fea0003800000 */
.L_x_19588:
        /* <DEDUP_REMOVED lines=18> */
.L_x_19600:
[----:B------:R-:W-:-:S07]  /*1d70*/  IMAD.MOV.U32 R195, RZ, RZ, R192 ;  /* 0x000000ffffc37224 */ /* 0x000fce00078e00c0 */
.L_x_19601:
[----:B------:R-:W-:Y:S05]  /*1d80*/  BSYNC B2 ;  /* 0x0000000000027941 */ /* 0x000fea0003800000 */
.L_x_19599:
        /* <DEDUP_REMOVED lines=16> */
.L_x_19605:
[----:B------:R-:W-:Y:S05]  /*1e90*/  BSYNC B3 ;  /* 0x0000000000037941 */ /* 0x000fea0003800000 */
.L_x_19604:
        /* <DEDUP_REMOVED lines=44> */
.L_x_19603:
[----:B------:R-:W-:Y:S05]  /*2160*/  BSYNC B2 ;  /* 0x0000000000027941 */ /* 0x000fea0003800000 */
.L_x_19602:
        /* <DEDUP_REMOVED lines=10> */
.L_x_19598:
[----:B------:R-:W-:Y:S05]  /*2210*/  BSYNC B1 ;  /* 0x0000000000017941 */ /* 0x000fea0003800000 */
.L_x_19597:
        /* <DEDUP_REMOVED lines=18> */
.L_x_19609:
[----:B------:R-:W-:-:S07]  /*2340*/  IMAD.MOV.U32 R127, RZ, RZ, R192 ;  /* 0x000000ffff7f7224 */ /* 0x000fce00078e00c0 */
.L_x_19610:
[----:B------:R-:W-:Y:S05]  /*2350*/  BSYNC B2 ;  /* 0x0000000000027941 */ /* 0x000fea0003800000 */
.L_x_19608:
        /* <DEDUP_REMOVED lines=16> */
.L_x_19614:
[----:B------:R-:W-:Y:S05]  /*2460*/  BSYNC B3 ;  /* 0x0000000000037941 */ /* 0x000fea0003800000 */
.L_x_19613:
        /* <DEDUP_REMOVED lines=44> */
.L_x_19612:
[----:B------:R-:W-:Y:S05]  /*2730*/  BSYNC B2 ;  /* 0x0000000000027941 */ /* 0x000fea0003800000 */
.L_x_19611:
        /* <DEDUP_REMOVED lines=11> */
.L_x_19607:
[----:B------:R-:W-:Y:S05]  /*27f0*/  BSYNC B1 ;  /* 0x0000000000017941 */ /* 0x000fea0003800000 */
.L_x_19606:
        /* <DEDUP_REMOVED lines=18> */
.L_x_19618:
[----:B------:R-:W-:-:S07]  /*2920*/  IMAD.MOV.U32 R199, RZ, RZ, R192 ;  /* 0x000000ffffc77224 */ /* 0x000fce00078e00c0 */
.L_x_19619:
[----:B------:R-:W-:Y:S05]  /*2930*/  BSYNC B2 ;  /* 0x0000000000027941 */ /* 0x000fea0003800000 */
.L_x_19617:
        /* <DEDUP_REMOVED lines=16> */
.L_x_19623:
[----:B------:R-:W-:Y:S05]  /*2a40*/  BSYNC B3 ;  /* 0x0000000000037941 */ /* 0x000fea0003800000 */
.L_x_19622:
        /* <DEDUP_REMOVED lines=44> */
.L_x_19621:
[----:B------:R-:W-:Y:S05]  /*2d10*/  BSYNC B2 ;  /* 0x0000000000027941 */ /* 0x000fea0003800000 */
.L_x_19620:
        /* <DEDUP_REMOVED lines=10> */
.L_x_19616:
[----:B------:R-:W-:Y:S05]  /*2dc0*/  BSYNC B1 ;  /* 0x0000000000017941 */ /* 0x000fea0003800000 */
.L_x_19615:
        /* <DEDUP_REMOVED lines=18> */
.L_x_19627:
[----:B------:R-:W-:-:S07]  /*2ef0*/  IMAD.MOV.U32 R137, RZ, RZ, R192 ;  /* 0x000000ffff897224 */ /* 0x000fce00078e00c0 */
.L_x_19628:
[----:B------:R-:W-:Y:S05]  /*2f00*/  BSYNC B2 ;  /* 0x0000000000027941 */ /* 0x000fea0003800000 */
.L_x_19626:
        /* <DEDUP_REMOVED lines=16> */
.L_x_19632:
[----:B------:R-:W-:Y:S05]  /*3010*/  BSYNC B3 ;  /* 0x0000000000037941 */ /* 0x000fea0003800000 */
.L_x_19631:
        /* <DEDUP_REMOVED lines=44> */
.L_x_19630:
[----:B------:R-:W-:Y:S05]  /*32e0*/  BSYNC B2 ;  /* 0x0000000000027941 */ /* 0x000fea0003800000 */
.L_x_19629:
        /* <DEDUP_REMOVED lines=11> */
.L_x_19625:
[----:B------:R-:W-:Y:S05]  /*33a0*/  BSYNC B1 ;  /* 0x0000000000017941 */ /* 0x000fea0003800000 */
.L_x_19624:
        /* <DEDUP_REMOVED lines=18> */
.L_x_19636:
[----:B------:R-:W-:-:S07]  /*34d0*/  IMAD.MOV.U32 R201, RZ, RZ, R192 ;  /* 0x000000ffffc97224 */ /* 0x000fce00078e00c0 */
.L_x_19637:
[----:B------:R-:W-:Y:S05]  /*34e0*/  BSYNC B2 ;  /* 0x0000000000027941 */ /* 0x000fea0003800000 */
.L_x_19635:
        /* <DEDUP_REMOVED lines=16> */
.L_x_19641:
[----:B------:R-:W-:Y:S05]  /*35f0*/  BSYNC B3 ;  /* 0x0000000000037941 */ /* 0x000fea0003800000 */
.L_x_19640:
        /* <DEDUP_REMOVED lines=44> */
.L_x_19639:
[----:B------:R-:W-:Y:S05]  /*38c0*/  BSYNC B2 ;  /* 0x0000000000027941 */ /* 0x000fea0003800000 */
.L_x_19638:
        /* <DEDUP_REMOVED lines=10> */
.L_x_19634:
[----:B------:R-:W-:Y:S05]  /*3970*/  BSYNC B1 ;  /* 0x0000000000017941 */ /* 0x000fea0003800000 */
.L_x_19633:
        /* <DEDUP_REMOVED lines=18> */
.L_x_19645:
[----:B------:R-:W-:-:S07]  /*3aa0*/  IMAD.MOV.U32 R139, RZ, RZ, R192 ;  /* 0x000000ffff8b7224 */ /* 0x000fce00078e00c0 */
.L_x_19646:
[----:B------:R-:W-:Y:S05]  /*3ab0*/  BSYNC B2 ;  /* 0x0000000000027941 */ /* 0x000fea0003800000 */
.L_x_19644:
        /* <DEDUP_REMOVED lines=16> */
.L_x_19650:
[----:B------:R-:W-:Y:S05]  /*3bc0*/  BSYNC B3 ;  /* 0x0000000000037941 */ /* 0x000fea0003800000 */
.L_x_19649:
        /* <DEDUP_REMOVED lines=44> */
.L_x_19648:
[----:B------:R-:W-:Y:S05]  /*3e90*/  BSYNC B2 ;  /* 0x0000000000027941 */ /* 0x000fea0003800000 */
.L_x_19647:
        /* <DEDUP_REMOVED lines=11> */
.L_x_19643:
[----:B------:R-:W-:Y:S05]  /*3f50*/  BSYNC B1 ;  /* 0x0000000000017941 */ /* 0x000fea0003800000 */
.L_x_19642:
        /* <DEDUP_REMOVED lines=26> */
.L_x_19652:
[----:B------:R-:W-:Y:S05]  /*4100*/  BSYNC B1 ;  /* 0x0000000000017941 */ /* 0x000fea0003800000 */
.L_x_19651:
[----:B------:R-:W-:Y:S01]  /*4110*/  IADD3 R210, R210, 0x20, RZ ;  /* 0x00000020d2d27810 */ /* 0x000fe20007ffe0ff */
[----:B------:R-:W-:-:S07]  /*4120*/  VIADD R211, R211, 0x20 ;  /* 0x00000020d3d37836 */ /* 0x000fce0000000000 */
.L_x_19578:
[----:B------:R-:W-:Y:S05]  /*4130*/  BSYNC B0 ;  /* 0x0000000000007941 */ /* 0x000fea0003800000 */
.L_x_19577:
        /* <DEDUP_REMOVED lines=32> */
.L_x_19658:
[----:B------:R-:W-:-:S07]  /*4340*/  IMAD.MOV.U32 R144, RZ, RZ, R192 ;  /* 0x000000ffff907224 */ /* 0x000fce00078e00c0 */
.L_x_19659:
[----:B------:R-:W-:Y:S05]  /*4350*/  BSYNC B2 ;  /* 0x0000000000027941 */ /* 0x000fea0003800000 */
.L_x_19657:
        /* <DEDUP_REMOVED lines=16> */
.L_x_19663:
[----:B------:R-:W-:Y:S05]  /*4460*/  BSYNC B3 ;  /* 0x0000000000037941 */ /* 0x000fea0003800000 */
.L_x_19662:
        /* <DEDUP_REMOVED lines=43> */
.L_x_19661:
[----:B------:R-:W-:Y:S05]  /*4720*/  BSYNC B2 ;  /* 0x0000000000027941 */ /* 0x000fea0003800000 */
.L_x_19660:
        /* <DEDUP_REMOVED lines=10> */
.L_x_19656:
[----:B------:R-:W-:Y:S05]  /*47d0*/  BSYNC B1 ;  /* 0x0000000000017941 */ /* 0x000fea0003800000 */
.L_x_19655:
        /* <DEDUP_REMOVED lines=18> */
.L_x_19667:
[----:B------:R-:W-:-:S07]  /*4900*/  MOV R141, R192 ;  /* 0x000000c0008d7202 */ /* 0x000fce0000000f00 */
.L_x_19668:
[----:B------:R-:W-:Y:S05]  /*4910*/  BSYNC B2 ;  /* 0x0000000000027941 */ /* 0x000fea0003800000 */
.L_x_19666:
        /* <DEDUP_REMOVED lines=16> */
.L_x_19672:
[----:B------:R-:W-:Y:S05]  /*4a20*/  BSYNC B3 ;  /* 0x0000000000037941 */ /* 0x000fea0003800000 */
.L_x_19671:
        /* <DEDUP_REMOVED lines=44> */
.L_x_19670:
[----:B------:R-:W-:Y:S05]  /*4cf0*/  BSYNC B2 ;  /* 0x0000000000027941 */ /* 0x000fea0003800000 */
.L_x_19669:
        /* <DEDUP_REMOVED lines=11> */
.L_x_19665:
[----:B------:R-:W-:Y:S05]  /*4db0*/  BSYNC B1 ;  /* 0x0000000000017941 */ /* 0x000fea0003800000 */
.L_x_19664:
        /* <DEDUP_REMOVED lines=18> */
.L_x_19676:
[----:B------:R-:W-:-:S07]  /*4ee0*/  MOV R195, R192 ;  /* 0x000000c000c37202 */ /* 0x000fce0000000f00 */
.L_x_19677:
[----:B------:R-:W-:Y:S05]  /*4ef0*/  BSYNC B2 ;  /* 0x0000000000027941 */ /* 0x000fea0003800000 */
.L_x_19675:
        /* <DEDUP_REMOVED lines=16> */
.L_x_19681:
[----:B------:R-:W-:Y:S05]  /*5000*/  BSYNC B3 ;  /* 0x0000000000037941 */ /* 0x000fea0003800000 */
.L_x_19680:
        /* <DEDUP_REMOVED lines=44> */
.L_x_19679:
[----:B------:R-:W-:Y:S05]  /*52d0*/  BSYNC B2 ;  /* 0x0000000000027941 */ /* 0x000fea0003800000 */
.L_x_19678:
        /* <DEDUP_REMOVED lines=10> */
.L_x_19674:
[----:B------:R-:W-:Y:S05]  /*5380*/  BSYNC B1 ;  /* 0x0000000000017941 */ /* 0x000fea0003800000 */
.L_x_19673:
        /* <DEDUP_REMOVED lines=18> */
.L_x_19685:
[----:B------:R-:W-:-:S07]  /*54b0*/  MOV R143, R192 ;  /* 0x000000c0008f7202 */ /* 0x000fce0000000f00 */
.L_x_19686:
[----:B------:R-:W-:Y:S05]  /*54c0*/  BSYNC B2 ;  /* 0x0000000000027941 */ /* 0x000fea0003800000 */
.L_x_19684:
        /* <DEDUP_REMOVED lines=16> */
.L_x_19690:
[----:B------:R-:W-:Y:S05]  /*55d0*/  BSYNC B3 ;  /* 0x0000000000037941 */ /* 0x000fea0003800000 */
.L_x_19689:
        /* <DEDUP_REMOVED lines=44> */
.L_x_19688:
[----:B------:R-:W-:Y:S05]  /*58a0*/  BSYNC B2 ;  /* 0x0000000000027941 */ /* 0x000fea0003800000 */
.L_x_19687:
        /* <DEDUP_REMOVED lines=11> */
.L_x_19683:
[----:B------:R-:W-:Y:S05]  /*5960*/  BSYNC B1 ;  /* 0x0000000000017941 */ /* 0x000fea0003800000 */
.L_x_19682:
        /* <DEDUP_REMOVED lines=18> */
.L_x_19694:
[----:B------:R-:W-:-:S07]  /*5a90*/  MOV R199, R192 ;  /* 0x000000c000c77202 */ /* 0x000fce0000000f00 */
.L_x_19695:
[----:B------:R-:W-:Y:S05]  /*5aa0*/  BSYNC B2 ;  /* 0x0000000000027941 */ /* 0x000fea0003800000 */
.L_x_19693:
        /* <DEDUP_REMOVED lines=16> */
.L_x_19699:
[----:B------:R-:W-:Y:S05]  /*5bb0*/  BSYNC B3 ;  /* 0x0000000000037941 */ /* 0x000fea0003800000 */
.L_x_19698:
        /* <DEDUP_REMOVED lines=44> */
.L_x_19697:
[----:B------:R-:W-:Y:S05]  /*5e80*/  BSYNC B2 ;  /* 0x0000000000027941 */ /* 0x000fea0003800000 */
.L_x_19696:
        /* <DEDUP_REMOVED lines=10> */
.L_x_19692:
[----:B------:R-:W-:Y:S05]  /*5f30*/  BSYNC B1 ;  /* 0x0000000000017941 */ /* 0x000fea0003800000 */
.L_x_19691:
        /* <DEDUP_REMOVED lines=18> */
.L_x_19703:
[----:B------:R-:W-:-:S07]  /*6060*/  MOV R145, R192 ;  /* 0x000000c000917202 */ /* 0x000fce0000000f00 */
.L_x_19704:
[----:B------:R-:W-:Y:S05]  /*6070*/  BSYNC B2 ;  /* 0x0000000000027941 */ /* 0x000fea0003800000 */
.L_x_19702:
        /* <DEDUP_REMOVED lines=16> */
.L_x_19708:
[----:B------:R-:W-:Y:S05]  /*6180*/  BSYNC B3 ;  /* 0x0000000000037941 */ /* 0x000fea0003800000 */
.L_x_19707:
        /* <DEDUP_REMOVED lines=44> */
.L_x_19706:
[----:B------:R-:W-:Y:S05]  /*6450*/  BSYNC B2 ;  /* 0x0000000000027941 */ /* 0x000fea0003800000 */
.L_x_19705:
        /* <DEDUP_REMOVED lines=11> */
.L_x_19701:
[----:B------:R-:W-:Y:S05]  /*6510*/  BSYNC B1 ;  /* 0x0000000000017941 */ /* 0x000fea0003800000 */
.L_x_19700:
        /* <DEDUP_REMOVED lines=18> */
.L_x_19712:
[----:B------:R-:W-:-:S07]  /*6640*/  MOV R201, R192 ;  /* 0x000000c000c97202 */ /* 0x000fce0000000f00 */
.L_x_19713:
[----:B------:R-:W-:Y:S05]  /*6650*/  BSYNC B2 ;  /* 0x0000000000027941 */ /* 0x000fea0003800000 */
.L_x_19711:
        /* <DEDUP_REMOVED lines=16> */
.L_x_19717:
[----:B------:R-:W-:Y:S05]  /*6760*/  BSYNC B3 ;  /* 0x0000000000037941 */ /* 0x000fea0003800000 */
.L_x_19716:
        /* <DEDUP_REMOVED lines=44> */
.L_x_19715:
[----:B------:R-:W-:Y:S05]  /*6a30*/  BSYNC B2 ;  /* 0x0000000000027941 */ /* 0x000fea0003800000 */
.L_x_19714:
        /* <DEDUP_REMOVED lines=10> */
.L_x_19710:
[----:B------:R-:W-:Y:S05]  /*6ae0*/  BSYNC B1 ;  /* 0x0000000000017941 */ /* 0x000fea0003800000 */
.L_x_19709:
        /* <DEDUP_REMOVED lines=18> */
.L_x_19721:
[----:B------:R-:W-:-:S07]  /*6c10*/  MOV R147, R192 ;  /* 0x000000c000937202 */ /* 0x000fce0000000f00 */
.L_x_19722:
[----:B------:R-:W-:Y:S05]  /*6c20*/  BSYNC B2 ;  /* 0x0000000000027941 */ /* 0x000fea0003800000 */
.L_x_19720:
        /* <DEDUP_REMOVED lines=16> */
.L_x_19726:
[----:B------:R-:W-:Y:S05]  /*6d30*/  BSYNC B3 ;  /* 0x0000000000037941 */ /* 0x000fea0003800000 */
.L_x_19725:
        /* <DEDUP_REMOVED lines=44> */
.L_x_19724:
[----:B------:R-:W-:Y:S05]  /*7000*/  BSYNC B2 ;  /* 0x0000000000027941 */ /* 0x000fea0003800000 */
.L_x_19723:
        /* <DEDUP_REMOVED lines=11> */
.L_x_19719:
[----:B------:R-:W-:Y:S05]  /*70c0*/  BSYNC B1 ;  /* 0x0000000000017941 */ /* 0x000fea0003800000 */
.L_x_19718:
        /* <DEDUP_REMOVED lines=26> */
.L_x_19728:
[----:B------:R-:W-:Y:S05]  /*7270*/  BSYNC B1 ;  /* 0x0000000000017941 */ /* 0x000fea0003800000 */
.L_x_19727:
[----:B------:R-:W-:Y:S01]  /*7280*/  VIADD R210, R210, 0x20 ;  /* 0x00000020d2d27836 */ /* 0x000fe20000000000 */
[----:B------:R-:W-:-:S07]  /*7290*/  IADD3 R211, R211, 0x20, RZ ;  /* 0x00000020d3d37810 */ /* 0x000fce0007ffe0ff */
.L_x_19654:
[----:B------:R-:W-:Y:S05]  /*72a0*/  BSYNC B0 ;  /* 0x0000000000007941 */ /* 0x000fea0003800000 */
.L_x_19653:
        /* <DEDUP_REMOVED lines=32> */
.L_x_19734:
[----:B------:R-:W-:-:S07]  /*74b0*/  MOV R152, R192 ;  /* 0x000000c000987202 */ /* 0x000fce0000000f00 */
.L_x_19735:
[----:B------:R-:W-:Y:S05]  /*74c0*/  BSYNC B2 ;  /* 0x0000000000027941 */ /* 0x000fea0003800000 */
.L_x_19733:
        /* <DEDUP_REMOVED lines=16> */
.L_x_19739:
[----:B------:R-:W-:Y:S05]  /*75d0*/  BSYNC B3 ;  /* 0x0000000000037941 */ /* 0x000fea0003800000 */
.L_x_19738:
        /* <DEDUP_REMOVED lines=43> */
.L_x_19737:
[----:B------:R-:W-:Y:S05]  /*7890*/  BSYNC B2 ;  /* 0x0000000000027941 */ /* 0x000fea0003800000 */
.L_x_19736:
        /* <DEDUP_REMOVED lines=10> */
.L_x_19732:
[----:B------:R-:W-:Y:S05]  /*7940*/  BSYNC B1 ;  /* 0x0000000000017941 */ /* 0x000fea0003800000 */
.L_x_19731:
        /* <DEDUP_REMOVED lines=18> */
.L_x_19743:
[----:B------:R-:W-:-:S07]  /*7a70*/  IMAD.MOV.U32 R149, RZ, RZ, R192 ;  /* 0x000000ffff957224 */ /* 0x000fce00078e00c0 */
.L_x_19744:
[----:B------:R-:W-:Y:S05]  /*7a80*/  BSYNC B2 ;  /* 0x0000000000027941 */ /* 0x000fea0003800000 */
.L_x_19742:
        /* <DEDUP_REMOVED lines=16> */
.L_x_19748:
[----:B------:R-:W-:Y:S05]  /*7b90*/  BSYNC B3 ;  /* 0x0000000000037941 */ /* 0x000fea0003800000 */
.L_x_19747:
        /* <DEDUP_REMOVED lines=44> */
.L_x_19746:
[----:B------:R-:W-:Y:S05]  /*7e60*/  BSYNC B2 ;  /* 0x0000000000027941 */ /* 0x000fea0003800000 */
.L_x_19745:
        /* <DEDUP_REMOVED lines=11> */
.L_x_19741:
[----:B------:R-:W-:Y:S05]  /*7f20*/  BSYNC B1 ;  /* 0x0000000000017941 */ /* 0x000fea0003800000 */
.L_x_19740:
        /* <DEDUP_REMOVED lines=18> */
.L_x_19752:
[----:B------:R-:W-:-:S07]  /*8050*/  IMAD.MOV.U32 R195, RZ, RZ, R192 ;  /* 0x000000ffffc37224 */ /* 0x000fce00078e00c0 */
.L_x_19753:
[----:B------:R-:W-:Y:S05]  /*8060*/  BSYNC B2 ;  /* 0x0000000000027941 */ /* 0x000fea0003800000 */
.L_x_19751:
        /* <DEDUP_REMOVED lines=16> */
.L_x_19757:
[----:B------:R-:W-:Y:S05]  /*8170*/  BSYNC B3 ;  /* 0x0000000000037941 */ /* 0x000fea0003800000 */
.L_x_19756:
        /* <DEDUP_REMOVED lines=44> */
.L_x_19755:
[----:B------:R-:W-:Y:S05]  /*8440*/  BSYNC B2 ;  /* 0x0000000000027941 */ /* 0x000fea0003800000 */
.L_x_19754:
        /* <DEDUP_REMOVED lines=10> */
.L_x_19750:
[----:B------:R-:W-:Y:S05]  /*84f0*/  BSYNC B1 ;  /* 0x0000000000017941 */ /* 0x000fea0003800000 */
.L_x_19749:
        /* <DEDUP_REMOVED lines=18> */
.L_x_19761:
[----:B------:R-:W-:-:S07]  /*8620*/  IMAD.MOV.U32 R151, RZ, RZ, R192 ;  /* 0x000000ffff977224 */ /* 0x000fce00078e00c0 */
.L_x_19762:
[----:B------:R-:W-:Y:S05]  /*8630*/  BSYNC B2 ;  /* 0x0000000000027941 */ /* 0x000fea0003800000 */
.L_x_19760:
        /* <DEDUP_REMOVED lines=16> */
.L_x_19766:
[----:B------:R-:W-:Y:S05]  /*8740*/  BSYNC B3 ;  /* 0x0000000000037941 */ /* 0x000fea0003800000 */
.L_x_19765:
        /* <DEDUP_REMOVED lines=44> */
.L_x_19764:
[----:B------:R-:W-:Y:S05]  /*8a10*/  BSYNC B2 ;  /* 0x0000000000027941 */ /* 0x000fea0003800000 */
.L_x_19763:
        /* <DEDUP_REMOVED lines=11> */
.L_x_19759:
[----:B------:R-:W-:Y:S05]  /*8ad0*/  BSYNC B1 ;  /* 0x0000000000017941 */ /* 0x000fea0003800000 */
.L_x_19758:
        /* <DEDUP_REMOVED lines=18> */
.L_x_19770:
[----:B------:R-:W-:-:S07]  /*8c00*/  IMAD.MOV.U32 R199, RZ, RZ, R192 ;  /* 0x000000ffffc77224 */ /* 0x000fce00078e00c0 */
.L_x_19771:
[----:B------:R-:W-:Y:S05]  /*8c10*/  BSYNC B2 ;  /* 0x0000000000027941 */ /* 0x000fea0003800000 */
.L_x_19769:
        /* <DEDUP_REMOVED lines=16> */
.L_x_19775:
[----:B------:R-:W-:Y:S05]  /*8d20*/  BSYNC B3 ;  /* 0x0000000000037941 */ /* 0x000fea0003800000 */
.L_x_19774:
        /* <DEDUP_REMOVED lines=44> */
.L_x_19773:
[----:B------:R-:W-:Y:S05]  /*8ff0*/  BSYNC B2 ;  /* 0x0000000000027941 */ /* 0x000fea0003800000 */
.L_x_19772:
        /* <DEDUP_REMOVED lines=10> */
.L_x_19768:
[----:B------:R-:W-:Y:S05]  /*90a0*/  BSYNC B1 ;  /* 0x0000000000017941 */ /* 0x000fea0003800000 */
.L_x_19767:
        /* <DEDUP_REMOVED lines=18> */
.L_x_19779:
[----:B------:R-:W-:-:S07]  /*91d0*/  IMAD.MOV.U32 R153, RZ, RZ, R192 ;  /* 0x000000ffff997224 */ /* 0x000fce00078e00c0 */
.L_x_19780:
[----:B------:R-:W-:Y:S05]  /*91e0*/  BSYNC B2 ;  /* 0x0000000000027941 */ /* 0x000fea0003800000 */
.L_x_19778:
        /* <DEDUP_REMOVED lines=16> */
.L_x_19784:
[----:B------:R-:W-:Y:S05]  /*92f0*/  BSYNC B3 ;  /* 0x0000000000037941 */ /* 0x000fea0003800000 */
.L_x_19783:
        /* <DEDUP_REMOVED lines=44> */
.L_x_19782:
[----:B------:R-:W-:Y:S05]  /*95c0*/  BSYNC B2 ;  /* 0x0000000000027941 */ /* 0x000fea0003800000 */
.L_x_19781:
        /* <DEDUP_REMOVED lines=11> */
.L_x_19777:
[----:B------:R-:W-:Y:S05]  /*9680*/  BSYNC B1 ;  /* 0x0000000000017941 */ /* 0x000fea0003800000 */
.L_x_19776:
        /* <DEDUP_REMOVED lines=18> */
.L_x_19788:
[----:B------:R-:W-:-:S07]  /*97b0*/  IMAD.MOV.U32 R201, RZ, RZ, R192 ;  /* 0x000000ffffc97224 */ /* 0x000fce00078e00c0 */
.L_x_19789:
[----:B------:R-:W-:Y:S05]  /*97c0*/  BSYNC B2 ;  /* 0x0000000000027941 */ /* 0x000fea0003800000 */
.L_x_19787:
        /* <DEDUP_REMOVED lines=16> */
.L_x_19793:
[----:B------:R-:W-:Y:S05]  /*98d0*/  BSYNC B3 ;  /* 0x0000000000037941 */ /* 0x000fea0003800000 */
.L_x_19792:
        /* <DEDUP_REMOVED lines=44> */
.L_x_19791:
[----:B------:R-:W-:Y:S05]  /*9ba0*/  BSYNC B2 ;  /* 0x0000000000027941 */ /* 0x000fea0003800000 */
.L_x_19790:
        /* <DEDUP_REMOVED lines=10> */
.L_x_19786:
[----:B------:R-:W-:Y:S05]  /*9c50*/  BSYNC B1 ;  /* 0x0000000000017941 */ /* 0x000fea0003800000 */
.L_x_19785:
        /* <DEDUP_REMOVED lines=18> */
.L_x_19797:
[----:B------:R-:W-:-:S07]  /*9d80*/  IMAD.MOV.U32 R155, RZ, RZ, R192 ;  /* 0x000000ffff9b7224 */ /* 0x000fce00078e00c0 */
.L_x_19798:
[----:B------:R-:W-:Y:S05]  /*9d90*/  BSYNC B2 ;  /* 0x0000000000027941 */ /* 0x000fea0003800000 */
.L_x_19796:
        /* <DEDUP_REMOVED lines=16> */
.L_x_19802:
[----:B------:R-:W-:Y:S05]  /*9ea0*/  BSYNC B3 ;  /* 0x0000000000037941 */ /* 0x000fea0003800000 */
.L_x_19801:
        /* <DEDUP_REMOVED lines=44> */
.L_x_19800:
[----:B------:R-:W-:Y:S05]  /*a170*/  BSYNC B2 ;  /* 0x0000000000027941 */ /* 0x000fea0003800000 */
.L_x_19799:
        /* <DEDUP_REMOVED lines=11> */
.L_x_19795:
[----:B------:R-:W-:Y:S05]  /*a230*/  BSYNC B1 ;  /* 0x0000000000017941 */ /* 0x000fea0003800000 */
.L_x_19794:
        /* <DEDUP_REMOVED lines=26> */
.L_x_19804:
[----:B------:R-:W-:Y:S05]  /*a3e0*/  BSYNC B1 ;  /* 0x0000000000017941 */ /* 0x000fea0003800000 */
.L_x_19803:
[----:B------:R-:W-:Y:S02]  /*a3f0*/  VIADD R210, R210, 0x20 ;  /* 0x00000020d2d27836 */ /* 0x000fe40000000000 */
[----:B------:R-:W-:-:S07]  /*a400*/  VIADD R211, R211, 0x20 ;  /* 0x00000020d3d37836 */ /* 0x000fce0000000000 */
.L_x_19730:
[----:B------:R-:W-:Y:S05]  /*a410*/  BSYNC B0 ;  /* 0x0000000000007941 */ /* 0x000fea0003800000 */
.L_x_19729:
        /* <DEDUP_REMOVED lines=32> */
.L_x_19810:
[----:B------:R-:W-:-:S07]  /*a620*/  IMAD.MOV.U32 R160, RZ, RZ, R192 ;  /* 0x000000ffffa07224 */ /* 0x000fce00078e00c0 */
.L_x_19811:
[----:B------:R-:W-:Y:S05]  /*a630*/  BSYNC B2 ;  /* 0x0000000000027941 */ /* 0x000fea0003800000 */
.L_x_19809:
        /* <DEDUP_REMOVED lines=16> */
.L_x_19815:
[----:B------:R-:W-:Y:S05]  /*a740*/  BSYNC B3 ;  /* 0x0000000000037941 */ /* 0x000fea0003800000 */
.L_x_19814:
        /* <DEDUP_REMOVED lines=43> */
.L_x_19813:
[----:B------:R-:W-:Y:S05]  /*aa00*/  BSYNC B2 ;  /* 0x0000000000027941 */ /* 0x000fea0003800000 */
.L_x_19812:
        /* <DEDUP_REMOVED lines=10> */
.L_x_19808:
[----:B------:R-:W-:Y:S05]  /*aab0*/  BSYNC B1 ;  /* 0x0000000000017941 */ /* 0x000fea0003800000 */
.L_x_19807:
        /* <DEDUP_REMOVED lines=18> */
.L_x_19819:
[----:B------:R-:W-:-:S07]  /*abe0*/  IMAD.MOV.U32 R157, RZ, RZ, R192 ;  /* 0x000000ffff9d7224 */ /* 0x000fce00078e00c0 */
.L_x_19820:
[----:B------:R-:W-:Y:S05]  /*abf0*/  BSYNC B2 ;  /* 0x0000000000027941 */ /* 0x000fea0003800000 */
.L_x_19818:
        /* <DEDUP_REMOVED lines=16> */
.L_x_19824:
[----:B------:R-:W-:Y:S05]  /*ad00*/  BSYNC B3 ;  /* 0x0000000000037941 */ /* 0x000fea0003800000 */
.L_x_19823:
        /* <DEDUP_REMOVED lines=44> */
.L_x_19822:
[----:B------:R-:W-:Y:S05]  /*afd0*/  BSYNC B2 ;  /* 0x0000000000027941 */ /* 0x000fea0003800000 */
.L_x_19821:
        /* <DEDUP_REMOVED lines=11> */
.L_x_19817:
[----:B------:R-:W-:Y:S05]  /*b090*/  BSYNC B1 ;  /* 0x0000000000017941 */ /* 0x000fea0003800000 */
.L_x_19816:
        /* <DEDUP_REMOVED lines=18> */
.L_x_19828:
[----:B------:R-:W-:-:S07]  /*b1c0*/  IMAD.MOV.U32 R195, RZ, RZ, R192 ;  /* 0x000000ffffc37224 */ /* 0x000fce00078e00c0 */
.L_x_19829:
[----:B------:R-:W-:Y:S05]  /*b1d0*/  BSYNC B2 ;  /* 0x0000000000027941 */ /* 0x000fea0003800000 */
.L_x_19827:
        /* <DEDUP_REMOVED lines=16> */
.L_x_19833:
[----:B------:R-:W-:Y:S05]  /*b2e0*/  BSYNC B3 ;  /* 0x0000000000037941 */ /* 0x000fea0003800000 */
.L_x_19832:
        /* <DEDUP_REMOVED lines=44> */
.L_x_19831:
[----:B------:R-:W-:Y:S05]  /*b5b0*/  BSYNC B2 ;  /* 0x0000000000027941 */ /* 0x000fea0003800000 */
.L_x_19830:
        /* <DEDUP_REMOVED lines=10> */
.L_x_19826:
[----:B------:R-:W-:Y:S05]  /*b660*/  BSYNC B1 ;  /* 0x0000000000017941 */ /* 0x000fea0003800000 */
.L_x_19825:
        /* <DEDUP_REMOVED lines=18> */
.L_x_19837:
[----:B------:R-:W-:-:S07]  /*b790*/  IMAD.MOV.U32 R159, RZ, RZ, R192 ;  /* 0x000000ffff9f7224 */ /* 0x000fce00078e00c0 */
.L_x_19838:
[----:B------:R-:W-:Y:S05]  /*b7a0*/  BSYNC B2 ;  /* 0x0000000000027941 */ /* 0x000fea0003800000 */
.L_x_19836:
        /* <DEDUP_REMOVED lines=16> */
.L_x_19842:
[----:B------:R-:W-:Y:S05]  /*b8b0*/  BSYNC B3 ;  /* 0x0000000000037941 */ /* 0x000fea0003800000 */
.L_x_19841:
        /* <DEDUP_REMOVED lines=44> */
.L_x_19840:
[----:B------:R-:W-:Y:S05]  /*bb80*/  BSYNC B2 ;  /* 0x0000000000027941 */ /* 0x000fea0003800000 */
.L_x_19839:
        /* <DEDUP_REMOVED lines=11> */
.L_x_19835:
[----:B------:R-:W-:Y:S05]  /*bc40*/  BSYNC B1 ;  /* 0x0000000000017941 */ /* 0x000fea0003800000 */
.L_x_19834:
        /* <DEDUP_REMOVED lines=18> */
.L_x_19846:
[----:B------:R-:W-:-:S07]  /*bd70*/  IMAD.MOV.U32 R199, RZ, RZ, R192 ;  /* 0x000000ffffc77224 */ /* 0x000fce00078e00c0 */
.L_x_19847:
[----:B------:R-:W-:Y:S05]  /*bd80*/  BSYNC B2 ;  /* 0x0000000000027941 */ /* 0x000fea0003800000 */
.L_x_19845:
        /* <DEDUP_REMOVED lines=16> */
.L_x_19851:
[----:B------:R-:W-:Y:S05]  /*be90*/  BSYNC B3 ;  /* 0x0000000000037941 */ /* 0x000fea0003800000 */
.L_x_19850:
        /* <DEDUP_REMOVED lines=44> */
.L_x_19849:
[----:B------:R-:W-:Y:S05]  /*c160*/  BSYNC B2 ;  /* 0x0000000000027941 */ /* 0x000fea0003800000 */
.L_x_19848:
        /* <DEDUP_REMOVED lines=10> */
.L_x_19844:
[----:B------:R-:W-:Y:S05]  /*c210*/  BSYNC B1 ;  /* 0x0000000000017941 */ /* 0x000fea0003800000 */
.L_x_19843:
        /* <DEDUP_REMOVED lines=18> */
.L_x_19855:
[----:B------:R-:W-:-:S07]  /*c340*/  IMAD.MOV.U32 R161, RZ, RZ, R192 ;  /* 0x000000ffffa17224 */ /* 0x000fce00078e00c0 */
.L_x_19856:
[----:B------:R-:W-:Y:S05]  /*c350*/  BSYNC B2 ;  /* 0x0000000000027941 */ /* 0x000fea0003800000 */
.L_x_19854:
        /* <DEDUP_REMOVED lines=16> */
.L_x_19860:
[----:B------:R-:W-:Y:S05]  /*c460*/  BSYNC B3 ;  /* 0x0000000000037941 */ /* 0x000fea0003800000 */
.L_x_19859:
        /* <DEDUP_REMOVED lines=44> */
.L_x_19858:
[----:B------:R-:W-:Y:S05]  /*c730*/  BSYNC B2 ;  /* 0x0000000000027941 */ /* 0x000fea0003800000 */
.L_x_19857:
        /* <DEDUP_REMOVED lines=11> */
.L_x_19853:
[----:B------:R-:W-:Y:S05]  /*c7f0*/  BSYNC B1 ;  /* 0x0000000000017941 */ /* 0x000fea0003800000 */
.L_x_19852:
        /* <DEDUP_REMOVED lines=18> */
.L_x_19864:
[----:B------:R-:W-:-:S07]  /*c920*/  IMAD.MOV.U32 R201, RZ, RZ, R192 ;  /* 0x000000ffffc97224 */ /* 0x000fce00078e00c0 */
.L_x_19865:
[----:B------:R-:W-:Y:S05]  /*c930*/  BSYNC B2 ;  /* 0x0000000000027941 */ /* 0x000fea0003800000 */
.L_x_19863:
        /* <DEDUP_REMOVED lines=16> */
.L_x_19869:
[----:B------:R-:W-:Y:S05]  /*ca40*/  BSYNC B3 ;  /* 0x0000000000037941 */ /* 0x000fea0003800000 */
.L_x_19868:
        /* <DEDUP_REMOVED lines=44> */
.L_x_19867:
[----:B------:R-:W-:Y:S05]  /*cd10*/  BSYNC B2 ;  /* 0x0000000000027941 */ /* 0x000fea0003800000 */
.L_x_19866:
        /* <DEDUP_REMOVED lines=10> */
.L_x_19862:
[----:B------:R-:W-:Y:S05]  /*cdc0*/  BSYNC B1 ;  /* 0x0000000000017941 */ /* 0x000fea0003800000 */
.L_x_19861:
        /* <DEDUP_REMOVED lines=18> */
.L_x_19873:
[----:B------:R-:W-:-:S07]  /*cef0*/  IMAD.MOV.U32 R163, RZ, RZ, R192 ;  /* 0x000000ffffa37224 */ /* 0x000fce00078e00c0 */
.L_x_19874:
[----:B------:R-:W-:Y:S05]  /*cf00*/  BSYNC B2 ;  /* 0x0000000000027941 */ /* 0x000fea0003800000 */
.L_x_19872:
        /* <DEDUP_REMOVED lines=16> */
.L_x_19878:
[----:B------:R-:W-:Y:S05]  /*d010*/  BSYNC B3 ;  /* 0x0000000000037941 */ /* 0x000fea0003800000 */
.L_x_19877:
        /* <DEDUP_REMOVED lines=44> */
.L_x_19876:
[----:B------:R-:W-:Y:S05]  /*d2e0*/  BSYNC B2 ;  /* 0x0000000000027941 */ /* 0x000fea0003800000 */
.L_x_19875:
        /* <DEDUP_REMOVED lines=11> */
.L_x_19871:
[----:B------:R-:W-:Y:S05]  /*d3a0*/  BSYNC B1 ;  /* 0x0000000000017941 */ /* 0x000fea0003800000 */
.L_x_19870:
        /* <DEDUP_REMOVED lines=26> */
.L_x_19880:
[----:B------:R-:W-:Y:S05]  /*d550*/  BSYNC B1 ;  /* 0x0000000000017941 */ /* 0x000fea0003800000 */
.L_x_19879:
[----:B------:R-:W-:Y:S01]  /*d560*/  VIADD R210, R210, 0x20 ;  /* 0x00000020d2d27836 */ /* 0x000fe20000000000 */
[----:B------:R-:W-:-:S07]  /*d570*/  IADD3 R211, R211, 0x20, RZ ;  /* 0x00000020d3d37810 */ /* 0x000fce0007ffe0ff */
.L_x_19806:
[----:B------:R-:W-:Y:S05]  /*d580*/  BSYNC B0 ;  /* 0x0000000000007941 */ /* 0x000fea0003800000 */
.L_x_19805:
        /* <DEDUP_REMOVED lines=32> */
.L_x_19886:
[----:B------:R-:W-:-:S07]  /*d790*/  MOV R168, R192 ;  /* 0x000000c000a87202 */ /* 0x000fce0000000f00 */
.L_x_19887:
[----:B------:R-:W-:Y:S05]  /*d7a0*/  BSYNC B2 ;  /* 0x0000000000027941 */ /* 0x000fea0003800000 */
.L_x_19885:
        /* <DEDUP_REMOVED lines=16> */
.L_x_19891:
[----:B------:R-:W-:Y:S05]  /*d8b0*/  BSYNC B3 ;  /* 0x0000000000037941 */ /* 0x000fea0003800000 */
.L_x_19890:
        /* <DEDUP_REMOVED lines=43> */
.L_x_19889:
[----:B------:R-:W-:Y:S05]  /*db70*/  BSYNC B2 ;  /* 0x0000000000027941 */ /* 0x000fea0003800000 */
.L_x_19888:
        /* <DEDUP_REMOVED lines=10> */
.L_x_19884:
[----:B------:R-:W-:Y:S05]  /*dc20*/  BSYNC B1 ;  /* 0x0000000000017941 */ /* 0x000fea0003800000 */
.L_x_19883:
        /* <DEDUP_REMOVED lines=18> */
.L_x_19895:
[----:B------:R-:W-:-:S07]  /*dd50*/  IMAD.MOV.U32 R165, RZ, RZ, R192 ;  /* 0x000000ffffa57224 */ /* 0x000fce00078e00c0 */
.L_x_19896:
[----:B------:R-:W-:Y:S05]  /*dd60*/  BSYNC B2 ;  /* 0x0000000000027941 */ /* 0x000fea0003800000 */
.L_x_19894:
        /* <DEDUP_REMOVED lines=16> */
.L_x_19900:
[----:B------:R-:W-:Y:S05]  /*de70*/  BSYNC B3 ;  /* 0x0000000000037941 */ /* 0x000fea0003800000 */
.L_x_19899:
        /* <DEDUP_REMOVED lines=44> */
.L_x_19898:
[----:B------:R-:W-:Y:S05]  /*e140*/  BSYNC B2 ;  /* 0x0000000000027941 */ /* 0x000fea0003800000 */
.L_x_19897:
        /* <DEDUP_REMOVED lines=11> */
.L_x_19893:
[----:B------:R-:W-:Y:S05]  /*e200*/  BSYNC B1 ;  /* 0x0000000000017941 */ /* 0x000fea0003800000 */
.L_x_19892:
        /* <DEDUP_REMOVED lines=18> */
.L_x_19904:
[----:B------:R-:W-:-:S07]  /*e330*/  IMAD.MOV.U32 R195, RZ, RZ, R192 ;  /* 0x000000ffffc37224 */ /* 0x000fce00078e00c0 */
.L_x_19905:
[----:B------:R-:W-:Y:S05]  /*e340*/  BSYNC B2 ;  /* 0x0000000000027941 */ /* 0x000fea0003800000 */
.L_x_19903:
        /* <DEDUP_REMOVED lines=16> */
.L_x_19909:
[----:B------:R-:W-:Y:S05]  /*e450*/  BSYNC B3 ;  /* 0x0000000000037941 */ /* 0x000fea0003800000 */
.L_x_19908:
        /* <DEDUP_REMOVED lines=44> */
.L_x_19907:
[----:B------:R-:W-:Y:S05]  /*e720*/  BSYNC B2 ;  /* 0x0000000000027941 */ /* 0x000fea0003800000 */
.L_x_19906:
        /* <DEDUP_REMOVED lines=10> */
.L_x_19902:
[----:B------:R-:W-:Y:S05]  /*e7d0*/  BSYNC B1 ;  /* 0x0000000000017941 */ /* 0x000fea0003800000 */
.L_x_19901:
        /* <DEDUP_REMOVED lines=18> */
.L_x_19913:
[----:B------:R-:W-:-:S07]  /*e900*/  IMAD.MOV.U32 R167, RZ, RZ, R192 ;  /* 0x000000ffffa77224 */ /* 0x000fce00078e00c0 */
.L_x_19914:
[----:B------:R-:W-:Y:S05]  /*e910*/  BSYNC B2 ;  /* 0x0000000000027941 */ /* 0x000fea0003800000 */
.L_x_19912:
        /* <DEDUP_REMOVED lines=16> */
.L_x_19918:
[----:B------:R-:W-:Y:S05]  /*ea20*/  BSYNC B3 ;  /* 0x0000000000037941 */ /* 0x000fea0003800000 */
.L_x_19917:
        /* <DEDUP_REMOVED lines=44> */
.L_x_19916:
[----:B------:R-:W-:Y:S05]  /*ecf0*/  BSYNC B2 ;  /* 0x0000000000027941 */ /* 0x000fea0003800000 */
.L_x_19915:
        /* <DEDUP_REMOVED lines=11> */
.L_x_19911:
[----:B------:R-:W-:Y:S05]  /*edb0*/  BSYNC B1 ;  /* 0x0000000000017941 */ /* 0x000fea0003800000 */
.L_x_19910:
        /* <DEDUP_REMOVED lines=18> */
.L_x_19922:
[----:B------:R-:W-:-:S07]  /*eee0*/  IMAD.MOV.U32 R199, RZ, RZ, R192 ;  /* 0x000000ffffc77224 */ /* 0x000fce00078e00c0 */
.L_x_19923:
[----:B------:R-:W-:Y:S05]  /*eef0*/  BSYNC B2 ;  /* 0x0000000000027941 */ /* 0x000fea0003800000 */
.L_x_19921:
        /* <DEDUP_REMOVED lines=16> */
.L_x_19927:
[----:B------:R-:W-:Y:S05]  /*f000*/  BSYNC B3 ;  /* 0x0000000000037941 */ /* 0x000fea0003800000 */
.L_x_19926:
        /* <DEDUP_REMOVED lines=44> */
.L_x_19925:
[----:B------:R-:W-:Y:S05]  /*f2d0*/  BSYNC B2 ;  /* 0x0000000000027941 */ /* 0x000fea0003800000 */
.L_x_19924:
        /* <DEDUP_REMOVED lines=10> */
.L_x_19920:
[----:B------:R-:W-:Y:S05]  /*f380*/  BSYNC B1 ;  /* 0x0000000000017941 */ /* 0x000fea0003800000 */
.L_x_19919:
        /* <DEDUP_REMOVED lines=18> */
.L_x_19931:
[----:B------:R-:W-:-:S07]  /*f4b0*/  IMAD.MOV.U32 R169, RZ, RZ, R192 ;  /* 0x000000ffffa97224 */ /* 0x000fce00078e00c0 */
.L_x_19932:
[----:B------:R-:W-:Y:S05]  /*f4c0*/  BSYNC B2 ;  /* 0x0000000000027941 */ /* 0x000fea0003800000 */
.L_x_19930:
        /* <DEDUP_REMOVED lines=16> */
.L_x_19936:
[----:B------:R-:W-:Y:S05]  /*f5d0*/  BSYNC B3 ;  /* 0x0000000000037941 */ /* 0x000fea0003800000 */
.L_x_19935:
        /* <DEDUP_REMOVED lines=44> */
.L_x_19934:
[----:B------:R-:W-:Y:S05]  /*f8a0*/  BSYNC B2 ;  /* 0x0000000000027941 */ /* 0x000fea0003800000 */
.L_x_19933:
        /* <DEDUP_REMOVED lines=11> */
.L_x_19929:
[----:B------:R-:W-:Y:S05]  /*f960*/  BSYNC B1 ;  /* 0x0000000000017941 */ /* 0x000fea0003800000 */
.L_x_19928:
        /* <DEDUP_REMOVED lines=18> */
.L_x_19940:
[----:B------:R-:W-:-:S07]  /*fa90*/  IMAD.MOV.U32 R201, RZ, RZ, R192 ;  /* 0x000000ffffc97224 */ /* 0x000fce00078e00c0 */
.L_x_19941:
[----:B------:R-:W-:Y:S05]  /*faa0*/  BSYNC B2 ;  /* 0x0000000000027941 */ /* 0x000fea0003800000 */
.L_x_19939:
        /* <DEDUP_REMOVED lines=16> */
.L_x_19945:
[----:B------:R-:W-:Y:S05]  /*fbb0*/  BSYNC B3 ;  /* 0x0000000000037941 */ /* 0x000fea0003800000 */
.L_x_19944:
        /* <DEDUP_REMOVED lines=44> */
.L_x_19943:
[----:B------:R-:W-:Y:S05]  /*fe80*/  BSYNC B2 ;  /* 0x0000000000027941 */ /* 0x000fea0003800000 */
.L_x_19942:
        /* <DEDUP_REMOVED lines=10> */
.L_x_19938:
[----:B------:R-:W-:Y:S05]  /*ff30*/  BSYNC B1 ;  /* 0x0000000000017941 */ /* 0x000fea0003800000 */
.L_x_19937:
        /* <DEDUP_REMOVED lines=18> */
.L_x_19949:
[----:B------:R-:W-:-:S07]  /*10060*/  IMAD.MOV.U32 R171, RZ, RZ, R192 ;  /* 0x000000ffffab7224 */ /* 0x000fce00078e00c0 */
.L_x_19950:
[----:B------:R-:W-:Y:S05]  /*10070*/  BSYNC B2 ;  /* 0x0000000000027941 */ /* 0x000fea0003800000 */
.L_x_19948:
        /* <DEDUP_REMOVED lines=16> */
.L_x_19954:
[----:B------:R-:W-:Y:S05]  /*10180*/  BSYNC B3 ;  /* 0x0000000000037941 */ /* 0x000fea0003800000 */
.L_x_19953:
        /* <DEDUP_REMOVED lines=44> */
.L_x_19952:
[----:B------:R-:W-:Y:S05]  /*10450*/  BSYNC B2 ;  /* 0x0000000000027941 */ /* 0x000fea0003800000 */
.L_x_19951:
        /* <DEDUP_REMOVED lines=11> */
.L_x_19947:
[----:B------:R-:W-:Y:S05]  /*10510*/  BSYNC B1 ;  /* 0x0000000000017941 */ /* 0x000fea0003800000 */
.L_x_19946:
        /* <DEDUP_REMOVED lines=26> */
.L_x_19956:
[----:B------:R-:W-:Y:S05]  /*106c0*/  BSYNC B1 ;  /* 0x0000000000017941 */ /* 0x000fea0003800000 */
.L_x_19955:
[----:B------:R-:W-:Y:S01]  /*106d0*/  VIADD R210, R210, 0x20 ;  /* 0x00000020d2d27836 */ /* 0x000fe20000000000 */
[----:B------:R-:W-:-:S07]  /*106e0*/  IADD3 R211, R211, 0x20, RZ ;  /* 0x00000020d3d37810 */ /* 0x000fce0007ffe0ff */
.L_x_19882:
[----:B------:R-:W-:Y:S05]  /*106f0*/  BSYNC B0 ;  /* 0x0000000000007941 */ /* 0x000fea0003800000 */
.L_x_19881:
        /* <DEDUP_REMOVED lines=32> */
.L_x_19962:
[----:B------:R-:W-:-:S07]  /*10900*/  MOV R176, R192 ;  /* 0x000000c000b07202 */ /* 0x000fce0000000f00 */
.L_x_19963:
[----:B------:R-:W-:Y:S05]  /*10910*/  BSYNC B2 ;  /* 0x0000000000027941 */ /* 0x000fea0003800000 */
.L_x_19961:
        /* <DEDUP_REMOVED lines=16> */
.L_x_19967:
[----:B------:R-:W-:Y:S05]  /*10a20*/  BSYNC B3 ;  /* 0x0000000000037941 */ /* 0x000fea0003800000 */
.L_x_19966:
        /* <DEDUP_REMOVED lines=43> */
.L_x_19965:
[----:B------:R-:W-:Y:S05]  /*10ce0*/  BSYNC B2 ;  /* 0x0000000000027941 */ /* 0x000fea0003800000 */
.L_x_19964:
        /* <DEDUP_REMOVED lines=10> */
.L_x_19960:
[----:B------:R-:W-:Y:S05]  /*10d90*/  BSYNC B1 ;  /* 0x0000000000017941 */ /* 0x000fea0003800000 */
.L_x_19959:
        /* <DEDUP_REMOVED lines=18> */
.L_x_19971:
[----:B------:R-:W-:-:S07]  /*10ec0*/  IMAD.MOV.U32 R173, RZ, RZ, R192 ;  /* 0x000000ffffad7224 */ /* 0x000fce00078e00c0 */
.L_x_19972:
[----:B------:R-:W-:Y:S05]  /*10ed0*/  BSYNC B2 ;  /* 0x0000000000027941 */ /* 0x000fea0003800000 */
.L_x_19970:
        /* <DEDUP_REMOVED lines=16> */
.L_x_19976:
[----:B------:R-:W-:Y:S05]  /*10fe0*/  BSYNC B3 ;  /* 0x0000000000037941 */ /* 0x000fea0003800000 */
.L_x_19975:
        /* <DEDUP_REMOVED lines=44> */
.L_x_19974:
[----:B------:R-:W-:Y:S05]  /*112b0*/  BSYNC B2 ;  /* 0x0000000000027941 */ /* 0x000fea0003800000 */
.L_x_19973:
        /* <DEDUP_REMOVED lines=11> */
.L_x_19969:
[----:B------:R-:W-:Y:S05]  /*11370*/  BSYNC B1 ;  /* 0x0000000000017941 */ /* 0x000fea0003800000 */
.L_x_19968:
        /* <DEDUP_REMOVED lines=18> */
.L_x_19980:
[----:B------:R-:W-:-:S07]  /*114a0*/  IMAD.MOV.U32 R178, RZ, RZ, R192 ;  /* 0x000000ffffb27224 */ /* 0x000fce00078e00c0 */
.L_x_19981:
[----:B------:R-:W-:Y:S05]  /*114b0*/  BSYNC B2 ;  /* 0x0000000000027941 */ /* 0x000fea0003800000 */
.L_x_19979:
        /* <DEDUP_REMOVED lines=16> */
.L_x_19985:
[----:B------:R-:W-:Y:S05]  /*115c0*/  BSYNC B3 ;  /* 0x0000000000037941 */ /* 0x000fea0003800000 */
.L_x_19984:
        /* <DEDUP_REMOVED lines=44> */
.L_x_19983:
[----:B------:R-:W-:Y:S05]  /*11890*/  BSYNC B2 ;  /* 0x0000000000027941 */ /* 0x000fea0003800000 */
.L_x_19982:
        /* <DEDUP_REMOVED lines=10> */
.L_x_19978:
[----:B------:R-:W-:Y:S05]  /*11940*/  BSYNC B1 ;  /* 0x0000000000017941 */ /* 0x000fea0003800000 */
.L_x_19977:
        /* <DEDUP_REMOVED lines=18> */
.L_x_19989:
[----:B------:R-:W-:-:S07]  /*11a70*/  IMAD.MOV.U32 R175, RZ, RZ, R192 ;  /* 0x000000ffffaf7224 */ /* 0x000fce00078e00c0 */
.L_x_19990:
[----:B------:R-:W-:Y:S05]  /*11a80*/  BSYNC B2 ;  /* 0x0000000000027941 */ /* 0x000fea0003800000 */
.L_x_19988:
        /* <DEDUP_REMOVED lines=16> */
.L_x_19994:
[----:B------:R-:W-:Y:S05]  /*11b90*/  BSYNC B3 ;  /* 0x0000000000037941 */ /* 0x000fea0003800000 */
.L_x_19993:
        /* <DEDUP_REMOVED lines=44> */
.L_x_19992:
[----:B------:R-:W-:Y:S05]  /*11e60*/  BSYNC B2 ;  /* 0x0000000000027941 */ /* 0x000fea0003800000 */
.L_x_19991:
        /* <DEDUP_REMOVED lines=11> */
.L_x_19987:
[----:B------:R-:W-:Y:S05]  /*11f20*/  BSYNC B1 ;  /* 0x0000000000017941 */ /* 0x000fea0003800000 */
.L_x_19986:
        /* <DEDUP_REMOVED lines=18> */
.L_x_19998:
[----:B------:R-:W-:-:S07]  /*12050*/  IMAD.MOV.U32 R180, RZ, RZ, R192 ;  /* 0x000000ffffb47224 */ /* 0x000fce00078e00c0 */
.L_x_19999:
[----:B------:R-:W-:Y:S05]  /*12060*/  BSYNC B2 ;  /* 0x0000000000027941 */ /* 0x000fea0003800000 */
.L_x_19997:
        /* <DEDUP_REMOVED lines=16> */
.L_x_20003:
[----:B------:R-:W-:Y:S05]  /*12170*/  BSYNC B3 ;  /* 0x0000000000037941 */ /* 0x000fea0003800000 */
.L_x_20002:
        /* <DEDUP_REMOVED lines=44> */
.L_x_20001:
[----:B------:R-:W-:Y:S05]  /*12440*/  BSYNC B2 ;  /* 0x0000000000027941 */ /* 0x000fea0003800000 */
.L_x_20000:
        /* <DEDUP_REMOVED lines=10> */
.L_x_19996:
[----:B------:R-:W-:Y:S05]  /*124f0*/  BSYNC B1 ;  /* 0x0000000000017941 */ /* 0x000fea0003800000 */
.L_x_19995:
        /* <DEDUP_REMOVED lines=18> */
.L_x_20007:
[----:B------:R-:W-:-:S07]  /*12620*/  IMAD.MOV.U32 R177, RZ, RZ, R192 ;  /* 0x000000ffffb17224 */ /* 0x000fce00078e00c0 */
.L_x_20008:
[----:B------:R-:W-:Y:S05]  /*12630*/  BSYNC B2 ;  /* 0x0000000000027941 */ /* 0x000fea0003800000 */
.L_x_20006:
        /* <DEDUP_REMOVED lines=16> */
.L_x_20012:
[----:B------:R-:W-:Y:S05]  /*12740*/  BSYNC B3 ;  /* 0x0000000000037941 */ /* 0x000fea0003800000 */
.L_x_20011:
        /* <DEDUP_REMOVED lines=44> */
.L_x_20010:
[----:B------:R-:W-:Y:S05]  /*12a10*/  BSYNC B2 ;  /* 0x0000000000027941 */ /* 0x000fea0003800000 */
.L_x_20009:
        /* <DEDUP_REMOVED lines=11> */
.L_x_20005:
[----:B------:R-:W-:Y:S05]  /*12ad0*/  BSYNC B1 ;  /* 0x0000000000017941 */ /* 0x000fea0003800000 */
.L_x_20004:
        /* <DEDUP_REMOVED lines=18> */
.L_x_20016:
[----:B------:R-:W-:-:S07]  /*12c00*/  IMAD.MOV.U32 R180, RZ, RZ, R192 ;  /* 0x000000ffffb47224 */ /* 0x000fce00078e00c0 */
.L_x_20017:
[----:B------:R-:W-:Y:S05]  /*12c10*/  BSYNC B2 ;  /* 0x0000000000027941 */ /* 0x000fea0003800000 */
.L_x_20015:
        /* <DEDUP_REMOVED lines=16> */
.L_x_20021:
[----:B------:R-:W-:Y:S05]  /*12d20*/  BSYNC B3 ;  /* 0x0000000000037941 */ /* 0x000fea0003800000 */
.L_x_20020:
        /* <DEDUP_REMOVED lines=44> */
.L_x_20019:
[----:B------:R-:W-:Y:S05]  /*12ff0*/  BSYNC B2 ;  /* 0x0000000000027941 */ /* 0x000fea0003800000 */
.L_x_20018:
        /* <DEDUP_REMOVED lines=10> */
.L_x_20014:
[----:B------:R-:W-:Y:S05]  /*130a0*/  BSYNC B1 ;  /* 0x0000000000017941 */ /* 0x000fea0003800000 */
.L_x_20013:
        /* <DEDUP_REMOVED lines=18> */
.L_x_20025:
[----:B------:R-:W-:-:S07]  /*131d0*/  IMAD.MOV.U32 R179, RZ, RZ, R192 ;  /* 0x000000ffffb37224 */ /* 0x000fce00078e00c0 */
.L_x_20026:
[----:B------:R-:W-:Y:S05]  /*131e0*/  BSYNC B2 ;  /* 0x0000000000027941 */ /* 0x000fea0003800000 */
.L_x_20024:
        /* <DEDUP_REMOVED lines=16> */
.L_x_20030:
[----:B------:R-:W-:Y:S05]  /*132f0*/  BSYNC B3 ;  /* 0x0000000000037941 */ /* 0x000fea0003800000 */
.L_x_20029:
        /* <DEDUP_REMOVED lines=44> */
.L_x_20028:
[----:B------:R-:W-:Y:S05]  /*135c0*/  BSYNC B2 ;  /* 0x0000000000027941 */ /* 0x000fea0003800000 */
.L_x_20027:
        /* <DEDUP_REMOVED lines=11> */
.L_x_20023:
[----:B------:R-:W-:Y:S05]  /*13680*/  BSYNC B1 ;  /* 0x0000000000017941 */ /* 0x000fea0003800000 */
.L_x_20022:
[----:B------:R-:W0:Y:S02]  /*13690*/  LDC.64 R182, c[0x0][0x238] ;  /* 0x00008e00ffb67b82 */ /* 0x000e240000000a00 */
[----:B0-----:R-:W-:-:S05]  /*136a0*/  IMAD.WIDE.U32 R182, R210, 0x20, R182 ;  /* 0x00000020d2b67825 */ /* 0x001fca00078e00b6 */
[----:B------:R2:W-:Y:S04]  /*136b0*/  STG.E.128 desc[UR4][R182.64], R172 ;  /* 0x000000acb6007986 */ /* 0x0005e8000c101d04 */
[----:B------:R2:W-:Y:S01]  /*136c0*/  STG.E.128 desc[UR4][R182.64+0x10], R176 ;  /* 0x000010b0b6007986 */ /* 0x0005e2000c101d04 */
[----:B------:R-:W-:Y:S05]  /*136d0*/  @!P0 BRA `(.L_x_19958) ;  /* 0x0000000000508947 */ /* 0x000fea0003800000 */
[----:B------:R-:W-:Y:S01]  /*136e0*/  SHF.L.U32 R204, R201, 0x10, RZ ;  /* 0x00000010c9cc7819 */ /* 0x000fe200000006ff */
[----:B--2---:R-:W0:Y:S01]  /*136f0*/  LDC.64 R182, c[0x0][0x240] ;  /* 0x00009000ffb67b82 */ /* 0x004e220000000a00 */
        /* <DEDUP_REMOVED lines=18> */
.L_x_19958:
[----:B------:R-:W-:Y:S05]  /*13820*/  BSYNC B0 ;  /* 0x0000000000007941 */ /* 0x000fea0003800000 */
.L_x_19957:
[----:B------:R-:W-:Y:S01]  /*13830*/  FADD.FTZ R180, RZ, R124 ;  /* 0x0000007cffb47221 */ /* 0x000fe20000010000 */
[C---:B------:R-:W-:Y:S01]  /*13840*/  ISETP.GT.U32.AND P4, PT, R16.reuse, 0x3f, PT ;  /* 0x0000003f1000780c */ /* 0x040fe20003f84070 */
[----:B------:R-:W-:Y:S01]  /*13850*/  UMOV UR10, 0xffffffff ;  /* 0xffffffff000a7882 */ /* 0x000fe20000000000 */
[C---:B------:R-:W-:Y:S01]  /*13860*/  ISETP.GT.U32.AND P3, PT, R16.reuse, 0x5f, PT ;  /* 0x0000005f1000780c */ /* 0x040fe20003f64070 */
[----:B0123--:R-:W-:Y:S01]  /*13870*/  FADD.FTZ R183, R125, R180 ;  /* 0x000000b47db77221 */ /* 0x00ffe20000010000 */
        /* <DEDUP_REMOVED lines=172> */
.L_x_20056:
        /* <DEDUP_REMOVED lines=19> */
[----:B------:R-:W-:Y:S01]  /*14470*/  VIADD R12, R181, 0xffffffff ;  /* 0xffffffffb50c7836 */ /* 0x000fe20000000000 */
[----:B------:R-:W-:Y:S01]  /*14480*/  BSSY B1, `(.L_x_20034) ;  /* 0x0000028000017945 */ /* 0x000fe20003800000 */
[----:B-1----:R-:W-:Y:S02]  /*14490*/  FSEL R207, R207, RZ, !P1 ;  /* 0x000000ffcfcf7208 */ /* 0x002fe40004800000 */
[----:B------:R-:W-:Y:S01]  /*144a0*/  IMAD R203, R12, R203, RZ ;  /* 0x000000cb0ccb7224 */ /* 0x000fe200078e02ff */
[----:B------:R-:W-:-:S04]  /*144b0*/  LOP3.LUT R12, R0, 0x1f, RZ, 0xc0, !PT ;  /* 0x0000001f000c7812 */ /* 0x000fc800078ec0ff */
        /* <DEDUP_REMOVED lines=36> */
.L_x_20035:
[----:B------:R-:W-:Y:S05]  /*14700*/  BSYNC B1 ;  /* 0x0000000000017941 */ /* 0x000fea0003800000 */
.L_x_20034:
        /* <DEDUP_REMOVED lines=35> */
.L_x_20037:
[----:B------:R-:W-:Y:S05]  /*14940*/  BSYNC B1 ;  /* 0x0000000000017941 */ /* 0x000fea0003800000 */
.L_x_20036:
        /* <DEDUP_REMOVED lines=35> */
.L_x_20039:
[----:B------:R-:W-:Y:S05]  /*14b80*/  BSYNC B1 ;  /* 0x0000000000017941 */ /* 0x000fea0003800000 */
.L_x_20038:
        /* <DEDUP_REMOVED lines=35> */
.L_x_20041:
[----:B------:R-:W-:Y:S05]  /*14dc0*/  BSYNC B1 ;  /* 0x0000000000017941 */ /* 0x000fea0003800000 */
.L_x_20040:
[----:B------:R-:W-:Y:S01]  /*14dd0*/  LOP3.LUT P0, RZ, R21, 0x4, RZ, 0xc0, !PT ;  /* 0x0000000415ff7812 */ /* 0x000fe2000780c0ff */
        /* <DEDUP_REMOVED lines=34> */
.L_x_20043:
[----:B------:R-:W-:Y:S05]  /*15000*/  BSYNC B1 ;  /* 0x0000000000017941 */ /* 0x000fea0003800000 */
.L_x_20042:
        /* <DEDUP_REMOVED lines=33> */
.L_x_20033:
[----:B------:R-:W-:Y:S05]  /*15220*/  BSYNC B0 ;  /* 0x0000000000007941 */ /* 0x000fea0003800000 */
.L_x_20032:
[----:B01234-:R-:W0:Y:S02]  /*15230*/  LDC.64 R180, c[0x0][0x210] ;  /* 0x00008400ffb47b82 */ /* 0x01fe240000000a00 */
[----:B0-----:R-:W-:-:S05]  /*15240*/  IMAD R22, R180, 0x4, R22 ;  /* 0x00000004b4167824 */ /* 0x001fca00078e0216 */
[----:B------:R-:W-:-:S13]  /*15250*/  ISETP.GE.AND P0, PT, R22, R181, PT ;  /* 0x000000b51600720c */ /* 0x000fda0003f06270 */
[----:B------:R-:W-:Y:S05]  /*15260*/  @!P0 BRA `(.L_x_20044) ;  /* 0xfffffebc000c8947 */ /* 0x000fea000383ffff */
[----:B------:R-:W-:Y:S05]  /*15270*/  EXIT ;  /* 0x000000000000794d */ /* 0x000fea0003800000 */
.L_x_20031:
        /* <DEDUP_REMOVED lines=8> */
.L_x_20046:
[----:B------:R-:W-:Y:S05]  /*15300*/  BSYNC B0 ;  /* 0x0000000000007941 */ /* 0x000fea0003800000 */
.L_x_20045:
        /* <DEDUP_REMOVED lines=10> */
.L_x_20047:
[----:B------:R-:W-:Y:S02]  /*153b0*/  IMAD.MOV.U32 R213, RZ, RZ, 0x4 ;  /* 0x00000004ffd57424 */ /* 0x000fe400078e00ff */
[----:B------:R-:W-:-:S04]  /*153c0*/  IMAD.MOV.U32 R205, RZ, RZ, R209 ;  /* 0x000000ffffcd7224 */ /* 0x000fc800078e00d1 */
[----:B------:R-:W-:-:S05]  /*153d0*/  FADD.FTZ R205, R182, R205 ;  /* 0x000000cdb6cd7221 */ /* 0x000fca0000010000 */
[----:B------:R-:W-:-:S07]  /*153e0*/  MOV R211, R205 ;  /* 0x000000cd00d37202 */ /* 0x000fce0000000f00 */
[----:B------:R-:W-:Y:S05]  /*153f0*/  WARPSYNC.COLLECTIVE R210, `(.L_x_20048) ;  /* 0x00000000d2087348 */ /* 0x000fea0003c00000 */
[----:B------:R0:W1:Y:S02]  /*15400*/  SHFL.BFLY P6, R209, R211, R213, R214 ;  /* 0x0c0000d5d3d17389 */ /* 0x00006400000c00d6 */
[----:B01----:R-:W-:Y:S01]  /*15410*/  ENDCOLLECTIVE ;  /* 0x000000000000791b */ /* 0x003fe20003800000 */
.L_x_20048:
[----:B------:R-:W-:Y:S01]  /*15420*/  HFMA2.MMA R213, -RZ, RZ, 0, 4.76837158203125e-07 ;  /* 0x00000008ffd57435 */ /* 0x000fe200000001ff */
[----:B------:R-:W-:-:S05]  /*15430*/  MOV R180, R209 ;  /* 0x000000d100b47202 */ /* 0x000fca0000000f00 */
[----:B------:R-:W-:-:S04]  /*15440*/  FADD.FTZ R204, R205, R180 ;  /* 0x000000b4cdcc7221 */ /* 0x000fc80000010000 */
[----:B------:R-:W-:-:S07]  /*15450*/  IMAD.MOV.U32 R211, RZ, RZ, R204 ;  /* 0x000000ffffd37224 */ /* 0x000fce00078e00cc */
[----:B------:R-:W-:Y:S05]  /*15460*/  WARPSYNC.COLLECTIVE R210, `(.L_x_20049) ;  /* 0x00000000d2087348 */ /* 0x000fea0003c00000 */
[----:B------:R0:W1:Y:S02]  /*15470*/  SHFL.BFLY P6, R209, R211, R213, R214 ;  /* 0x0c0000d5d3d17389 */ /* 0x00006400000c00d6 */
[----:B01----:R-:W-:Y:S01]  /*15480*/  ENDCOLLECTIVE ;  /* 0x000000000000791b */ /* 0x003fe20003800000 */
.L_x_20049:
[----:B------:R-:W-:Y:S02]  /*15490*/  IMAD.MOV.U32 R213, RZ, RZ, 0x10 ;  /* 0x00000010ffd57424 */ /* 0x000fe400078e00ff */
[----:B------:R-:W-:-:S04]  /*154a0*/  IMAD.MOV.U32 R207, RZ, RZ, R209 ;  /* 0x000000ffffcf7224 */ /* 0x000fc800078e00d1 */
[----:B------:R-:W-:-:S05]  /*154b0*/  FADD.FTZ R208, R204, R207 ;  /* 0x000000cfccd07221 */ /* 0x000fca0000010000 */
[----:B------:R-:W-:-:S07]  /*154c0*/  MOV R211, R208 ;  /* 0x000000d000d37202 */ /* 0x000fce0000000f00 */
[----:B------:R-:W-:Y:S05]  /*154d0*/  WARPSYNC.COLLECTIVE R210, `(.L_x_20050) ;  /* 0x00000000d2087348 */ /* 0x000fea0003c00000 */
[----:B------:R0:W1:Y:S02]  /*154e0*/  SHFL.BFLY P6, R209, R211, R213, R214 ;  /* 0x0c0000d5d3d17389 */ /* 0x00006400000c00d6 */
[----:B01----:R-:W-:Y:S01]  /*154f0*/  ENDCOLLECTIVE ;  /* 0x000000000000791b */ /* 0x003fe20003800000 */
.L_x_20050:
        /* <DEDUP_REMOVED lines=105> */
.L_x_20051:
[----:B------:R-:W-:Y:S02]  /*15b90*/  IMAD.MOV.U32 R213, RZ, RZ, 0x2 ;  /* 0x00000002ffd57424 */ /* 0x000fe400078e00ff */
[----:B------:R-:W-:-:S04]  /*15ba0*/  IMAD.MOV.U32 R183, RZ, RZ, R209 ;  /* 0x000000ffffb77224 */ /* 0x000fc800078e00d1 */
[----:B------:R-:W-:-:S05]  /*15bb0*/  FADD.FTZ R183, R180, R183 ;  /* 0x000000b7b4b77221 */ /* 0x000fca0000010000 */
[----:B------:R-:W-:-:S07]  /*15bc0*/  MOV R211, R183 ;  /* 0x000000b700d37202 */ /* 0x000fce0000000f00 */
[----:B------:R-:W-:Y:S05]  /*15bd0*/  WARPSYNC.COLLECTIVE R210, `(.L_x_20052) ;  /* 0x00000000d2087348 */ /* 0x000fea0003c00000 */
[----:B------:R0:W1:Y:S02]  /*15be0*/  SHFL.BFLY P6, R209, R211, R213, R214 ;  /* 0x0c0000d5d3d17389 */ /* 0x00006400000c00d6 */
[----:B01----:R-:W-:Y:S01]  /*15bf0*/  ENDCOLLECTIVE ;  /* 0x000000000000791b */ /* 0x003fe20003800000 */
.L_x_20052:
[----:B------:R-:W-:Y:S01]  /*15c00*/  HFMA2.MMA R213, -RZ, RZ, 0, 2.384185791015625e-07 ;  /* 0x00000004ffd57435 */ /* 0x000fe200000001ff */
[----:B------:R-:W-:-:S05]  /*15c10*/  MOV R182, R209 ;  /* 0x000000d100b67202 */ /* 0x000fca0000000f00 */
[----:B------:R-:W-:-:S04]  /*15c20*/  FADD.FTZ R182, R183, R182 ;  /* 0x000000b6b7b67221 */ /* 0x000fc80000010000 */
[----:B------:R-:W-:-:S07]  /*15c30*/  IMAD.MOV.U32 R211, RZ, RZ, R182 ;  /* 0x000000ffffd37224 */ /* 0x000fce00078e00b6 */
[----:B------:R-:W-:Y:S05]  /*15c40*/  WARPSYNC.COLLECTIVE R210, `(.L_x_20053) ;  /* 0x00000000d2087348 */ /* 0x000fea0003c00000 */
[----:B------:R0:W1:Y:S02]  /*15c50*/  SHFL.BFLY P6, R209, R211, R213, R214 ;  /* 0x0c0000d5d3d17389 */ /* 0x00006400000c00d6 */
[----:B01----:R-:W-:Y:S01]  /*15c60*/  ENDCOLLECTIVE ;  /* 0x000000000000791b */ /* 0x003fe20003800000 */
.L_x_20053:
[----:B------:R-:W-:Y:S02]  /*15c70*/  IMAD.MOV.U32 R213, RZ, RZ, 0x8 ;  /* 0x00000008ffd57424 */ /* 0x000fe400078e00ff */
[----:B------:R-:W-:-:S04]  /*15c80*/  IMAD.MOV.U32 R205, RZ, RZ, R209 ;  /* 0x000000ffffcd7224 */ /* 0x000fc800078e00d1 */
[----:B------:R-:W-:-:S05]  /*15c90*/  FADD.FTZ R205, R182, R205 ;  /* 0x000000cdb6cd7221 */ /* 0x000fca0000010000 */
[----:B------:R-:W-:-:S07]  /*15ca0*/  MOV R211, R205 ;  /* 0x000000cd00d37202 */ /* 0x000fce0000000f00 */
[----:B------:R-:W-:Y:S05]  /*15cb0*/  WARPSYNC.COLLECTIVE R210, `(.L_x_20054) ;  /* 0x00000000d2087348 */ /* 0x000fea0003c00000 */
[----:B------:R0:W1:Y:S02]  /*15cc0*/  SHFL.BFLY P6, R209, R211, R213, R214 ;  /* 0x0c0000d5d3d17389 */ /* 0x00006400000c00d6 */
[----:B01----:R-:W-:Y:S01]  /*15cd0*/  ENDCOLLECTIVE ;  /* 0x000000000000791b */ /* 0x003fe20003800000 */
.L_x_20054:
[----:B------:R-:W-:Y:S01]  /*15ce0*/  HFMA2.MMA R213, -RZ, RZ, 0, 9.5367431640625e-07 ;  /* 0x00000010ffd57435 */ /* 0x000fe200000001ff */
[----:B------:R-:W-:-:S05]  /*15cf0*/  MOV R204, R209 ;  /* 0x000000d100cc7202 */ /* 0x000fca0000000f00 */
[----:B------:R-:W-:-:S04]  /*15d00*/  FADD.FTZ R208, R205, R204 ;  /* 0x000000cccdd07221 */ /* 0x000fc80000010000 */
[----:B------:R-:W-:-:S07]  /*15d10*/  IMAD.MOV.U32 R211, RZ, RZ, R208 ;  /* 0x000000ffffd37224 */ /* 0x000fce00078e00d0 */
[----:B------:R-:W-:Y:S05]  /*15d20*/  WARPSYNC.COLLECTIVE R210, `(.L_x_20055) ;  /* 0x00000000d2087348 */ /* 0x000fea0003c00000 */
[----:B------:R0:W1:Y:S02]  /*15d30*/  SHFL.BFLY P6, R209, R211, R213, R214 ;  /* 0x0c0000d5d3d17389 */ /* 0x00006400000c00d6 */
[----:B01----:R-:W-:Y:S01]  /*15d40*/  ENDCOLLECTIVE ;  /* 0x000000000000791b */ /* 0x003fe20003800000 */
.L_x_20055:
[----:B------:R-:W-:Y:S05]  /*15d50*/  BRA `(.L_x_20056) ;  /* 0xffffffe400787947 */ /* 0x000fea000383ffff */
.L_x_20057:
        /* <DEDUP_REMOVED lines=10> */
.L_x_44409:


//--------------------- .text._ZN10layer_norm13ln_fwd_kernelINS_13Kernel_traitsIf13__nv_bfloat16fS2_fjLj1536ELj1ELj4ELj1ELj16ENS_18Kernel_traits_baseILj1536EfS2_fS2_fjLj128EEEEELb1ELb0ELb1ELb1EEEvNS_9FwdParamsE --------------------------
	.section	.text._ZN10layer_norm13ln_fwd_kernelINS_13Kernel_traitsIf13__nv_bfloat16fS2_fjLj1536ELj1ELj4ELj1ELj16ENS_18Kernel_traits_baseILj1536EfS2_fS2_fjLj128EEEEELb1ELb0ELb1ELb1EEEvNS_9FwdParamsE,"ax",@progbits
	.align	128
        .global         _ZN10layer_norm13ln_fwd_kernelINS_13Kernel_traitsIf13__nv_bfloat16fS2_fjLj1536ELj1ELj4ELj1ELj16ENS_18Kernel_traits_baseILj1536EfS2_fS2_fjLj128EEEEELb1ELb0ELb1ELb1EEEvNS_9FwdParamsE
        .type           _ZN10layer_norm13ln_fwd_kernelINS_13Kernel_traitsIf13__nv_bfloat16fS2_fjLj1536ELj1ELj4ELj1ELj16ENS_18Kernel_traits_baseILj1536EfS2_fS2_fjLj128EEEEELb1ELb0ELb1ELb1EEEvNS_9FwdParamsE,@function
        .size           _ZN10layer_norm13ln_fwd_kernelINS_13Kernel_traitsIf13__nv_bfloat16fS2_fjLj1536ELj1ELj4ELj1ELj16ENS_18Kernel_traits_baseILj1536EfS2_fS2_fjLj128EEEEELb1ELb0ELb1ELb1EEEvNS_9FwdParamsE,(.L_x_44410 - _ZN10layer_norm13ln_fwd_kernelINS_13Kernel_traitsIf13__nv_bfloat16fS2_fjLj1536ELj1ELj4ELj1ELj16ENS_18Kernel_traits_baseILj1536EfS2_fS2_fjLj128EEEEELb1ELb0ELb1ELb1EEEvNS_9FwdParamsE)
        .other          _ZN10layer_norm13ln_fwd_kernelINS_13Kernel_traitsIf13__nv_bfloat16fS2_fjLj1536ELj1ELj4ELj1ELj16ENS_18Kernel_traits_baseILj1536EfS2_fS2_fjLj128EEEEELb1ELb0ELb1ELb1EEEvNS_9FwdParamsE,@"STO_CUDA_ENTRY STV_DEFAULT"
_ZN10layer_norm13ln_fwd_kernelINS_13Kernel_traitsIf13__nv_bfloat16fS2_fjLj1536ELj1ELj4ELj1ELj16ENS_18Kernel_traits_baseILj1536EfS2_fS2_fjLj128EEEEELb1ELb0ELb1ELb1EEEvNS_9FwdParamsE:
.text._ZN10layer_norm13ln_fwd_kernelINS_13Kernel_traitsIf13__nv_bfloat16fS2_fjLj1536ELj1ELj4ELj1ELj16ENS_18Kernel_traits_baseILj1536EfS2_fS2_fjLj128EEEEELb1ELb0ELb1ELb1EEEvNS_9FwdParamsE:
[----:B------:R-:W-:Y:S01]  /*0000*/  LDC R1, c[0x0][0x28] ;  /* 0x00000a00ff017b82 */ /* 0x000fe20000000800 */
[----:B------:R-:W0:Y:S07]  /*0010*/  S2R R164, SR_TID.X ;  /* 0x0000000000a47919 */ /* 0x000e2e0000002100 */
[----:B------:R-:W1:Y:S01]  /*0020*/  LDC R201, c[0x0][0x2e8] ;  /* 0x0000ba00ffc97b82 */ /* 0x000e620000000800 */
[----:B------:R-:W-:Y:S01]  /*0030*/  ULDC.64 UR6, c[0x0][0x2e0] ;  /* 0x0000b80000067ab9 */ /* 0x000fe20000000a00 */
[----:B------:R-:W-:-:S06]  /*0040*/  ULDC.U8 UR4, c[0x0][0x2f4] ;  /* 0x0000bd0000047ab9 */ /* 0x000fcc0000000000 */
[----:B------:R-:W2:Y:S01]  /*0050*/  LDC R106, c[0x0][0x2ec] ;  /* 0x0000bb00ff6a7b82 */ /* 0x000ea20000000800 */
[----:B------:R-:W-:Y:S01]  /*0060*/  MOV R2, UR6 ;  /* 0x0000000600027c02 */ /* 0x000fe20008000f00 */
[----:B------:R-:W-:Y:S01]  /*0070*/  IMAD.U32 R3, RZ, RZ, UR7 ;  /* 0x00000007ff037e24 */ /* 0x000fe2000f8e00ff */
[----:B------:R-:W-:Y:S01]  /*0080*/  ULDC.64 UR6, c[0x0][0x2c8] ;  /* 0x0000b20000067ab9 */ /* 0x000fe20000000a00 */
[----:B------:R-:W-:Y:S02]  /*0090*/  ISETP.NE.AND P1, PT, RZ, UR4, PT ;  /* 0x00000004ff007c0c */ /* 0x000fe4000bf25270 */
[----:B------:R-:W-:Y:S02]  /*00a0*/  CS2R R96, SRZ ;  /* 0x0000000000607805 */ /* 0x000fe4000001ff00 */
[----:B------:R-:W-:Y:S02]  /*00b0*/  ISETP.NE.U32.AND P0, PT, RZ, UR6, PT ;  /* 0x00000006ff007c0c */ /* 0x000fe4000bf05070 */
[----:B------:R-:W-:-:S02]  /*00c0*/  CS2R R98, SRZ ;  /* 0x0000000000627805 */ /* 0x000fc4000001ff00 */
[----:B------:R-:W-:Y:S02]  /*00d0*/  CS2R R92, SRZ ;  /* 0x00000000005c7805 */ /* 0x000fe4000001ff00 */
[----:B------:R-:W-:Y:S02]  /*00e0*/  CS2R R94, SRZ ;  /* 0x00000000005e7805 */ /* 0x000fe4000001ff00 */
[----:B------:R-:W-:Y:S02]  /*00f0*/  ISETP.NE.AND.EX P0, PT, RZ, UR7, PT, P0 ;  /* 0x00000007ff007c0c */ /* 0x000fe4000bf05300 */
        /* <DEDUP_REMOVED lines=12> */
[----:B0-----:R-:W-:Y:S01]  /*01c0*/  IMAD.SHL.U32 R0, R164, 0x20, RZ ;  /* 0x00000020a4007824 */ /* 0x001fe200078e00ff */
[----:B------:R-:W-:Y:S02]  /*01d0*/  CS2R R64, SRZ ;  /* 0x0000000000407805 */ /* 0x000fe4000001ff00 */
[----:B------:R-:W-:Y:S02]  /*01e0*/  CS2R R66, SRZ ;  /* 0x0000000000427805 */ /* 0x000fe4000001ff00 */
[----:B------:R-:W-:-:S02]  /*01f0*/  CS2R R60, SRZ ;  /* 0x00000000003c7805 */ /* 0x000fc4000001ff00 */
[----:B------:R-:W-:Y:S02]  /*0200*/  CS2R R62, SRZ ;  /* 0x00000000003e7805 */ /* 0x000fe4000001ff00 */
[----:B------:R-:W-:Y:S02]  /*0210*/  LOP3.LUT R0, R0, 0x3e0, RZ, 0xc0, !PT ;  /* 0x000003e000007812 */ /* 0x000fe400078ec0ff */
[----:B------:R-:W-:Y:S02]  /*0220*/  CS2R R56, SRZ ;  /* 0x0000000000387805 */ /* 0x000fe4000001ff00 */
[----:B------:R-:W-:Y:S02]  /*0230*/  CS2R R58, SRZ ;  /* 0x00000000003a7805 */ /* 0x000fe4000001ff00 */
[----:B------:R-:W-:Y:S02]  /*0240*/  CS2R R52, SRZ ;  /* 0x0000000000347805 */ /* 0x000fe4000001ff00 */
[----:B------:R-:W-:-:S02]  /*0250*/  IADD3 R4, P3, R0, UR6, RZ ;  /* 0x0000000600047c10 */ /* 0x000fc4000ff7e0ff */
[----:B------:R-:W-:Y:S01]  /*0260*/  CS2R R54, SRZ ;  /* 0x0000000000367805 */ /* 0x000fe2000001ff00 */
[----:B-1----:R-:W-:Y:S01]  /*0270*/  @P1 IMAD.MOV.U32 R6, RZ, RZ, R201 ;  /* 0x000000ffff061224 */ /* 0x002fe200078e00c9 */
[----:B------:R-:W-:Y:S01]  /*0280*/  ULDC.64 UR4, c[0x0][0x208] ;  /* 0x0000820000047ab9 */ /* 0x000fe20000000a00 */
[----:B--2---:R-:W-:Y:S01]  /*0290*/  @P1 IMAD.MOV.U32 R7, RZ, RZ, R106 ;  /* 0x000000ffff071224 */ /* 0x004fe200078e006a */
[----:B------:R-:W-:Y:S01]  /*02a0*/  IADD3.X R5, RZ, UR7, RZ, P3, !PT ;  /* 0x00000007ff057c10 */ /* 0x000fe20009ffe4ff */
[----:B------:R-:W5:Y:S01]  /*02b0*/  @P1 LDG.E.64 R2, desc[UR4][R2.64] ;  /* 0x0000000402021981 */ /* 0x000f62000c1e1b00 */
[----:B------:R-:W-:Y:S01]  /*02c0*/  ULDC.64 UR8, c[0x0][0x260] ;  /* 0x0000980000087ab9 */ /* 0x000fe20000000a00 */
[----:B------:R-:W0:Y:S01]  /*02d0*/  S2R R186, SR_CTAID.X ;  /* 0x0000000000ba7919 */ /* 0x000e220000002500 */
[----:B------:R-:W-:Y:S01]  /*02e0*/  SHF.R.U32.HI R165, RZ, 0x5, R164 ;  /* 0x00000005ffa57819 */ /* 0x000fe200000116a4 */
[----:B------:R-:W-:Y:S01]  /*02f0*/  ULDC UR7, c[0x0][0x214] ;  /* 0x0000850000077ab9 */ /* 0x000fe20000000800 */
[----:B------:R1:W5:Y:S04]  /*0300*/  @P1 LDG.E.64 R100, desc[UR4][R6.64] ;  /* 0x0000000406641981 */ /* 0x000368000c1e1b00 */
        /* <DEDUP_REMOVED lines=12> */
[----:B------:R-:W-:Y:S01]  /*03d0*/  IADD3 R102, P2, R0, UR8, RZ ;  /* 0x0000000800667c10 */ /* 0x000fe2000ff5e0ff */
[----:B0-----:R-:W-:-:S04]  /*03e0*/  IMAD R165, R186, 0x4, R165 ;  /* 0x00000004baa57824 */ /* 0x001fc800078e02a5 */
[----:B------:R-:W-:Y:S01]  /*03f0*/  IMAD.X R103, RZ, RZ, UR9, P2 ;  /* 0x00000009ff677e24 */ /* 0x000fe200090e06ff */
[----:B------:R-:W-:Y:S01]  /*0400*/  ISETP.GE.AND P2, PT, R165, UR7, PT ;  /* 0x00000007a5007c0c */ /* 0x000fe2000bf46270 */
[----:B------:R-:W-:Y:S02]  /*0410*/  ULDC UR6, c[0x0][0x0] ;  /* 0x0000000000067ab9 */ /* 0x000fe40000000800 */
[----:B------:R-:W-:-:S10]  /*0420*/  IMAD R186, R186, UR6, R164 ;  /* 0x00000006baba7c24 */ /* 0x000fd4000f8e02a4 */
[----:B-1----:R-:W-:Y:S05]  /*0430*/  @P2 EXIT ;  /* 0x000000000000294d */ /* 0x002fea0003800000 */
[----:B------:R-:W0:Y:S01]  /*0440*/  @P1 LDC R105, c[0x0][0x2f0] ;  /* 0x0000bc00ff691b82 */ /* 0x000e220000000800 */
[----:B------:R-:W5:Y:S02]  /*0450*/  LDG.E.128 R48, desc[UR4][R102.64] ;  /* 0x0000000466307981 */ /* 0x000f64000c1e1d00 */
[----:B-----5:R-:W-:Y:S02]  /*0460*/  VIADD R166, R3, 0xbb67ae85 ;  /* 0xbb67ae8503a67836 */ /* 0x020fe40000000000 */
[----:B------:R-:W5:Y:S01]  /*0470*/  LDG.E.128 R44, desc[UR4][R102.64+0x10] ;  /* 0x00001004662c7981 */ /* 0x000f62000c1e1d00 */
[----:B------:R-:W-:-:S03]  /*0480*/  VIADD R167, R2, 0x9e3779b9 ;  /* 0x9e3779b902a77836 */ /* 0x000fc60000000000 */
[----:B------:R-:W5:Y:S04]  /*0490*/  LDG.E.128 R40, desc[UR4][R102.64+0x400] ;  /* 0x0004000466287981 */ /* 0x000f68000c1e1d00 */
[----:B------:R-:W5:Y:S04]  /*04a0*/  LDG.E.128 R36, desc[UR4][R102.64+0x410] ;  /* 0x0004100466247981 */ /* 0x000f68000c1e1d00 */
[----:B------:R-:W5:Y:S04]  /*04b0*/  LDG.E.128 R32, desc[UR4][R102.64+0x800] ;  /* 0x0008000466207981 */ /* 0x000f68000c1e1d00 */
[----:B------:R-:W5:Y:S04]  /*04c0*/  LDG.E.128 R28, desc[UR4][R102.64+0x810] ;  /* 0x00081004661c7981 */ /* 0x000f68000c1e1d00 */
[----:B------:R-:W5:Y:S01]  /*04d0*/  LDG.E.128 R24, desc[UR4][R102.64+0xc00] ;  /* 0x000c000466187981 */ /* 0x000f62000c1e1d00 */
[----:B0-----:R-:W-:-:S03]  /*04e0*/  @P1 IADD3 R201, P0, R100, R105, RZ ;  /* 0x0000006964c91210 */ /* 0x001fc60007f1e0ff */
        /* <DEDUP_REMOVED lines=10> */
[----:B------:R-:W-:Y:S01]  /*0590*/  ULDC.U8 UR6, c[0x0][0x2a0] ;  /* 0x0000a80000067ab9 */ /* 0x000fe20000000000 */
[----:B------:R0:W5:Y:S01]  /*05a0*/  LDG.E.128 R4, desc[UR4][R102.64+0x1410] ;  /* 0x0014100466047981 */ /* 0x000162000c1e1d00 */
[C---:B------:R-:W-:Y:S01]  /*05b0*/  IADD3 R168, R2.reuse, 0x3c6ef372, RZ ;  /* 0x3c6ef37202a87810 */ /* 0x040fe20007ffe0ff */
[----:B------:R-:W-:Y:S01]  /*05c0*/  VIADD R169, R3, 0x76cf5d0a ;  /* 0x76cf5d0a03a97836 */ /* 0x000fe20000000000 */
[----:B------:R-:W-:Y:S01]  /*05d0*/  LOP3.LUT R106, R101, R3, RZ, 0x3c, !PT ;  /* 0x00000003656a7212 */ /* 0x000fe200078e3cff */
[C---:B------:R-:W-:Y:S01]  /*05e0*/  VIADD R170, R3.reuse, 0x32370b8f ;  /* 0x32370b8f03aa7836 */ /* 0x040fe20000000000 */
[C---:B------:R-:W-:Y:S01]  /*05f0*/  IADD3 R171, R2.reuse, -0x255992d5, RZ ;  /* 0xdaa66d2b02ab7810 */ /* 0x040fe20007ffe0ff */
[----:B------:R-:W-:Y:S01]  /*0600*/  VIADD R172, R2, 0x78dde6e4 ;  /* 0x78dde6e402ac7836 */ /* 0x000fe20000000000 */
[C---:B------:R-:W-:Y:S01]  /*0610*/  IADD3 R174, R3.reuse, -0x56f99767, RZ ;  /* 0xa906689903ae7810 */ /* 0x040fe20007ffe0ff */
[----:B------:R-:W-:Y:S01]  /*0620*/  IMAD.WIDE.U32 R106, R106, -0x326172a9, RZ ;  /* 0xcd9e8d576a6a7825 */ /* 0x000fe200078e00ff */
[----:B------:R-:W-:Y:S01]  /*0630*/  IADD3 R177, R3, 0x646e171e, RZ ;  /* 0x646e171e03b17810 */ /* 0x000fe20007ffe0ff */
[----:B------:R-:W-:Y:S01]  /*0640*/  ULDC UR7, c[0x0][0x2d8] ;  /* 0x0000b60000077ab9 */ /* 0x000fe20000000800 */
[----:B------:R-:W-:Y:S01]  /*0650*/  IADD3 R180, R2, -0xe443238, RZ ;  /* 0xf1bbcdc802b47810 */ /* 0x000fe20007ffe0ff */
[----:B0-----:R-:W-:Y:S01]  /*0660*/  IMAD.WIDE.U32 R102, R0, -0x2daee0ad, RZ ;  /* 0xd2511f5300667825 */ /* 0x001fe200078e00ff */
[C---:B------:R-:W-:Y:S01]  /*0670*/  IADD3 R183, R2.reuse, -0x700cb87f, RZ ;  /* 0x8ff3478102b77810 */ /* 0x040fe20007ffe0ff */
[----:B------:R-:W-:Y:S01]  /*0680*/  ULDC.64 UR8, c[0x0][0x298] ;  /* 0x0000a60000087ab9 */ /* 0x000fe20000000a00 */
[----:B------:R-:W-:Y:S01]  /*0690*/  LOP3.LUT R201, R201, 0x3, RZ, 0xc0, !PT ;  /* 0x00000003c9c97812 */ /* 0x000fe200078ec0ff */
[----:B------:R-:W-:Y:S01]  /*06a0*/  VIADD R173, R3, 0xed9eba14 ;  /* 0xed9eba1403ad7836 */ /* 0x000fe20000000000 */
[----:B------:R-:W-:Y:S01]  /*06b0*/  LOP3.LUT R105, R103, R100, R166, 0x96, !PT ;  /* 0x0000006467697212 */ /* 0x000fe200078e96a6 */
[C---:B------:R-:W-:Y:S01]  /*06c0*/  VIADD R175, R2.reuse, 0x1715609d ;  /* 0x1715609d02af7836 */ /* 0x040fe20000000000 */
[----:B------:R-:W-:Y:S01]  /*06d0*/  LOP3.LUT R100, R107, R167, R104, 0x96, !PT ;  /* 0x000000a76b647212 */ /* 0x000fe200078e9668 */
[----:B------:R-:W-:Y:S01]  /*06e0*/  VIADD R176, R2, 0xb54cda56 ;  /* 0xb54cda5602b07836 */ /* 0x000fe20000000000 */
[----:B------:R-:W-:Y:S01]  /*06f0*/  LOP3.LUT R188, R164, 0x1f, RZ, 0xc0, !PT ;  /* 0x0000001fa4bc7812 */ /* 0x000fe200078ec0ff */
[----:B------:R-:W-:Y:S01]  /*0700*/  IMAD.WIDE.U32 R104, R105, -0x326172a9, RZ ;  /* 0xcd9e8d5769687825 */ /* 0x000fe200078e00ff */
[----:B------:R-:W-:Y:S01]  /*0710*/  ISETP.NE.AND P2, PT, RZ, UR6, PT ;  /* 0x00000006ff007c0c */ /* 0x000fe2000bf45270 */
[----:B------:R-:W-:-:S02]  /*0720*/  ULDC UR6, c[0x0][0x294] ;  /* 0x0000a50000067ab9 */ /* 0x000fc40000000800 */
        /* <DEDUP_REMOVED lines=40> */
.L_x_20505:
[----:B------:R-:W0:Y:S08]  /*09b0*/  LDC.64 R112, c[0x0][0x280] ;  /* 0x0000a000ff707b82 */ /* 0x000e300000000a00 */
[----:B------:R-:W1:Y:S08]  /*09c0*/  LDC.64 R160, c[0x0][0x230] ;  /* 0x00008c00ffa07b82 */ /* 0x000e700000000a00 */
[----:B------:R-:W2:Y:S01]  /*09d0*/  LDC R206, c[0x0][0x218] ;  /* 0x00008600ffce7b82 */ /* 0x000ea20000000800 */
[----:B0-----:R-:W-:-:S07]  /*09e0*/  IMAD.WIDE R112, R165, 0x4, R112 ;  /* 0x00000004a5707825 */ /* 0x001fce00078e0270 */
[----:B------:R-:W0:Y:S01]  /*09f0*/  LDC.64 R114, c[0x0][0x288] ;  /* 0x0000a200ff727b82 */ /* 0x000e220000000a00 */
[----:B------:R3:W4:Y:S01]  /*0a00*/  LDG.E R120, desc[UR4][R112.64] ;  /* 0x0000000470787981 */ /* 0x000722000c1e1900 */
[----:B-1----:R-:W-:-:S04]  /*0a10*/  ISETP.NE.U32.AND P0, PT, R160, RZ, PT ;  /* 0x000000ffa000720c */ /* 0x002fc80003f05070 */
[----:B------:R-:W-:Y:S01]  /*0a20*/  ISETP.NE.AND.EX P0, PT, R161, RZ, PT, P0 ;  /* 0x000000ffa100720c */ /* 0x000fe20003f05300 */
[----:B--2---:R-:W-:-:S05]  /*0a30*/  IMAD R0, R165, R206, RZ ;  /* 0x000000cea5007224 */ /* 0x004fca00078e02ff */
[----:B---3--:R-:W-:-:S07]  /*0a40*/  SHF.R.S32.HI R113, RZ, 0x1f, R0 ;  /* 0x0000001fff717819 */ /* 0x008fce0000011400 */
[----:B------:R-:W1:Y:S01]  /*0a50*/  @P0 LDC.64 R118, c[0x0][0x230] ;  /* 0x00008c00ff760b82 */ /* 0x000e620000000a00 */
[----:B------:R-:W-:Y:S01]  /*0a60*/  LEA.HI R113, R113, R0, RZ, 0x3 ;  /* 0x0000000071717211 */ /* 0x000fe200078f18ff */
[----:B------:R-:W-:Y:S01]  /*0a70*/  HFMA2.MMA R0, -RZ, RZ, 0, 0 ;  /* 0x00000000ff007435 */ /* 0x000fe200000001ff */
[----:B0-----:R-:W-:Y:S02]  /*0a80*/  IMAD.WIDE R114, R165, 0x4, R114 ;  /* 0x00000004a5727825 */ /* 0x001fe400078e0272 */
[----:B------:R-:W-:-:S03]  /*0a90*/  LEA.HI.SX32 R159, R113, R188, 0x1d ;  /* 0x000000bc719f7211 */ /* 0x000fc600078feaff */
[----:B-----5:R0:W5:Y:S02]  /*0aa0*/  LDG.E R207, desc[UR4][R114.64] ;  /* 0x0000000472cf7981 */ /* 0x020164000c1e1900 */
[----:B-1----:R-:W-:-:S05]  /*0ab0*/  @P0 IMAD.WIDE.U32 R118, R159, 0x20, R118 ;  /* 0x000000209f760825 */ /* 0x002fca00078e0076 */
[----:B------:R-:W2:Y:S04]  /*0ac0*/  @P0 LDG.E.128 R100, desc[UR4][R118.64] ;  /* 0x0000000476640981 */ /* 0x000ea8000c1e1d00 */
[----:B------:R0:W5:Y:S01]  /*0ad0*/  @P0 LDG.E.128 R108, desc[UR4][R118.64+0x10] ;  /* 0x00001004766c0981 */ /* 0x000162000c1e1d00 */
[----:B----4-:R-:W-:-:S13]  /*0ae0*/  ISETP.GE.AND P3, PT, R120, 0x1, PT ;  /* 0x000000017800780c */ /* 0x010fda0003f66270 */
[----:B------:R-:W1:Y:S01]  /*0af0*/  @P3 LDC.64 R116, c[0x0][0x220] ;  /* 0x00008800ff743b82 */ /* 0x000e620000000a00 */
[----:B------:R-:W-:Y:S01]  /*0b00*/  @P3 VIADD R121, R120, 0xffffffff ;  /* 0xffffffff78793836 */ /* 0x000fe20000000000 */
        /* <DEDUP_REMOVED lines=27> */
.L_x_20061:
[----:B------:R-:W-:-:S07]  /*0cc0*/  MOV R121, R192 ;  /* 0x000000c000797202 */ /* 0x000fce0000000f00 */
.L_x_20062:
[----:B------:R-:W-:Y:S05]  /*0cd0*/  BSYNC B1 ;  /* 0x0000000000017941 */ /* 0x000fea0003800000 */
.L_x_20060:
        /* <DEDUP_REMOVED lines=16> */
.L_x_20066:
[----:B------:R-:W-:Y:S05]  /*0de0*/  BSYNC B2 ;  /* 0x0000000000027941 */ /* 0x000fea0003800000 */
.L_x_20065:
        /* <DEDUP_REMOVED lines=43> */
.L_x_20064:
[----:B------:R-:W-:Y:S05]  /*10a0*/  BSYNC B1 ;  /* 0x0000000000017941 */ /* 0x000fea0003800000 */
.L_x_20063:
        /* <DEDUP_REMOVED lines=10> */
.L_x_20059:
[----:B------:R-:W-:Y:S05]  /*1150*/  BSYNC B0 ;  /* 0x0000000000007941 */ /* 0x000fea0003800000 */
.L_x_20058:
        /* <DEDUP_REMOVED lines=18> */
.L_x_20070:
[----:B------:R-:W-:-:S07]  /*1280*/  IMAD.MOV.U32 R113, RZ, RZ, R192 ;  /* 0x000000ffff717224 */ /* 0x000fce00078e00c0 */
.L_x_20071:
[----:B------:R-:W-:Y:S05]  /*1290*/  BSYNC B1 ;  /* 0x0000000000017941 */ /* 0x000fea0003800000 */
.L_x_20069:
        /* <DEDUP_REMOVED lines=16> */
.L_x_20075:
[----:B------:R-:W-:Y:S05]  /*13a0*/  BSYNC B2 ;  /* 0x0000000000027941 */ /* 0x000fea0003800000 */
.L_x_20074:
        /* <DEDUP_REMOVED lines=44> */
.L_x_20073:
[----:B------:R-:W-:Y:S05]  /*1670*/  BSYNC B1 ;  /* 0x0000000000017941 */ /* 0x000fea0003800000 */
.L_x_20072:
        /* <DEDUP_REMOVED lines=11> */
.L_x_20068:
[----:B------:R-:W-:Y:S05]  /*1730*/  BSYNC B0 ;  /* 0x0000000000007941 */ /* 0x000fea0003800000 */
.L_x_20067:
        /* <DEDUP_REMOVED lines=18> */
.L_x_20079:
[----:B------:R-:W-:-:S07]  /*1860*/  IMAD.MOV.U32 R122, RZ, RZ, R192 ;  /* 0x000000ffff7a7224 */ /* 0x000fce00078e00c0 */
.L_x_20080:
[----:B------:R-:W-:Y:S05]  /*1870*/  BSYNC B1 ;  /* 0x0000000000017941 */ /* 0x000fea0003800000 */
.L_x_20078:
        /* <DEDUP_REMOVED lines=16> */
.L_x_20084:
[----:B------:R-:W-:Y:S05]  /*1980*/  BSYNC B2 ;  /* 0x0000000000027941 */ /* 0x000fea0003800000 */
.L_x_20083:
        /* <DEDUP_REMOVED lines=44> */
.L_x_20082:
[----:B------:R-:W-:Y:S05]  /*1c50*/  BSYNC B1 ;  /* 0x0000000000017941 */ /* 0x000fea0003800000 */
.L_x_20081:
        /* <DEDUP_REMOVED lines=10> */
.L_x_20077:
[----:B------:R-:W-:Y:S05]  /*1d00*/  BSYNC B0 ;  /* 0x0000000000007941 */ /* 0x000fea0003800000 */
.L_x_20076:
        /* <DEDUP_REMOVED lines=18> */
.L_x_20088:
[----:B------:R-:W-:-:S07]  /*1e30*/  IMAD.MOV.U32 R115, RZ, RZ, R192 ;  /* 0x000000ffff737224 */ /* 0x000fce00078e00c0 */
.L_x_20089:
[----:B------:R-:W-:Y:S05]  /*1e40*/  BSYNC B1 ;  /* 0x0000000000017941 */ /* 0x000fea0003800000 */
.L_x_20087:
        /* <DEDUP_REMOVED lines=16> */
.L_x_20093:
[----:B------:R-:W-:Y:S05]  /*1f50*/  BSYNC B2 ;  /* 0x0000000000027941 */ /* 0x000fea0003800000 */
.L_x_20092:
        /* <DEDUP_REMOVED lines=44> */
.L_x_20091:
[----:B------:R-:W-:Y:S05]  /*2220*/  BSYNC B1 ;  /* 0x0000000000017941 */ /* 0x000fea0003800000 */
.L_x_20090:
        /* <DEDUP_REMOVED lines=11> */
.L_x_20086:
[----:B------:R-:W-:Y:S05]  /*22e0*/  BSYNC B0 ;  /* 0x0000000000007941 */ /* 0x000fea0003800000 */
.L_x_20085:
        /* <DEDUP_REMOVED lines=18> */
.L_x_20097:
[----:B------:R-:W-:-:S07]  /*2410*/  IMAD.MOV.U32 R124, RZ, RZ, R192 ;  /* 0x000000ffff7c7224 */ /* 0x000fce00078e00c0 */
.L_x_20098:
[----:B------:R-:W-:Y:S05]  /*2420*/  BSYNC B1 ;  /* 0x0000000000017941 */ /* 0x000fea0003800000 */
.L_x_20096:
        /* <DEDUP_REMOVED lines=16> */
.L_x_20102:
[----:B------:R-:W-:Y:S05]  /*2530*/  BSYNC B2 ;  /* 0x0000000000027941 */ /* 0x000fea0003800000 */
.L_x_20101:
        /* <DEDUP_REMOVED lines=44> */
.L_x_20100:
[----:B------:R-:W-:Y:S05]  /*2800*/  BSYNC B1 ;  /* 0x0000000000017941 */ /* 0x000fea0003800000 */
.L_x_20099:
        /* <DEDUP_REMOVED lines=10> */
.L_x_20095:
[----:B------:R-:W-:Y:S05]  /*28b0*/  BSYNC B0 ;  /* 0x0000000000007941 */ /* 0x000fea0003800000 */
.L_x_20094:
        /* <DEDUP_REMOVED lines=18> */
.L_x_20106:
[----:B------:R-:W-:-:S07]  /*29e0*/  IMAD.MOV.U32 R117, RZ, RZ, R192 ;  /* 0x000000ffff757224 */ /* 0x000fce00078e00c0 */
.L_x_20107:
[----:B------:R-:W-:Y:S05]  /*29f0*/  BSYNC B1 ;  /* 0x0000000000017941 */ /* 0x000fea0003800000 */
.L_x_20105:
        /* <DEDUP_REMOVED lines=16> */
.L_x_20111:
[----:B------:R-:W-:Y:S05]  /*2b00*/  BSYNC B2 ;  /* 0x0000000000027941 */ /* 0x000fea0003800000 */
.L_x_20110:
        /* <DEDUP_REMOVED lines=44> */
.L_x_20109:
[----:B------:R-:W-:Y:S05]  /*2dd0*/  BSYNC B1 ;  /* 0x0000000000017941 */ /* 0x000fea0003800000 */
.L_x_20108:
        /* <DEDUP_REMOVED lines=11> */
.L_x_20104:
[----:B------:R-:W-:Y:S05]  /*2e90*/  BSYNC B0 ;  /* 0x0000000000007941 */ /* 0x000fea0003800000 */
.L_x_20103:
        /* <DEDUP_REMOVED lines=18> */
.L_x_20115:
[----:B------:R-:W-:-:S07]  /*2fc0*/  IMAD.MOV.U32 R126, RZ, RZ, R192 ;  /* 0x000000ffff7e7224 */ /* 0x000fce00078e00c0 */
.L_x_20116:
[----:B------:R-:W-:Y:S05]  /*2fd0*/  BSYNC B1 ;  /* 0x0000000000017941 */ /* 0x000fea0003800000 */
.L_x_20114:
        /* <DEDUP_REMOVED lines=16> */
.L_x_20120:
[----:B------:R-:W-:Y:S05]  /*30e0*/  BSYNC B2 ;  /* 0x0000000000027941 */ /* 0x000fea0003800000 */
.L_x_20119:
        /* <DEDUP_REMOVED lines=44> */
.L_x_20118:
[----:B------:R-:W-:Y:S05]  /*33b0*/  BSYNC B1 ;  /* 0x0000000000017941 */ /* 0x000fea0003800000 */
.L_x_20117:
        /* <DEDUP_REMOVED lines=10> */
.L_x_20113:
[----:B------:R-:W-:Y:S05]  /*3460*/  BSYNC B0 ;  /* 0x0000000000007941 */ /* 0x000fea0003800000 */
.L_x_20112:
        /* <DEDUP_REMOVED lines=18> */
.L_x_20124:
[----:B------:R-:W-:-:S07]  /*3590*/  IMAD.MOV.U32 R119, RZ, RZ, R192 ;  /* 0x000000ffff777224 */ /* 0x000fce00078e00c0 */
.L_x_20125:
[----:B------:R-:W-:Y:S05]  /*35a0*/  BSYNC B1 ;  /* 0x0000000000017941 */ /* 0x000fea0003800000 */
.L_x_20123:
        /* <DEDUP_REMOVED lines=16> */
.L_x_20129:
[----:B------:R-:W-:Y:S05]  /*36b0*/  BSYNC B2 ;  /* 0x0000000000027941 */ /* 0x000fea0003800000 */
.L_x_20128:
        /* <DEDUP_REMOVED lines=44> */
.L_x_20127:
[----:B------:R-:W-:Y:S05]  /*3980*/  BSYNC B1 ;  /* 0x0000000000017941 */ /* 0x000fea0003800000 */
.L_x_20126:
        /* <DEDUP_REMOVED lines=11> */
.L_x_20122:
[----:B------:R-:W-:Y:S05]  /*3a40*/  BSYNC B0 ;  /* 0x0000000000007941 */ /* 0x000fea0003800000 */
.L_x_20121:
[----:B------:R-:W0:Y:S01]  /*3a50*/  LDC.64 R162, c[0x0][0x238] ;  /* 0x00008e00ffa27b82 */ /* 0x000e220000000a00 */
[----:B------:R-:W-:Y:S01]  /*3a60*/  IADD3 R129, R159, 0x20, RZ ;  /* 0x000000209f817810 */ /* 0x000fe20007ffe0ff */
[----:B------:R-:W-:Y:S01]  /*3a70*/  BSSY B0, `(.L_x_20130) ;  /* 0x000001d000007945 */ /* 0x000fe20003800000 */
[----:B------:R-:W-:-:S05]  /*3a80*/  VIADD R128, R0, 0x20 ;  /* 0x0000002000807836 */ /* 0x000fca0000000000 */
[----:B------:R-:W1:Y:S08]  /*3a90*/  @P0 LDC.64 R122, c[0x0][0x230] ;  /* 0x00008c00ff7a0b82 */ /* 0x000e700000000a00 */
[----:B------:R-:W2:Y:S01]  /*3aa0*/  @P3 LDC.64 R120, c[0x0][0x220] ;  /* 0x00008800ff783b82 */ /* 0x000ea20000000a00 */
[----:B0-----:R-:W-:-:S05]  /*3ab0*/  IMAD.WIDE.U32 R124, R159, 0x20, R162 ;  /* 0x000000209f7c7825 */ /* 0x001fca00078e00a2 */
[----:B------:R0:W-:Y:S01]  /*3ac0*/  STG.E.128 desc[UR4][R124.64], R112 ;  /* 0x000000707c007986 */ /* 0x0001e2000c101d04 */
[----:B-1----:R-:W-:-:S03]  /*3ad0*/  @P0 IMAD.WIDE.U32 R122, R129, 0x20, R122 ;  /* 0x00000020817a0825 */ /* 0x002fc600078e007a */
[----:B------:R0:W-:Y:S01]  /*3ae0*/  STG.E.128 desc[UR4][R124.64+0x10], R116 ;  /* 0x000010747c007986 */ /* 0x0001e2000c101d04 */
[----:B------:R-:W-:Y:S05]  /*3af0*/  @!P3 BRA `(.L_x_20131) ;  /* 0x000000000050b947 */ /* 0x000fea0003800000 */
[----:B0-----:R-:W-:Y:S01]  /*3b00*/  IMAD.U32 R125, R199, 0x10000, RZ ;  /* 0x00010000c77d7824 */ /* 0x001fe200078e00ff */
[----:B------:R-:W0:Y:S01]  /*3b10*/  LDC.64 R132, c[0x0][0x240] ;  /* 0x00009000ff847b82 */ /* 0x000e220000000a00 */
[----:B------:R-:W-:Y:S02]  /*3b20*/  LOP3.LUT R124, R200, 0xffff, RZ, 0xc0, !PT ;  /* 0x0000ffffc87c7812 */ /* 0x000fe400078ec0ff */
[----:B------:R-:W-:Y:S02]  /*3b30*/  LOP3.LUT R126, R195, 0xff, RZ, 0xc0, !PT ;  /* 0x000000ffc37e7812 */ /* 0x000fe400078ec0ff */
[----:B------:R-:W-:Y:S02]  /*3b40*/  LOP3.LUT R127, R125, 0xff0000, RZ, 0xc0, !PT ;  /* 0x00ff00007d7f7812 */ /* 0x000fe400078ec0ff */
[----:B------:R-:W-:Y:S02]  /*3b50*/  PRMT R125, R198, 0x7104, RZ ;  /* 0x00007104c67d7816 */ /* 0x000fe400000000ff */
[----:B------:R-:W-:Y:S01]  /*3b60*/  PRMT R136, R127, 0x4210, R124 ;  /* 0x000042107f887816 */ /* 0x000fe2000000007c */
[----:B------:R-:W-:Y:S01]  /*3b70*/  IMAD.WIDE.U32 R126, R126, 0x10000, RZ ;  /* 0x000100007e7e7825 */ /* 0x000fe200078e00ff */
[----:B------:R-:W-:-:S02]  /*3b80*/  LOP3.LUT R124, R196, 0xff, RZ, 0xc0, !PT ;  /* 0x000000ffc47c7812 */ /* 0x000fc400078ec0ff */
[----:B------:R-:W-:Y:S02]  /*3b90*/  LOP3.LUT R130, R194, 0xff, RZ, 0xc0, !PT ;  /* 0x000000ffc2827812 */ /* 0x000fe400078ec0ff */
[----:B------:R-:W-:Y:S01]  /*3ba0*/  LOP3.LUT R136, R136, 0xff00, R125, 0xf8, !PT ;  /* 0x0000ff0088887812 */ /* 0x000fe200078ef87d */
[----:B------:R-:W-:-:S03]  /*3bb0*/  IMAD.WIDE.U32 R124, R124, 0x1000000, RZ ;  /* 0x010000007c7c7825 */ /* 0x000fc600078e00ff */
[----:B------:R-:W-:Y:S01]  /*3bc0*/  LOP3.LUT R135, R136, 0xff, R197, 0xf8, !PT ;  /* 0x000000ff88877812 */ /* 0x000fe200078ef8c5 */
[----:B------:R-:W-:-:S03]  /*3bd0*/  IMAD.WIDE.U32 R130, R130, 0x100, RZ ;  /* 0x0000010082827825 */ /* 0x000fc600078e00ff */
[----:B------:R-:W-:Y:S02]  /*3be0*/  LOP3.LUT R125, R127, R135, R125, 0xfe, !PT ;  /* 0x000000877f7d7212 */ /* 0x000fe400078efe7d */
[----:B------:R-:W-:Y:S02]  /*3bf0*/  LOP3.LUT R126, R130, R124, R126, 0xfe, !PT ;  /* 0x0000007c827e7212 */ /* 0x000fe400078efe7e */
[----:B------:R-:W-:Y:S01]  /*3c00*/  LOP3.LUT R127, R125, R131, RZ, 0xfc, !PT ;  /* 0x000000837d7f7212 */ /* 0x000fe200078efcff */
[----:B0-----:R-:W-:Y:S01]  /*3c10*/  IMAD.WIDE.U32 R124, R0, 0x8, R132 ;  /* 0x00000008007c7825 */ /* 0x001fe200078e0084 */
[----:B------:R-:W-:-:S05]  /*3c20*/  LOP3.LUT R126, R126, 0xff, R193, 0xf8, !PT ;  /* 0x000000ff7e7e7812 */ /* 0x000fca00078ef8c1 */
[----:B------:R1:W-:Y:S02]  /*3c30*/  STG.E.64 desc[UR4][R124.64], R126 ;  /* 0x0000007e7c007986 */ /* 0x0003e4000c101b04 */
.L_x_20131:
[----:B------:R-:W-:Y:S05]  /*3c40*/  BSYNC B0 ;  /* 0x0000000000007941 */ /* 0x000fea0003800000 */
.L_x_20130:
[----:B012---:R-:W-:Y:S01]  /*3c50*/  @P3 IMAD.WIDE.U32 R124, R128, 0x10, R120 ;  /* 0x00000010807c3825 */ /* 0x007fe200078e0078 */
        /* <DEDUP_REMOVED lines=21> */
.L_x_20135:
[----:B------:R-:W-:-:S07]  /*3db0*/  IMAD.MOV.U32 R130, RZ, RZ, R192 ;  /* 0x000000ffff827224 */ /* 0x000fce00078e00c0 */
.L_x_20136:
[----:B------:R-:W-:Y:S05]  /*3dc0*/  BSYNC B1 ;  /* 0x0000000000017941 */ /* 0x000fea0003800000 */
.L_x_20134:
        /* <DEDUP_REMOVED lines=16> */
.L_x_20140:
[----:B------:R-:W-:Y:S05]  /*3ed0*/  BSYNC B2 ;  /* 0x0000000000027941 */ /* 0x000fea0003800000 */
.L_x_20139:
        /* <DEDUP_REMOVED lines=43> */
.L_x_20138:
[----:B------:R-:W-:Y:S05]  /*4190*/  BSYNC B1 ;  /* 0x0000000000017941 */ /* 0x000fea0003800000 */
.L_x_20137:
        /* <DEDUP_REMOVED lines=10> */
.L_x_20133:
[----:B------:R-:W-:Y:S05]  /*4240*/  BSYNC B0 ;  /* 0x0000000000007941 */ /* 0x000fea0003800000 */
.L_x_20132:
        /* <DEDUP_REMOVED lines=18> */
.L_x_20144:
[----:B------:R-:W-:-:S07]  /*4370*/  IMAD.MOV.U32 R121, RZ, RZ, R192 ;  /* 0x000000ffff797224 */ /* 0x000fce00078e00c0 */
.L_x_20145:
[----:B------:R-:W-:Y:S05]  /*4380*/  BSYNC B1 ;  /* 0x0000000000017941 */ /* 0x000fea0003800000 */
.L_x_20143:
        /* <DEDUP_REMOVED lines=16> */
.L_x_20149:
[----:B------:R-:W-:Y:S05]  /*4490*/  BSYNC B2 ;  /* 0x0000000000027941 */ /* 0x000fea0003800000 */
.L_x_20148:
        /* <DEDUP_REMOVED lines=44> */
.L_x_20147:
[----:B------:R-:W-:Y:S05]  /*4760*/  BSYNC B1 ;  /* 0x0000000000017941 */ /* 0x000fea0003800000 */
.L_x_20146:
        /* <DEDUP_REMOVED lines=11> */
.L_x_20142:
[----:B------:R-:W-:Y:S05]  /*4820*/  BSYNC B0 ;  /* 0x0000000000007941 */ /* 0x000fea0003800000 */
.L_x_20141:
        /* <DEDUP_REMOVED lines=18> */
.L_x_20153:
[----:B------:R-:W-:-:S07]  /*4950*/  IMAD.MOV.U32 R132, RZ, RZ, R192 ;  /* 0x000000ffff847224 */ /* 0x000fce00078e00c0 */
.L_x_20154:
[----:B------:R-:W-:Y:S05]  /*4960*/  BSYNC B1 ;  /* 0x0000000000017941 */ /* 0x000fea0003800000 */
.L_x_20152:
        /* <DEDUP_REMOVED lines=16> */
.L_x_20158:
[----:B------:R-:W-:Y:S05]  /*4a70*/  BSYNC B2 ;  /* 0x0000000000027941 */ /* 0x000fea0003800000 */
.L_x_20157:
        /* <DEDUP_REMOVED lines=44> */
.L_x_20156:
[----:B------:R-:W-:Y:S05]  /*4d40*/  BSYNC B1 ;  /* 0x0000000000017941 */ /* 0x000fea0003800000 */
.L_x_20155:
        /* <DEDUP_REMOVED lines=10> */
.L_x_20151:
[----:B------:R-:W-:Y:S05]  /*4df0*/  BSYNC B0 ;  /* 0x0000000000007941 */ /* 0x000fea0003800000 */
.L_x_20150:
        /* <DEDUP_REMOVED lines=18> */
.L_x_20162:
[----:B------:R-:W-:-:S07]  /*4f20*/  IMAD.MOV.U32 R123, RZ, RZ, R192 ;  /* 0x000000ffff7b7224 */ /* 0x000fce00078e00c0 */
.L_x_20163:
[----:B------:R-:W-:Y:S05]  /*4f30*/  BSYNC B1 ;  /* 0x0000000000017941 */ /* 0x000fea0003800000 */
.L_x_20161:
        /* <DEDUP_REMOVED lines=16> */
.L_x_20167:
[----:B------:R-:W-:Y:S05]  /*5040*/  BSYNC B2 ;  /* 0x0000000000027941 */ /* 0x000fea0003800000 */
.L_x_20166:
        /* <DEDUP_REMOVED lines=44> */
.L_x_20165:
[----:B------:R-:W-:Y:S05]  /*5310*/  BSYNC B1 ;  /* 0x0000000000017941 */ /* 0x000fea0003800000 */
.L_x_20164:
        /* <DEDUP_REMOVED lines=11> */
.L_x_20160:
[----:B------:R-:W-:Y:S05]  /*53d0*/  BSYNC B0 ;  /* 0x0000000000007941 */ /* 0x000fea0003800000 */
.L_x_20159:
        /* <DEDUP_REMOVED lines=18> */
.L_x_20171:
[----:B------:R-:W-:-:S07]  /*5500*/  IMAD.MOV.U32 R134, RZ, RZ, R192 ;  /* 0x000000ffff867224 */ /* 0x000fce00078e00c0 */
.L_x_20172:
[----:B------:R-:W-:Y:S05]  /*5510*/  BSYNC B1 ;  /* 0x0000000000017941 */ /* 0x000fea0003800000 */
.L_x_20170:
        /* <DEDUP_REMOVED lines=16> */
.L_x_20176:
[----:B------:R-:W-:Y:S05]  /*5620*/  BSYNC B2 ;  /* 0x0000000000027941 */ /* 0x000fea0003800000 */
.L_x_20175:
        /* <DEDUP_REMOVED lines=44> */
.L_x_20174:
[----:B------:R-:W-:Y:S05]  /*58f0*/  BSYNC B1 ;  /* 0x0000000000017941 */ /* 0x000fea0003800000 */
.L_x_20173:
        /* <DEDUP_REMOVED lines=10> */
.L_x_20169:
[----:B------:R-:W-:Y:S05]  /*59a0*/  BSYNC B0 ;  /* 0x0000000000007941 */ /* 0x000fea0003800000 */
.L_x_20168:
        /* <DEDUP_REMOVED lines=18> */
.L_x_20180:
[----:B------:R-:W-:-:S07]  /*5ad0*/  IMAD.MOV.U32 R125, RZ, RZ, R192 ;  /* 0x000000ffff7d7224 */ /* 0x000fce00078e00c0 */
.L_x_20181:
[----:B------:R-:W-:Y:S05]  /*5ae0*/  BSYNC B1 ;  /* 0x0000000000017941 */ /* 0x000fea0003800000 */
.L_x_20179:
        /* <DEDUP_REMOVED lines=16> */
.L_x_20185:
[----:B------:R-:W-:Y:S05]  /*5bf0*/  BSYNC B2 ;  /* 0x0000000000027941 */ /* 0x000fea0003800000 */
.L_x_20184:
        /* <DEDUP_REMOVED lines=44> */
.L_x_20183:
[----:B------:R-:W-:Y:S05]  /*5ec0*/  BSYNC B1 ;  /* 0x0000000000017941 */ /* 0x000fea0003800000 */
.L_x_20182:
        /* <DEDUP_REMOVED lines=11> */
.L_x_20178:
[----:B------:R-:W-:Y:S05]  /*5f80*/  BSYNC B0 ;  /* 0x0000000000007941 */ /* 0x000fea0003800000 */
.L_x_20177:
        /* <DEDUP_REMOVED lines=18> */
.L_x_20189:
[----:B------:R-:W-:-:S07]  /*60b0*/  IMAD.MOV.U32 R136, RZ, RZ, R192 ;  /* 0x000000ffff887224 */ /* 0x000fce00078e00c0 */
.L_x_20190:
[----:B------:R-:W-:Y:S05]  /*60c0*/  BSYNC B1 ;  /* 0x0000000000017941 */ /* 0x000fea0003800000 */
.L_x_20188:
        /* <DEDUP_REMOVED lines=16> */
.L_x_20194:
[----:B------:R-:W-:Y:S05]  /*61d0*/  BSYNC B2 ;  /* 0x0000000000027941 */ /* 0x000fea0003800000 */
.L_x_20193:
        /* <DEDUP_REMOVED lines=44> */
.L_x_20192:
[----:B------:R-:W-:Y:S05]  /*64a0*/  BSYNC B1 ;  /* 0x0000000000017941 */ /* 0x000fea0003800000 */
.L_x_20191:
        /* <DEDUP_REMOVED lines=10> */
.L_x_20187:
[----:B------:R-:W-:Y:S05]  /*6550*/  BSYNC B0 ;  /* 0x0000000000007941 */ /* 0x000fea0003800000 */
.L_x_20186:
        /* <DEDUP_REMOVED lines=18> */
.L_x_20198:
[----:B------:R-:W-:-:S07]  /*6680*/  IMAD.MOV.U32 R127, RZ, RZ, R192 ;  /* 0x000000ffff7f7224 */ /* 0x000fce00078e00c0 */
.L_x_20199:
[----:B------:R-:W-:Y:S05]  /*6690*/  BSYNC B1 ;  /* 0x0000000000017941 */ /* 0x000fea0003800000 */
.L_x_20197:
        /* <DEDUP_REMOVED lines=16> */
.L_x_20203:
[----:B------:R-:W-:Y:S05]  /*67a0*/  BSYNC B2 ;  /* 0x0000000000027941 */ /* 0x000fea0003800000 */
.L_x_20202:
        /* <DEDUP_REMOVED lines=44> */
.L_x_20201:
[----:B------:R-:W-:Y:S05]  /*6a70*/  BSYNC B1 ;  /* 0x0000000000017941 */ /* 0x000fea0003800000 */
.L_x_20200:
        /* <DEDUP_REMOVED lines=11> */
.L_x_20196:
[----:B------:R-:W-:Y:S05]  /*6b30*/  BSYNC B0 ;  /* 0x0000000000007941 */ /* 0x000fea0003800000 */
.L_x_20195:
        /* <DEDUP_REMOVED lines=30> */
.L_x_20205:
[----:B------:R-:W-:Y:S05]  /*6d20*/  BSYNC B0 ;  /* 0x0000000000007941 */ /* 0x000fea0003800000 */
.L_x_20204:
[----:B--2---:R-:W-:Y:S01]  /*6d30*/  @P3 IMAD.WIDE.U32 R130, R136, 0x10, R130 ;  /* 0x0000001088823825 */ /* 0x004fe200078e0082 */
[----:B------:R-:W2:Y:S04]  /*6d40*/  @P0 LDG.E.128 R100, desc[UR4][R132.64] ;  /* 0x0000000484640981 */ /* 0x000ea8000c1e1d00 */
[----:B------:R1:W5:Y:S04]  /*6d50*/  @P3 LDG.E.128 R104, desc[UR4][R130.64] ;  /* 0x0000000482683981 */ /* 0x000368000c1e1d00 */
[----:B------:R1:W5:Y:S01]  /*6d60*/  @P0 LDG.E.128 R108, desc[UR4][R132.64+0x10] ;  /* 0x00001004846c0981 */ /* 0x000362000c1e1d00 */
[----:B------:R-:W-:Y:S01]  /*6d70*/  @!P4 ISETP.NE.U32.AND P1, PT, R160, RZ, PT ;  /* 0x000000ffa000c20c */ /* 0x000fe20003f25070 */
[----:B------:R-:W-:Y:S01]  /*6d80*/  BSSY B0, `(.L_x_20206) ;  /* 0x000005a000007945 */ /* 0x000fe20003800000 */
[----:B0-----:R-:W-:-:S02]  /*6d90*/  @!P4 IMAD.MOV.U32 R134, RZ, RZ, R144 ;  /* 0x000000ffff86c224 */ /* 0x001fc400078e0090 */
[----:B------:R-:W-:-:S04]  /*6da0*/  @!P4 ISETP.NE.AND.EX P1, PT, R161, RZ, PT, P1 ;  /* 0x000000ffa100c20c */ /* 0x000fc80003f25310 */
        /* <DEDUP_REMOVED lines=14> */
.L_x_20209:
[----:B------:R-:W-:-:S07]  /*6e90*/  MOV R138, R192 ;  /* 0x000000c0008a7202 */ /* 0x000fce0000000f00 */
.L_x_20210:
[----:B------:R-:W-:Y:S05]  /*6ea0*/  BSYNC B1 ;  /* 0x0000000000017941 */ /* 0x000fea0003800000 */
.L_x_20208:
        /* <DEDUP_REMOVED lines=16> */
.L_x_20214:
[----:B------:R-:W-:Y:S05]  /*6fb0*/  BSYNC B2 ;  /* 0x0000000000027941 */ /* 0x000fea0003800000 */
.L_x_20213:
        /* <DEDUP_REMOVED lines=43> */
.L_x_20212:
[----:B------:R-:W-:Y:S05]  /*7270*/  BSYNC B1 ;  /* 0x0000000000017941 */ /* 0x000fea0003800000 */
.L_x_20211:
        /* <DEDUP_REMOVED lines=10> */
.L_x_20207:
[----:B------:R-:W-:Y:S05]  /*7320*/  BSYNC B0 ;  /* 0x0000000000007941 */ /* 0x000fea0003800000 */
.L_x_20206:
        /* <DEDUP_REMOVED lines=18> */
.L_x_20218:
[----:B------:R-:W-:-:S07]  /*7450*/  IMAD.MOV.U32 R129, RZ, RZ, R192 ;  /* 0x000000ffff817224 */ /* 0x000fce00078e00c0 */
.L_x_20219:
[----:B------:R-:W-:Y:S05]  /*7460*/  BSYNC B1 ;  /* 0x0000000000017941 */ /* 0x000fea0003800000 */
.L_x_20217:
        /* <DEDUP_REMOVED lines=16> */
.L_x_20223:
[----:B------:R-:W-:Y:S05]  /*7570*/  BSYNC B2 ;  /* 0x0000000000027941 */ /* 0x000fea0003800000 */
.L_x_20222:
        /* <DEDUP_REMOVED lines=44> */
.L_x_20221:
[----:B------:R-:W-:Y:S05]  /*7840*/  BSYNC B1 ;  /* 0x0000000000017941 */ /* 0x000fea0003800000 */
.L_x_20220:
        /* <DEDUP_REMOVED lines=11> */
.L_x_20216:
[----:B------:R-:W-:Y:S05]  /*7900*/  BSYNC B0 ;  /* 0x0000000000007941 */ /* 0x000fea0003800000 */
.L_x_20215:
        /* <DEDUP_REMOVED lines=18> */
.L_x_20227:
[----:B------:R-:W-:-:S07]  /*7a30*/  IMAD.MOV.U32 R140, RZ, RZ, R192 ;  /* 0x000000ffff8c7224 */ /* 0x000fce00078e00c0 */
.L_x_20228:
[----:B------:R-:W-:Y:S05]  /*7a40*/  BSYNC B1 ;  /* 0x0000000000017941 */ /* 0x000fea0003800000 */
.L_x_20226:
        /* <DEDUP_REMOVED lines=16> */
.L_x_20232:
[----:B------:R-:W-:Y:S05]  /*7b50*/  BSYNC B2 ;  /* 0x0000000000027941 */ /* 0x000fea0003800000 */
.L_x_20231:
        /* <DEDUP_REMOVED lines=44> */
.L_x_20230:
[----:B------:R-:W-:Y:S05]  /*7e20*/  BSYNC B1 ;  /* 0x0000000000017941 */ /* 0x000fea0003800000 */
.L_x_20229:
        /* <DEDUP_REMOVED lines=10> */
.L_x_20225:
[----:B------:R-:W-:Y:S05]  /*7ed0*/  BSYNC B0 ;  /* 0x0000000000007941 */ /* 0x000fea0003800000 */
.L_x_20224:
        /* <DEDUP_REMOVED lines=18> */
.L_x_20236:
[----:B------:R-:W-:-:S07]  /*8000*/  IMAD.MOV.U32 R131, RZ, RZ, R192 ;  /* 0x000000ffff837224 */ /* 0x000fce00078e00c0 */
.L_x_20237:
[----:B------:R-:W-:Y:S05]  /*8010*/  BSYNC B1 ;  /* 0x0000000000017941 */ /* 0x000fea0003800000 */
.L_x_20235:
        /* <DEDUP_REMOVED lines=16> */
.L_x_20241:
[----:B------:R-:W-:Y:S05]  /*8120*/  BSYNC B2 ;  /* 0x0000000000027941 */ /* 0x000fea0003800000 */
.L_x_20240:
        /* <DEDUP_REMOVED lines=44> */
.L_x_20239:
[----:B------:R-:W-:Y:S05]  /*83f0*/  BSYNC B1 ;  /* 0x0000000000017941 */ /* 0x000fea0003800000 */
.L_x_20238:
        /* <DEDUP_REMOVED lines=11> */
.L_x_20234:
[----:B------:R-:W-:Y:S05]  /*84b0*/  BSYNC B0 ;  /* 0x0000000000007941 */ /* 0x000fea0003800000 */
.L_x_20233:
        /* <DEDUP_REMOVED lines=18> */
.L_x_20245:
[----:B------:R-:W-:-:S07]  /*85e0*/  IMAD.MOV.U32 R142, RZ, RZ, R192 ;  /* 0x000000ffff8e7224 */ /* 0x000fce00078e00c0 */
.L_x_20246:
[----:B------:R-:W-:Y:S05]  /*85f0*/  BSYNC B1 ;  /* 0x0000000000017941 */ /* 0x000fea0003800000 */
.L_x_20244:
        /* <DEDUP_REMOVED lines=16> */
.L_x_20250:
[----:B------:R-:W-:Y:S05]  /*8700*/  BSYNC B2 ;  /* 0x0000000000027941 */ /* 0x000fea0003800000 */
.L_x_20249:
        /* <DEDUP_REMOVED lines=44> */
.L_x_20248:
[----:B------:R-:W-:Y:S05]  /*89d0*/  BSYNC B1 ;  /* 0x0000000000017941 */ /* 0x000fea0003800000 */
.L_x_20247:
        /* <DEDUP_REMOVED lines=10> */
.L_x_20243:
[----:B------:R-:W-:Y:S05]  /*8a80*/  BSYNC B0 ;  /* 0x0000000000007941 */ /* 0x000fea0003800000 */
.L_x_20242:
        /* <DEDUP_REMOVED lines=18> */
.L_x_20254:
[----:B------:R-:W-:-:S07]  /*8bb0*/  IMAD.MOV.U32 R133, RZ, RZ, R192 ;  /* 0x000000ffff857224 */ /* 0x000fce00078e00c0 */
.L_x_20255:
[----:B------:R-:W-:Y:S05]  /*8bc0*/  BSYNC B1 ;  /* 0x0000000000017941 */ /* 0x000fea0003800000 */
.L_x_20253:
        /* <DEDUP_REMOVED lines=16> */
.L_x_20259:
[----:B------:R-:W-:Y:S05]  /*8cd0*/  BSYNC B2 ;  /* 0x0000000000027941 */ /* 0x000fea0003800000 */
.L_x_20258:
        /* <DEDUP_REMOVED lines=44> */
.L_x_20257:
[----:B------:R-:W-:Y:S05]  /*8fa0*/  BSYNC B1 ;  /* 0x0000000000017941 */ /* 0x000fea0003800000 */
.L_x_20256:
        /* <DEDUP_REMOVED lines=11> */
.L_x_20252:
[----:B------:R-:W-:Y:S05]  /*9060*/  BSYNC B0 ;  /* 0x0000000000007941 */ /* 0x000fea0003800000 */
.L_x_20251:
        /* <DEDUP_REMOVED lines=18> */
.L_x_20263:
[----:B------:R-:W-:-:S07]  /*9190*/  IMAD.MOV.U32 R144, RZ, RZ, R192 ;  /* 0x000000ffff907224 */ /* 0x000fce00078e00c0 */
.L_x_20264:
[----:B------:R-:W-:Y:S05]  /*91a0*/  BSYNC B1 ;  /* 0x0000000000017941 */ /* 0x000fea0003800000 */
.L_x_20262:
        /* <DEDUP_REMOVED lines=16> */
.L_x_20268:
[----:B------:R-:W-:Y:S05]  /*92b0*/  BSYNC B2 ;  /* 0x0000000000027941 */ /* 0x000fea0003800000 */
.L_x_20267:
        /* <DEDUP_REMOVED lines=44> */
.L_x_20266:
[----:B------:R-:W-:Y:S05]  /*9580*/  BSYNC B1 ;  /* 0x0000000000017941 */ /* 0x000fea0003800000 */
.L_x_20265:
        /* <DEDUP_REMOVED lines=10> */
.L_x_20261:
[----:B------:R-:W-:Y:S05]  /*9630*/  BSYNC B0 ;  /* 0x0000000000007941 */ /* 0x000fea0003800000 */
.L_x_20260:
        /* <DEDUP_REMOVED lines=18> */
.L_x_20272:
[----:B------:R-:W-:-:S07]  /*9760*/  IMAD.MOV.U32 R135, RZ, RZ, R192 ;  /* 0x000000ffff877224 */ /* 0x000fce00078e00c0 */
.L_x_20273:
[----:B------:R-:W-:Y:S05]  /*9770*/  BSYNC B1 ;  /* 0x0000000000017941 */ /* 0x000fea0003800000 */
.L_x_20271:
        /* <DEDUP_REMOVED lines=16> */
.L_x_20277:
[----:B------:R-:W-:Y:S05]  /*9880*/  BSYNC B2 ;  /* 0x0000000000027941 */ /* 0x000fea0003800000 */
.L_x_20276:
        /* <DEDUP_REMOVED lines=44> */
.L_x_20275:
[----:B------:R-:W-:Y:S05]  /*9b50*/  BSYNC B1 ;  /* 0x0000000000017941 */ /* 0x000fea0003800000 */
.L_x_20274:
        /* <DEDUP_REMOVED lines=11> */
.L_x_20270:
[----:B------:R-:W-:Y:S05]  /*9c10*/  BSYNC B0 ;  /* 0x0000000000007941 */ /* 0x000fea0003800000 */
.L_x_20269:
        /* <DEDUP_REMOVED lines=30> */
.L_x_20279:
[----:B------:R-:W-:Y:S05]  /*9e00*/  BSYNC B0 ;  /* 0x0000000000007941 */ /* 0x000fea0003800000 */
.L_x_20278:
        /* <DEDUP_REMOVED lines=22> */
.L_x_20283:
[----:B------:R-:W-:-:S07]  /*9f70*/  MOV R144, R192 ;  /* 0x000000c000907202 */ /* 0x000fce0000000f00 */
.L_x_20284:
[----:B------:R-:W-:Y:S05]  /*9f80*/  BSYNC B1 ;  /* 0x0000000000017941 */ /* 0x000fea0003800000 */
.L_x_20282:
        /* <DEDUP_REMOVED lines=16> */
.L_x_20288:
[----:B------:R-:W-:Y:S05]  /*a090*/  BSYNC B2 ;  /* 0x0000000000027941 */ /* 0x000fea0003800000 */
.L_x_20287:
        /* <DEDUP_REMOVED lines=43> */
.L_x_20286:
[----:B------:R-:W-:Y:S05]  /*a350*/  BSYNC B1 ;  /* 0x0000000000017941 */ /* 0x000fea0003800000 */
.L_x_20285:
        /* <DEDUP_REMOVED lines=10> */
.L_x_20281:
[----:B------:R-:W-:Y:S05]  /*a400*/  BSYNC B0 ;  /* 0x0000000000007941 */ /* 0x000fea0003800000 */
.L_x_20280:
        /* <DEDUP_REMOVED lines=18> */
.L_x_20292:
[----:B------:R-:W-:-:S07]  /*a530*/  IMAD.MOV.U32 R137, RZ, RZ, R192 ;  /* 0x000000ffff897224 */ /* 0x000fce00078e00c0 */
.L_x_20293:
[----:B------:R-:W-:Y:S05]  /*a540*/  BSYNC B1 ;  /* 0x0000000000017941 */ /* 0x000fea0003800000 */
.L_x_20291:
        /* <DEDUP_REMOVED lines=16> */
.L_x_20297:
[----:B------:R-:W-:Y:S05]  /*a650*/  BSYNC B2 ;  /* 0x0000000000027941 */ /* 0x000fea0003800000 */
.L_x_20296:
        /* <DEDUP_REMOVED lines=44> */
.L_x_20295:
[----:B------:R-:W-:Y:S05]  /*a920*/  BSYNC B1 ;  /* 0x0000000000017941 */ /* 0x000fea0003800000 */
.L_x_20294:
        /* <DEDUP_REMOVED lines=11> */
.L_x_20290:
[----:B------:R-:W-:Y:S05]  /*a9e0*/  BSYNC B0 ;  /* 0x0000000000007941 */ /* 0x000fea0003800000 */
.L_x_20289:
        /* <DEDUP_REMOVED lines=18> */
.L_x_20301:
[----:B------:R-:W-:-:S07]  /*ab10*/  IMAD.MOV.U32 R146, RZ, RZ, R192 ;  /* 0x000000ffff927224 */ /* 0x000fce00078e00c0 */
.L_x_20302:
[----:B------:R-:W-:Y:S05]  /*ab20*/  BSYNC B1 ;  /* 0x0000000000017941 */ /* 0x000fea0003800000 */
.L_x_20300:
        /* <DEDUP_REMOVED lines=16> */
.L_x_20306:
[----:B------:R-:W-:Y:S05]  /*ac30*/  BSYNC B2 ;  /* 0x0000000000027941 */ /* 0x000fea0003800000 */
.L_x_20305:
        /* <DEDUP_REMOVED lines=44> */
.L_x_20304:
[----:B------:R-:W-:Y:S05]  /*af00*/  BSYNC B1 ;  /* 0x0000000000017941 */ /* 0x000fea0003800000 */
.L_x_20303:
        /* <DEDUP_REMOVED lines=10> */
.L_x_20299:
[----:B------:R-:W-:Y:S05]  /*afb0*/  BSYNC B0 ;  /* 0x0000000000007941 */ /* 0x000fea0003800000 */
.L_x_20298:
        /* <DEDUP_REMOVED lines=18> */
.L_x_20310:
[----:B------:R-:W-:-:S07]  /*b0e0*/  IMAD.MOV.U32 R139, RZ, RZ, R192 ;  /* 0x000000ffff8b7224 */ /* 0x000fce00078e00c0 */
.L_x_20311:
[----:B------:R-:W-:Y:S05]  /*b0f0*/  BSYNC B1 ;  /* 0x0000000000017941 */ /* 0x000fea0003800000 */
.L_x_20309:
        /* <DEDUP_REMOVED lines=16> */
.L_x_20315:
[----:B------:R-:W-:Y:S05]  /*b200*/  BSYNC B2 ;  /* 0x0000000000027941 */ /* 0x000fea0003800000 */
.L_x_20314:
        /* <DEDUP_REMOVED lines=44> */
.L_x_20313:
[----:B------:R-:W-:Y:S05]  /*b4d0*/  BSYNC B1 ;  /* 0x0000000000017941 */ /* 0x000fea0003800000 */
.L_x_20312:
        /* <DEDUP_REMOVED lines=11> */
.L_x_20308:
[----:B------:R-:W-:Y:S05]  /*b590*/  BSYNC B0 ;  /* 0x0000000000007941 */ /* 0x000fea0003800000 */
.L_x_20307:
        /* <DEDUP_REMOVED lines=18> */
.L_x_20319:
[----:B------:R-:W-:-:S07]  /*b6c0*/  IMAD.MOV.U32 R146, RZ, RZ, R192 ;  /* 0x000000ffff927224 */ /* 0x000fce00078e00c0 */
.L_x_20320:
[----:B------:R-:W-:Y:S05]  /*b6d0*/  BSYNC B1 ;  /* 0x0000000000017941 */ /* 0x000fea0003800000 */
.L_x_20318:
        /* <DEDUP_REMOVED lines=16> */
.L_x_20324:
[----:B------:R-:W-:Y:S05]  /*b7e0*/  BSYNC B2 ;  /* 0x0000000000027941 */ /* 0x000fea0003800000 */
.L_x_20323:
        /* <DEDUP_REMOVED lines=44> */
.L_x_20322:
[----:B------:R-:W-:Y:S05]  /*bab0*/  BSYNC B1 ;  /* 0x0000000000017941 */ /* 0x000fea0003800000 */
.L_x_20321:
        /* <DEDUP_REMOVED lines=10> */
.L_x_20317:
[----:B------:R-:W-:Y:S05]  /*bb60*/  BSYNC B0 ;  /* 0x0000000000007941 */ /* 0x000fea0003800000 */
.L_x_20316:
        /* <DEDUP_REMOVED lines=18> */
.L_x_20328:
[----:B------:R-:W-:-:S07]  /*bc90*/  IMAD.MOV.U32 R141, RZ, RZ, R192 ;  /* 0x000000ffff8d7224 */ /* 0x000fce00078e00c0 */
.L_x_20329:
[----:B------:R-:W-:Y:S05]  /*bca0*/  BSYNC B1 ;  /* 0x0000000000017941 */ /* 0x000fea0003800000 */
.L_x_20327:
        /* <DEDUP_REMOVED lines=16> */
.L_x_20333:
[----:B------:R-:W-:Y:S05]  /*bdb0*/  BSYNC B2 ;  /* 0x0000000000027941 */ /* 0x000fea0003800000 */
.L_x_20332:
        /* <DEDUP_REMOVED lines=44> */
.L_x_20331:
[----:B------:R-:W-:Y:S05]  /*c080*/  BSYNC B1 ;  /* 0x0000000000017941 */ /* 0x000fea0003800000 */
.L_x_20330:
        /* <DEDUP_REMOVED lines=11> */
.L_x_20326:
[----:B------:R-:W-:Y:S05]  /*c140*/  BSYNC B0 ;  /* 0x0000000000007941 */ /* 0x000fea0003800000 */
.L_x_20325:
        /* <DEDUP_REMOVED lines=18> */
.L_x_20337:
[----:B------:R-:W-:-:S07]  /*c270*/  IMAD.MOV.U32 R146, RZ, RZ, R192 ;  /* 0x000000ffff927224 */ /* 0x000fce00078e00c0 */
.L_x_20338:
[----:B------:R-:W-:Y:S05]  /*c280*/  BSYNC B1 ;  /* 0x0000000000017941 */ /* 0x000fea0003800000 */
.L_x_20336:
        /* <DEDUP_REMOVED lines=16> */
.L_x_20342:
[----:B------:R-:W-:Y:S05]  /*c390*/  BSYNC B2 ;  /* 0x0000000000027941 */ /* 0x000fea0003800000 */
.L_x_20341:
        /* <DEDUP_REMOVED lines=44> */
.L_x_20340:
[----:B------:R-:W-:Y:S05]  /*c660*/  BSYNC B1 ;  /* 0x0000000000017941 */ /* 0x000fea0003800000 */
.L_x_20339:
        /* <DEDUP_REMOVED lines=10> */
.L_x_20335:
[----:B------:R-:W-:Y:S05]  /*c710*/  BSYNC B0 ;  /* 0x0000000000007941 */ /* 0x000fea0003800000 */
.L_x_20334:
        /* <DEDUP_REMOVED lines=18> */
.L_x_20346:
[----:B------:R-:W-:-:S07]  /*c840*/  IMAD.MOV.U32 R143, RZ, RZ, R192 ;  /* 0x000000ffff8f7224 */ /* 0x000fce00078e00c0 */
.L_x_20347:
[----:B------:R-:W-:Y:S05]  /*c850*/  BSYNC B1 ;  /* 0x0000000000017941 */ /* 0x000fea0003800000 */
.L_x_20345:
        /* <DEDUP_REMOVED lines=16> */
.L_x_20351:
[----:B------:R-:W-:Y:S05]  /*c960*/  BSYNC B2 ;  /* 0x0000000000027941 */ /* 0x000fea0003800000 */
.L_x_20350:
        /* <DEDUP_REMOVED lines=44> */
.L_x_20349:
[----:B------:R-:W-:Y:S05]  /*cc30*/  BSYNC B1 ;  /* 0x0000000000017941 */ /* 0x000fea0003800000 */
.L_x_20348:
        /* <DEDUP_REMOVED lines=11> */
.L_x_20344:
[----:B------:R-:W-:Y:S05]  /*ccf0*/  BSYNC B0 ;  /* 0x0000000000007941 */ /* 0x000fea0003800000 */
.L_x_20343:
        /* <DEDUP_REMOVED lines=30> */
.L_x_20353:
[----:B------:R-:W-:Y:S05]  /*cee0*/  BSYNC B0 ;  /* 0x0000000000007941 */ /* 0x000fea0003800000 */
.L_x_20352:
        /* <DEDUP_REMOVED lines=22> */
.L_x_20357:
[----:B------:R-:W-:-:S07]  /*d050*/  MOV R152, R192 ;  /* 0x000000c000987202 */ /* 0x000fce0000000f00 */
.L_x_20358:
[----:B------:R-:W-:Y:S05]  /*d060*/  BSYNC B1 ;  /* 0x0000000000017941 */ /* 0x000fea0003800000 */
.L_x_20356:
        /* <DEDUP_REMOVED lines=16> */
.L_x_20362:
[----:B------:R-:W-:Y:S05]  /*d170*/  BSYNC B2 ;  /* 0x0000000000027941 */ /* 0x000fea0003800000 */
.L_x_20361:
        /* <DEDUP_REMOVED lines=43> */
.L_x_20360:
[----:B------:R-:W-:Y:S05]  /*d430*/  BSYNC B1 ;  /* 0x0000000000017941 */ /* 0x000fea0003800000 */
.L_x_20359:
        /* <DEDUP_REMOVED lines=10> */
.L_x_20355:
[----:B------:R-:W-:Y:S05]  /*d4e0*/  BSYNC B0 ;  /* 0x0000000000007941 */ /* 0x000fea0003800000 */
.L_x_20354:
        /* <DEDUP_REMOVED lines=18> */
.L_x_20366:
[----:B------:R-:W-:-:S07]  /*d610*/  IMAD.MOV.U32 R145, RZ, RZ, R192 ;  /* 0x000000ffff917224 */ /* 0x000fce00078e00c0 */
.L_x_20367:
[----:B------:R-:W-:Y:S05]  /*d620*/  BSYNC B1 ;  /* 0x0000000000017941 */ /* 0x000fea0003800000 */
.L_x_20365:
        /* <DEDUP_REMOVED lines=16> */
.L_x_20371:
[----:B------:R-:W-:Y:S05]  /*d730*/  BSYNC B2 ;  /* 0x0000000000027941 */ /* 0x000fea0003800000 */
.L_x_20370:
        /* <DEDUP_REMOVED lines=44> */
.L_x_20369:
[----:B------:R-:W-:Y:S05]  /*da00*/  BSYNC B1 ;  /* 0x0000000000017941 */ /* 0x000fea0003800000 */
.L_x_20368:
        /* <DEDUP_REMOVED lines=11> */
.L_x_20364:
[----:B------:R-:W-:Y:S05]  /*dac0*/  BSYNC B0 ;  /* 0x0000000000007941 */ /* 0x000fea0003800000 */
.L_x_20363:
        /* <DEDUP_REMOVED lines=18> */
.L_x_20375:
[----:B------:R-:W-:-:S07]  /*dbf0*/  IMAD.MOV.U32 R146, RZ, RZ, R192 ;  /* 0x000000ffff927224 */ /* 0x000fce00078e00c0 */
.L_x_20376:
[----:B------:R-:W-:Y:S05]  /*dc00*/  BSYNC B1 ;  /* 0x0000000000017941 */ /* 0x000fea0003800000 */
.L_x_20374:
        /* <DEDUP_REMOVED lines=16> */
.L_x_20380:
[----:B------:R-:W-:Y:S05]  /*dd10*/  BSYNC B2 ;  /* 0x0000000000027941 */ /* 0x000fea0003800000 */
.L_x_20379:
        /* <DEDUP_REMOVED lines=44> */
.L_x_20378:
[----:B------:R-:W-:Y:S05]  /*dfe0*/  BSYNC B1 ;  /* 0x0000000000017941 */ /* 0x000fea0003800000 */
.L_x_20377:
        /* <DEDUP_REMOVED lines=10> */
.L_x_20373:
[----:B------:R-:W-:Y:S05]  /*e090*/  BSYNC B0 ;  /* 0x0000000000007941 */ /* 0x000fea0003800000 */
.L_x_20372:
        /* <DEDUP_REMOVED lines=18> */
.L_x_20384:
[----:B------:R-:W-:-:S07]  /*e1c0*/  IMAD.MOV.U32 R147, RZ, RZ, R192 ;  /* 0x000000ffff937224 */ /* 0x000fce00078e00c0 */
.L_x_20385:
[----:B------:R-:W-:Y:S05]  /*e1d0*/  BSYNC B1 ;  /* 0x0000000000017941 */ /* 0x000fea0003800000 */
.L_x_20383:
        /* <DEDUP_REMOVED lines=16> */
.L_x_20389:
[----:B------:R-:W-:Y:S05]  /*e2e0*/  BSYNC B2 ;  /* 0x0000000000027941 */ /* 0x000fea0003800000 */
.L_x_20388:
        /* <DEDUP_REMOVED lines=44> */
.L_x_20387:
[----:B------:R-:W-:Y:S05]  /*e5b0*/  BSYNC B1 ;  /* 0x0000000000017941 */ /* 0x000fea0003800000 */
.L_x_20386:
        /* <DEDUP_REMOVED lines=11> */
.L_x_20382:
[----:B------:R-:W-:Y:S05]  /*e670*/  BSYNC B0 ;  /* 0x0000000000007941 */ /* 0x000fea0003800000 */
.L_x_20381:
        /* <DEDUP_REMOVED lines=18> */
.L_x_20393:
[----:B------:R-:W-:-:S07]  /*e7a0*/  IMAD.MOV.U32 R148, RZ, RZ, R192 ;  /* 0x000000ffff947224 */ /* 0x000fce00078e00c0 */
.L_x_20394:
[----:B------:R-:W-:Y:S05]  /*e7b0*/  BSYNC B1 ;  /* 0x0000000000017941 */ /* 0x000fea0003800000 */
.L_x_20392:
        /* <DEDUP_REMOVED lines=16> */
.L_x_20398:
[----:B------:R-:W-:Y:S05]  /*e8c0*/  BSYNC B2 ;  /* 0x0000000000027941 */ /* 0x000fea0003800000 */
.L_x_20397:
        /* <DEDUP_REMOVED lines=44> */
.L_x_20396:
[----:B------:R-:W-:Y:S05]  /*eb90*/  BSYNC B1 ;  /* 0x0000000000017941 */ /* 0x000fea0003800000 */
.L_x_20395:
        /* <DEDUP_REMOVED lines=10> */
.L_x_20391:
[----:B------:R-:W-:Y:S05]  /*ec40*/  BSYNC B0 ;  /* 0x0000000000007941 */ /* 0x000fea0003800000 */
.L_x_20390:
        /* <DEDUP_REMOVED lines=18> */
.L_x_20402:
[----:B------:R-:W-:-:S07]  /*ed70*/  IMAD.MOV.U32 R149, RZ, RZ, R192 ;  /* 0x000000ffff957224 */ /* 0x000fce00078e00c0 */
.L_x_20403:
[----:B------:R-:W-:Y:S05]  /*ed80*/  BSYNC B1 ;  /* 0x0000000000017941 */ /* 0x000fea0003800000 */
.L_x_20401:
        /* <DEDUP_REMOVED lines=16> */
.L_x_20407:
[----:B------:R-:W-:Y:S05]  /*ee90*/  BSYNC B2 ;  /* 0x0000000000027941 */ /* 0x000fea0003800000 */
.L_x_20406:
        /* <DEDUP_REMOVED lines=44> */
.L_x_20405:
[----:B------:R-:W-:Y:S05]  /*f160*/  BSYNC B1 ;  /* 0x0000000000017941 */ /* 0x000fea0003800000 */
.L_x_20404:
        /* <DEDUP_REMOVED lines=11> */
.L_x_20400:
[----:B------:R-:W-:Y:S05]  /*f220*/  BSYNC B0 ;  /* 0x0000000000007941 */ /* 0x000fea0003800000 */
.L_x_20399:
        /* <DEDUP_REMOVED lines=18> */
.L_x_20411:
[----:B------:R-:W-:-:S07]  /*f350*/  IMAD.MOV.U32 R154, RZ, RZ, R192 ;  /* 0x000000ffff9a7224 */ /* 0x000fce00078e00c0 */
.L_x_20412:
[----:B------:R-:W-:Y:S05]  /*f360*/  BSYNC B1 ;  /* 0x0000000000017941 */ /* 0x000fea0003800000 */
.L_x_20410:
        /* <DEDUP_REMOVED lines=16> */
.L_x_20416:
[----:B------:R-:W-:Y:S05]  /*f470*/  BSYNC B2 ;  /* 0x0000000000027941 */ /* 0x000fea0003800000 */
.L_x_20415:
        /* <DEDUP_REMOVED lines=44> */
.L_x_20414:
[----:B------:R-:W-:Y:S05]  /*f740*/  BSYNC B1 ;  /* 0x0000000000017941 */ /* 0x000fea0003800000 */
.L_x_20413:
        /* <DEDUP_REMOVED lines=10> */
.L_x_20409:
[----:B------:R-:W-:Y:S05]  /*f7f0*/  BSYNC B0 ;  /* 0x0000000000007941 */ /* 0x000fea0003800000 */
.L_x_20408:
        /* <DEDUP_REMOVED lines=18> */
.L_x_20420:
[----:B------:R-:W-:-:S07]  /*f920*/  IMAD.MOV.U32 R151, RZ, RZ, R192 ;  /* 0x000000ffff977224 */ /* 0x000fce00078e00c0 */
.L_x_20421:
[----:B------:R-:W-:Y:S05]  /*f930*/  BSYNC B1 ;  /* 0x0000000000017941 */ /* 0x000fea0003800000 */
.L_x_20419:
        /* <DEDUP_REMOVED lines=16> */
.L_x_20425:
[----:B------:R-:W-:Y:S05]  /*fa40*/  BSYNC B2 ;  /* 0x0000000000027941 */ /* 0x000fea0003800000 */
.L_x_20424:
        /* <DEDUP_REMOVED lines=44> */
.L_x_20423:
[----:B------:R-:W-:Y:S05]  /*fd10*/  BSYNC B1 ;  /* 0x0000000000017941 */ /* 0x000fea0003800000 */
.L_x_20422:
        /* <DEDUP_REMOVED lines=11> */
.L_x_20418:
[----:B------:R-:W-:Y:S05]  /*fdd0*/  BSYNC B0 ;  /* 0x0000000000007941 */ /* 0x000fea0003800000 */
.L_x_20417:
        /* <DEDUP_REMOVED lines=30> */
.L_x_20427:
[----:B------:R-:W-:Y:S05]  /*ffc0*/  BSYNC B0 ;  /* 0x0000000000007941 */ /* 0x000fea0003800000 */
.L_x_20426:
        /* <DEDUP_REMOVED lines=22> */
.L_x_20431:
[----:B------:R-:W-:-:S07]  /*10130*/  MOV R0, R192 ;  /* 0x000000c000007202 */ /* 0x000fce0000000f00 */
.L_x_20432:
[----:B------:R-:W-:Y:S05]  /*10140*/  BSYNC B1 ;  /* 0x0000000000017941 */ /* 0x000fea0003800000 */
.L_x_20430:
        /* <DEDUP_REMOVED lines=16> */
.L_x_20436:
[----:B------:R-:W-:Y:S05]  /*10250*/  BSYNC B2 ;  /* 0x0000000000027941 */ /* 0x000fea0003800000 */
.L_x_20435:
        /* <DEDUP_REMOVED lines=43> */
.L_x_20434:
[----:B------:R-:W-:Y:S05]  /*10510*/  BSYNC B1 ;  /* 0x0000000000017941 */ /* 0x000fea0003800000 */
.L_x_20433:
        /* <DEDUP_REMOVED lines=10> */
.L_x_20429:
[----:B------:R-:W-:Y:S05]  /*105c0*/  BSYNC B0 ;  /* 0x0000000000007941 */ /* 0x000fea0003800000 */
.L_x_20428:
        /* <DEDUP_REMOVED lines=18> */
.L_x_20440:
[----:B------:R-:W-:-:S07]  /*106f0*/  IMAD.MOV.U32 R0, RZ, RZ, R192 ;  /* 0x000000ffff007224 */ /* 0x000fce00078e00c0 */
.L_x_20441:
[----:B------:R-:W-:Y:S05]  /*10700*/  BSYNC B1 ;  /* 0x0000000000017941 */ /* 0x000fea0003800000 */
.L_x_20439:
        /* <DEDUP_REMOVED lines=16> */
.L_x_20445:
[----:B------:R-:W-:Y:S05]  /*10810*/  BSYNC B2 ;  /* 0x0000000000027941 */ /* 0x000fea0003800000 */
.L_x_20444:
        /* <DEDUP_REMOVED lines=44> */
.L_x_20443:
[----:B------:R-:W-:Y:S05]  /*10ae0*/  BSYNC B1 ;  /* 0x0000000000017941 */ /* 0x000fea0003800000 */
.L_x_20442:
        /* <DEDUP_REMOVED lines=11> */
.L_x_20438:
[----:B------:R-:W-:Y:S05]  /*10ba0*/  BSYNC B0 ;  /* 0x0000000000007941 */ /* 0x000fea0003800000 */
.L_x_20437:
        /* <DEDUP_REMOVED lines=18> */
.L_x_20449:
[----:B------:R-:W-:-:S07]  /*10cd0*/  IMAD.MOV.U32 R0, RZ, RZ, R192 ;  /* 0x000000ffff007224 */ /* 0x000fce00078e00c0 */
.L_x_20450:
[----:B------:R-:W-:Y:S05]  /*10ce0*/  BSYNC B1 ;  /* 0x0000000000017941 */ /* 0x000fea0003800000 */
.L_x_20448:
        /* <DEDUP_REMOVED lines=16> */
.L_x_20454:
[----:B------:R-:W-:Y:S05]  /*10df0*/  BSYNC B2 ;  /* 0x0000000000027941 */ /* 0x000fea0003800000 */
.L_x_20453:
        /* <DEDUP_REMOVED lines=44> */
.L_x_20452:
[----:B------:R-:W-:Y:S05]  /*110c0*/  BSYNC B1 ;  /* 0x0000000000017941 */ /* 0x000fea0003800000 */
.L_x_20451:
        /* <DEDUP_REMOVED lines=10> */
.L_x_20447:
[----:B------:R-:W-:Y:S05]  /*11170*/  BSYNC B0 ;  /* 0x0000000000007941 */ /* 0x000fea0003800000 */
.L_x_20446:
        /* <DEDUP_REMOVED lines=18> */
.L_x_20458:
[----:B------:R-:W-:-:S07]  /*112a0*/  IMAD.MOV.U32 R0, RZ, RZ, R192 ;  /* 0x000000ffff007224 */ /* 0x000fce00078e00c0 */
.L_x_20459:
[----:B------:R-:W-:Y:S05]  /*112b0*/  BSYNC B1 ;  /* 0x0000000000017941 */ /* 0x000fea0003800000 */
.L_x_20457:
        /* <DEDUP_REMOVED lines=16> */
.L_x_20463:
[----:B------:R-:W-:Y:S05]  /*113c0*/  BSYNC B2 ;  /* 0x0000000000027941 */ /* 0x000fea0003800000 */
.L_x_20462:
        /* <DEDUP_REMOVED lines=44> */
.L_x_20461:
[----:B------:R-:W-:Y:S05]  /*11690*/  BSYNC B1 ;  /* 0x0000000000017941 */ /* 0x000fea0003800000 */
.L_x_20460:
        /* <DEDUP_REMOVED lines=11> */
.L_x_20456:
[----:B------:R-:W-:Y:S05]  /*11750*/  BSYNC B0 ;  /* 0x0000000000007941 */ /* 0x000fea0003800000 */
.L_x_20455:
        /* <DEDUP_REMOVED lines=18> */
.L_x_20467:
[----:B------:R-:W-:-:S07]  /*11880*/  IMAD.MOV.U32 R0, RZ, RZ, R192 ;  /* 0x000000ffff007224 */ /* 0x000fce00078e00c0 */
.L_x_20468:
[----:B------:R-:W-:Y:S05]  /*11890*/  BSYNC B1 ;  /* 0x0000000000017941 */ /* 0x000fea0003800000 */
.L_x_20466:
        /* <DEDUP_REMOVED lines=16> */
.L_x_20472:
[----:B------:R-:W-:Y:S05]  /*119a0*/  BSYNC B2 ;  /* 0x0000000000027941 */ /* 0x000fea0003800000 */
.L_x_20471:
        /* <DEDUP_REMOVED lines=44> */
.L_x_20470:
[----:B------:R-:W-:Y:S05]  /*11c70*/  BSYNC B1 ;  /* 0x0000000000017941 */ /* 0x000fea0003800000 */
.L_x_20469:
        /* <DEDUP_REMOVED lines=10> */
.L_x_20465:
[----:B------:R-:W-:Y:S05]  /*11d20*/  BSYNC B0 ;  /* 0x0000000000007941 */ /* 0x000fea0003800000 */
.L_x_20464:
        /* <DEDUP_REMOVED lines=18> */
.L_x_20476:
[----:B------:R-:W-:-:S07]  /*11e50*/  IMAD.MOV.U32 R0, RZ, RZ, R192 ;  /* 0x000000ffff007224 */ /* 0x000fce00078e00c0 */
.L_x_20477:
[----:B------:R-:W-:Y:S05]  /*11e60*/  BSYNC B1 ;  /* 0x0000000000017941 */ /* 0x000fea0003800000 */
.L_x_20475:
        /* <DEDUP_REMOVED lines=16> */
.L_x_20481:
[----:B------:R-:W-:Y:S05]  /*11f70*/  BSYNC B2 ;  /* 0x0000000000027941 */ /* 0x000fea0003800000 */
.L_x_20480:
        /* <DEDUP_REMOVED lines=44> */
.L_x_20479:
[----:B------:R-:W-:Y:S05]  /*12240*/  BSYNC B1 ;  /* 0x0000000000017941 */ /* 0x000fea0003800000 */
.L_x_20478:
        /* <DEDUP_REMOVED lines=11> */
.L_x_20474:
[----:B------:R-:W-:Y:S05]  /*12300*/  BSYNC B0 ;  /* 0x0000000000007941 */ /* 0x000fea0003800000 */
.L_x_20473:
        /* <DEDUP_REMOVED lines=18> */
.L_x_20485:
[----:B------:R-:W-:-:S07]  /*12430*/  IMAD.MOV.U32 R0, RZ, RZ, R192 ;  /* 0x000000ffff007224 */ /* 0x000fce00078e00c0 */
.L_x_20486:
[----:B------:R-:W-:Y:S05]  /*12440*/  BSYNC B1 ;  /* 0x0000000000017941 */ /* 0x000fea0003800000 */
.L_x_20484:
        /* <DEDUP_REMOVED lines=16> */
.L_x_20490:
[----:B------:R-:W-:Y:S05]  /*12550*/  BSYNC B2 ;  /* 0x0000000000027941 */ /* 0x000fea0003800000 */
.L_x_20489:
        /* <DEDUP_REMOVED lines=44> */
.L_x_20488:
[----:B------:R-:W-:Y:S05]  /*12820*/  BSYNC B1 ;  /* 0x0000000000017941 */ /* 0x000fea0003800000 */
.L_x_20487:
        /* <DEDUP_REMOVED lines=10> */
.L_x_20483:
[----:B------:R-:W-:Y:S05]  /*128d0*/  BSYNC B0 ;  /* 0x0000000000007941 */ /* 0x000fea0003800000 */
.L_x_20482:
        /* <DEDUP_REMOVED lines=18> */
.L_x_20494:
[----:B------:R-:W-:-:S07]  /*12a00*/  IMAD.MOV.U32 R0, RZ, RZ, R192 ;  /* 0x000000ffff007224 */ /* 0x000fce00078e00c0 */
.L_x_20495:
[----:B------:R-:W-:Y:S05]  /*12a10*/  BSYNC B1 ;  /* 0x0000000000017941 */ /* 0x000fea0003800000 */
.L_x_20493:
        /* <DEDUP_REMOVED lines=16> */
.L_x_20499:
[----:B------:R-:W-:Y:S05]  /*12b20*/  BSYNC B2 ;  /* 0x0000000000027941 */ /* 0x000fea0003800000 */
.L_x_20498:
        /* <DEDUP_REMOVED lines=44> */
.L_x_20497:
[----:B------:R-:W-:Y:S05]  /*12df0*/  BSYNC B1 ;  /* 0x0000000000017941 */ /* 0x000fea0003800000 */
.L_x_20496:
        /* <DEDUP_REMOVED lines=11> */
.L_x_20492:
[----:B------:R-:W-:Y:S05]  /*12eb0*/  BSYNC B0 ;  /* 0x0000000000007941 */ /* 0x000fea0003800000 */
.L_x_20491:
[----:B------:R-:W-:Y:S01]  /*12ec0*/  FADD.FTZ R0, RZ, R112 ;  /* 0x00000070ff007221 */ /* 0x000fe20000010000 */
[----:B------:R-:W-:Y:S01]  /*12ed0*/  IMAD.WIDE.U32 R162, R211, 0x20, R162 ;  /* 0x00000020d3a27825 */ /* 0x000fe200078e00a2 */
[----:B------:R-:W-:Y:S01]  /*12ee0*/  BSSY B0, `(.L_x_20500) ;  /* 0x0000047000007945 */ /* 0x000fe20003800000 */
[----:B------:R-:W-:Y:S02]  /*12ef0*/  LOP3.LUT P0, RZ, R164, 0x1f, RZ, 0xc0, !PT ;  /* 0x0000001fa4ff7812 */ /* 0x000fe4000780c0ff */
        /* <DEDUP_REMOVED lines=69> */
.L_x_20501:
[----:B------:R-:W-:Y:S05]  /*13350*/  BSYNC B0 ;  /* 0x0000000000007941 */ /* 0x000fea0003800000 */
.L_x_20500:
        /* <DEDUP_REMOVED lines=120> */
.L_x_20517:
        /* <DEDUP_REMOVED lines=17> */
[----:B------:R-:W-:Y:S01]  /*13bf0*/  FSEL R205, R205, RZ, !P2 ;  /* 0x000000ffcdcd7208 */ /* 0x000fe20005000000 */
[----:B------:R-:W-:-:S04]  /*13c00*/  VIADD R207, R207, 0xffffffff ;  /* 0xffffffffcfcf7836 */ /* 0x000fc80000000000 */
        /* <DEDUP_REMOVED lines=8> */
[----:B------:R-:W-:Y:S01]  /*13c90*/  FMUL.FTZ R115, R203, R112 ;  /* 0x00000070cb737220 */ /* 0x000fe20000410000 */
[----:B------:R-:W-:Y:S02]  /*13ca0*/  IMAD R206, R207, R206, RZ ;  /* 0x000000cecfce7224 */ /* 0x000fe400078e02ff */
[C---:B------:R-:W-:Y:S01]  /*13cb0*/  FMUL.FTZ R117, R203.reuse, R114 ;  /* 0x00000072cb757220 */ /* 0x040fe20000410000 */
[C---:B------:R-:W-:Y:S01]  /*13cc0*/  FMUL.FTZ R121, R203.reuse, R240 ;  /* 0x000000f0cb797220 */ /* 0x040fe20000410000 */
[C---:B------:R-:W-:Y:S01]  /*13cd0*/  FMUL.FTZ R188, R203.reuse, R188 ;  /* 0x000000bccbbc7220 */ /* 0x040fe20000410000 */
[----:B------:R-:W-:Y:S01]  /*13ce0*/  FMUL.FTZ R236, R203, R236 ;  /* 0x000000eccbec7220 */ /* 0x000fe20000410000 */
[----:B------:R-:W-:Y:S01]  /*13cf0*/  FADD.FTZ R242, -R205, R119 ;  /* 0x00000077cdf27221 */ /* 0x000fe20000010100 */
[----:B------:R-:W-:Y:S01]  /*13d00*/  FMUL.FTZ R119, R203, R116 ;  /* 0x00000074cb777220 */ /* 0x000fe20000410000 */
[----:B------:R-:W-:Y:S01]  /*13d10*/  FFMA.FTZ R112, R48, R115, R96 ;  /* 0x0000007330707223 */ /* 0x000fe20000010060 */
[----:B------:R-:W-:Y:S01]  /*13d20*/  FFMA.FTZ R116, R50, R117, R98 ;  /* 0x0000007532747223 */ /* 0x000fe20000010062 */
[----:B------:R-:W-:Y:S01]  /*13d30*/  FFMA.FTZ R115, R46, R121, R94 ;  /* 0x000000792e737223 */ /* 0x000fe2000001005e */
[----:B------:R-:W-:Y:S01]  /*13d40*/  SHF.R.S32.HI R113, RZ, 0x1f, R206 ;  /* 0x0000001fff717819 */ /* 0x000fe200000114ce */
[----:B------:R-:W-:Y:S01]  /*13d50*/  FFMA.FTZ R121, R51, R236, R99 ;  /* 0x000000ec33797223 */ /* 0x000fe20000010063 */
[----:B------:R-:W-:Y:S01]  /*13d60*/  FFMA.FTZ R117, R49, R188, R97 ;  /* 0x000000bc31757223 */ /* 0x000fe20000010061 */
[----:B------:R-:W-:Y:S01]  /*13d70*/  FFMA.FTZ R114, R44, R119, R92 ;  /* 0x000000772c727223 */ /* 0x000fe2000001005c */
[----:B------:R-:W-:Y:S01]  /*13d80*/  LEA.HI R119, R113, R206, RZ, 0x3 ;  /* 0x000000ce71777211 */ /* 0x000fe200078f18ff */
[----:B------:R-:W-:Y:S01]  /*13d90*/  FMUL.FTZ R238, R203, R238 ;  /* 0x000000eecbee7220 */ /* 0x000fe20000410000 */
[----:B------:R-:W-:Y:S01]  /*13da0*/  F2FP.BF16.F32.PACK_AB R113, R121, R116 ;  /* 0x000000747971723e */ /* 0x000fe200000010ff */
[----:B------:R-:W-:Y:S01]  /*13db0*/  FMUL.FTZ R242, R203, R242 ;  /* 0x000000f2cbf27220 */ /* 0x000fe20000410000 */
[----:B------:R-:W-:Y:S01]  /*13dc0*/  F2FP.BF16.F32.PACK_AB R112, R117, R112 ;  /* 0x000000707570723e */ /* 0x000fe200000010ff */
[C---:B------:R-:W-:Y:S01]  /*13dd0*/  FADD.FTZ R210, -R205.reuse, R132 ;  /* 0x00000084cdd27221 */ /* 0x040fe20000010100 */
[----:B------:R-:W0:Y:S01]  /*13de0*/  LDC.64 R116, c[0x0][0x2b8] ;  /* 0x0000ae00ff747b82 */ /* 0x000e220000000a00 */
[----:B------:R-:W-:Y:S01]  /*13df0*/  LOP3.LUT R188, R164, 0x1f, RZ, 0xc0, !PT ;  /* 0x0000001fa4bc7812 */ /* 0x000fe200078ec0ff */
[C---:B------:R-:W-:Y:S01]  /*13e00*/  FADD.FTZ R120, -R205.reuse, R120 ;  /* 0x00000078cd787221 */ /* 0x040fe20000010100 */
[C---:B------:R-:W-:Y:S01]  /*13e10*/  FADD.FTZ R118, -R205.reuse, R123 ;  /* 0x0000007bcd767221 */ /* 0x040fe20000010100 */
[----:B------:R-:W-:Y:S01]  /*13e20*/  FADD.FTZ R132, -R205, R133 ;  /* 0x00000085cd847221 */ /* 0x000fe20000010100 */
[----:B------:R-:W-:Y:S01]  /*13e30*/  FFMA.FTZ R242, R47, R242, R95 ;  /* 0x000000f22ff27223 */ /* 0x000fe2000001005f */
        /* <DEDUP_REMOVED lines=39> */
[----:B------:R-:W-:Y:S01]  /*140b0*/  IADD3 R135, R133, 0x20, RZ ;  /* 0x0000002085877810 */ /* 0x000fe20007ffe0ff */
[----:B------:R-:W-:Y:S01]  /*140c0*/  FMUL.FTZ R207, R203, R126 ;  /* 0x0000007ecbcf7220 */ /* 0x000fe20000410000 */
[----:B------:R-:W-:Y:S01]  /*140d0*/  F2FP.BF16.F32.PACK_AB R115, R242, R115 ;  /* 0x00000073f273723e */ /* 0x000fe200000010ff */
[----:B0-----:R-:W-:Y:S01]  /*140e0*/  IMAD.WIDE.U32 R118, R133, 0x10, R116 ;  /* 0x0000001085767825 */ /* 0x001fe200078e0074 */
[----:B------:R-:W-:-:S03]  /*140f0*/  F2FP.BF16.F32.PACK_AB R114, R123, R114 ;  /* 0x000000727b72723e */ /* 0x000fc600000010ff */
[C---:B------:R-:W-:Y:S01]  /*14100*/  FMUL.FTZ R206, R203.reuse, R0 ;  /* 0x00000000cbce7220 */ /* 0x040fe20000410000 */
[C---:B------:R-:W-:Y:S01]  /*14110*/  FMUL.FTZ R205, R203.reuse, R124 ;  /* 0x0000007ccbcd7220 */ /* 0x040fe20000410000 */
        /* <DEDUP_REMOVED lines=37> */
[C---:B------:R-:W-:Y:S01]  /*14370*/  VIADD R141, R133.reuse, 0x80 ;  /* 0x00000080858d7836 */ /* 0x040fe20000000000 */
[----:B------:R-:W-:Y:S01]  /*14380*/  IADD3 R203, R133, 0xa0, RZ ;  /* 0x000000a085cb7810 */ /* 0x000fe20007ffe0ff */
        /* <DEDUP_REMOVED lines=71> */
.L_x_20504:
[----:B------:R-:W-:Y:S05]  /*14800*/  BSYNC B0 ;  /* 0x0000000000007941 */ /* 0x000fea0003800000 */
.L_x_20503:
[----:B0-----:R-:W0:Y:S02]  /*14810*/  LDC.64 R112, c[0x0][0x210] ;  /* 0x00008400ff707b82 */ /* 0x001e240000000a00 */
[----:B0-----:R-:W-:-:S05]  /*14820*/  IMAD R165, R112, 0x4, R165 ;  /* 0x0000000470a57824 */ /* 0x001fca00078e02a5 */
[----:B------:R-:W-:-:S13]  /*14830*/  ISETP.GE.AND P0, PT, R165, R113, PT ;  /* 0x00000071a500720c */ /* 0x000fda0003f06270 */
[----:B------:R-:W-:Y:S05]  /*14840*/  @!P0 BRA `(.L_x_20505) ;  /* 0xfffffec000588947 */ /* 0x000fea000383ffff */
[----:B------:R-:W-:Y:S05]  /*14850*/  EXIT ;  /* 0x000000000000794d */ /* 0x000fea0003800000 */
.L_x_20502:
[----:B------:R-:W-:Y:S01]  /*14860*/  HFMA2.MMA R212, -RZ, RZ, 0, 1.847743988037109375e-06 ;  /* 0x0000001fffd47435 */ /* 0x000fe200000001ff */
[----:B------:R-:W-:Y:S01]  /*14870*/  BSSY B0, `(.L_x_20506) ;  /* 0x0000007000007945 */ /* 0x000fe20003800000 */
[----:B------:R-:W-:Y:S01]  /*14880*/  MOV R210, R0 ;  /* 0x0000000000d27202 */ /* 0x000fe20000000f00 */
[----:B------:R-:W-:Y:S02]  /*14890*/  IMAD.MOV.U32 R211, RZ, RZ, 0x1 ;  /* 0x00000001ffd37424 */ /* 0x000fe400078e00ff */
[----:B------:R-:W-:-:S07]  /*148a0*/  IMAD.MOV.U32 R209, RZ, RZ, -0x1 ;  /* 0xffffffffffd17424 */ /* 0x000fce00078e00ff */
[----:B0-----:R-:W-:Y:S05]  /*148b0*/  WARPSYNC.COLLECTIVE R209, `(.L_x_20507) ;  /* 0x00000000d1087348 */ /* 0x001fea0003c00000 */
[----:B------:R1:W2:Y:S02]  /*148c0*/  SHFL.BFLY P1, R204, R210, R211, R212 ;  /* 0x0c0000d3d2cc7389 */ /* 0x0002a400000200d4 */
[----:B012---:R-:W-:Y:S01]  /*148d0*/  ENDCOLLECTIVE ;  /* 0x000000000000791b */ /* 0x007fe20003800000 */
.L_x_20507:
[----:B------:R-:W-:Y:S05]  /*148e0*/  BSYNC B0 ;  /* 0x0000000000007941 */ /* 0x000fea0003800000 */
.L_x_20506:
        /* <DEDUP_REMOVED lines=10> */
.L_x_20508:
[----:B------:R-:W-:Y:S02]  /*14990*/  IMAD.MOV.U32 R211, RZ, RZ, 0x4 ;  /* 0x00000004ffd37424 */ /* 0x000fe400078e00ff */
[----:B------:R-:W-:-:S04]  /*149a0*/  IMAD.MOV.U32 R160, RZ, RZ, R204 ;  /* 0x000000ffffa07224 */ /* 0x000fc800078e00cc */
[----:B------:R-:W-:-:S05]  /*149b0*/  FADD.FTZ R160, R161, R160 ;  /* 0x000000a0a1a07221 */ /* 0x000fca0000010000 */
[----:B------:R-:W-:-:S07]  /*149c0*/  MOV R210, R160 ;  /* 0x000000a000d27202 */ /* 0x000fce0000000f00 */
[----:B------:R-:W-:Y:S05]  /*149d0*/  WARPSYNC.COLLECTIVE R209, `(.L_x_20509) ;  /* 0x00000000d1087348 */ /* 0x000fea0003c00000 */
[----:B------:R0:W1:Y:S02]  /*149e0*/  SHFL.BFLY P1, R204, R210, R211, R212 ;  /* 0x0c0000d3d2cc7389 */ /* 0x00006400000200d4 */
[----:B01----:R-:W-:Y:S01]  /*149f0*/  ENDCOLLECTIVE ;  /* 0x000000000000791b */ /* 0x003fe20003800000 */
.L_x_20509:
[----:B------:R-:W-:Y:S01]  /*14a00*/  HFMA2.MMA R211, -RZ, RZ, 0, 4.76837158203125e-07 ;  /* 0x00000008ffd37435 */ /* 0x000fe200000001ff */
[----:B------:R-:W-:-:S05]  /*14a10*/  MOV R163, R204 ;  /* 0x000000cc00a37202 */ /* 0x000fca0000000f00 */
[----:B------:R-:W-:-:S04]  /*14a20*/  FADD.FTZ R163, R160, R163 ;  /* 0x000000a3a0a37221 */ /* 0x000fc80000010000 */
[----:B------:R-:W-:-:S07]  /*14a30*/  IMAD.MOV.U32 R210, RZ, RZ, R163 ;  /* 0x000000ffffd27224 */ /* 0x000fce00078e00a3 */
[----:B------:R-:W-:Y:S05]  /*14a40*/  WARPSYNC.COLLECTIVE R209, `(.L_x_20510) ;  /* 0x00000000d1087348 */ /* 0x000fea0003c00000 */
[----:B------:R0:W1:Y:S02]  /*14a50*/  SHFL.BFLY P1, R204, R210, R211, R212 ;  /* 0x0c0000d3d2cc7389 */ /* 0x00006400000200d4 */
[----:B01----:R-:W-:Y:S01]  /*14a60*/  ENDCOLLECTIVE ;  /* 0x000000000000791b */ /* 0x003fe20003800000 */
.L_x_20510:
[----:B------:R-:W-:Y:S02]  /*14a70*/  IMAD.MOV.U32 R211, RZ, RZ, 0x10 ;  /* 0x00000010ffd37424 */ /* 0x000fe400078e00ff */
[----:B------:R-:W-:-:S04]  /*14a80*/  IMAD.MOV.U32 R162, RZ, RZ, R204 ;  /* 0x000000ffffa27224 */ /* 0x000fc800078e00cc */
[----:B------:R-:W-:-:S05]  /*14a90*/  FADD.FTZ R162, R163, R162 ;  /* 0x000000a2a3a27221 */ /* 0x000fca0000010000 */
[----:B------:R-:W-:-:S07]  /*14aa0*/  MOV R210, R162 ;  /* 0x000000a200d27202 */ /* 0x000fce0000000f00 */
[----:B------:R-:W-:Y:S05]  /*14ab0*/  WARPSYNC.COLLECTIVE R209, `(.L_x_20511) ;  /* 0x00000000d1087348 */ /* 0x000fea0003c00000 */
[----:B------:R0:W1:Y:S02]  /*14ac0*/  SHFL.BFLY P1, R204, R210, R211, R212 ;  /* 0x0c0000d3d2cc7389 */ /* 0x00006400000200d4 */
[----:B01----:R-:W-:Y:S01]  /*14ad0*/  ENDCOLLECTIVE ;  /* 0x000000000000791b */ /* 0x003fe20003800000 */
.L_x_20511:
        /* <DEDUP_REMOVED lines=104> */
.L_x_20512:
[----:B------:R-:W-:Y:S02]  /*15160*/  IMAD.MOV.U32 R211, RZ, RZ, 0x2 ;  /* 0x00000002ffd37424 */ /* 0x000fe400078e00ff */
[----:B------:R-:W-:-:S04]  /*15170*/  IMAD.MOV.U32 R161, RZ, RZ, R204 ;  /* 0x000000ffffa17224 */ /* 0x000fc800078e00cc */
[----:B------:R-:W-:-:S05]  /*15180*/  FADD.FTZ R161, R0, R161 ;  /* 0x000000a100a17221 */ /* 0x000fca0000010000 */
[----:B------:R-:W-:-:S07]  /*15190*/  MOV R210, R161 ;  /* 0x000000a100d27202 */ /* 0x000fce0000000f00 */
[----:B------:R-:W-:Y:S05]  /*151a0*/  WARPSYNC.COLLECTIVE R209, `(.L_x_20513) ;  /* 0x00000000d1087348 */ /* 0x000fea0003c00000 */
[----:B------:R0:W1:Y:S02]  /*151b0*/  SHFL.BFLY P1, R204, R210, R211, R212 ;  /* 0x0c0000d3d2cc7389 */ /* 0x00006400000200d4 */
[----:B01----:R-:W-:Y:S01]  /*151c0*/  ENDCOLLECTIVE ;  /* 0x000000000000791b */ /* 0x003fe20003800000 */
.L_x_20513:
[----:B------:R-:W-:Y:S01]  /*151d0*/  HFMA2.MMA R211, -RZ, RZ, 0, 2.384185791015625e-07 ;  /* 0x00000004ffd37435 */ /* 0x000fe200000001ff */
[----:B------:R-:W-:-:S05]  /*151e0*/  MOV R160, R204 ;  /* 0x000000cc00a07202 */ /* 0x000fca0000000f00 */
[----:B------:R-:W-:-:S04]  /*151f0*/  FADD.FTZ R160, R161, R160 ;  /* 0x000000a0a1a07221 */ /* 0x000fc80000010000 */
[----:B------:R-:W-:-:S07]  /*15200*/  IMAD.MOV.U32 R210, RZ, RZ, R160 ;  /* 0x000000ffffd27224 */ /* 0x000fce00078e00a0 */
[----:B------:R-:W-:Y:S05]  /*15210*/  WARPSYNC.COLLECTIVE R209, `(.L_x_20514) ;  /* 0x00000000d1087348 */ /* 0x000fea0003c00000 */
[----:B------:R0:W1:Y:S02]  /*15220*/  SHFL.BFLY P1, R204, R210, R211, R212 ;  /* 0x0c0000d3d2cc7389 */ /* 0x00006400000200d4 */
[----:B01----:R-:W-:Y:S01]  /*15230*/  ENDCOLLECTIVE ;  /* 0x000000000000791b */ /* 0x003fe20003800000 */
.L_x_20514:
[----:B------:R-:W-:Y:S02]  /*15240*/  IMAD.MOV.U32 R211, RZ, RZ, 0x8 ;  /* 0x00000008ffd37424 */ /* 0x000fe400078e00ff */
[----:B------:R-:W-:-:S04]  /*15250*/  IMAD.MOV.U32 R163, RZ, RZ, R204 ;  /* 0x000000ffffa37224 */ /* 0x000fc800078e00cc */
[----:B------:R-:W-:-:S05]  /*15260*/  FADD.FTZ R163, R160, R163 ;  /* 0x000000a3a0a37221 */ /* 0x000fca0000010000 */
[----:B------:R-:W-:-:S07]  /*15270*/  MOV R210, R163 ;  /* 0x000000a300d27202 */ /* 0x000fce0000000f00 */
[----:B------:R-:W-:Y:S05]  /*15280*/  WARPSYNC.COLLECTIVE R209, `(.L_x_20515) ;  /* 0x00000000d1087348 */ /* 0x000fea0003c00000 */
[----:B------:R0:W1:Y:S02]  /*15290*/  SHFL.BFLY P1, R204, R210, R211, R212 ;  /* 0x0c0000d3d2cc7389 */ /* 0x00006400000200d4 */
[----:B01----:R-:W-:Y:S01]  /*152a0*/  ENDCOLLECTIVE ;  /* 0x000000000000791b */ /* 0x003fe20003800000 */
.L_x_20515:
[----:B------:R-:W-:Y:S01]  /*152b0*/  HFMA2.MMA R211, -RZ, RZ, 0, 9.5367431640625e-07 ;  /* 0x00000010ffd37435 */ /* 0x000fe200000001ff */
[----:B------:R-:W-:-:S05]  /*152c0*/  MOV R162, R204 ;  /* 0x000000cc00a27202 */ /* 0x000fca0000000f00 */
[----:B------:R-:W-:-:S04]  /*152d0*/  FADD.FTZ R203, R163, R162 ;  /* 0x000000a2a3cb7221 */ /* 0x000fc80000010000 */
[----:B------:R-:W-:-:S07]  /*152e0*/  IMAD.MOV.U32 R210, RZ, RZ, R203 ;  /* 0x000000ffffd27224 */ /* 0x000fce00078e00cb */
[----:B------:R-:W-:Y:S05]  /*152f0*/  WARPSYNC.COLLECTIVE R209, `(.L_x_20516) ;  /* 0x00000000d1087348 */ /* 0x000fea0003c00000 */
[----:B------:R0:W1:Y:S02]  /*15300*/  SHFL.BFLY P1, R204, R210, R211, R212 ;  /* 0x0c0000d3d2cc7389 */ /* 0x00006400000200d4 */
[----:B01----:R-:W-:Y:S01]  /*15310*/  ENDCOLLECTIVE ;  /* 0x000000000000791b */ /* 0x003fe20003800000 */
.L_x_20516:
[----:B------:R-:W-:Y:S05]  /*15320*/  BRA `(.L_x_20517) ;  /* 0xffffffe400ec7947 */ /* 0x000fea000383ffff */
.L_x_20518:
        /* <DEDUP_REMOVED lines=13> */
.L_x_44410:


//--------------------- .text._ZN10layer_norm13ln_fwd_kernelINS_13Kernel_traitsIf13__nv_bfloat16fS2_fjLj1536ELj1ELj4ELj1ELj16ENS_18Kernel_traits_baseILj1536EfS2_fS2_fjLj128EEEEELb1ELb1ELb0ELb0EEEvNS_9FwdParamsE --------------------------
	.section	.text._ZN10layer_norm13ln_fwd_kernelINS_13Kernel_traitsIf13__nv_bfloat16fS2_fjLj1536ELj1ELj4ELj1ELj16ENS_18Kernel_traits_baseILj1536EfS2_fS2_fjLj128EEEEELb1ELb1ELb0ELb0EEEvNS_9FwdParamsE,"ax",@progbits
	.align	128
        .global         _ZN10layer_norm13ln_fwd_kernelINS_13Kernel_traitsIf13__nv_bfloat16fS2_fjLj1536ELj1ELj4ELj1ELj16ENS_18Kernel_traits_baseILj1536EfS2_fS2_fjLj128EEEEELb1ELb1ELb0ELb0EEEvNS_9FwdParamsE
        .type           _ZN10layer_norm13ln_fwd_kernelINS_13Kernel_traitsIf13__nv_bfloat16fS2_fjLj1536ELj1ELj4ELj1ELj16ENS_18Kernel_traits_baseILj1536EfS2_fS2_fjLj128EEEEELb1ELb1ELb0ELb0EEEvNS_9FwdParamsE,@function
        .size           _ZN10layer_norm13ln_fwd_kernelINS_13Kernel_traitsIf13__nv_bfloat16fS2_fjLj1536ELj1ELj4ELj1ELj16ENS_18Kernel_traits_baseILj1536EfS2_fS2_fjLj128EEEEELb1ELb1ELb0ELb0EEEvNS_9FwdParamsE,(.L_x_44411 - _ZN10layer_norm13ln_fwd_kernelINS_13Kernel_traitsIf13__nv_bfloat16fS2_fjLj1536ELj1ELj4ELj1ELj16ENS_18Kernel_traits_baseILj1536EfS2_fS2_fjLj128EEEEELb1ELb1ELb0ELb0EEEvNS_9FwdParamsE)
        .other          _ZN10layer_norm13ln_fwd_kernelINS_13Kernel_traitsIf13__nv_bfloat16fS2_fjLj1536ELj1ELj4ELj1ELj16ENS_18Kernel_traits_baseILj1536EfS2_fS2_fjLj128EEEEELb1ELb1ELb0ELb0EEEvNS_9FwdParamsE,@"STO_CUDA_ENTRY STV_DEFAULT"
_ZN10layer_norm13ln_fwd_kernelINS_13Kernel_traitsIf13__nv_bfloat16fS2_fjLj1536ELj1ELj4ELj1ELj16ENS_18Kernel_traits_baseILj1536EfS2_fS2_fjLj128EEEEELb1ELb1ELb0ELb0EEEvNS_9FwdParamsE:
.text._ZN10layer_norm13ln_fwd_kernelINS_13Kernel_traitsIf13__nv_bfloat16fS2_fjLj1536ELj1ELj4ELj1ELj16ENS_18Kernel_traits_baseILj1536EfS2_fS2_fjLj128EEEEELb1ELb1ELb0ELb0EEEvNS_9FwdParamsE:
        /* <DEDUP_REMOVED lines=56> */
[----:B------:R-:W-:Y:S02]  /*0380*/  LOP3.LUT R8, R3, UR15, R6, 0x96, !PT ;  /* 0x0000000f03087c12 */ /* 0x000fe4000f8e9606 */
[----:B----4-:R-:W-:-:S04]  /*0390*/  SHF.R.S32.HI R3, RZ, 0x1f, R10 ;  /* 0x0000001fff037819 */ /* 0x010fc8000001140a */
[----:B------:R-:W-:Y:S02]  /*03a0*/  LEA.HI R213, R3, R10, RZ, 0x3 ;  /* 0x0000000a03d57211 */ /* 0x000fe400078f18ff */
[----:B------:R-:W-:-:S04]  /*03b0*/  LOP3.LUT R10, R11, 0x1f, RZ, 0x3c, !PT ;  /* 0x0000001f0b0a7812 */ /* 0x000fc800078e3cff */
[----:B------:R-:W-:-:S04]  /*03c0*/  LEA.HI.SX32 R213, R213, R10, 0x1d ;  /* 0x0000000ad5d57211 */ /* 0x000fc800078feaff */
[C---:B------:R-:W-:Y:S02]  /*03d0*/  LOP3.LUT P6, RZ, R213.reuse, 0xffffffe0, RZ, 0xc0, !PT ;  /* 0xffffffe0d5ff7812 */ /* 0x040fe400078cc0ff */
[C---:B------:R-:W-:Y:S02]  /*03e0*/  ISETP.GE.U32.AND P5, PT, R213.reuse, 0x40, PT ;  /* 0x00000040d500780c */ /* 0x040fe40003fa6070 */
[----:B------:R-:W-:Y:S01]  /*03f0*/  ISETP.GE.U32.AND P4, PT, R213, 0x60, PT ;  /* 0x00000060d500780c */ /* 0x000fe20003f86070 */
[----:B------:R-:W-:Y:S01]  /*0400*/  UIADD3 UR16, UR7, -0x56f99767, URZ ;  /* 0xa906689907107890 */ /* 0x000fe2000fffe03f */
[----:B------:R-:W-:Y:S01]  /*0410*/  IMAD.WIDE.U32 R6, R7, -0x2daee0ad, RZ ;  /* 0xd2511f5307067825 */ /* 0x000fe200078e00ff */
[----:B------:R-:W-:-:S06]  /*0420*/  UIADD3 UR17, UR6, 0x1715609d, URZ ;  /* 0x1715609d06117890 */ /* 0x000fcc000fffe03f */
[----:B------:R-:W-:Y:S01]  /*0430*/  @P6 LOP3.LUT R211, R211, 0x8, RZ, 0xfc, !PT ;  /* 0x00000008d3d36812 */ /* 0x000fe200078efcff */
[----:B------:R-:W-:-:S03]  /*0440*/  IMAD.WIDE.U32 R8, R8, -0x326172a9, RZ ;  /* 0xcd9e8d5708087825 */ /* 0x000fc600078e00ff */
[----:B------:R-:W-:-:S04]  /*0450*/  LOP3.LUT R211, R211, 0xfffffeff, RZ, 0xc0, !PT ;  /* 0xfffffeffd3d37812 */ /* 0x000fc800078ec0ff */
        /* <DEDUP_REMOVED lines=48> */
.L_x_20520:
[----:B------:R-:W-:Y:S05]  /*0760*/  BSYNC B0 ;  /* 0x0000000000007941 */ /* 0x000fea0003800000 */
.L_x_20519:
        /* <DEDUP_REMOVED lines=23> */
.L_x_20522:
[----:B------:R-:W-:Y:S05]  /*08e0*/  BSYNC B0 ;  /* 0x0000000000007941 */ /* 0x000fea0003800000 */
.L_x_20521:
        /* <DEDUP_REMOVED lines=23> */
.L_x_20524:
[----:B------:R-:W-:Y:S05]  /*0a60*/  BSYNC B0 ;  /* 0x0000000000007941 */ /* 0x000fea0003800000 */
.L_x_20523:
        /* <DEDUP_REMOVED lines=23> */
.L_x_20526:
[----:B------:R-:W-:Y:S05]  /*0be0*/  BSYNC B0 ;  /* 0x0000000000007941 */ /* 0x000fea0003800000 */
.L_x_20525:
        /* <DEDUP_REMOVED lines=23> */
.L_x_20528:
[----:B------:R-:W-:Y:S05]  /*0d60*/  BSYNC B0 ;  /* 0x0000000000007941 */ /* 0x000fea0003800000 */
.L_x_20527:
        /* <DEDUP_REMOVED lines=30> */
.L_x_20530:
[----:B------:R-:W-:Y:S05]  /*0f50*/  BSYNC B0 ;  /* 0x0000000000007941 */ /* 0x000fea0003800000 */
.L_x_20529:
[----:B------:R-:W-:Y:S01]  /*0f60*/  ULDC UR25, c[0x0][0x214] ;  /* 0x0000850000197ab9 */ /* 0x000fe20000000800 */
[----:B------:R-:W-:Y:S02]  /*0f70*/  LOP3.LUT R155, R155, UR23, R152, 0x96, !PT ;  /* 0x000000179b9b7c12 */ /* 0x000fe4000f8e9698 */
[----:B------:R-:W-:-:S13]  /*0f80*/  ISETP.GE.AND P0, PT, R212, UR25, PT ;  /* 0x00000019d4007c0c */ /* 0x000fda000bf06270 */
[----:B------:R-:W-:Y:S05]  /*0f90*/  @P0 EXIT ;  /* 0x000000000000094d */ /* 0x000fea0003800000 */
[----:B------:R-:W-:Y:S01]  /*0fa0*/  IMAD R210, R210, -0x326172a9, RZ ;  /* 0xcd9e8d57d2d27824 */ /* 0x000fe200078e02ff */
[----:B------:R-:W-:Y:S01]  /*0fb0*/  ULDC.64 UR26, c[0x0][0x270] ;  /* 0x00009c00001a7ab9 */ /* 0x000fe20000000a00 */
[----:B-1----:R-:W-:Y:S01]  /*0fc0*/  IMAD.HI.U32 R3, R155, -0x326172a9, RZ ;  /* 0xcd9e8d579b037827 */ /* 0x002fe200078e00ff */
[----:B------:R-:W-:Y:S01]  /*0fd0*/  BSSY B0, `(.L_x_20531) ;  /* 0x00012dd000007945 */ /* 0x000fe20003800000 */
[----:B------:R-:W-:Y:S02]  /*0fe0*/  UISETP.NE.U32.AND UP0, UPT, UR26, URZ, UPT ;  /* 0x0000003f1a00728c */ /* 0x000fe4000bf05070 */
[----:B------:R-:W-:Y:S01]  /*0ff0*/  IMAD R209, R209, -0x2daee0ad, RZ ;  /* 0xd2511f53d1d17824 */ /* 0x000fe200078e02ff */
[----:B------:R-:W-:Y:S01]  /*1000*/  LOP3.LUT R210, R3, UR24, R210, 0x96, !PT ;  /* 0x0000001803d27c12 */ /* 0x000fe2000f8e96d2 */
[----:B------:R-:W-:Y:S01]  /*1010*/  IMAD.HI.U32 R2, R154, -0x2daee0ad, RZ ;  /* 0xd2511f539a027827 */ /* 0x000fe200078e00ff */
[----:B------:R-:W-:Y:S01]  /*1020*/  LOP3.LUT R3, R0, 0x3, RZ, 0xc0, !PT ;  /* 0x0000000300037812 */ /* 0x000fe200078ec0ff */
[----:B------:R-:W-:Y:S01]  /*1030*/  ULDC.U8 UR25, c[0x0][0x2a0] ;  /* 0x0000a80000197ab9 */ /* 0x000fe20000000000 */
[----:B------:R-:W-:Y:S01]  /*1040*/  UISETP.NE.AND.EX UP0, UPT, UR27, URZ, UPT, UP0 ;  /* 0x0000003f1b00728c */ /* 0x000fe2000bf05300 */
[----:B------:R-:W-:Y:S01]  /*1050*/  IMAD R208, R155, -0x326172a9, RZ ;  /* 0xcd9e8d579bd07824 */ /* 0x000fe200078e02ff */
[----:B------:R-:W-:Y:S01]  /*1060*/  LOP3.LUT R209, R2, UR32, R209, 0x96, !PT ;  /* 0x0000002002d17c12 */ /* 0x000fe2000f8e96d1 */
[----:B------:R-:W-:Y:S01]  /*1070*/  IMAD R2, R154, -0x2daee0ad, RZ ;  /* 0xd2511f539a027824 */ /* 0x000fe200078e02ff */
[----:B------:R-:W-:Y:S01]  /*1080*/  UISETP.NE.AND UP1, UPT, UR25, URZ, UPT ;  /* 0x0000003f1900728c */ /* 0x000fe2000bf25270 */
[----:B------:R-:W-:Y:S01]  /*1090*/  IMAD.MOV.U32 R0, RZ, RZ, RZ ;  /* 0x000000ffff007224 */ /* 0x000fe200078e00ff */
[----:B------:R-:W-:Y:S01]  /*10a0*/  ULDC UR33, c[0x0][0x218] ;  /* 0x0000860000217ab9 */ /* 0x000fe20000000800 */
[----:B------:R-:W-:Y:S01]  /*10b0*/  ULDC UR25, c[0x0][0x2d8] ;  /* 0x0000b60000197ab9 */ /* 0x000fe20000000800 */
[----:B------:R-:W-:Y:S01]  /*10c0*/  ULDC.64 UR28, c[0x0][0x238] ;  /* 0x00008e00001c7ab9 */ /* 0x000fe20000000a00 */
[----:B------:R-:W-:-:S06]  /*10d0*/  ULDC.64 UR30, c[0x0][0x240] ;  /* 0x00009000001e7ab9 */ /* 0x000fcc0000000a00 */
.L_x_20893:
        /* <DEDUP_REMOVED lines=41> */
.L_x_20535:
[----:B------:R-:W-:-:S07]  /*1370*/  IMAD.MOV.U32 R162, RZ, RZ, R208 ;  /* 0x000000ffffa27224 */ /* 0x000fce00078e00d0 */
.L_x_20536:
[----:B------:R-:W-:Y:S05]  /*1380*/  BSYNC B2 ;  /* 0x0000000000027941 */ /* 0x000fea0003800000 */
.L_x_20534:
        /* <DEDUP_REMOVED lines=16> */
.L_x_20540:
[----:B------:R-:W-:Y:S05]  /*1490*/  BSYNC B3 ;  /* 0x0000000000037941 */ /* 0x000fea0003800000 */
.L_x_20539:
        /* <DEDUP_REMOVED lines=43> */
.L_x_20538:
[----:B------:R-:W-:Y:S05]  /*1750*/  BSYNC B2 ;  /* 0x0000000000027941 */ /* 0x000fea0003800000 */
.L_x_20537:
[----:B------:R-:W0:Y:S01]  /*1760*/  LDC R220, c[0x0][0x294] ;  /* 0x0000a500ffdc7b82 */ /* 0x000e220000000800 */
[----:B------:R-:W-:Y:S01]  /*1770*/  HFMA2.MMA R221, -RZ, RZ, 0.1171875, 0 ;  /* 0x2f800000ffdd7435 */ /* 0x000fe200000001ff */
[----:B------:R-:W-:Y:S01]  /*1780*/  I2FP.F32.U32 R162, R162 ;  /* 0x000000a200a27245 */ /* 0x000fe20000201000 */
[----:B-----5:R-:W-:Y:S01]  /*1790*/  IMAD.U32 R163, R4, 0x10000, RZ ;  /* 0x0001000004a37824 */ /* 0x020fe200078e00ff */
[----:B------:R-:W-:Y:S01]  /*17a0*/  ISETP.NE.U32.AND P0, PT, R160, RZ, PT ;  /* 0x000000ffa000720c */ /* 0x000fe20003f05070 */
[----:B------:R-:W-:Y:S01]  /*17b0*/  BSSY B2, `(.L_x_20541) ;  /* 0x0000019000027945 */ /* 0x000fe20003800000 */
[----:B------:R-:W-:Y:S01]  /*17c0*/  LOP3.LUT R211, R211, 0xfffffffb, RZ, 0xc0, !PT ;  /* 0xfffffffbd3d37812 */ /* 0x000fe200078ec0ff */
[----:B------:R-:W-:Y:S01]  /*17d0*/  FMUL.FTZ R160, R163, R218 ;  /* 0x000000daa3a07220 */ /* 0x000fe20000410000 */
[----:B------:R-:W1:Y:S01]  /*17e0*/  LDC R195, c[0x0][0x298] ;  /* 0x0000a600ffc37b82 */ /* 0x000e620000000800 */
[----:B------:R-:W-:Y:S01]  /*17f0*/  ISETP.NE.AND.EX P0, PT, R161, RZ, PT, P0 ;  /* 0x000000ffa100720c */ /* 0x000fe20003f05300 */
[----:B------:R-:W-:-:S02]  /*1800*/  VIADD R163, R192, 0x1 ;  /* 0x00000001c0a37836 */ /* 0x000fc40000000000 */
[----:B------:R-:W-:Y:S01]  /*1810*/  FFMA.FTZ R3, R162, R221, 1.1641532182693481445e-10 ;  /* 0x2f000000a2037423 */ /* 0x000fe200000100dd */
[----:B------:R-:W-:-:S04]  /*1820*/  PRMT R4, R4, 0x7632, R4 ;  /* 0x0000763204047816 */ /* 0x000fc80000000004 */
        /* <DEDUP_REMOVED lines=16> */
.L_x_20542:
[----:B------:R-:W-:-:S07]  /*1930*/  MOV R3, R208 ;  /* 0x000000d000037202 */ /* 0x000fce0000000f00 */
.L_x_20543:
[----:B------:R-:W-:Y:S05]  /*1940*/  BSYNC B2 ;  /* 0x0000000000027941 */ /* 0x000fea0003800000 */
.L_x_20541:
        /* <DEDUP_REMOVED lines=16> */
.L_x_20547:
[----:B------:R-:W-:Y:S05]  /*1a50*/  BSYNC B3 ;  /* 0x0000000000037941 */ /* 0x000fea0003800000 */
.L_x_20546:
        /* <DEDUP_REMOVED lines=44> */
.L_x_20545:
[----:B------:R-:W-:Y:S05]  /*1d20*/  BSYNC B2 ;  /* 0x0000000000027941 */ /* 0x000fea0003800000 */
.L_x_20544:
        /* <DEDUP_REMOVED lines=23> */
.L_x_20549:
[----:B------:R-:W-:-:S07]  /*1ea0*/  IMAD.MOV.U32 R3, RZ, RZ, R208 ;  /* 0x000000ffff037224 */ /* 0x000fce00078e00d0 */
.L_x_20550:
[----:B------:R-:W-:Y:S05]  /*1eb0*/  BSYNC B2 ;  /* 0x0000000000027941 */ /* 0x000fea0003800000 */
.L_x_20548:
        /* <DEDUP_REMOVED lines=16> */
.L_x_20554:
[----:B------:R-:W-:Y:S05]  /*1fc0*/  BSYNC B3 ;  /* 0x0000000000037941 */ /* 0x000fea0003800000 */
.L_x_20553:
        /* <DEDUP_REMOVED lines=44> */
.L_x_20552:
[----:B------:R-:W-:Y:S05]  /*2290*/  BSYNC B2 ;  /* 0x0000000000027941 */ /* 0x000fea0003800000 */
.L_x_20551:
        /* <DEDUP_REMOVED lines=22> */
.L_x_20556:
[----:B------:R-:W-:-:S07]  /*2400*/  IMAD.MOV.U32 R3, RZ, RZ, R208 ;  /* 0x000000ffff037224 */ /* 0x000fce00078e00d0 */
.L_x_20557:
[----:B------:R-:W-:Y:S05]  /*2410*/  BSYNC B2 ;  /* 0x0000000000027941 */ /* 0x000fea0003800000 */
.L_x_20555:
        /* <DEDUP_REMOVED lines=16> */
.L_x_20561:
[----:B------:R-:W-:Y:S05]  /*2520*/  BSYNC B3 ;  /* 0x0000000000037941 */ /* 0x000fea0003800000 */
.L_x_20560:
        /* <DEDUP_REMOVED lines=43> */
.L_x_20559:
[----:B------:R-:W-:Y:S05]  /*27e0*/  BSYNC B2 ;  /* 0x0000000000027941 */ /* 0x000fea0003800000 */
.L_x_20558:
        /* <DEDUP_REMOVED lines=21> */
.L_x_20563:
[----:B------:R-:W-:-:S07]  /*2940*/  IMAD.MOV.U32 R3, RZ, RZ, R208 ;  /* 0x000000ffff037224 */ /* 0x000fce00078e00d0 */
.L_x_20564:
[----:B------:R-:W-:Y:S05]  /*2950*/  BSYNC B2 ;  /* 0x0000000000027941 */ /* 0x000fea0003800000 */
.L_x_20562:
        /* <DEDUP_REMOVED lines=16> */
.L_x_20568:
[----:B------:R-:W-:Y:S05]  /*2a60*/  BSYNC B3 ;  /* 0x0000000000037941 */ /* 0x000fea0003800000 */
.L_x_20567:
        /* <DEDUP_REMOVED lines=44> */
.L_x_20566:
[----:B------:R-:W-:Y:S05]  /*2d30*/  BSYNC B2 ;  /* 0x0000000000027941 */ /* 0x000fea0003800000 */
.L_x_20565:
        /* <DEDUP_REMOVED lines=22> */
.L_x_20570:
[----:B------:R-:W-:-:S07]  /*2ea0*/  MOV R3, R208 ;  /* 0x000000d000037202 */ /* 0x000fce0000000f00 */
.L_x_20571:
[----:B------:R-:W-:Y:S05]  /*2eb0*/  BSYNC B2 ;  /* 0x0000000000027941 */ /* 0x000fea0003800000 */
.L_x_20569:
        /* <DEDUP_REMOVED lines=16> */
.L_x_20575:
[----:B------:R-:W-:Y:S05]  /*2fc0*/  BSYNC B3 ;  /* 0x0000000000037941 */ /* 0x000fea0003800000 */
.L_x_20574:
        /* <DEDUP_REMOVED lines=43> */
.L_x_20573:
[----:B------:R-:W-:Y:S05]  /*3280*/  BSYNC B2 ;  /* 0x0000000000027941 */ /* 0x000fea0003800000 */
.L_x_20572:
        /* <DEDUP_REMOVED lines=21> */
.L_x_20577:
[----:B------:R-:W-:-:S07]  /*33e0*/  MOV R3, R208 ;  /* 0x000000d000037202 */ /* 0x000fce0000000f00 */
.L_x_20578:
[----:B------:R-:W-:Y:S05]  /*33f0*/  BSYNC B2 ;  /* 0x0000000000027941 */ /* 0x000fea0003800000 */
.L_x_20576:
        /* <DEDUP_REMOVED lines=16> */
.L_x_20582:
[----:B------:R-:W-:Y:S05]  /*3500*/  BSYNC B3 ;  /* 0x0000000000037941 */ /* 0x000fea0003800000 */
.L_x_20581:
        /* <DEDUP_REMOVED lines=43> */
.L_x_20580:
[----:B------:R-:W-:Y:S05]  /*37c0*/  BSYNC B2 ;  /* 0x0000000000027941 */ /* 0x000fea0003800000 */
.L_x_20579:
[----:B------:R-:W-:Y:S01]  /*37d0*/  I2FP.F32.U32 R4, R3 ;  /* 0x0000000300047245 */ /* 0x000fe20000201000 */
[----:B------:R-:W-:Y:S01]  /*37e0*/  IMAD.U32 R5, R7, 0x10000, RZ ;  /* 0x0001000007057824 */ /* 0x000fe200078e00ff */
[----:B------:R-:W-:Y:S01]  /*37f0*/  ISETP.NE.AND P6, PT, R223, 0x1, PT ;  /* 0x00000001df00780c */ /* 0x000fe20003fc5270 */
[----:B------:R-:W-:Y:S01]  /*3800*/  BSSY B2, `(.L_x_20583) ;  /* 0x0000014000027945 */ /* 0x000fe20003800000 */
[----:B------:R-:W-:Y:S01]  /*3810*/  PRMT R7, R7, 0x7632, R7 ;  /* 0x0000763207077816 */ /* 0x000fe20000000007 */
[----:B------:R-:W-:Y:S01]  /*3820*/  FFMA.FTZ R3, R4, R221, 1.1641532182693481445e-10 ;  /* 0x2f00000004037423 */ /* 0x000fe200000100dd */
[----:B------:R-:W-:-:S04]  /*3830*/  FMUL.FTZ R4, R5, R218 ;  /* 0x000000da05047220 */ /* 0x000fc80000410000 */
        /* <DEDUP_REMOVED lines=15> */
.L_x_20584:
[----:B------:R-:W-:-:S07]  /*3930*/  MOV R6, R208 ;  /* 0x000000d000067202 */ /* 0x000fce0000000f00 */
.L_x_20585:
[----:B------:R-:W-:Y:S05]  /*3940*/  BSYNC B2 ;  /* 0x0000000000027941 */ /* 0x000fea0003800000 */
.L_x_20583:
        /* <DEDUP_REMOVED lines=18> */
.L_x_20589:
[----:B------:R-:W-:Y:S05]  /*3a70*/  BSYNC B3 ;  /* 0x0000000000037941 */ /* 0x000fea0003800000 */
.L_x_20588:
        /* <DEDUP_REMOVED lines=44> */
.L_x_20587:
[----:B------:R-:W-:Y:S05]  /*3d40*/  BSYNC B2 ;  /* 0x0000000000027941 */ /* 0x000fea0003800000 */
.L_x_20586:
        /* <DEDUP_REMOVED lines=9> */
[----:B------:R-:W-:-:S02]  /*3de0*/  FSETP.GTU.FTZ.AND P1, PT, R221, R220, PT ;  /* 0x000000dcdd00720b */ /* 0x000fc40003f3c000 */
[----:B------:R-:W-:Y:S01]  /*3df0*/  LOP3.LUT P5, RZ, R211, 0x2, RZ, 0xc0, !PT ;  /* 0x00000002d3ff7812 */ /* 0x000fe200078ac0ff */
[----:B------:R0:W-:Y:S01]  /*3e00*/  STG.E.128 desc[UR4][R4.64], R160 ;  /* 0x000000a004007986 */ /* 0x0001e2000c101d04 */
[----:B------:R-:W-:Y:S02]  /*3e10*/  FSEL R6, R6, RZ, !P1 ;  /* 0x000000ff06067208 */ /* 0x000fe40004800000 */
        /* <DEDUP_REMOVED lines=11> */
[----:B------:R-:W-:Y:S01]  /*3ed0*/  IMAD.WIDE.U32 R222, R224, 0x100, RZ ;  /* 0x00000100e0de7825 */ /* 0x000fe200078e00ff */
[----:B------:R-:W-:Y:S01]  /*3ee0*/  SEL R225, RZ, 0x1, P6 ;  /* 0x00000001ffe17807 */ /* 0x000fe20003000000 */
[----:B------:R0:W-:Y:S01]  /*3ef0*/  STG.E.128 desc[UR4][R4.64+0x10], R192 ;  /* 0x000010c004007986 */ /* 0x0001e2000c101d04 */
[----:B------:R-:W-:Y:S02]  /*3f00*/  LEA R224, P0, R217, UR30, 0x3 ;  /* 0x0000001ed9e07c11 */ /* 0x000fe4000f8018ff */
[----:B------:R-:W-:-:S02]  /*3f10*/  LOP3.LUT R6, R222, R220, R6, 0xfe, !PT ;  /* 0x000000dcde067212 */ /* 0x000fc400078efe06 */
[----:B------:R-:W-:Y:S02]  /*3f20*/  LOP3.LUT R221, R221, R226, R227, 0xfe, !PT ;  /* 0x000000e2dddd7212 */ /* 0x000fe400078efee3 */
[----:B------:R-:W-:Y:S02]  /*3f30*/  LOP3.LUT R6, R6, R225, RZ, 0xfc, !PT ;  /* 0x000000e106067212 */ /* 0x000fe400078efcff */
[----:B------:R-:W-:Y:S02]  /*3f40*/  LEA.HI.X R225, R217, UR31, RZ, 0x3, P0 ;  /* 0x0000001fd9e17c11 */ /* 0x000fe400080f1cff */
[----:B------:R-:W-:Y:S02]  /*3f50*/  LOP3.LUT R7, R223, R221, R7, 0xfe, !PT ;  /* 0x000000dddf077212 */ /* 0x000fe400078efe07 */
[----:B------:R-:W-:-:S03]  /*3f60*/  IADD3 R220, R217, 0x20, RZ ;  /* 0x00000020d9dc7810 */ /* 0x000fc60007ffe0ff */
[----:B------:R0:W-:Y:S04]  /*3f70*/  STG.E.64 desc[UR4][R224.64], R6 ;  /* 0x00000006e0007986 */ /* 0x0001e8000c101b04 */
.L_x_20533:
[----:B------:R-:W-:Y:S05]  /*3f80*/  BSYNC B1 ;  /* 0x0000000000017941 */ /* 0x000fea0003800000 */
.L_x_20532:
[----:B------:R-:W-:Y:S01]  /*3f90*/  LOP3.LUT P0, RZ, R211, 0x100, RZ, 0xc0, !PT ;  /* 0x00000100d3ff7812 */ /* 0x000fe2000780c0ff */
[----:B------:R-:W-:-:S12]  /*3fa0*/  BSSY B1, `(.L_x_20590) ;  /* 0x00002d9000017945 */ /* 0x000fd80003800000 */
[----:B------:R-:W-:Y:S05]  /*3fb0*/  @!P0 BRA `(.L_x_20591) ;  /* 0x0000002c005c8947 */ /* 0x000fea0003800000 */
[----:B0-----:R-:W0:Y:S08]  /*3fc0*/  LDC.64 R4, c[0x0][0x220] ;  /* 0x00008800ff047b82 */ /* 0x001e300000000a00 */
        /* <DEDUP_REMOVED lines=21> */
.L_x_20593:
[----:B------:R-:W-:-:S07]  /*4120*/  IMAD.MOV.U32 R166, RZ, RZ, R208 ;  /* 0x000000ffffa67224 */ /* 0x000fce00078e00d0 */
.L_x_20594:
[----:B------:R-:W-:Y:S05]  /*4130*/  BSYNC B2 ;  /* 0x0000000000027941 */ /* 0x000fea0003800000 */
.L_x_20592:
        /* <DEDUP_REMOVED lines=16> */
.L_x_20598:
[----:B------:R-:W-:Y:S05]  /*4240*/  BSYNC B3 ;  /* 0x0000000000037941 */ /* 0x000fea0003800000 */
.L_x_20597:
        /* <DEDUP_REMOVED lines=43> */
.L_x_20596:
[----:B------:R-:W-:Y:S05]  /*4500*/  BSYNC B2 ;  /* 0x0000000000027941 */ /* 0x000fea0003800000 */
.L_x_20595:
        /* <DEDUP_REMOVED lines=9> */
[----:B------:R-:W-:Y:S02]  /*45a0*/  ISETP.NE.AND.EX P0, PT, R165, RZ, PT, P0 ;  /* 0x000000ffa500720c */ /* 0x000fe40003f05300 */
[----:B------:R-:W-:Y:S01]  /*45b0*/  FFMA.FTZ R164, R3, R222, 1.1641532182693481445e-10 ;  /* 0x2f00000003a47423 */ /* 0x000fe200000100de */
[----:B------:R-:W-:-:S02]  /*45c0*/  PRMT R4, R4, 0x7632, R4 ;  /* 0x0000763204047816 */ /* 0x000fc40000000004 */
[----:B------:R-:W-:Y:S02]  /*45d0*/  IADD3 R167, R196, 0x1, RZ ;  /* 0x00000001c4a77810 */ /* 0x000fe40007ffe0ff */
        /* <DEDUP_REMOVED lines=16> */
.L_x_20600:
[----:B------:R-:W-:-:S07]  /*46e0*/  MOV R3, R208 ;  /* 0x000000d000037202 */ /* 0x000fce0000000f00 */
.L_x_20601:
[----:B------:R-:W-:Y:S05]  /*46f0*/  BSYNC B2 ;  /* 0x0000000000027941 */ /* 0x000fea0003800000 */
.L_x_20599:
        /* <DEDUP_REMOVED lines=16> */
.L_x_20605:
[----:B------:R-:W-:Y:S05]  /*4800*/  BSYNC B3 ;  /* 0x0000000000037941 */ /* 0x000fea0003800000 */
.L_x_20604:
        /* <DEDUP_REMOVED lines=44> */
.L_x_20603:
[----:B------:R-:W-:Y:S05]  /*4ad0*/  BSYNC B2 ;  /* 0x0000000000027941 */ /* 0x000fea0003800000 */
.L_x_20602:
        /* <DEDUP_REMOVED lines=23> */
.L_x_20607:
[----:B------:R-:W-:-:S07]  /*4c50*/  MOV R3, R208 ;  /* 0x000000d000037202 */ /* 0x000fce0000000f00 */
.L_x_20608:
[----:B------:R-:W-:Y:S05]  /*4c60*/  BSYNC B2 ;  /* 0x0000000000027941 */ /* 0x000fea0003800000 */
.L_x_20606:
        /* <DEDUP_REMOVED lines=16> */
.L_x_20612:
[----:B------:R-:W-:Y:S05]  /*4d70*/  BSYNC B3 ;  /* 0x0000000000037941 */ /* 0x000fea0003800000 */
.L_x_20611:
        /* <DEDUP_REMOVED lines=41> */
[----:B------:R-:W-:Y:S01]  /*5010*/  HFMA2.MMA R196, -RZ, RZ, 0, 0 ;  /* 0x00000000ffc47435 */ /* 0x000fe200000001ff */
[----:B------:R-:W-:Y:S01]  /*5020*/  LOP3.LUT R209, R167, UR32, R224, 0x96, !PT ;  /* 0x00000020a7d17c12 */ /* 0x000fe2000f8e96e0 */
[----:B------:R-:W-:-:S09]  /*5030*/  IMAD.MOV.U32 R2, RZ, RZ, R166 ;  /* 0x000000ffff027224 */ /* 0x000fd200078e00a6 */
.L_x_20610:
[----:B------:R-:W-:Y:S05]  /*5040*/  BSYNC B2 ;  /* 0x0000000000027941 */ /* 0x000fea0003800000 */
.L_x_20609:
        /* <DEDUP_REMOVED lines=22> */
.L_x_20614:
[----:B------:R-:W-:-:S07]  /*51b0*/  MOV R3, R208 ;  /* 0x000000d000037202 */ /* 0x000fce0000000f00 */
.L_x_20615:
[----:B------:R-:W-:Y:S05]  /*51c0*/  BSYNC B2 ;  /* 0x0000000000027941 */ /* 0x000fea0003800000 */
.L_x_20613:
        /* <DEDUP_REMOVED lines=16> */
.L_x_20619:
[----:B------:R-:W-:Y:S05]  /*52d0*/  BSYNC B3 ;  /* 0x0000000000037941 */ /* 0x000fea0003800000 */
.L_x_20618:
        /* <DEDUP_REMOVED lines=41> */
[----:B------:R-:W-:Y:S02]  /*5570*/  LOP3.LUT R209, R227, UR32, R196, 0x96, !PT ;  /* 0x00000020e3d17c12 */ /* 0x000fe4000f8e96c4 */
[----:B------:R-:W-:-:S07]  /*5580*/  MOV R2, R226 ;  /* 0x000000e200027202 */ /* 0x000fce0000000f00 */
.L_x_20617:
[----:B------:R-:W-:Y:S05]  /*5590*/  BSYNC B2 ;  /* 0x0000000000027941 */ /* 0x000fea0003800000 */
.L_x_20616:
        /* <DEDUP_REMOVED lines=21> */
.L_x_20621:
[----:B------:R-:W-:-:S07]  /*56f0*/  IMAD.MOV.U32 R3, RZ, RZ, R208 ;  /* 0x000000ffff037224 */ /* 0x000fce00078e00d0 */
.L_x_20622:
[----:B------:R-:W-:Y:S05]  /*5700*/  BSYNC B2 ;  /* 0x0000000000027941 */ /* 0x000fea0003800000 */
.L_x_20620:
        /* <DEDUP_REMOVED lines=16> */
.L_x_20626:
[----:B------:R-:W-:Y:S05]  /*5810*/  BSYNC B3 ;  /* 0x0000000000037941 */ /* 0x000fea0003800000 */
.L_x_20625:
        /* <DEDUP_REMOVED lines=44> */
.L_x_20624:
[----:B------:R-:W-:Y:S05]  /*5ae0*/  BSYNC B2 ;  /* 0x0000000000027941 */ /* 0x000fea0003800000 */
.L_x_20623:
        /* <DEDUP_REMOVED lines=22> */
.L_x_20628:
[----:B------:R-:W-:-:S07]  /*5c50*/  IMAD.MOV.U32 R3, RZ, RZ, R208 ;  /* 0x000000ffff037224 */ /* 0x000fce00078e00d0 */
.L_x_20629:
[----:B------:R-:W-:Y:S05]  /*5c60*/  BSYNC B2 ;  /* 0x0000000000027941 */ /* 0x000fea0003800000 */
.L_x_20627:
        /* <DEDUP_REMOVED lines=16> */
.L_x_20633:
[----:B------:R-:W-:Y:S05]  /*5d70*/  BSYNC B3 ;  /* 0x0000000000037941 */ /* 0x000fea0003800000 */
.L_x_20632:
        /* <DEDUP_REMOVED lines=44> */
.L_x_20631:
[----:B------:R-:W-:Y:S05]  /*6040*/  BSYNC B2 ;  /* 0x0000000000027941 */ /* 0x000fea0003800000 */
.L_x_20630:
        /* <DEDUP_REMOVED lines=21> */
.L_x_20635:
[----:B------:R-:W-:-:S07]  /*61a0*/  IMAD.MOV.U32 R3, RZ, RZ, R208 ;  /* 0x000000ffff037224 */ /* 0x000fce00078e00d0 */
.L_x_20636:
[----:B------:R-:W-:Y:S05]  /*61b0*/  BSYNC B2 ;  /* 0x0000000000027941 */ /* 0x000fea0003800000 */
.L_x_20634:
        /* <DEDUP_REMOVED lines=16> */
.L_x_20640:
[----:B------:R-:W-:Y:S05]  /*62c0*/  BSYNC B3 ;  /* 0x0000000000037941 */ /* 0x000fea0003800000 */
.L_x_20639:
        /* <DEDUP_REMOVED lines=43> */
.L_x_20638:
[----:B------:R-:W-:Y:S05]  /*6580*/  BSYNC B2 ;  /* 0x0000000000027941 */ /* 0x000fea0003800000 */
.L_x_20637:
        /* <DEDUP_REMOVED lines=22> */
.L_x_20642:
[----:B------:R-:W-:-:S07]  /*66f0*/  MOV R6, R208 ;  /* 0x000000d000067202 */ /* 0x000fce0000000f00 */
.L_x_20643:
[----:B------:R-:W-:Y:S05]  /*6700*/  BSYNC B2 ;  /* 0x0000000000027941 */ /* 0x000fea0003800000 */
.L_x_20641:
        /* <DEDUP_REMOVED lines=18> */
.L_x_20647:
[----:B------:R-:W-:Y:S05]  /*6830*/  BSYNC B3 ;  /* 0x0000000000037941 */ /* 0x000fea0003800000 */
.L_x_20646:
        /* <DEDUP_REMOVED lines=43> */
.L_x_20645:
[----:B------:R-:W-:Y:S05]  /*6af0*/  BSYNC B2 ;  /* 0x0000000000027941 */ /* 0x000fea0003800000 */
.L_x_20644:
[----:B------:R-:W-:Y:S02]  /*6b00*/  I2FP.F32.U32 R223, R6 ;  /* 0x0000000600df7245 */ /* 0x000fe40000201000 */
[----:B------:R-:W-:Y:S02]  /*6b10*/  SHF.L.U32 R7, R7, 0x10, RZ ;  /* 0x0000001007077819 */ /* 0x000fe400000006ff */
[----:B------:R-:W-:Y:S01]  /*6b20*/  SEL R226, RZ, 0x1, P1 ;  /* 0x00000001ffe27807 */ /* 0x000fe20000800000 */
[----:B------:R-:W-:Y:S01]  /*6b30*/  FFMA.FTZ R222, R223, R222, 1.1641532182693481445e-10 ;  /* 0x2f000000dfde7423 */ /* 0x000fe200000100de */
[C---:B------:R-:W-:Y:S01]  /*6b40*/  LEA R4, P1, R220.reuse, UR28, 0x5 ;  /* 0x0000001cdc047c11 */ /* 0x040fe2000f8228ff */
        /* <DEDUP_REMOVED lines=18> */
[----:B------:R1:W-:Y:S01]  /*6c70*/  STG.E.128 desc[UR4][R4.64+0x10], R196 ;  /* 0x000010c404007986 */ /* 0x0003e2000c101d04 */
[----:B------:R-:W-:Y:S01]  /*6c80*/  IMAD.WIDE.U32 R222, R227, 0x100, RZ ;  /* 0x00000100e3de7825 */ /* 0x000fe200078e00ff */
[----:B------:R-:W-:Y:S02]  /*6c90*/  LOP3.LUT R227, R228, R221, R231, 0xfe, !PT ;  /* 0x000000dde4e37212 */ /* 0x000fe400078efee7 */
[----:B------:R-:W-:Y:S02]  /*6ca0*/  SEL R221, RZ, 0x1, P6 ;  /* 0x00000001ffdd7807 */ /* 0x000fe40003000000 */
[----:B------:R-:W-:-:S02]  /*6cb0*/  LOP3.LUT R6, R222, R224, R6, 0xfe, !PT ;  /* 0x000000e0de067212 */ /* 0x000fc400078efe06 */
[----:B------:R-:W-:Y:S02]  /*6cc0*/  LEA R224, P0, R220, UR30, 0x3 ;  /* 0x0000001edce07c11 */ /* 0x000fe4000f8018ff */
[----:B------:R-:W-:Y:S02]  /*6cd0*/  LOP3.LUT R227, R225, R227, R229, 0xfe, !PT ;  /* 0x000000e3e1e37212 */ /* 0x000fe400078efee5 */
[----:B------:R-:W-:Y:S02]  /*6ce0*/  LOP3.LUT R6, R6, R221, RZ, 0xfc, !PT ;  /* 0x000000dd06067212 */ /* 0x000fe400078efcff */
[C---:B------:R-:W-:Y:S01]  /*6cf0*/  LEA.HI.X R225, R220.reuse, UR31, RZ, 0x3, P0 ;  /* 0x0000001fdce17c11 */ /* 0x040fe200080f1cff */
[----:B------:R-:W-:Y:S01]  /*6d00*/  VIADD R220, R220, 0x20 ;  /* 0x00000020dcdc7836 */ /* 0x000fe20000000000 */
[----:B------:R-:W-:-:S05]  /*6d10*/  LOP3.LUT R7, R223, R227, R7, 0xfe, !PT ;  /* 0x000000e3df077212 */ /* 0x000fca00078efe07 */
[----:B------:R1:W-:Y:S02]  /*6d20*/  STG.E.64 desc[UR4][R224.64], R6 ;  /* 0x00000006e0007986 */ /* 0x0003e4000c101b04 */
.L_x_20591:
[----:B------:R-:W-:Y:S05]  /*6d30*/  BSYNC B1 ;  /* 0x0000000000017941 */ /* 0x000fea0003800000 */
.L_x_20590:
[----:B------:R-:W-:Y:S01]  /*6d40*/  LOP3.LUT P0, RZ, R211, 0x80, RZ, 0xc0, !PT ;  /* 0x00000080d3ff7812 */ /* 0x000fe2000780c0ff */
[----:B------:R-:W-:-:S12]  /*6d50*/  BSSY B1, `(.L_x_20648) ;  /* 0x00002d9000017945 */ /* 0x000fd80003800000 */
[----:B------:R-:W-:Y:S05]  /*6d60*/  @!P0 BRA `(.L_x_20649) ;  /* 0x0000002c005c8947 */ /* 0x000fea0003800000 */
[----:B01----:R-:W0:Y:S08]  /*6d70*/  LDC.64 R4, c[0x0][0x220] ;  /* 0x00008800ff047b82 */ /* 0x003e300000000a00 */
        /* <DEDUP_REMOVED lines=21> */
.L_x_20651:
[----:B------:R-:W-:-:S07]  /*6ed0*/  MOV R170, R208 ;  /* 0x000000d000aa7202 */ /* 0x000fce0000000f00 */
.L_x_20652:
[----:B------:R-:W-:Y:S05]  /*6ee0*/  BSYNC B2 ;  /* 0x0000000000027941 */ /* 0x000fea0003800000 */
.L_x_20650:
        /* <DEDUP_REMOVED lines=16> */
.L_x_20656:
[----:B------:R-:W-:Y:S05]  /*6ff0*/  BSYNC B3 ;  /* 0x0000000000037941 */ /* 0x000fea0003800000 */
.L_x_20655:
        /* <DEDUP_REMOVED lines=43> */
.L_x_20654:
[----:B------:R-:W-:Y:S05]  /*72b0*/  BSYNC B2 ;  /* 0x0000000000027941 */ /* 0x000fea0003800000 */
.L_x_20653:
        /* <DEDUP_REMOVED lines=29> */
.L_x_20658:
[----:B------:R-:W-:-:S07]  /*7490*/  MOV R3, R208 ;  /* 0x000000d000037202 */ /* 0x000fce0000000f00 */
.L_x_20659:
[----:B------:R-:W-:Y:S05]  /*74a0*/  BSYNC B2 ;  /* 0x0000000000027941 */ /* 0x000fea0003800000 */
.L_x_20657:
        /* <DEDUP_REMOVED lines=16> */
.L_x_20663:
[----:B------:R-:W-:Y:S05]  /*75b0*/  BSYNC B3 ;  /* 0x0000000000037941 */ /* 0x000fea0003800000 */
.L_x_20662:
        /* <DEDUP_REMOVED lines=44> */
.L_x_20661:
[----:B------:R-:W-:Y:S05]  /*7880*/  BSYNC B2 ;  /* 0x0000000000027941 */ /* 0x000fea0003800000 */
.L_x_20660:
        /* <DEDUP_REMOVED lines=23> */
.L_x_20665:
[----:B------:R-:W-:-:S07]  /*7a00*/  MOV R3, R208 ;  /* 0x000000d000037202 */ /* 0x000fce0000000f00 */
.L_x_20666:
[----:B------:R-:W-:Y:S05]  /*7a10*/  BSYNC B2 ;  /* 0x0000000000027941 */ /* 0x000fea0003800000 */
.L_x_20664:
        /* <DEDUP_REMOVED lines=16> */
.L_x_20670:
[----:B------:R-:W-:Y:S05]  /*7b20*/  BSYNC B3 ;  /* 0x0000000000037941 */ /* 0x000fea0003800000 */
.L_x_20669:
        /* <DEDUP_REMOVED lines=44> */
.L_x_20668:
[----:B------:R-:W-:Y:S05]  /*7df0*/  BSYNC B2 ;  /* 0x0000000000027941 */ /* 0x000fea0003800000 */
.L_x_20667:
        /* <DEDUP_REMOVED lines=22> */
.L_x_20672:
[----:B------:R-:W-:-:S07]  /*7f60*/  MOV R3, R208 ;  /* 0x000000d000037202 */ /* 0x000fce0000000f00 */
.L_x_20673:
[----:B------:R-:W-:Y:S05]  /*7f70*/  BSYNC B2 ;  /* 0x0000000000027941 */ /* 0x000fea0003800000 */
.L_x_20671:
        /* <DEDUP_REMOVED lines=16> */
.L_x_20677:
[----:B------:R-:W-:Y:S05]  /*8080*/  BSYNC B3 ;  /* 0x0000000000037941 */ /* 0x000fea0003800000 */
.L_x_20676:
        /* <DEDUP_REMOVED lines=43> */
.L_x_20675:
[----:B------:R-:W-:Y:S05]  /*8340*/  BSYNC B2 ;  /* 0x0000000000027941 */ /* 0x000fea0003800000 */
.L_x_20674:
        /* <DEDUP_REMOVED lines=21> */
.L_x_20679:
[----:B------:R-:W-:-:S07]  /*84a0*/  IMAD.MOV.U32 R3, RZ, RZ, R208 ;  /* 0x000000ffff037224 */ /* 0x000fce00078e00d0 */
.L_x_20680:
[----:B------:R-:W-:Y:S05]  /*84b0*/  BSYNC B2 ;  /* 0x0000000000027941 */ /* 0x000fea0003800000 */
.L_x_20678:
        /* <DEDUP_REMOVED lines=16> */
.L_x_20684:
[----:B------:R-:W-:Y:S05]  /*85c0*/  BSYNC B3 ;  /* 0x0000000000037941 */ /* 0x000fea0003800000 */
.L_x_20683:
        /* <DEDUP_REMOVED lines=44> */
.L_x_20682:
[----:B------:R-:W-:Y:S05]  /*8890*/  BSYNC B2 ;  /* 0x0000000000027941 */ /* 0x000fea0003800000 */
.L_x_20681:
        /* <DEDUP_REMOVED lines=22> */
.L_x_20686:
[----:B------:R-:W-:-:S07]  /*8a00*/  IMAD.MOV.U32 R3, RZ, RZ, R208 ;  /* 0x000000ffff037224 */ /* 0x000fce00078e00d0 */
.L_x_20687:
[----:B------:R-:W-:Y:S05]  /*8a10*/  BSYNC B2 ;  /* 0x0000000000027941 */ /* 0x000fea0003800000 */
.L_x_20685:
        /* <DEDUP_REMOVED lines=16> */
.L_x_20691:
[----:B------:R-:W-:Y:S05]  /*8b20*/  BSYNC B3 ;  /* 0x0000000000037941 */ /* 0x000fea0003800000 */
.L_x_20690:
        /* <DEDUP_REMOVED lines=44> */
.L_x_20689:
[----:B------:R-:W-:Y:S05]  /*8df0*/  BSYNC B2 ;  /* 0x0000000000027941 */ /* 0x000fea0003800000 */
.L_x_20688:
        /* <DEDUP_REMOVED lines=21> */
.L_x_20693:
[----:B------:R-:W-:-:S07]  /*8f50*/  IMAD.MOV.U32 R3, RZ, RZ, R208 ;  /* 0x000000ffff037224 */ /* 0x000fce00078e00d0 */
.L_x_20694:
[----:B------:R-:W-:Y:S05]  /*8f60*/  BSYNC B2 ;  /* 0x0000000000027941 */ /* 0x000fea0003800000 */
.L_x_20692:
        /* <DEDUP_REMOVED lines=16> */
.L_x_20698:
[----:B------:R-:W-:Y:S05]  /*9070*/  BSYNC B3 ;  /* 0x0000000000037941 */ /* 0x000fea0003800000 */
.L_x_20697:
        /* <DEDUP_REMOVED lines=43> */
.L_x_20696:
[----:B------:R-:W-:Y:S05]  /*9330*/  BSYNC B2 ;  /* 0x0000000000027941 */ /* 0x000fea0003800000 */
.L_x_20695:
        /* <DEDUP_REMOVED lines=22> */
.L_x_20700:
[----:B------:R-:W-:-:S07]  /*94a0*/  MOV R6, R208 ;  /* 0x000000d000067202 */ /* 0x000fce0000000f00 */
.L_x_20701:
[----:B------:R-:W-:Y:S05]  /*94b0*/  BSYNC B2 ;  /* 0x0000000000027941 */ /* 0x000fea0003800000 */
.L_x_20699:
        /* <DEDUP_REMOVED lines=18> */
.L_x_20705:
[----:B------:R-:W-:Y:S05]  /*95e0*/  BSYNC B3 ;  /* 0x0000000000037941 */ /* 0x000fea0003800000 */
.L_x_20704:
        /* <DEDUP_REMOVED lines=43> */
.L_x_20703:
[----:B------:R-:W-:Y:S05]  /*98a0*/  BSYNC B2 ;  /* 0x0000000000027941 */ /* 0x000fea0003800000 */
.L_x_20702:
        /* <DEDUP_REMOVED lines=35> */
.L_x_20649:
[----:B------:R-:W-:Y:S05]  /*9ae0*/  BSYNC B1 ;  /* 0x0000000000017941 */ /* 0x000fea0003800000 */
.L_x_20648:
[----:B------:R-:W-:Y:S01]  /*9af0*/  LOP3.LUT P0, RZ, R211, 0x40, RZ, 0xc0, !PT ;  /* 0x00000040d3ff7812 */ /* 0x000fe2000780c0ff */
[----:B------:R-:W-:-:S12]  /*9b00*/  BSSY B1, `(.L_x_20706) ;  /* 0x00002d9000017945 */ /* 0x000fd80003800000 */
[----:B------:R-:W-:Y:S05]  /*9b10*/  @!P0 BRA `(.L_x_20707) ;  /* 0x0000002c005c8947 */ /* 0x000fea0003800000 */
[----:B012---:R-:W0:Y:S08]  /*9b20*/  LDC.64 R4, c[0x0][0x220] ;  /* 0x00008800ff047b82 */ /* 0x007e300000000a00 */
        /* <DEDUP_REMOVED lines=21> */
.L_x_20709:
[----:B------:R-:W-:-:S07]  /*9c80*/  MOV R174, R208 ;  /* 0x000000d000ae7202 */ /* 0x000fce0000000f00 */
.L_x_20710:
[----:B------:R-:W-:Y:S05]  /*9c90*/  BSYNC B2 ;  /* 0x0000000000027941 */ /* 0x000fea0003800000 */
.L_x_20708:
        /* <DEDUP_REMOVED lines=16> */
.L_x_20714:
[----:B------:R-:W-:Y:S05]  /*9da0*/  BSYNC B3 ;  /* 0x0000000000037941 */ /* 0x000fea0003800000 */
.L_x_20713:
        /* <DEDUP_REMOVED lines=43> */
.L_x_20712:
[----:B------:R-:W-:Y:S05]  /*a060*/  BSYNC B2 ;  /* 0x0000000000027941 */ /* 0x000fea0003800000 */
.L_x_20711:
        /* <DEDUP_REMOVED lines=29> */
.L_x_20716:
[----:B------:R-:W-:-:S07]  /*a240*/  MOV R3, R208 ;  /* 0x000000d000037202 */ /* 0x000fce0000000f00 */
.L_x_20717:
[----:B------:R-:W-:Y:S05]  /*a250*/  BSYNC B2 ;  /* 0x0000000000027941 */ /* 0x000fea0003800000 */
.L_x_20715:
        /* <DEDUP_REMOVED lines=16> */
.L_x_20721:
[----:B------:R-:W-:Y:S05]  /*a360*/  BSYNC B3 ;  /* 0x0000000000037941 */ /* 0x000fea0003800000 */
.L_x_20720:
        /* <DEDUP_REMOVED lines=44> */
.L_x_20719:
[----:B------:R-:W-:Y:S05]  /*a630*/  BSYNC B2 ;  /* 0x0000000000027941 */ /* 0x000fea0003800000 */
.L_x_20718:
        /* <DEDUP_REMOVED lines=23> */
.L_x_20723:
[----:B------:R-:W-:-:S07]  /*a7b0*/  MOV R3, R208 ;  /* 0x000000d000037202 */ /* 0x000fce0000000f00 */
.L_x_20724:
[----:B------:R-:W-:Y:S05]  /*a7c0*/  BSYNC B2 ;  /* 0x0000000000027941 */ /* 0x000fea0003800000 */
.L_x_20722:
        /* <DEDUP_REMOVED lines=16> */
.L_x_20728:
[----:B------:R-:W-:Y:S05]  /*a8d0*/  BSYNC B3 ;  /* 0x0000000000037941 */ /* 0x000fea0003800000 */
.L_x_20727:
        /* <DEDUP_REMOVED lines=44> */
.L_x_20726:
[----:B------:R-:W-:Y:S05]  /*aba0*/  BSYNC B2 ;  /* 0x0000000000027941 */ /* 0x000fea0003800000 */
.L_x_20725:
        /* <DEDUP_REMOVED lines=22> */
.L_x_20730:
[----:B------:R-:W-:-:S07]  /*ad10*/  MOV R3, R208 ;  /* 0x000000d000037202 */ /* 0x000fce0000000f00 */
.L_x_20731:
[----:B------:R-:W-:Y:S05]  /*ad20*/  BSYNC B2 ;  /* 0x0000000000027941 */ /* 0x000fea0003800000 */
.L_x_20729:
        /* <DEDUP_REMOVED lines=16> */
.L_x_20735:
[----:B------:R-:W-:Y:S05]  /*ae30*/  BSYNC B3 ;  /* 0x0000000000037941 */ /* 0x000fea0003800000 */
.L_x_20734:
        /* <DEDUP_REMOVED lines=43> */
.L_x_20733:
[----:B------:R-:W-:Y:S05]  /*b0f0*/  BSYNC B2 ;  /* 0x0000000000027941 */ /* 0x000fea0003800000 */
.L_x_20732:
        /* <DEDUP_REMOVED lines=21> */
.L_x_20737:
[----:B------:R-:W-:-:S07]  /*b250*/  IMAD.MOV.U32 R3, RZ, RZ, R208 ;  /* 0x000000ffff037224 */ /* 0x000fce00078e00d0 */
.L_x_20738:
[----:B------:R-:W-:Y:S05]  /*b260*/  BSYNC B2 ;  /* 0x0000000000027941 */ /* 0x000fea0003800000 */
.L_x_20736:
        /* <DEDUP_REMOVED lines=16> */
.L_x_20742:
[----:B------:R-:W-:Y:S05]  /*b370*/  BSYNC B3 ;  /* 0x0000000000037941 */ /* 0x000fea0003800000 */
.L_x_20741:
        /* <DEDUP_REMOVED lines=44> */
.L_x_20740:
[----:B------:R-:W-:Y:S05]  /*b640*/  BSYNC B2 ;  /* 0x0000000000027941 */ /* 0x000fea0003800000 */
.L_x_20739:
        /* <DEDUP_REMOVED lines=22> */
.L_x_20744:
[----:B------:R-:W-:-:S07]  /*b7b0*/  IMAD.MOV.U32 R3, RZ, RZ, R208 ;  /* 0x000000ffff037224 */ /* 0x000fce00078e00d0 */
.L_x_20745:
[----:B------:R-:W-:Y:S05]  /*b7c0*/  BSYNC B2 ;  /* 0x0000000000027941 */ /* 0x000fea0003800000 */
.L_x_20743:
        /* <DEDUP_REMOVED lines=16> */
.L_x_20749:
[----:B------:R-:W-:Y:S05]  /*b8d0*/  BSYNC B3 ;  /* 0x0000000000037941 */ /* 0x000fea0003800000 */
.L_x_20748:
        /* <DEDUP_REMOVED lines=44> */
.L_x_20747:
[----:B------:R-:W-:Y:S05]  /*bba0*/  BSYNC B2 ;  /* 0x0000000000027941 */ /* 0x000fea0003800000 */
.L_x_20746:
        /* <DEDUP_REMOVED lines=21> */
.L_x_20751:
[----:B------:R-:W-:-:S07]  /*bd00*/  IMAD.MOV.U32 R3, RZ, RZ, R208 ;  /* 0x000000ffff037224 */ /* 0x000fce00078e00d0 */
.L_x_20752:
[----:B------:R-:W-:Y:S05]  /*bd10*/  BSYNC B2 ;  /* 0x0000000000027941 */ /* 0x000fea0003800000 */
.L_x_20750:
        /* <DEDUP_REMOVED lines=16> */
.L_x_20756:
[----:B------:R-:W-:Y:S05]  /*be20*/  BSYNC B3 ;  /* 0x0000000000037941 */ /* 0x000fea0003800000 */
.L_x_20755:
        /* <DEDUP_REMOVED lines=43> */
.L_x_20754:
[----:B------:R-:W-:Y:S05]  /*c0e0*/  BSYNC B2 ;  /* 0x0000000000027941 */ /* 0x000fea0003800000 */
.L_x_20753:
        /* <DEDUP_REMOVED lines=22> */
.L_x_20758:
[----:B------:R-:W-:-:S07]  /*c250*/  MOV R6, R208 ;  /* 0x000000d000067202 */ /* 0x000fce0000000f00 */
.L_x_20759:
[----:B------:R-:W-:Y:S05]  /*c260*/  BSYNC B2 ;  /* 0x0000000000027941 */ /* 0x000fea0003800000 */
.L_x_20757:
        /* <DEDUP_REMOVED lines=18> */
.L_x_20763:
[----:B------:R-:W-:Y:S05]  /*c390*/  BSYNC B3 ;  /* 0x0000000000037941 */ /* 0x000fea0003800000 */
.L_x_20762:
        /* <DEDUP_REMOVED lines=43> */
.L_x_20761:
[----:B------:R-:W-:Y:S05]  /*c650*/  BSYNC B2 ;  /* 0x0000000000027941 */ /* 0x000fea0003800000 */
.L_x_20760:
        /* <DEDUP_REMOVED lines=35> */
.L_x_20707:
[----:B------:R-:W-:Y:S05]  /*c890*/  BSYNC B1 ;  /* 0x0000000000017941 */ /* 0x000fea0003800000 */
.L_x_20706:
[----:B------:R-:W-:Y:S01]  /*c8a0*/  LOP3.LUT P0, RZ, R211, 0x20, RZ, 0xc0, !PT ;  /* 0x00000020d3ff7812 */ /* 0x000fe2000780c0ff */
[----:B------:R-:W-:-:S12]  /*c8b0*/  BSSY B1, `(.L_x_20764) ;  /* 0x00002d9000017945 */ /* 0x000fd80003800000 */
[----:B------:R-:W-:Y:S05]  /*c8c0*/  @!P0 BRA `(.L_x_20765) ;  /* 0x0000002c005c8947 */ /* 0x000fea0003800000 */
[----:B0123--:R-:W0:Y:S08]  /*c8d0*/  LDC.64 R4, c[0x0][0x220] ;  /* 0x00008800ff047b82 */ /* 0x00fe300000000a00 */
        /* <DEDUP_REMOVED lines=21> */
.L_x_20767:
[----:B------:R-:W-:-:S07]  /*ca30*/  MOV R178, R208 ;  /* 0x000000d000b27202 */ /* 0x000fce0000000f00 */
.L_x_20768:
[----:B------:R-:W-:Y:S05]  /*ca40*/  BSYNC B2 ;  /* 0x0000000000027941 */ /* 0x000fea0003800000 */
.L_x_20766:
        /* <DEDUP_REMOVED lines=16> */
.L_x_20772:
[----:B------:R-:W-:Y:S05]  /*cb50*/  BSYNC B3 ;  /* 0x0000000000037941 */ /* 0x000fea0003800000 */
.L_x_20771:
        /* <DEDUP_REMOVED lines=43> */
.L_x_20770:
[----:B------:R-:W-:Y:S05]  /*ce10*/  BSYNC B2 ;  /* 0x0000000000027941 */ /* 0x000fea0003800000 */
.L_x_20769:
        /* <DEDUP_REMOVED lines=29> */
.L_x_20774:
[----:B------:R-:W-:-:S07]  /*cff0*/  MOV R3, R208 ;  /* 0x000000d000037202 */ /* 0x000fce0000000f00 */
.L_x_20775:
[----:B------:R-:W-:Y:S05]  /*d000*/  BSYNC B2 ;  /* 0x0000000000027941 */ /* 0x000fea0003800000 */
.L_x_20773:
        /* <DEDUP_REMOVED lines=16> */
.L_x_20779:
[----:B------:R-:W-:Y:S05]  /*d110*/  BSYNC B3 ;  /* 0x0000000000037941 */ /* 0x000fea0003800000 */
.L_x_20778:
        /* <DEDUP_REMOVED lines=44> */
.L_x_20777:
[----:B------:R-:W-:Y:S05]  /*d3e0*/  BSYNC B2 ;  /* 0x0000000000027941 */ /* 0x000fea0003800000 */
.L_x_20776:
        /* <DEDUP_REMOVED lines=23> */
.L_x_20781:
[----:B------:R-:W-:-:S07]  /*d560*/  MOV R3, R208 ;  /* 0x000000d000037202 */ /* 0x000fce0000000f00 */
.L_x_20782:
[----:B------:R-:W-:Y:S05]  /*d570*/  BSYNC B2 ;  /* 0x0000000000027941 */ /* 0x000fea0003800000 */
.L_x_20780:
        /* <DEDUP_REMOVED lines=16> */
.L_x_20786:
[----:B------:R-:W-:Y:S05]  /*d680*/  BSYNC B3 ;  /* 0x0000000000037941 */ /* 0x000fea0003800000 */
.L_x_20785:
        /* <DEDUP_REMOVED lines=44> */
.L_x_20784:
[----:B------:R-:W-:Y:S05]  /*d950*/  BSYNC B2 ;  /* 0x0000000000027941 */ /* 0x000fea0003800000 */
.L_x_20783:
        /* <DEDUP_REMOVED lines=22> */
.L_x_20788:
[----:B------:R-:W-:-:S07]  /*dac0*/  MOV R3, R208 ;  /* 0x000000d000037202 */ /* 0x000fce0000000f00 */
.L_x_20789:
[----:B------:R-:W-:Y:S05]  /*dad0*/  BSYNC B2 ;  /* 0x0000000000027941 */ /* 0x000fea0003800000 */
.L_x_20787:
        /* <DEDUP_REMOVED lines=16> */
.L_x_20793:
[----:B------:R-:W-:Y:S05]  /*dbe0*/  BSYNC B3 ;  /* 0x0000000000037941 */ /* 0x000fea0003800000 */
.L_x_20792:
        /* <DEDUP_REMOVED lines=43> */
.L_x_20791:
[----:B------:R-:W-:Y:S05]  /*dea0*/  BSYNC B2 ;  /* 0x0000000000027941 */ /* 0x000fea0003800000 */
.L_x_20790:
        /* <DEDUP_REMOVED lines=21> */
.L_x_20795:
[----:B------:R-:W-:-:S07]  /*e000*/  IMAD.MOV.U32 R3, RZ, RZ, R208 ;  /* 0x000000ffff037224 */ /* 0x000fce00078e00d0 */
.L_x_20796:
[----:B------:R-:W-:Y:S05]  /*e010*/  BSYNC B2 ;  /* 0x0000000000027941 */ /* 0x000fea0003800000 */
.L_x_20794:
        /* <DEDUP_REMOVED lines=16> */
.L_x_20800:
[----:B------:R-:W-:Y:S05]  /*e120*/  BSYNC B3 ;  /* 0x0000000000037941 */ /* 0x000fea0003800000 */
.L_x_20799:
        /* <DEDUP_REMOVED lines=44> */
.L_x_20798:
[----:B------:R-:W-:Y:S05]  /*e3f0*/  BSYNC B2 ;  /* 0x0000000000027941 */ /* 0x000fea0003800000 */
.L_x_20797:
        /* <DEDUP_REMOVED lines=22> */
.L_x_20802:
[----:B------:R-:W-:-:S07]  /*e560*/  IMAD.MOV.U32 R3, RZ, RZ, R208 ;  /* 0x000000ffff037224 */ /* 0x000fce00078e00d0 */
.L_x_20803:
[----:B------:R-:W-:Y:S05]  /*e570*/  BSYNC B2 ;  /* 0x0000000000027941 */ /* 0x000fea0003800000 */
.L_x_20801:
        /* <DEDUP_REMOVED lines=16> */
.L_x_20807:
[----:B------:R-:W-:Y:S05]  /*e680*/  BSYNC B3 ;  /* 0x0000000000037941 */ /* 0x000fea0003800000 */
.L_x_20806:
        /* <DEDUP_REMOVED lines=44> */
.L_x_20805:
[----:B------:R-:W-:Y:S05]  /*e950*/  BSYNC B2 ;  /* 0x0000000000027941 */ /* 0x000fea0003800000 */
.L_x_20804:
        /* <DEDUP_REMOVED lines=21> */
.L_x_20809:
[----:B------:R-:W-:-:S07]  /*eab0*/  IMAD.MOV.U32 R3, RZ, RZ, R208 ;  /* 0x000000ffff037224 */ /* 0x000fce00078e00d0 */
.L_x_20810:
[----:B------:R-:W-:Y:S05]  /*eac0*/  BSYNC B2 ;  /* 0x0000000000027941 */ /* 0x000fea0003800000 */
.L_x_20808:
        /* <DEDUP_REMOVED lines=16> */
.L_x_20814:
[----:B------:R-:W-:Y:S05]  /*ebd0*/  BSYNC B3 ;  /* 0x0000000000037941 */ /* 0x000fea0003800000 */
.L_x_20813:
        /* <DEDUP_REMOVED lines=43> */
.L_x_20812:
[----:B------:R-:W-:Y:S05]  /*ee90*/  BSYNC B2 ;  /* 0x0000000000027941 */ /* 0x000fea0003800000 */
.L_x_20811:
        /* <DEDUP_REMOVED lines=22> */
.L_x_20816:
[----:B------:R-:W-:-:S07]  /*f000*/  MOV R6, R208 ;  /* 0x000000d000067202 */ /* 0x000fce0000000f00 */
.L_x_20817:
[----:B------:R-:W-:Y:S05]  /*f010*/  BSYNC B2 ;  /* 0x0000000000027941 */ /* 0x000fea0003800000 */
.L_x_20815:
        /* <DEDUP_REMOVED lines=18> */
.L_x_20821:
[----:B------:R-:W-:Y:S05]  /*f140*/  BSYNC B3 ;  /* 0x0000000000037941 */ /* 0x000fea0003800000 */
.L_x_20820:
        /* <DEDUP_REMOVED lines=43> */
.L_x_20819:
[----:B------:R-:W-:Y:S05]  /*f400*/  BSYNC B2 ;  /* 0x0000000000027941 */ /* 0x000fea0003800000 */
.L_x_20818:
        /* <DEDUP_REMOVED lines=35> */
.L_x_20765:
[----:B------:R-:W-:Y:S05]  /*f640*/  BSYNC B1 ;  /* 0x0000000000017941 */ /* 0x000fea0003800000 */
.L_x_20764:
[----:B------:R-:W-:Y:S01]  /*f650*/  LOP3.LUT P0, RZ, R211, 0x10, RZ, 0xc0, !PT ;  /* 0x00000010d3ff7812 */ /* 0x000fe2000780c0ff */
[----:B------:R-:W-:-:S12]  /*f660*/  BSSY B1, `(.L_x_20822) ;  /* 0x00002d8000017945 */ /* 0x000fd80003800000 */
[----:B------:R-:W-:Y:S05]  /*f670*/  @!P0 BRA `(.L_x_20823) ;  /* 0x0000002c00588947 */ /* 0x000fea0003800000 */
[----:B01234-:R-:W0:Y:S08]  /*f680*/  LDC.64 R4, c[0x0][0x220] ;  /* 0x00008800ff047b82 */ /* 0x01fe300000000a00 */
        /* <DEDUP_REMOVED lines=21> */
.L_x_20825:
[----:B------:R-:W-:-:S07]  /*f7e0*/  MOV R186, R208 ;  /* 0x000000d000ba7202 */ /* 0x000fce0000000f00 */
.L_x_20826:
[----:B------:R-:W-:Y:S05]  /*f7f0*/  BSYNC B2 ;  /* 0x0000000000027941 */ /* 0x000fea0003800000 */
.L_x_20824:
        /* <DEDUP_REMOVED lines=16> */
.L_x_20830:
[----:B------:R-:W-:Y:S05]  /*f900*/  BSYNC B3 ;  /* 0x0000000000037941 */ /* 0x000fea0003800000 */
.L_x_20829:
        /* <DEDUP_REMOVED lines=43> */
.L_x_20828:
[----:B------:R-:W-:Y:S05]  /*fbc0*/  BSYNC B2 ;  /* 0x0000000000027941 */ /* 0x000fea0003800000 */
.L_x_20827:
        /* <DEDUP_REMOVED lines=29> */
.L_x_20832:
[----:B------:R-:W-:-:S07]  /*fda0*/  MOV R3, R208 ;  /* 0x000000d000037202 */ /* 0x000fce0000000f00 */
.L_x_20833:
[----:B------:R-:W-:Y:S05]  /*fdb0*/  BSYNC B2 ;  /* 0x0000000000027941 */ /* 0x000fea0003800000 */
.L_x_20831:
        /* <DEDUP_REMOVED lines=16> */
.L_x_20837:
[----:B------:R-:W-:Y:S05]  /*fec0*/  BSYNC B3 ;  /* 0x0000000000037941 */ /* 0x000fea0003800000 */
.L_x_20836:
        /* <DEDUP_REMOVED lines=44> */
.L_x_20835:
[----:B------:R-:W-:Y:S05]  /*10190*/  BSYNC B2 ;  /* 0x0000000000027941 */ /* 0x000fea0003800000 */
.L_x_20834:
        /* <DEDUP_REMOVED lines=23> */
.L_x_20839:
[----:B------:R-:W-:-:S07]  /*10310*/  MOV R3, R208 ;  /* 0x000000d000037202 */ /* 0x000fce0000000f00 */
.L_x_20840:
[----:B------:R-:W-:Y:S05]  /*10320*/  BSYNC B2 ;  /* 0x0000000000027941 */ /* 0x000fea0003800000 */
.L_x_20838:
        /* <DEDUP_REMOVED lines=16> */
.L_x_20844:
[----:B------:R-:W-:Y:S05]  /*10430*/  BSYNC B3 ;  /* 0x0000000000037941 */ /* 0x000fea0003800000 */
.L_x_20843:
        /* <DEDUP_REMOVED lines=44> */
.L_x_20842:
[----:B------:R-:W-:Y:S05]  /*10700*/  BSYNC B2 ;  /* 0x0000000000027941 */ /* 0x000fea0003800000 */
.L_x_20841:
        /* <DEDUP_REMOVED lines=22> */
.L_x_20846:
[----:B------:R-:W-:-:S07]  /*10870*/  MOV R3, R208 ;  /* 0x000000d000037202 */ /* 0x000fce0000000f00 */
.L_x_20847:
[----:B------:R-:W-:Y:S05]  /*10880*/  BSYNC B2 ;  /* 0x0000000000027941 */ /* 0x000fea0003800000 */
.L_x_20845:
        /* <DEDUP_REMOVED lines=16> */
.L_x_20851:
[----:B------:R-:W-:Y:S05]  /*10990*/  BSYNC B3 ;  /* 0x0000000000037941 */ /* 0x000fea0003800000 */
.L_x_20850:
        /* <DEDUP_REMOVED lines=43> */
.L_x_20849:
[----:B------:R-:W-:Y:S05]  /*10c50*/  BSYNC B2 ;  /* 0x0000000000027941 */ /* 0x000fea0003800000 */
.L_x_20848:
        /* <DEDUP_REMOVED lines=21> */
.L_x_20853:
[----:B------:R-:W-:-:S07]  /*10db0*/  IMAD.MOV.U32 R3, RZ, RZ, R208 ;  /* 0x000000ffff037224 */ /* 0x000fce00078e00d0 */
.L_x_20854:
[----:B------:R-:W-:Y:S05]  /*10dc0*/  BSYNC B2 ;  /* 0x0000000000027941 */ /* 0x000fea0003800000 */
.L_x_20852:
        /* <DEDUP_REMOVED lines=16> */
.L_x_20858:
[----:B------:R-:W-:Y:S05]  /*10ed0*/  BSYNC B3 ;  /* 0x0000000000037941 */ /* 0x000fea0003800000 */
.L_x_20857:
        /* <DEDUP_REMOVED lines=44> */
.L_x_20856:
[----:B------:R-:W-:Y:S05]  /*111a0*/  BSYNC B2 ;  /* 0x0000000000027941 */ /* 0x000fea0003800000 */
.L_x_20855:
        /* <DEDUP_REMOVED lines=22> */
.L_x_20860:
[----:B------:R-:W-:-:S07]  /*11310*/  IMAD.MOV.U32 R3, RZ, RZ, R208 ;  /* 0x000000ffff037224 */ /* 0x000fce00078e00d0 */
.L_x_20861:
[----:B------:R-:W-:Y:S05]  /*11320*/  BSYNC B2 ;  /* 0x0000000000027941 */ /* 0x000fea0003800000 */
.L_x_20859:
        /* <DEDUP_REMOVED lines=16> */
.L_x_20865:
[----:B------:R-:W-:Y:S05]  /*11430*/  BSYNC B3 ;  /* 0x0000000000037941 */ /* 0x000fea0003800000 */
.L_x_20864:
        /* <DEDUP_REMOVED lines=44> */
.L_x_20863:
[----:B------:R-:W-:Y:S05]  /*11700*/  BSYNC B2 ;  /* 0x0000000000027941 */ /* 0x000fea0003800000 */
.L_x_20862:
        /* <DEDUP_REMOVED lines=21> */
.L_x_20867:
[----:B------:R-:W-:-:S07]  /*11860*/  IMAD.MOV.U32 R3, RZ, RZ, R208 ;  /* 0x000000ffff037224 */ /* 0x000fce00078e00d0 */
.L_x_20868:
[----:B------:R-:W-:Y:S05]  /*11870*/  BSYNC B2 ;  /* 0x0000000000027941 */ /* 0x000fea0003800000 */
.L_x_20866:
        /* <DEDUP_REMOVED lines=16> */
.L_x_20872:
[----:B------:R-:W-:Y:S05]  /*11980*/  BSYNC B3 ;  /* 0x0000000000037941 */ /* 0x000fea0003800000 */
.L_x_20871:
        /* <DEDUP_REMOVED lines=43> */
.L_x_20870:
[----:B------:R-:W-:Y:S05]  /*11c40*/  BSYNC B2 ;  /* 0x0000000000027941 */ /* 0x000fea0003800000 */
.L_x_20869:
        /* <DEDUP_REMOVED lines=22> */
.L_x_20874:
[----:B------:R-:W-:-:S07]  /*11db0*/  MOV R6, R208 ;  /* 0x000000d000067202 */ /* 0x000fce0000000f00 */
.L_x_20875:
[----:B------:R-:W-:Y:S05]  /*11dc0*/  BSYNC B2 ;  /* 0x0000000000027941 */ /* 0x000fea0003800000 */
.L_x_20873:
        /* <DEDUP_REMOVED lines=18> */
.L_x_20879:
[----:B------:R-:W-:Y:S05]  /*11ef0*/  BSYNC B3 ;  /* 0x0000000000037941 */ /* 0x000fea0003800000 */
.L_x_20878:
        /* <DEDUP_REMOVED lines=43> */
.L_x_20877:
[----:B------:R-:W-:Y:S05]  /*121b0*/  BSYNC B2 ;  /* 0x0000000000027941 */ /* 0x000fea0003800000 */
.L_x_20876:
[----:B------:R-:W-:Y:S02]  /*121c0*/  I2FP.F32.U32 R223, R6 ;  /* 0x0000000600df7245 */ /* 0x000fe40000201000 */
[----:B------:R-:W-:Y:S02]  /*121d0*/  SHF.L.U32 R7, R7, 0x10, RZ ;  /* 0x0000001007077819 */ /* 0x000fe400000006ff */
[----:B------:R-:W-:Y:S01]  /*121e0*/  SEL R225, RZ, 0x1, P1 ;  /* 0x00000001ffe17807 */ /* 0x000fe20000800000 */
[----:B------:R-:W-:Y:S01]  /*121f0*/  FFMA.FTZ R222, R223, R222, 1.1641532182693481445e-10 ;  /* 0x2f000000dfde7423 */ /* 0x000fe200000100de */
[----:B------:R-:W-:Y:S01]  /*12200*/  LEA R4, P1, R220, UR28, 0x5 ;  /* 0x0000001cdc047c11 */ /* 0x000fe2000f8228ff */
[----:B------:R-:W-:Y:S01]  /*12210*/  FMUL.FTZ R218, R7, R218 ;  /* 0x000000da07da7220 */ /* 0x000fe20000410000 */
[----:B------:R-:W-:Y:S01]  /*12220*/  SEL R229, RZ, 0x10000, P5 ;  /* 0x00010000ffe57807 */ /* 0x000fe20002800000 */
[----:B------:R-:W-:Y:S01]  /*12230*/  IMAD.WIDE.U32 R6, R225, 0x10000, RZ ;  /* 0x00010000e1067825 */ /* 0x000fe200078e00ff */
[----:B------:R-:W-:-:S03]  /*12240*/  LOP3.LUT P5, RZ, R211, 0x2, RZ, 0xc0, !PT ;  /* 0x00000002d3ff7812 */ /* 0x000fc600078ac0ff */
[----:B------:R-:W-:Y:S01]  /*12250*/  FMUL.FTZ R218, R218, R191 ;  /* 0x000000bfdada7220 */ /* 0x000fe20000410000 */
[----:B------:R-:W-:Y:S02]  /*12260*/  LEA.HI.X R5, R220, UR29, RZ, 0x5, P1 ;  /* 0x0000001ddc057c11 */ /* 0x000fe400088f2cff */
[----:B------:R-:W-:Y:S02]  /*12270*/  FSETP.GTU.FTZ.AND P1, PT, R222, R221, PT ;  /* 0x000000ddde00720b */ /* 0x000fe40003f3c000 */
[----:B------:R-:W-:Y:S01]  /*12280*/  SEL R224, RZ, 0x1, P2 ;  /* 0x00000001ffe07807 */ /* 0x000fe20001000000 */
[----:B------:R0:W-:Y:S01]  /*12290*/  STG.E.128 desc[UR4][R4.64], R184 ;  /* 0x000000b804007986 */ /* 0x0001e2000c101d04 */
[----:B------:R-:W-:Y:S02]  /*122a0*/  SEL R226, RZ, 0x1, P5 ;  /* 0x00000001ffe27807 */ /* 0x000fe40002800000 */
[----:B------:R-:W-:Y:S01]  /*122b0*/  FSEL R218, R218, RZ, !P1 ;  /* 0x000000ffdada7208 */ /* 0x000fe20004800000 */
[----:B------:R-:W-:Y:S01]  /*122c0*/  IMAD.WIDE.U32 R222, R224, 0x1000000, RZ ;  /* 0x01000000e0de7825 */ /* 0x000fe200078e00ff */
[----:B------:R-:W-:-:S02]  /*122d0*/  SEL R228, RZ, 0x100, P4 ;  /* 0x00000100ffe47807 */ /* 0x000fc40002000000 */
        /* <DEDUP_REMOVED lines=16> */
.L_x_20823:
[----:B------:R-:W-:Y:S05]  /*123e0*/  BSYNC B1 ;  /* 0x0000000000017941 */ /* 0x000fea0003800000 */
.L_x_20822:
        /* <DEDUP_REMOVED lines=177> */
.L_x_20905:
        /* <DEDUP_REMOVED lines=13> */
[----:B0-----:R-:W-:-:S04]  /*12fd0*/  @!P5 IMAD.WIDE R6, R212, 0x4, R220 ;  /* 0x00000004d406d825 */ /* 0x001fc800078e02dc */
[----:B-1----:R-:W-:Y:S01]  /*12fe0*/  @!P5 IMAD.WIDE R220, R212, 0x4, R222 ;  /* 0x00000004d4dcd825 */ /* 0x002fe200078e02de */
        /* <DEDUP_REMOVED lines=35> */
.L_x_20882:
[----:B------:R-:W-:Y:S05]  /*13220*/  BSYNC B1 ;  /* 0x0000000000017941 */ /* 0x000fea0003800000 */
.L_x_20881:
        /* <DEDUP_REMOVED lines=35> */
.L_x_20884:
[----:B------:R-:W-:Y:S05]  /*13460*/  BSYNC B1 ;  /* 0x0000000000017941 */ /* 0x000fea0003800000 */
.L_x_20883:
        /* <DEDUP_REMOVED lines=35> */
.L_x_20886:
[----:B------:R-:W-:Y:S05]  /*136a0*/  BSYNC B1 ;  /* 0x0000000000017941 */ /* 0x000fea0003800000 */
.L_x_20885:
        /* <DEDUP_REMOVED lines=35> */
.L_x_20888:
[----:B------:R-:W-:Y:S05]  /*138e0*/  BSYNC B1 ;  /* 0x0000000000017941 */ /* 0x000fea0003800000 */
.L_x_20887:
        /* <DEDUP_REMOVED lines=35> */
.L_x_20890:
[----:B------:R-:W-:Y:S05]  /*13b20*/  BSYNC B1 ;  /* 0x0000000000017941 */ /* 0x000fea0003800000 */
.L_x_20889:
        /* <DEDUP_REMOVED lines=34> */
.L_x_20892:
[----:B------:R-:W-:Y:S05]  /*13d50*/  BSYNC B1 ;  /* 0x0000000000017941 */ /* 0x000fea0003800000 */
.L_x_20891:
[----:B01234-:R-:W0:Y:S02]  /*13d60*/  LDC.64 R4, c[0x0][0x210] ;  /* 0x00008400ff047b82 */ /* 0x01fe240000000a00 */
[----:B0-----:R-:W-:-:S04]  /*13d70*/  LEA R212, R4, R212, 0x2 ;  /* 0x000000d404d47211 */ /* 0x001fc800078e10ff */
[----:B------:R-:W-:-:S13]  /*13d80*/  ISETP.GE.AND P0, PT, R212, R5, PT ;  /* 0x00000005d400720c */ /* 0x000fda0003f06270 */
[----:B------:R-:W-:Y:S05]  /*13d90*/  @!P0 BRA `(.L_x_20893) ;  /* 0xfffffed000d08947 */ /* 0x000fea000383ffff */
[----:B------:R-:W-:Y:S05]  /*13da0*/  BSYNC B0 ;  /* 0x0000000000007941 */ /* 0x000fea0003800000 */
.L_x_20531:
[----:B------:R-:W-:Y:S05]  /*13db0*/  EXIT ;  /* 0x000000000000794d */ /* 0x000fea0003800000 */
.L_x_20880:
        /* <DEDUP_REMOVED lines=8> */
.L_x_20895:
[----:B------:R-:W-:Y:S05]  /*13e40*/  BSYNC B1 ;  /* 0x0000000000017941 */ /* 0x000fea0003800000 */
.L_x_20894:
        /* <DEDUP_REMOVED lines=10> */
.L_x_20896:
[----:B------:R-:W-:Y:S01]  /*13ef0*/  HFMA2.MMA R224, -RZ, RZ, 0, 2.384185791015625e-07 ;  /* 0x00000004ffe07435 */ /* 0x000fe200000001ff */
[----:B------:R-:W-:-:S05]  /*13f00*/  MOV R4, R221 ;  /* 0x000000dd00047202 */ /* 0x000fca0000000f00 */
[----:B------:R-:W-:-:S04]  /*13f10*/  FADD.FTZ R218, R7, R4 ;  /* 0x0000000407da7221 */ /* 0x000fc80000010000 */
[----:B------:R-:W-:-:S07]  /*13f20*/  IMAD.MOV.U32 R223, RZ, RZ, R218 ;  /* 0x000000ffffdf7224 */ /* 0x000fce00078e00da */
[----:B------:R-:W-:Y:S05]  /*13f30*/  WARPSYNC.COLLECTIVE R222, `(.L_x_20897) ;  /* 0x00000000de087348 */ /* 0x000fea0003c00000 */
[----:B------:R0:W1:Y:S02]  /*13f40*/  SHFL.BFLY P6, R221, R223, R224, R225 ;  /* 0x0c0000e0dfdd7389 */ /* 0x00006400000c00e1 */
[----:B01----:R-:W-:Y:S01]  /*13f50*/  ENDCOLLECTIVE ;  /* 0x000000000000791b */ /* 0x003fe20003800000 */
.L_x_20897:
[----:B------:R-:W-:Y:S02]  /*13f60*/  IMAD.MOV.U32 R224, RZ, RZ, 0x8 ;  /* 0x00000008ffe07424 */ /* 0x000fe400078e00ff */
[----:B------:R-:W-:-:S04]  /*13f70*/  IMAD.MOV.U32 R219, RZ, RZ, R221 ;  /* 0x000000ffffdb7224 */ /* 0x000fc800078e00dd */
[----:B------:R-:W-:-:S05]  /*13f80*/  FADD.FTZ R219, R218, R219 ;  /* 0x000000dbdadb7221 */ /* 0x000fca0000010000 */
[----:B------:R-:W-:-:S07]  /*13f90*/  MOV R223, R219 ;  /* 0x000000db00df7202 */ /* 0x000fce0000000f00 */
[----:B------:R-:W-:Y:S05]  /*13fa0*/  WARPSYNC.COLLECTIVE R222, `(.L_x_20898) ;  /* 0x00000000de087348 */ /* 0x000fea0003c00000 */
[----:B------:R0:W1:Y:S02]  /*13fb0*/  SHFL.BFLY P6, R221, R223, R224, R225 ;  /* 0x0c0000e0dfdd7389 */ /* 0x00006400000c00e1 */
[----:B01----:R-:W-:Y:S01]  /*13fc0*/  ENDCOLLECTIVE ;  /* 0x000000000000791b */ /* 0x003fe20003800000 */
.L_x_20898:
[----:B------:R-:W-:Y:S01]  /*13fd0*/  HFMA2.MMA R224, -RZ, RZ, 0, 9.5367431640625e-07 ;  /* 0x00000010ffe07435 */ /* 0x000fe200000001ff */
[----:B------:R-:W-:-:S05]  /*13fe0*/  MOV R4, R221 ;  /* 0x000000dd00047202 */ /* 0x000fca0000000f00 */
[----:B------:R-:W-:-:S04]  /*13ff0*/  FADD.FTZ R220, R219, R4 ;  /* 0x00000004dbdc7221 */ /* 0x000fc80000010000 */
[----:B------:R-:W-:-:S07]  /*14000*/  IMAD.MOV.U32 R223, RZ, RZ, R220 ;  /* 0x000000ffffdf7224 */ /* 0x000fce00078e00dc */
[----:B------:R-:W-:Y:S05]  /*14010*/  WARPSYNC.COLLECTIVE R222, `(.L_x_20899) ;  /* 0x00000000de087348 */ /* 0x000fea0003c00000 */
[----:B------:R0:W1:Y:S02]  /*14020*/  SHFL.BFLY P6, R221, R223, R224, R225 ;  /* 0x0c0000e0dfdd7389 */ /* 0x00006400000c00e1 */
[----:B01----:R-:W-:Y:S01]  /*14030*/  ENDCOLLECTIVE ;  /* 0x000000000000791b */ /* 0x003fe20003800000 */
.L_x_20899:
[----:B------:R-:W-:Y:S01]  /*14040*/  MOV R224, 0x1 ;  /* 0x0000000100e07802 */ /* 0x000fe20000000f00 */
        /* <DEDUP_REMOVED lines=104> */
.L_x_20900:
[----:B------:R-:W-:Y:S02]  /*146d0*/  IMAD.MOV.U32 R224, RZ, RZ, 0x2 ;  /* 0x00000002ffe07424 */ /* 0x000fe400078e00ff */
[----:B------:R-:W-:-:S04]  /*146e0*/  IMAD.MOV.U32 R7, RZ, RZ, R221 ;  /* 0x000000ffff077224 */ /* 0x000fc800078e00dd */
[----:B------:R-:W-:-:S05]  /*146f0*/  FADD.FTZ R7, R4, R7 ;  /* 0x0000000704077221 */ /* 0x000fca0000010000 */
[----:B------:R-:W-:-:S07]  /*14700*/  MOV R223, R7 ;  /* 0x0000000700df7202 */ /* 0x000fce0000000f00 */
[----:B------:R-:W-:Y:S05]  /*14710*/  WARPSYNC.COLLECTIVE R222, `(.L_x_20901) ;  /* 0x00000000de087348 */ /* 0x000fea0003c00000 */
[----:B------:R0:W1:Y:S02]  /*14720*/  SHFL.BFLY P6, R221, R223, R224, R225 ;  /* 0x0c0000e0dfdd7389 */ /* 0x00006400000c00e1 */
[----:B01----:R-:W-:Y:S01]  /*14730*/  ENDCOLLECTIVE ;  /* 0x000000000000791b */ /* 0x003fe20003800000 */
.L_x_20901:
[----:B------:R-:W-:Y:S01]  /*14740*/  HFMA2.MMA R224, -RZ, RZ, 0, 2.384185791015625e-07 ;  /* 0x00000004ffe07435 */ /* 0x000fe200000001ff */
[----:B------:R-:W-:-:S05]  /*14750*/  MOV R218, R221 ;  /* 0x000000dd00da7202 */ /* 0x000fca0000000f00 */
[----:B------:R-:W-:-:S04]  /*14760*/  FADD.FTZ R218, R7, R218 ;  /* 0x000000da07da7221 */ /* 0x000fc80000010000 */
[----:B------:R-:W-:-:S07]  /*14770*/  IMAD.MOV.U32 R223, RZ, RZ, R218 ;  /* 0x000000ffffdf7224 */ /* 0x000fce00078e00da */
[----:B------:R-:W-:Y:S05]  /*14780*/  WARPSYNC.COLLECTIVE R222, `(.L_x_20902) ;  /* 0x00000000de087348 */ /* 0x000fea0003c00000 */
[----:B------:R0:W1:Y:S02]  /*14790*/  SHFL.BFLY P6, R221, R223, R224, R225 ;  /* 0x0c0000e0dfdd7389 */ /* 0x00006400000c00e1 */
[----:B01----:R-:W-:Y:S01]  /*147a0*/  ENDCOLLECTIVE ;  /* 0x000000000000791b */ /* 0x003fe20003800000 */
.L_x_20902:
[----:B------:R-:W-:Y:S02]  /*147b0*/  IMAD.MOV.U32 R224, RZ, RZ, 0x8 ;  /* 0x00000008ffe07424 */ /* 0x000fe400078e00ff */
[----:B------:R-:W-:-:S04]  /*147c0*/  IMAD.MOV.U32 R219, RZ, RZ, R221 ;  /* 0x000000ffffdb7224 */ /* 0x000fc800078e00dd */
[----:B------:R-:W-:-:S05]  /*147d0*/  FADD.FTZ R219, R218, R219 ;  /* 0x000000dbdadb7221 */ /* 0x000fca0000010000 */
[----:B------:R-:W-:-:S07]  /*147e0*/  MOV R223, R219 ;  /* 0x000000db00df7202 */ /* 0x000fce0000000f00 */
[----:B------:R-:W-:Y:S05]  /*147f0*/  WARPSYNC.COLLECTIVE R222, `(.L_x_20903) ;  /* 0x00000000de087348 */ /* 0x000fea0003c00000 */
[----:B------:R0:W1:Y:S02]  /*14800*/  SHFL.BFLY P6, R221, R223, R224, R225 ;  /* 0x0c0000e0dfdd7389 */ /* 0x00006400000c00e1 */
[----:B01----:R-:W-:Y:S01]  /*14810*/  ENDCOLLECTIVE ;  /* 0x000000000000791b */ /* 0x003fe20003800000 */
.L_x_20903:
[----:B------:R-:W-:Y:S01]  /*14820*/  HFMA2.MMA R224, -RZ, RZ, 0, 9.5367431640625e-07 ;  /* 0x00000010ffe07435 */ /* 0x000fe200000001ff */
[----:B------:R-:W-:-:S05]  /*14830*/  MOV R220, R221 ;  /* 0x000000dd00dc7202 */ /* 0x000fca0000000f00 */
[----:B------:R-:W-:-:S04]  /*14840*/  FADD.FTZ R220, R219, R220 ;  /* 0x000000dcdbdc7221 */ /* 0x000fc80000010000 */
[----:B------:R-:W-:-:S07]  /*14850*/  IMAD.MOV.U32 R223, RZ, RZ, R220 ;  /* 0x000000ffffdf7224 */ /* 0x000fce00078e00dc */
[----:B------:R-:W-:Y:S05]  /*14860*/  WARPSYNC.COLLECTIVE R222, `(.L_x_20904) ;  /* 0x00000000de087348 */ /* 0x000fea0003c00000 */
[----:B------:R0:W1:Y:S02]  /*14870*/  SHFL.BFLY P6, R221, R223, R224, R225 ;  /* 0x0c0000e0dfdd7389 */ /* 0x00006400000c00e1 */
[----:B01----:R-:W-:Y:S01]  /*14880*/  ENDCOLLECTIVE ;  /* 0x000000000000791b */ /* 0x003fe20003800000 */
.L_x_20904:
[----:B------:R-:W-:Y:S05]  /*14890*/  BRA `(.L_x_20905) ;  /* 0xffffffe400987947 */ /* 0x000fea000383ffff */
.L_x_20906:
        /* <DEDUP_REMOVED lines=14> */
.L_x_44411:


//--------------------- .text._ZN10layer_norm13ln_fwd_kernelINS_13Kernel_traitsIf13__nv_bfloat16fS2_fjLj1536ELj1ELj4ELj1ELj16ENS_18Kernel_traits_baseILj1536EfS2_fS2_fjLj128EEEEELb1ELb1ELb0ELb1EEEvNS_9FwdParamsE --------------------------
	.section	.text._ZN10layer_norm13ln_fwd_kernelINS_13Kernel_traitsIf13__nv_bfloat16fS2_fjLj1536ELj1ELj4ELj1ELj16ENS_18Kernel_traits_baseILj1536EfS2_fS2_fjLj128EEEEELb1ELb1ELb0ELb1EEEvNS_9FwdParamsE,"ax",@progbits
	.align	128
        .global         _ZN10layer_norm13ln_fwd_kernelINS_13Kernel_traitsIf13__nv_bfloat16fS2_fjLj1536ELj1ELj4ELj1ELj16ENS_18Kernel_traits_baseILj1536EfS2_fS2_fjLj128EEEEELb1ELb1ELb0ELb1EEEvNS_9FwdParamsE
        .type           _ZN10layer_norm13ln_fwd_kernelINS_13Kernel_traitsIf13__nv_bfloat16fS2_fjLj1536ELj1ELj4ELj1ELj16ENS_18Kernel_traits_baseILj1536EfS2_fS2_fjLj128EEEEELb1ELb1ELb0ELb1EEEvNS_9FwdParamsE,@function
        .size           _ZN10layer_norm13ln_fwd_kernelINS_13Kernel_traitsIf13__nv_bfloat16fS2_fjLj1536ELj1ELj4ELj1ELj16ENS_18Kernel_traits_baseILj1536EfS2_fS2_fjLj128EEEEELb1ELb1ELb0ELb1EEEvNS_9FwdParamsE,(.L_x_44412 - _ZN10layer_norm13ln_fwd_kernelINS_13Kernel_traitsIf13__nv_bfloat16fS2_fjLj1536ELj1ELj4ELj1ELj16ENS_18Kernel_traits_baseILj1536EfS2_fS2_fjLj128EEEEELb1ELb1ELb0ELb1EEEvNS_9FwdParamsE)
        .other          _ZN10layer_norm13ln_fwd_kernelINS_13Kernel_traitsIf13__nv_bfloat16fS2_fjLj1536ELj1ELj4ELj1ELj16ENS_18Kernel_traits_baseILj1536EfS2_fS2_fjLj128EEEEELb1ELb1ELb0ELb1EEEvNS_9FwdParamsE,@"STO_CUDA_ENTRY STV_DEFAULT"
_ZN10layer_norm13ln_fwd_kernelINS_13Kernel_traitsIf13__nv_bfloat16fS2_fjLj1536ELj1ELj4ELj1ELj16ENS_18Kernel_traits_baseILj1536EfS2_fS2_fjLj128EEEEELb1ELb1ELb0ELb1EEEvNS_9FwdParamsE:
.text._ZN10layer_norm13ln_fwd_kernelINS_13Kernel_traitsIf13__nv_bfloat16fS2_fjLj1536ELj1ELj4ELj1ELj16ENS_18Kernel_traits_baseILj1536EfS2_fS2_fjLj128EEEEELb1ELb1ELb0ELb1EEEvNS_9FwdParamsE:
        /* <DEDUP_REMOVED lines=19> */
[C-C-:B--2---:R-:W-:Y:S01]  /*0130*/  IMAD R10, R12.reuse, UR8, R0.reuse ;  /* 0x000000080c0a7c24 */ /* 0x144fe2000f8e0200 */
[----:B------:R-:W-:Y:S02]  /*0140*/  SHF.R.U32.HI R11, RZ, 0x5, R0 ;  /* 0x00000005ff0b7819 */ /* 0x000fe40000011600 */
[----:B------:R-:W-:Y:S02]  /*0150*/  CS2R R208, SRZ ;  /* 0x0000000000d07805 */ /* 0x000fe4000001ff00 */
[----:B------:R-:W-:Y:S02]  /*0160*/  CS2R R210, SRZ ;  /* 0x0000000000d27805 */ /* 0x000fe4000001ff00 */
[----:B------:R-:W-:Y:S02]  /*0170*/  CS2R R204, SRZ ;  /* 0x0000000000cc7805 */ /* 0x000fe4000001ff00 */
[----:B------:R-:W-:Y:S01]  /*0180*/  CS2R R206, SRZ ;  /* 0x0000000000ce7805 */ /* 0x000fe2000001ff00 */
[----:B------:R-:W-:Y:S01]  /*0190*/  IMAD R11, R12, 0x4, R11 ;  /* 0x000000040c0b7824 */ /* 0x000fe200078e020b */
        /* <DEDUP_REMOVED lines=40> */
[----:B------:R-:W-:Y:S01]  /*0420*/  LOP3.LUT R7, R5, UR8, R8, 0x96, !PT ;  /* 0x0000000805077c12 */ /* 0x000fe2000f8e9608 */
[----:B------:R-:W-:Y:S02]  /*0430*/  UIADD3 UR16, UR7, 0x32370b8f, URZ ;  /* 0x32370b8f07107890 */ /* 0x000fe4000fffe03f */
[----:B------:R-:W-:Y:S01]  /*0440*/  UIADD3 UR15, UR6, -0x255992d5, URZ ;  /* 0xdaa66d2b060f7890 */ /* 0x000fe2000fffe03f */
[----:B------:R-:W-:Y:S01]  /*0450*/  LOP3.LUT R8, R3, UR14, R6, 0x96, !PT ;  /* 0x0000000e03087c12 */ /* 0x000fe2000f8e9606 */
[----:B------:R-:W-:Y:S01]  /*0460*/  IMAD.WIDE.U32 R6, R7, -0x2daee0ad, RZ ;  /* 0xd2511f5307067825 */ /* 0x000fe200078e00ff */
[----:B------:R-:W-:Y:S02]  /*0470*/  UIADD3 UR17, UR6, 0x78dde6e4, URZ ;  /* 0x78dde6e406117890 */ /* 0x000fe4000fffe03f */
[----:B------:R-:W-:Y:S01]  /*0480*/  UIADD3 UR18, UR7, -0x126145ec, URZ ;  /* 0xed9eba1407127890 */ /* 0x000fe2000fffe03f */
[----:B------:R-:W-:Y:S01]  /*0490*/  IMAD.WIDE.U32 R8, R8, -0x326172a9, RZ ;  /* 0xcd9e8d5708087825 */ /* 0x000fe200078e00ff */
[----:B------:R-:W-:Y:S01]  /*04a0*/  LOP3.LUT R5, R7, UR16, R2, 0x96, !PT ;  /* 0x0000001007057c12 */ /* 0x000fe2000f8e9602 */
[----:B------:R-:W-:-:S02]  /*04b0*/  UIADD3 UR20, UR7, -0x56f99767, URZ ;  /* 0xa906689907147890 */ /* 0x000fc4000fffe03f */
[----:B------:R-:W-:Y:S01]  /*04c0*/  UIADD3 UR19, UR6, 0x1715609d, URZ ;  /* 0x1715609d06137890 */ /* 0x000fe2000fffe03f */
[----:B------:R-:W-:Y:S01]  /*04d0*/  LOP3.LUT R2, R9, UR15, R4, 0x96, !PT ;  /* 0x0000000f09027c12 */ /* 0x000fe2000f8e9604 */
[----:B------:R-:W-:Y:S01]  /*04e0*/  IMAD.WIDE.U32 R4, R5, -0x326172a9, RZ ;  /* 0xcd9e8d5705047825 */ /* 0x000fe200078e00ff */
[----:B------:R-:W-:Y:S02]  /*04f0*/  UIADD3 UR21, UR6, -0x4ab325aa, URZ ;  /* 0xb54cda5606157890 */ /* 0x000fe4000fffe03f */
[----:B------:R-:W-:Y:S01]  /*0500*/  UIADD3 UR22, UR7, 0x646e171e, URZ ;  /* 0x646e171e07167890 */ /* 0x000fe2000fffe03f */
[----:B------:R-:W-:Y:S01]  /*0510*/  IMAD.WIDE.U32 R2, R2, -0x2daee0ad, RZ ;  /* 0xd2511f5302027825 */ /* 0x000fe200078e00ff */
[----:B------:R-:W-:Y:S01]  /*0520*/  LOP3.LUT R7, R5, UR17, R8, 0x96, !PT ;  /* 0x0000001105077c12 */ /* 0x000fe2000f8e9608 */
[----:B------:R-:W-:Y:S02]  /*0530*/  UIADD3 UR24, UR7, 0x1fd5c5a3, URZ ;  /* 0x1fd5c5a307187890 */ /* 0x000fe4000fffe03f */
[----:B------:R-:W-:Y:S01]  /*0540*/  UIADD3 UR23, UR6, 0x5384540f, URZ ;  /* 0x5384540f06177890 */ /* 0x000fe2000fffe03f */
[----:B------:R-:W-:Y:S01]  /*0550*/  LOP3.LUT R8, R3, UR18, R6, 0x96, !PT ;  /* 0x0000001203087c12 */ /* 0x000fe2000f8e9606 */
[----:B------:R-:W-:Y:S01]  /*0560*/  IMAD.WIDE.U32 R6, R7, -0x2daee0ad, RZ ;  /* 0xd2511f5307067825 */ /* 0x000fe200078e00ff */
[----:B------:R-:W-:-:S03]  /*0570*/  ULDC.64 UR8, c[0x0][0x2c8] ;  /* 0x0000b20000087ab9 */ /* 0x000fc60000000a00 */
        /* <DEDUP_REMOVED lines=10> */
[----:B------:R-:W-:Y:S02]  /*0620*/  SHF.L.U32 R2, R0, 0x5, RZ ;  /* 0x0000000500027819 */ /* 0x000fe400000006ff */
[----:B------:R-:W-:Y:S02]  /*0630*/  ISETP.NE.U32.AND P0, PT, RZ, UR8, PT ;  /* 0x00000008ff007c0c */ /* 0x000fe4000bf05070 */
[----:B------:R-:W-:Y:S02]  /*0640*/  LOP3.LUT R9, R9, UR23, R4, 0x96, !PT ;  /* 0x0000001709097c12 */ /* 0x000fe4000f8e9604 */
[----:B------:R-:W-:Y:S01]  /*0650*/  LOP3.LUT R4, R2, 0x3e0, RZ, 0xc0, !PT ;  /* 0x000003e002047812 */ /* 0x000fe200078ec0ff */
[----:B------:R-:W-:Y:S01]  /*0660*/  UIADD3 UR25, UR6, -0xe443238, URZ ;  /* 0xf1bbcdc806197890 */ /* 0x000fe2000fffe03f */
[----:B------:R-:W-:Y:S01]  /*0670*/  ISETP.NE.AND.EX P0, PT, RZ, UR9, PT, P0 ;  /* 0x00000009ff007c0c */ /* 0x000fe2000bf05300 */
[----:B------:R-:W-:Y:S01]  /*0680*/  IMAD.HI.U32 R5, R15, -0x326172a9, RZ ;  /* 0xcd9e8d570f057827 */ /* 0x000fe200078e00ff */
[----:B------:R-:W-:-:S02]  /*0690*/  IADD3 R2, P1, R4, UR10, RZ ;  /* 0x0000000a04027c10 */ /* 0x000fc4000ff3e0ff */
[----:B------:R-:W-:Y:S01]  /*06a0*/  IADD3 R4, P2, R4, UR8, RZ ;  /* 0x0000000804047c10 */ /* 0x000fe2000ff5e0ff */
[----:B------:R-:W-:Y:S01]  /*06b0*/  UIADD3 UR26, UR7, -0x24c28bd8, URZ ;  /* 0xdb3d7428071a7890 */ /* 0x000fe2000fffe03f */
[----:B------:R-:W-:Y:S01]  /*06c0*/  LOP3.LUT R12, R5, UR25, R8, 0x96, !PT ;  /* 0x00000019050c7c12 */ /* 0x000fe2000f8e9608 */
[----:B------:R-:W-:Y:S01]  /*06d0*/  IMAD.HI.U32 R3, R9, -0x2daee0ad, RZ ;  /* 0xd2511f5309037827 */ /* 0x000fe200078e00ff */
[----:B------:R-:W-:-:S03]  /*06e0*/  ULDC UR8, c[0x0][0x214] ;  /* 0x0000850000087ab9 */ /* 0x000fc60000000800 */
        /* <DEDUP_REMOVED lines=20> */
[----:B------:R-:W5:Y:S01]  /*0830*/  LDG.E.128 R160, desc[UR4][R2.64] ;  /* 0x0000000402a07981 */ /* 0x000f62000c1e1d00 */
[----:B------:R-:W-:Y:S01]  /*0840*/  UIADD3 UR28, UR7, -0x695add53, URZ ;  /* 0x96a522ad071c7890 */ /* 0x000fe2000fffe03f */
[----:B------:R-:W-:Y:S01]  /*0850*/  IMAD.HI.U32 R4, R12, -0x2daee0ad, RZ ;  /* 0xd2511f530c047827 */ /* 0x000fe200078e00ff */
[----:B------:R-:W-:Y:S01]  /*0860*/  UIADD3 UR27, UR6, -0x700cb87f, URZ ;  /* 0x8ff34781061b7890 */ /* 0x000fe2000fffe03f */
[----:B------:R-:W5:Y:S01]  /*0870*/  LDG.E.128 R156, desc[UR4][R2.64+0x10] ;  /* 0x00001004029c7981 */ /* 0x000f62000c1e1d00 */
[----:B------:R-:W-:Y:S01]  /*0880*/  ULDC.64 UR8, c[0x0][0x270] ;  /* 0x00009c0000087ab9 */ /* 0x000fe20000000a00 */
[----:B------:R-:W-:Y:S02]  /*0890*/  IMAD.HI.U32 R5, R8, -0x326172a9, RZ ;  /* 0xcd9e8d5708057827 */ /* 0x000fe400078e00ff */
        /* <DEDUP_REMOVED lines=12> */
[----:B------:R-:W-:Y:S01]  /*0960*/  LOP3.LUT R218, R218, 0x3, RZ, 0xc0, !PT ;  /* 0x00000003dada7812 */ /* 0x000fe200078ec0ff */
[----:B------:R-:W5:Y:S01]  /*0970*/  LDG.E.128 R112, desc[UR4][R6.64] ;  /* 0x0000000406707981 */ /* 0x000f62000c1e1d00 */
[----:B------:R-:W-:Y:S01]  /*0980*/  IMAD R8, R8, -0x326172a9, RZ ;  /* 0xcd9e8d5708087824 */ /* 0x000fe200078e02ff */
[----:B------:R-:W-:Y:S01]  /*0990*/  ULDC.U8 UR8, c[0x0][0x2a0] ;  /* 0x0000a80000087ab9 */ /* 0x000fe20000000000 */
[----:B------:R-:W-:Y:S01]  /*09a0*/  ULDC UR10, c[0x0][0x218] ;  /* 0x00008600000a7ab9 */ /* 0x000fe20000000800 */
[----:B------:R-:W5:Y:S01]  /*09b0*/  LDG.E.128 R108, desc[UR4][R6.64+0x10] ;  /* 0x00001004066c7981 */ /* 0x000f62000c1e1d00 */
[----:B------:R-:W-:Y:S01]  /*09c0*/  ULDC UR11, c[0x0][0x2d8] ;  /* 0x0000b600000b7ab9 */ /* 0x000fe20000000800 */
[----:B0-----:R-:W-:Y:S01]  /*09d0*/  IMAD R3, R9, -0x2daee0ad, RZ ;  /* 0xd2511f5309037824 */ /* 0x001fe200078e02ff */
[----:B------:R-:W-:Y:S01]  /*09e0*/  ULDC.64 UR12, c[0x0][0x2b8] ;  /* 0x0000ae00000c7ab9 */ /* 0x000fe20000000a00 */
[----:B------:R-:W-:Y:S01]  /*09f0*/  IMAD R2, R15, -0x326172a9, RZ ;  /* 0xcd9e8d570f027824 */ /* 0x000fe200078e02ff */
[----:B------:R-:W5:Y:S02]  /*0a00*/  LDG.E.128 R104, desc[UR4][R6.64+0x400] ;  /* 0x0004000406687981 */ /* 0x000f64000c1e1d00 */
[----:B------:R-:W-:-:S02]  /*0a10*/  LOP3.LUT R3, R4, UR28, R3, 0x96, !PT ;  /* 0x0000001c04037c12 */ /* 0x000fc4000f8e9603 */
[----:B------:R-:W5:Y:S01]  /*0a20*/  LDG.E.128 R100, desc[UR4][R6.64+0x410] ;  /* 0x0004100406647981 */ /* 0x000f62000c1e1d00 */
[----:B------:R-:W-:Y:S01]  /*0a30*/  LOP3.LUT R2, R5, UR27, R2, 0x96, !PT ;  /* 0x0000001b05027c12 */ /* 0x000fe2000f8e9602 */
[----:B------:R-:W-:Y:S01]  /*0a40*/  IMAD.MOV.U32 R5, RZ, RZ, R14 ;  /* 0x000000ffff057224 */ /* 0x000fe200078e000e */
[----:B------:R-:W-:Y:S01]  /*0a50*/  MOV R4, R10 ;  /* 0x0000000a00047202 */ /* 0x000fe20000000f00 */
        /* <DEDUP_REMOVED lines=8> */
[----:B------:R0:W5:Y:S01]  /*0ae0*/  LDG.E.128 R68, desc[UR4][R6.64+0x1410] ;  /* 0x0014100406447981 */ /* 0x000162000c1e1d00 */
[----:B------:R-:W-:-:S02]  /*0af0*/  UISETP.NE.AND.EX UP0, UPT, UR9, URZ, UPT, UP0 ;  /* 0x0000003f0900728c */ /* 0x000fc4000bf05300 */
[----:B------:R-:W-:Y:S01]  /*0b00*/  UISETP.NE.AND UP1, UPT, UR8, URZ, UPT ;  /* 0x0000003f0800728c */ /* 0x000fe2000bf25270 */
[----:B0-----:R-:W-:Y:S01]  /*0b10*/  MOV R6, R13 ;  /* 0x0000000d00067202 */ /* 0x001fe20000000f00 */
[----:B------:R-:W-:-:S09]  /*0b20*/  IMAD.MOV.U32 R7, RZ, RZ, RZ ;  /* 0x000000ffff077224 */ /* 0x000fd200078e00ff */
.L_x_21245:
        /* <DEDUP_REMOVED lines=35> */
.L_x_20909:
[----:B------:R-:W-:-:S07]  /*0d60*/  IMAD.MOV.U32 R26, RZ, RZ, R8 ;  /* 0x000000ffff1a7224 */ /* 0x000fce00078e0008 */
.L_x_20910:
[----:B------:R-:W-:Y:S05]  /*0d70*/  BSYNC B1 ;  /* 0x0000000000017941 */ /* 0x000fea0003800000 */
.L_x_20908:
[----:B------:R-:W-:Y:S01]  /*0d80*/  ISETP.NE.AND P0, PT, R20, 0x4, PT ;  /* 0x000000041400780c */ /* 0x000fe20003f05270 */
[----:B------:R-:W-:Y:S01]  /*0d90*/  IMAD.U32 R224, RZ, RZ, UR7 ;  /* 0x00000007ffe07e24 */ /* 0x000fe2000f8e00ff */
[----:B------:R-:W-:Y:S01]  /*0da0*/  MOV R218, UR6 ;  /* 0x0000000600da7c02 */ /* 0x000fe20008000f00 */
[----:B------:R-:W-:Y:S01]  /*0db0*/  BSSY B1, `(.L_x_20911) ;  /* 0x0000040000017945 */ /* 0x000fe20003800000 */
[----:B------:R-:W-:Y:S02]  /*0dc0*/  MOV R232, UR6 ;  /* 0x0000000600e87c02 */ /* 0x000fe40008000f00 */
[----:B------:R-:W-:Y:S01]  /*0dd0*/  IADD3 R224, R224, -0x4498517b, RZ ;  /* 0xbb67ae85e0e07810 */ /* 0x000fe20007ffe0ff */
[----:B------:R-:W-:Y:S02]  /*0de0*/  VIADD R218, R218, 0x9e3779b9 ;  /* 0x9e3779b9dada7836 */ /* 0x000fe40000000000 */
[----:B------:R-:W-:-:S04]  /*0df0*/  VIADD R232, R232, 0x3c6ef372 ;  /* 0x3c6ef372e8e87836 */ /* 0x000fc80000000000 */
        /* <DEDUP_REMOVED lines=14> */
.L_x_20914:
[----:B------:R-:W-:Y:S05]  /*0ee0*/  BSYNC B2 ;  /* 0x0000000000027941 */ /* 0x000fea0003800000 */
.L_x_20913:
        /* <DEDUP_REMOVED lines=9> */
[----:B------:R-:W-:-:S04]  /*0f80*/  LOP3.LUT R21, R3, R21, R224, 0x96, !PT ;  /* 0x0000001503157212 */ /* 0x000fc800078e96e0 */
[----:B------:R-:W-:Y:S01]  /*0f90*/  LOP3.LUT R17, R19, UR14, R2, 0x96, !PT ;  /* 0x0000000e13117c12 */ /* 0x000fe2000f8e9602 */
[----:B------:R-:W-:-:S05]  /*0fa0*/  IMAD.WIDE.U32 R20, R21, -0x326172a9, RZ ;  /* 0xcd9e8d5715147825 */ /* 0x000fca00078e00ff */
[----:B------:R-:W-:Y:S01]  /*0fb0*/  LOP3.LUT R2, R21, R16, R232, 0x96, !PT ;  /* 0x0000001015027212 */ /* 0x000fe200078e96e8 */
        /* <DEDUP_REMOVED lines=31> */
.L_x_20912:
[----:B------:R-:W-:Y:S05]  /*11b0*/  BSYNC B1 ;  /* 0x0000000000017941 */ /* 0x000fea0003800000 */
.L_x_20911:
[----:B------:R-:W0:Y:S01]  /*11c0*/  LDC R225, c[0x0][0x298] ;  /* 0x0000a600ffe17b82 */ /* 0x000e220000000800 */
[----:B------:R-:W-:Y:S01]  /*11d0*/  HFMA2.MMA R227, -RZ, RZ, 0.1171875, 0 ;  /* 0x2f800000ffe37435 */ /* 0x000fe200000001ff */
[----:B------:R-:W-:Y:S01]  /*11e0*/  I2FP.F32.U32 R16, R26 ;  /* 0x0000001a00107245 */ /* 0x000fe20000201000 */
[----:B-----5:R-:W-:Y:S01]  /*11f0*/  IMAD.U32 R18, R12, 0x10000, RZ ;  /* 0x000100000c127824 */ /* 0x020fe200078e00ff */
[----:B------:R-:W-:Y:S01]  /*1200*/  ISETP.NE.U32.AND P0, PT, R24, RZ, PT ;  /* 0x000000ff1800720c */ /* 0x000fe20003f05070 */
[----:B------:R-:W-:Y:S01]  /*1210*/  BSSY B1, `(.L_x_20915) ;  /* 0x0000018000017945 */ /* 0x000fe20003800000 */
[----:B------:R-:W-:Y:S01]  /*1220*/  PRMT R12, R12, 0x7632, R12 ;  /* 0x000076320c0c7816 */ /* 0x000fe2000000000c */
[----:B------:R-:W-:Y:S01]  /*1230*/  FMUL.FTZ R18, R18, R219 ;  /* 0x000000db12127220 */ /* 0x000fe20000410000 */
[----:B------:R-:W1:Y:S01]  /*1240*/  LDC R226, c[0x0][0x294] ;  /* 0x0000a500ffe27b82 */ /* 0x000e620000000800 */
[----:B------:R-:W-:Y:S02]  /*1250*/  ISETP.NE.AND.EX P0, PT, R25, RZ, PT, P0 ;  /* 0x000000ff1900720c */ /* 0x000fe40003f05300 */
[----:B------:R-:W-:Y:S01]  /*1260*/  FFMA.FTZ R17, R16, R227, 1.1641532182693481445e-10 ;  /* 0x2f00000010117423 */ /* 0x000fe200000100e3 */
[----:B0-----:R-:W-:-:S04]  /*1270*/  FMUL.FTZ R18, R18, R225 ;  /* 0x000000e112127220 */ /* 0x001fc80000410000 */
[----:B-1----:R-:W-:-:S04]  /*1280*/  FSETP.GTU.FTZ.AND P2, PT, R17, R226, PT ;  /* 0x000000e21100720b */ /* 0x002fc80003f5c000 */
[----:B------:R-:W-:Y:S02]  /*1290*/  P2R R24, PR, RZ, 0x4 ;  /* 0x00000004ff187803 */ /* 0x000fe40000000000 */
[----:B------:R-:W-:Y:S02]  /*12a0*/  FSEL R17, R18, RZ, !P2 ;  /* 0x000000ff12117208 */ /* 0x000fe40005000000 */
[C---:B------:R-:W-:Y:S02]  /*12b0*/  ISETP.NE.AND P2, PT, R20.reuse, 0x1, PT ;  /* 0x000000011400780c */ /* 0x040fe40003f45270 */
[----:B------:R-:W-:Y:S01]  /*12c0*/  IADD3 R18, R20, 0x1, RZ ;  /* 0x0000000114127810 */ /* 0x000fe20007ffe0ff */
        /* <DEDUP_REMOVED lines=11> */
.L_x_20916:
[----:B------:R-:W-:-:S07]  /*1380*/  MOV R25, R8 ;  /* 0x0000000800197202 */ /* 0x000fce0000000f00 */
.L_x_20917:
[----:B------:R-:W-:Y:S05]  /*1390*/  BSYNC B1 ;  /* 0x0000000000017941 */ /* 0x000fea0003800000 */
.L_x_20915:
        /* <DEDUP_REMOVED lines=16> */
.L_x_20921:
[----:B------:R-:W-:Y:S05]  /*14a0*/  BSYNC B2 ;  /* 0x0000000000027941 */ /* 0x000fea0003800000 */
.L_x_20920:
        /* <DEDUP_REMOVED lines=44> */
.L_x_20919:
[----:B------:R-:W-:Y:S05]  /*1770*/  BSYNC B1 ;  /* 0x0000000000017941 */ /* 0x000fea0003800000 */
.L_x_20918:
[----:B------:R-:W-:Y:S01]  /*1780*/  I2FP.F32.U32 R16, R25 ;  /* 0x0000001900107245 */ /* 0x000fe20000201000 */
[----:B------:R-:W-:Y:S01]  /*1790*/  IMAD.U32 R12, R12, 0x10000, RZ ;  /* 0x000100000c0c7824 */ /* 0x000fe200078e00ff */
[----:B------:R-:W-:Y:S01]  /*17a0*/  BSSY B1, `(.L_x_20922) ;  /* 0x0000015000017945 */ /* 0x000fe20003800000 */
[----:B------:R-:W-:Y:S02]  /*17b0*/  IADD3 R19, R18, 0x1, RZ ;  /* 0x0000000112137810 */ /* 0x000fe40007ffe0ff */
[----:B------:R-:W-:Y:S01]  /*17c0*/  FFMA.FTZ R17, R16, R227, 1.1641532182693481445e-10 ;  /* 0x2f00000010117423 */ /* 0x000fe200000100e3 */
[----:B------:R-:W-:-:S04]  /*17d0*/  FMUL.FTZ R12, R12, R219 ;  /* 0x000000db0c0c7220 */ /* 0x000fc80000410000 */
[----:B------:R-:W-:Y:S01]  /*17e0*/  FMUL.FTZ R12, R12, R225 ;  /* 0x000000e10c0c7220 */ /* 0x000fe20000410000 */
[----:B------:R-:W-:-:S04]  /*17f0*/  FSETP.GTU.FTZ.AND P2, PT, R17, R226, PT ;  /* 0x000000e21100720b */ /* 0x000fc80003f5c000 */
[----:B------:R-:W-:Y:S02]  /*1800*/  P2R R25, PR, RZ, 0x4 ;  /* 0x00000004ff197803 */ /* 0x000fe40000000000 */
        /* <DEDUP_REMOVED lines=13> */
.L_x_20923:
[----:B------:R-:W-:-:S07]  /*18e0*/  MOV R12, R8 ;  /* 0x00000008000c7202 */ /* 0x000fce0000000f00 */
.L_x_20924:
[----:B------:R-:W-:Y:S05]  /*18f0*/  BSYNC B1 ;  /* 0x0000000000017941 */ /* 0x000fea0003800000 */
.L_x_20922:
        /* <DEDUP_REMOVED lines=16> */
.L_x_20928:
[----:B------:R-:W-:Y:S05]  /*1a00*/  BSYNC B2 ;  /* 0x0000000000027941 */ /* 0x000fea0003800000 */
.L_x_20927:
        /* <DEDUP_REMOVED lines=44> */
.L_x_20926:
[----:B------:R-:W-:Y:S05]  /*1cd0*/  BSYNC B1 ;  /* 0x0000000000017941 */ /* 0x000fea0003800000 */
.L_x_20925:
[----:B------:R-:W-:Y:S01]  /*1ce0*/  I2FP.F32.U32 R12, R12 ;  /* 0x0000000c000c7245 */ /* 0x000fe20000201000 */
[C---:B------:R-:W-:Y:S01]  /*1cf0*/  IMAD.U32 R16, R13.reuse, 0x10000, RZ ;  /* 0x000100000d107824 */ /* 0x040fe200078e00ff */
[----:B------:R-:W-:Y:S01]  /*1d00*/  BSSY B1, `(.L_x_20929) ;  /* 0x0000016000017945 */ /* 0x000fe20003800000 */
[----:B------:R-:W-:Y:S02]  /*1d10*/  PRMT R23, R13, 0x7632, R23 ;  /* 0x000076320d177816 */ /* 0x000fe40000000017 */
[----:B------:R-:W-:Y:S01]  /*1d20*/  FFMA.FTZ R17, R12, R227, 1.1641532182693481445e-10 ;  /* 0x2f0000000c117423 */ /* 0x000fe200000100e3 */
[----:B------:R-:W-:-:S04]  /*1d30*/  FMUL.FTZ R16, R16, R219 ;  /* 0x000000db10107220 */ /* 0x000fc80000410000 */
[----:B------:R-:W-:Y:S01]  /*1d40*/  FMUL.FTZ R16, R16, R225 ;  /* 0x000000e110107220 */ /* 0x000fe20000410000 */
[----:B------:R-:W-:-:S04]  /*1d50*/  FSETP.GTU.FTZ.AND P2, PT, R17, R226, PT ;  /* 0x000000e21100720b */ /* 0x000fc80003f5c000 */
[----:B------:R-:W-:Y:S02]  /*1d60*/  P2R R22, PR, RZ, 0x4 ;  /* 0x00000004ff167803 */ /* 0x000fe40000000000 */
        /* <DEDUP_REMOVED lines=14> */
.L_x_20930:
[----:B------:R-:W-:-:S07]  /*1e50*/  MOV R26, R8 ;  /* 0x00000008001a7202 */ /* 0x000fce0000000f00 */
.L_x_20931:
[----:B------:R-:W-:Y:S05]  /*1e60*/  BSYNC B1 ;  /* 0x0000000000017941 */ /* 0x000fea0003800000 */
.L_x_20929:
        /* <DEDUP_REMOVED lines=16> */
.L_x_20935:
[----:B------:R-:W-:Y:S05]  /*1f70*/  BSYNC B2 ;  /* 0x0000000000027941 */ /* 0x000fea0003800000 */
.L_x_20934:
        /* <DEDUP_REMOVED lines=44> */
.L_x_20933:
[----:B------:R-:W-:Y:S05]  /*2240*/  BSYNC B1 ;  /* 0x0000000000017941 */ /* 0x000fea0003800000 */
.L_x_20932:
        /* <DEDUP_REMOVED lines=21> */
.L_x_20937:
[----:B------:R-:W-:-:S07]  /*23a0*/  MOV R23, R8 ;  /* 0x0000000800177202 */ /* 0x000fce0000000f00 */
.L_x_20938:
[----:B------:R-:W-:Y:S05]  /*23b0*/  BSYNC B1 ;  /* 0x0000000000017941 */ /* 0x000fea0003800000 */
.L_x_20936:
        /* <DEDUP_REMOVED lines=16> */
.L_x_20942:
[----:B------:R-:W-:Y:S05]  /*24c0*/  BSYNC B2 ;  /* 0x0000000000027941 */ /* 0x000fea0003800000 */
.L_x_20941:
        /* <DEDUP_REMOVED lines=44> */
.L_x_20940:
[----:B------:R-:W-:Y:S05]  /*2790*/  BSYNC B1 ;  /* 0x0000000000017941 */ /* 0x000fea0003800000 */
.L_x_20939:
        /* <DEDUP_REMOVED lines=22> */
.L_x_20944:
[----:B------:R-:W-:-:S07]  /*2900*/  MOV R23, R8 ;  /* 0x0000000800177202 */ /* 0x000fce0000000f00 */
.L_x_20945:
[----:B------:R-:W-:Y:S05]  /*2910*/  BSYNC B1 ;  /* 0x0000000000017941 */ /* 0x000fea0003800000 */
.L_x_20943:
        /* <DEDUP_REMOVED lines=16> */
.L_x_20949:
[----:B------:R-:W-:Y:S05]  /*2a20*/  BSYNC B2 ;  /* 0x0000000000027941 */ /* 0x000fea0003800000 */
.L_x_20948:
        /* <DEDUP_REMOVED lines=44> */
.L_x_20947:
[----:B------:R-:W-:Y:S05]  /*2cf0*/  BSYNC B1 ;  /* 0x0000000000017941 */ /* 0x000fea0003800000 */
.L_x_20946:
        /* <DEDUP_REMOVED lines=21> */
.L_x_20951:
[----:B------:R-:W-:-:S07]  /*2e50*/  MOV R14, R8 ;  /* 0x00000008000e7202 */ /* 0x000fce0000000f00 */
.L_x_20952:
[----:B------:R-:W-:Y:S05]  /*2e60*/  BSYNC B1 ;  /* 0x0000000000017941 */ /* 0x000fea0003800000 */
.L_x_20950:
        /* <DEDUP_REMOVED lines=16> */
.L_x_20956:
[----:B------:R-:W-:Y:S05]  /*2f70*/  BSYNC B2 ;  /* 0x0000000000027941 */ /* 0x000fea0003800000 */
.L_x_20955:
        /* <DEDUP_REMOVED lines=44> */
.L_x_20954:
[----:B------:R-:W-:Y:S05]  /*3240*/  BSYNC B1 ;  /* 0x0000000000017941 */ /* 0x000fea0003800000 */
.L_x_20953:
        /* <DEDUP_REMOVED lines=22> */
.L_x_20958:
[----:B------:R-:W-:-:S07]  /*33b0*/  MOV R21, R8 ;  /* 0x0000000800157202 */ /* 0x000fce0000000f00 */
.L_x_20959:
[----:B------:R-:W-:Y:S05]  /*33c0*/  BSYNC B1 ;  /* 0x0000000000017941 */ /* 0x000fea0003800000 */
.L_x_20957:
        /* <DEDUP_REMOVED lines=18> */
.L_x_20963:
[----:B------:R-:W-:Y:S05]  /*34f0*/  BSYNC B2 ;  /* 0x0000000000027941 */ /* 0x000fea0003800000 */
.L_x_20962:
        /* <DEDUP_REMOVED lines=44> */
.L_x_20961:
[----:B------:R-:W-:Y:S05]  /*37c0*/  BSYNC B1 ;  /* 0x0000000000017941 */ /* 0x000fea0003800000 */
.L_x_20960:
[----:B------:R-:W-:Y:S01]  /*37d0*/  I2FP.F32.U32 R12, R21 ;  /* 0x00000015000c7245 */ /* 0x000fe20000201000 */
[----:B------:R-:W0:Y:S01]  /*37e0*/  LDC.64 R222, c[0x0][0x238] ;  /* 0x00008e00ffde7b82 */ /* 0x000e220000000a00 */
[----:B------:R-:W-:Y:S01]  /*37f0*/  SEL R26, RZ, 0x10000, P5 ;  /* 0x00010000ff1a7807 */ /* 0x000fe20002800000 */
[----:B------:R-:W-:Y:S01]  /*3800*/  IMAD.U32 R20, R20, 0x10000, RZ ;  /* 0x0001000014147824 */ /* 0x000fe200078e00ff */
[----:B------:R-:W-:Y:S01]  /*3810*/  SEL R14, RZ, 0x1, P2 ;  /* 0x00000001ff0e7807 */ /* 0x000fe20001000000 */
[----:B------:R-:W-:Y:S01]  /*3820*/  FFMA.FTZ R15, R12, R227, 1.1641532182693481445e-10 ;  /* 0x2f0000000c0f7423 */ /* 0x000fe200000100e3 */
[----:B------:R-:W-:Y:S01]  /*3830*/  ISETP.NE.AND P5, PT, R25, RZ, PT ;  /* 0x000000ff1900720c */ /* 0x000fe20003fa5270 */
[----:B------:R-:W-:Y:S01]  /*3840*/  FMUL.FTZ R20, R20, R219 ;  /* 0x000000db14147220 */ /* 0x000fe20000410000 */
[----:B------:R-:W-:Y:S01]  /*3850*/  ISETP.NE.AND P2, PT, R22, RZ, PT ;  /* 0x000000ff1600720c */ /* 0x000fe20003f45270 */
[----:B------:R-:W1:Y:S01]  /*3860*/  LDC.64 R220, c[0x0][0x240] ;  /* 0x00009000ffdc7b82 */ /* 0x000e620000000a00 */
[----:B------:R-:W-:Y:S01]  /*3870*/  SEL R18, RZ, 0x1, P5 ;  /* 0x00000001ff127807 */ /* 0x000fe20002800000 */
[----:B------:R-:W-:Y:S01]  /*3880*/  FMUL.FTZ R20, R20, R225 ;  /* 0x000000e114147220 */ /* 0x000fe20000410000 */
[----:B------:R-:W-:-:S02]  /*3890*/  SEL R16, RZ, 0x1, P2 ;  /* 0x00000001ff107807 */ /* 0x000fc40001000000 */
[----:B------:R-:W-:Y:S01]  /*38a0*/  FSETP.GTU.FTZ.AND P2, PT, R15, R226, PT ;  /* 0x000000e20f00720b */ /* 0x000fe20003f5c000 */
[----:B------:R-:W-:Y:S01]  /*38b0*/  IMAD.WIDE.U32 R14, R14, 0x1000000, RZ ;  /* 0x010000000e0e7825 */ /* 0x000fe200078e00ff */
[----:B------:R-:W-:Y:S01]  /*38c0*/  SEL R21, RZ, 0x100, P4 ;  /* 0x00000100ff157807 */ /* 0x000fe20002000000 */
[----:B------:R-:W2:Y:S01]  /*38d0*/  @P1 LDC.64 R12, c[0x0][0x230] ;  /* 0x00008c00ff0c1b82 */ /* 0x000ea20000000a00 */
[----:B------:R-:W-:Y:S01]  /*38e0*/  SEL R22, RZ, 0x1000000, P2 ;  /* 0x01000000ff167807 */ /* 0x000fe20001000000 */
[----:B------:R-:W-:Y:S01]  /*38f0*/  IMAD.WIDE.U32 R16, R16, 0x10000, RZ ;  /* 0x0001000010107825 */ /* 0x000fe200078e00ff */
[----:B------:R-:W-:Y:S02]  /*3900*/  ISETP.NE.AND P6, PT, R24, RZ, PT ;  /* 0x000000ff1800720c */ /* 0x000fe40003fc5270 */
[----:B------:R-:W-:Y:S01]  /*3910*/  FSEL R20, R20, RZ, !P2 ;  /* 0x000000ff14147208 */ /* 0x000fe20005000000 */
[----:B------:R-:W-:Y:S01]  /*3920*/  IMAD.WIDE.U32 R18, R18, 0x100, RZ ;  /* 0x0000010012127825 */ /* 0x000fe200078e00ff */
[----:B------:R-:W-:-:S02]  /*3930*/  LOP3.LUT R21, R21, R22, R26, 0xfe, !PT ;  /* 0x0000001615157212 */ /* 0x000fc400078efe1a */
[----:B------:R-:W-:Y:S01]  /*3940*/  SEL R25, RZ, 0x1, P6 ;  /* 0x00000001ff197807 */ /* 0x000fe20003000000 */
[----:B------:R-:W-:Y:S01]  /*3950*/  FMUL.FTZ R55, R111, R20 ;  /* 0x000000146f377220 */ /* 0x000fe20000410000 */
[----:B------:R-:W-:Y:S02]  /*3960*/  LOP3.LUT R24, R18, R14, R16, 0xfe, !PT ;  /* 0x0000000e12187212 */ /* 0x000fe400078efe10 */
[----:B------:R-:W-:Y:S01]  /*3970*/  SEL R14, RZ, 0x1, P3 ;  /* 0x00000001ff0e7807 */ /* 0x000fe20001800000 */
[----:B------:R-:W-:Y:S01]  /*3980*/  @P0 FADD.FTZ R55, R63, R55 ;  /* 0x000000373f370221 */ /* 0x000fe20000010000 */
[----:B------:R-:W-:Y:S01]  /*3990*/  LOP3.LUT R24, R24, R25, RZ, 0xfc, !PT ;  /* 0x0000001918187212 */ /* 0x000fe200078efcff */
[C---:B-1----:R-:W-:Y:S01]  /*39a0*/  IMAD.WIDE.U32 R22, R216.reuse, 0x8, R220 ;  /* 0x00000008d8167825 */ /* 0x042fe200078e00dc */
[----:B------:R-:W-:Y:S02]  /*39b0*/  LOP3.LUT R15, R15, R21, R14, 0xfe, !PT ;  /* 0x000000150f0f7212 */ /* 0x000fe400078efe0e */
[C---:B------:R-:W-:Y:S01]  /*39c0*/  IADD3 R14, R216.reuse, 0x20, RZ ;  /* 0x00000020d80e7810 */ /* 0x040fe20007ffe0ff */
[----:B0-----:R-:W-:Y:S01]  /*39d0*/  IMAD.WIDE.U32 R20, R216, 0x20, R222 ;  /* 0x00000020d8147825 */ /* 0x001fe200078e00de */
[----:B------:R-:W-:-:S03]  /*39e0*/  LOP3.LUT R25, R19, R15, R17, 0xfe, !PT ;  /* 0x0000000f13197212 */ /* 0x000fc600078efe11 */
[C---:B------:R-:W-:Y:S01]  /*39f0*/  IMAD.WIDE.U32 R16, R14.reuse, 0x10, R212 ;  /* 0x000000100e107825 */ /* 0x040fe200078e00d4 */
[----:B------:R0:W-:Y:S03]  /*3a00*/  STG.E.128 desc[UR4][R20.64], R56 ;  /* 0x0000003814007986 */ /* 0x0001e6000c101d04 */
[----:B--2---:R-:W-:Y:S01]  /*3a10*/  @P1 IMAD.WIDE.U32 R12, R14, 0x20, R12 ;  /* 0x000000200e0c1825 */ /* 0x004fe200078e000c */
[----:B------:R0:W-:Y:S04]  /*3a20*/  STG.E.128 desc[UR4][R20.64+0x10], R52 ;  /* 0x0000103414007986 */ /* 0x0001e8000c101d04 */
        /* <DEDUP_REMOVED lines=16> */
.L_x_20965:
[----:B------:R-:W-:-:S07]  /*3b30*/  IMAD.MOV.U32 R26, RZ, RZ, R8 ;  /* 0x000000ffff1a7224 */ /* 0x000fce00078e0008 */
.L_x_20966:
[----:B------:R-:W-:Y:S05]  /*3b40*/  BSYNC B1 ;  /* 0x0000000000017941 */ /* 0x000fea0003800000 */
.L_x_20964:
        /* <DEDUP_REMOVED lines=16> */
.L_x_20970:
[----:B------:R-:W-:Y:S05]  /*3c50*/  BSYNC B2 ;  /* 0x0000000000027941 */ /* 0x000fea0003800000 */
.L_x_20969:
        /* <DEDUP_REMOVED lines=8> */
[----:B------:R-:W-:Y:S01]  /*3ce0*/  LOP3.LUT R22, R3, R21, R224, 0x96, !PT ;  /* 0x0000001503167212 */ /* 0x000fe200078e96e0 */
[----:B------:R-:W-:-:S04]  /*3cf0*/  IMAD.WIDE.U32 R20, R15, -0x2daee0ad, RZ ;  /* 0xd2511f530f147825 */ /* 0x000fc800078e00ff */
[----:B------:R-:W-:Y:S01]  /*3d00*/  IMAD.WIDE.U32 R22, R22, -0x326172a9, RZ ;  /* 0xcd9e8d5716167825 */ /* 0x000fe200078e00ff */
[----:B------:R-:W-:-:S03]  /*3d10*/  LOP3.LUT R13, R21, UR14, R2, 0x96, !PT ;  /* 0x0000000e150d7c12 */ /* 0x000fc6000f8e9602 */
[----:B------:R-:W-:Y:S01]  /*3d20*/  IMAD.MOV.U32 R15, RZ, RZ, RZ ;  /* 0x000000ffff0f7224 */ /* 0x000fe200078e00ff */
        /* <DEDUP_REMOVED lines=31> */
.L_x_20968:
[----:B------:R-:W-:Y:S05]  /*3f20*/  BSYNC B1 ;  /* 0x0000000000017941 */ /* 0x000fea0003800000 */
.L_x_20967:
[----:B------:R-:W-:Y:S01]  /*3f30*/  I2FP.F32.U32 R12, R26 ;  /* 0x0000001a000c7245 */ /* 0x000fe20000201000 */
[----:B------:R-:W-:Y:S01]  /*3f40*/  BSSY B1, `(.L_x_20971) ;  /* 0x0000018000017945 */ /* 0x000fe20003800000 */
[----:B-----5:R-:W-:Y:S02]  /*3f50*/  SHF.L.U32 R20, R16, 0x10, RZ ;  /* 0x0000001010147819 */ /* 0x020fe400000006ff */
[----:B------:R-:W-:Y:S01]  /*3f60*/  LOP3.LUT R9, R9, 0xfffffff7, RZ, 0xc0, !PT ;  /* 0xfffffff709097812 */ /* 0x000fe200078ec0ff */
[----:B------:R-:W-:Y:S01]  /*3f70*/  FFMA.FTZ R13, R12, R227, 1.1641532182693481445e-10 ;  /* 0x2f0000000c0d7423 */ /* 0x000fe200000100e3 */
[----:B------:R-:W-:Y:S01]  /*3f80*/  PRMT R16, R16, 0x7632, R16 ;  /* 0x0000763210107816 */ /* 0x000fe20000000010 */
[----:B------:R-:W-:-:S03]  /*3f90*/  FMUL.FTZ R20, R20, R219 ;  /* 0x000000db14147220 */ /* 0x000fc60000410000 */
[----:B------:R-:W-:Y:S01]  /*3fa0*/  FSETP.GTU.FTZ.AND P2, PT, R13, R226, PT ;  /* 0x000000e20d00720b */ /* 0x000fe20003f5c000 */
[----:B------:R-:W-:-:S05]  /*3fb0*/  FMUL.FTZ R20, R20, R225 ;  /* 0x000000e114147220 */ /* 0x000fca0000410000 */
[----:B------:R-:W-:Y:S01]  /*3fc0*/  FSEL R13, R20, RZ, !P2 ;  /* 0x000000ff140d7208 */ /* 0x000fe20005000000 */
[----:B------:R-:W-:-:S04]  /*3fd0*/  VIADD R20, R15, 0x1 ;  /* 0x000000010f147836 */ /* 0x000fc80000000000 */
        /* <DEDUP_REMOVED lines=13> */
.L_x_20972:
[----:B------:R-:W-:-:S07]  /*40b0*/  IMAD.MOV.U32 R12, RZ, RZ, R8 ;  /* 0x000000ffff0c7224 */ /* 0x000fce00078e0008 */
.L_x_20973:
[----:B------:R-:W-:Y:S05]  /*40c0*/  BSYNC B1 ;  /* 0x0000000000017941 */ /* 0x000fea0003800000 */
.L_x_20971:
        /* <DEDUP_REMOVED lines=16> */
.L_x_20977:
[----:B------:R-:W-:Y:S05]  /*41d0*/  BSYNC B2 ;  /* 0x0000000000027941 */ /* 0x000fea0003800000 */
.L_x_20976:
        /* <DEDUP_REMOVED lines=44> */
.L_x_20975:
[----:B------:R-:W-:Y:S05]  /*44a0*/  BSYNC B1 ;  /* 0x0000000000017941 */ /* 0x000fea0003800000 */
.L_x_20974:
[----:B------:R-:W-:Y:S01]  /*44b0*/  I2FP.F32.U32 R12, R12 ;  /* 0x0000000c000c7245 */ /* 0x000fe20000201000 */
[----:B------:R-:W-:Y:S01]  /*44c0*/  BSSY B1, `(.L_x_20978) ;  /* 0x0000016000017945 */ /* 0x000fe20003800000 */
[----:B------:R-:W-:Y:S01]  /*44d0*/  SHF.L.U32 R16, R16, 0x10, RZ ;  /* 0x0000001010107819 */ /* 0x000fe200000006ff */
[----:B------:R-:W-:Y:S02]  /*44e0*/  VIADD R22, R20, 0x1 ;  /* 0x0000000114167836 */ /* 0x000fe40000000000 */
[----:B------:R-:W-:Y:S02]  /*44f0*/  FFMA.FTZ R13, R12, R227, 1.1641532182693481445e-10 ;  /* 0x2f0000000c0d7423 */ /* 0x000fe400000100e3 */
[----:B------:R-:W-:-:S03]  /*4500*/  FMUL.FTZ R16, R16, R219 ;  /* 0x000000db10107220 */ /* 0x000fc60000410000 */
[----:B------:R-:W-:Y:S01]  /*4510*/  FSETP.GTU.FTZ.AND P2, PT, R13, R226, PT ;  /* 0x000000e20d00720b */ /* 0x000fe20003f5c000 */
[----:B------:R-:W-:-:S03]  /*4520*/  FMUL.FTZ R16, R16, R225 ;  /* 0x000000e110107220 */ /* 0x000fc60000410000 */
        /* <DEDUP_REMOVED lines=14> */
.L_x_20979:
[----:B------:R-:W-:-:S07]  /*4610*/  IMAD.MOV.U32 R12, RZ, RZ, R8 ;  /* 0x000000ffff0c7224 */ /* 0x000fce00078e0008 */
.L_x_20980:
[----:B------:R-:W-:Y:S05]  /*4620*/  BSYNC B1 ;  /* 0x0000000000017941 */ /* 0x000fea0003800000 */
.L_x_20978:
        /* <DEDUP_REMOVED lines=16> */
.L_x_20984:
[----:B------:R-:W-:Y:S05]  /*4730*/  BSYNC B2 ;  /* 0x0000000000027941 */ /* 0x000fea0003800000 */
.L_x_20983:
        /* <DEDUP_REMOVED lines=11> */
[----:B------:R-:W-:-:S04]  /*47f0*/  LOP3.LUT R21, R23, UR14, R2, 0x96, !PT ;  /* 0x0000000e17157c12 */ /* 0x000fc8000f8e9602 */
        /* <DEDUP_REMOVED lines=32> */
.L_x_20982:
[----:B------:R-:W-:Y:S05]  /*4a00*/  BSYNC B1 ;  /* 0x0000000000017941 */ /* 0x000fea0003800000 */
.L_x_20981:
[----:B------:R-:W-:Y:S01]  /*4a10*/  I2FP.F32.U32 R12, R12 ;  /* 0x0000000c000c7245 */ /* 0x000fe20000201000 */
[----:B------:R-:W-:Y:S01]  /*4a20*/  BSSY B1, `(.L_x_20985) ;  /* 0x0000017000017945 */ /* 0x000fe20003800000 */
[C---:B------:R-:W-:Y:S01]  /*4a30*/  SHF.L.U32 R16, R17.reuse, 0x10, RZ ;  /* 0x0000001011107819 */ /* 0x040fe200000006ff */
[----:B------:R-:W-:Y:S01]  /*4a40*/  VIADD R20, R22, 0x1 ;  /* 0x0000000116147836 */ /* 0x000fe20000000000 */
[----:B------:R-:W-:Y:S01]  /*4a50*/  PRMT R17, R17, 0x7632, R17 ;  /* 0x0000763211117816 */ /* 0x000fe20000000011 */
        /* <DEDUP_REMOVED lines=18> */
.L_x_20986:
[----:B------:R-:W-:-:S07]  /*4b80*/  IMAD.MOV.U32 R12, RZ, RZ, R8 ;  /* 0x000000ffff0c7224 */ /* 0x000fce00078e0008 */
.L_x_20987:
[----:B------:R-:W-:Y:S05]  /*4b90*/  BSYNC B1 ;  /* 0x0000000000017941 */ /* 0x000fea0003800000 */
.L_x_20985:
        /* <DEDUP_REMOVED lines=16> */
.L_x_20991:
[----:B------:R-:W-:Y:S05]  /*4ca0*/  BSYNC B2 ;  /* 0x0000000000027941 */ /* 0x000fea0003800000 */
.L_x_20990:
        /* <DEDUP_REMOVED lines=44> */
.L_x_20989:
[----:B------:R-:W-:Y:S05]  /*4f70*/  BSYNC B1 ;  /* 0x0000000000017941 */ /* 0x000fea0003800000 */
.L_x_20988:
        /* <DEDUP_REMOVED lines=21> */
.L_x_20993:
[----:B------:R-:W-:-:S07]  /*50d0*/  IMAD.MOV.U32 R12, RZ, RZ, R8 ;  /* 0x000000ffff0c7224 */ /* 0x000fce00078e0008 */
.L_x_20994:
[----:B------:R-:W-:Y:S05]  /*50e0*/  BSYNC B1 ;  /* 0x0000000000017941 */ /* 0x000fea0003800000 */
.L_x_20992:
        /* <DEDUP_REMOVED lines=16> */
.L_x_20998:
[----:B------:R-:W-:Y:S05]  /*51f0*/  BSYNC B2 ;  /* 0x0000000000027941 */ /* 0x000fea0003800000 */
.L_x_20997:
        /* <DEDUP_REMOVED lines=44> */
.L_x_20996:
[----:B------:R-:W-:Y:S05]  /*54c0*/  BSYNC B1 ;  /* 0x0000000000017941 */ /* 0x000fea0003800000 */
.L_x_20995:
        /* <DEDUP_REMOVED lines=22> */
.L_x_21000:
[----:B------:R-:W-:-:S07]  /*5630*/  IMAD.MOV.U32 R12, RZ, RZ, R8 ;  /* 0x000000ffff0c7224 */ /* 0x000fce00078e0008 */
.L_x_21001:
[----:B------:R-:W-:Y:S05]  /*5640*/  BSYNC B1 ;  /* 0x0000000000017941 */ /* 0x000fea0003800000 */
.L_x_20999:
        /* <DEDUP_REMOVED lines=16> */
.L_x_21005:
[----:B------:R-:W-:Y:S05]  /*5750*/  BSYNC B2 ;  /* 0x0000000000027941 */ /* 0x000fea0003800000 */
.L_x_21004:
        /* <DEDUP_REMOVED lines=44> */
.L_x_21003:
[----:B------:R-:W-:Y:S05]  /*5a20*/  BSYNC B1 ;  /* 0x0000000000017941 */ /* 0x000fea0003800000 */
.L_x_21002:
        /* <DEDUP_REMOVED lines=21> */
.L_x_21007:
[----:B------:R-:W-:-:S07]  /*5b80*/  IMAD.MOV.U32 R12, RZ, RZ, R8 ;  /* 0x000000ffff0c7224 */ /* 0x000fce00078e0008 */
.L_x_21008:
[----:B------:R-:W-:Y:S05]  /*5b90*/  BSYNC B1 ;  /* 0x0000000000017941 */ /* 0x000fea0003800000 */
.L_x_21006:
        /* <DEDUP_REMOVED lines=16> */
.L_x_21012:
[----:B------:R-:W-:Y:S05]  /*5ca0*/  BSYNC B2 ;  /* 0x0000000000027941 */ /* 0x000fea0003800000 */
.L_x_21011:
        /* <DEDUP_REMOVED lines=9> */
[----:B------:R-:W-:-:S03]  /*5d40*/  LOP3.LUT R23, R3, R23, R224, 0x96, !PT ;  /* 0x0000001703177212 */ /* 0x000fc600078e96e0 */
[----:B------:R-:W-:Y:S01]  /*5d50*/  IMAD.MOV.U32 R18, RZ, RZ, RZ ;  /* 0x000000ffff127224 */ /* 0x000fe200078e00ff */
        /* <DEDUP_REMOVED lines=33> */
.L_x_21010:
[----:B------:R-:W-:Y:S05]  /*5f70*/  BSYNC B1 ;  /* 0x0000000000017941 */ /* 0x000fea0003800000 */
.L_x_21009:
        /* <DEDUP_REMOVED lines=22> */
.L_x_21014:
[----:B------:R-:W-:-:S07]  /*60e0*/  IMAD.MOV.U32 R12, RZ, RZ, R8 ;  /* 0x000000ffff0c7224 */ /* 0x000fce00078e0008 */
.L_x_21015:
[----:B------:R-:W-:Y:S05]  /*60f0*/  BSYNC B1 ;  /* 0x0000000000017941 */ /* 0x000fea0003800000 */
.L_x_21013:
        /* <DEDUP_REMOVED lines=18> */
.L_x_21019:
[----:B------:R-:W-:Y:S05]  /*6220*/  BSYNC B2 ;  /* 0x0000000000027941 */ /* 0x000fea0003800000 */
.L_x_21018:
        /* <DEDUP_REMOVED lines=44> */
.L_x_21017:
[----:B------:R-:W-:Y:S05]  /*64f0*/  BSYNC B1 ;  /* 0x0000000000017941 */ /* 0x000fea0003800000 */
.L_x_21016:
[----:B------:R-:W-:Y:S01]  /*6500*/  I2FP.F32.U32 R12, R12 ;  /* 0x0000000c000c7245 */ /* 0x000fe20000201000 */
[----:B------:R-:W0:Y:S01]  /*6510*/  @P1 LDC.64 R16, c[0x0][0x230] ;  /* 0x00008c00ff101b82 */ /* 0x000e220000000a00 */
[----:B------:R-:W-:Y:S02]  /*6520*/  SEL R24, RZ, 0x10000, P5 ;  /* 0x00010000ff187807 */ /* 0x000fe40002800000 */
[----:B------:R-:W-:Y:S01]  /*6530*/  ISETP.NE.AND P5, PT, R13, RZ, PT ;  /* 0x000000ff0d00720c */ /* 0x000fe20003fa5270 */
[----:B------:R-:W-:Y:S01]  /*6540*/  FFMA.FTZ R13, R12, R227, 1.1641532182693481445e-10 ;  /* 0x2f0000000c0d7423 */ /* 0x000fe200000100e3 */
[----:B------:R-:W-:Y:S02]  /*6550*/  SEL R18, RZ, 0x1, P2 ;  /* 0x00000001ff127807 */ /* 0x000fe40001000000 */
[----:B------:R-:W-:Y:S02]  /*6560*/  ISETP.NE.AND P2, PT, R15, RZ, PT ;  /* 0x000000ff0f00720c */ /* 0x000fe40003f45270 */
[----:B------:R-:W-:Y:S01]  /*6570*/  SHF.L.U32 R12, R19, 0x10, RZ ;  /* 0x00000010130c7819 */ /* 0x000fe200000006ff */
[----:B------:R-:W-:Y:S01]  /*6580*/  IMAD.WIDE.U32 R18, R18, 0x1000000, RZ ;  /* 0x0100000012127825 */ /* 0x000fe200078e00ff */
[----:B------:R-:W-:-:S02]  /*6590*/  SEL R15, RZ, 0x1, P2 ;  /* 0x00000001ff0f7807 */ /* 0x000fc40001000000 */
[----:B------:R-:W-:Y:S01]  /*65a0*/  SEL R22, RZ, 0x1, P5 ;  /* 0x00000001ff167807 */ /* 0x000fe20002800000 */
[----:B------:R-:W-:Y:S01]  /*65b0*/  FMUL.FTZ R20, R12, R219 ;  /* 0x000000db0c147220 */ /* 0x000fe20000410000 */
[----:B------:R-:W-:Y:S01]  /*65c0*/  FSETP.GTU.FTZ.AND P2, PT, R13, R226, PT ;  /* 0x000000e20d00720b */ /* 0x000fe20003f5c000 */
[----:B------:R-:W-:Y:S01]  /*65d0*/  IMAD.WIDE.U32 R12, R15, 0x10000, RZ ;  /* 0x000100000f0c7825 */ /* 0x000fe200078e00ff */
[----:B------:R-:W-:-:S03]  /*65e0*/  SEL R15, RZ, 0x100, P4 ;  /* 0x00000100ff0f7807 */ /* 0x000fc60002000000 */
[----:B------:R-:W-:Y:S01]  /*65f0*/  FMUL.FTZ R20, R20, R225 ;  /* 0x000000e114147220 */ /* 0x000fe20000410000 */
[----:B------:R-:W-:Y:S01]  /*6600*/  SEL R21, RZ, 0x1000000, P2 ;  /* 0x01000000ff157807 */ /* 0x000fe20001000000 */
[----:B------:R-:W-:Y:S01]  /*6610*/  IMAD.WIDE.U32 R22, R22, 0x100, RZ ;  /* 0x0000010016167825 */ /* 0x000fe200078e00ff */
[----:B------:R-:W-:Y:S02]  /*6620*/  LOP3.LUT P6, RZ, R9, 0x8, RZ, 0xc0, !PT ;  /* 0x0000000809ff7812 */ /* 0x000fe400078cc0ff */
[----:B------:R-:W-:Y:S02]  /*6630*/  FSEL R20, R20, RZ, !P2 ;  /* 0x000000ff14147208 */ /* 0x000fe40005000000 */
[----:B------:R-:W-:Y:S01]  /*6640*/  LOP3.LUT R26, R22, R18, R12, 0xfe, !PT ;  /* 0x00000012161a7212 */ /* 0x000fe200078efe0c */
[----:B------:R-:W-:Y:S01]  /*6650*/  VIADD R12, R216, 0x40 ;  /* 0x00000040d80c7836 */ /* 0x000fe20000000000 */
[----:B------:R-:W-:Y:S01]  /*6660*/  LOP3.LUT R18, R15, R21, R24, 0xfe, !PT ;  /* 0x000000150f127212 */ /* 0x000fe200078efe18 */
[----:B------:R-:W-:Y:S01]  /*6670*/  FMUL.FTZ R47, R103, R20 ;  /* 0x00000014672f7220 */ /* 0x000fe20000410000 */
[----:B------:R-:W-:Y:S01]  /*6680*/  SEL R15, RZ, 0x1, P3 ;  /* 0x00000001ff0f7807 */ /* 0x000fe20001800000 */
[----:B------:R-:W-:Y:S01]  /*6690*/  IMAD.WIDE.U32 R20, R14, 0x20, R222 ;  /* 0x000000200e147825 */ /* 0x000fe200078e00de */
[----:B------:R-:W-:-:S03]  /*66a0*/  SEL R27, RZ, 0x1, P6 ;  /* 0x00000001ff1b7807 */ /* 0x000fc60003000000 */
[----:B------:R-:W-:Y:S01]  /*66b0*/  @P0 FADD.FTZ R47, R63, R47 ;  /* 0x0000002f3f2f0221 */ /* 0x000fe20000010000 */
[----:B------:R-:W-:Y:S01]  /*66c0*/  LOP3.LUT R19, R19, R18, R15, 0xfe, !PT ;  /* 0x0000001213137212 */ /* 0x000fe200078efe0f */
[----:B0-----:R-:W-:Y:S01]  /*66d0*/  @P1 IMAD.WIDE.U32 R24, R12, 0x20, R16 ;  /* 0x000000200c181825 */ /* 0x001fe200078e0010 */
[----:B------:R-:W-:Y:S01]  /*66e0*/  LOP3.LUT R26, R26, R27, RZ, 0xfc, !PT ;  /* 0x0000001b1a1a7212 */ /* 0x000fe200078efcff */
[----:B------:R0:W-:Y:S01]  /*66f0*/  STG.E.128 desc[UR4][R20.64], R48 ;  /* 0x0000003014007986 */ /* 0x0001e2000c101d04 */
[----:B------:R-:W-:Y:S01]  /*6700*/  LOP3.LUT R27, R23, R19, R13, 0xfe, !PT ;  /* 0x00000013171b7212 */ /* 0x000fe200078efe0d */
        /* <DEDUP_REMOVED lines=19> */
.L_x_21021:
[----:B------:R-:W-:-:S07]  /*6840*/  MOV R13, R8 ;  /* 0x00000008000d7202 */ /* 0x000fce0000000f00 */
.L_x_21022:
[----:B------:R-:W-:Y:S05]  /*6850*/  BSYNC B1 ;  /* 0x0000000000017941 */ /* 0x000fea0003800000 */
.L_x_21020:
        /* <DEDUP_REMOVED lines=16> */
.L_x_21026:
[----:B------:R-:W-:Y:S05]  /*6960*/  BSYNC B2 ;  /* 0x0000000000027941 */ /* 0x000fea0003800000 */
.L_x_21025:
        /* <DEDUP_REMOVED lines=44> */
.L_x_21024:
[----:B------:R-:W-:Y:S05]  /*6c30*/  BSYNC B1 ;  /* 0x0000000000017941 */ /* 0x000fea0003800000 */
.L_x_21023:
[----:B------:R-:W-:Y:S01]  /*6c40*/  I2FP.F32.U32 R20, R13 ;  /* 0x0000000d00147245 */ /* 0x000fe20000201000 */
[C---:B-----5:R-:W-:Y:S01]  /*6c50*/  IMAD.U32 R22, R16.reuse, 0x10000, RZ ;  /* 0x0001000010167824 */ /* 0x060fe200078e00ff */
        /* <DEDUP_REMOVED lines=22> */
.L_x_21028:
[----:B------:R-:W-:-:S07]  /*6dc0*/  MOV R13, R8 ;  /* 0x00000008000d7202 */ /* 0x000fce0000000f00 */
.L_x_21029:
[----:B------:R-:W-:Y:S05]  /*6dd0*/  BSYNC B1 ;  /* 0x0000000000017941 */ /* 0x000fea0003800000 */
.L_x_21027:
        /* <DEDUP_REMOVED lines=16> */
.L_x_21033:
[----:B------:R-:W-:Y:S05]  /*6ee0*/  BSYNC B2 ;  /* 0x0000000000027941 */ /* 0x000fea0003800000 */
.L_x_21032:
        /* <DEDUP_REMOVED lines=44> */
.L_x_21031:
[----:B------:R-:W-:Y:S05]  /*71b0*/  BSYNC B1 ;  /* 0x0000000000017941 */ /* 0x000fea0003800000 */
.L_x_21030:
        /* <DEDUP_REMOVED lines=23> */
.L_x_21035:
[----:B------:R-:W-:-:S07]  /*7330*/  MOV R13, R8 ;  /* 0x00000008000d7202 */ /* 0x000fce0000000f00 */
.L_x_21036:
[----:B------:R-:W-:Y:S05]  /*7340*/  BSYNC B1 ;  /* 0x0000000000017941 */ /* 0x000fea0003800000 */
.L_x_21034:
        /* <DEDUP_REMOVED lines=16> */
.L_x_21040:
[----:B------:R-:W-:Y:S05]  /*7450*/  BSYNC B2 ;  /* 0x0000000000027941 */ /* 0x000fea0003800000 */
.L_x_21039:
        /* <DEDUP_REMOVED lines=44> */
.L_x_21038:
[----:B------:R-:W-:Y:S05]  /*7720*/  BSYNC B1 ;  /* 0x0000000000017941 */ /* 0x000fea0003800000 */
.L_x_21037:
[----:B------:R-:W-:Y:S01]  /*7730*/  I2FP.F32.U32 R16, R13 ;  /* 0x0000000d00107245 */ /* 0x000fe20000201000 */
[----:B------:R-:W-:Y:S01]  /*7740*/  IMAD.U32 R20, R17, 0x10000, RZ ;  /* 0x0001000011147824 */ /* 0x000fe200078e00ff */
        /* <DEDUP_REMOVED lines=22> */
.L_x_21042:
[----:B------:R-:W-:-:S07]  /*78b0*/  MOV R13, R8 ;  /* 0x00000008000d7202 */ /* 0x000fce0000000f00 */
.L_x_21043:
[----:B------:R-:W-:Y:S05]  /*78c0*/  BSYNC B1 ;  /* 0x0000000000017941 */ /* 0x000fea0003800000 */
.L_x_21041:
        /* <DEDUP_REMOVED lines=16> */
.L_x_21047:
[----:B------:R-:W-:Y:S05]  /*79d0*/  BSYNC B2 ;  /* 0x0000000000027941 */ /* 0x000fea0003800000 */
.L_x_21046:
        /* <DEDUP_REMOVED lines=44> */
.L_x_21045:
[----:B------:R-:W-:Y:S05]  /*7ca0*/  BSYNC B1 ;  /* 0x0000000000017941 */ /* 0x000fea0003800000 */
.L_x_21044:
        /* <DEDUP_REMOVED lines=21> */
.L_x_21049:
[----:B------:R-:W-:-:S07]  /*7e00*/  MOV R13, R8 ;  /* 0x00000008000d7202 */ /* 0x000fce0000000f00 */
.L_x_21050:
[----:B------:R-:W-:Y:S05]  /*7e10*/  BSYNC B1 ;  /* 0x0000000000017941 */ /* 0x000fea0003800000 */
.L_x_21048:
        /* <DEDUP_REMOVED lines=16> */
.L_x_21054:
[----:B------:R-:W-:Y:S05]  /*7f20*/  BSYNC B2 ;  /* 0x0000000000027941 */ /* 0x000fea0003800000 */
.L_x_21053:
        /* <DEDUP_REMOVED lines=44> */
.L_x_21052:
[----:B------:R-:W-:Y:S05]  /*81f0*/  BSYNC B1 ;  /* 0x0000000000017941 */ /* 0x000fea0003800000 */
.L_x_21051:
        /* <DEDUP_REMOVED lines=22> */
.L_x_21056:
[----:B------:R-:W-:-:S07]  /*8360*/  MOV R13, R8 ;  /* 0x00000008000d7202 */ /* 0x000fce0000000f00 */
.L_x_21057:
[----:B------:R-:W-:Y:S05]  /*8370*/  BSYNC B1 ;  /* 0x0000000000017941 */ /* 0x000fea0003800000 */
.L_x_21055:
        /* <DEDUP_REMOVED lines=16> */
.L_x_21061:
[----:B------:R-:W-:Y:S05]  /*8480*/  BSYNC B2 ;  /* 0x0000000000027941 */ /* 0x000fea0003800000 */
.L_x_21060:
        /* <DEDUP_REMOVED lines=44> */
.L_x_21059:
[----:B------:R-:W-:Y:S05]  /*8750*/  BSYNC B1 ;  /* 0x0000000000017941 */ /* 0x000fea0003800000 */
.L_x_21058:
        /* <DEDUP_REMOVED lines=21> */
.L_x_21063:
[----:B------:R-:W-:-:S07]  /*88b0*/  MOV R13, R8 ;  /* 0x00000008000d7202 */ /* 0x000fce0000000f00 */
.L_x_21064:
[----:B------:R-:W-:Y:S05]  /*88c0*/  BSYNC B1 ;  /* 0x0000000000017941 */ /* 0x000fea0003800000 */
.L_x_21062:
        /* <DEDUP_REMOVED lines=16> */
.L_x_21068:
[----:B------:R-:W-:Y:S05]  /*89d0*/  BSYNC B2 ;  /* 0x0000000000027941 */ /* 0x000fea0003800000 */
.L_x_21067:
        /* <DEDUP_REMOVED lines=44> */
.L_x_21066:
[----:B------:R-:W-:Y:S05]  /*8ca0*/  BSYNC B1 ;  /* 0x0000000000017941 */ /* 0x000fea0003800000 */
.L_x_21065:
        /* <DEDUP_REMOVED lines=22> */
.L_x_21070:
[----:B------:R-:W-:-:S07]  /*8e10*/  MOV R13, R8 ;  /* 0x00000008000d7202 */ /* 0x000fce0000000f00 */
.L_x_21071:
[----:B------:R-:W-:Y:S05]  /*8e20*/  BSYNC B1 ;  /* 0x0000000000017941 */ /* 0x000fea0003800000 */
.L_x_21069:
        /* <DEDUP_REMOVED lines=18> */
.L_x_21075:
[----:B------:R-:W-:Y:S05]  /*8f50*/  BSYNC B2 ;  /* 0x0000000000027941 */ /* 0x000fea0003800000 */
.L_x_21074:
        /* <DEDUP_REMOVED lines=44> */
.L_x_21073:
[----:B------:R-:W-:Y:S05]  /*9220*/  BSYNC B1 ;  /* 0x0000000000017941 */ /* 0x000fea0003800000 */
.L_x_21072:
        /* <DEDUP_REMOVED lines=9> */
[----:B------:R-:W-:Y:S01]  /*92c0*/  SEL R20, RZ, 0x1, P5 ;  /* 0x00000001ff147807 */ /* 0x000fe20002800000 */
[----:B------:R-:W-:Y:S01]  /*92d0*/  IMAD.WIDE.U32 R22, R22, 0x1000000, RZ ;  /* 0x0100000016167825 */ /* 0x000fe200078e00ff */
[----:B------:R-:W-:-:S03]  /*92e0*/  SEL R19, RZ, 0x1, P2 ;  /* 0x00000001ff137807 */ /* 0x000fc60001000000 */
[----:B------:R-:W-:Y:S01]  /*92f0*/  FMUL.FTZ R24, R24, R225 ;  /* 0x000000e118187220 */ /* 0x000fe20000410000 */
[----:B------:R-:W-:Y:S01]  /*9300*/  FSETP.GTU.FTZ.AND P2, PT, R13, R226, PT ;  /* 0x000000e20d00720b */ /* 0x000fe20003f5c000 */
[----:B------:R-:W-:Y:S01]  /*9310*/  IMAD.WIDE.U32 R20, R20, 0x100, RZ ;  /* 0x0000010014147825 */ /* 0x000fe200078e00ff */
[----:B------:R-:W-:Y:S02]  /*9320*/  SEL R13, RZ, 0x100, P4 ;  /* 0x00000100ff0d7807 */ /* 0x000fe40002000000 */
[----:B------:R-:W-:Y:S01]  /*9330*/  SEL R15, RZ, 0x1000000, P2 ;  /* 0x01000000ff0f7807 */ /* 0x000fe20001000000 */
[----:B------:R-:W-:Y:S01]  /*9340*/  IMAD.WIDE.U32 R18, R19, 0x10000, RZ ;  /* 0x0001000013127825 */ /* 0x000fe200078e00ff */
[----:B------:R-:W-:Y:S02]  /*9350*/  LOP3.LUT P6, RZ, R9, 0x8, RZ, 0xc0, !PT ;  /* 0x0000000809ff7812 */ /* 0x000fe400078cc0ff */
[----:B------:R-:W-:Y:S02]  /*9360*/  FSEL R24, R24, RZ, !P2 ;  /* 0x000000ff18187208 */ /* 0x000fe40005000000 */
[----:B------:R-:W-:-:S02]  /*9370*/  LOP3.LUT R26, R20, R22, R18, 0xfe, !PT ;  /* 0x00000016141a7212 */ /* 0x000fc400078efe12 */
[----:B------:R-:W-:Y:S01]  /*9380*/  LOP3.LUT R22, R13, R15, R28, 0xfe, !PT ;  /* 0x0000000f0d167212 */ /* 0x000fe200078efe1c */
[----:B------:R-:W-:Y:S01]  /*9390*/  FMUL.FTZ R39, R95, R24 ;  /* 0x000000185f277220 */ /* 0x000fe20000410000 */
[----:B------:R-:W-:Y:S02]  /*93a0*/  SEL R15, RZ, 0x1, P3 ;  /* 0x00000001ff0f7807 */ /* 0x000fe40001800000 */
[----:B------:R-:W-:Y:S01]  /*93b0*/  SEL R27, RZ, 0x1, P6 ;  /* 0x00000001ff1b7807 */ /* 0x000fe20003000000 */
[----:B------:R-:W-:Y:S01]  /*93c0*/  @P0 FADD.FTZ R39, R63, R39 ;  /* 0x000000273f270221 */ /* 0x000fe20000010000 */
[----:B------:R-:W-:Y:S02]  /*93d0*/  IADD3 R13, R216, 0x60, RZ ;  /* 0x00000060d80d7810 */ /* 0x000fe40007ffe0ff */
[----:B------:R-:W-:Y:S01]  /*93e0*/  LOP3.LUT R15, R23, R22, R15, 0xfe, !PT ;  /* 0x00000016170f7212 */ /* 0x000fe200078efe0f */
[----:B------:R-:W-:Y:S01]  /*93f0*/  IMAD.WIDE.U32 R22, R12, 0x20, R222 ;  /* 0x000000200c167825 */ /* 0x000fe200078e00de */
[----:B------:R-:W-:-:S02]  /*9400*/  LOP3.LUT R26, R26, R27, RZ, 0xfc, !PT ;  /* 0x0000001b1a1a7212 */ /* 0x000fc400078efcff */
[----:B------:R-:W-:Y:S01]  /*9410*/  LOP3.LUT R27, R21, R15, R19, 0xfe, !PT ;  /* 0x0000000f151b7212 */ /* 0x000fe200078efe13 */
[C---:B0-----:R-:W-:Y:S01]  /*9420*/  @P1 IMAD.WIDE.U32 R24, R13.reuse, 0x20, R16 ;  /* 0x000000200d181825 */ /* 0x041fe200078e0010 */
[----:B------:R0:W-:Y:S03]  /*9430*/  STG.E.128 desc[UR4][R22.64], R40 ;  /* 0x0000002816007986 */ /* 0x0001e6000c101d04 */
[----:B------:R-:W-:Y:S01]  /*9440*/  IMAD.WIDE.U32 R20, R12, 0x8, R220 ;  /* 0x000000080c147825 */ /* 0x000fe200078e00dc */
[----:B------:R0:W-:Y:S03]  /*9450*/  STG.E.128 desc[UR4][R22.64+0x10], R36 ;  /* 0x0000102416007986 */ /* 0x0001e6000c101d04 */
        /* <DEDUP_REMOVED lines=17> */
.L_x_21077:
[----:B------:R-:W-:-:S07]  /*9570*/  IMAD.MOV.U32 R15, RZ, RZ, R8 ;  /* 0x000000ffff0f7224 */ /* 0x000fce00078e0008 */
.L_x_21078:
[----:B------:R-:W-:Y:S05]  /*9580*/  BSYNC B1 ;  /* 0x0000000000017941 */ /* 0x000fea0003800000 */
.L_x_21076:
        /* <DEDUP_REMOVED lines=16> */
.L_x_21082:
[----:B------:R-:W-:Y:S05]  /*9690*/  BSYNC B2 ;  /* 0x0000000000027941 */ /* 0x000fea0003800000 */
.L_x_21081:
        /* <DEDUP_REMOVED lines=44> */
.L_x_21080:
[----:B------:R-:W-:Y:S05]  /*9960*/  BSYNC B1 ;  /* 0x0000000000017941 */ /* 0x000fea0003800000 */
.L_x_21079:
        /* <DEDUP_REMOVED lines=24> */
.L_x_21084:
[----:B------:R-:W-:-:S07]  /*9af0*/  IMAD.MOV.U32 R15, RZ, RZ, R8 ;  /* 0x000000ffff0f7224 */ /* 0x000fce00078e0008 */
.L_x_21085:
[----:B------:R-:W-:Y:S05]  /*9b00*/  BSYNC B1 ;  /* 0x0000000000017941 */ /* 0x000fea0003800000 */
.L_x_21083:
        /* <DEDUP_REMOVED lines=16> */
.L_x_21089:
[----:B------:R-:W-:Y:S05]  /*9c10*/  BSYNC B2 ;  /* 0x0000000000027941 */ /* 0x000fea0003800000 */
.L_x_21088:
        /* <DEDUP_REMOVED lines=44> */
.L_x_21087:
[----:B------:R-:W-:Y:S05]  /*9ee0*/  BSYNC B1 ;  /* 0x0000000000017941 */ /* 0x000fea0003800000 */
.L_x_21086:
        /* <DEDUP_REMOVED lines=23> */
.L_x_21091:
[----:B------:R-:W-:-:S07]  /*a060*/  IMAD.MOV.U32 R15, RZ, RZ, R8 ;  /* 0x000000ffff0f7224 */ /* 0x000fce00078e0008 */
.L_x_21092:
[----:B------:R-:W-:Y:S05]  /*a070*/  BSYNC B1 ;  /* 0x0000000000017941 */ /* 0x000fea0003800000 */
.L_x_21090:
        /* <DEDUP_REMOVED lines=16> */
.L_x_21096:
[----:B------:R-:W-:Y:S05]  /*a180*/  BSYNC B2 ;  /* 0x0000000000027941 */ /* 0x000fea0003800000 */
.L_x_21095:
        /* <DEDUP_REMOVED lines=44> */
.L_x_21094:
[----:B------:R-:W-:Y:S05]  /*a450*/  BSYNC B1 ;  /* 0x0000000000017941 */ /* 0x000fea0003800000 */
.L_x_21093:
[----:B------:R-:W-:Y:S01]  /*a460*/  I2FP.F32.U32 R16, R15 ;  /* 0x0000000f00107245 */ /* 0x000fe20000201000 */
[----:B------:R-:W-:Y:S01]  /*a470*/  BSSY B1, `(.L_x_21097) ;  /* 0x0000018000017945 */ /* 0x000fe20003800000 */
[----:B------:R-:W-:Y:S01]  /*a480*/  SHF.L.U32 R20, R17, 0x10, RZ ;  /* 0x0000001011147819 */ /* 0x000fe200000006ff */
        /* <DEDUP_REMOVED lines=21> */
.L_x_21098:
[----:B------:R-:W-:-:S07]  /*a5e0*/  IMAD.MOV.U32 R15, RZ, RZ, R8 ;  /* 0x000000ffff0f7224 */ /* 0x000fce00078e0008 */
.L_x_21099:
[----:B------:R-:W-:Y:S05]  /*a5f0*/  BSYNC B1 ;  /* 0x0000000000017941 */ /* 0x000fea0003800000 */
.L_x_21097:
        /* <DEDUP_REMOVED lines=16> */
.L_x_21103:
[----:B------:R-:W-:Y:S05]  /*a700*/  BSYNC B2 ;  /* 0x0000000000027941 */ /* 0x000fea0003800000 */
.L_x_21102:
        /* <DEDUP_REMOVED lines=44> */
.L_x_21101:
[----:B------:R-:W-:Y:S05]  /*a9d0*/  BSYNC B1 ;  /* 0x0000000000017941 */ /* 0x000fea0003800000 */
.L_x_21100:
        /* <DEDUP_REMOVED lines=21> */
.L_x_21105:
[----:B------:R-:W-:-:S07]  /*ab30*/  IMAD.MOV.U32 R15, RZ, RZ, R8 ;  /* 0x000000ffff0f7224 */ /* 0x000fce00078e0008 */
.L_x_21106:
[----:B------:R-:W-:Y:S05]  /*ab40*/  BSYNC B1 ;  /* 0x0000000000017941 */ /* 0x000fea0003800000 */
.L_x_21104:
        /* <DEDUP_REMOVED lines=16> */
.L_x_21110:
[----:B------:R-:W-:Y:S05]  /*ac50*/  BSYNC B2 ;  /* 0x0000000000027941 */ /* 0x000fea0003800000 */
.L_x_21109:
        /* <DEDUP_REMOVED lines=44> */
.L_x_21108:
[----:B------:R-:W-:Y:S05]  /*af20*/  BSYNC B1 ;  /* 0x0000000000017941 */ /* 0x000fea0003800000 */
.L_x_21107:
        /* <DEDUP_REMOVED lines=22> */
.L_x_21112:
[----:B------:R-:W-:-:S07]  /*b090*/  IMAD.MOV.U32 R15, RZ, RZ, R8 ;  /* 0x000000ffff0f7224 */ /* 0x000fce00078e0008 */
.L_x_21113:
[----:B------:R-:W-:Y:S05]  /*b0a0*/  BSYNC B1 ;  /* 0x0000000000017941 */ /* 0x000fea0003800000 */
.L_x_21111:
        /* <DEDUP_REMOVED lines=16> */
.L_x_21117:
[----:B------:R-:W-:Y:S05]  /*b1b0*/  BSYNC B2 ;  /* 0x0000000000027941 */ /* 0x000fea0003800000 */
.L_x_21116:
        /* <DEDUP_REMOVED lines=44> */
.L_x_21115:
[----:B------:R-:W-:Y:S05]  /*b480*/  BSYNC B1 ;  /* 0x0000000000017941 */ /* 0x000fea0003800000 */
.L_x_21114:
        /* <DEDUP_REMOVED lines=21> */
.L_x_21119:
[----:B------:R-:W-:-:S07]  /*b5e0*/  IMAD.MOV.U32 R15, RZ, RZ, R8 ;  /* 0x000000ffff0f7224 */ /* 0x000fce00078e0008 */
.L_x_21120:
[----:B------:R-:W-:Y:S05]  /*b5f0*/  BSYNC B1 ;  /* 0x0000000000017941 */ /* 0x000fea0003800000 */
.L_x_21118:
        /* <DEDUP_REMOVED lines=16> */
.L_x_21124:
[----:B------:R-:W-:Y:S05]  /*b700*/  BSYNC B2 ;  /* 0x0000000000027941 */ /* 0x000fea0003800000 */
.L_x_21123:
        /* <DEDUP_REMOVED lines=44> */
.L_x_21122:
[----:B------:R-:W-:Y:S05]  /*b9d0*/  BSYNC B1 ;  /* 0x0000000000017941 */ /* 0x000fea0003800000 */
.L_x_21121:
        /* <DEDUP_REMOVED lines=22> */
.L_x_21126:
[----:B------:R-:W-:-:S07]  /*bb40*/  IMAD.MOV.U32 R15, RZ, RZ, R8 ;  /* 0x000000ffff0f7224 */ /* 0x000fce00078e0008 */
.L_x_21127:
[----:B------:R-:W-:Y:S05]  /*bb50*/  BSYNC B1 ;  /* 0x0000000000017941 */ /* 0x000fea0003800000 */
.L_x_21125:
        /* <DEDUP_REMOVED lines=18> */
.L_x_21131:
[----:B------:R-:W-:Y:S05]  /*bc80*/  BSYNC B2 ;  /* 0x0000000000027941 */ /* 0x000fea0003800000 */
.L_x_21130:
        /* <DEDUP_REMOVED lines=44> */
.L_x_21129:
[----:B------:R-:W-:Y:S05]  /*bf50*/  BSYNC B1 ;  /* 0x0000000000017941 */ /* 0x000fea0003800000 */
.L_x_21128:
[----:B------:R-:W-:Y:S02]  /*bf60*/  I2FP.F32.U32 R16, R15 ;  /* 0x0000000f00107245 */ /* 0x000fe40000201000 */
[----:B------:R-:W-:Y:S02]  /*bf70*/  SEL R26, RZ, 0x10000, P5 ;  /* 0x00010000ff1a7807 */ /* 0x000fe40002800000 */
[----:B------:R-:W-:Y:S01]  /*bf80*/  SEL R22, RZ, 0x1, P2 ;  /* 0x00000001ff167807 */ /* 0x000fe20001000000 */
[----:B------:R-:W-:Y:S01]  /*bf90*/  FFMA.FTZ R15, R16, R227, 1.1641532182693481445e-10 ;  /* 0x2f000000100f7423 */ /* 0x000fe200000100e3 */
[C---:B------:R-:W-:Y:S01]  /*bfa0*/  LOP3.LUT P5, RZ, R9.reuse, 0x4, RZ, 0xc0, !PT ;  /* 0x0000000409ff7812 */ /* 0x040fe200078ac0ff */
[----:B------:R-:W0:Y:S01]  /*bfb0*/  @P1 LDC.64 R16, c[0x0][0x230] ;  /* 0x00008c00ff101b82 */ /* 0x000e220000000a00 */
[----:B------:R-:W-:Y:S01]  /*bfc0*/  LOP3.LUT P2, RZ, R9, 0x2, RZ, 0xc0, !PT ;  /* 0x0000000209ff7812 */ /* 0x000fe2000784c0ff */
[----:B------:R-:W-:Y:S01]  /*bfd0*/  IMAD.WIDE.U32 R22, R22, 0x1000000, RZ ;  /* 0x0100000016167825 */ /* 0x000fe200078e00ff */
[----:B------:R-:W-:-:S02]  /*bfe0*/  SHF.L.U32 R18, R19, 0x10, RZ ;  /* 0x0000001013127819 */ /* 0x000fc400000006ff */
[----:B------:R-:W-:Y:S02]  /*bff0*/  SEL R19, RZ, 0x1, P2 ;  /* 0x00000001ff137807 */ /* 0x000fe40001000000 */
[----:B------:R-:W-:Y:S01]  /*c000*/  SEL R20, RZ, 0x1, P5 ;  /* 0x00000001ff147807 */ /* 0x000fe20002800000 */
[----:B------:R-:W-:Y:S01]  /*c010*/  FMUL.FTZ R24, R18, R219 ;  /* 0x000000db12187220 */ /* 0x000fe20000410000 */
[----:B------:R-:W-:Y:S01]  /*c020*/  FSETP.GTU.FTZ.AND P2, PT, R15, R226, PT ;  /* 0x000000e20f00720b */ /* 0x000fe20003f5c000 */
[----:B------:R-:W-:Y:S01]  /*c030*/  IMAD.WIDE.U32 R18, R19, 0x10000, RZ ;  /* 0x0001000013127825 */ /* 0x000fe200078e00ff */
[----:B------:R-:W-:-:S03]  /*c040*/  LOP3.LUT P6, RZ, R9, 0x8, RZ, 0xc0, !PT ;  /* 0x0000000809ff7812 */ /* 0x000fc600078cc0ff */
[----:B------:R-:W-:Y:S01]  /*c050*/  FMUL.FTZ R24, R24, R225 ;  /* 0x000000e118187220 */ /* 0x000fe20000410000 */
[----:B------:R-:W-:Y:S01]  /*c060*/  SEL R25, RZ, 0x100, P4 ;  /* 0x00000100ff197807 */ /* 0x000fe20002000000 */
[----:B------:R-:W-:Y:S01]  /*c070*/  IMAD.WIDE.U32 R20, R20, 0x100, RZ ;  /* 0x0000010014147825 */ /* 0x000fe200078e00ff */
[----:B------:R-:W-:Y:S02]  /*c080*/  SEL R27, RZ, 0x1000000, P2 ;  /* 0x01000000ff1b7807 */ /* 0x000fe40001000000 */
[----:B------:R-:W-:Y:S02]  /*c090*/  SEL R15, RZ, 0x1, P6 ;  /* 0x00000001ff0f7807 */ /* 0x000fe40003000000 */
[----:B------:R-:W-:Y:S02]  /*c0a0*/  LOP3.LUT R20, R20, R22, R18, 0xfe, !PT ;  /* 0x0000001614147212 */ /* 0x000fe400078efe12 */
[----:B------:R-:W-:Y:S02]  /*c0b0*/  FSEL R24, R24, RZ, !P2 ;  /* 0x000000ff18187208 */ /* 0x000fe40005000000 */
[----:B------:R-:W-:-:S02]  /*c0c0*/  LOP3.LUT R22, R25, R27, R26, 0xfe, !PT ;  /* 0x0000001b19167212 */ /* 0x000fc400078efe1a */
[----:B------:R-:W-:Y:S01]  /*c0d0*/  SEL R25, RZ, 0x1, P3 ;  /* 0x00000001ff197807 */ /* 0x000fe20001800000 */
[----:B------:R-:W-:Y:S01]  /*c0e0*/  FMUL.FTZ R31, R87, R24 ;  /* 0x00000018571f7220 */ /* 0x000fe20000410000 */
[----:B------:R-:W-:Y:S01]  /*c0f0*/  LOP3.LUT R20, R20, R15, RZ, 0xfc, !PT ;  /* 0x0000000f14147212 */ /* 0x000fe200078efcff */
[----:B------:R-:W-:Y:S01]  /*c100*/  VIADD R15, R216, 0x80 ;  /* 0x00000080d80f7836 */ /* 0x000fe20000000000 */
[----:B------:R-:W-:Y:S01]  /*c110*/  LOP3.LUT R25, R23, R22, R25, 0xfe, !PT ;  /* 0x0000001617197212 */ /* 0x000fe200078efe19 */
[----:B------:R-:W-:-:S04]  /*c120*/  IMAD.WIDE.U32 R22, R13, 0x20, R222 ;  /* 0x000000200d167825 */ /* 0x000fc800078e00de */
[----:B------:R-:W-:Y:S01]  /*c130*/  @P0 FADD.FTZ R31, R63, R31 ;  /* 0x0000001f3f1f0221 */ /* 0x000fe20000010000 */
[----:B------:R-:W-:Y:S01]  /*c140*/  LOP3.LUT R21, R21, R25, R19, 0xfe, !PT ;  /* 0x0000001915157212 */ /* 0x000fe200078efe13 */
[----:B0-----:R-:W-:Y:S01]  /*c150*/  @P1 IMAD.WIDE.U32 R26, R15, 0x20, R16 ;  /* 0x000000200f1a1825 */ /* 0x001fe200078e0010 */
        /* <DEDUP_REMOVED lines=20> */
.L_x_21133:
[----:B------:R-:W-:-:S07]  /*c2a0*/  MOV R20, R8 ;  /* 0x0000000800147202 */ /* 0x000fce0000000f00 */
.L_x_21134:
[----:B------:R-:W-:Y:S05]  /*c2b0*/  BSYNC B1 ;  /* 0x0000000000017941 */ /* 0x000fea0003800000 */
.L_x_21132:
        /* <DEDUP_REMOVED lines=16> */
.L_x_21138:
[----:B------:R-:W-:Y:S05]  /*c3c0*/  BSYNC B2 ;  /* 0x0000000000027941 */ /* 0x000fea0003800000 */
.L_x_21137:
        /* <DEDUP_REMOVED lines=44> */
.L_x_21136:
[----:B------:R-:W-:Y:S05]  /*c690*/  BSYNC B1 ;  /* 0x0000000000017941 */ /* 0x000fea0003800000 */
.L_x_21135:
[----:B------:R-:W-:Y:S01]  /*c6a0*/  I2FP.F32.U32 R20, R20 ;  /* 0x0000001400147245 */ /* 0x000fe20000201000 */
[----:B-----5:R-:W-:Y:S01]  /*c6b0*/  IMAD.U32 R22, R16, 0x10000, RZ ;  /* 0x0001000010167824 */ /* 0x020fe200078e00ff */
[----:B------:R-:W-:Y:S01]  /*c6c0*/  LOP3.LUT R9, R9, 0xfffffff7, RZ, 0xc0, !PT ;  /* 0xfffffff709097812 */ /* 0x000fe200078ec0ff */
[----:B------:R-:W-:Y:S02]  /*c6d0*/  BSSY B1, `(.L_x_21139) ;  /* 0x0000016000017945 */ /* 0x000fe40003800000 */
[----:B------:R-:W-:Y:S01]  /*c6e0*/  FFMA.FTZ R21, R20, R227, 1.1641532182693481445e-10 ;  /* 0x2f00000014157423 */ /* 0x000fe200000100e3 */
[----:B------:R-:W-:Y:S01]  /*c6f0*/  FMUL.FTZ R22, R22, R219 ;  /* 0x000000db16167220 */ /* 0x000fe20000410000 */
[----:B------:R-:W-:-:S03]  /*c700*/  IADD3 R20, R214, 0x1, RZ ;  /* 0x00000001d6147810 */ /* 0x000fc60007ffe0ff */
[----:B------:R-:W-:Y:S01]  /*c710*/  FSETP.GTU.FTZ.AND P2, PT, R21, R226, PT ;  /* 0x000000e21500720b */ /* 0x000fe20003f5c000 */
[----:B------:R-:W-:-:S05]  /*c720*/  FMUL.FTZ R22, R22, R225 ;  /* 0x000000e116167220 */ /* 0x000fca0000410000 */
[----:B------:R-:W-:Y:S02]  /*c730*/  FSEL R21, R22, RZ, !P2 ;  /* 0x000000ff16157208 */ /* 0x000fe40005000000 */
[----:B------:R-:W-:-:S03]  /*c740*/  PRMT R22, R16, 0x7632, R22 ;  /* 0x0000763210167816 */ /* 0x000fc60000000016 */
        /* <DEDUP_REMOVED lines=13> */
.L_x_21140:
[----:B------:R-:W-:-:S07]  /*c820*/  MOV R16, R8 ;  /* 0x0000000800107202 */ /* 0x000fce0000000f00 */
.L_x_21141:
[----:B------:R-:W-:Y:S05]  /*c830*/  BSYNC B1 ;  /* 0x0000000000017941 */ /* 0x000fea0003800000 */
.L_x_21139:
        /* <DEDUP_REMOVED lines=16> */
.L_x_21145:
[----:B------:R-:W-:Y:S05]  /*c940*/  BSYNC B2 ;  /* 0x0000000000027941 */ /* 0x000fea0003800000 */
.L_x_21144:
        /* <DEDUP_REMOVED lines=44> */
.L_x_21143:
[----:B------:R-:W-:Y:S05]  /*cc10*/  BSYNC B1 ;  /* 0x0000000000017941 */ /* 0x000fea0003800000 */
.L_x_21142:
[----:B------:R-:W-:Y:S01]  /*cc20*/  I2FP.F32.U32 R16, R16 ;  /* 0x0000001000107245 */ /* 0x000fe20000201000 */
[----:B------:R-:W-:Y:S01]  /*cc30*/  IMAD.U32 R22, R22, 0x10000, RZ ;  /* 0x0001000016167824 */ /* 0x000fe200078e00ff */
[----:B------:R-:W-:Y:S01]  /*cc40*/  LOP3.LUT R9, R9, 0xfffffffb, RZ, 0xc0, !PT ;  /* 0xfffffffb09097812 */ /* 0x000fe200078ec0ff */
[----:B------:R-:W-:Y:S02]  /*cc50*/  BSSY B1, `(.L_x_21146) ;  /* 0x0000015000017945 */ /* 0x000fe40003800000 */
[----:B------:R-:W-:Y:S01]  /*cc60*/  FFMA.FTZ R21, R16, R227, 1.1641532182693481445e-10 ;  /* 0x2f00000010157423 */ /* 0x000fe200000100e3 */
[----:B------:R-:W-:-:S04]  /*cc70*/  FMUL.FTZ R22, R22, R219 ;  /* 0x000000db16167220 */ /* 0x000fc80000410000 */
[----:B------:R-:W-:Y:S01]  /*cc80*/  FSETP.GTU.FTZ.AND P2, PT, R21, R226, PT ;  /* 0x000000e21500720b */ /* 0x000fe20003f5c000 */
[----:B------:R-:W-:-:S05]  /*cc90*/  FMUL.FTZ R22, R22, R225 ;  /* 0x000000e116167220 */ /* 0x000fca0000410000 */
[----:B------:R-:W-:-:S05]  /*cca0*/  FSEL R22, R22, RZ, !P2 ;  /* 0x000000ff16167208 */ /* 0x000fca0005000000 */
[----:B------:R-:W-:Y:S01]  /*ccb0*/  FMUL.FTZ R25, R81, R22 ;  /* 0x0000001651197220 */ /* 0x000fe20000410000 */
[C---:B------:R-:W-:Y:S02]  /*ccc0*/  IADD3 R22, R20.reuse, 0x1, RZ ;  /* 0x0000000114167810 */ /* 0x040fe40007ffe0ff */
[----:B------:R-:W-:Y:S01]  /*ccd0*/  @P2 LOP3.LUT R9, R9, 0x4, RZ, 0xfc, !PT ;  /* 0x0000000409092812 */ /* 0x000fe200078efcff */
[----:B------:R-:W-:Y:S01]  /*cce0*/  @P0 FADD.FTZ R25, R65, R25 ;  /* 0x0000001941190221 */ /* 0x000fe20000010000 */
        /* <DEDUP_REMOVED lines=10> */
.L_x_21147:
[----:B------:R-:W-:-:S07]  /*cd90*/  MOV R16, R8 ;  /* 0x0000000800107202 */ /* 0x000fce0000000f00 */
.L_x_21148:
[----:B------:R-:W-:Y:S05]  /*cda0*/  BSYNC B1 ;  /* 0x0000000000017941 */ /* 0x000fea0003800000 */
.L_x_21146:
        /* <DEDUP_REMOVED lines=16> */
.L_x_21152:
[----:B------:R-:W-:Y:S05]  /*ceb0*/  BSYNC B2 ;  /* 0x0000000000027941 */ /* 0x000fea0003800000 */
.L_x_21151:
        /* <DEDUP_REMOVED lines=44> */
.L_x_21150:
[----:B------:R-:W-:Y:S05]  /*d180*/  BSYNC B1 ;  /* 0x0000000000017941 */ /* 0x000fea0003800000 */
.L_x_21149:
        /* <DEDUP_REMOVED lines=10> */
[----:B------:R-:W-:Y:S01]  /*d230*/  FMUL.FTZ R26, R82, R21 ;  /* 0x00000015521a7220 */ /* 0x000fe20000410000 */
[----:B------:R-:W-:Y:S02]  /*d240*/  PRMT R21, R17, 0x7632, R21 ;  /* 0x0000763211157816 */ /* 0x000fe40000000015 */
        /* <DEDUP_REMOVED lines=12> */
.L_x_21154:
[----:B------:R-:W-:-:S07]  /*d310*/  MOV R20, R8 ;  /* 0x0000000800147202 */ /* 0x000fce0000000f00 */
.L_x_21155:
[----:B------:R-:W-:Y:S05]  /*d320*/  BSYNC B1 ;  /* 0x0000000000017941 */ /* 0x000fea0003800000 */
.L_x_21153:
        /* <DEDUP_REMOVED lines=16> */
.L_x_21159:
[----:B------:R-:W-:Y:S05]  /*d430*/  BSYNC B2 ;  /* 0x0000000000027941 */ /* 0x000fea0003800000 */
.L_x_21158:
        /* <DEDUP_REMOVED lines=44> */
.L_x_21157:
[----:B------:R-:W-:Y:S05]  /*d700*/  BSYNC B1 ;  /* 0x0000000000017941 */ /* 0x000fea0003800000 */
.L_x_21156:
        /* <DEDUP_REMOVED lines=21> */
.L_x_21161:
[----:B------:R-:W-:-:S07]  /*d860*/  MOV R16, R8 ;  /* 0x0000000800107202 */ /* 0x000fce0000000f00 */
.L_x_21162:
[----:B------:R-:W-:Y:S05]  /*d870*/  BSYNC B1 ;  /* 0x0000000000017941 */ /* 0x000fea0003800000 */
.L_x_21160:
        /* <DEDUP_REMOVED lines=16> */
.L_x_21166:
[----:B------:R-:W-:Y:S05]  /*d980*/  BSYNC B2 ;  /* 0x0000000000027941 */ /* 0x000fea0003800000 */
.L_x_21165:
        /* <DEDUP_REMOVED lines=44> */
.L_x_21164:
[----:B------:R-:W-:Y:S05]  /*dc50*/  BSYNC B1 ;  /* 0x0000000000017941 */ /* 0x000fea0003800000 */
.L_x_21163:
        /* <DEDUP_REMOVED lines=22> */
.L_x_21168:
[----:B------:R-:W-:-:S07]  /*ddc0*/  MOV R18, R8 ;  /* 0x0000000800127202 */ /* 0x000fce0000000f00 */
.L_x_21169:
[----:B------:R-:W-:Y:S05]  /*ddd0*/  BSYNC B1 ;  /* 0x0000000000017941 */ /* 0x000fea0003800000 */
.L_x_21167:
        /* <DEDUP_REMOVED lines=16> */
.L_x_21173:
[----:B------:R-:W-:Y:S05]  /*dee0*/  BSYNC B2 ;  /* 0x0000000000027941 */ /* 0x000fea0003800000 */
.L_x_21172:
        /* <DEDUP_REMOVED lines=44> */
.L_x_21171:
[----:B------:R-:W-:Y:S05]  /*e1b0*/  BSYNC B1 ;  /* 0x0000000000017941 */ /* 0x000fea0003800000 */
.L_x_21170:
[----:B------:R-:W-:Y:S01]  /*e1c0*/  I2FP.F32.U32 R16, R18 ;  /* 0x0000001200107245 */ /* 0x000fe20000201000 */
[----:B------:R-:W-:Y:S01]  /*e1d0*/  BSSY B1, `(.L_x_21174) ;  /* 0x0000015000017945 */ /* 0x000fe20003800000 */
[----:B------:R-:W-:Y:S02]  /*e1e0*/  SHF.L.U32 R18, R21, 0x10, RZ ;  /* 0x0000001015127819 */ /* 0x000fe400000006ff */
[C---:B------:R-:W-:Y:S01]  /*e1f0*/  ISETP.NE.AND P5, PT, R23.reuse, 0x1, PT ;  /* 0x000000011700780c */ /* 0x040fe20003fa5270 */
[----:B------:R-:W-:Y:S01]  /*e200*/  FFMA.FTZ R17, R16, R227, 1.1641532182693481445e-10 ;  /* 0x2f00000010117423 */ /* 0x000fe200000100e3 */
[----:B------:R-:W-:Y:S01]  /*e210*/  IADD3 R214, R23, 0x1, RZ ;  /* 0x0000000117d67810 */ /* 0x000fe20007ffe0ff */
        /* <DEDUP_REMOVED lines=15> */
.L_x_21175:
[----:B------:R-:W-:-:S07]  /*e310*/  IMAD.MOV.U32 R16, RZ, RZ, R8 ;  /* 0x000000ffff107224 */ /* 0x000fce00078e0008 */
.L_x_21176:
[----:B------:R-:W-:Y:S05]  /*e320*/  BSYNC B1 ;  /* 0x0000000000017941 */ /* 0x000fea0003800000 */
.L_x_21174:
        /* <DEDUP_REMOVED lines=16> */
.L_x_21180:
[----:B------:R-:W-:Y:S05]  /*e430*/  BSYNC B2 ;  /* 0x0000000000027941 */ /* 0x000fea0003800000 */
.L_x_21179:
        /* <DEDUP_REMOVED lines=44> */
.L_x_21178:
[----:B------:R-:W-:Y:S05]  /*e700*/  BSYNC B1 ;  /* 0x0000000000017941 */ /* 0x000fea0003800000 */
.L_x_21177:
        /* <DEDUP_REMOVED lines=22> */
.L_x_21182:
[----:B------:R-:W-:-:S07]  /*e870*/  MOV R23, R8 ;  /* 0x0000000800177202 */ /* 0x000fce0000000f00 */
.L_x_21183:
[----:B------:R-:W-:Y:S05]  /*e880*/  BSYNC B1 ;  /* 0x0000000000017941 */ /* 0x000fea0003800000 */
.L_x_21181:
        /* <DEDUP_REMOVED lines=18> */
.L_x_21187:
[----:B------:R-:W-:Y:S05]  /*e9b0*/  BSYNC B2 ;  /* 0x0000000000027941 */ /* 0x000fea0003800000 */
.L_x_21186:
        /* <DEDUP_REMOVED lines=44> */
.L_x_21185:
[----:B------:R-:W-:Y:S05]  /*ec80*/  BSYNC B1 ;  /* 0x0000000000017941 */ /* 0x000fea0003800000 */
.L_x_21184:
[----:B------:R-:W-:Y:S01]  /*ec90*/  I2FP.F32.U32 R16, R23 ;  /* 0x0000001700107245 */ /* 0x000fe20000201000 */
[----:B------:R-:W-:Y:S01]  /*eca0*/  IMAD.U32 R214, R217, 0x10000, RZ ;  /* 0x00010000d9d67824 */ /* 0x000fe200078e00ff */
[----:B------:R-:W-:Y:S01]  /*ecb0*/  SEL R236, RZ, 0x10000, P5 ;  /* 0x00010000ffec7807 */ /* 0x000fe20002800000 */
[----:B------:R-:W0:Y:S01]  /*ecc0*/  @P1 LDC.64 R18, c[0x0][0x230] ;  /* 0x00008c00ff121b82 */ /* 0x000e220000000a00 */
[----:B------:R-:W-:Y:S01]  /*ecd0*/  SEL R228, RZ, 0x1, P2 ;  /* 0x00000001ffe47807 */ /* 0x000fe20001000000 */
[----:B------:R-:W-:Y:S01]  /*ece0*/  FFMA.FTZ R17, R16, R227, 1.1641532182693481445e-10 ;  /* 0x2f00000010117423 */ /* 0x000fe200000100e3 */
[C---:B------:R-:W-:Y:S01]  /*ecf0*/  LOP3.LUT P5, RZ, R9.reuse, 0x4, RZ, 0xc0, !PT ;  /* 0x0000000409ff7812 */ /* 0x040fe200078ac0ff */
[----:B------:R-:W-:Y:S01]  /*ed00*/  FMUL.FTZ R16, R214, R219 ;  /* 0x000000dbd6107220 */ /* 0x000fe20000410000 */
[----:B------:R-:W-:Y:S01]  /*ed10*/  LOP3.LUT P2, RZ, R9, 0x2, RZ, 0xc0, !PT ;  /* 0x0000000209ff7812 */ /* 0x000fe2000784c0ff */
[----:B------:R-:W-:Y:S01]  /*ed20*/  IMAD.WIDE.U32 R228, R228, 0x1000000, RZ ;  /* 0x01000000e4e47825 */ /* 0x000fe200078e00ff */
[----:B------:R-:W-:-:S03]  /*ed30*/  SEL R217, RZ, 0x1, P5 ;  /* 0x00000001ffd97807 */ /* 0x000fc60002800000 */
[----:B------:R-:W-:Y:S01]  /*ed40*/  FMUL.FTZ R23, R16, R225 ;  /* 0x000000e110177220 */ /* 0x000fe20000410000 */
[----:B------:R-:W-:Y:S02]  /*ed50*/  SEL R215, RZ, 0x1, P2 ;  /* 0x00000001ffd77807 */ /* 0x000fe40001000000 */
[----:B------:R-:W-:Y:S01]  /*ed60*/  FSETP.GTU.FTZ.AND P2, PT, R17, R226, PT ;  /* 0x000000e21100720b */ /* 0x000fe20003f5c000 */
[----:B------:R-:W-:Y:S01]  /*ed70*/  IMAD.WIDE.U32 R16, R217, 0x100, RZ ;  /* 0x00000100d9107825 */ /* 0x000fe200078e00ff */
[----:B------:R-:W-:Y:S02]  /*ed80*/  LOP3.LUT P6, RZ, R9, 0x8, RZ, 0xc0, !PT ;  /* 0x0000000809ff7812 */ /* 0x000fe400078cc0ff */
[----:B------:R-:W-:Y:S01]  /*ed90*/  SEL R231, RZ, 0x100, P4 ;  /* 0x00000100ffe77807 */ /* 0x000fe20002000000 */
[----:B------:R-:W-:Y:S01]  /*eda0*/  IMAD.WIDE.U32 R214, R215, 0x10000, RZ ;  /* 0x00010000d7d67825 */ /* 0x000fe200078e00ff */
[----:B------:R-:W-:Y:S02]  /*edb0*/  SEL R233, RZ, 0x1000000, P2 ;  /* 0x01000000ffe97807 */ /* 0x000fe40001000000 */
[----:B------:R-:W-:-:S02]  /*edc0*/  SEL R217, RZ, 0x1, P6 ;  /* 0x00000001ffd97807 */ /* 0x000fc40003000000 */
[----:B------:R-:W-:Y:S02]  /*edd0*/  FSEL R230, R23, RZ, !P2 ;  /* 0x000000ff17e67208 */ /* 0x000fe40005000000 */
[----:B------:R-:W-:Y:S02]  /*ede0*/  LOP3.LUT R16, R16, R228, R214, 0xfe, !PT ;  /* 0x000000e410107212 */ /* 0x000fe400078efed6 */
[----:B------:R-:W-:Y:S01]  /*edf0*/  LOP3.LUT R231, R231, R233, R236, 0xfe, !PT ;  /* 0x000000e9e7e77212 */ /* 0x000fe200078efeec */
[----:B------:R-:W-:Y:S01]  /*ee00*/  FMUL.FTZ R23, R79, R230 ;  /* 0x000000e64f177220 */ /* 0x000fe20000410000 */
[----:B------:R-:W-:Y:S02]  /*ee10*/  SEL R228, RZ, 0x1, P3 ;  /* 0x00000001ffe47807 */ /* 0x000fe40001800000 */
[----:B------:R-:W-:Y:S01]  /*ee20*/  LOP3.LUT R16, R16, R217, RZ, 0xfc, !PT ;  /* 0x000000d910107212 */ /* 0x000fe200078efcff */
[----:B------:R-:W-:Y:S01]  /*ee30*/  @P0 FADD.FTZ R23, R63, R23 ;  /* 0x000000173f170221 */ /* 0x000fe20000010000 */
[----:B------:R-:W-:Y:S01]  /*ee40*/  LOP3.LUT R229, R229, R231, R228, 0xfe, !PT ;  /* 0x000000e7e5e57212 */ /* 0x000fe200078efee4 */
[----:B------:R-:W-:Y:S01]  /*ee50*/  IMAD.WIDE.U32 R230, R15, 0x20, R222 ;  /* 0x000000200fe67825 */ /* 0x000fe200078e00de */
[----:B------:R-:W-:-:S02]  /*ee60*/  IADD3 R217, R216, 0xa0, RZ ;  /* 0x000000a0d8d97810 */ /* 0x000fc40007ffe0ff */
[----:B------:R-:W-:Y:S01]  /*ee70*/  LOP3.LUT R17, R17, R229, R215, 0xfe, !PT ;  /* 0x000000e511117212 */ /* 0x000fe200078efed7 */
        /* <DEDUP_REMOVED lines=21> */
.L_x_21189:
[----:B------:R-:W-:-:S07]  /*efd0*/  IMAD.MOV.U32 R233, RZ, RZ, R8 ;  /* 0x000000ffffe97224 */ /* 0x000fce00078e0008 */
.L_x_21190:
[----:B------:R-:W-:Y:S05]  /*efe0*/  BSYNC B1 ;  /* 0x0000000000017941 */ /* 0x000fea0003800000 */
.L_x_21188:
        /* <DEDUP_REMOVED lines=16> */
.L_x_21194:
[----:B------:R-:W-:Y:S05]  /*f0f0*/  BSYNC B2 ;  /* 0x0000000000027941 */ /* 0x000fea0003800000 */
.L_x_21193:
        /* <DEDUP_REMOVED lines=44> */
.L_x_21192:
[----:B------:R-:W-:Y:S05]  /*f3c0*/  BSYNC B1 ;  /* 0x0000000000017941 */ /* 0x000fea0003800000 */
.L_x_21191:
        /* <DEDUP_REMOVED lines=24> */
.L_x_21196:
[----:B------:R-:W-:-:S07]  /*f550*/  MOV R17, R8 ;  /* 0x0000000800117202 */ /* 0x000fce0000000f00 */
.L_x_21197:
[----:B------:R-:W-:Y:S05]  /*f560*/  BSYNC B1 ;  /* 0x0000000000017941 */ /* 0x000fea0003800000 */
.L_x_21195:
        /* <DEDUP_REMOVED lines=16> */
.L_x_21201:
[----:B------:R-:W-:Y:S05]  /*f670*/  BSYNC B2 ;  /* 0x0000000000027941 */ /* 0x000fea0003800000 */
.L_x_21200:
        /* <DEDUP_REMOVED lines=44> */
.L_x_21199:
[----:B------:R-:W-:Y:S05]  /*f940*/  BSYNC B1 ;  /* 0x0000000000017941 */ /* 0x000fea0003800000 */
.L_x_21198:
        /* <DEDUP_REMOVED lines=23> */
.L_x_21203:
[----:B------:R-:W-:-:S07]  /*fac0*/  MOV R212, R8 ;  /* 0x0000000800d47202 */ /* 0x000fce0000000f00 */
.L_x_21204:
[----:B------:R-:W-:Y:S05]  /*fad0*/  BSYNC B1 ;  /* 0x0000000000017941 */ /* 0x000fea0003800000 */
.L_x_21202:
        /* <DEDUP_REMOVED lines=16> */
.L_x_21208:
[----:B------:R-:W-:Y:S05]  /*fbe0*/  BSYNC B2 ;  /* 0x0000000000027941 */ /* 0x000fea0003800000 */
.L_x_21207:
        /* <DEDUP_REMOVED lines=44> */
.L_x_21206:
[----:B------:R-:W-:Y:S05]  /*feb0*/  BSYNC B1 ;  /* 0x0000000000017941 */ /* 0x000fea0003800000 */
.L_x_21205:
[----:B------:R-:W-:Y:S01]  /*fec0*/  I2FP.F32.U32 R18, R212 ;  /* 0x000000d400127245 */ /* 0x000fe20000201000 */
[----:B------:R-:W-:Y:S01]  /*fed0*/  BSSY B1, `(.L_x_21209) ;  /* 0x0000016000017945 */ /* 0x000fe20003800000 */
[C---:B------:R-:W-:Y:S02]  /*fee0*/  SHF.L.U32 R212, R213.reuse, 0x10, RZ ;  /* 0x00000010d5d47819 */ /* 0x040fe400000006ff */
        /* <DEDUP_REMOVED lines=19> */
.L_x_21210:
[----:B------:R-:W-:-:S07]  /*10020*/  IMAD.MOV.U32 R19, RZ, RZ, R8 ;  /* 0x000000ffff137224 */ /* 0x000fce00078e0008 */
.L_x_21211:
[----:B------:R-:W-:Y:S05]  /*10030*/  BSYNC B1 ;  /* 0x0000000000017941 */ /* 0x000fea0003800000 */
.L_x_21209:
        /* <DEDUP_REMOVED lines=16> */
.L_x_21215:
[----:B------:R-:W-:Y:S05]  /*10140*/  BSYNC B2 ;  /* 0x0000000000027941 */ /* 0x000fea0003800000 */
.L_x_21214:
        /* <DEDUP_REMOVED lines=44> */
.L_x_21213:
[----:B------:R-:W-:Y:S05]  /*10410*/  BSYNC B1 ;  /* 0x0000000000017941 */ /* 0x000fea0003800000 */
.L_x_21212:
        /* <DEDUP_REMOVED lines=21> */
.L_x_21217:
[----:B------:R-:W-:-:S07]  /*10570*/  MOV R233, R8 ;  /* 0x0000000800e97202 */ /* 0x000fce0000000f00 */
.L_x_21218:
[----:B------:R-:W-:Y:S05]  /*10580*/  BSYNC B1 ;  /* 0x0000000000017941 */ /* 0x000fea0003800000 */
.L_x_21216:
        /* <DEDUP_REMOVED lines=16> */
.L_x_21222:
[----:B------:R-:W-:Y:S05]  /*10690*/  BSYNC B2 ;  /* 0x0000000000027941 */ /* 0x000fea0003800000 */
.L_x_21221:
        /* <DEDUP_REMOVED lines=44> */
.L_x_21220:
[----:B------:R-:W-:Y:S05]  /*10960*/  BSYNC B1 ;  /* 0x0000000000017941 */ /* 0x000fea0003800000 */
.L_x_21219:
        /* <DEDUP_REMOVED lines=22> */
.L_x_21224:
[----:B------:R-:W-:-:S07]  /*10ad0*/  MOV R213, R8 ;  /* 0x0000000800d57202 */ /* 0x000fce0000000f00 */
.L_x_21225:
[----:B------:R-:W-:Y:S05]  /*10ae0*/  BSYNC B1 ;  /* 0x0000000000017941 */ /* 0x000fea0003800000 */
.L_x_21223:
        /* <DEDUP_REMOVED lines=16> */
.L_x_21229:
[----:B------:R-:W-:Y:S05]  /*10bf0*/  BSYNC B2 ;  /* 0x0000000000027941 */ /* 0x000fea0003800000 */
.L_x_21228:
        /* <DEDUP_REMOVED lines=44> */
.L_x_21227:
[----:B------:R-:W-:Y:S05]  /*10ec0*/  BSYNC B1 ;  /* 0x0000000000017941 */ /* 0x000fea0003800000 */
.L_x_21226:
        /* <DEDUP_REMOVED lines=21> */
.L_x_21231:
[----:B------:R-:W-:-:S07]  /*11020*/  IMAD.MOV.U32 R214, RZ, RZ, R8 ;  /* 0x000000ffffd67224 */ /* 0x000fce00078e0008 */
.L_x_21232:
[----:B------:R-:W-:Y:S05]  /*11030*/  BSYNC B1 ;  /* 0x0000000000017941 */ /* 0x000fea0003800000 */
.L_x_21230:
        /* <DEDUP_REMOVED lines=16> */
.L_x_21236:
[----:B------:R-:W-:Y:S05]  /*11140*/  BSYNC B2 ;  /* 0x0000000000027941 */ /* 0x000fea0003800000 */
.L_x_21235:
        /* <DEDUP_REMOVED lines=44> */
.L_x_21234:
[----:B------:R-:W-:Y:S05]  /*11410*/  BSYNC B1 ;  /* 0x0000000000017941 */ /* 0x000fea0003800000 */
.L_x_21233:
        /* <DEDUP_REMOVED lines=22> */
.L_x_21238:
[----:B------:R-:W-:-:S07]  /*11580*/  MOV R215, R8 ;  /* 0x0000000800d77202 */ /* 0x000fce0000000f00 */
.L_x_21239:
[----:B------:R-:W-:Y:S05]  /*11590*/  BSYNC B1 ;  /* 0x0000000000017941 */ /* 0x000fea0003800000 */
.L_x_21237:
        /* <DEDUP_REMOVED lines=18> */
.L_x_21243:
[----:B------:R-:W-:Y:S05]  /*116c0*/  BSYNC B2 ;  /* 0x0000000000027941 */ /* 0x000fea0003800000 */
.L_x_21242:
[----:B------:R-:W-:Y:S01]  /*116d0*/  IMAD.HI.U32 R3, R4, -0x326172a9, RZ ;  /* 0xcd9e8d5704037827 */ /* 0x000fe200078e00ff */
[----:B------:R-:W-:Y:S01]  /*116e0*/  LOP3.LUT R2, R2, UR7, R7, 0x96, !PT ;  /* 0x0000000702027c12 */ /* 0x000fe2000f8e9607 */
[----:B------:R-:W-:Y:S01]  /*116f0*/  UIADD3 UR8, UR6, -0x61c88647, URZ ;  /* 0x9e3779b906087890 */ /* 0x000fe2000fffe03f */
[----:B------:R-:W-:Y:S01]  /*11700*/  HFMA2.MMA R218, -RZ, RZ, 0, 0 ;  /* 0x00000000ffda7435 */ /* 0x000fe200000001ff */
[----:B------:R-:W-:Y:S01]  /*11710*/  IMAD R229, R4, -0x326172a9, RZ ;  /* 0xcd9e8d5704e57824 */ /* 0x000fe200078e02ff */
[----:B------:R-:W-:Y:S01]  /*11720*/  LOP3.LUT R3, R3, UR6, R6, 0x96, !PT ;  /* 0x0000000603037c12 */ /* 0x000fe2000f8e9606 */
[----:B------:R-:W-:-:S04]  /*11730*/  IMAD.WIDE.U32 R230, R2, -0x326172a9, RZ ;  /* 0xcd9e8d5702e67825 */ /* 0x000fc800078e00ff */
[----:B------:R-:W-:Y:S01]  /*11740*/  IMAD R233, R5, -0x2daee0ad, RZ ;  /* 0xd2511f5305e97824 */ /* 0x000fe200078e02ff */
[----:B------:R-:W-:Y:S01]  /*11750*/  LOP3.LUT R2, R231, UR8, R229, 0x96, !PT ;  /* 0x00000008e7027c12 */ /* 0x000fe2000f8e96e5 */
[----:B------:R-:W-:Y:S01]  /*11760*/  IMAD.WIDE.U32 R234, R3, -0x2daee0ad, RZ ;  /* 0xd2511f5303ea7825 */ /* 0x000fe200078e00ff */
[----:B------:R-:W-:-:S03]  /*11770*/  UIADD3 UR8, UR6, 0x3c6ef372, URZ ;  /* 0x3c6ef37206087890 */ /* 0x000fc6000fffe03f */
[----:B------:R-:W-:Y:S01]  /*11780*/  IMAD.WIDE.U32 R2, R2, -0x2daee0ad, RZ ;  /* 0xd2511f5302027825 */ /* 0x000fe200078e00ff */
[----:B------:R-:W-:-:S04]  /*11790*/  LOP3.LUT R233, R235, R233, R224, 0x96, !PT ;  /* 0x000000e9ebe97212 */ /* 0x000fc800078e96e0 */
        /* <DEDUP_REMOVED lines=33> */
.L_x_21241:
[----:B------:R-:W-:Y:S05]  /*119b0*/  BSYNC B1 ;  /* 0x0000000000017941 */ /* 0x000fea0003800000 */
.L_x_21240:
        /* <DEDUP_REMOVED lines=10> */
[----:B------:R-:W-:Y:S01]  /*11a60*/  IMAD.WIDE.U32 R220, R217, 0x8, R220 ;  /* 0x00000008d9dc7825 */ /* 0x000fe200078e00dc */
[----:B------:R-:W-:-:S03]  /*11a70*/  LOP3.LUT P6, RZ, R9, 0x4, RZ, 0xc0, !PT ;  /* 0x0000000409ff7812 */ /* 0x000fc600078cc0ff */
[----:B------:R-:W-:Y:S01]  /*11a80*/  FADD.FTZ R231, R59, R224 ;  /* 0x000000e03be77221 */ /* 0x000fe20000010000 */
[----:B------:R0:W-:Y:S01]  /*11a90*/  STG.E.128 desc[UR4][R222.64], R16 ;  /* 0x00000010de007986 */ /* 0x0001e2000c101d04 */
        /* <DEDUP_REMOVED lines=31> */
[----:B------:R-:W-:Y:S01]  /*11c90*/  SEL R231, RZ, 0x1, P6 ;  /* 0x00000001ffe77807 */ /* 0x000fe20003000000 */
[----:B------:R-:W-:Y:S01]  /*11ca0*/  FFMA.FTZ R227, R224, R227, 1.1641532182693481445e-10 ;  /* 0x2f000000e0e37423 */ /* 0x000fe200000100e3 */
[----:B------:R-:W-:Y:S01]  /*11cb0*/  SEL R224, RZ, 0x1, P1 ;  /* 0x00000001ffe07807 */ /* 0x000fe20000800000 */
[----:B------:R-:W-:-:S03]  /*11cc0*/  FADD.FTZ R215, R25, R230 ;  /* 0x000000e619d77221 */ /* 0x000fc60000010000 */
[----:B------:R-:W-:Y:S01]  /*11cd0*/  FSETP.GTU.FTZ.AND P1, PT, R227, R226, PT ;  /* 0x000000e2e300720b */ /* 0x000fe20003f3c000 */
[----:B------:R-:W-:Y:S01]  /*11ce0*/  FADD.FTZ R230, R26, R215 ;  /* 0x000000d71ae67221 */ /* 0x000fe20000010000 */
[----:B------:R-:W-:Y:S01]  /*11cf0*/  SEL R226, RZ, 0x1, P2 ;  /* 0x00000001ffe27807 */ /* 0x000fe20001000000 */
[----:B------:R-:W-:Y:S01]  /*11d00*/  FMUL.FTZ R215, R228, R225 ;  /* 0x000000e1e4d77220 */ /* 0x000fe20000410000 */
[----:B------:R-:W-:-:S04]  /*11d10*/  IMAD.WIDE.U32 R228, R229, 0x1000000, RZ ;  /* 0x01000000e5e47825 */ /* 0x000fc800078e00ff */
[----:B------:R-:W-:Y:S01]  /*11d20*/  FADD.FTZ R219, R27, R230 ;  /* 0x000000e61bdb7221 */ /* 0x000fe20000010000 */
[----:B------:R-:W-:Y:S01]  /*11d30*/  SEL R234, RZ, 0x1000000, P1 ;  /* 0x01000000ffea7807 */ /* 0x000fe20000800000 */
[----:B------:R-:W-:-:S04]  /*11d40*/  IMAD.WIDE.U32 R224, R224, 0x10000, RZ ;  /* 0x00010000e0e07825 */ /* 0x000fc800078e00ff */
[----:B------:R-:W-:Y:S01]  /*11d50*/  FADD.FTZ R230, R20, R219 ;  /* 0x000000db14e67221 */ /* 0x000fe20000010000 */
[----:B------:R-:W-:Y:S01]  /*11d60*/  LOP3.LUT R233, R233, R234, R232, 0xfe, !PT ;  /* 0x000000eae9e97212 */ /* 0x000fe200078efee8 */
[----:B------:R-:W-:-:S04]  /*11d70*/  IMAD.WIDE.U32 R226, R226, 0x100, RZ ;  /* 0x00000100e2e27825 */ /* 0x000fc800078e00ff */
[----:B------:R-:W-:-:S04]  /*11d80*/  FADD.FTZ R219, R21, R230 ;  /* 0x000000e615db7221 */ /* 0x000fc80000010000 */
[----:B------:R-:W-:Y:S01]  /*11d90*/  FADD.FTZ R230, R22, R219 ;  /* 0x000000db16e67221 */ /* 0x000fe20000010000 */
[----:B------:R-:W-:Y:S02]  /*11da0*/  LOP3.LUT R224, R226, R228, R224, 0xfe, !PT ;  /* 0x000000e4e2e07212 */ /* 0x000fe400078efee0 */
[----:B------:R-:W-:Y:S01]  /*11db0*/  FSEL R226, R215, RZ, !P1 ;  /* 0x000000ffd7e27208 */ /* 0x000fe20004800000 */
[----:B------:R-:W-:Y:S01]  /*11dc0*/  FADD.FTZ R219, R23, R230 ;  /* 0x000000e617db7221 */ /* 0x000fe20000010000 */
[----:B------:R-:W-:Y:S02]  /*11dd0*/  SEL R228, RZ, 0x1, P3 ;  /* 0x00000001ffe47807 */ /* 0x000fe40001800000 */
[----:B------:R-:W-:Y:S01]  /*11de0*/  LOP3.LUT R224, R224, R231, RZ, 0xfc, !PT ;  /* 0x000000e7e0e07212 */ /* 0x000fe200078efcff */
[----:B------:R-:W-:Y:S01]  /*11df0*/  FMUL.FTZ R215, R71, R226 ;  /* 0x000000e247d77220 */ /* 0x000fe20000410000 */
[----:B------:R-:W-:Y:S01]  /*11e00*/  LOP3.LUT R229, R229, R233, R228, 0xfe, !PT ;  /* 0x000000e9e5e57212 */ /* 0x000fe200078efee4 */
[----:B------:R-:W-:-:S02]  /*11e10*/  FADD.FTZ R226, R16, R219 ;  /* 0x000000db10e27221 */ /* 0x000fc40000010000 */
[----:B------:R-:W-:Y:S01]  /*11e20*/  @P0 FADD.FTZ R215, R63, R215 ;  /* 0x000000d73fd70221 */ /* 0x000fe20000010000 */
[----:B------:R-:W-:Y:S01]  /*11e30*/  LOP3.LUT R225, R227, R229, R225, 0xfe, !PT ;  /* 0x000000e5e3e17212 */ /* 0x000fe200078efee1 */
[----:B------:R-:W-:Y:S01]  /*11e40*/  FADD.FTZ R219, R17, R226 ;  /* 0x000000e211db7221 */ /* 0x000fe20000010000 */
[----:B------:R-:W-:Y:S02]  /*11e50*/  ISETP.NE.AND P0, PT, R0, RZ, PT ;  /* 0x000000ff0000720c */ /* 0x000fe40003f05270 */
        /* <DEDUP_REMOVED lines=126> */
.L_x_21257:
[----:B------:R-:W-:Y:S01]  /*12640*/  FMUL.FTZ R219, R220, R220 ;  /* 0x000000dcdcdb7220 */ /* 0x000fe20000410000 */
[----:B------:R-:W-:Y:S01]  /*12650*/  PLOP3.LUT P1, PT, PT, PT, UP1, 0x40, 0x0 ;  /* 0x000000000000781c */ /* 0x000fe20003f2e818 */
[----:B-1----:R-:W-:Y:S01]  /*12660*/  FADD.FTZ R226, R225, R226 ;  /* 0x000000e2e1e27221 */ /* 0x002fe20000010000 */
[----:B------:R-:W-:Y:S02]  /*12670*/  PLOP3.LUT P2, PT, PT, PT, UP1, 0x40, 0x0 ;  /* 0x000000000000781c */ /* 0x000fe40003f4e818 */
[----:B------:R-:W-:Y:S01]  /*12680*/  FSEL R222, R219, RZ, !P1 ;  /* 0x000000ffdbde7208 */ /* 0x000fe20004800000 */
[----:B------:R-:W-:Y:S01]  /*12690*/  FFMA.FTZ R221, R226, R221, UR11 ;  /* 0x0000000be2dd7e23 */ /* 0x000fe200080100dd */
[----:B------:R-:W-:-:S03]  /*126a0*/  FSEL R219, R220, RZ, P2 ;  /* 0x000000ffdcdb7208 */ /* 0x000fc60001000000 */
[----:B------:R-:W-:Y:S02]  /*126b0*/  FADD.FTZ R221, R221, R222 ;  /* 0x000000dedddd7221 */ /* 0x000fe40000010000 */
[--C-:B------:R-:W-:Y:S01]  /*126c0*/  FADD.FTZ R222, R40, -R219.reuse ;  /* 0x800000db28de7221 */ /* 0x100fe20000010000 */
[--C-:B------:R-:W-:Y:S01]  /*126d0*/  FADD.FTZ R223, R41, -R219.reuse ;  /* 0x800000db29df7221 */ /* 0x100fe20000010000 */
[--C-:B------:R-:W-:Y:S01]  /*126e0*/  FADD.FTZ R224, R32, -R219.reuse ;  /* 0x800000db20e07221 */ /* 0x100fe20000010000 */
[----:B------:R-:W1:Y:S01]  /*126f0*/  @!P0 LDC.64 R40, c[0x0][0x250] ;  /* 0x00009400ff288b82 */ /* 0x000e620000000a00 */
[----:B------:R-:W2:Y:S01]  /*12700*/  MUFU.RSQ R221, R221 ;  /* 0x000000dd00dd7308 */ /* 0x000ea20000001400 */
[--C-:B0-----:R-:W-:Y:S01]  /*12710*/  FADD.FTZ R225, R33, -R219.reuse ;  /* 0x800000db21e17221 */ /* 0x101fe20000010000 */
[--C-:B------:R-:W-:Y:S01]  /*12720*/  FADD.FTZ R48, R48, -R219.reuse ;  /* 0x800000db30307221 */ /* 0x100fe20000010000 */
[--C-:B------:R-:W-:Y:S01]  /*12730*/  FADD.FTZ R51, R51, -R219.reuse ;  /* 0x800000db33337221 */ /* 0x100fe20000010000 */
[--C-:B------:R-:W-:Y:S01]  /*12740*/  FADD.FTZ R42, R42, -R219.reuse ;  /* 0x800000db2a2a7221 */ /* 0x100fe20000010000 */
[--C-:B------:R-:W-:Y:S01]  /*12750*/  FADD.FTZ R43, R43, -R219.reuse ;  /* 0x800000db2b2b7221 */ /* 0x100fe20000010000 */
[--C-:B------:R-:W-:Y:S01]  /*12760*/  FADD.FTZ R226, R27, -R219.reuse ;  /* 0x800000db1be27221 */ /* 0x100fe20000010000 */
[----:B------:R-:W0:Y:S01]  /*12770*/  @!P0 LDC.64 R32, c[0x0][0x258] ;  /* 0x00009600ff208b82 */ /* 0x000e220000000a00 */
        /* <DEDUP_REMOVED lines=9> */
[C---:B--2---:R-:W-:Y:S01]  /*12810*/  FMUL.FTZ R27, R221.reuse, R48 ;  /* 0x00000030dd1b7220 */ /* 0x044fe20000410000 */
[C---:B------:R-:W-:Y:S01]  /*12820*/  FMUL.FTZ R48, R221.reuse, R51 ;  /* 0x00000033dd307220 */ /* 0x040fe20000410000 */
[C---:B------:R-:W-:Y:S01]  /*12830*/  FMUL.FTZ R51, R221.reuse, R42 ;  /* 0x0000002add337220 */ /* 0x040fe20000410000 */
[C---:B------:R-:W-:Y:S01]  /*12840*/  FMUL.FTZ R42, R221.reuse, R43 ;  /* 0x0000002bdd2a7220 */ /* 0x040fe20000410000 */
[----:B------:R-:W-:Y:S01]  /*12850*/  FMUL.FTZ R43, R221, R36 ;  /* 0x00000024dd2b7220 */ /* 0x000fe20000410000 */
[--C-:B------:R-:W-:Y:S01]  /*12860*/  FADD.FTZ R25, R25, -R219.reuse ;  /* 0x800000db19197221 */ /* 0x100fe20000010000 */
[----:B------:R-:W-:Y:S01]  /*12870*/  FMUL.FTZ R36, R221, R37 ;  /* 0x00000025dd247220 */ /* 0x000fe20000410000 */
[--C-:B------:R-:W-:Y:S01]  /*12880*/  FADD.FTZ R230, R23, -R219.reuse ;  /* 0x800000db17e67221 */ /* 0x100fe20000010000 */
        /* <DEDUP_REMOVED lines=9> */
[--C-:B------:R-:W-:Y:S01]  /*12920*/  FADD.FTZ R56, R56, -R219.reuse ;  /* 0x800000db38387221 */ /* 0x100fe20000010000 */
[----:B------:R-:W2:Y:S01]  /*12930*/  LDC.64 R24, c[0x0][0x2b8] ;  /* 0x0000ae00ff187b82 */ /* 0x000ea20000000a00 */
        /* <DEDUP_REMOVED lines=9> */
[----:B------:R-:W-:Y:S01]  /*129d0*/  FMUL.FTZ R17, R221, R56 ;  /* 0x00000038dd117220 */ /* 0x000fe20000410000 */
[--C-:B------:R-:W-:Y:S01]  /*129e0*/  FADD.FTZ R49, R49, -R219.reuse ;  /* 0x800000db31317221 */ /* 0x100fe20000010000 */
[--C-:B------:R-:W-:Y:S01]  /*129f0*/  FADD.FTZ R34, R34, -R219.reuse ;  /* 0x800000db22227221 */ /* 0x100fe20000010000 */
[--C-:B------:R-:W-:Y:S01]  /*12a00*/  FADD.FTZ R228, R21, -R219.reuse ;  /* 0x800000db15e47221 */ /* 0x100fe20000010000 */
[--C-:B------:R-:W-:Y:S01]  /*12a10*/  FADD.FTZ R18, R18, -R219.reuse ;  /* 0x800000db12127221 */ /* 0x100fe20000010000 */
[----:B------:R-:W-:Y:S01]  /*12a20*/  FMUL.FTZ R19, R221, R58 ;  /* 0x0000003add137220 */ /* 0x000fe20000410000 */
[--C-:B------:R-:W-:Y:S01]  /*12a30*/  FADD.FTZ R44, R44, -R219.reuse ;  /* 0x800000db2c2c7221 */ /* 0x100fe20000010000 */
[--C-:B------:R-:W-:Y:S01]  /*12a40*/  FADD.FTZ R35, R35, -R219.reuse ;  /* 0x800000db23237221 */ /* 0x100fe20000010000 */
[----:B------:R-:W-:Y:S01]  /*12a50*/  FADD.FTZ R238, R215, -R219 ;  /* 0x800000dbd7ee7221 */ /* 0x000fe20000010000 */
[----:B0-----:R-:W-:-:S04]  /*12a60*/  @!P0 IMAD.WIDE R32, R11, 0x4, R32 ;  /* 0x000000040b208825 */ /* 0x001fc800078e0220 */
[----:B------:R-:W-:Y:S01]  /*12a70*/  FMUL.FTZ R21, R221, R52 ;  /* 0x00000034dd157220 */ /* 0x000fe20000410000 */
        /* <DEDUP_REMOVED lines=16> */
[----:B------:R0:W-:Y:S01]  /*12b80*/  @!P0 STG.E desc[UR4][R40.64], R220 ;  /* 0x000000dc28008986 */ /* 0x0001e2000c101904 */
[----:B------:R-:W-:Y:S01]  /*12b90*/  FFMA.FTZ R16, R160, R17, R208 ;  /* 0x00000011a0107223 */ /* 0x000fe200000100d0 */
[C---:B------:R-:W-:Y:S01]  /*12ba0*/  FMUL.FTZ R53, R221.reuse, R34 ;  /* 0x00000022dd357220 */ /* 0x040fe20000410000 */
[C---:B------:R-:W-:Y:S01]  /*12bb0*/  FMUL.FTZ R219, R221.reuse, R18 ;  /* 0x00000012dddb7220 */ /* 0x040fe20000410000 */
[----:B------:R-:W-:Y:S01]  /*12bc0*/  FFMA.FTZ R17, R162, R19, R210 ;  /* 0x00000013a2117223 */ /* 0x000fe200000100d2 */
[C---:B------:R-:W-:Y:S01]  /*12bd0*/  FMUL.FTZ R34, R221.reuse, R35 ;  /* 0x00000023dd227220 */ /* 0x040fe20000410000 */
[----:B------:R-:W-:Y:S01]  /*12be0*/  FFMA.FTZ R18, R156, R21, R204 ;  /* 0x000000159c127223 */ /* 0x000fe200000100cc */
[----:B------:R-:W-:Y:S01]  /*12bf0*/  FFMA.FTZ R19, R158, R23, R206 ;  /* 0x000000179e137223 */ /* 0x000fe200000100ce */
[----:B------:R-:W-:Y:S01]  /*12c00*/  FMUL.FTZ R35, R221, R28 ;  /* 0x0000001cdd237220 */ /* 0x000fe20000410000 */
[----:B------:R1:W-:Y:S01]  /*12c10*/  @!P0 STG.E desc[UR4][R32.64], R221 ;  /* 0x000000dd20008986 */ /* 0x0003e2000c101904 */
[----:B------:R-:W-:Y:S01]  /*12c20*/  FFMA.FTZ R54, R159, R54, R207 ;  /* 0x000000369f367223 */ /* 0x000fe200000100cf */
[----:B------:R-:W-:Y:S01]  /*12c30*/  FFMA.FTZ R23, R157, R52, R205 ;  /* 0x000000349d177223 */ /* 0x000fe200000100cd */
[C---:B0-----:R-:W-:Y:S01]  /*12c40*/  FMUL.FTZ R40, R221.reuse, R49 ;  /* 0x00000031dd287220 */ /* 0x041fe20000410000 */
[C---:B------:R-:W-:Y:S01]  /*12c50*/  FMUL.FTZ R49, R221.reuse, R44 ;  /* 0x0000002cdd317220 */ /* 0x040fe20000410000 */
[----:B------:R-:W-:Y:S01]  /*12c60*/  FMUL.FTZ R44, R221, R45 ;  /* 0x0000002ddd2c7220 */ /* 0x000fe20000410000 */
[----:B------:R-:W-:Y:S01]  /*12c70*/  FFMA.FTZ R58, R163, R58, R211 ;  /* 0x0000003aa33a7223 */ /* 0x000fe200000100d3 */
[----:B------:R-:W-:Y:S01]  /*12c80*/  FFMA.FTZ R21, R161, R56, R209 ;  /* 0x00000038a1157223 */ /* 0x000fe200000100d1 */
[C---:B------:R-:W-:Y:S01]  /*12c90*/  FMUL.FTZ R45, R221.reuse, R46 ;  /* 0x0000002edd2d7220 */ /* 0x040fe20000410000 */
[----:B------:R-:W-:Y:S01]  /*12ca0*/  LEA R28, P0, R216, UR12, 0x4 ;  /* 0x0000000cd81c7c11 */ /* 0x000fe2000f8020ff */
[C---:B------:R-:W-:Y:S01]  /*12cb0*/  FMUL.FTZ R41, R221.reuse, R50 ;  /* 0x00000032dd297220 */ /* 0x040fe20000410000 */
[C---:B------:R-:W-:Y:S01]  /*12cc0*/  FMUL.FTZ R46, R221.reuse, R47 ;  /* 0x0000002fdd2e7220 */ /* 0x040fe20000410000 */
[C---:B------:R-:W-:Y:S01]  /*12cd0*/  FMUL.FTZ R59, R221.reuse, R20 ;  /* 0x00000014dd3b7220 */ /* 0x040fe20000410000 */
[C---:B------:R-:W-:Y:S01]  /*12ce0*/  FMUL.FTZ R47, R221.reuse, R222 ;  /* 0x000000dedd2f7220 */ /* 0x040fe20000410000 */
[----:B------:R-:W-:Y:S01]  /*12cf0*/  FFMA.FTZ R20, R152, R27, R200 ;  /* 0x0000001b98147223 */ /* 0x000fe200000100c8 */
[C---:B------:R-:W-:Y:S01]  /*12d00*/  FMUL.FTZ R222, R221.reuse, R29 ;  /* 0x0000001dddde7220 */ /* 0x040fe20000410000 */
[----:B------:R-:W-:Y:S01]  /*12d10*/  FMUL.FTZ R213, R221, R22 ;  /* 0x00000016ddd57220 */ /* 0x000fe20000410000 */
[----:B------:R-:W-:Y:S01]  /*12d20*/  FFMA.FTZ R27, R153, R40, R201 ;  /* 0x00000028991b7223 */ /* 0x000fe200000100c9 */
[----:B------:R-:W-:Y:S01]  /*12d30*/  LEA.HI.X R29, R216, UR13, RZ, 0x4, P0 ;  /* 0x0000000dd81d7c11 */ /* 0x000fe200080f24ff */
[----:B------:R-:W-:Y:S01]  /*12d40*/  FFMA.FTZ R22, R148, R49, R196 ;  /* 0x0000003194167223 */ /* 0x000fe200000100c4 */
[----:B------:R-:W-:Y:S01]  /*12d50*/  F2FP.BF16.F32.PACK_AB R19, R54, R19 ;  /* 0x000000133613723e */ /* 0x000fe200000010ff */
[----:B-1----:R-:W-:Y:S01]  /*12d60*/  FFMA.FTZ R33, R149, R44, R197 ;  /* 0x0000002c95217223 */ /* 0x002fe200000100c5 */
[----:B------:R-:W-:Y:S01]  /*12d70*/  F2FP.BF16.F32.PACK_AB R18, R23, R18 ;  /* 0x000000121712723e */ /* 0x000fe200000010ff */
[----:B------:R-:W-:Y:S01]  /*12d80*/  FFMA.FTZ R23, R150, R45, R198 ;  /* 0x0000002d96177223 */ /* 0x000fe200000100c6 */
[----:B------:R-:W-:Y:S01]  /*12d90*/  F2FP.BF16.F32.PACK_AB R17, R58, R17 ;  /* 0x000000113a11723e */ /* 0x000fe200000010ff */
[----:B------:R-:W-:Y:S01]  /*12da0*/  FFMA.FTZ R46, R151, R46, R199 ;  /* 0x0000002e972e7223 */ /* 0x000fe200000100c7 */
[----:B------:R-:W-:Y:S01]  /*12db0*/  F2FP.BF16.F32.PACK_AB R16, R21, R16 ;  /* 0x000000101510723e */ /* 0x000fe200000010ff */
[----:B------:R-:W-:Y:S01]  /*12dc0*/  FFMA.FTZ R21, R154, R41, R202 ;  /* 0x000000299a157223 */ /* 0x000fe200000100ca */
[----:B------:R-:W-:Y:S01]  /*12dd0*/  FFMA.FTZ R48, R155, R48, R203 ;  /* 0x000000309b307223 */ /* 0x000fe200000100cb */
[----:B------:R-:W-:Y:S01]  /*12de0*/  FMUL.FTZ R57, R221, R26 ;  /* 0x0000001add397220 */ /* 0x000fe20000410000 */
[----:B------:R-:W-:Y:S01]  /*12df0*/  F2FP.BF16.F32.PACK_AB R20, R27, R20 ;  /* 0x000000141b14723e */ /* 0x000fe200000010ff */
[----:B------:R0:W-:Y:S01]  /*12e00*/  STG.E.128 desc[UR4][R28.64], R16 ;  /* 0x000000101c007986 */ /* 0x0001e2000c101d04 */
[----:B------:R-:W-:Y:S01]  /*12e10*/  F2FP.BF16.F32.PACK_AB R22, R33, R22 ;  /* 0x000000162116723e */ /* 0x000fe200000010ff */
[----:B--2---:R-:W-:Y:S01]  /*12e20*/  IMAD.WIDE.U32 R26, R12, 0x10, R24 ;  /* 0x000000100c1a7825 */ /* 0x004fe200078e0018 */
[----:B------:R-:W-:-:S03]  /*12e30*/  F2FP.BF16.F32.PACK_AB R23, R46, R23 ;  /* 0x000000172e17723e */ /* 0x000fc600000010ff */
[----:B------:R-:W-:Y:S01]  /*12e40*/  FFMA.FTZ R12, R142, R37, R190 ;  /* 0x000000258e0c7223 */ /* 0x000fe200000100be */
[----:B------:R-:W-:Y:S01]  /*12e50*/  F2FP.BF16.F32.PACK_AB R21, R48, R21 ;  /* 0x000000153015723e */ /* 0x000fe200000010ff */
[----:B------:R-:W-:-:S04]  /*12e60*/  IMAD.WIDE.U32 R32, R14, 0x10, R24 ;  /* 0x000000100e207825 */ /* 0x000fc800078e0018 */
[----:B------:R-:W-:Y:S01]  /*12e70*/  FFMA.FTZ R41, R143, R38, R191 ;  /* 0x000000268f297223 */ /* 0x000fe200000100bf */
[C---:B------:R-:W-:Y:S01]  /*12e80*/  FMUL.FTZ R50, R221.reuse, R223 ;  /* 0x000000dfdd327220 */ /* 0x040fe20000410000 */
[----:B------:R-:W-:Y:S01]  /*12e90*/  FMUL.FTZ R228, R221, R228 ;  /* 0x000000e4dde47220 */ /* 0x000fe20000410000 */
[----:B------:R-:W-:Y:S01]  /*12ea0*/  FFMA.FTZ R53, R138, R53, R186 ;  /* 0x000000358a357223 */ /* 0x000fe200000100ba */
[----:B------:R1:W-:Y:S01]  /*12eb0*/  STG.E.128 desc[UR4][R32.64], R20 ;  /* 0x0000001420007986 */ /* 0x0003e2000c101d04 */
[----:B------:R-:W-:Y:S01]  /*12ec0*/  FFMA.FTZ R34, R139, R34, R187 ;  /* 0x000000228b227223 */ /* 0x000fe200000100bb */
[----:B------:R-:W-:Y:S01]  /*12ed0*/  FMUL.FTZ R220, R221, R225 ;  /* 0x000000e1dddc7220 */ /* 0x000fe20000410000 */
[----:B------:R-:W-:Y:S01]  /*12ee0*/  FFMA.FTZ R14, R140, R43, R188 ;  /* 0x0000002b8c0e7223 */ /* 0x000fe200000100bc */
[----:B------:R-:W-:Y:S01]  /*12ef0*/  FFMA.FTZ R37, R141, R36, R189 ;  /* 0x000000248d257223 */ /* 0x000fe200000100bd */
[C---:B------:R-:W-:Y:S01]  /*12f00*/  FMUL.FTZ R226, R221.reuse, R226 ;  /* 0x000000e2dde27220 */ /* 0x040fe20000410000 */
[----:B------:R-:W-:Y:S01]  /*12f10*/  FMUL.FTZ R230, R221, R230 ;  /* 0x000000e6dde67220 */ /* 0x000fe20000410000 */
[----:B0-----:R-:W-:Y:S01]  /*12f20*/  FFMA.FTZ R16, R136, R39, R184 ;  /* 0x0000002788107223 */ /* 0x001fe200000100b8 */
[----:B------:R-:W-:Y:S01]  /*12f30*/  IMAD.WIDE.U32 R28, R13, 0x10, R24 ;  /* 0x000000100d1c7825 */ /* 0x000fe200078e0018 */
[----:B------:R-:W0:Y:S03]  /*12f40*/  LDC.64 R38, c[0x0][0x210] ;  /* 0x00008400ff267b82 */ /* 0x000e260000000a00 */
[----:B------:R-:W-:Y:S01]  /*12f50*/  FFMA.FTZ R17, R145, R50, R193 ;  /* 0x0000003291117223 */ /* 0x000fe200000100c1 */
[----:B------:R-:W-:Y:S01]  /*12f60*/  FFMA.FTZ R18, R132, R35, R180 ;  /* 0x0000002384127223 */ /* 0x000fe200000100b4 */
[----:B------:R-:W-:Y:S01]  /*12f70*/  IMAD.WIDE.U32 R24, R15, 0x10, R24 ;  /* 0x000000100f187825 */ /* 0x000fe200078e0018 */
[----:B------:R-:W-:-:S03]  /*12f80*/  F2FP.BF16.F32.PACK_AB R15, R41, R12 ;  /* 0x0000000c290f723e */ /* 0x000fc600000010ff */
[----:B------:R-:W-:Y:S01]  /*12f90*/  FFMA.FTZ R12, R144, R47, R192 ;  /* 0x0000002f900c7223 */ /* 0x000fe200000100c0 */
[C---:B------:R-:W-:Y:S01]  /*12fa0*/  FMUL.FTZ R223, R221.reuse, R212 ;  /* 0x000000d4dddf7220 */ /* 0x040fe20000410000 */
[C---:B------:R-:W-:Y:S01]  /*12fb0*/  FMUL.FTZ R236, R221.reuse, R236 ;  /* 0x000000ecddec7220 */ /* 0x040fe20000410000 */
[----:B------:R-:W-:Y:S01]  /*12fc0*/  FMUL.FTZ R232, R221, R232 ;  /* 0x000000e8dde87220 */ /* 0x000fe20000410000 */
[----:B-1----:R-:W-:Y:S01]  /*12fd0*/  FFMA.FTZ R21, R133, R222, R181 ;  /* 0x000000de85157223 */ /* 0x002fe200000100b5 */
        /* <DEDUP_REMOVED lines=42> */
[----:B------:R-:W-:Y:S02]  /*13280*/  LEA.HI.X R31, R217, UR13, RZ, 0x4, P0 ;  /* 0x0000000dd91f7c11 */ /* 0x000fe400080f24ff */
[----:B------:R-:W-:Y:S02]  /*13290*/  F2FP.BF16.F32.PACK_AB R32, R37, R32 ;  /* 0x000000202520723e */ /* 0x000fe400000010ff */
[----:B0-----:R-:W-:-:S03]  /*132a0*/  LEA R11, R38, R11, 0x2 ;  /* 0x0000000b260b7211 */ /* 0x001fc600078e10ff */
[----:B------:R1:W-:Y:S01]  /*132b0*/  STG.E.128 desc[UR4][R30.64], R32 ;  /* 0x000000201e007986 */ /* 0x0003e2000c101d04 */
[----:B------:R-:W-:-:S13]  /*132c0*/  ISETP.GE.AND P0, PT, R11, R39, PT ;  /* 0x000000270b00720c */ /* 0x000fda0003f06270 */
[----:B------:R-:W-:Y:S05]  /*132d0*/  @!P0 BRA `(.L_x_21245) ;  /* 0xfffffed800148947 */ /* 0x000fea000383ffff */
[----:B------:R-:W-:Y:S05]  /*132e0*/  BSYNC B0 ;  /* 0x0000000000007941 */ /* 0x000fea0003800000 */
.L_x_20907:
[----:B------:R-:W-:Y:S05]  /*132f0*/  EXIT ;  /* 0x000000000000794d */ /* 0x000fea0003800000 */
.L_x_21244:
        /* <DEDUP_REMOVED lines=8> */
.L_x_21247:
[----:B------:R-:W-:Y:S05]  /*13380*/  BSYNC B1 ;  /* 0x0000000000017941 */ /* 0x000fea0003800000 */
.L_x_21246:
        /* <DEDUP_REMOVED lines=10> */
.L_x_21248:
[----:B------:R-:W-:Y:S01]  /*13430*/  HFMA2.MMA R229, -RZ, RZ, 0, 2.384185791015625e-07 ;  /* 0x00000004ffe57435 */ /* 0x000fe200000001ff */
[----:B------:R-:W-:-:S05]  /*13440*/  MOV R219, R228 ;  /* 0x000000e400db7202 */ /* 0x000fca0000000f00 */
[----:B------:R-:W-:-:S04]  /*13450*/  FADD.FTZ R223, R222, R219 ;  /* 0x000000dbdedf7221 */ /* 0x000fc80000010000 */
[----:B------:R-:W-:-:S07]  /*13460*/  IMAD.MOV.U32 R230, RZ, RZ, R223 ;  /* 0x000000ffffe67224 */ /* 0x000fce00078e00df */
[----:B------:R-:W-:Y:S05]  /*13470*/  WARPSYNC.COLLECTIVE R227, `(.L_x_21249) ;  /* 0x00000000e3087348 */ /* 0x000fea0003c00000 */
[----:B------:R0:W1:Y:S02]  /*13480*/  SHFL.BFLY P1, R228, R230, R229, R232 ;  /* 0x0c0000e5e6e47389 */ /* 0x00006400000200e8 */
[----:B01----:R-:W-:Y:S01]  /*13490*/  ENDCOLLECTIVE ;  /* 0x000000000000791b */ /* 0x003fe20003800000 */
.L_x_21249:
[----:B------:R-:W-:Y:S01]  /*134a0*/  HFMA2.MMA R229, -RZ, RZ, 0, 4.76837158203125e-07 ;  /* 0x00000008ffe57435 */ /* 0x000fe200000001ff */
[----:B------:R-:W-:-:S05]  /*134b0*/  MOV R220, R228 ;  /* 0x000000e400dc7202 */ /* 0x000fca0000000f00 */
[----:B------:R-:W-:-:S04]  /*134c0*/  FADD.FTZ R224, R223, R220 ;  /* 0x000000dcdfe07221 */ /* 0x000fc80000010000 */
[----:B------:R-:W-:-:S07]  /*134d0*/  IMAD.MOV.U32 R230, RZ, RZ, R224 ;  /* 0x000000ffffe67224 */ /* 0x000fce00078e00e0 */
[----:B------:R-:W-:Y:S05]  /*134e0*/  WARPSYNC.COLLECTIVE R227, `(.L_x_21250) ;  /* 0x00000000e3087348 */ /* 0x000fea0003c00000 */
[----:B------:R0:W1:Y:S02]  /*134f0*/  SHFL.BFLY P1, R228, R230, R229, R232 ;  /* 0x0c0000e5e6e47389 */ /* 0x00006400000200e8 */
[----:B01----:R-:W-:Y:S01]  /*13500*/  ENDCOLLECTIVE ;  /* 0x000000000000791b */ /* 0x003fe20003800000 */
.L_x_21250:
[----:B------:R-:W-:Y:S01]  /*13510*/  HFMA2.MMA R229, -RZ, RZ, 0, 9.5367431640625e-07 ;  /* 0x00000010ffe57435 */ /* 0x000fe200000001ff */
[----:B------:R-:W-:-:S05]  /*13520*/  MOV R219, R228 ;  /* 0x000000e400db7202 */ /* 0x000fca0000000f00 */
[----:B------:R-:W-:-:S04]  /*13530*/  FADD.FTZ R225, R224, R219 ;  /* 0x000000dbe0e17221 */ /* 0x000fc80000010000 */
[----:B------:R-:W-:-:S07]  /*13540*/  IMAD.MOV.U32 R230, RZ, RZ, R225 ;  /* 0x000000ffffe67224 */ /* 0x000fce00078e00e1 */
[----:B------:R-:W-:Y:S05]  /*13550*/  WARPSYNC.COLLECTIVE R227, `(.L_x_21251) ;  /* 0x00000000e3087348 */ /* 0x000fea0003c00000 */
[----:B------:R0:W1:Y:S02]  /*13560*/  SHFL.BFLY P1, R228, R230, R229, R232 ;  /* 0x0c0000e5e6e47389 */ /* 0x00006400000200e8 */
[----:B01----:R-:W-:Y:S01]  /*13570*/  ENDCOLLECTIVE ;  /* 0x000000000000791b */ /* 0x003fe20003800000 */
.L_x_21251:
        /* <DEDUP_REMOVED lines=104> */
.L_x_21252:
[----:B------:R-:W-:Y:S01]  /*13c00*/  HFMA2.MMA R229, -RZ, RZ, 0, 1.1920928955078125e-07 ;  /* 0x00000002ffe57435 */ /* 0x000fe200000001ff */
[----:B------:R-:W-:-:S05]  /*13c10*/  MOV R222, R228 ;  /* 0x000000e400de7202 */ /* 0x000fca0000000f00 */
[----:B------:R-:W-:-:S04]  /*13c20*/  FADD.FTZ R222, R219, R222 ;  /* 0x000000dedbde7221 */ /* 0x000fc80000010000 */
[----:B------:R-:W-:-:S07]  /*13c30*/  IMAD.MOV.U32 R230, RZ, RZ, R222 ;  /* 0x000000ffffe67224 */ /* 0x000fce00078e00de */
[----:B------:R-:W-:Y:S05]  /*13c40*/  WARPSYNC.COLLECTIVE R227, `(.L_x_21253) ;  /* 0x00000000e3087348 */ /* 0x000fea0003c00000 */
[----:B------:R0:W1:Y:S02]  /*13c50*/  SHFL.BFLY P1, R228, R230, R229, R232 ;  /* 0x0c0000e5e6e47389 */ /* 0x00006400000200e8 */
[----:B01----:R-:W-:Y:S01]  /*13c60*/  ENDCOLLECTIVE ;  /* 0x000000000000791b */ /* 0x003fe20003800000 */
.L_x_21253:
[----:B------:R-:W-:Y:S01]  /*13c70*/  HFMA2.MMA R229, -RZ, RZ, 0, 2.384185791015625e-07 ;  /* 0x00000004ffe57435 */ /* 0x000fe200000001ff */
[----:B------:R-:W-:-:S05]  /*13c80*/  MOV R223, R228 ;  /* 0x000000e400df7202 */ /* 0x000fca0000000f00 */
[----:B------:R-:W-:-:S04]  /*13c90*/  FADD.FTZ R223, R222, R223 ;  /* 0x000000dfdedf7221 */ /* 0x000fc80000010000 */
[----:B------:R-:W-:-:S07]  /*13ca0*/  IMAD.MOV.U32 R230, RZ, RZ, R223 ;  /* 0x000000ffffe67224 */ /* 0x000fce00078e00df */
[----:B------:R-:W-:Y:S05]  /*13cb0*/  WARPSYNC.COLLECTIVE R227, `(.L_x_21254) ;  /* 0x00000000e3087348 */ /* 0x000fea0003c00000 */
[----:B------:R0:W1:Y:S02]  /*13cc0*/  SHFL.BFLY P1, R228, R230, R229, R232 ;  /* 0x0c0000e5e6e47389 */ /* 0x00006400000200e8 */
[----:B01----:R-:W-:Y:S01]  /*13cd0*/  ENDCOLLECTIVE ;  /* 0x000000000000791b */ /* 0x003fe20003800000 */
.L_x_21254:
[----:B------:R-:W-:Y:S01]  /*13ce0*/  HFMA2.MMA R229, -RZ, RZ, 0, 4.76837158203125e-07 ;  /* 0x00000008ffe57435 */ /* 0x000fe200000001ff */
[----:B------:R-:W-:-:S05]  /*13cf0*/  MOV R224, R228 ;  /* 0x000000e400e07202 */ /* 0x000fca0000000f00 */
[----:B------:R-:W-:-:S04]  /*13d00*/  FADD.FTZ R224, R223, R224 ;  /* 0x000000e0dfe07221 */ /* 0x000fc80000010000 */
[----:B------:R-:W-:-:S07]  /*13d10*/  IMAD.MOV.U32 R230, RZ, RZ, R224 ;  /* 0x000000ffffe67224 */ /* 0x000fce00078e00e0 */
[----:B------:R-:W-:Y:S05]  /*13d20*/  WARPSYNC.COLLECTIVE R227, `(.L_x_21255) ;  /* 0x00000000e3087348 */ /* 0x000fea0003c00000 */
[----:B------:R0:W1:Y:S02]  /*13d30*/  SHFL.BFLY P1, R228, R230, R229, R232 ;  /* 0x0c0000e5e6e47389 */ /* 0x00006400000200e8 */
[----:B01----:R-:W-:Y:S01]  /*13d40*/  ENDCOLLECTIVE ;  /* 0x000000000000791b */ /* 0x003fe20003800000 */
.L_x_21255:
[----:B------:R-:W-:Y:S01]  /*13d50*/  HFMA2.MMA R229, -RZ, RZ, 0, 9.5367431640625e-07 ;  /* 0x00000010ffe57435 */ /* 0x000fe200000001ff */
[----:B------:R-:W-:-:S05]  /*13d60*/  MOV R225, R228 ;  /* 0x000000e400e17202 */ /* 0x000fca0000000f00 */
[----:B------:R-:W-:-:S04]  /*13d70*/  FADD.FTZ R225, R224, R225 ;  /* 0x000000e1e0e17221 */ /* 0x000fc80000010000 */
[----:B------:R-:W-:-:S07]  /*13d80*/  IMAD.MOV.U32 R230, RZ, RZ, R225 ;  /* 0x000000ffffe67224 */ /* 0x000fce00078e00e1 */
[----:B------:R-:W-:Y:S05]  /*13d90*/  WARPSYNC.COLLECTIVE R227, `(.L_x_21256) ;  /* 0x00000000e3087348 */ /* 0x000fea0003c00000 */
[----:B------:R0:W1:Y:S02]  /*13da0*/  SHFL.BFLY P1, R228, R230, R229, R232 ;  /* 0x0c0000e5e6e47389 */ /* 0x00006400000200e8 */
[----:B01----:R-:W-:Y:S01]  /*13db0*/  ENDCOLLECTIVE ;  /* 0x000000000000791b */ /* 0x003fe20003800000 */
.L_x_21256:
[----:B------:R-:W-:Y:S01]  /*13dc0*/  MOV R226, R228 ;  /* 0x000000e400e27202 */ /* 0x000fe20000000f00 */
[----:B------:R-:W-:Y:S06]  /*13dd0*/  BRA `(.L_x_21257) ;  /* 0xffffffe800187947 */ /* 0x000fec000383ffff */
.L_x_21258:
        /* <DEDUP_REMOVED lines=10> */
.L_x_44412:


//--------------------- .text._ZN10layer_norm13ln_fwd_kernelINS_13Kernel_traitsIf13__nv_bfloat16fS2_fjLj1536ELj1ELj4ELj1ELj16ENS_18Kernel_traits_baseILj1536EfS2_fS2_fjLj128EEEEELb1ELb1ELb1ELb0EEEvNS_9FwdParamsE --------------------------
	.section	.text._ZN10layer_norm13ln_fwd_kernelINS_13Kernel_traitsIf13__nv_bfloat16fS2_fjLj1536ELj1ELj4ELj1ELj16ENS_18Kernel_traits_baseILj1536EfS2_fS2_fjLj128EEEEELb1ELb1ELb1ELb0EEEvNS_9FwdParamsE,"ax",@progbits
	.align	128
        .global         _ZN10layer_norm13ln_fwd_kernelINS_13Kernel_traitsIf13__nv_bfloat16fS2_fjLj1536ELj1ELj4ELj1ELj16ENS_18Kernel_traits_baseILj1536EfS2_fS2_fjLj128EEEEELb1ELb1ELb1ELb0EEEvNS_9FwdParamsE
        .type           _ZN10layer_norm13ln_fwd_kernelINS_13Kernel_traitsIf13__nv_bfloat16fS2_fjLj1536ELj1ELj4ELj1ELj16ENS_18Kernel_traits_baseILj1536EfS2_fS2_fjLj128EEEEELb1ELb1ELb1ELb0EEEvNS_9FwdParamsE,@function
        .size           _ZN10layer_norm13ln_fwd_kernelINS_13Kernel_traitsIf13__nv_bfloat16fS2_fjLj1536ELj1ELj4ELj1ELj16ENS_18Kernel_traits_baseILj1536EfS2_fS2_fjLj128EEEEELb1ELb1ELb1ELb0EEEvNS_9FwdParamsE,(.L_x_44413 - _ZN10layer_norm13ln_fwd_kernelINS_13Kernel_traitsIf13__nv_bfloat16fS2_fjLj1536ELj1ELj4ELj1ELj16ENS_18Kernel_traits_baseILj1536EfS2_fS2_fjLj128EEEEELb1ELb1ELb1ELb0EEEvNS_9FwdParamsE)
        .other          _ZN10layer_norm13ln_fwd_kernelINS_13Kernel_traitsIf13__nv_bfloat16fS2_fjLj1536ELj1ELj4ELj1ELj16ENS_18Kernel_traits_baseILj1536EfS2_fS2_fjLj128EEEEELb1ELb1ELb1ELb0EEEvNS_9FwdParamsE,@"STO_CUDA_ENTRY STV_DEFAULT"
_ZN10layer_norm13ln_fwd_kernelINS_13Kernel_traitsIf13__nv_bfloat16fS2_fjLj1536ELj1ELj4ELj1ELj16ENS_18Kernel_traits_baseILj1536EfS2_fS2_fjLj128EEEEELb1ELb1ELb1ELb0EEEvNS_9FwdParamsE:
.text._ZN10layer_norm13ln_fwd_kernelINS_13Kernel_traitsIf13__nv_bfloat16fS2_fjLj1536ELj1ELj4ELj1ELj16ENS_18Kernel_traits_baseILj1536EfS2_fS2_fjLj128EEEEELb1ELb1ELb1ELb0EEEvNS_9FwdParamsE:
        /* <DEDUP_REMOVED lines=18> */
[----:B------:R-:W-:Y:S01]  /*0120*/  LOP3.LUT R8, R8, 0xffffffdf, RZ, 0xc0, !PT ;  /* 0xffffffdf08087812 */ /* 0x000fe200078ec0ff */
[----:B------:R-:W-:Y:S01]  /*0130*/  BSSY B0, `(.L_x_21259) ;  /* 0x0000062000007945 */ /* 0x000fe20003800000 */
[----:B--2---:R-:W-:Y:S01]  /*0140*/  @P0 R2UR UR4, R2 ;  /* 0x00000000020402ca */ /* 0x004fe200000e0000 */
[----:B0-----:R-:W-:Y:S01]  /*0150*/  IMAD R2, R138, UR8, R0 ;  /* 0x000000088a027c24 */ /* 0x001fe2000f8e0200 */
[----:B------:R-:W-:-:S03]  /*0160*/  @P0 R2UR UR5, R3 ;  /* 0x00000000030502ca */ /* 0x000fc600000e0000 */
[----:B------:R-:W-:Y:S01]  /*0170*/  IMAD.WIDE.U32 R10, R2, -0x326172a9, RZ ;  /* 0xcd9e8d57020a7825 */ /* 0x000fe200078e00ff */
[----:B---3--:R-:W-:-:S05]  /*0180*/  @P0 IADD3 R156, P1, R4, R9, RZ ;  /* 0x00000009049c0210 */ /* 0x008fca0007f3e0ff */
[----:B------:R-:W-:-:S05]  /*0190*/  @P0 IMAD.X R157, RZ, RZ, R5, P1 ;  /* 0x000000ffff9d0224 */ /* 0x000fca00008e0605 */
        /* <DEDUP_REMOVED lines=28> */
[----:B------:R-:W-:Y:S01]  /*0360*/  UIADD3 UR21, UR5, -0x56f99767, URZ ;  /* 0xa906689905157890 */ /* 0x000fe2000fffe03f */
[----:B------:R-:W-:Y:S02]  /*0370*/  LOP3.LUT R5, R0, 0x1f, RZ, 0xc0, !PT ;  /* 0x0000001f00057812 */ /* 0x000fe400078ec0ff */
[----:B------:R-:W-:Y:S01]  /*0380*/  LOP3.LUT R14, R7, UR19, R12, 0x96, !PT ;  /* 0x00000013070e7c12 */ /* 0x000fe2000f8e960c */
[----:B------:R-:W-:Y:S01]  /*0390*/  IMAD.WIDE.U32 R12, R13, -0x2daee0ad, RZ ;  /* 0xd2511f530d0c7825 */ /* 0x000fe200078e00ff */
[----:B----4-:R-:W-:Y:S02]  /*03a0*/  SHF.R.S32.HI R7, RZ, 0x1f, R18 ;  /* 0x0000001fff077819 */ /* 0x010fe40000011412 */
[----:B------:R-:W-:Y:S02]  /*03b0*/  MOV R9, R5 ;  /* 0x0000000500097202 */ /* 0x000fe40000000f00 */
[----:B------:R-:W-:-:S02]  /*03c0*/  LOP3.LUT R16, R13, UR21, R6, 0x96, !PT ;  /* 0x000000150d107c12 */ /* 0x000fc4000f8e9606 */
[----:B------:R-:W-:Y:S02]  /*03d0*/  LEA.HI R6, R7, R18, RZ, 0x3 ;  /* 0x0000001207067211 */ /* 0x000fe400078f18ff */
        /* <DEDUP_REMOVED lines=31> */
[----:B------:R-:W-:Y:S02]  /*05d0*/  LOP3.LUT R164, R135, UR24, R16, 0x96, !PT ;  /* 0x0000001887a47c12 */ /* 0x000fe4000f8e9610 */
[----:B------:R-:W-:Y:S01]  /*05e0*/  SHF.R.U32.HI R7, RZ, 0x5, R0 ;  /* 0x00000005ff077819 */ /* 0x000fe20000011600 */
        /* <DEDUP_REMOVED lines=22> */
.L_x_21260:
[----:B------:R-:W-:Y:S05]  /*0750*/  BSYNC B0 ;  /* 0x0000000000007941 */ /* 0x000fea0003800000 */
.L_x_21259:
[----:B------:R-:W-:Y:S04]  /*0760*/  BSSY B0, `(.L_x_21261) ;  /* 0x0000017000007945 */ /* 0x000fe80003800000 */
[----:B------:R-:W-:Y:S05]  /*0770*/  @!P6 BRA `(.L_x_21262) ;  /* 0x000000000054e947 */ /* 0x000fea0003800000 */
[----:B------:R-:W-:Y:S01]  /*0780*/  ULDC.64 UR8, c[0x0][0x2c8] ;  /* 0x0000b20000087ab9 */ /* 0x000fe20000000a00 */
[----:B------:R-:W1:Y:S01]  /*0790*/  LDC.64 R44, c[0x0][0x260] ;  /* 0x00009800ff2c7b82 */ /* 0x000e620000000a00 */
[----:B------:R-:W-:Y:S01]  /*07a0*/  ISETP.NE.U32.AND P0, PT, RZ, UR8, PT ;  /* 0x00000008ff007c0c */ /* 0x000fe2000bf05070 */
[----:B------:R-:W-:Y:S01]  /*07b0*/  ULDC.64 UR10, c[0x0][0x278] ;  /* 0x00009e00000a7ab9 */ /* 0x000fe20000000a00 */
[----:B0-----:R-:W-:Y:S02]  /*07c0*/  CS2R R38, SRZ ;  /* 0x0000000000267805 */ /* 0x001fe4000001ff00 */
[----:B------:R-:W-:Y:S02]  /*07d0*/  CS2R R36, SRZ ;  /* 0x0000000000247805 */ /* 0x000fe4000001ff00 */
[----:B------:R-:W-:Y:S02]  /*07e0*/  ISETP.NE.AND.EX P0, PT, RZ, UR9, PT, P0 ;  /* 0x00000009ff007c0c */ /* 0x000fe4000bf05300 */
[----:B------:R-:W-:-:S02]  /*07f0*/  CS2R R42, SRZ ;  /* 0x00000000002a7805 */ /* 0x000fc4000001ff00 */
[----:B------:R-:W-:-:S09]  /*0800*/  CS2R R40, SRZ ;  /* 0x0000000000287805 */ /* 0x000fd2000001ff00 */
[----:B------:R-:W-:-:S04]  /*0810*/  @P0 LEA R10, P1, R9, UR8, 0x5 ;  /* 0x00000008090a0c11 */ /* 0x000fc8000f8228ff */
[C---:B------:R-:W-:Y:S02]  /*0820*/  @P0 LEA.HI.X R11, R9.reuse, UR9, RZ, 0x5, P1 ;  /* 0x00000009090b0c11 */ /* 0x040fe400088f2cff */
[C---:B------:R-:W-:Y:S01]  /*0830*/  LEA R60, P1, R9.reuse, UR10, 0x5 ;  /* 0x0000000a093c7c11 */ /* 0x040fe2000f8228ff */
[C---:B-1----:R-:W-:Y:S02]  /*0840*/  IMAD.WIDE.U32 R62, R9.reuse, 0x20, R44 ;  /* 0x00000020093e7825 */ /* 0x042fe400078e002c */
        /* <DEDUP_REMOVED lines=8> */
.L_x_21262:
[----:B------:R-:W-:Y:S05]  /*08d0*/  BSYNC B0 ;  /* 0x0000000000007941 */ /* 0x000fea0003800000 */
.L_x_21261:
[----:B------:R-:W-:Y:S04]  /*08e0*/  BSSY B0, `(.L_x_21263) ;  /* 0x0000017000007945 */ /* 0x000fe80003800000 */
[----:B------:R-:W-:Y:S05]  /*08f0*/  @!P4 BRA `(.L_x_21264) ;  /* 0x000000000054c947 */ /* 0x000fea0003800000 */
[----:B------:R-:W-:Y:S01]  /*0900*/  ULDC.64 UR8, c[0x0][0x2c8] ;  /* 0x0000b20000087ab9 */ /* 0x000fe20000000a00 */
[----:B------:R-:W2:Y:S01]  /*0910*/  LDC.64 R68, c[0x0][0x260] ;  /* 0x00009800ff447b82 */ /* 0x000ea20000000a00 */
[----:B------:R-:W-:Y:S01]  /*0920*/  ISETP.NE.U32.AND P0, PT, RZ, UR8, PT ;  /* 0x00000008ff007c0c */ /* 0x000fe2000bf05070 */
[----:B------:R-:W-:Y:S01]  /*0930*/  ULDC.64 UR10, c[0x0][0x278] ;  /* 0x00009e00000a7ab9 */ /* 0x000fe20000000a00 */
[----:B-1----:R-:W-:Y:S02]  /*0940*/  CS2R R62, SRZ ;  /* 0x00000000003e7805 */ /* 0x002fe4000001ff00 */
[----:B------:R-:W-:Y:S02]  /*0950*/  CS2R R60, SRZ ;  /* 0x00000000003c7805 */ /* 0x000fe4000001ff00 */
[----:B------:R-:W-:Y:S02]  /*0960*/  ISETP.NE.AND.EX P0, PT, RZ, UR9, PT, P0 ;  /* 0x00000009ff007c0c */ /* 0x000fe4000bf05300 */
[----:B------:R-:W-:-:S02]  /*0970*/  CS2R R66, SRZ ;  /* 0x0000000000427805 */ /* 0x000fc4000001ff00 */
[----:B------:R-:W-:-:S09]  /*0980*/  CS2R R64, SRZ ;  /* 0x0000000000407805 */ /* 0x000fd2000001ff00 */
[----:B0-----:R-:W-:-:S04]  /*0990*/  @P0 LEA R10, P1, R9, UR8, 0x5 ;  /* 0x00000008090a0c11 */ /* 0x001fc8000f8228ff */
[C---:B------:R-:W-:Y:S02]  /*09a0*/  @P0 LEA.HI.X R11, R9.reuse, UR9, RZ, 0x5, P1 ;  /* 0x00000009090b0c11 */ /* 0x040fe400088f2cff */
[C---:B------:R-:W-:Y:S01]  /*09b0*/  LEA R84, P1, R9.reuse, UR10, 0x5 ;  /* 0x0000000a09547c11 */ /* 0x040fe2000f8228ff */
[C---:B--2---:R-:W-:Y:S02]  /*09c0*/  IMAD.WIDE.U32 R86, R9.reuse, 0x20, R68 ;  /* 0x0000002009567825 */ /* 0x044fe400078e0044 */
        /* <DEDUP_REMOVED lines=8> */
.L_x_21264:
[----:B------:R-:W-:Y:S05]  /*0a50*/  BSYNC B0 ;  /* 0x0000000000007941 */ /* 0x000fea0003800000 */
.L_x_21263:
[----:B------:R-:W-:Y:S04]  /*0a60*/  BSSY B0, `(.L_x_21265) ;  /* 0x0000017000007945 */ /* 0x000fe80003800000 */
[----:B------:R-:W-:Y:S05]  /*0a70*/  @!P3 BRA `(.L_x_21266) ;  /* 0x000000000054b947 */ /* 0x000fea0003800000 */
[----:B------:R-:W-:Y:S01]  /*0a80*/  ULDC.64 UR8, c[0x0][0x2c8] ;  /* 0x0000b20000087ab9 */ /* 0x000fe20000000a00 */
[----:B------:R-:W3:Y:S01]  /*0a90*/  LDC.64 R92, c[0x0][0x260] ;  /* 0x00009800ff5c7b82 */ /* 0x000ee20000000a00 */
[----:B------:R-:W-:Y:S01]  /*0aa0*/  ISETP.NE.U32.AND P0, PT, RZ, UR8, PT ;  /* 0x00000008ff007c0c */ /* 0x000fe2000bf05070 */
[----:B------:R-:W-:Y:S01]  /*0ab0*/  ULDC.64 UR10, c[0x0][0x278] ;  /* 0x00009e00000a7ab9 */ /* 0x000fe20000000a00 */
[----:B--2---:R-:W-:Y:S02]  /*0ac0*/  CS2R R86, SRZ ;  /* 0x0000000000567805 */ /* 0x004fe4000001ff00 */
[----:B------:R-:W-:Y:S02]  /*0ad0*/  CS2R R84, SRZ ;  /* 0x0000000000547805 */ /* 0x000fe4000001ff00 */
[----:B------:R-:W-:Y:S02]  /*0ae0*/  ISETP.NE.AND.EX P0, PT, RZ, UR9, PT, P0 ;  /* 0x00000009ff007c0c */ /* 0x000fe4000bf05300 */
[----:B------:R-:W-:-:S02]  /*0af0*/  CS2R R90, SRZ ;  /* 0x00000000005a7805 */ /* 0x000fc4000001ff00 */
[----:B------:R-:W-:-:S09]  /*0b00*/  CS2R R88, SRZ ;  /* 0x0000000000587805 */ /* 0x000fd2000001ff00 */
[----:B01----:R-:W-:-:S04]  /*0b10*/  @P0 LEA R10, P1, R9, UR8, 0x5 ;  /* 0x00000008090a0c11 */ /* 0x003fc8000f8228ff */
[C---:B------:R-:W-:Y:S02]  /*0b20*/  @P0 LEA.HI.X R11, R9.reuse, UR9, RZ, 0x5, P1 ;  /* 0x00000009090b0c11 */ /* 0x040fe400088f2cff */
[C---:B------:R-:W-:Y:S01]  /*0b30*/  LEA R108, P1, R9.reuse, UR10, 0x5 ;  /* 0x0000000a096c7c11 */ /* 0x040fe2000f8228ff */
[C---:B---3--:R-:W-:Y:S02]  /*0b40*/  IMAD.WIDE.U32 R110, R9.reuse, 0x20, R92 ;  /* 0x00000020096e7825 */ /* 0x048fe400078e005c */
        /* <DEDUP_REMOVED lines=8> */
.L_x_21266:
[----:B------:R-:W-:Y:S05]  /*0bd0*/  BSYNC B0 ;  /* 0x0000000000007941 */ /* 0x000fea0003800000 */
.L_x_21265:
[----:B------:R-:W-:Y:S04]  /*0be0*/  BSSY B0, `(.L_x_21267) ;  /* 0x0000017000007945 */ /* 0x000fe80003800000 */
[----:B------:R-:W-:Y:S05]  /*0bf0*/  @!P2 BRA `(.L_x_21268) ;  /* 0x000000000054a947 */ /* 0x000fea0003800000 */
[----:B------:R-:W-:Y:S01]  /*0c00*/  ULDC.64 UR8, c[0x0][0x2c8] ;  /* 0x0000b20000087ab9 */ /* 0x000fe20000000a00 */
[----:B------:R-:W4:Y:S01]  /*0c10*/  LDC.64 R116, c[0x0][0x260] ;  /* 0x00009800ff747b82 */ /* 0x000f220000000a00 */
[----:B------:R-:W-:Y:S01]  /*0c20*/  ISETP.NE.U32.AND P0, PT, RZ, UR8, PT ;  /* 0x00000008ff007c0c */ /* 0x000fe2000bf05070 */
[----:B------:R-:W-:Y:S01]  /*0c30*/  ULDC.64 UR10, c[0x0][0x278] ;  /* 0x00009e00000a7ab9 */ /* 0x000fe20000000a00 */
[----:B---3--:R-:W-:Y:S02]  /*0c40*/  CS2R R110, SRZ ;  /* 0x00000000006e7805 */ /* 0x008fe4000001ff00 */
[----:B------:R-:W-:Y:S02]  /*0c50*/  CS2R R108, SRZ ;  /* 0x00000000006c7805 */ /* 0x000fe4000001ff00 */
[----:B------:R-:W-:Y:S02]  /*0c60*/  ISETP.NE.AND.EX P0, PT, RZ, UR9, PT, P0 ;  /* 0x00000009ff007c0c */ /* 0x000fe4000bf05300 */
[----:B------:R-:W-:-:S02]  /*0c70*/  CS2R R114, SRZ ;  /* 0x0000000000727805 */ /* 0x000fc4000001ff00 */
[----:B------:R-:W-:-:S09]  /*0c80*/  CS2R R112, SRZ ;  /* 0x0000000000707805 */ /* 0x000fd2000001ff00 */
[----:B012---:R-:W-:-:S04]  /*0c90*/  @P0 LEA R10, P1, R9, UR8, 0x5 ;  /* 0x00000008090a0c11 */ /* 0x007fc8000f8228ff */
[C---:B------:R-:W-:Y:S02]  /*0ca0*/  @P0 LEA.HI.X R11, R9.reuse, UR9, RZ, 0x5, P1 ;  /* 0x00000009090b0c11 */ /* 0x040fe400088f2cff */
[C---:B------:R-:W-:Y:S01]  /*0cb0*/  LEA R132, P1, R9.reuse, UR10, 0x5 ;  /* 0x0000000a09847c11 */ /* 0x040fe2000f8228ff */
[C---:B----4-:R-:W-:Y:S02]  /*0cc0*/  IMAD.WIDE.U32 R136, R9.reuse, 0x20, R116 ;  /* 0x0000002009887825 */ /* 0x050fe400078e0074 */
        /* <DEDUP_REMOVED lines=8> */
.L_x_21268:
[----:B------:R-:W-:Y:S05]  /*0d50*/  BSYNC B0 ;  /* 0x0000000000007941 */ /* 0x000fea0003800000 */
.L_x_21267:
        /* <DEDUP_REMOVED lines=30> */
.L_x_21270:
[----:B------:R-:W-:Y:S05]  /*0f40*/  BSYNC B0 ;  /* 0x0000000000007941 */ /* 0x000fea0003800000 */
.L_x_21269:
[----:B------:R-:W-:Y:S01]  /*0f50*/  ULDC UR8, c[0x0][0x214] ;  /* 0x0000850000087ab9 */ /* 0x000fe20000000800 */
[----:B------:R-:W-:Y:S02]  /*0f60*/  LOP3.LUT R157, R157, UR27, R162, 0x96, !PT ;  /* 0x0000001b9d9d7c12 */ /* 0x000fe4000f8e96a2 */
[----:B------:R-:W-:-:S13]  /*0f70*/  ISETP.GE.AND P0, PT, R7, UR8, PT ;  /* 0x0000000807007c0c */ /* 0x000fda000bf06270 */
[----:B------:R-:W-:Y:S05]  /*0f80*/  @P0 EXIT ;  /* 0x000000000000094d */ /* 0x000fea0003800000 */
[----:B-1----:R-:W-:Y:S01]  /*0f90*/  IMAD R10, R164, -0x2daee0ad, RZ ;  /* 0xd2511f53a40a7824 */ /* 0x002fe200078e02ff */
[----:B------:R-:W-:Y:S01]  /*0fa0*/  HFMA2.MMA R221, -RZ, RZ, 0, 0 ;  /* 0x00000000ffdd7435 */ /* 0x000fe200000001ff */
[----:B------:R-:W-:Y:S01]  /*0fb0*/  IMAD.HI.U32 R11, R222, -0x2daee0ad, RZ ;  /* 0xd2511f53de0b7827 */ /* 0x000fe200078e00ff */
[----:B------:R-:W-:Y:S01]  /*0fc0*/  BSSY B0, `(.L_x_21271) ;  /* 0x000147b000007945 */ /* 0x000fe20003800000 */
[----:B------:R-:W-:Y:S01]  /*0fd0*/  ULDC.U8 UR8, c[0x0][0x2a0] ;  /* 0x0000a80000087ab9 */ /* 0x000fe20000000000 */
[----:B------:R-:W-:Y:S01]  /*0fe0*/  ULDC UR9, c[0x0][0x2d8] ;  /* 0x0000b60000097ab9 */ /* 0x000fe20000000800 */
[----:B------:R-:W-:Y:S01]  /*0ff0*/  IMAD R9, R165, -0x326172a9, RZ ;  /* 0xcd9e8d57a5097824 */ /* 0x000fe200078e02ff */
[----:B------:R-:W-:Y:S01]  /*1000*/  LOP3.LUT R10, R11, UR29, R10, 0x96, !PT ;  /* 0x0000001d0b0a7c12 */ /* 0x000fe2000f8e960a */
[----:B------:R-:W-:Y:S01]  /*1010*/  IMAD.HI.U32 R158, R157, -0x326172a9, RZ ;  /* 0xcd9e8d579d9e7827 */ /* 0x000fe200078e00ff */
[----:B------:R-:W-:Y:S01]  /*1020*/  LOP3.LUT R11, R156, 0x3, RZ, 0xc0, !PT ;  /* 0x000000039c0b7812 */ /* 0x000fe200078ec0ff */
[----:B------:R-:W-:-:S02]  /*1030*/  UISETP.NE.AND UP0, UPT, UR8, URZ, UPT ;  /* 0x0000003f0800728c */ /* 0x000fc4000bf05270 */
[----:B------:R-:W-:Y:S01]  /*1040*/  IMAD R220, R157, -0x326172a9, RZ ;  /* 0xcd9e8d579ddc7824 */ /* 0x000fe200078e02ff */
[----:B------:R-:W-:Y:S01]  /*1050*/  LOP3.LUT R9, R158, UR28, R9, 0x96, !PT ;  /* 0x0000001c9e097c12 */ /* 0x000fe2000f8e9609 */
[----:B------:R-:W-:Y:S01]  /*1060*/  IMAD R222, R222, -0x2daee0ad, RZ ;  /* 0xd2511f53dede7824 */ /* 0x000fe200078e02ff */
[----:B------:R-:W-:Y:S01]  /*1070*/  ULDC UR8, c[0x0][0x294] ;  /* 0x0000a50000087ab9 */ /* 0x000fe20000000800 */
[----:B------:R-:W-:-:S05]  /*1080*/  ULDC.64 UR10, c[0x0][0x298] ;  /* 0x0000a600000a7ab9 */ /* 0x000fca0000000a00 */
.L_x_21739:
        /* <DEDUP_REMOVED lines=8> */
[----:B--2---:R-:W-:Y:S01]  /*1110*/  IMAD R232, R7, R234, RZ ;  /* 0x000000ea07e87224 */ /* 0x004fe200078e02ff */
[----:B---3--:R-:W-:-:S13]  /*1120*/  ISETP.GE.AND P0, PT, R235, 0x1, PT ;  /* 0x00000001eb00780c */ /* 0x008fda0003f06270 */
[----:B------:R-:W-:-:S04]  /*1130*/  @P0 VIADD R233, R235, 0xffffffff ;  /* 0xffffffffebe90836 */ /* 0x000fc80000000000 */
[----:B------:R-:W-:Y:S01]  /*1140*/  @P0 IMAD R236, R233, R234, RZ ;  /* 0x000000eae9ec0224 */ /* 0x000fe200078e02ff */
[----:B------:R-:W-:-:S04]  /*1150*/  SHF.R.S32.HI R233, RZ, 0x1f, R232 ;  /* 0x0000001fffe97819 */ /* 0x000fc800000114e8 */
[----:B------:R-:W-:Y:S02]  /*1160*/  LEA.HI R232, R233, R232, RZ, 0x3 ;  /* 0x000000e8e9e87211 */ /* 0x000fe400078f18ff */
[----:B------:R-:W-:Y:S02]  /*1170*/  @P0 SHF.R.S32.HI R237, RZ, 0x1f, R236 ;  /* 0x0000001fffed0819 */ /* 0x000fe400000114ec */
[----:B------:R-:W-:Y:S02]  /*1180*/  LEA.HI.SX32 R240, R232, R5, 0x1d ;  /* 0x00000005e8f07211 */ /* 0x000fe400078feaff */
[----:B------:R-:W-:Y:S01]  /*1190*/  @P0 LEA.HI R218, R237, R236, RZ, 0x3 ;  /* 0x000000ecedda0211 */ /* 0x000fe200078f18ff */
[----:B------:R-:W-:Y:S01]  /*11a0*/  IMAD.MOV.U32 R237, RZ, RZ, RZ ;  /* 0x000000ffffed7224 */ /* 0x000fe200078e00ff */
[----:B------:R-:W-:Y:S02]  /*11b0*/  @P0 LOP3.LUT R5, R0, 0x1f, RZ, 0xc0, !PT ;  /* 0x0000001f00050812 */ /* 0x000fe400078ec0ff */
[----:B------:R-:W-:-:S02]  /*11c0*/  SHF.R.S32.HI R236, RZ, 0x1f, R7 ;  /* 0x0000001fffec7819 */ /* 0x000fc40000011407 */
        /* <DEDUP_REMOVED lines=31> */
.L_x_21277:
[----:B------:R-:W-:-:S07]  /*13c0*/  IMAD.MOV.U32 R174, RZ, RZ, R220 ;  /* 0x000000ffffae7224 */ /* 0x000fce00078e00dc */
.L_x_21278:
[----:B------:R-:W-:Y:S05]  /*13d0*/  BSYNC B3 ;  /* 0x0000000000037941 */ /* 0x000fea0003800000 */
.L_x_21276:
        /* <DEDUP_REMOVED lines=16> */
.L_x_21282:
[----:B------:R-:W-:Y:S05]  /*14e0*/  BSYNC B4 ;  /* 0x0000000000047941 */ /* 0x000fea0003800000 */
.L_x_21281:
        /* <DEDUP_REMOVED lines=43> */
.L_x_21280:
[----:B------:R-:W-:Y:S05]  /*17a0*/  BSYNC B3 ;  /* 0x0000000000037941 */ /* 0x000fea0003800000 */
.L_x_21279:
        /* <DEDUP_REMOVED lines=11> */
.L_x_21275:
[----:B------:R-:W-:Y:S05]  /*1860*/  BSYNC B2 ;  /* 0x0000000000027941 */ /* 0x000fea0003800000 */
.L_x_21274:
        /* <DEDUP_REMOVED lines=18> */
.L_x_21286:
[----:B------:R-:W-:-:S07]  /*1990*/  IMAD.MOV.U32 R161, RZ, RZ, R220 ;  /* 0x000000ffffa17224 */ /* 0x000fce00078e00dc */
.L_x_21287:
[----:B------:R-:W-:Y:S05]  /*19a0*/  BSYNC B3 ;  /* 0x0000000000037941 */ /* 0x000fea0003800000 */
.L_x_21285:
        /* <DEDUP_REMOVED lines=16> */
.L_x_21291:
[----:B------:R-:W-:Y:S05]  /*1ab0*/  BSYNC B4 ;  /* 0x0000000000047941 */ /* 0x000fea0003800000 */
.L_x_21290:
        /* <DEDUP_REMOVED lines=44> */
.L_x_21289:
[----:B------:R-:W-:Y:S05]  /*1d80*/  BSYNC B3 ;  /* 0x0000000000037941 */ /* 0x000fea0003800000 */
.L_x_21288:
        /* <DEDUP_REMOVED lines=12> */
.L_x_21284:
[----:B------:R-:W-:Y:S05]  /*1e50*/  BSYNC B2 ;  /* 0x0000000000027941 */ /* 0x000fea0003800000 */
.L_x_21283:
        /* <DEDUP_REMOVED lines=18> */
.L_x_21295:
[----:B------:R-:W-:-:S07]  /*1f80*/  IMAD.MOV.U32 R218, RZ, RZ, R220 ;  /* 0x000000ffffda7224 */ /* 0x000fce00078e00dc */
.L_x_21296:
[----:B------:R-:W-:Y:S05]  /*1f90*/  BSYNC B3 ;  /* 0x0000000000037941 */ /* 0x000fea0003800000 */
.L_x_21294:
        /* <DEDUP_REMOVED lines=16> */
.L_x_21300:
[----:B------:R-:W-:Y:S05]  /*20a0*/  BSYNC B4 ;  /* 0x0000000000047941 */ /* 0x000fea0003800000 */
.L_x_21299:
        /* <DEDUP_REMOVED lines=44> */
.L_x_21298:
[----:B------:R-:W-:Y:S05]  /*2370*/  BSYNC B3 ;  /* 0x0000000000037941 */ /* 0x000fea0003800000 */
.L_x_21297:
        /* <DEDUP_REMOVED lines=11> */
.L_x_21293:
[----:B------:R-:W-:Y:S05]  /*2430*/  BSYNC B2 ;  /* 0x0000000000027941 */ /* 0x000fea0003800000 */
.L_x_21292:
        /* <DEDUP_REMOVED lines=18> */
.L_x_21304:
[----:B------:R-:W-:-:S07]  /*2560*/  IMAD.MOV.U32 R163, RZ, RZ, R220 ;  /* 0x000000ffffa37224 */ /* 0x000fce00078e00dc */
.L_x_21305:
[----:B------:R-:W-:Y:S05]  /*2570*/  BSYNC B3 ;  /* 0x0000000000037941 */ /* 0x000fea0003800000 */
.L_x_21303:
        /* <DEDUP_REMOVED lines=16> */
.L_x_21309:
[----:B------:R-:W-:Y:S05]  /*2680*/  BSYNC B4 ;  /* 0x0000000000047941 */ /* 0x000fea0003800000 */
.L_x_21308:
        /* <DEDUP_REMOVED lines=44> */
.L_x_21307:
[----:B------:R-:W-:Y:S05]  /*2950*/  BSYNC B3 ;  /* 0x0000000000037941 */ /* 0x000fea0003800000 */
.L_x_21306:
        /* <DEDUP_REMOVED lines=12> */
.L_x_21302:
[----:B------:R-:W-:Y:S05]  /*2a20*/  BSYNC B2 ;  /* 0x0000000000027941 */ /* 0x000fea0003800000 */
.L_x_21301:
        /* <DEDUP_REMOVED lines=18> */
.L_x_21313:
[----:B------:R-:W-:-:S07]  /*2b50*/  IMAD.MOV.U32 R227, RZ, RZ, R220 ;  /* 0x000000ffffe37224 */ /* 0x000fce00078e00dc */
.L_x_21314:
[----:B------:R-:W-:Y:S05]  /*2b60*/  BSYNC B3 ;  /* 0x0000000000037941 */ /* 0x000fea0003800000 */
.L_x_21312:
        /* <DEDUP_REMOVED lines=16> */
.L_x_21318:
[----:B------:R-:W-:Y:S05]  /*2c70*/  BSYNC B4 ;  /* 0x0000000000047941 */ /* 0x000fea0003800000 */
.L_x_21317:
        /* <DEDUP_REMOVED lines=44> */
.L_x_21316:
[----:B------:R-:W-:Y:S05]  /*2f40*/  BSYNC B3 ;  /* 0x0000000000037941 */ /* 0x000fea0003800000 */
.L_x_21315:
        /* <DEDUP_REMOVED lines=11> */
.L_x_21311:
[----:B------:R-:W-:Y:S05]  /*3000*/  BSYNC B2 ;  /* 0x0000000000027941 */ /* 0x000fea0003800000 */
.L_x_21310:
        /* <DEDUP_REMOVED lines=18> */
.L_x_21322:
[----:B------:R-:W-:-:S07]  /*3130*/  IMAD.MOV.U32 R173, RZ, RZ, R220 ;  /* 0x000000ffffad7224 */ /* 0x000fce00078e00dc */
.L_x_21323:
[----:B------:R-:W-:Y:S05]  /*3140*/  BSYNC B3 ;  /* 0x0000000000037941 */ /* 0x000fea0003800000 */
.L_x_21321:
        /* <DEDUP_REMOVED lines=16> */
.L_x_21327:
[----:B------:R-:W-:Y:S05]  /*3250*/  BSYNC B4 ;  /* 0x0000000000047941 */ /* 0x000fea0003800000 */
.L_x_21326:
        /* <DEDUP_REMOVED lines=44> */
.L_x_21325:
[----:B------:R-:W-:Y:S05]  /*3520*/  BSYNC B3 ;  /* 0x0000000000037941 */ /* 0x000fea0003800000 */
.L_x_21324:
        /* <DEDUP_REMOVED lines=12> */
.L_x_21320:
[----:B------:R-:W-:Y:S05]  /*35f0*/  BSYNC B2 ;  /* 0x0000000000027941 */ /* 0x000fea0003800000 */
.L_x_21319:
        /* <DEDUP_REMOVED lines=18> */
.L_x_21331:
[----:B------:R-:W-:-:S07]  /*3720*/  IMAD.MOV.U32 R229, RZ, RZ, R220 ;  /* 0x000000ffffe57224 */ /* 0x000fce00078e00dc */
.L_x_21332:
[----:B------:R-:W-:Y:S05]  /*3730*/  BSYNC B3 ;  /* 0x0000000000037941 */ /* 0x000fea0003800000 */
.L_x_21330:
        /* <DEDUP_REMOVED lines=16> */
.L_x_21336:
[----:B------:R-:W-:Y:S05]  /*3840*/  BSYNC B4 ;  /* 0x0000000000047941 */ /* 0x000fea0003800000 */
.L_x_21335:
        /* <DEDUP_REMOVED lines=44> */
.L_x_21334:
[----:B------:R-:W-:Y:S05]  /*3b10*/  BSYNC B3 ;  /* 0x0000000000037941 */ /* 0x000fea0003800000 */
.L_x_21333:
        /* <DEDUP_REMOVED lines=11> */
.L_x_21329:
[----:B------:R-:W-:Y:S05]  /*3bd0*/  BSYNC B2 ;  /* 0x0000000000027941 */ /* 0x000fea0003800000 */
.L_x_21328:
        /* <DEDUP_REMOVED lines=18> */
.L_x_21340:
[----:B------:R-:W-:-:S07]  /*3d00*/  IMAD.MOV.U32 R175, RZ, RZ, R220 ;  /* 0x000000ffffaf7224 */ /* 0x000fce00078e00dc */
.L_x_21341:
[----:B------:R-:W-:Y:S05]  /*3d10*/  BSYNC B3 ;  /* 0x0000000000037941 */ /* 0x000fea0003800000 */
.L_x_21339:
        /* <DEDUP_REMOVED lines=16> */
.L_x_21345:
[----:B------:R-:W-:Y:S05]  /*3e20*/  BSYNC B4 ;  /* 0x0000000000047941 */ /* 0x000fea0003800000 */
.L_x_21344:
        /* <DEDUP_REMOVED lines=44> */
.L_x_21343:
[----:B------:R-:W-:Y:S05]  /*40f0*/  BSYNC B3 ;  /* 0x0000000000037941 */ /* 0x000fea0003800000 */
.L_x_21342:
        /* <DEDUP_REMOVED lines=12> */
.L_x_21338:
[----:B------:R-:W-:Y:S05]  /*41c0*/  BSYNC B2 ;  /* 0x0000000000027941 */ /* 0x000fea0003800000 */
.L_x_21337:
        /* <DEDUP_REMOVED lines=26> */
.L_x_21347:
[----:B------:R-:W-:Y:S05]  /*4370*/  BSYNC B2 ;  /* 0x0000000000027941 */ /* 0x000fea0003800000 */
.L_x_21346:
[----:B------:R-:W-:Y:S01]  /*4380*/  IADD3 R240, R240, 0x20, RZ ;  /* 0x00000020f0f07810 */ /* 0x000fe20007ffe0ff */
[----:B------:R-:W-:-:S07]  /*4390*/  VIADD R237, R237, 0x20 ;  /* 0x00000020eded7836 */ /* 0x000fce0000000000 */
.L_x_21273:
[----:B------:R-:W-:Y:S05]  /*43a0*/  BSYNC B1 ;  /* 0x0000000000017941 */ /* 0x000fea0003800000 */
.L_x_21272:
        /* <DEDUP_REMOVED lines=32> */
.L_x_21353:
[----:B------:R-:W-:-:S07]  /*45b0*/  IMAD.MOV.U32 R182, RZ, RZ, R220 ;  /* 0x000000ffffb67224 */ /* 0x000fce00078e00dc */
.L_x_21354:
[----:B------:R-:W-:Y:S05]  /*45c0*/  BSYNC B3 ;  /* 0x0000000000037941 */ /* 0x000fea0003800000 */
.L_x_21352:
        /* <DEDUP_REMOVED lines=16> */
.L_x_21358:
[----:B------:R-:W-:Y:S05]  /*46d0*/  BSYNC B4 ;  /* 0x0000000000047941 */ /* 0x000fea0003800000 */
.L_x_21357:
        /* <DEDUP_REMOVED lines=42> */
[----:B------:R-:W-:-:S07]  /*4980*/  LOP3.LUT R10, R223, UR29, R10, 0x96, !PT ;  /* 0x0000001ddf0a7c12 */ /* 0x000fce000f8e960a */
.L_x_21356:
[----:B------:R-:W-:Y:S05]  /*4990*/  BSYNC B3 ;  /* 0x0000000000037941 */ /* 0x000fea0003800000 */
.L_x_21355:
        /* <DEDUP_REMOVED lines=11> */
.L_x_21351:
[----:B------:R-:W-:Y:S05]  /*4a50*/  BSYNC B2 ;  /* 0x0000000000027941 */ /* 0x000fea0003800000 */
.L_x_21350:
        /* <DEDUP_REMOVED lines=18> */
.L_x_21362:
[----:B------:R-:W-:-:S07]  /*4b80*/  MOV R177, R220 ;  /* 0x000000dc00b17202 */ /* 0x000fce0000000f00 */
.L_x_21363:
[----:B------:R-:W-:Y:S05]  /*4b90*/  BSYNC B3 ;  /* 0x0000000000037941 */ /* 0x000fea0003800000 */
.L_x_21361:
        /* <DEDUP_REMOVED lines=16> */
.L_x_21367:
[----:B------:R-:W-:Y:S05]  /*4ca0*/  BSYNC B4 ;  /* 0x0000000000047941 */ /* 0x000fea0003800000 */
.L_x_21366:
        /* <DEDUP_REMOVED lines=44> */
.L_x_21365:
[----:B------:R-:W-:Y:S05]  /*4f70*/  BSYNC B3 ;  /* 0x0000000000037941 */ /* 0x000fea0003800000 */
.L_x_21364:
        /* <DEDUP_REMOVED lines=12> */
.L_x_21360:
[----:B------:R-:W-:Y:S05]  /*5040*/  BSYNC B2 ;  /* 0x0000000000027941 */ /* 0x000fea0003800000 */
.L_x_21359:
        /* <DEDUP_REMOVED lines=18> */
.L_x_21371:
[----:B------:R-:W-:-:S07]  /*5170*/  MOV R218, R220 ;  /* 0x000000dc00da7202 */ /* 0x000fce0000000f00 */
.L_x_21372:
[----:B------:R-:W-:Y:S05]  /*5180*/  BSYNC B3 ;  /* 0x0000000000037941 */ /* 0x000fea0003800000 */
.L_x_21370:
        /* <DEDUP_REMOVED lines=16> */
.L_x_21376:
[----:B------:R-:W-:Y:S05]  /*5290*/  BSYNC B4 ;  /* 0x0000000000047941 */ /* 0x000fea0003800000 */
.L_x_21375:
        /* <DEDUP_REMOVED lines=44> */
.L_x_21374:
[----:B------:R-:W-:Y:S05]  /*5560*/  BSYNC B3 ;  /* 0x0000000000037941 */ /* 0x000fea0003800000 */
.L_x_21373:
        /* <DEDUP_REMOVED lines=11> */
.L_x_21369:
[----:B------:R-:W-:Y:S05]  /*5620*/  BSYNC B2 ;  /* 0x0000000000027941 */ /* 0x000fea0003800000 */
.L_x_21368:
        /* <DEDUP_REMOVED lines=18> */
.L_x_21380:
[----:B------:R-:W-:-:S07]  /*5750*/  MOV R179, R220 ;  /* 0x000000dc00b37202 */ /* 0x000fce0000000f00 */
.L_x_21381:
[----:B------:R-:W-:Y:S05]  /*5760*/  BSYNC B3 ;  /* 0x0000000000037941 */ /* 0x000fea0003800000 */
.L_x_21379:
        /* <DEDUP_REMOVED lines=16> */
.L_x_21385:
[----:B------:R-:W-:Y:S05]  /*5870*/  BSYNC B4 ;  /* 0x0000000000047941 */ /* 0x000fea0003800000 */
.L_x_21384:
        /* <DEDUP_REMOVED lines=44> */
.L_x_21383:
[----:B------:R-:W-:Y:S05]  /*5b40*/  BSYNC B3 ;  /* 0x0000000000037941 */ /* 0x000fea0003800000 */
.L_x_21382:
        /* <DEDUP_REMOVED lines=12> */
.L_x_21378:
[----:B------:R-:W-:Y:S05]  /*5c10*/  BSYNC B2 ;  /* 0x0000000000027941 */ /* 0x000fea0003800000 */
.L_x_21377:
        /* <DEDUP_REMOVED lines=18> */
.L_x_21389:
[----:B------:R-:W-:-:S07]  /*5d40*/  MOV R227, R220 ;  /* 0x000000dc00e37202 */ /* 0x000fce0000000f00 */
.L_x_21390:
[----:B------:R-:W-:Y:S05]  /*5d50*/  BSYNC B3 ;  /* 0x0000000000037941 */ /* 0x000fea0003800000 */
.L_x_21388:
        /* <DEDUP_REMOVED lines=16> */
.L_x_21394:
[----:B------:R-:W-:Y:S05]  /*5e60*/  BSYNC B4 ;  /* 0x0000000000047941 */ /* 0x000fea0003800000 */
.L_x_21393:
        /* <DEDUP_REMOVED lines=44> */
.L_x_21392:
[----:B------:R-:W-:Y:S05]  /*6130*/  BSYNC B3 ;  /* 0x0000000000037941 */ /* 0x000fea0003800000 */
.L_x_21391:
        /* <DEDUP_REMOVED lines=11> */
.L_x_21387:
[----:B------:R-:W-:Y:S05]  /*61f0*/  BSYNC B2 ;  /* 0x0000000000027941 */ /* 0x000fea0003800000 */
.L_x_21386:
        /* <DEDUP_REMOVED lines=18> */
.L_x_21398:
[----:B------:R-:W-:-:S07]  /*6320*/  MOV R181, R220 ;  /* 0x000000dc00b57202 */ /* 0x000fce0000000f00 */
.L_x_21399:
[----:B------:R-:W-:Y:S05]  /*6330*/  BSYNC B3 ;  /* 0x0000000000037941 */ /* 0x000fea0003800000 */
.L_x_21397:
        /* <DEDUP_REMOVED lines=16> */
.L_x_21403:
[----:B------:R-:W-:Y:S05]  /*6440*/  BSYNC B4 ;  /* 0x0000000000047941 */ /* 0x000fea0003800000 */
.L_x_21402:
        /* <DEDUP_REMOVED lines=44> */
.L_x_21401:
[----:B------:R-:W-:Y:S05]  /*6710*/  BSYNC B3 ;  /* 0x0000000000037941 */ /* 0x000fea0003800000 */
.L_x_21400:
        /* <DEDUP_REMOVED lines=12> */
.L_x_21396:
[----:B------:R-:W-:Y:S05]  /*67e0*/  BSYNC B2 ;  /* 0x0000000000027941 */ /* 0x000fea0003800000 */
.L_x_21395:
        /* <DEDUP_REMOVED lines=18> */
.L_x_21407:
[----:B------:R-:W-:-:S07]  /*6910*/  MOV R229, R220 ;  /* 0x000000dc00e57202 */ /* 0x000fce0000000f00 */
.L_x_21408:
[----:B------:R-:W-:Y:S05]  /*6920*/  BSYNC B3 ;  /* 0x0000000000037941 */ /* 0x000fea0003800000 */
.L_x_21406:
        /* <DEDUP_REMOVED lines=16> */
.L_x_21412:
[----:B------:R-:W-:Y:S05]  /*6a30*/  BSYNC B4 ;  /* 0x0000000000047941 */ /* 0x000fea0003800000 */
.L_x_21411:
        /* <DEDUP_REMOVED lines=44> */
.L_x_21410:
[----:B------:R-:W-:Y:S05]  /*6d00*/  BSYNC B3 ;  /* 0x0000000000037941 */ /* 0x000fea0003800000 */
.L_x_21409:
        /* <DEDUP_REMOVED lines=11> */
.L_x_21405:
[----:B------:R-:W-:Y:S05]  /*6dc0*/  BSYNC B2 ;  /* 0x0000000000027941 */ /* 0x000fea0003800000 */
.L_x_21404:
        /* <DEDUP_REMOVED lines=18> */
.L_x_21416:
[----:B------:R-:W-:-:S07]  /*6ef0*/  MOV R183, R220 ;  /* 0x000000dc00b77202 */ /* 0x000fce0000000f00 */
.L_x_21417:
[----:B------:R-:W-:Y:S05]  /*6f00*/  BSYNC B3 ;  /* 0x0000000000037941 */ /* 0x000fea0003800000 */
.L_x_21415:
        /* <DEDUP_REMOVED lines=16> */
.L_x_21421:
[----:B------:R-:W-:Y:S05]  /*7010*/  BSYNC B4 ;  /* 0x0000000000047941 */ /* 0x000fea0003800000 */
.L_x_21420:
        /* <DEDUP_REMOVED lines=44> */
.L_x_21419:
[----:B------:R-:W-:Y:S05]  /*72e0*/  BSYNC B3 ;  /* 0x0000000000037941 */ /* 0x000fea0003800000 */
.L_x_21418:
        /* <DEDUP_REMOVED lines=12> */
.L_x_21414:
[----:B------:R-:W-:Y:S05]  /*73b0*/  BSYNC B2 ;  /* 0x0000000000027941 */ /* 0x000fea0003800000 */
.L_x_21413:
        /* <DEDUP_REMOVED lines=26> */
.L_x_21423:
[----:B------:R-:W-:Y:S05]  /*7560*/  BSYNC B2 ;  /* 0x0000000000027941 */ /* 0x000fea0003800000 */
.L_x_21422:
[----:B------:R-:W-:Y:S01]  /*7570*/  VIADD R240, R240, 0x20 ;  /* 0x00000020f0f07836 */ /* 0x000fe20000000000 */
[----:B------:R-:W-:-:S07]  /*7580*/  IADD3 R237, R237, 0x20, RZ ;  /* 0x00000020eded7810 */ /* 0x000fce0007ffe0ff */
.L_x_21349:
[----:B------:R-:W-:Y:S05]  /*7590*/  BSYNC B1 ;  /* 0x0000000000017941 */ /* 0x000fea0003800000 */
.L_x_21348:
        /* <DEDUP_REMOVED lines=32> */
.L_x_21429:
[----:B------:R-:W-:-:S07]  /*77a0*/  MOV R190, R220 ;  /* 0x000000dc00be7202 */ /* 0x000fce0000000f00 */
.L_x_21430:
[----:B------:R-:W-:Y:S05]  /*77b0*/  BSYNC B3 ;  /* 0x0000000000037941 */ /* 0x000fea0003800000 */
.L_x_21428:
        /* <DEDUP_REMOVED lines=16> */
.L_x_21434:
[----:B------:R-:W-:Y:S05]  /*78c0*/  BSYNC B4 ;  /* 0x0000000000047941 */ /* 0x000fea0003800000 */
.L_x_21433:
        /* <DEDUP_REMOVED lines=43> */
.L_x_21432:
[----:B------:R-:W-:Y:S05]  /*7b80*/  BSYNC B3 ;  /* 0x0000000000037941 */ /* 0x000fea0003800000 */
.L_x_21431:
        /* <DEDUP_REMOVED lines=11> */
.L_x_21427:
[----:B------:R-:W-:Y:S05]  /*7c40*/  BSYNC B2 ;  /* 0x0000000000027941 */ /* 0x000fea0003800000 */
.L_x_21426:
        /* <DEDUP_REMOVED lines=18> */
.L_x_21438:
[----:B------:R-:W-:-:S07]  /*7d70*/  IMAD.MOV.U32 R185, RZ, RZ, R220 ;  /* 0x000000ffffb97224 */ /* 0x000fce00078e00dc */
.L_x_21439:
[----:B------:R-:W-:Y:S05]  /*7d80*/  BSYNC B3 ;  /* 0x0000000000037941 */ /* 0x000fea0003800000 */
.L_x_21437:
        /* <DEDUP_REMOVED lines=16> */
.L_x_21443:
[----:B------:R-:W-:Y:S05]  /*7e90*/  BSYNC B4 ;  /* 0x0000000000047941 */ /* 0x000fea0003800000 */
.L_x_21442:
        /* <DEDUP_REMOVED lines=42> */
[----:B------:R-:W-:Y:S01]  /*8140*/  LOP3.LUT R10, R187, UR29, R10, 0x96, !PT ;  /* 0x0000001dbb0a7c12 */ /* 0x000fe2000f8e960a */
[----:B------:R-:W-:-:S07]  /*8150*/  IMAD.MOV.U32 R222, RZ, RZ, R186 ;  /* 0x000000ffffde7224 */ /* 0x000fce00078e00ba */
.L_x_21441:
[----:B------:R-:W-:Y:S05]  /*8160*/  BSYNC B3 ;  /* 0x0000000000037941 */ /* 0x000fea0003800000 */
.L_x_21440:
        /* <DEDUP_REMOVED lines=12> */
.L_x_21436:
[----:B------:R-:W-:Y:S05]  /*8230*/  BSYNC B2 ;  /* 0x0000000000027941 */ /* 0x000fea0003800000 */
.L_x_21435:
        /* <DEDUP_REMOVED lines=18> */
.L_x_21447:
[----:B------:R-:W-:-:S07]  /*8360*/  IMAD.MOV.U32 R218, RZ, RZ, R220 ;  /* 0x000000ffffda7224 */ /* 0x000fce00078e00dc */
.L_x_21448:
[----:B------:R-:W-:Y:S05]  /*8370*/  BSYNC B3 ;  /* 0x0000000000037941 */ /* 0x000fea0003800000 */
.L_x_21446:
        /* <DEDUP_REMOVED lines=16> */
.L_x_21452:
[----:B------:R-:W-:Y:S05]  /*8480*/  BSYNC B4 ;  /* 0x0000000000047941 */ /* 0x000fea0003800000 */
.L_x_21451:
        /* <DEDUP_REMOVED lines=44> */
.L_x_21450:
[----:B------:R-:W-:Y:S05]  /*8750*/  BSYNC B3 ;  /* 0x0000000000037941 */ /* 0x000fea0003800000 */
.L_x_21449:
        /* <DEDUP_REMOVED lines=11> */
.L_x_21445:
[----:B------:R-:W-:Y:S05]  /*8810*/  BSYNC B2 ;  /* 0x0000000000027941 */ /* 0x000fea0003800000 */
.L_x_21444:
        /* <DEDUP_REMOVED lines=18> */
.L_x_21456:
[----:B------:R-:W-:-:S07]  /*8940*/  IMAD.MOV.U32 R187, RZ, RZ, R220 ;  /* 0x000000ffffbb7224 */ /* 0x000fce00078e00dc */
.L_x_21457:
[----:B------:R-:W-:Y:S05]  /*8950*/  BSYNC B3 ;  /* 0x0000000000037941 */ /* 0x000fea0003800000 */
.L_x_21455:
        /* <DEDUP_REMOVED lines=16> */
.L_x_21461:
[----:B------:R-:W-:Y:S05]  /*8a60*/  BSYNC B4 ;  /* 0x0000000000047941 */ /* 0x000fea0003800000 */
.L_x_21460:
        /* <DEDUP_REMOVED lines=44> */
.L_x_21459:
[----:B------:R-:W-:Y:S05]  /*8d30*/  BSYNC B3 ;  /* 0x0000000000037941 */ /* 0x000fea0003800000 */
.L_x_21458:
        /* <DEDUP_REMOVED lines=12> */
.L_x_21454:
[----:B------:R-:W-:Y:S05]  /*8e00*/  BSYNC B2 ;  /* 0x0000000000027941 */ /* 0x000fea0003800000 */
.L_x_21453:
        /* <DEDUP_REMOVED lines=18> */
.L_x_21465:
[----:B------:R-:W-:-:S07]  /*8f30*/  IMAD.MOV.U32 R227, RZ, RZ, R220 ;  /* 0x000000ffffe37224 */ /* 0x000fce00078e00dc */
.L_x_21466:
[----:B------:R-:W-:Y:S05]  /*8f40*/  BSYNC B3 ;  /* 0x0000000000037941 */ /* 0x000fea0003800000 */
.L_x_21464:
        /* <DEDUP_REMOVED lines=16> */
.L_x_21470:
[----:B------:R-:W-:Y:S05]  /*9050*/  BSYNC B4 ;  /* 0x0000000000047941 */ /* 0x000fea0003800000 */
.L_x_21469:
        /* <DEDUP_REMOVED lines=44> */
.L_x_21468:
[----:B------:R-:W-:Y:S05]  /*9320*/  BSYNC B3 ;  /* 0x0000000000037941 */ /* 0x000fea0003800000 */
.L_x_21467:
        /* <DEDUP_REMOVED lines=11> */
.L_x_21463:
[----:B------:R-:W-:Y:S05]  /*93e0*/  BSYNC B2 ;  /* 0x0000000000027941 */ /* 0x000fea0003800000 */
.L_x_21462:
        /* <DEDUP_REMOVED lines=18> */
.L_x_21474:
[----:B------:R-:W-:-:S07]  /*9510*/  IMAD.MOV.U32 R189, RZ, RZ, R220 ;  /* 0x000000ffffbd7224 */ /* 0x000fce00078e00dc */
.L_x_21475:
[----:B------:R-:W-:Y:S05]  /*9520*/  BSYNC B3 ;  /* 0x0000000000037941 */ /* 0x000fea0003800000 */
.L_x_21473:
        /* <DEDUP_REMOVED lines=16> */
.L_x_21479:
[----:B------:R-:W-:Y:S05]  /*9630*/  BSYNC B4 ;  /* 0x0000000000047941 */ /* 0x000fea0003800000 */
.L_x_21478:
        /* <DEDUP_REMOVED lines=44> */
.L_x_21477:
[----:B------:R-:W-:Y:S05]  /*9900*/  BSYNC B3 ;  /* 0x0000000000037941 */ /* 0x000fea0003800000 */
.L_x_21476:
        /* <DEDUP_REMOVED lines=12> */
.L_x_21472:
[----:B------:R-:W-:Y:S05]  /*99d0*/  BSYNC B2 ;  /* 0x0000000000027941 */ /* 0x000fea0003800000 */
.L_x_21471:
        /* <DEDUP_REMOVED lines=18> */
.L_x_21483:
[----:B------:R-:W-:-:S07]  /*9b00*/  IMAD.MOV.U32 R229, RZ, RZ, R220 ;  /* 0x000000ffffe57224 */ /* 0x000fce00078e00dc */
.L_x_21484:
[----:B------:R-:W-:Y:S05]  /*9b10*/  BSYNC B3 ;  /* 0x0000000000037941 */ /* 0x000fea0003800000 */
.L_x_21482:
        /* <DEDUP_REMOVED lines=16> */
.L_x_21488:
[----:B------:R-:W-:Y:S05]  /*9c20*/  BSYNC B4 ;  /* 0x0000000000047941 */ /* 0x000fea0003800000 */
.L_x_21487:
        /* <DEDUP_REMOVED lines=44> */
.L_x_21486:
[----:B------:R-:W-:Y:S05]  /*9ef0*/  BSYNC B3 ;  /* 0x0000000000037941 */ /* 0x000fea0003800000 */
.L_x_21485:
        /* <DEDUP_REMOVED lines=11> */
.L_x_21481:
[----:B------:R-:W-:Y:S05]  /*9fb0*/  BSYNC B2 ;  /* 0x0000000000027941 */ /* 0x000fea0003800000 */
.L_x_21480:
        /* <DEDUP_REMOVED lines=18> */
.L_x_21492:
[----:B------:R-:W-:-:S07]  /*a0e0*/  MOV R191, R220 ;  /* 0x000000dc00bf7202 */ /* 0x000fce0000000f00 */
.L_x_21493:
[----:B------:R-:W-:Y:S05]  /*a0f0*/  BSYNC B3 ;  /* 0x0000000000037941 */ /* 0x000fea0003800000 */
.L_x_21491:
        /* <DEDUP_REMOVED lines=16> */
.L_x_21497:
[----:B------:R-:W-:Y:S05]  /*a200*/  BSYNC B4 ;  /* 0x0000000000047941 */ /* 0x000fea0003800000 */
.L_x_21496:
        /* <DEDUP_REMOVED lines=44> */
.L_x_21495:
[----:B------:R-:W-:Y:S05]  /*a4d0*/  BSYNC B3 ;  /* 0x0000000000037941 */ /* 0x000fea0003800000 */
.L_x_21494:
        /* <DEDUP_REMOVED lines=12> */
.L_x_21490:
[----:B------:R-:W-:Y:S05]  /*a5a0*/  BSYNC B2 ;  /* 0x0000000000027941 */ /* 0x000fea0003800000 */
.L_x_21489:
        /* <DEDUP_REMOVED lines=26> */
.L_x_21499:
[----:B------:R-:W-:Y:S05]  /*a750*/  BSYNC B2 ;  /* 0x0000000000027941 */ /* 0x000fea0003800000 */
.L_x_21498:
[----:B------:R-:W-:Y:S01]  /*a760*/  IADD3 R240, R240, 0x20, RZ ;  /* 0x00000020f0f07810 */ /* 0x000fe20007ffe0ff */
[----:B------:R-:W-:-:S07]  /*a770*/  VIADD R237, R237, 0x20 ;  /* 0x00000020eded7836 */ /* 0x000fce0000000000 */
.L_x_21425:
[----:B------:R-:W-:Y:S05]  /*a780*/  BSYNC B1 ;  /* 0x0000000000017941 */ /* 0x000fea0003800000 */
.L_x_21424:
        /* <DEDUP_REMOVED lines=32> */
.L_x_21505:
[----:B------:R-:W-:-:S07]  /*a990*/  IMAD.MOV.U32 R198, RZ, RZ, R220 ;  /* 0x000000ffffc67224 */ /* 0x000fce00078e00dc */
.L_x_21506:
[----:B------:R-:W-:Y:S05]  /*a9a0*/  BSYNC B3 ;  /* 0x0000000000037941 */ /* 0x000fea0003800000 */
.L_x_21504:
        /* <DEDUP_REMOVED lines=16> */
.L_x_21510:
[----:B------:R-:W-:Y:S05]  /*aab0*/  BSYNC B4 ;  /* 0x0000000000047941 */ /* 0x000fea0003800000 */
.L_x_21509:
        /* <DEDUP_REMOVED lines=43> */
.L_x_21508:
[----:B------:R-:W-:Y:S05]  /*ad70*/  BSYNC B3 ;  /* 0x0000000000037941 */ /* 0x000fea0003800000 */
.L_x_21507:
        /* <DEDUP_REMOVED lines=11> */
.L_x_21503:
[----:B------:R-:W-:Y:S05]  /*ae30*/  BSYNC B2 ;  /* 0x0000000000027941 */ /* 0x000fea0003800000 */
.L_x_21502:
        /* <DEDUP_REMOVED lines=18> */
.L_x_21514:
[----:B------:R-:W-:-:S07]  /*af60*/  MOV R193, R220 ;  /* 0x000000dc00c17202 */ /* 0x000fce0000000f00 */
.L_x_21515:
[----:B------:R-:W-:Y:S05]  /*af70*/  BSYNC B3 ;  /* 0x0000000000037941 */ /* 0x000fea0003800000 */
.L_x_21513:
        /* <DEDUP_REMOVED lines=16> */
.L_x_21519:
[----:B------:R-:W-:Y:S05]  /*b080*/  BSYNC B4 ;  /* 0x0000000000047941 */ /* 0x000fea0003800000 */
.L_x_21518:
        /* <DEDUP_REMOVED lines=44> */
.L_x_21517:
[----:B------:R-:W-:Y:S05]  /*b350*/  BSYNC B3 ;  /* 0x0000000000037941 */ /* 0x000fea0003800000 */
.L_x_21516:
        /* <DEDUP_REMOVED lines=12> */
.L_x_21512:
[----:B------:R-:W-:Y:S05]  /*b420*/  BSYNC B2 ;  /* 0x0000000000027941 */ /* 0x000fea0003800000 */
.L_x_21511:
        /* <DEDUP_REMOVED lines=18> */
.L_x_21523:
[----:B------:R-:W-:-:S07]  /*b550*/  MOV R218, R220 ;  /* 0x000000dc00da7202 */ /* 0x000fce0000000f00 */
.L_x_21524:
[----:B------:R-:W-:Y:S05]  /*b560*/  BSYNC B3 ;  /* 0x0000000000037941 */ /* 0x000fea0003800000 */
.L_x_21522:
        /* <DEDUP_REMOVED lines=16> */
.L_x_21528:
[----:B------:R-:W-:Y:S05]  /*b670*/  BSYNC B4 ;  /* 0x0000000000047941 */ /* 0x000fea0003800000 */
.L_x_21527:
        /* <DEDUP_REMOVED lines=44> */
.L_x_21526:
[----:B------:R-:W-:Y:S05]  /*b940*/  BSYNC B3 ;  /* 0x0000000000037941 */ /* 0x000fea0003800000 */
.L_x_21525:
        /* <DEDUP_REMOVED lines=11> */
.L_x_21521:
[----:B------:R-:W-:Y:S05]  /*ba00*/  BSYNC B2 ;  /* 0x0000000000027941 */ /* 0x000fea0003800000 */
.L_x_21520:
        /* <DEDUP_REMOVED lines=18> */
.L_x_21532:
[----:B------:R-:W-:-:S07]  /*bb30*/  MOV R195, R220 ;  /* 0x000000dc00c37202 */ /* 0x000fce0000000f00 */
.L_x_21533:
[----:B------:R-:W-:Y:S05]  /*bb40*/  BSYNC B3 ;  /* 0x0000000000037941 */ /* 0x000fea0003800000 */
.L_x_21531:
        /* <DEDUP_REMOVED lines=16> */
.L_x_21537:
[----:B------:R-:W-:Y:S05]  /*bc50*/  BSYNC B4 ;  /* 0x0000000000047941 */ /* 0x000fea0003800000 */
.L_x_21536:
        /* <DEDUP_REMOVED lines=44> */
.L_x_21535:
[----:B------:R-:W-:Y:S05]  /*bf20*/  BSYNC B3 ;  /* 0x0000000000037941 */ /* 0x000fea0003800000 */
.L_x_21534:
        /* <DEDUP_REMOVED lines=12> */
.L_x_21530:
[----:B------:R-:W-:Y:S05]  /*bff0*/  BSYNC B2 ;  /* 0x0000000000027941 */ /* 0x000fea0003800000 */
.L_x_21529:
        /* <DEDUP_REMOVED lines=18> */
.L_x_21541:
[----:B------:R-:W-:-:S07]  /*c120*/  MOV R227, R220 ;  /* 0x000000dc00e37202 */ /* 0x000fce0000000f00 */
.L_x_21542:
[----:B------:R-:W-:Y:S05]  /*c130*/  BSYNC B3 ;  /* 0x0000000000037941 */ /* 0x000fea0003800000 */
.L_x_21540:
        /* <DEDUP_REMOVED lines=16> */
.L_x_21546:
[----:B------:R-:W-:Y:S05]  /*c240*/  BSYNC B4 ;  /* 0x0000000000047941 */ /* 0x000fea0003800000 */
.L_x_21545:
        /* <DEDUP_REMOVED lines=44> */
.L_x_21544:
[----:B------:R-:W-:Y:S05]  /*c510*/  BSYNC B3 ;  /* 0x0000000000037941 */ /* 0x000fea0003800000 */
.L_x_21543:
        /* <DEDUP_REMOVED lines=11> */
.L_x_21539:
[----:B------:R-:W-:Y:S05]  /*c5d0*/  BSYNC B2 ;  /* 0x0000000000027941 */ /* 0x000fea0003800000 */
.L_x_21538:
        /* <DEDUP_REMOVED lines=18> */
.L_x_21550:
[----:B------:R-:W-:-:S07]  /*c700*/  MOV R197, R220 ;  /* 0x000000dc00c57202 */ /* 0x000fce0000000f00 */
.L_x_21551:
[----:B------:R-:W-:Y:S05]  /*c710*/  BSYNC B3 ;  /* 0x0000000000037941 */ /* 0x000fea0003800000 */
.L_x_21549:
        /* <DEDUP_REMOVED lines=16> */
.L_x_21555:
[----:B------:R-:W-:Y:S05]  /*c820*/  BSYNC B4 ;  /* 0x0000000000047941 */ /* 0x000fea0003800000 */
.L_x_21554:
        /* <DEDUP_REMOVED lines=44> */
.L_x_21553:
[----:B------:R-:W-:Y:S05]  /*caf0*/  BSYNC B3 ;  /* 0x0000000000037941 */ /* 0x000fea0003800000 */
.L_x_21552:
        /* <DEDUP_REMOVED lines=12> */
.L_x_21548:
[----:B------:R-:W-:Y:S05]  /*cbc0*/  BSYNC B2 ;  /* 0x0000000000027941 */ /* 0x000fea0003800000 */
.L_x_21547:
        /* <DEDUP_REMOVED lines=18> */
.L_x_21559:
[----:B------:R-:W-:-:S07]  /*ccf0*/  MOV R229, R220 ;  /* 0x000000dc00e57202 */ /* 0x000fce0000000f00 */
.L_x_21560:
[----:B------:R-:W-:Y:S05]  /*cd00*/  BSYNC B3 ;  /* 0x0000000000037941 */ /* 0x000fea0003800000 */
.L_x_21558:
        /* <DEDUP_REMOVED lines=16> */
.L_x_21564:
[----:B------:R-:W-:Y:S05]  /*ce10*/  BSYNC B4 ;  /* 0x0000000000047941 */ /* 0x000fea0003800000 */
.L_x_21563:
        /* <DEDUP_REMOVED lines=44> */
.L_x_21562:
[----:B------:R-:W-:Y:S05]  /*d0e0*/  BSYNC B3 ;  /* 0x0000000000037941 */ /* 0x000fea0003800000 */
.L_x_21561:
        /* <DEDUP_REMOVED lines=11> */
.L_x_21557:
[----:B------:R-:W-:Y:S05]  /*d1a0*/  BSYNC B2 ;  /* 0x0000000000027941 */ /* 0x000fea0003800000 */
.L_x_21556:
        /* <DEDUP_REMOVED lines=18> */
.L_x_21568:
[----:B------:R-:W-:-:S07]  /*d2d0*/  MOV R199, R220 ;  /* 0x000000dc00c77202 */ /* 0x000fce0000000f00 */
.L_x_21569:
[----:B------:R-:W-:Y:S05]  /*d2e0*/  BSYNC B3 ;  /* 0x0000000000037941 */ /* 0x000fea0003800000 */
.L_x_21567:
        /* <DEDUP_REMOVED lines=16> */
.L_x_21573:
[----:B------:R-:W-:Y:S05]  /*d3f0*/  BSYNC B4 ;  /* 0x0000000000047941 */ /* 0x000fea0003800000 */
.L_x_21572:
        /* <DEDUP_REMOVED lines=44> */
.L_x_21571:
[----:B------:R-:W-:Y:S05]  /*d6c0*/  BSYNC B3 ;  /* 0x0000000000037941 */ /* 0x000fea0003800000 */
.L_x_21570:
        /* <DEDUP_REMOVED lines=12> */
.L_x_21566:
[----:B------:R-:W-:Y:S05]  /*d790*/  BSYNC B2 ;  /* 0x0000000000027941 */ /* 0x000fea0003800000 */
.L_x_21565:
        /* <DEDUP_REMOVED lines=26> */
.L_x_21575:
[----:B------:R-:W-:Y:S05]  /*d940*/  BSYNC B2 ;  /* 0x0000000000027941 */ /* 0x000fea0003800000 */
.L_x_21574:
[----:B------:R-:W-:Y:S01]  /*d950*/  IADD3 R240, R240, 0x20, RZ ;  /* 0x00000020f0f07810 */ /* 0x000fe20007ffe0ff */
[----:B------:R-:W-:-:S07]  /*d960*/  VIADD R237, R237, 0x20 ;  /* 0x00000020eded7836 */ /* 0x000fce0000000000 */
.L_x_21501:
[----:B------:R-:W-:Y:S05]  /*d970*/  BSYNC B1 ;  /* 0x0000000000017941 */ /* 0x000fea0003800000 */
.L_x_21500:
        /* <DEDUP_REMOVED lines=32> */
.L_x_21581:
[----:B------:R-:W-:-:S07]  /*db80*/  IMAD.MOV.U32 R206, RZ, RZ, R220 ;  /* 0x000000ffffce7224 */ /* 0x000fce00078e00dc */
.L_x_21582:
[----:B------:R-:W-:Y:S05]  /*db90*/  BSYNC B3 ;  /* 0x0000000000037941 */ /* 0x000fea0003800000 */
.L_x_21580:
        /* <DEDUP_REMOVED lines=16> */
.L_x_21586:
[----:B------:R-:W-:Y:S05]  /*dca0*/  BSYNC B4 ;  /* 0x0000000000047941 */ /* 0x000fea0003800000 */
.L_x_21585:
        /* <DEDUP_REMOVED lines=43> */
.L_x_21584:
[----:B------:R-:W-:Y:S05]  /*df60*/  BSYNC B3 ;  /* 0x0000000000037941 */ /* 0x000fea0003800000 */
.L_x_21583:
        /* <DEDUP_REMOVED lines=11> */
.L_x_21579:
[----:B------:R-:W-:Y:S05]  /*e020*/  BSYNC B2 ;  /* 0x0000000000027941 */ /* 0x000fea0003800000 */
.L_x_21578:
        /* <DEDUP_REMOVED lines=18> */
.L_x_21590:
[----:B------:R-:W-:-:S07]  /*e150*/  MOV R201, R220 ;  /* 0x000000dc00c97202 */ /* 0x000fce0000000f00 */
.L_x_21591:
[----:B------:R-:W-:Y:S05]  /*e160*/  BSYNC B3 ;  /* 0x0000000000037941 */ /* 0x000fea0003800000 */
.L_x_21589:
        /* <DEDUP_REMOVED lines=16> */
.L_x_21595:
[----:B------:R-:W-:Y:S05]  /*e270*/  BSYNC B4 ;  /* 0x0000000000047941 */ /* 0x000fea0003800000 */
.L_x_21594:
        /* <DEDUP_REMOVED lines=44> */
.L_x_21593:
[----:B------:R-:W-:Y:S05]  /*e540*/  BSYNC B3 ;  /* 0x0000000000037941 */ /* 0x000fea0003800000 */
.L_x_21592:
        /* <DEDUP_REMOVED lines=12> */
.L_x_21588:
[----:B------:R-:W-:Y:S05]  /*e610*/  BSYNC B2 ;  /* 0x0000000000027941 */ /* 0x000fea0003800000 */
.L_x_21587:
        /* <DEDUP_REMOVED lines=18> */
.L_x_21599:
[----:B------:R-:W-:-:S07]  /*e740*/  MOV R218, R220 ;  /* 0x000000dc00da7202 */ /* 0x000fce0000000f00 */
.L_x_21600:
[----:B------:R-:W-:Y:S05]  /*e750*/  BSYNC B3 ;  /* 0x0000000000037941 */ /* 0x000fea0003800000 */
.L_x_21598:
        /* <DEDUP_REMOVED lines=16> */
.L_x_21604:
[----:B------:R-:W-:Y:S05]  /*e860*/  BSYNC B4 ;  /* 0x0000000000047941 */ /* 0x000fea0003800000 */
.L_x_21603:
        /* <DEDUP_REMOVED lines=44> */
.L_x_21602:
[----:B------:R-:W-:Y:S05]  /*eb30*/  BSYNC B3 ;  /* 0x0000000000037941 */ /* 0x000fea0003800000 */
.L_x_21601:
        /* <DEDUP_REMOVED lines=11> */
.L_x_21597:
[----:B------:R-:W-:Y:S05]  /*ebf0*/  BSYNC B2 ;  /* 0x0000000000027941 */ /* 0x000fea0003800000 */
.L_x_21596:
        /* <DEDUP_REMOVED lines=18> */
.L_x_21608:
[----:B------:R-:W-:-:S07]  /*ed20*/  MOV R203, R220 ;  /* 0x000000dc00cb7202 */ /* 0x000fce0000000f00 */
.L_x_21609:
[----:B------:R-:W-:Y:S05]  /*ed30*/  BSYNC B3 ;  /* 0x0000000000037941 */ /* 0x000fea0003800000 */
.L_x_21607:
        /* <DEDUP_REMOVED lines=16> */
.L_x_21613:
[----:B------:R-:W-:Y:S05]  /*ee40*/  BSYNC B4 ;  /* 0x0000000000047941 */ /* 0x000fea0003800000 */
.L_x_21612:
        /* <DEDUP_REMOVED lines=44> */
.L_x_21611:
[----:B------:R-:W-:Y:S05]  /*f110*/  BSYNC B3 ;  /* 0x0000000000037941 */ /* 0x000fea0003800000 */
.L_x_21610:
        /* <DEDUP_REMOVED lines=12> */
.L_x_21606:
[----:B------:R-:W-:Y:S05]  /*f1e0*/  BSYNC B2 ;  /* 0x0000000000027941 */ /* 0x000fea0003800000 */
.L_x_21605:
        /* <DEDUP_REMOVED lines=18> */
.L_x_21617:
[----:B------:R-:W-:-:S07]  /*f310*/  MOV R227, R220 ;  /* 0x000000dc00e37202 */ /* 0x000fce0000000f00 */
.L_x_21618:
[----:B------:R-:W-:Y:S05]  /*f320*/  BSYNC B3 ;  /* 0x0000000000037941 */ /* 0x000fea0003800000 */
.L_x_21616:
        /* <DEDUP_REMOVED lines=16> */
.L_x_21622:
[----:B------:R-:W-:Y:S05]  /*f430*/  BSYNC B4 ;  /* 0x0000000000047941 */ /* 0x000fea0003800000 */
.L_x_21621:
        /* <DEDUP_REMOVED lines=44> */
.L_x_21620:
[----:B------:R-:W-:Y:S05]  /*f700*/  BSYNC B3 ;  /* 0x0000000000037941 */ /* 0x000fea0003800000 */
.L_x_21619:
        /* <DEDUP_REMOVED lines=11> */
.L_x_21615:
[----:B------:R-:W-:Y:S05]  /*f7c0*/  BSYNC B2 ;  /* 0x0000000000027941 */ /* 0x000fea0003800000 */
.L_x_21614:
        /* <DEDUP_REMOVED lines=18> */
.L_x_21626:
[----:B------:R-:W-:-:S07]  /*f8f0*/  MOV R205, R220 ;  /* 0x000000dc00cd7202 */ /* 0x000fce0000000f00 */
.L_x_21627:
[----:B------:R-:W-:Y:S05]  /*f900*/  BSYNC B3 ;  /* 0x0000000000037941 */ /* 0x000fea0003800000 */
.L_x_21625:
        /* <DEDUP_REMOVED lines=16> */
.L_x_21631:
[----:B------:R-:W-:Y:S05]  /*fa10*/  BSYNC B4 ;  /* 0x0000000000047941 */ /* 0x000fea0003800000 */
.L_x_21630:
        /* <DEDUP_REMOVED lines=44> */
.L_x_21629:
[----:B------:R-:W-:Y:S05]  /*fce0*/  BSYNC B3 ;  /* 0x0000000000037941 */ /* 0x000fea0003800000 */
.L_x_21628:
        /* <DEDUP_REMOVED lines=12> */
.L_x_21624:
[----:B------:R-:W-:Y:S05]  /*fdb0*/  BSYNC B2 ;  /* 0x0000000000027941 */ /* 0x000fea0003800000 */
.L_x_21623:
        /* <DEDUP_REMOVED lines=18> */
.L_x_21635:
[----:B------:R-:W-:-:S07]  /*fee0*/  MOV R229, R220 ;  /* 0x000000dc00e57202 */ /* 0x000fce0000000f00 */
.L_x_21636:
[----:B------:R-:W-:Y:S05]  /*fef0*/  BSYNC B3 ;  /* 0x0000000000037941 */ /* 0x000fea0003800000 */
.L_x_21634:
        /* <DEDUP_REMOVED lines=16> */
.L_x_21640:
[----:B------:R-:W-:Y:S05]  /*10000*/  BSYNC B4 ;  /* 0x0000000000047941 */ /* 0x000fea0003800000 */
.L_x_21639:
        /* <DEDUP_REMOVED lines=44> */
.L_x_21638:
[----:B------:R-:W-:Y:S05]  /*102d0*/  BSYNC B3 ;  /* 0x0000000000037941 */ /* 0x000fea0003800000 */
.L_x_21637:
        /* <DEDUP_REMOVED lines=11> */
.L_x_21633:
[----:B------:R-:W-:Y:S05]  /*10390*/  BSYNC B2 ;  /* 0x0000000000027941 */ /* 0x000fea0003800000 */
.L_x_21632:
        /* <DEDUP_REMOVED lines=18> */
.L_x_21644:
[----:B------:R-:W-:-:S07]  /*104c0*/  MOV R207, R220 ;  /* 0x000000dc00cf7202 */ /* 0x000fce0000000f00 */
.L_x_21645:
[----:B------:R-:W-:Y:S05]  /*104d0*/  BSYNC B3 ;  /* 0x0000000000037941 */ /* 0x000fea0003800000 */
.L_x_21643:
        /* <DEDUP_REMOVED lines=16> */
.L_x_21649:
[----:B------:R-:W-:Y:S05]  /*105e0*/  BSYNC B4 ;  /* 0x0000000000047941 */ /* 0x000fea0003800000 */
.L_x_21648:
        /* <DEDUP_REMOVED lines=44> */
.L_x_21647:
[----:B------:R-:W-:Y:S05]  /*108b0*/  BSYNC B3 ;  /* 0x0000000000037941 */ /* 0x000fea0003800000 */
.L_x_21646:
        /* <DEDUP_REMOVED lines=12> */
.L_x_21642:
[----:B------:R-:W-:Y:S05]  /*10980*/  BSYNC B2 ;  /* 0x0000000000027941 */ /* 0x000fea0003800000 */
.L_x_21641:
        /* <DEDUP_REMOVED lines=26> */
.L_x_21651:
[----:B------:R-:W-:Y:S05]  /*10b30*/  BSYNC B2 ;  /* 0x0000000000027941 */ /* 0x000fea0003800000 */
.L_x_21650:
[----:B------:R-:W-:Y:S01]  /*10b40*/  IADD3 R240, R240, 0x20, RZ ;  /* 0x00000020f0f07810 */ /* 0x000fe20007ffe0ff */
[----:B------:R-:W-:-:S07]  /*10b50*/  VIADD R237, R237, 0x20 ;  /* 0x00000020eded7836 */ /* 0x000fce0000000000 */
.L_x_21577:
[----:B------:R-:W-:Y:S05]  /*10b60*/  BSYNC B1 ;  /* 0x0000000000017941 */ /* 0x000fea0003800000 */
.L_x_21576:
        /* <DEDUP_REMOVED lines=32> */
.L_x_21657:
[----:B------:R-:W-:-:S07]  /*10d70*/  IMAD.MOV.U32 R214, RZ, RZ, R220 ;  /* 0x000000ffffd67224 */ /* 0x000fce00078e00dc */
.L_x_21658:
[----:B------:R-:W-:Y:S05]  /*10d80*/  BSYNC B3 ;  /* 0x0000000000037941 */ /* 0x000fea0003800000 */
.L_x_21656:
        /* <DEDUP_REMOVED lines=16> */
.L_x_21662:
[----:B------:R-:W-:Y:S05]  /*10e90*/  BSYNC B4 ;  /* 0x0000000000047941 */ /* 0x000fea0003800000 */
.L_x_21661:
        /* <DEDUP_REMOVED lines=43> */
.L_x_21660:
[----:B------:R-:W-:Y:S05]  /*11150*/  BSYNC B3 ;  /* 0x0000000000037941 */ /* 0x000fea0003800000 */
.L_x_21659:
        /* <DEDUP_REMOVED lines=11> */
.L_x_21655:
[----:B------:R-:W-:Y:S05]  /*11210*/  BSYNC B2 ;  /* 0x0000000000027941 */ /* 0x000fea0003800000 */
.L_x_21654:
        /* <DEDUP_REMOVED lines=18> */
.L_x_21666:
[----:B------:R-:W-:-:S07]  /*11340*/  MOV R209, R220 ;  /* 0x000000dc00d17202 */ /* 0x000fce0000000f00 */
.L_x_21667:
[----:B------:R-:W-:Y:S05]  /*11350*/  BSYNC B3 ;  /* 0x0000000000037941 */ /* 0x000fea0003800000 */
.L_x_21665:
        /* <DEDUP_REMOVED lines=16> */
.L_x_21671:
[----:B------:R-:W-:Y:S05]  /*11460*/  BSYNC B4 ;  /* 0x0000000000047941 */ /* 0x000fea0003800000 */
.L_x_21670:
        /* <DEDUP_REMOVED lines=44> */
.L_x_21669:
[----:B------:R-:W-:Y:S05]  /*11730*/  BSYNC B3 ;  /* 0x0000000000037941 */ /* 0x000fea0003800000 */
.L_x_21668:
        /* <DEDUP_REMOVED lines=12> */
.L_x_21664:
[----:B------:R-:W-:Y:S05]  /*11800*/  BSYNC B2 ;  /* 0x0000000000027941 */ /* 0x000fea0003800000 */
.L_x_21663:
        /* <DEDUP_REMOVED lines=18> */
.L_x_21675:
[----:B------:R-:W-:-:S07]  /*11930*/  MOV R218, R220 ;  /* 0x000000dc00da7202 */ /* 0x000fce0000000f00 */
.L_x_21676:
[----:B------:R-:W-:Y:S05]  /*11940*/  BSYNC B3 ;  /* 0x0000000000037941 */ /* 0x000fea0003800000 */
.L_x_21674:
        /* <DEDUP_REMOVED lines=16> */
.L_x_21680:
[----:B------:R-:W-:Y:S05]  /*11a50*/  BSYNC B4 ;  /* 0x0000000000047941 */ /* 0x000fea0003800000 */
.L_x_21679:
        /* <DEDUP_REMOVED lines=44> */
.L_x_21678:
[----:B------:R-:W-:Y:S05]  /*11d20*/  BSYNC B3 ;  /* 0x0000000000037941 */ /* 0x000fea0003800000 */
.L_x_21677:
        /* <DEDUP_REMOVED lines=11> */
.L_x_21673:
[----:B------:R-:W-:Y:S05]  /*11de0*/  BSYNC B2 ;  /* 0x0000000000027941 */ /* 0x000fea0003800000 */
.L_x_21672:
        /* <DEDUP_REMOVED lines=18> */
.L_x_21684:
[----:B------:R-:W-:-:S07]  /*11f10*/  MOV R211, R220 ;  /* 0x000000dc00d37202 */ /* 0x000fce0000000f00 */
.L_x_21685:
[----:B------:R-:W-:Y:S05]  /*11f20*/  BSYNC B3 ;  /* 0x0000000000037941 */ /* 0x000fea0003800000 */
.L_x_21683:
        /* <DEDUP_REMOVED lines=16> */
.L_x_21689:
[----:B------:R-:W-:Y:S05]  /*12030*/  BSYNC B4 ;  /* 0x0000000000047941 */ /* 0x000fea0003800000 */
.L_x_21688:
        /* <DEDUP_REMOVED lines=44> */
.L_x_21687:
[----:B------:R-:W-:Y:S05]  /*12300*/  BSYNC B3 ;  /* 0x0000000000037941 */ /* 0x000fea0003800000 */
.L_x_21686:
        /* <DEDUP_REMOVED lines=12> */
.L_x_21682:
[----:B------:R-:W-:Y:S05]  /*123d0*/  BSYNC B2 ;  /* 0x0000000000027941 */ /* 0x000fea0003800000 */
.L_x_21681:
        /* <DEDUP_REMOVED lines=18> */
.L_x_21693:
[----:B------:R-:W-:-:S07]  /*12500*/  MOV R227, R220 ;  /* 0x000000dc00e37202 */ /* 0x000fce0000000f00 */
.L_x_21694:
[----:B------:R-:W-:Y:S05]  /*12510*/  BSYNC B3 ;  /* 0x0000000000037941 */ /* 0x000fea0003800000 */
.L_x_21692:
        /* <DEDUP_REMOVED lines=16> */
.L_x_21698:
[----:B------:R-:W-:Y:S05]  /*12620*/  BSYNC B4 ;  /* 0x0000000000047941 */ /* 0x000fea0003800000 */
.L_x_21697:
        /* <DEDUP_REMOVED lines=44> */
.L_x_21696:
[----:B------:R-:W-:Y:S05]  /*128f0*/  BSYNC B3 ;  /* 0x0000000000037941 */ /* 0x000fea0003800000 */
.L_x_21695:
        /* <DEDUP_REMOVED lines=11> */
.L_x_21691:
[----:B------:R-:W-:Y:S05]  /*129b0*/  BSYNC B2 ;  /* 0x0000000000027941 */ /* 0x000fea0003800000 */
.L_x_21690:
        /* <DEDUP_REMOVED lines=18> */
.L_x_21702:
[----:B------:R-:W-:-:S07]  /*12ae0*/  MOV R213, R220 ;  /* 0x000000dc00d57202 */ /* 0x000fce0000000f00 */
.L_x_21703:
[----:B------:R-:W-:Y:S05]  /*12af0*/  BSYNC B3 ;  /* 0x0000000000037941 */ /* 0x000fea0003800000 */
.L_x_21701:
        /* <DEDUP_REMOVED lines=16> */
.L_x_21707:
[----:B------:R-:W-:Y:S05]  /*12c00*/  BSYNC B4 ;  /* 0x0000000000047941 */ /* 0x000fea0003800000 */
.L_x_21706:
        /* <DEDUP_REMOVED lines=44> */
.L_x_21705:
[----:B------:R-:W-:Y:S05]  /*12ed0*/  BSYNC B3 ;  /* 0x0000000000037941 */ /* 0x000fea0003800000 */
.L_x_21704:
        /* <DEDUP_REMOVED lines=12> */
.L_x_21700:
[----:B------:R-:W-:Y:S05]  /*12fa0*/  BSYNC B2 ;  /* 0x0000000000027941 */ /* 0x000fea0003800000 */
.L_x_21699:
        /* <DEDUP_REMOVED lines=18> */
.L_x_21711:
[----:B------:R-:W-:-:S07]  /*130d0*/  MOV R229, R220 ;  /* 0x000000dc00e57202 */ /* 0x000fce0000000f00 */
.L_x_21712:
[----:B------:R-:W-:Y:S05]  /*130e0*/  BSYNC B3 ;  /* 0x0000000000037941 */ /* 0x000fea0003800000 */
.L_x_21710:
        /* <DEDUP_REMOVED lines=16> */
.L_x_21716:
[----:B------:R-:W-:Y:S05]  /*131f0*/  BSYNC B4 ;  /* 0x0000000000047941 */ /* 0x000fea0003800000 */
.L_x_21715:
        /* <DEDUP_REMOVED lines=44> */
.L_x_21714:
[----:B------:R-:W-:Y:S05]  /*134c0*/  BSYNC B3 ;  /* 0x0000000000037941 */ /* 0x000fea0003800000 */
.L_x_21713:
        /* <DEDUP_REMOVED lines=11> */
.L_x_21709:
[----:B------:R-:W-:Y:S05]  /*13580*/  BSYNC B2 ;  /* 0x0000000000027941 */ /* 0x000fea0003800000 */
.L_x_21708:
        /* <DEDUP_REMOVED lines=18> */
.L_x_21720:
[----:B------:R-:W-:-:S07]  /*136b0*/  MOV R215, R220 ;  /* 0x000000dc00d77202 */ /* 0x000fce0000000f00 */
.L_x_21721:
[----:B------:R-:W-:Y:S05]  /*136c0*/  BSYNC B3 ;  /* 0x0000000000037941 */ /* 0x000fea0003800000 */
.L_x_21719:
        /* <DEDUP_REMOVED lines=16> */
.L_x_21725:
[----:B------:R-:W-:Y:S05]  /*137d0*/  BSYNC B4 ;  /* 0x0000000000047941 */ /* 0x000fea0003800000 */
.L_x_21724:
        /* <DEDUP_REMOVED lines=44> */
.L_x_21723:
[----:B------:R-:W-:Y:S05]  /*13aa0*/  BSYNC B3 ;  /* 0x0000000000037941 */ /* 0x000fea0003800000 */
.L_x_21722:
        /* <DEDUP_REMOVED lines=12> */
.L_x_21718:
[----:B------:R-:W-:Y:S05]  /*13b70*/  BSYNC B2 ;  /* 0x0000000000027941 */ /* 0x000fea0003800000 */
.L_x_21717:
        /* <DEDUP_REMOVED lines=25> */
.L_x_21653:
[----:B------:R-:W-:Y:S05]  /*13d10*/  BSYNC B1 ;  /* 0x0000000000017941 */ /* 0x000fea0003800000 */
.L_x_21652:
        /* <DEDUP_REMOVED lines=177> */
.L_x_21751:
        /* <DEDUP_REMOVED lines=19> */
[----:B------:R-:W-:Y:S01]  /*14960*/  IADD3 R231, R231, -0x1, RZ ;  /* 0xffffffffe7e77810 */ /* 0x000fe20007ffe0ff */
[----:B------:R-:W-:Y:S01]  /*14970*/  BSSY B2, `(.L_x_21729) ;  /* 0x0000029000027945 */ /* 0x000fe20003800000 */
[----:B------:R-:W-:Y:S02]  /*14980*/  PLOP3.LUT P0, PT, PT, PT, UP0, 0x40, 0x0 ;  /* 0x000000000000781c */ /* 0x000fe40003f0e808 */
[----:B------:R-:W-:Y:S01]  /*14990*/  LOP3.LUT R5, R0, 0x1f, RZ, 0xc0, !PT ;  /* 0x0000001f00057812 */ /* 0x000fe200078ec0ff */
[----:B------:R-:W-:Y:S01]  /*149a0*/  IMAD R231, R231, R234, RZ ;  /* 0x000000eae7e77224 */ /* 0x000fe200078e02ff */
[----:B--2---:R-:W-:-:S04]  /*149b0*/  FSEL R233, R233, RZ, P0 ;  /* 0x000000ffe9e97208 */ /* 0x004fc80000000000 */
[----:B------:R-:W-:-:S04]  /*149c0*/  SHF.R.S32.HI R216, RZ, 0x1f, R231 ;  /* 0x0000001fffd87819 */ /* 0x000fc800000114e7 */
[----:B------:R-:W-:-:S04]  /*149d0*/  LEA.HI R216, R216, R231, RZ, 0x3 ;  /* 0x000000e7d8d87211 */ /* 0x000fc800078f18ff */
[----:B------:R-:W-:Y:S01]  /*149e0*/  LEA.HI.SX32 R231, R216, R5, 0x1d ;  /* 0x00000005d8e77211 */ /* 0x000fe200078feaff */
[----:B------:R-:W-:Y:S06]  /*149f0*/  @!P5 BRA `(.L_x_21730) ;  /* 0x000000000080d947 */ /* 0x000fec0003800000 */
[--C-:B------:R-:W-:Y:S01]  /*14a00*/  FADD.FTZ R217, R160, -R233.reuse ;  /* 0x800000e9a0d97221 */ /* 0x100fe20000010000 */
[--C-:B------:R-:W-:Y:S01]  /*14a10*/  FADD.FTZ R219, R161, -R233.reuse ;  /* 0x800000e9a1db7221 */ /* 0x100fe20000010000 */
[----:B------:R-:W1:Y:S01]  /*14a20*/  LDC.64 R234, c[0x0][0x2b8] ;  /* 0x0000ae00ffea7b82 */ /* 0x000e620000000a00 */
[--C-:B------:R-:W-:Y:S01]  /*14a30*/  FADD.FTZ R237, R163, -R233.reuse ;  /* 0x800000e9a3ed7221 */ /* 0x100fe20000010000 */
[C---:B------:R-:W-:Y:S01]  /*14a40*/  FMUL.FTZ R217, R232.reuse, R217 ;  /* 0x000000d9e8d97220 */ /* 0x040fe20000410000 */
[----:B------:R-:W-:Y:S01]  /*14a50*/  FMUL.FTZ R218, R232, R219 ;  /* 0x000000dbe8da7220 */ /* 0x000fe20000410000 */
[--C-:B------:R-:W-:Y:S01]  /*14a60*/  FADD.FTZ R219, R162, -R233.reuse ;  /* 0x800000e9a2db7221 */ /* 0x100fe20000010000 */
[----:B------:R-:W-:Y:S01]  /*14a70*/  FADD.FTZ R239, R174, -R233 ;  /* 0x800000e9aeef7221 */ /* 0x000fe20000010000 */
[----:B------:R-:W-:Y:S01]  /*14a80*/  FFMA.FTZ R216, R20, R217, R12 ;  /* 0x000000d914d87223 */ /* 0x000fe2000001000c */
[----:B------:R-:W-:Y:S01]  /*14a90*/  FFMA.FTZ R217, R21, R218, R13 ;  /* 0x000000da15d97223 */ /* 0x000fe2000001000d */
[C---:B------:R-:W-:Y:S01]  /*14aa0*/  FMUL.FTZ R218, R232.reuse, R237 ;  /* 0x000000ede8da7220 */ /* 0x040fe20000410000 */
[--C-:B------:R-:W-:Y:S01]  /*14ab0*/  FADD.FTZ R241, R175, -R233.reuse ;  /* 0x800000e9aff17221 */ /* 0x100fe20000010000 */
[C---:B------:R-:W-:Y:S01]  /*14ac0*/  FMUL.FTZ R219, R232.reuse, R219 ;  /* 0x000000dbe8db7220 */ /* 0x040fe20000410000 */
[----:B------:R-:W-:Y:S01]  /*14ad0*/  FMUL.FTZ R239, R232, R239 ;  /* 0x000000efe8ef7220 */ /* 0x000fe20000410000 */
[----:B------:R-:W-:Y:S01]  /*14ae0*/  F2FP.BF16.F32.PACK_AB R216, R217, R216 ;  /* 0x000000d8d9d8723e */ /* 0x000fe200000010ff */
[----:B------:R-:W-:Y:S01]  /*14af0*/  FADD.FTZ R217, R172, -R233 ;  /* 0x800000e9acd97221 */ /* 0x000fe20000010000 */
[----:B0-----:R-:W-:Y:S01]  /*14b00*/  FMUL.FTZ R238, R232, R241 ;  /* 0x000000f1e8ee7220 */ /* 0x001fe20000410000 */
[----:B------:R-:W-:-:S02]  /*14b10*/  FFMA.FTZ R218, R23, R218, R15 ;  /* 0x000000da17da7223 */ /* 0x000fc4000001000f */
[----:B------:R-:W-:Y:S01]  /*14b20*/  FMUL.FTZ R237, R232, R217 ;  /* 0x000000d9e8ed7220 */ /* 0x000fe20000410000 */
[----:B------:R-:W-:Y:S01]  /*14b30*/  FADD.FTZ R217, R173, -R233 ;  /* 0x800000e9add97221 */ /* 0x000fe20000010000 */
[----:B------:R-:W-:Y:S02]  /*14b40*/  FFMA.FTZ R238, R27, R238, R19 ;  /* 0x000000ee1bee7223 */ /* 0x000fe40000010013 */
[----:B------:R-:W-:Y:S01]  /*14b50*/  FFMA.FTZ R237, R24, R237, R16 ;  /* 0x000000ed18ed7223 */ /* 0x000fe20000010010 */
[----:B------:R-:W-:Y:S01]  /*14b60*/  FMUL.FTZ R236, R232, R217 ;  /* 0x000000d9e8ec7220 */ /* 0x000fe20000410000 */
[----:B------:R-:W-:Y:S01]  /*14b70*/  FFMA.FTZ R217, R22, R219, R14 ;  /* 0x000000db16d97223 */ /* 0x000fe2000001000e */
[----:B------:R-:W-:Y:S01]  /*14b80*/  FFMA.FTZ R219, R26, R239, R18 ;  /* 0x000000ef1adb7223 */ /* 0x000fe20000010012 */
[----:B-1----:R-:W-:-:S04]  /*14b90*/  IMAD.WIDE.U32 R234, R231, 0x10, R234 ;  /* 0x00000010e7ea7825 */ /* 0x002fc800078e00ea */
[----:B------:R-:W-:Y:S01]  /*14ba0*/  FFMA.FTZ R236, R25, R236, R17 ;  /* 0x000000ec19ec7223 */ /* 0x000fe20000010011 */
[----:B------:R-:W-:Y:S01]  /*14bb0*/  F2FP.BF16.F32.PACK_AB R217, R218, R217 ;  /* 0x000000d9dad9723e */ /* 0x000fe200000010ff */
[----:B------:R-:W-:Y:S01]  /*14bc0*/  VIADD R231, R231, 0x20 ;  /* 0x00000020e7e77836 */ /* 0x000fe20000000000 */
[----:B------:R-:W-:Y:S02]  /*14bd0*/  F2FP.BF16.F32.PACK_AB R219, R238, R219 ;  /* 0x000000dbeedb723e */ /* 0x000fe400000010ff */
[----:B------:R-:W-:-:S05]  /*14be0*/  F2FP.BF16.F32.PACK_AB R218, R236, R237 ;  /* 0x000000edecda723e */ /* 0x000fca00000010ff */
[----:B------:R1:W-:Y:S02]  /*14bf0*/  STG.E.128 desc[UR6][R234.64], R216 ;  /* 0x000000d8ea007986 */ /* 0x0003e4000c101d06 */
.L_x_21730:
[----:B------:R-:W-:Y:S05]  /*14c00*/  BSYNC B2 ;  /* 0x0000000000027941 */ /* 0x000fea0003800000 */
.L_x_21729:
[----:B------:R-:W-:Y:S01]  /*14c10*/  LOP3.LUT P0, RZ, R8, 0x20, RZ, 0xc0, !PT ;  /* 0x0000002008ff7812 */ /* 0x000fe2000780c0ff */
[----:B------:R-:W-:-:S12]  /*14c20*/  BSSY B2, `(.L_x_21731) ;  /* 0x0000022000027945 */ /* 0x000fd80003800000 */
[----:B------:R-:W-:Y:S05]  /*14c30*/  @!P0 BRA `(.L_x_21732) ;  /* 0x0000000000808947 */ /* 0x000fea0003800000 */
[--C-:B-1----:R-:W-:Y:S01]  /*14c40*/  FADD.FTZ R217, R176, -R233.reuse ;  /* 0x800000e9b0d97221 */ /* 0x102fe20000010000 */
        /* <DEDUP_REMOVED lines=26> */
[----:B------:R-:W-:Y:S02]  /*14df0*/  IADD3 R231, R231, 0x20, RZ ;  /* 0x00000020e7e77810 */ /* 0x000fe40007ffe0ff */
[----:B------:R-:W-:Y:S02]  /*14e00*/  F2FP.BF16.F32.PACK_AB R217, R218, R217 ;  /* 0x000000d9dad9723e */ /* 0x000fe400000010ff */
[----:B------:R-:W-:Y:S02]  /*14e10*/  F2FP.BF16.F32.PACK_AB R218, R236, R237 ;  /* 0x000000edecda723e */ /* 0x000fe400000010ff */
[----:B------:R-:W-:-:S05]  /*14e20*/  F2FP.BF16.F32.PACK_AB R219, R238, R219 ;  /* 0x000000dbeedb723e */ /* 0x000fca00000010ff */
[----:B------:R2:W-:Y:S02]  /*14e30*/  STG.E.128 desc[UR6][R234.64], R216 ;  /* 0x000000d8ea007986 */ /* 0x0005e4000c101d06 */
.L_x_21732:
[----:B------:R-:W-:Y:S05]  /*14e40*/  BSYNC B2 ;  /* 0x0000000000027941 */ /* 0x000fea0003800000 */
.L_x_21731:
[----:B------:R-:W-:Y:S01]  /*14e50*/  LOP3.LUT P0, RZ, R8, 0x10, RZ, 0xc0, !PT ;  /* 0x0000001008ff7812 */ /* 0x000fe2000780c0ff */
[----:B------:R-:W-:-:S12]  /*14e60*/  BSSY B2, `(.L_x_21733) ;  /* 0x0000022000027945 */ /* 0x000fd80003800000 */
[----:B------:R-:W-:Y:S05]  /*14e70*/  @!P0 BRA `(.L_x_21734) ;  /* 0x0000000000808947 */ /* 0x000fea0003800000 */
[--C-:B-12---:R-:W-:Y:S01]  /*14e80*/  FADD.FTZ R217, R184, -R233.reuse ;  /* 0x800000e9b8d97221 */ /* 0x106fe20000010000 */
        /* <DEDUP_REMOVED lines=31> */
.L_x_21734:
[----:B------:R-:W-:Y:S05]  /*15080*/  BSYNC B2 ;  /* 0x0000000000027941 */ /* 0x000fea0003800000 */
.L_x_21733:
[----:B------:R-:W-:Y:S01]  /*15090*/  LOP3.LUT P0, RZ, R8, 0x8, RZ, 0xc0, !PT ;  /* 0x0000000808ff7812 */ /* 0x000fe2000780c0ff */
[----:B------:R-:W-:-:S12]  /*150a0*/  BSSY B2, `(.L_x_21735) ;  /* 0x0000022000027945 */ /* 0x000fd80003800000 */
[----:B------:R-:W-:Y:S05]  /*150b0*/  @!P0 BRA `(.L_x_21736) ;  /* 0x0000000000808947 */ /* 0x000fea0003800000 */
[--C-:B-123--:R-:W-:Y:S01]  /*150c0*/  FADD.FTZ R217, R192, -R233.reuse ;  /* 0x800000e9c0d97221 */ /* 0x10efe20000010000 */
        /* <DEDUP_REMOVED lines=31> */
.L_x_21736:
[----:B------:R-:W-:Y:S05]  /*152c0*/  BSYNC B2 ;  /* 0x0000000000027941 */ /* 0x000fea0003800000 */
.L_x_21735:
[----:B------:R-:W-:Y:S01]  /*152d0*/  LOP3.LUT P0, RZ, R8, 0x4, RZ, 0xc0, !PT ;  /* 0x0000000408ff7812 */ /* 0x000fe2000780c0ff */
[----:B------:R-:W-:-:S12]  /*152e0*/  BSSY B2, `(.L_x_21737) ;  /* 0x0000022000027945 */ /* 0x000fd80003800000 */
[----:B------:R-:W-:Y:S05]  /*152f0*/  @!P0 BRA `(.L_x_21738) ;  /* 0x0000000000808947 */ /* 0x000fea0003800000 */
[--C-:B-1234-:R-:W-:Y:S01]  /*15300*/  FADD.FTZ R217, R200, -R233.reuse ;  /* 0x800000e9c8d97221 */ /* 0x11efe20000010000 */
        /* <DEDUP_REMOVED lines=31> */
.L_x_21738:
[----:B------:R-:W-:Y:S05]  /*15500*/  BSYNC B2 ;  /* 0x0000000000027941 */ /* 0x000fea0003800000 */
.L_x_21737:
[----:B------:R-:W-:-:S13]  /*15510*/  LOP3.LUT P0, RZ, R8, 0x2, RZ, 0xc0, !PT ;  /* 0x0000000208ff7812 */ /* 0x000fda000780c0ff */
[----:B------:R-:W-:Y:S05]  /*15520*/  @!P0 BRA `(.L_x_21728) ;  /* 0x00000000007c8947 */ /* 0x000fea0003800000 */
[----:B01234-:R-:W0:Y:S01]  /*15530*/  LDC.64 R216, c[0x0][0x2b8] ;  /* 0x0000ae00ffd87b82 */ /* 0x01fe220000000a00 */
[--C-:B------:R-:W-:Y:S01]  /*15540*/  FADD.FTZ R245, R214, -R233.reuse ;  /* 0x800000e9d6f57221 */ /* 0x100fe20000010000 */
        /* <DEDUP_REMOVED lines=23> */
[----:B------:R-:W-:Y:S01]  /*156c0*/  FFMA.FTZ R235, R141, R236, R133 ;  /* 0x000000ec8deb7223 */ /* 0x000fe20000010085 */
[----:B0-----:R-:W-:Y:S01]  /*156d0*/  IMAD.WIDE.U32 R232, R231, 0x10, R216 ;  /* 0x00000010e7e87825 */ /* 0x001fe200078e00d8 */
[----:B------:R-:W-:-:S02]  /*156e0*/  F2FP.BF16.F32.PACK_AB R218, R241, R218 ;  /* 0x000000daf1da723e */ /* 0x000fc400000010ff */
[----:B------:R-:W-:Y:S02]  /*156f0*/  F2FP.BF16.F32.PACK_AB R217, R238, R237 ;  /* 0x000000edeed9723e */ /* 0x000fe400000010ff */
[----:B------:R-:W-:-:S05]  /*15700*/  F2FP.BF16.F32.PACK_AB R216, R235, R234 ;  /* 0x000000eaebd8723e */ /* 0x000fca00000010ff */
[----:B------:R0:W-:Y:S02]  /*15710*/  STG.E.128 desc[UR6][R232.64], R216 ;  /* 0x000000d8e8007986 */ /* 0x0001e4000c101d06 */
.L_x_21728:
[----:B------:R-:W-:Y:S05]  /*15720*/  BSYNC B1 ;  /* 0x0000000000017941 */ /* 0x000fea0003800000 */
.L_x_21727:
[----:B01234-:R-:W0:Y:S02]  /*15730*/  LDC.64 R216, c[0x0][0x210] ;  /* 0x00008400ffd87b82 */ /* 0x01fe240000000a00 */
[----:B0-----:R-:W-:-:S04]  /*15740*/  LEA R7, R216, R7, 0x2 ;  /* 0x00000007d8077211 */ /* 0x001fc800078e10ff */
[----:B------:R-:W-:-:S13]  /*15750*/  ISETP.GE.AND P0, PT, R7, R217, PT ;  /* 0x000000d90700720c */ /* 0x000fda0003f06270 */
[----:B------:R-:W-:Y:S05]  /*15760*/  @!P0 BRA `(.L_x_21739) ;  /* 0xfffffeb800488947 */ /* 0x000fea000383ffff */
[----:B------:R-:W-:Y:S05]  /*15770*/  BSYNC B0 ;  /* 0x0000000000007941 */ /* 0x000fea0003800000 */
.L_x_21271:
[----:B------:R-:W-:Y:S05]  /*15780*/  EXIT ;  /* 0x000000000000794d */ /* 0x000fea0003800000 */
.L_x_21726:
        /* <DEDUP_REMOVED lines=8> */
.L_x_21741:
[----:B------:R-:W-:Y:S05]  /*15810*/  BSYNC B1 ;  /* 0x0000000000017941 */ /* 0x000fea0003800000 */
.L_x_21740:
        /* <DEDUP_REMOVED lines=10> */
.L_x_21742:
[----:B------:R-:W-:Y:S01]  /*158c0*/  HFMA2.MMA R241, -RZ, RZ, 0, 2.384185791015625e-07 ;  /* 0x00000004fff17435 */ /* 0x000fe200000001ff */
[----:B------:R-:W-:-:S05]  /*158d0*/  MOV R219, R240 ;  /* 0x000000f000db7202 */ /* 0x000fca0000000f00 */
[----:B------:R-:W-:-:S04]  /*158e0*/  FADD.FTZ R219, R218, R219 ;  /* 0x000000dbdadb7221 */ /* 0x000fc80000010000 */
[----:B------:R-:W-:-:S07]  /*158f0*/  IMAD.MOV.U32 R242, RZ, RZ, R219 ;  /* 0x000000fffff27224 */ /* 0x000fce00078e00db */
[----:B------:R-:W-:Y:S05]  /*15900*/  WARPSYNC.COLLECTIVE R239, `(.L_x_21743) ;  /* 0x00000000ef087348 */ /* 0x000fea0003c00000 */
[----:B------:R0:W1:Y:S02]  /*15910*/  SHFL.BFLY P6, R240, R242, R241, R244 ;  /* 0x0c0000f1f2f07389 */ /* 0x00006400000c00f4 */
[----:B01----:R-:W-:Y:S01]  /*15920*/  ENDCOLLECTIVE ;  /* 0x000000000000791b */ /* 0x003fe20003800000 */
.L_x_21743:
[----:B------:R-:W-:Y:S02]  /*15930*/  IMAD.MOV.U32 R241, RZ, RZ, 0x8 ;  /* 0x00000008fff17424 */ /* 0x000fe400078e00ff */
[----:B------:R-:W-:-:S04]  /*15940*/  IMAD.MOV.U32 R216, RZ, RZ, R240 ;  /* 0x000000ffffd87224 */ /* 0x000fc800078e00f0 */
[----:B------:R-:W-:-:S05]  /*15950*/  FADD.FTZ R235, R219, R216 ;  /* 0x000000d8dbeb7221 */ /* 0x000fca0000010000 */
[----:B------:R-:W-:-:S07]  /*15960*/  MOV R242, R235 ;  /* 0x000000eb00f27202 */ /* 0x000fce0000000f00 */
[----:B------:R-:W-:Y:S05]  /*15970*/  WARPSYNC.COLLECTIVE R239, `(.L_x_21744) ;  /* 0x00000000ef087348 */ /* 0x000fea0003c00000 */
[----:B------:R0:W1:Y:S02]  /*15980*/  SHFL.BFLY P6, R240, R242, R241, R244 ;  /* 0x0c0000f1f2f07389 */ /* 0x00006400000c00f4 */
[----:B01----:R-:W-:Y:S01]  /*15990*/  ENDCOLLECTIVE ;  /* 0x000000000000791b */ /* 0x003fe20003800000 */
.L_x_21744:
[----:B------:R-:W-:Y:S01]  /*159a0*/  HFMA2.MMA R241, -RZ, RZ, 0, 9.5367431640625e-07 ;  /* 0x00000010fff17435 */ /* 0x000fe200000001ff */
[----:B------:R-:W-:-:S05]  /*159b0*/  MOV R216, R240 ;  /* 0x000000f000d87202 */ /* 0x000fca0000000f00 */
[----:B------:R-:W-:-:S04]  /*159c0*/  FADD.FTZ R237, R235, R216 ;  /* 0x000000d8ebed7221 */ /* 0x000fc80000010000 */
[----:B------:R-:W-:-:S07]  /*159d0*/  IMAD.MOV.U32 R242, RZ, RZ, R237 ;  /* 0x000000fffff27224 */ /* 0x000fce00078e00ed */
[----:B------:R-:W-:Y:S05]  /*159e0*/  WARPSYNC.COLLECTIVE R239, `(.L_x_21745) ;  /* 0x00000000ef087348 */ /* 0x000fea0003c00000 */
[----:B------:R0:W1:Y:S02]  /*159f0*/  SHFL.BFLY P6, R240, R242, R241, R244 ;  /* 0x0c0000f1f2f07389 */ /* 0x00006400000c00f4 */
[----:B01----:R-:W-:Y:S01]  /*15a00*/  ENDCOLLECTIVE ;  /* 0x000000000000791b */ /* 0x003fe20003800000 */
.L_x_21745:
        /* <DEDUP_REMOVED lines=105> */
.L_x_21746:
[----:B------:R-:W-:Y:S01]  /*160a0*/  HFMA2.MMA R241, -RZ, RZ, 0, 1.1920928955078125e-07 ;  /* 0x00000002fff17435 */ /* 0x000fe200000001ff */
[----:B------:R-:W-:-:S05]  /*160b0*/  MOV R217, R240 ;  /* 0x000000f000d97202 */ /* 0x000fca0000000f00 */
[----:B------:R-:W-:-:S04]  /*160c0*/  FADD.FTZ R217, R216, R217 ;  /* 0x000000d9d8d97221 */ /* 0x000fc80000010000 */
[----:B------:R-:W-:-:S07]  /*160d0*/  IMAD.MOV.U32 R242, RZ, RZ, R217 ;  /* 0x000000fffff27224 */ /* 0x000fce00078e00d9 */
[----:B------:R-:W-:Y:S05]  /*160e0*/  WARPSYNC.COLLECTIVE R239, `(.L_x_21747) ;  /* 0x00000000ef087348 */ /* 0x000fea0003c00000 */
[----:B------:R0:W1:Y:S02]  /*160f0*/  SHFL.BFLY P6, R240, R242, R241, R244 ;  /* 0x0c0000f1f2f07389 */ /* 0x00006400000c00f4 */
[----:B01----:R-:W-:Y:S01]  /*16100*/  ENDCOLLECTIVE ;  /* 0x000000000000791b */ /* 0x003fe20003800000 */
.L_x_21747:
[----:B------:R-:W-:Y:S02]  /*16110*/  IMAD.MOV.U32 R241, RZ, RZ, 0x4 ;  /* 0x00000004fff17424 */ /* 0x000fe400078e00ff */
[----:B------:R-:W-:-:S04]  /*16120*/  IMAD.MOV.U32 R218, RZ, RZ, R240 ;  /* 0x000000ffffda7224 */ /* 0x000fc800078e00f0 */
[----:B------:R-:W-:-:S05]  /*16130*/  FADD.FTZ R218, R217, R218 ;  /* 0x000000dad9da7221 */ /* 0x000fca0000010000 */
[----:B------:R-:W-:-:S07]  /*16140*/  MOV R242, R218 ;  /* 0x000000da00f27202 */ /* 0x000fce0000000f00 */
[----:B------:R-:W-:Y:S05]  /*16150*/  WARPSYNC.COLLECTIVE R239, `(.L_x_21748) ;  /* 0x00000000ef087348 */ /* 0x000fea0003c00000 */
[----:B------:R0:W1:Y:S02]  /*16160*/  SHFL.BFLY P6, R240, R242, R241, R244 ;  /* 0x0c0000f1f2f07389 */ /* 0x00006400000c00f4 */
[----:B01----:R-:W-:Y:S01]  /*16170*/  ENDCOLLECTIVE ;  /* 0x000000000000791b */ /* 0x003fe20003800000 */
.L_x_21748:
[----:B------:R-:W-:Y:S01]  /*16180*/  HFMA2.MMA R241, -RZ, RZ, 0, 4.76837158203125e-07 ;  /* 0x00000008fff17435 */ /* 0x000fe200000001ff */
[----:B------:R-:W-:-:S05]  /*16190*/  MOV R219, R240 ;  /* 0x000000f000db7202 */ /* 0x000fca0000000f00 */
[----:B------:R-:W-:-:S04]  /*161a0*/  FADD.FTZ R219, R218, R219 ;  /* 0x000000dbdadb7221 */ /* 0x000fc80000010000 */
[----:B------:R-:W-:-:S07]  /*161b0*/  IMAD.MOV.U32 R242, RZ, RZ, R219 ;  /* 0x000000fffff27224 */ /* 0x000fce00078e00db */
[----:B------:R-:W-:Y:S05]  /*161c0*/  WARPSYNC.COLLECTIVE R239, `(.L_x_21749) ;  /* 0x00000000ef087348 */ /* 0x000fea0003c00000 */
[----:B------:R0:W1:Y:S02]  /*161d0*/  SHFL.BFLY P6, R240, R242, R241, R244 ;  /* 0x0c0000f1f2f07389 */ /* 0x00006400000c00f4 */
[----:B01----:R-:W-:Y:S01]  /*161e0*/  ENDCOLLECTIVE ;  /* 0x000000000000791b */ /* 0x003fe20003800000 */
.L_x_21749:
[----:B------:R-:W-:Y:S02]  /*161f0*/  IMAD.MOV.U32 R241, RZ, RZ, 0x10 ;  /* 0x00000010fff17424 */ /* 0x000fe400078e00ff */
[----:B------:R-:W-:-:S04]  /*16200*/  IMAD.MOV.U32 R238, RZ, RZ, R240 ;  /* 0x000000ffffee7224 */ /* 0x000fc800078e00f0 */
[----:B------:R-:W-:-:S05]  /*16210*/  FADD.FTZ R238, R219, R238 ;  /* 0x000000eedbee7221 */ /* 0x000fca0000010000 */
[----:B------:R-:W-:-:S07]  /*16220*/  MOV R242, R238 ;  /* 0x000000ee00f27202 */ /* 0x000fce0000000f00 */
[----:B------:R-:W-:Y:S05]  /*16230*/  WARPSYNC.COLLECTIVE R239, `(.L_x_21750) ;  /* 0x00000000ef087348 */ /* 0x000fea0003c00000 */
[----:B------:R0:W1:Y:S02]  /*16240*/  SHFL.BFLY P6, R240, R242, R241, R244 ;  /* 0x0c0000f1f2f07389 */ /* 0x00006400000c00f4 */
[----:B01----:R-:W-:Y:S01]  /*16250*/  ENDCOLLECTIVE ;  /* 0x000000000000791b */ /* 0x003fe20003800000 */
.L_x_21750:
[----:B------:R-:W-:Y:S01]  /*16260*/  MOV R235, R240 ;  /* 0x000000f000eb7202 */ /* 0x000fe20000000f00 */
[----:B------:R-:W-:Y:S06]  /*16270*/  BRA `(.L_x_21751) ;  /* 0xffffffe4006c7947 */ /* 0x000fec000383ffff */
.L_x_21752:
        /* <DEDUP_REMOVED lines=16> */
.L_x_44413:


//--------------------- .text._ZN10layer_norm13ln_fwd_kernelINS_13Kernel_traitsIf13__nv_bfloat16fS2_fjLj1536ELj1ELj4ELj1ELj16ENS_18Kernel_traits_baseILj1536EfS2_fS2_fjLj128EEEEELb1ELb1ELb1ELb1EEEvNS_9FwdParamsE --------------------------
	.section	.text._ZN10layer_norm13ln_fwd_kernelINS_13Kernel_traitsIf13__nv_bfloat16fS2_fjLj1536ELj1ELj4ELj1ELj16ENS_18Kernel_traits_baseILj1536EfS2_fS2_fjLj128EEEEELb1ELb1ELb1ELb1EEEvNS_9FwdParamsE,"ax",@progbits
	.align	128
        .global         _ZN10layer_norm13ln_fwd_kernelINS_13Kernel_traitsIf13__nv_bfloat16fS2_fjLj1536ELj1ELj4ELj1ELj16ENS_18Kernel_traits_baseILj1536EfS2_fS2_fjLj128EEEEELb1ELb1ELb1ELb1EEEvNS_9FwdParamsE
        .type           _ZN10layer_norm13ln_fwd_kernelINS_13Kernel_traitsIf13__nv_bfloat16fS2_fjLj1536ELj1ELj4ELj1ELj16ENS_18Kernel_traits_baseILj1536EfS2_fS2_fjLj128EEEEELb1ELb1ELb1ELb1EEEvNS_9FwdParamsE,@function
        .size           _ZN10layer_norm13ln_fwd_kernelINS_13Kernel_traitsIf13__nv_bfloat16fS2_fjLj1536ELj1ELj4ELj1ELj16ENS_18Kernel_traits_baseILj1536EfS2_fS2_fjLj128EEEEELb1ELb1ELb1ELb1EEEvNS_9FwdParamsE,(.L_x_44414 - _ZN10layer_norm13ln_fwd_kernelINS_13Kernel_traitsIf13__nv_bfloat16fS2_fjLj1536ELj1ELj4ELj1ELj16ENS_18Kernel_traits_baseILj1536EfS2_fS2_fjLj128EEEEELb1ELb1ELb1ELb1EEEvNS_9FwdParamsE)
        .other          _ZN10layer_norm13ln_fwd_kernelINS_13Kernel_traitsIf13__nv_bfloat16fS2_fjLj1536ELj1ELj4ELj1ELj16ENS_18Kernel_traits_baseILj1536EfS2_fS2_fjLj128EEEEELb1ELb1ELb1ELb1EEEvNS_9FwdParamsE,@"STO_CUDA_ENTRY STV_DEFAULT"
_ZN10layer_norm13ln_fwd_kernelINS_13Kernel_traitsIf13__nv_bfloat16fS2_fjLj1536ELj1ELj4ELj1ELj16ENS_18Kernel_traits_baseILj1536EfS2_fS2_fjLj128EEEEELb1ELb1ELb1ELb1EEEvNS_9FwdParamsE:
.text._ZN10layer_norm13ln_fwd_kernelINS_13Kernel_traitsIf13__nv_bfloat16fS2_fjLj1536ELj1ELj4ELj1ELj16ENS_18Kernel_traits_baseILj1536EfS2_fS2_fjLj128EEEEELb1ELb1ELb1ELb1EEEvNS_9FwdParamsE:
[----:B------:R-:W-:Y:S08]  /*0000*/  LDC R1, c[0x0][0x28] ;  /* 0x00000a00ff017b82 */ /* 0x000ff00000000800 */
[----:B------:R-:W0:Y:S01]  /*0010*/  LDC R15, c[0x0][0x2e8] ;  /* 0x0000ba00ff0f7b82 */ /* 0x000e220000000800 */
[----:B------:R-:W-:Y:S01]  /*0020*/  ULDC.U8 UR4, c[0x0][0x2f4] ;  /* 0x0000bd0000047ab9 */ /* 0x000fe20000000000 */
[----:B------:R-:W-:Y:S01]  /*0030*/  ULDC.64 UR6, c[0x0][0x208] ;  /* 0x0000820000067ab9 */ /* 0x000fe20000000a00 */
[----:B------:R-:W-:Y:S01]  /*0040*/  ISETP.NE.AND P0, PT, RZ, UR4, PT ;  /* 0x00000004ff007c0c */ /* 0x000fe2000bf05270 */
[----:B------:R-:W-:-:S04]  /*0050*/  ULDC.64 UR4, c[0x0][0x2e0] ;  /* 0x0000b80000047ab9 */ /* 0x000fc80000000a00 */
[----:B------:R-:W1:Y:S01]  /*0060*/  LDC R0, c[0x0][0x2ec] ;  /* 0x0000bb00ff007b82 */ /* 0x000e620000000800 */
[----:B------:R-:W-:Y:S01]  /*0070*/  IMAD.U32 R2, RZ, RZ, UR4 ;  /* 0x00000004ff027e24 */ /* 0x000fe2000f8e00ff */
[----:B------:R-:W2:Y:S01]  /*0080*/  S2R R11, SR_TID.X ;  /* 0x00000000000b7919 */ /* 0x000ea20000002100 */
[----:B------:R-:W-:Y:S01]  /*0090*/  IMAD.U32 R3, RZ, RZ, UR5 ;  /* 0x00000005ff037e24 */ /* 0x000fe2000f8e00ff */
[----:B------:R-:W2:Y:S01]  /*00a0*/  S2R R12, SR_CTAID.X ;  /* 0x00000000000c7919 */ /* 0x000ea20000002500 */
[----:B------:R-:W-:-:S03]  /*00b0*/  ULDC UR8, c[0x0][0x0] ;  /* 0x0000000000087ab9 */ /* 0x000fc60000000800 */
[----:B------:R-:W3:Y:S01]  /*00c0*/  @P0 LDC R7, c[0x0][0x2f0] ;  /* 0x0000bc00ff070b82 */ /* 0x000ee20000000800 */
[----:B------:R-:W-:Y:S01]  /*00d0*/  ULDC.64 UR10, c[0x0][0x260] ;  /* 0x00009800000a7ab9 */ /* 0x000fe20000000a00 */
        /* <DEDUP_REMOVED lines=81> */
[----:B------:R-:W-:-:S04]  /*05f0*/  IMAD.WIDE.U32 R6, R7, -0x2daee0ad, RZ ;  /* 0xd2511f5307067825 */ /* 0x000fc800078e00ff */
[----:B------:R-:W-:Y:S01]  /*0600*/  IMAD.HI.U32 R3, R160, -0x2daee0ad, RZ ;  /* 0xd2511f53a0037827 */ /* 0x000fe200078e00ff */
[----:B------:R-:W-:-:S03]  /*0610*/  ISETP.NE.U32.AND P0, PT, RZ, UR8, PT ;  /* 0x00000008ff007c0c */ /* 0x000fc6000bf05070 */
[----:B------:R-:W-:Y:S01]  /*0620*/  IMAD.SHL.U32 R4, R11, 0x20, RZ ;  /* 0x000000200b047824 */ /* 0x000fe200078e00ff */
[----:B------:R-:W-:Y:S01]  /*0630*/  LOP3.LUT R162, R3, UR28, R6, 0x96, !PT ;  /* 0x0000001c03a27c12 */ /* 0x000fe2000f8e9606 */
[----:B------:R-:W-:Y:S01]  /*0640*/  UIADD3 UR26, UR5, 0x1fd5c5a3, URZ ;  /* 0x1fd5c5a3051a7890 */ /* 0x000fe2000fffe03f */
[----:B------:R-:W-:Y:S02]  /*0650*/  ISETP.NE.AND.EX P0, PT, RZ, UR9, PT, P0 ;  /* 0x00000009ff007c0c */ /* 0x000fe4000bf05300 */
[----:B------:R-:W-:-:S04]  /*0660*/  LOP3.LUT R6, R4, 0x3e0, RZ, 0xc0, !PT ;  /* 0x000003e004067812 */ /* 0x000fc800078ec0ff */
[C---:B------:R-:W-:Y:S02]  /*0670*/  IADD3 R4, P1, R6.reuse, UR10, RZ ;  /* 0x0000000a06047c10 */ /* 0x040fe4000ff3e0ff */
[----:B------:R-:W-:Y:S01]  /*0680*/  IADD3 R6, P2, R6, UR8, RZ ;  /* 0x0000000806067c10 */ /* 0x000fe2000ff5e0ff */
[----:B------:R-:W-:Y:S01]  /*0690*/  UIADD3 UR27, UR4, -0xe443238, URZ ;  /* 0xf1bbcdc8041b7890 */ /* 0x000fe2000fffe03f */
[----:B------:R-:W-:Y:S01]  /*06a0*/  LOP3.LUT R161, R7, UR26, R2, 0x96, !PT ;  /* 0x0000001a07a17c12 */ /* 0x000fe2000f8e9602 */
[----:B------:R-:W-:Y:S02]  /*06b0*/  ULDC UR8, c[0x0][0x214] ;  /* 0x0000850000087ab9 */ /* 0x000fe40000000800 */
        /* <DEDUP_REMOVED lines=13> */
[----:B------:R-:W-:Y:S01]  /*0790*/  SHF.R.U32.HI R0, RZ, 0x5, R11 ;  /* 0x00000005ff007819 */ /* 0x000fe2000001160b */
[----:B------:R-:W-:-:S03]  /*07a0*/  IMAD.HI.U32 R5, R161, -0x326172a9, RZ ;  /* 0xcd9e8d57a1057827 */ /* 0x000fc600078e00ff */
[----:B------:R-:W-:Y:S02]  /*07b0*/  LEA R0, R12, R0, 0x2 ;  /* 0x000000000c007211 */ /* 0x000fe400078e10ff */
[----:B------:R-:W-:Y:S02]  /*07c0*/  LOP3.LUT R12, R5, UR27, R8, 0x96, !PT ;  /* 0x0000001b050c7c12 */ /* 0x000fe4000f8e9608 */
        /* <DEDUP_REMOVED lines=8> */
[----:B------:R-:W-:Y:S01]  /*0850*/  IMAD R3, R161, -0x326172a9, RZ ;  /* 0xcd9e8d57a1037824 */ /* 0x000fe200078e02ff */
[----:B------:R-:W-:Y:S01]  /*0860*/  UIADD3 UR12, UR4, -0x700cb87f, URZ ;  /* 0x8ff34781040c7890 */ /* 0x000fe2000fffe03f */
[----:B------:R-:W5:Y:S01]  /*0870*/  LDG.E.128 R68, desc[UR6][R4.64+0x10] ;  /* 0x0000100604447981 */ /* 0x000f62000c1e1d00 */
[----:B------:R-:W-:-:S03]  /*0880*/  IMAD.HI.U32 R6, R162, -0x326172a9, RZ ;  /* 0xcd9e8d57a2067827 */ /* 0x000fc600078e00ff */
        /* <DEDUP_REMOVED lines=11> */
[----:B------:R-:W-:Y:S01]  /*0940*/  LOP3.LUT R3, R6, UR12, R3, 0x96, !PT ;  /* 0x0000000c06037c12 */ /* 0x000fe2000f8e9603 */
[----:B------:R-:W-:Y:S01]  /*0950*/  ULDC.U8 UR8, c[0x0][0x2a0] ;  /* 0x0000a80000087ab9 */ /* 0x000fe20000000000 */
[----:B------:R-:W5:Y:S01]  /*0960*/  LDG.E.128 R112, desc[UR6][R8.64] ;  /* 0x0000000608707981 */ /* 0x000f62000c1e1d00 */
[----:B------:R-:W-:Y:S01]  /*0970*/  IMAD.MOV.U32 R7, RZ, RZ, R13 ;  /* 0x000000ffff077224 */ /* 0x000fe200078e000d */
[----:B------:R-:W-:Y:S01]  /*0980*/  ULDC UR9, c[0x0][0x2d8] ;  /* 0x0000b60000097ab9 */ /* 0x000fe20000000800 */
[----:B------:R-:W-:Y:S01]  /*0990*/  ULDC.64 UR10, c[0x0][0x298] ;  /* 0x0000a600000a7ab9 */ /* 0x000fe20000000a00 */
[----:B------:R-:W5:Y:S01]  /*09a0*/  LDG.E.128 R116, desc[UR6][R8.64+0x10] ;  /* 0x0000100608747981 */ /* 0x000f62000c1e1d00 */
[----:B0-----:R-:W-:-:S02]  /*09b0*/  IMAD R4, R160, -0x2daee0ad, RZ ;  /* 0xd2511f53a0047824 */ /* 0x001fc400078e02ff */
[----:B------:R-:W-:Y:S01]  /*09c0*/  IMAD.HI.U32 R5, R12, -0x2daee0ad, RZ ;  /* 0xd2511f530c057827 */ /* 0x000fe200078e00ff */
[----:B------:R-:W5:Y:S01]  /*09d0*/  LDG.E.128 R120, desc[UR6][R8.64+0x400] ;  /* 0x0004000608787981 */ /* 0x000f62000c1e1d00 */
[----:B------:R-:W-:-:S03]  /*09e0*/  MOV R6, R14 ;  /* 0x0000000e00067202 */ /* 0x000fc60000000f00 */
[----:B------:R-:W-:Y:S01]  /*09f0*/  LOP3.LUT R4, R5, UR13, R4, 0x96, !PT ;  /* 0x0000000d05047c12 */ /* 0x000fe2000f8e9604 */
[----:B------:R-:W5:Y:S01]  /*0a00*/  LDG.E.128 R124, desc[UR6][R8.64+0x410] ;  /* 0x00041006087c7981 */ /* 0x000f62000c1e1d00 */
[----:B------:R-:W-:Y:S02]  /*0a10*/  IMAD.MOV.U32 R5, RZ, RZ, R10 ;  /* 0x000000ffff057224 */ /* 0x000fe400078e000a */
[----:B------:R-:W-:Y:S01]  /*0a20*/  IMAD R10, R162, -0x326172a9, RZ ;  /* 0xcd9e8d57a20a7824 */ /* 0x000fe200078e02ff */
[----:B------:R-:W5:Y:S01]  /*0a30*/  LDG.E.128 R128, desc[UR6][R8.64+0x800] ;  /* 0x0008000608807981 */ /* 0x000f62000c1e1d00 */
[----:B------:R-:W-:-:S03]  /*0a40*/  IMAD R12, R12, -0x2daee0ad, RZ ;  /* 0xd2511f530c0c7824 */ /* 0x000fc600078e02ff */
[----:B------:R-:W5:Y:S01]  /*0a50*/  LDG.E.128 R132, desc[UR6][R8.64+0x810] ;  /* 0x0008100608847981 */ /* 0x000f62000c1e1d00 */
[----:B------:R-:W-:Y:S01]  /*0a60*/  ISETP.NE.AND P2, PT, RZ, UR8, PT ;  /* 0x00000008ff007c0c */ /* 0x000fe2000bf45270 */
[----:B------:R-:W-:Y:S02]  /*0a70*/  ULDC UR8, c[0x0][0x294] ;  /* 0x0000a50000087ab9 */ /* 0x000fe40000000800 */
[----:B------:R-:W5:Y:S04]  /*0a80*/  LDG.E.128 R136, desc[UR6][R8.64+0xc00] ;  /* 0x000c000608887981 */ /* 0x000f68000c1e1d00 */
[----:B------:R-:W5:Y:S04]  /*0a90*/  LDG.E.128 R140, desc[UR6][R8.64+0xc10] ;  /* 0x000c1006088c7981 */ /* 0x000f68000c1e1d00 */
[----:B------:R-:W5:Y:S04]  /*0aa0*/  LDG.E.128 R144, desc[UR6][R8.64+0x1000] ;  /* 0x0010000608907981 */ /* 0x000f68000c1e1d00 */
[----:B------:R-:W5:Y:S04]  /*0ab0*/  LDG.E.128 R148, desc[UR6][R8.64+0x1010] ;  /* 0x0010100608947981 */ /* 0x000f68000c1e1d00 */
[----:B------:R-:W5:Y:S04]  /*0ac0*/  LDG.E.128 R152, desc[UR6][R8.64+0x1400] ;  /* 0x0014000608987981 */ /* 0x000f68000c1e1d00 */
[----:B------:R0:W5:Y:S02]  /*0ad0*/  LDG.E.128 R156, desc[UR6][R8.64+0x1410] ;  /* 0x00141006089c7981 */ /* 0x000164000c1e1d00 */
[----:B0-----:R-:W-:Y:S01]  /*0ae0*/  LOP3.LUT R8, R15, 0x3, RZ, 0xc0, !PT ;  /* 0x000000030f087812 */ /* 0x001fe200078ec0ff */
[----:B------:R-:W-:-:S07]  /*0af0*/  IMAD.MOV.U32 R9, RZ, RZ, RZ ;  /* 0x000000ffff097224 */ /* 0x000fce00078e00ff */
.L_x_22201:
[----:B------:R-:W0:Y:S08]  /*0b00*/  LDC.64 R172, c[0x0][0x280] ;  /* 0x0000a000ffac7b82 */ /* 0x000e300000000a00 */
        /* <DEDUP_REMOVED lines=28> */
[----:B------:R-:W-:Y:S01]  /*0cd0*/  IMAD.U32 R239, RZ, RZ, UR4 ;  /* 0x00000004ffef7e24 */ /* 0x000fe2000f8e00ff */
[----:B------:R-:W-:Y:S11]  /*0ce0*/  BSSY B1, `(.L_x_21754) ;  /* 0x000005d000017945 */ /* 0x000ff60003800000 */
[----:B------:R-:W-:-:S04]  /*0cf0*/  @!P4 ISETP.NE.U32.AND P1, PT, R226, RZ, PT ;  /* 0x000000ffe200c20c */ /* 0x000fc80003f25070 */
[----:B------:R-:W-:Y:S01]  /*0d00*/  @!P4 ISETP.NE.AND.EX P1, PT, R227, RZ, PT, P1 ;  /* 0x000000ffe300c20c */ /* 0x000fe20003f25310 */
[----:B------:R-:W-:Y:S01]  /*0d10*/  @!P4 IMAD.MOV.U32 R180, RZ, RZ, R8 ;  /* 0x000000ffffb4c224 */ /* 0x000fe200078e0008 */
[----:B------:R-:W-:Y:S02]  /*0d20*/  IADD3 R239, R239, -0x61c88647, RZ ;  /* 0x9e3779b9efef7810 */ /* 0x000fe40007ffe0ff */
        /* <DEDUP_REMOVED lines=14> */
.L_x_21757:
[----:B------:R-:W-:-:S07]  /*0e10*/  MOV R178, R10 ;  /* 0x0000000a00b27202 */ /* 0x000fce0000000f00 */
.L_x_21758:
[----:B------:R-:W-:Y:S05]  /*0e20*/  BSYNC B2 ;  /* 0x0000000000027941 */ /* 0x000fea0003800000 */
.L_x_21756:
        /* <DEDUP_REMOVED lines=16> */
.L_x_21762:
[----:B------:R-:W-:Y:S05]  /*0f30*/  BSYNC B3 ;  /* 0x0000000000037941 */ /* 0x000fea0003800000 */
.L_x_21761:
[C---:B------:R-:W-:Y:S01]  /*0f40*/  IMAD.HI.U32 R4, R5.reuse, -0x326172a9, RZ ;  /* 0xcd9e8d5705047827 */ /* 0x040fe200078e00ff */
        /* <DEDUP_REMOVED lines=42> */
.L_x_21760:
[----:B------:R-:W-:Y:S05]  /*11f0*/  BSYNC B2 ;  /* 0x0000000000027941 */ /* 0x000fea0003800000 */
.L_x_21759:
[----:B------:R-:W-:Y:S01]  /*1200*/  I2FP.F32.U32 R8, R178 ;  /* 0x000000b200087245 */ /* 0x000fe20000201000 */
[----:B------:R-:W-:Y:S02]  /*1210*/  IMAD.MOV.U32 R173, RZ, RZ, 0x2f800000 ;  /* 0x2f800000ffad7424 */ /* 0x000fe400078e00ff */
[----:B-----5:R-:W-:Y:S02]  /*1220*/  IMAD.U32 R11, R164, 0x10000, RZ ;  /* 0x00010000a40b7824 */ /* 0x020fe400078e00ff */
[----:B------:R-:W-:Y:S02]  /*1230*/  FFMA.FTZ R8, R8, R173, 1.1641532182693481445e-10 ;  /* 0x2f00000008087423 */ /* 0x000fe400000100ad */
[----:B------:R-:W-:-:S03]  /*1240*/  FMUL.FTZ R11, R11, UR11 ;  /* 0x0000000b0b0b7c20 */ /* 0x000fc60008410000 */
[----:B------:R-:W-:Y:S01]  /*1250*/  FSETP.GTU.FTZ.AND P1, PT, R8, UR8, PT ;  /* 0x0000000808007c0b */ /* 0x000fe2000bf3c000 */
[----:B------:R-:W-:-:S05]  /*1260*/  FMUL.FTZ R11, R11, UR10 ;  /* 0x0000000a0b0b7c20 */ /* 0x000fca0008410000 */
[----:B------:R-:W-:Y:S02]  /*1270*/  FSEL R173, R11, RZ, !P1 ;  /* 0x000000ff0bad7208 */ /* 0x000fe40004800000 */
[----:B------:R-:W-:-:S03]  /*1280*/  SEL R11, RZ, 0x1, P1 ;  /* 0x00000001ff0b7807 */ /* 0x000fc60000800000 */
[----:B------:R-:W-:-:S04]  /*1290*/  FMUL.FTZ R172, R112, R173 ;  /* 0x000000ad70ac7220 */ /* 0x000fc80000410000 */
[----:B------:R-:W-:-:S07]  /*12a0*/  @P0 FADD.FTZ R172, R168, R172 ;  /* 0x000000aca8ac0221 */ /* 0x000fce0000010000 */
.L_x_21755:
[----:B------:R-:W-:Y:S05]  /*12b0*/  BSYNC B1 ;  /* 0x0000000000017941 */ /* 0x000fea0003800000 */
.L_x_21754:
        /* <DEDUP_REMOVED lines=18> */
.L_x_21766:
[----:B------:R-:W-:-:S07]  /*13e0*/  IMAD.MOV.U32 R173, RZ, RZ, R10 ;  /* 0x000000ffffad7224 */ /* 0x000fce00078e000a */
.L_x_21767:
[----:B------:R-:W-:Y:S05]  /*13f0*/  BSYNC B2 ;  /* 0x0000000000027941 */ /* 0x000fea0003800000 */
.L_x_21765:
        /* <DEDUP_REMOVED lines=16> */
.L_x_21771:
[----:B------:R-:W-:Y:S05]  /*1500*/  BSYNC B3 ;  /* 0x0000000000037941 */ /* 0x000fea0003800000 */
.L_x_21770:
        /* <DEDUP_REMOVED lines=43> */
.L_x_21769:
[----:B------:R-:W-:Y:S05]  /*17c0*/  BSYNC B2 ;  /* 0x0000000000027941 */ /* 0x000fea0003800000 */
.L_x_21768:
        /* <DEDUP_REMOVED lines=12> */
.L_x_21764:
[----:B------:R-:W-:Y:S05]  /*1890*/  BSYNC B1 ;  /* 0x0000000000017941 */ /* 0x000fea0003800000 */
.L_x_21763:
        /* <DEDUP_REMOVED lines=18> */
.L_x_21775:
[----:B------:R-:W-:-:S07]  /*19c0*/  IMAD.MOV.U32 R14, RZ, RZ, R10 ;  /* 0x000000ffff0e7224 */ /* 0x000fce00078e000a */
.L_x_21776:
[----:B------:R-:W-:Y:S05]  /*19d0*/  BSYNC B2 ;  /* 0x0000000000027941 */ /* 0x000fea0003800000 */
.L_x_21774:
        /* <DEDUP_REMOVED lines=16> */
.L_x_21780:
[----:B------:R-:W-:Y:S05]  /*1ae0*/  BSYNC B3 ;  /* 0x0000000000037941 */ /* 0x000fea0003800000 */
.L_x_21779:
        /* <DEDUP_REMOVED lines=44> */
.L_x_21778:
[----:B------:R-:W-:Y:S05]  /*1db0*/  BSYNC B2 ;  /* 0x0000000000027941 */ /* 0x000fea0003800000 */
.L_x_21777:
        /* <DEDUP_REMOVED lines=11> */
.L_x_21773:
[----:B------:R-:W-:Y:S05]  /*1e70*/  BSYNC B1 ;  /* 0x0000000000017941 */ /* 0x000fea0003800000 */
.L_x_21772:
        /* <DEDUP_REMOVED lines=18> */
.L_x_21784:
[----:B------:R-:W-:-:S07]  /*1fa0*/  IMAD.MOV.U32 R15, RZ, RZ, R10 ;  /* 0x000000ffff0f7224 */ /* 0x000fce00078e000a */
.L_x_21785:
[----:B------:R-:W-:Y:S05]  /*1fb0*/  BSYNC B2 ;  /* 0x0000000000027941 */ /* 0x000fea0003800000 */
.L_x_21783:
        /* <DEDUP_REMOVED lines=16> */
.L_x_21789:
[----:B------:R-:W-:Y:S05]  /*20c0*/  BSYNC B3 ;  /* 0x0000000000037941 */ /* 0x000fea0003800000 */
.L_x_21788:
        /* <DEDUP_REMOVED lines=44> */
.L_x_21787:
[----:B------:R-:W-:Y:S05]  /*2390*/  BSYNC B2 ;  /* 0x0000000000027941 */ /* 0x000fea0003800000 */
.L_x_21786:
        /* <DEDUP_REMOVED lines=12> */
.L_x_21782:
[----:B------:R-:W-:Y:S05]  /*2460*/  BSYNC B1 ;  /* 0x0000000000017941 */ /* 0x000fea0003800000 */
.L_x_21781:
        /* <DEDUP_REMOVED lines=18> */
.L_x_21793:
[----:B------:R-:W-:-:S07]  /*2590*/  IMAD.MOV.U32 R184, RZ, RZ, R10 ;  /* 0x000000ffffb87224 */ /* 0x000fce00078e000a */
.L_x_21794:
[----:B------:R-:W-:Y:S05]  /*25a0*/  BSYNC B2 ;  /* 0x0000000000027941 */ /* 0x000fea0003800000 */
.L_x_21792:
        /* <DEDUP_REMOVED lines=16> */
.L_x_21798:
[----:B------:R-:W-:Y:S05]  /*26b0*/  BSYNC B3 ;  /* 0x0000000000037941 */ /* 0x000fea0003800000 */
.L_x_21797:
        /* <DEDUP_REMOVED lines=44> */
.L_x_21796:
[----:B------:R-:W-:Y:S05]  /*2980*/  BSYNC B2 ;  /* 0x0000000000027941 */ /* 0x000fea0003800000 */
.L_x_21795:
        /* <DEDUP_REMOVED lines=11> */
.L_x_21791:
[----:B------:R-:W-:Y:S05]  /*2a40*/  BSYNC B1 ;  /* 0x0000000000017941 */ /* 0x000fea0003800000 */
.L_x_21790:
        /* <DEDUP_REMOVED lines=18> */
.L_x_21802:
[----:B------:R-:W-:-:S07]  /*2b70*/  IMAD.MOV.U32 R177, RZ, RZ, R10 ;  /* 0x000000ffffb17224 */ /* 0x000fce00078e000a */
.L_x_21803:
[----:B------:R-:W-:Y:S05]  /*2b80*/  BSYNC B2 ;  /* 0x0000000000027941 */ /* 0x000fea0003800000 */
.L_x_21801:
        /* <DEDUP_REMOVED lines=16> */
.L_x_21807:
[----:B------:R-:W-:Y:S05]  /*2c90*/  BSYNC B3 ;  /* 0x0000000000037941 */ /* 0x000fea0003800000 */
.L_x_21806:
        /* <DEDUP_REMOVED lines=44> */
.L_x_21805:
[----:B------:R-:W-:Y:S05]  /*2f60*/  BSYNC B2 ;  /* 0x0000000000027941 */ /* 0x000fea0003800000 */
.L_x_21804:
        /* <DEDUP_REMOVED lines=12> */
.L_x_21800:
[----:B------:R-:W-:Y:S05]  /*3030*/  BSYNC B1 ;  /* 0x0000000000017941 */ /* 0x000fea0003800000 */
.L_x_21799:
        /* <DEDUP_REMOVED lines=18> */
.L_x_21811:
[----:B------:R-:W-:-:S07]  /*3160*/  IMAD.MOV.U32 R186, RZ, RZ, R10 ;  /* 0x000000ffffba7224 */ /* 0x000fce00078e000a */
.L_x_21812:
[----:B------:R-:W-:Y:S05]  /*3170*/  BSYNC B2 ;  /* 0x0000000000027941 */ /* 0x000fea0003800000 */
.L_x_21810:
        /* <DEDUP_REMOVED lines=16> */
.L_x_21816:
[----:B------:R-:W-:Y:S05]  /*3280*/  BSYNC B3 ;  /* 0x0000000000037941 */ /* 0x000fea0003800000 */
.L_x_21815:
        /* <DEDUP_REMOVED lines=44> */
.L_x_21814:
[----:B------:R-:W-:Y:S05]  /*3550*/  BSYNC B2 ;  /* 0x0000000000027941 */ /* 0x000fea0003800000 */
.L_x_21813:
        /* <DEDUP_REMOVED lines=11> */
.L_x_21809:
[----:B------:R-:W-:Y:S05]  /*3610*/  BSYNC B1 ;  /* 0x0000000000017941 */ /* 0x000fea0003800000 */
.L_x_21808:
        /* <DEDUP_REMOVED lines=18> */
.L_x_21820:
[----:B------:R-:W-:-:S07]  /*3740*/  IMAD.MOV.U32 R8, RZ, RZ, R10 ;  /* 0x000000ffff087224 */ /* 0x000fce00078e000a */
.L_x_21821:
[----:B------:R-:W-:Y:S05]  /*3750*/  BSYNC B2 ;  /* 0x0000000000027941 */ /* 0x000fea0003800000 */
.L_x_21819:
        /* <DEDUP_REMOVED lines=16> */
.L_x_21825:
[----:B------:R-:W-:Y:S05]  /*3860*/  BSYNC B3 ;  /* 0x0000000000037941 */ /* 0x000fea0003800000 */
.L_x_21824:
        /* <DEDUP_REMOVED lines=44> */
.L_x_21823:
[----:B------:R-:W-:Y:S05]  /*3b30*/  BSYNC B2 ;  /* 0x0000000000027941 */ /* 0x000fea0003800000 */
.L_x_21822:
        /* <DEDUP_REMOVED lines=12> */
.L_x_21818:
[----:B------:R-:W-:Y:S05]  /*3c00*/  BSYNC B1 ;  /* 0x0000000000017941 */ /* 0x000fea0003800000 */
.L_x_21817:
        /* <DEDUP_REMOVED lines=31> */
.L_x_21827:
[----:B------:R-:W-:Y:S05]  /*3e00*/  BSYNC B1 ;  /* 0x0000000000017941 */ /* 0x000fea0003800000 */
.L_x_21826:
        /* <DEDUP_REMOVED lines=22> */
.L_x_21831:
[----:B------:R-:W-:-:S07]  /*3f70*/  IMAD.MOV.U32 R11, RZ, RZ, R10 ;  /* 0x000000ffff0b7224 */ /* 0x000fce00078e000a */
.L_x_21832:
[----:B------:R-:W-:Y:S05]  /*3f80*/  BSYNC B2 ;  /* 0x0000000000027941 */ /* 0x000fea0003800000 */
.L_x_21830:
        /* <DEDUP_REMOVED lines=16> */
.L_x_21836:
[----:B------:R-:W-:Y:S05]  /*4090*/  BSYNC B3 ;  /* 0x0000000000037941 */ /* 0x000fea0003800000 */
.L_x_21835:
        /* <DEDUP_REMOVED lines=44> */
.L_x_21834:
[----:B------:R-:W-:Y:S05]  /*4360*/  BSYNC B2 ;  /* 0x0000000000027941 */ /* 0x000fea0003800000 */
.L_x_21833:
        /* <DEDUP_REMOVED lines=11> */
.L_x_21829:
[----:B------:R-:W-:Y:S05]  /*4420*/  BSYNC B1 ;  /* 0x0000000000017941 */ /* 0x000fea0003800000 */
.L_x_21828:
        /* <DEDUP_REMOVED lines=18> */
.L_x_21840:
[----:B------:R-:W-:-:S07]  /*4550*/  IMAD.MOV.U32 R13, RZ, RZ, R10 ;  /* 0x000000ffff0d7224 */ /* 0x000fce00078e000a */
.L_x_21841:
[----:B------:R-:W-:Y:S05]  /*4560*/  BSYNC B2 ;  /* 0x0000000000027941 */ /* 0x000fea0003800000 */
.L_x_21839:
        /* <DEDUP_REMOVED lines=16> */
.L_x_21845:
[----:B------:R-:W-:Y:S05]  /*4670*/  BSYNC B3 ;  /* 0x0000000000037941 */ /* 0x000fea0003800000 */
.L_x_21844:
        /* <DEDUP_REMOVED lines=44> */
.L_x_21843:
[----:B------:R-:W-:Y:S05]  /*4940*/  BSYNC B2 ;  /* 0x0000000000027941 */ /* 0x000fea0003800000 */
.L_x_21842:
        /* <DEDUP_REMOVED lines=12> */
.L_x_21838:
[----:B------:R-:W-:Y:S05]  /*4a10*/  BSYNC B1 ;  /* 0x0000000000017941 */ /* 0x000fea0003800000 */
.L_x_21837:
        /* <DEDUP_REMOVED lines=18> */
.L_x_21849:
[----:B------:R-:W-:-:S07]  /*4b40*/  IMAD.MOV.U32 R14, RZ, RZ, R10 ;  /* 0x000000ffff0e7224 */ /* 0x000fce00078e000a */
.L_x_21850:
[----:B------:R-:W-:Y:S05]  /*4b50*/  BSYNC B2 ;  /* 0x0000000000027941 */ /* 0x000fea0003800000 */
.L_x_21848:
        /* <DEDUP_REMOVED lines=16> */
.L_x_21854:
[----:B------:R-:W-:Y:S05]  /*4c60*/  BSYNC B3 ;  /* 0x0000000000037941 */ /* 0x000fea0003800000 */
.L_x_21853:
        /* <DEDUP_REMOVED lines=44> */
.L_x_21852:
[----:B------:R-:W-:Y:S05]  /*4f30*/  BSYNC B2 ;  /* 0x0000000000027941 */ /* 0x000fea0003800000 */
.L_x_21851:
        /* <DEDUP_REMOVED lines=11> */
.L_x_21847:
[----:B------:R-:W-:Y:S05]  /*4ff0*/  BSYNC B1 ;  /* 0x0000000000017941 */ /* 0x000fea0003800000 */
.L_x_21846:
        /* <DEDUP_REMOVED lines=18> */
.L_x_21858:
[----:B------:R-:W-:-:S07]  /*5120*/  IMAD.MOV.U32 R15, RZ, RZ, R10 ;  /* 0x000000ffff0f7224 */ /* 0x000fce00078e000a */
.L_x_21859:
[----:B------:R-:W-:Y:S05]  /*5130*/  BSYNC B2 ;  /* 0x0000000000027941 */ /* 0x000fea0003800000 */
.L_x_21857:
        /* <DEDUP_REMOVED lines=16> */
.L_x_21863:
[----:B------:R-:W-:Y:S05]  /*5240*/  BSYNC B3 ;  /* 0x0000000000037941 */ /* 0x000fea0003800000 */
.L_x_21862:
        /* <DEDUP_REMOVED lines=44> */
.L_x_21861:
[----:B------:R-:W-:Y:S05]  /*5510*/  BSYNC B2 ;  /* 0x0000000000027941 */ /* 0x000fea0003800000 */
.L_x_21860:
        /* <DEDUP_REMOVED lines=12> */
.L_x_21856:
[----:B------:R-:W-:Y:S05]  /*55e0*/  BSYNC B1 ;  /* 0x0000000000017941 */ /* 0x000fea0003800000 */
.L_x_21855:
        /* <DEDUP_REMOVED lines=18> */
.L_x_21867:
[----:B------:R-:W-:-:S07]  /*5710*/  IMAD.MOV.U32 R184, RZ, RZ, R10 ;  /* 0x000000ffffb87224 */ /* 0x000fce00078e000a */
.L_x_21868:
[----:B------:R-:W-:Y:S05]  /*5720*/  BSYNC B2 ;  /* 0x0000000000027941 */ /* 0x000fea0003800000 */
.L_x_21866:
        /* <DEDUP_REMOVED lines=16> */
.L_x_21872:
[----:B------:R-:W-:Y:S05]  /*5830*/  BSYNC B3 ;  /* 0x0000000000037941 */ /* 0x000fea0003800000 */
.L_x_21871:
        /* <DEDUP_REMOVED lines=44> */
.L_x_21870:
[----:B------:R-:W-:Y:S05]  /*5b00*/  BSYNC B2 ;  /* 0x0000000000027941 */ /* 0x000fea0003800000 */
.L_x_21869:
        /* <DEDUP_REMOVED lines=11> */
.L_x_21865:
[----:B------:R-:W-:Y:S05]  /*5bc0*/  BSYNC B1 ;  /* 0x0000000000017941 */ /* 0x000fea0003800000 */
.L_x_21864:
        /* <DEDUP_REMOVED lines=18> */
.L_x_21876:
[----:B------:R-:W-:-:S07]  /*5cf0*/  IMAD.MOV.U32 R185, RZ, RZ, R10 ;  /* 0x000000ffffb97224 */ /* 0x000fce00078e000a */
.L_x_21877:
[----:B------:R-:W-:Y:S05]  /*5d00*/  BSYNC B2 ;  /* 0x0000000000027941 */ /* 0x000fea0003800000 */
.L_x_21875:
        /* <DEDUP_REMOVED lines=16> */
.L_x_21881:
[----:B------:R-:W-:Y:S05]  /*5e10*/  BSYNC B3 ;  /* 0x0000000000037941 */ /* 0x000fea0003800000 */
.L_x_21880:
        /* <DEDUP_REMOVED lines=44> */
.L_x_21879:
[----:B------:R-:W-:Y:S05]  /*60e0*/  BSYNC B2 ;  /* 0x0000000000027941 */ /* 0x000fea0003800000 */
.L_x_21878:
        /* <DEDUP_REMOVED lines=12> */
.L_x_21874:
[----:B------:R-:W-:Y:S05]  /*61b0*/  BSYNC B1 ;  /* 0x0000000000017941 */ /* 0x000fea0003800000 */
.L_x_21873:
        /* <DEDUP_REMOVED lines=18> */
.L_x_21885:
[----:B------:R-:W-:-:S07]  /*62e0*/  IMAD.MOV.U32 R186, RZ, RZ, R10 ;  /* 0x000000ffffba7224 */ /* 0x000fce00078e000a */
.L_x_21886:
[----:B------:R-:W-:Y:S05]  /*62f0*/  BSYNC B2 ;  /* 0x0000000000027941 */ /* 0x000fea0003800000 */
.L_x_21884:
        /* <DEDUP_REMOVED lines=16> */
.L_x_21890:
[----:B------:R-:W-:Y:S05]  /*6400*/  BSYNC B3 ;  /* 0x0000000000037941 */ /* 0x000fea0003800000 */
.L_x_21889:
        /* <DEDUP_REMOVED lines=44> */
.L_x_21888:
[----:B------:R-:W-:Y:S05]  /*66d0*/  BSYNC B2 ;  /* 0x0000000000027941 */ /* 0x000fea0003800000 */
.L_x_21887:
        /* <DEDUP_REMOVED lines=11> */
.L_x_21883:
[----:B------:R-:W-:Y:S05]  /*6790*/  BSYNC B1 ;  /* 0x0000000000017941 */ /* 0x000fea0003800000 */
.L_x_21882:
        /* <DEDUP_REMOVED lines=18> */
.L_x_21894:
[----:B------:R-:W-:-:S07]  /*68c0*/  IMAD.MOV.U32 R187, RZ, RZ, R10 ;  /* 0x000000ffffbb7224 */ /* 0x000fce00078e000a */
.L_x_21895:
[----:B------:R-:W-:Y:S05]  /*68d0*/  BSYNC B2 ;  /* 0x0000000000027941 */ /* 0x000fea0003800000 */
.L_x_21893:
        /* <DEDUP_REMOVED lines=16> */
.L_x_21899:
[----:B------:R-:W-:Y:S05]  /*69e0*/  BSYNC B3 ;  /* 0x0000000000037941 */ /* 0x000fea0003800000 */
.L_x_21898:
        /* <DEDUP_REMOVED lines=44> */
.L_x_21897:
[----:B------:R-:W-:Y:S05]  /*6cb0*/  BSYNC B2 ;  /* 0x0000000000027941 */ /* 0x000fea0003800000 */
.L_x_21896:
        /* <DEDUP_REMOVED lines=12> */
.L_x_21892:
[----:B------:R-:W-:Y:S05]  /*6d80*/  BSYNC B1 ;  /* 0x0000000000017941 */ /* 0x000fea0003800000 */
.L_x_21891:
        /* <DEDUP_REMOVED lines=30> */
.L_x_21901:
[----:B------:R-:W-:Y:S05]  /*6f70*/  BSYNC B1 ;  /* 0x0000000000017941 */ /* 0x000fea0003800000 */
.L_x_21900:
        /* <DEDUP_REMOVED lines=22> */
.L_x_21905:
[----:B------:R-:W-:-:S07]  /*70e0*/  MOV R8, R10 ;  /* 0x0000000a00087202 */ /* 0x000fce0000000f00 */
.L_x_21906:
[----:B------:R-:W-:Y:S05]  /*70f0*/  BSYNC B2 ;  /* 0x0000000000027941 */ /* 0x000fea0003800000 */
.L_x_21904:
        /* <DEDUP_REMOVED lines=16> */
.L_x_21910:
[----:B------:R-:W-:Y:S05]  /*7200*/  BSYNC B3 ;  /* 0x0000000000037941 */ /* 0x000fea0003800000 */
.L_x_21909:
        /* <DEDUP_REMOVED lines=43> */
.L_x_21908:
[----:B------:R-:W-:Y:S05]  /*74c0*/  BSYNC B2 ;  /* 0x0000000000027941 */ /* 0x000fea0003800000 */
.L_x_21907:
        /* <DEDUP_REMOVED lines=11> */
.L_x_21903:
[----:B------:R-:W-:Y:S05]  /*7580*/  BSYNC B1 ;  /* 0x0000000000017941 */ /* 0x000fea0003800000 */
.L_x_21902:
        /* <DEDUP_REMOVED lines=18> */
.L_x_21914:
[----:B------:R-:W-:-:S07]  /*76b0*/  IMAD.MOV.U32 R8, RZ, RZ, R10 ;  /* 0x000000ffff087224 */ /* 0x000fce00078e000a */
.L_x_21915:
[----:B------:R-:W-:Y:S05]  /*76c0*/  BSYNC B2 ;  /* 0x0000000000027941 */ /* 0x000fea0003800000 */
.L_x_21913:
        /* <DEDUP_REMOVED lines=16> */
.L_x_21919:
[----:B------:R-:W-:Y:S05]  /*77d0*/  BSYNC B3 ;  /* 0x0000000000037941 */ /* 0x000fea0003800000 */
.L_x_21918:
        /* <DEDUP_REMOVED lines=43> */
.L_x_21917:
[----:B------:R-:W-:Y:S05]  /*7a90*/  BSYNC B2 ;  /* 0x0000000000027941 */ /* 0x000fea0003800000 */
.L_x_21916:
[----:B-----5:R-:W-:Y:S01]  /*7aa0*/  PRMT R13, R164, 0x7632, R13 ;  /* 0x00007632a40d7816 */ /* 0x020fe2000000000d */
[----:B------:R-:W-:Y:S01]  /*7ab0*/  IMAD.MOV.U32 R189, RZ, RZ, 0x2f800000 ;  /* 0x2f800000ffbd7424 */ /* 0x000fe200078e00ff */
[----:B------:R-:W-:Y:S02]  /*7ac0*/  I2FP.F32.U32 R8, R8 ;  /* 0x0000000800087245 */ /* 0x000fe40000201000 */
[----:B------:R-:W-:-:S03]  /*7ad0*/  SHF.L.U32 R13, R13, 0x10, RZ ;  /* 0x000000100d0d7819 */ /* 0x000fc600000006ff */
        /* <DEDUP_REMOVED lines=8> */
.L_x_21912:
[----:B------:R-:W-:Y:S05]  /*7b60*/  BSYNC B1 ;  /* 0x0000000000017941 */ /* 0x000fea0003800000 */
.L_x_21911:
        /* <DEDUP_REMOVED lines=18> */
.L_x_21923:
[----:B------:R-:W-:-:S07]  /*7c90*/  MOV R8, R10 ;  /* 0x0000000a00087202 */ /* 0x000fce0000000f00 */
.L_x_21924:
[----:B------:R-:W-:Y:S05]  /*7ca0*/  BSYNC B2 ;  /* 0x0000000000027941 */ /* 0x000fea0003800000 */
.L_x_21922:
        /* <DEDUP_REMOVED lines=16> */
.L_x_21928:
[----:B------:R-:W-:Y:S05]  /*7db0*/  BSYNC B3 ;  /* 0x0000000000037941 */ /* 0x000fea0003800000 */
.L_x_21927:
        /* <DEDUP_REMOVED lines=44> */
.L_x_21926:
[----:B------:R-:W-:Y:S05]  /*8080*/  BSYNC B2 ;  /* 0x0000000000027941 */ /* 0x000fea0003800000 */
.L_x_21925:
[----:B------:R-:W-:Y:S01]  /*8090*/  I2FP.F32.U32 R8, R8 ;  /* 0x0000000800087245 */ /* 0x000fe20000201000 */
[----:B------:R-:W-:Y:S01]  /*80a0*/  IMAD.MOV.U32 R191, RZ, RZ, 0x2f800000 ;  /* 0x2f800000ffbf7424 */ /* 0x000fe200078e00ff */
[----:B-----5:R-:W-:-:S03]  /*80b0*/  SHF.L.U32 R14, R165, 0x10, RZ ;  /* 0x00000010a50e7819 */ /* 0x020fc600000006ff */
        /* <DEDUP_REMOVED lines=8> */
.L_x_21921:
[----:B------:R-:W-:Y:S05]  /*8140*/  BSYNC B1 ;  /* 0x0000000000017941 */ /* 0x000fea0003800000 */
.L_x_21920:
        /* <DEDUP_REMOVED lines=18> */
.L_x_21932:
[----:B------:R-:W-:-:S07]  /*8270*/  MOV R8, R10 ;  /* 0x0000000a00087202 */ /* 0x000fce0000000f00 */
.L_x_21933:
[----:B------:R-:W-:Y:S05]  /*8280*/  BSYNC B2 ;  /* 0x0000000000027941 */ /* 0x000fea0003800000 */
.L_x_21931:
        /* <DEDUP_REMOVED lines=16> */
.L_x_21937:
[----:B------:R-:W-:Y:S05]  /*8390*/  BSYNC B3 ;  /* 0x0000000000037941 */ /* 0x000fea0003800000 */
.L_x_21936:
        /* <DEDUP_REMOVED lines=44> */
.L_x_21935:
[----:B------:R-:W-:Y:S05]  /*8660*/  BSYNC B2 ;  /* 0x0000000000027941 */ /* 0x000fea0003800000 */
.L_x_21934:
        /* <DEDUP_REMOVED lines=12> */
.L_x_21930:
[----:B------:R-:W-:Y:S05]  /*8730*/  BSYNC B1 ;  /* 0x0000000000017941 */ /* 0x000fea0003800000 */
.L_x_21929:
        /* <DEDUP_REMOVED lines=18> */
.L_x_21941:
[----:B------:R-:W-:-:S07]  /*8860*/  MOV R8, R10 ;  /* 0x0000000a00087202 */ /* 0x000fce0000000f00 */
.L_x_21942:
[----:B------:R-:W-:Y:S05]  /*8870*/  BSYNC B2 ;  /* 0x0000000000027941 */ /* 0x000fea0003800000 */
.L_x_21940:
        /* <DEDUP_REMOVED lines=16> */
.L_x_21946:
[----:B------:R-:W-:Y:S05]  /*8980*/  BSYNC B3 ;  /* 0x0000000000037941 */ /* 0x000fea0003800000 */
.L_x_21945:
        /* <DEDUP_REMOVED lines=44> */
.L_x_21944:
[----:B------:R-:W-:Y:S05]  /*8c50*/  BSYNC B2 ;  /* 0x0000000000027941 */ /* 0x000fea0003800000 */
.L_x_21943:
        /* <DEDUP_REMOVED lines=11> */
.L_x_21939:
[----:B------:R-:W-:Y:S05]  /*8d10*/  BSYNC B1 ;  /* 0x0000000000017941 */ /* 0x000fea0003800000 */
.L_x_21938:
        /* <DEDUP_REMOVED lines=18> */
.L_x_21950:
[----:B------:R-:W-:-:S07]  /*8e40*/  MOV R8, R10 ;  /* 0x0000000a00087202 */ /* 0x000fce0000000f00 */
.L_x_21951:
[----:B------:R-:W-:Y:S05]  /*8e50*/  BSYNC B2 ;  /* 0x0000000000027941 */ /* 0x000fea0003800000 */
.L_x_21949:
        /* <DEDUP_REMOVED lines=16> */
.L_x_21955:
[----:B------:R-:W-:Y:S05]  /*8f60*/  BSYNC B3 ;  /* 0x0000000000037941 */ /* 0x000fea0003800000 */
.L_x_21954:
        /* <DEDUP_REMOVED lines=44> */
.L_x_21953:
[----:B------:R-:W-:Y:S05]  /*9230*/  BSYNC B2 ;  /* 0x0000000000027941 */ /* 0x000fea0003800000 */
.L_x_21952:
        /* <DEDUP_REMOVED lines=12> */
.L_x_21948:
[----:B------:R-:W-:Y:S05]  /*9300*/  BSYNC B1 ;  /* 0x0000000000017941 */ /* 0x000fea0003800000 */
.L_x_21947:
        /* <DEDUP_REMOVED lines=18> */
.L_x_21959:
[----:B------:R-:W-:-:S07]  /*9430*/  MOV R8, R10 ;  /* 0x0000000a00087202 */ /* 0x000fce0000000f00 */
.L_x_21960:
[----:B------:R-:W-:Y:S05]  /*9440*/  BSYNC B2 ;  /* 0x0000000000027941 */ /* 0x000fea0003800000 */
.L_x_21958:
        /* <DEDUP_REMOVED lines=16> */
.L_x_21964:
[----:B------:R-:W-:Y:S05]  /*9550*/  BSYNC B3 ;  /* 0x0000000000037941 */ /* 0x000fea0003800000 */
.L_x_21963:
        /* <DEDUP_REMOVED lines=44> */
.L_x_21962:
[----:B------:R-:W-:Y:S05]  /*9820*/  BSYNC B2 ;  /* 0x0000000000027941 */ /* 0x000fea0003800000 */
.L_x_21961:
        /* <DEDUP_REMOVED lines=11> */
.L_x_21957:
[----:B------:R-:W-:Y:S05]  /*98e0*/  BSYNC B1 ;  /* 0x0000000000017941 */ /* 0x000fea0003800000 */
.L_x_21956:
        /* <DEDUP_REMOVED lines=18> */
.L_x_21968:
[----:B------:R-:W-:-:S07]  /*9a10*/  MOV R8, R10 ;  /* 0x0000000a00087202 */ /* 0x000fce0000000f00 */
.L_x_21969:
[----:B------:R-:W-:Y:S05]  /*9a20*/  BSYNC B2 ;  /* 0x0000000000027941 */ /* 0x000fea0003800000 */
.L_x_21967:
        /* <DEDUP_REMOVED lines=16> */
.L_x_21973:
[----:B------:R-:W-:Y:S05]  /*9b30*/  BSYNC B3 ;  /* 0x0000000000037941 */ /* 0x000fea0003800000 */
.L_x_21972:
        /* <DEDUP_REMOVED lines=44> */
.L_x_21971:
[----:B------:R-:W-:Y:S05]  /*9e00*/  BSYNC B2 ;  /* 0x0000000000027941 */ /* 0x000fea0003800000 */
.L_x_21970:
        /* <DEDUP_REMOVED lines=12> */
.L_x_21966:
[----:B------:R-:W-:Y:S05]  /*9ed0*/  BSYNC B1 ;  /* 0x0000000000017941 */ /* 0x000fea0003800000 */
.L_x_21965:
        /* <DEDUP_REMOVED lines=30> */
.L_x_21975:
[----:B------:R-:W-:Y:S05]  /*a0c0*/  BSYNC B1 ;  /* 0x0000000000017941 */ /* 0x000fea0003800000 */
.L_x_21974:
        /* <DEDUP_REMOVED lines=22> */
.L_x_21979:
[----:B------:R-:W-:-:S07]  /*a230*/  IMAD.MOV.U32 R8, RZ, RZ, R10 ;  /* 0x000000ffff087224 */ /* 0x000fce00078e000a */
.L_x_21980:
[----:B------:R-:W-:Y:S05]  /*a240*/  BSYNC B2 ;  /* 0x0000000000027941 */ /* 0x000fea0003800000 */
.L_x_21978:
        /* <DEDUP_REMOVED lines=16> */
.L_x_21984:
[----:B------:R-:W-:Y:S05]  /*a350*/  BSYNC B3 ;  /* 0x0000000000037941 */ /* 0x000fea0003800000 */
.L_x_21983:
        /* <DEDUP_REMOVED lines=43> */
.L_x_21982:
[----:B------:R-:W-:Y:S05]  /*a610*/  BSYNC B2 ;  /* 0x0000000000027941 */ /* 0x000fea0003800000 */
.L_x_21981:
        /* <DEDUP_REMOVED lines=11> */
.L_x_21977:
[----:B------:R-:W-:Y:S05]  /*a6d0*/  BSYNC B1 ;  /* 0x0000000000017941 */ /* 0x000fea0003800000 */
.L_x_21976:
        /* <DEDUP_REMOVED lines=18> */
.L_x_21988:
[----:B------:R-:W-:-:S07]  /*a800*/  MOV R8, R10 ;  /* 0x0000000a00087202 */ /* 0x000fce0000000f00 */
.L_x_21989:
[----:B------:R-:W-:Y:S05]  /*a810*/  BSYNC B2 ;  /* 0x0000000000027941 */ /* 0x000fea0003800000 */
.L_x_21987:
        /* <DEDUP_REMOVED lines=16> */
.L_x_21993:
[----:B------:R-:W-:Y:S05]  /*a920*/  BSYNC B3 ;  /* 0x0000000000037941 */ /* 0x000fea0003800000 */
.L_x_21992:
        /* <DEDUP_REMOVED lines=43> */
.L_x_21991:
[----:B------:R-:W-:Y:S05]  /*abe0*/  BSYNC B2 ;  /* 0x0000000000027941 */ /* 0x000fea0003800000 */
.L_x_21990:
        /* <DEDUP_REMOVED lines=12> */
.L_x_21986:
[----:B------:R-:W-:Y:S05]  /*acb0*/  BSYNC B1 ;  /* 0x0000000000017941 */ /* 0x000fea0003800000 */
.L_x_21985:
        /* <DEDUP_REMOVED lines=18> */
.L_x_21997:
[----:B------:R-:W-:-:S07]  /*ade0*/  IMAD.MOV.U32 R8, RZ, RZ, R10 ;  /* 0x000000ffff087224 */ /* 0x000fce00078e000a */
.L_x_21998:
[----:B------:R-:W-:Y:S05]  /*adf0*/  BSYNC B2 ;  /* 0x0000000000027941 */ /* 0x000fea0003800000 */
.L_x_21996:
        /* <DEDUP_REMOVED lines=16> */
.L_x_22002:
[----:B------:R-:W-:Y:S05]  /*af00*/  BSYNC B3 ;  /* 0x0000000000037941 */ /* 0x000fea0003800000 */
.L_x_22001:
        /* <DEDUP_REMOVED lines=44> */
.L_x_22000:
[----:B------:R-:W-:Y:S05]  /*b1d0*/  BSYNC B2 ;  /* 0x0000000000027941 */ /* 0x000fea0003800000 */
.L_x_21999:
        /* <DEDUP_REMOVED lines=11> */
.L_x_21995:
[----:B------:R-:W-:Y:S05]  /*b290*/  BSYNC B1 ;  /* 0x0000000000017941 */ /* 0x000fea0003800000 */
.L_x_21994:
        /* <DEDUP_REMOVED lines=18> */
.L_x_22006:
[----:B------:R-:W-:-:S07]  /*b3c0*/  IMAD.MOV.U32 R8, RZ, RZ, R10 ;  /* 0x000000ffff087224 */ /* 0x000fce00078e000a */
.L_x_22007:
[----:B------:R-:W-:Y:S05]  /*b3d0*/  BSYNC B2 ;  /* 0x0000000000027941 */ /* 0x000fea0003800000 */
.L_x_22005:
        /* <DEDUP_REMOVED lines=16> */
.L_x_22011:
[----:B------:R-:W-:Y:S05]  /*b4e0*/  BSYNC B3 ;  /* 0x0000000000037941 */ /* 0x000fea0003800000 */
.L_x_22010:
        /* <DEDUP_REMOVED lines=44> */
.L_x_22009:
[----:B------:R-:W-:Y:S05]  /*b7b0*/  BSYNC B2 ;  /* 0x0000000000027941 */ /* 0x000fea0003800000 */
.L_x_22008:
        /* <DEDUP_REMOVED lines=12> */
.L_x_22004:
[----:B------:R-:W-:Y:S05]  /*b880*/  BSYNC B1 ;  /* 0x0000000000017941 */ /* 0x000fea0003800000 */
.L_x_22003:
        /* <DEDUP_REMOVED lines=18> */
.L_x_22015:
[----:B------:R-:W-:-:S07]  /*b9b0*/  IMAD.MOV.U32 R8, RZ, RZ, R10 ;  /* 0x000000ffff087224 */ /* 0x000fce00078e000a */
.L_x_22016:
[----:B------:R-:W-:Y:S05]  /*b9c0*/  BSYNC B2 ;  /* 0x0000000000027941 */ /* 0x000fea0003800000 */
.L_x_22014:
        /* <DEDUP_REMOVED lines=16> */
.L_x_22020:
[----:B------:R-:W-:Y:S05]  /*bad0*/  BSYNC B3 ;  /* 0x0000000000037941 */ /* 0x000fea0003800000 */
.L_x_22019:
        /* <DEDUP_REMOVED lines=44> */
.L_x_22018:
[----:B------:R-:W-:Y:S05]  /*bda0*/  BSYNC B2 ;  /* 0x0000000000027941 */ /* 0x000fea0003800000 */
.L_x_22017:
        /* <DEDUP_REMOVED lines=11> */
.L_x_22013:
[----:B------:R-:W-:Y:S05]  /*be60*/  BSYNC B1 ;  /* 0x0000000000017941 */ /* 0x000fea0003800000 */
.L_x_22012:
        /* <DEDUP_REMOVED lines=18> */
.L_x_22024:
[----:B------:R-:W-:-:S07]  /*bf90*/  IMAD.MOV.U32 R8, RZ, RZ, R10 ;  /* 0x000000ffff087224 */ /* 0x000fce00078e000a */
.L_x_22025:
[----:B------:R-:W-:Y:S05]  /*bfa0*/  BSYNC B2 ;  /* 0x0000000000027941 */ /* 0x000fea0003800000 */
.L_x_22023:
        /* <DEDUP_REMOVED lines=16> */
.L_x_22029:
[----:B------:R-:W-:Y:S05]  /*c0b0*/  BSYNC B3 ;  /* 0x0000000000037941 */ /* 0x000fea0003800000 */
.L_x_22028:
        /* <DEDUP_REMOVED lines=44> */
.L_x_22027:
[----:B------:R-:W-:Y:S05]  /*c380*/  BSYNC B2 ;  /* 0x0000000000027941 */ /* 0x000fea0003800000 */
.L_x_22026:
        /* <DEDUP_REMOVED lines=12> */
.L_x_22022:
[----:B------:R-:W-:Y:S05]  /*c450*/  BSYNC B1 ;  /* 0x0000000000017941 */ /* 0x000fea0003800000 */
.L_x_22021:
        /* <DEDUP_REMOVED lines=18> */
.L_x_22033:
[----:B------:R-:W-:-:S07]  /*c580*/  IMAD.MOV.U32 R8, RZ, RZ, R10 ;  /* 0x000000ffff087224 */ /* 0x000fce00078e000a */
.L_x_22034:
[----:B------:R-:W-:Y:S05]  /*c590*/  BSYNC B2 ;  /* 0x0000000000027941 */ /* 0x000fea0003800000 */
.L_x_22032:
        /* <DEDUP_REMOVED lines=16> */
.L_x_22038:
[----:B------:R-:W-:Y:S05]  /*c6a0*/  BSYNC B3 ;  /* 0x0000000000037941 */ /* 0x000fea0003800000 */
.L_x_22037:
        /* <DEDUP_REMOVED lines=44> */
.L_x_22036:
[----:B------:R-:W-:Y:S05]  /*c970*/  BSYNC B2 ;  /* 0x0000000000027941 */ /* 0x000fea0003800000 */
.L_x_22035:
        /* <DEDUP_REMOVED lines=11> */
.L_x_22031:
[----:B------:R-:W-:Y:S05]  /*ca30*/  BSYNC B1 ;  /* 0x0000000000017941 */ /* 0x000fea0003800000 */
.L_x_22030:
        /* <DEDUP_REMOVED lines=18> */
.L_x_22042:
[----:B------:R-:W-:-:S07]  /*cb60*/  IMAD.MOV.U32 R8, RZ, RZ, R10 ;  /* 0x000000ffff087224 */ /* 0x000fce00078e000a */
.L_x_22043:
[----:B------:R-:W-:Y:S05]  /*cb70*/  BSYNC B2 ;  /* 0x0000000000027941 */ /* 0x000fea0003800000 */
.L_x_22041:
        /* <DEDUP_REMOVED lines=16> */
.L_x_22047:
[----:B------:R-:W-:Y:S05]  /*cc80*/  BSYNC B3 ;  /* 0x0000000000037941 */ /* 0x000fea0003800000 */
.L_x_22046:
        /* <DEDUP_REMOVED lines=44> */
.L_x_22045:
[----:B------:R-:W-:Y:S05]  /*cf50*/  BSYNC B2 ;  /* 0x0000000000027941 */ /* 0x000fea0003800000 */
.L_x_22044:
        /* <DEDUP_REMOVED lines=12> */
.L_x_22040:
[----:B------:R-:W-:Y:S05]  /*d020*/  BSYNC B1 ;  /* 0x0000000000017941 */ /* 0x000fea0003800000 */
.L_x_22039:
        /* <DEDUP_REMOVED lines=30> */
.L_x_22049:
[----:B------:R-:W-:Y:S05]  /*d210*/  BSYNC B1 ;  /* 0x0000000000017941 */ /* 0x000fea0003800000 */
.L_x_22048:
        /* <DEDUP_REMOVED lines=22> */
.L_x_22053:
[----:B------:R-:W-:-:S07]  /*d380*/  MOV R8, R10 ;  /* 0x0000000a00087202 */ /* 0x000fce0000000f00 */
.L_x_22054:
[----:B------:R-:W-:Y:S05]  /*d390*/  BSYNC B2 ;  /* 0x0000000000027941 */ /* 0x000fea0003800000 */
.L_x_22052:
        /* <DEDUP_REMOVED lines=16> */
.L_x_22058:
[----:B------:R-:W-:Y:S05]  /*d4a0*/  BSYNC B3 ;  /* 0x0000000000037941 */ /* 0x000fea0003800000 */
.L_x_22057:
        /* <DEDUP_REMOVED lines=43> */
.L_x_22056:
[----:B------:R-:W-:Y:S05]  /*d760*/  BSYNC B2 ;  /* 0x0000000000027941 */ /* 0x000fea0003800000 */
.L_x_22055:
        /* <DEDUP_REMOVED lines=11> */
.L_x_22051:
[----:B------:R-:W-:Y:S05]  /*d820*/  BSYNC B1 ;  /* 0x0000000000017941 */ /* 0x000fea0003800000 */
.L_x_22050:
        /* <DEDUP_REMOVED lines=18> */
.L_x_22062:
[----:B------:R-:W-:-:S07]  /*d950*/  IMAD.MOV.U32 R8, RZ, RZ, R10 ;  /* 0x000000ffff087224 */ /* 0x000fce00078e000a */
.L_x_22063:
[----:B------:R-:W-:Y:S05]  /*d960*/  BSYNC B2 ;  /* 0x0000000000027941 */ /* 0x000fea0003800000 */
.L_x_22061:
        /* <DEDUP_REMOVED lines=16> */
.L_x_22067:
[----:B------:R-:W-:Y:S05]  /*da70*/  BSYNC B3 ;  /* 0x0000000000037941 */ /* 0x000fea0003800000 */
.L_x_22066:
        /* <DEDUP_REMOVED lines=44> */
.L_x_22065:
[----:B------:R-:W-:Y:S05]  /*dd40*/  BSYNC B2 ;  /* 0x0000000000027941 */ /* 0x000fea0003800000 */
.L_x_22064:
        /* <DEDUP_REMOVED lines=12> */
.L_x_22060:
[----:B------:R-:W-:Y:S05]  /*de10*/  BSYNC B1 ;  /* 0x0000000000017941 */ /* 0x000fea0003800000 */
.L_x_22059:
        /* <DEDUP_REMOVED lines=18> */
.L_x_22071:
[----:B------:R-:W-:-:S07]  /*df40*/  IMAD.MOV.U32 R8, RZ, RZ, R10 ;  /* 0x000000ffff087224 */ /* 0x000fce00078e000a */
.L_x_22072:
[----:B------:R-:W-:Y:S05]  /*df50*/  BSYNC B2 ;  /* 0x0000000000027941 */ /* 0x000fea0003800000 */
.L_x_22070:
        /* <DEDUP_REMOVED lines=16> */
.L_x_22076:
[----:B------:R-:W-:Y:S05]  /*e060*/  BSYNC B3 ;  /* 0x0000000000037941 */ /* 0x000fea0003800000 */
.L_x_22075:
        /* <DEDUP_REMOVED lines=44> */
.L_x_22074:
[----:B------:R-:W-:Y:S05]  /*e330*/  BSYNC B2 ;  /* 0x0000000000027941 */ /* 0x000fea0003800000 */
.L_x_22073:
        /* <DEDUP_REMOVED lines=11> */
.L_x_22069:
[----:B------:R-:W-:Y:S05]  /*e3f0*/  BSYNC B1 ;  /* 0x0000000000017941 */ /* 0x000fea0003800000 */
.L_x_22068:
        /* <DEDUP_REMOVED lines=18> */
.L_x_22080:
[----:B------:R-:W-:-:S07]  /*e520*/  IMAD.MOV.U32 R8, RZ, RZ, R10 ;  /* 0x000000ffff087224 */ /* 0x000fce00078e000a */
.L_x_22081:
[----:B------:R-:W-:Y:S05]  /*e530*/  BSYNC B2 ;  /* 0x0000000000027941 */ /* 0x000fea0003800000 */
.L_x_22079:
        /* <DEDUP_REMOVED lines=16> */
.L_x_22085:
[----:B------:R-:W-:Y:S05]  /*e640*/  BSYNC B3 ;  /* 0x0000000000037941 */ /* 0x000fea0003800000 */
.L_x_22084:
        /* <DEDUP_REMOVED lines=44> */
.L_x_22083:
[----:B------:R-:W-:Y:S05]  /*e910*/  BSYNC B2 ;  /* 0x0000000000027941 */ /* 0x000fea0003800000 */
.L_x_22082:
        /* <DEDUP_REMOVED lines=12> */
.L_x_22078:
[----:B------:R-:W-:Y:S05]  /*e9e0*/  BSYNC B1 ;  /* 0x0000000000017941 */ /* 0x000fea0003800000 */
.L_x_22077:
        /* <DEDUP_REMOVED lines=18> */
.L_x_22089:
[----:B------:R-:W-:-:S07]  /*eb10*/  IMAD.MOV.U32 R8, RZ, RZ, R10 ;  /* 0x000000ffff087224 */ /* 0x000fce00078e000a */
.L_x_22090:
[----:B------:R-:W-:Y:S05]  /*eb20*/  BSYNC B2 ;  /* 0x0000000000027941 */ /* 0x000fea0003800000 */
.L_x_22088:
        /* <DEDUP_REMOVED lines=16> */
.L_x_22094:
[----:B------:R-:W-:Y:S05]  /*ec30*/  BSYNC B3 ;  /* 0x0000000000037941 */ /* 0x000fea0003800000 */
.L_x_22093:
        /* <DEDUP_REMOVED lines=44> */
.L_x_22092:
[----:B------:R-:W-:Y:S05]  /*ef00*/  BSYNC B2 ;  /* 0x0000000000027941 */ /* 0x000fea0003800000 */
.L_x_22091:
        /* <DEDUP_REMOVED lines=11> */
.L_x_22087:
[----:B------:R-:W-:Y:S05]  /*efc0*/  BSYNC B1 ;  /* 0x0000000000017941 */ /* 0x000fea0003800000 */
.L_x_22086:
        /* <DEDUP_REMOVED lines=18> */
.L_x_22098:
[----:B------:R-:W-:-:S07]  /*f0f0*/  IMAD.MOV.U32 R8, RZ, RZ, R10 ;  /* 0x000000ffff087224 */ /* 0x000fce00078e000a */
.L_x_22099:
[----:B------:R-:W-:Y:S05]  /*f100*/  BSYNC B2 ;  /* 0x0000000000027941 */ /* 0x000fea0003800000 */
.L_x_22097:
        /* <DEDUP_REMOVED lines=16> */
.L_x_22103:
[----:B------:R-:W-:Y:S05]  /*f210*/  BSYNC B3 ;  /* 0x0000000000037941 */ /* 0x000fea0003800000 */
.L_x_22102:
        /* <DEDUP_REMOVED lines=44> */
.L_x_22101:
[----:B------:R-:W-:Y:S05]  /*f4e0*/  BSYNC B2 ;  /* 0x0000000000027941 */ /* 0x000fea0003800000 */
.L_x_22100:
        /* <DEDUP_REMOVED lines=12> */
.L_x_22096:
[----:B------:R-:W-:Y:S05]  /*f5b0*/  BSYNC B1 ;  /* 0x0000000000017941 */ /* 0x000fea0003800000 */
.L_x_22095:
        /* <DEDUP_REMOVED lines=18> */
.L_x_22107:
[----:B------:R-:W-:-:S07]  /*f6e0*/  IMAD.MOV.U32 R8, RZ, RZ, R10 ;  /* 0x000000ffff087224 */ /* 0x000fce00078e000a */
.L_x_22108:
[----:B------:R-:W-:Y:S05]  /*f6f0*/  BSYNC B2 ;  /* 0x0000000000027941 */ /* 0x000fea0003800000 */
.L_x_22106:
        /* <DEDUP_REMOVED lines=16> */
.L_x_22112:
[----:B------:R-:W-:Y:S05]  /*f800*/  BSYNC B3 ;  /* 0x0000000000037941 */ /* 0x000fea0003800000 */
.L_x_22111:
        /* <DEDUP_REMOVED lines=44> */
.L_x_22110:
[----:B------:R-:W-:Y:S05]  /*fad0*/  BSYNC B2 ;  /* 0x0000000000027941 */ /* 0x000fea0003800000 */
.L_x_22109:
        /* <DEDUP_REMOVED lines=11> */
.L_x_22105:
[----:B------:R-:W-:Y:S05]  /*fb90*/  BSYNC B1 ;  /* 0x0000000000017941 */ /* 0x000fea0003800000 */
.L_x_22104:
        /* <DEDUP_REMOVED lines=18> */
.L_x_22116:
[----:B------:R-:W-:-:S07]  /*fcc0*/  IMAD.MOV.U32 R8, RZ, RZ, R10 ;  /* 0x000000ffff087224 */ /* 0x000fce00078e000a */
.L_x_22117:
[----:B------:R-:W-:Y:S05]  /*fcd0*/  BSYNC B2 ;  /* 0x0000000000027941 */ /* 0x000fea0003800000 */
.L_x_22115:
        /* <DEDUP_REMOVED lines=16> */
.L_x_22121:
[----:B------:R-:W-:Y:S05]  /*fde0*/  BSYNC B3 ;  /* 0x0000000000037941 */ /* 0x000fea0003800000 */
.L_x_22120:
        /* <DEDUP_REMOVED lines=44> */
.L_x_22119:
[----:B------:R-:W-:Y:S05]  /*100b0*/  BSYNC B2 ;  /* 0x0000000000027941 */ /* 0x000fea0003800000 */
.L_x_22118:
        /* <DEDUP_REMOVED lines=12> */
.L_x_22114:
[----:B------:R-:W-:Y:S05]  /*10180*/  BSYNC B1 ;  /* 0x0000000000017941 */ /* 0x000fea0003800000 */
.L_x_22113:
        /* <DEDUP_REMOVED lines=10> */
[----:B------:R-:W-:Y:S02]  /*10230*/  SHF.L.U32 R214, R222, 0x10, RZ ;  /* 0x00000010ded67819 */ /* 0x000fe400000006ff */
[----:B------:R-:W-:Y:S02]  /*10240*/  LOP3.LUT R8, R223, 0xffff, RZ, 0xc0, !PT ;  /* 0x0000ffffdf087812 */ /* 0x000fe400078ec0ff */
[----:B------:R-:W-:Y:S02]  /*10250*/  LOP3.LUT R217, R214, 0xff0000, RZ, 0xc0, !PT ;  /* 0x00ff0000d6d97812 */ /* 0x000fe400078ec0ff */
[----:B------:R-:W0:Y:S01]  /*10260*/  LDC.64 R214, c[0x0][0x240] ;  /* 0x00009000ffd67b82 */ /* 0x000e220000000a00 */
[----:B------:R-:W-:Y:S02]  /*10270*/  LOP3.LUT R216, R15, 0xff, RZ, 0xc0, !PT ;  /* 0x000000ff0fd87812 */ /* 0x000fe400078ec0ff */
[----:B------:R-:W-:Y:S02]  /*10280*/  PRMT R8, R217, 0x4210, R8 ;  /* 0x00004210d9087816 */ /* 0x000fe40000000008 */
[----:B------:R-:W-:-:S02]  /*10290*/  PRMT R217, R221, 0x7104, RZ ;  /* 0x00007104ddd97816 */ /* 0x000fc400000000ff */
[----:B------:R-:W-:Y:S02]  /*102a0*/  LOP3.LUT R218, R14, 0xff, RZ, 0xc0, !PT ;  /* 0x000000ff0eda7812 */ /* 0x000fe400078ec0ff */
[----:B------:R-:W-:Y:S02]  /*102b0*/  LOP3.LUT R217, R8, 0xff00, R217, 0xf8, !PT ;  /* 0x0000ff0008d97812 */ /* 0x000fe400078ef8d9 */
[----:B------:R-:W-:Y:S01]  /*102c0*/  LOP3.LUT R228, R13, 0xff, RZ, 0xc0, !PT ;  /* 0x000000ff0de47812 */ /* 0x000fe200078ec0ff */
[----:B------:R-:W-:Y:S01]  /*102d0*/  IMAD.WIDE.U32 R218, R218, 0x10000, RZ ;  /* 0x00010000dada7825 */ /* 0x000fe200078e00ff */
[----:B------:R-:W-:-:S03]  /*102e0*/  LOP3.LUT R243, R217, 0xff, R220, 0xf8, !PT ;  /* 0x000000ffd9f37812 */ /* 0x000fc600078ef8dc */
        /* <DEDUP_REMOVED lines=8> */
.L_x_22123:
[----:B------:R-:W-:Y:S05]  /*10370*/  BSYNC B1 ;  /* 0x0000000000017941 */ /* 0x000fea0003800000 */
.L_x_22122:
        /* <DEDUP_REMOVED lines=22> */
.L_x_22127:
[----:B------:R-:W-:-:S07]  /*104e0*/  MOV R8, R10 ;  /* 0x0000000a00087202 */ /* 0x000fce0000000f00 */
.L_x_22128:
[----:B------:R-:W-:Y:S05]  /*104f0*/  BSYNC B2 ;  /* 0x0000000000027941 */ /* 0x000fea0003800000 */
.L_x_22126:
        /* <DEDUP_REMOVED lines=16> */
.L_x_22132:
[----:B------:R-:W-:Y:S05]  /*10600*/  BSYNC B3 ;  /* 0x0000000000037941 */ /* 0x000fea0003800000 */
.L_x_22131:
        /* <DEDUP_REMOVED lines=43> */
.L_x_22130:
[----:B------:R-:W-:Y:S05]  /*108c0*/  BSYNC B2 ;  /* 0x0000000000027941 */ /* 0x000fea0003800000 */
.L_x_22129:
        /* <DEDUP_REMOVED lines=11> */
.L_x_22125:
[----:B------:R-:W-:Y:S05]  /*10980*/  BSYNC B1 ;  /* 0x0000000000017941 */ /* 0x000fea0003800000 */
.L_x_22124:
        /* <DEDUP_REMOVED lines=18> */
.L_x_22136:
[----:B------:R-:W-:-:S07]  /*10ab0*/  IMAD.MOV.U32 R8, RZ, RZ, R10 ;  /* 0x000000ffff087224 */ /* 0x000fce00078e000a */
.L_x_22137:
[----:B------:R-:W-:Y:S05]  /*10ac0*/  BSYNC B2 ;  /* 0x0000000000027941 */ /* 0x000fea0003800000 */
.L_x_22135:
        /* <DEDUP_REMOVED lines=16> */
.L_x_22141:
[----:B------:R-:W-:Y:S05]  /*10bd0*/  BSYNC B3 ;  /* 0x0000000000037941 */ /* 0x000fea0003800000 */
.L_x_22140:
        /* <DEDUP_REMOVED lines=44> */
.L_x_22139:
[----:B------:R-:W-:Y:S05]  /*10ea0*/  BSYNC B2 ;  /* 0x0000000000027941 */ /* 0x000fea0003800000 */
.L_x_22138:
        /* <DEDUP_REMOVED lines=12> */
.L_x_22134:
[----:B------:R-:W-:Y:S05]  /*10f70*/  BSYNC B1 ;  /* 0x0000000000017941 */ /* 0x000fea0003800000 */
.L_x_22133:
        /* <DEDUP_REMOVED lines=18> */
.L_x_22145:
[----:B------:R-:W-:-:S07]  /*110a0*/  IMAD.MOV.U32 R8, RZ, RZ, R10 ;  /* 0x000000ffff087224 */ /* 0x000fce00078e000a */
.L_x_22146:
[----:B------:R-:W-:Y:S05]  /*110b0*/  BSYNC B2 ;  /* 0x0000000000027941 */ /* 0x000fea0003800000 */
.L_x_22144:
        /* <DEDUP_REMOVED lines=16> */
.L_x_22150:
[----:B------:R-:W-:Y:S05]  /*111c0*/  BSYNC B3 ;  /* 0x0000000000037941 */ /* 0x000fea0003800000 */
.L_x_22149:
        /* <DEDUP_REMOVED lines=44> */
.L_x_22148:
[----:B------:R-:W-:Y:S05]  /*11490*/  BSYNC B2 ;  /* 0x0000000000027941 */ /* 0x000fea0003800000 */
.L_x_22147:
        /* <DEDUP_REMOVED lines=11> */
.L_x_22143:
[----:B------:R-:W-:Y:S05]  /*11550*/  BSYNC B1 ;  /* 0x0000000000017941 */ /* 0x000fea0003800000 */
.L_x_22142:
        /* <DEDUP_REMOVED lines=18> */
.L_x_22154:
[----:B------:R-:W-:-:S07]  /*11680*/  IMAD.MOV.U32 R8, RZ, RZ, R10 ;  /* 0x000000ffff087224 */ /* 0x000fce00078e000a */
.L_x_22155:
[----:B------:R-:W-:Y:S05]  /*11690*/  BSYNC B2 ;  /* 0x0000000000027941 */ /* 0x000fea0003800000 */
.L_x_22153:
        /* <DEDUP_REMOVED lines=16> */
.L_x_22159:
[----:B------:R-:W-:Y:S05]  /*117a0*/  BSYNC B3 ;  /* 0x0000000000037941 */ /* 0x000fea0003800000 */
.L_x_22158:
        /* <DEDUP_REMOVED lines=44> */
.L_x_22157:
[----:B------:R-:W-:Y:S05]  /*11a70*/  BSYNC B2 ;  /* 0x0000000000027941 */ /* 0x000fea0003800000 */
.L_x_22156:
        /* <DEDUP_REMOVED lines=12> */
.L_x_22152:
[----:B------:R-:W-:Y:S05]  /*11b40*/  BSYNC B1 ;  /* 0x0000000000017941 */ /* 0x000fea0003800000 */
.L_x_22151:
        /* <DEDUP_REMOVED lines=18> */
.L_x_22163:
[----:B------:R-:W-:-:S07]  /*11c70*/  IMAD.MOV.U32 R8, RZ, RZ, R10 ;  /* 0x000000ffff087224 */ /* 0x000fce00078e000a */
.L_x_22164:
[----:B------:R-:W-:Y:S05]  /*11c80*/  BSYNC B2 ;  /* 0x0000000000027941 */ /* 0x000fea0003800000 */
.L_x_22162:
        /* <DEDUP_REMOVED lines=16> */
.L_x_22168:
[----:B------:R-:W-:Y:S05]  /*11d90*/  BSYNC B3 ;  /* 0x0000000000037941 */ /* 0x000fea0003800000 */
.L_x_22167:
        /* <DEDUP_REMOVED lines=44> */
.L_x_22166:
[----:B------:R-:W-:Y:S05]  /*12060*/  BSYNC B2 ;  /* 0x0000000000027941 */ /* 0x000fea0003800000 */
.L_x_22165:
        /* <DEDUP_REMOVED lines=11> */
.L_x_22161:
[----:B------:R-:W-:Y:S05]  /*12120*/  BSYNC B1 ;  /* 0x0000000000017941 */ /* 0x000fea0003800000 */
.L_x_22160:
        /* <DEDUP_REMOVED lines=18> */
.L_x_22172:
[----:B------:R-:W-:-:S07]  /*12250*/  IMAD.MOV.U32 R8, RZ, RZ, R10 ;  /* 0x000000ffff087224 */ /* 0x000fce00078e000a */
.L_x_22173:
[----:B------:R-:W-:Y:S05]  /*12260*/  BSYNC B2 ;  /* 0x0000000000027941 */ /* 0x000fea0003800000 */
.L_x_22171:
        /* <DEDUP_REMOVED lines=16> */
.L_x_22177:
[----:B------:R-:W-:Y:S05]  /*12370*/  BSYNC B3 ;  /* 0x0000000000037941 */ /* 0x000fea0003800000 */
.L_x_22176:
        /* <DEDUP_REMOVED lines=44> */
.L_x_22175:
[----:B------:R-:W-:Y:S05]  /*12640*/  BSYNC B2 ;  /* 0x0000000000027941 */ /* 0x000fea0003800000 */
.L_x_22174:
        /* <DEDUP_REMOVED lines=12> */
.L_x_22170:
[----:B------:R-:W-:Y:S05]  /*12710*/  BSYNC B1 ;  /* 0x0000000000017941 */ /* 0x000fea0003800000 */
.L_x_22169:
        /* <DEDUP_REMOVED lines=18> */
.L_x_22181:
[----:B------:R-:W-:-:S07]  /*12840*/  IMAD.MOV.U32 R8, RZ, RZ, R10 ;  /* 0x000000ffff087224 */ /* 0x000fce00078e000a */
.L_x_22182:
[----:B------:R-:W-:Y:S05]  /*12850*/  BSYNC B2 ;  /* 0x0000000000027941 */ /* 0x000fea0003800000 */
.L_x_22180:
        /* <DEDUP_REMOVED lines=16> */
.L_x_22186:
[----:B------:R-:W-:Y:S05]  /*12960*/  BSYNC B3 ;  /* 0x0000000000037941 */ /* 0x000fea0003800000 */
.L_x_22185:
        /* <DEDUP_REMOVED lines=44> */
.L_x_22184:
[----:B------:R-:W-:Y:S05]  /*12c30*/  BSYNC B2 ;  /* 0x0000000000027941 */ /* 0x000fea0003800000 */
.L_x_22183:
        /* <DEDUP_REMOVED lines=11> */
.L_x_22179:
[----:B------:R-:W-:Y:S05]  /*12cf0*/  BSYNC B1 ;  /* 0x0000000000017941 */ /* 0x000fea0003800000 */
.L_x_22178:
        /* <DEDUP_REMOVED lines=18> */
.L_x_22190:
[----:B------:R-:W-:-:S07]  /*12e20*/  IMAD.MOV.U32 R219, RZ, RZ, R10 ;  /* 0x000000ffffdb7224 */ /* 0x000fce00078e000a */
.L_x_22191:
[----:B------:R-:W-:Y:S05]  /*12e30*/  BSYNC B2 ;  /* 0x0000000000027941 */ /* 0x000fea0003800000 */
.L_x_22189:
        /* <DEDUP_REMOVED lines=16> */
.L_x_22195:
[----:B------:R-:W-:Y:S05]  /*12f40*/  BSYNC B3 ;  /* 0x0000000000037941 */ /* 0x000fea0003800000 */
.L_x_22194:
[C---:B------:R-:W-:Y:S01]  /*12f50*/  IMAD.HI.U32 R4, R5.reuse, -0x326172a9, RZ ;  /* 0xcd9e8d5705047827 */ /* 0x040fe200078e00ff */
[----:B------:R-:W-:Y:S01]  /*12f60*/  LOP3.LUT R8, R8, UR5, R9, 0x96, !PT ;  /* 0x0000000508087c12 */ /* 0x000fe2000f8e9609 */
[----:B------:R-:W-:Y:S02]  /*12f70*/  UIADD3 UR29, UR4, -0x61c88647, URZ ;  /* 0x9e3779b9041d7890 */ /* 0x000fe4000fffe03f */
        /* <DEDUP_REMOVED lines=42> */
.L_x_22193:
[----:B------:R-:W-:Y:S05]  /*13220*/  BSYNC B2 ;  /* 0x0000000000027941 */ /* 0x000fea0003800000 */
.L_x_22192:
        /* <DEDUP_REMOVED lines=12> */
.L_x_22188:
[----:B------:R-:W-:Y:S05]  /*132f0*/  BSYNC B1 ;  /* 0x0000000000017941 */ /* 0x000fea0003800000 */
.L_x_22187:
        /* <DEDUP_REMOVED lines=53> */
[----:B------:R-:W-:Y:S02]  /*13650*/  SHF.L.U32 R224, R222, 0x10, RZ ;  /* 0x00000010dee07819 */ /* 0x000fe400000006ff */
        /* <DEDUP_REMOVED lines=19> */
.L_x_22197:
[----:B------:R-:W-:Y:S05]  /*13790*/  BSYNC B1 ;  /* 0x0000000000017941 */ /* 0x000fea0003800000 */
.L_x_22196:
[----:B------:R-:W-:Y:S01]  /*137a0*/  UMOV UR29, 0xffffffff ;  /* 0xffffffff001d7882 */ /* 0x000fe20000000000 */
[----:B------:R-:W-:Y:S01]  /*137b0*/  SHF.R.S32.HI R228, RZ, 0x1f, R0 ;  /* 0x0000001fffe47819 */ /* 0x000fe20000011400 */
[----:B------:R-:W-:Y:S01]  /*137c0*/  FADD.FTZ R234, R234, R219 ;  /* 0x000000dbeaea7221 */ /* 0x000fe20000010000 */
[----:B------:R-:W-:Y:S06]  /*137d0*/  BRA.DIV UR29, `(.L_x_22198) ;  /* 0x000000161d347947 */ /* 0x000fec000b800000 */
        /* <DEDUP_REMOVED lines=117> */
.L_x_22213:
[----:B------:R-:W2:Y:S01]  /*13f30*/  @!P0 LDC.64 R224, c[0x0][0x250] ;  /* 0x00009400ffe08b82 */ /* 0x000ea20000000a00 */
[----:B-1----:R-:W-:Y:S01]  /*13f40*/  FADD.FTZ R234, R230, R235 ;  /* 0x000000ebe6ea7221 */ /* 0x002fe20000010000 */
[----:B0-----:R-:W-:Y:S01]  /*13f50*/  FMUL.FTZ R230, R231, R231 ;  /* 0x000000e7e7e67220 */ /* 0x001fe20000410000 */
[----:B------:R-:W-:Y:S02]  /*13f60*/  BSSY B1, `(.L_x_22199) ;  /* 0x00000ce000017945 */ /* 0x000fe40003800000 */
[----:B------:R-:W-:Y:S02]  /*13f70*/  FFMA.FTZ R229, R234, R229, UR9 ;  /* 0x00000009eae57e23 */ /* 0x000fe400080100e5 */
[----:B------:R-:W-:Y:S01]  /*13f80*/  FSEL R230, R230, RZ, P2 ;  /* 0x000000ffe6e67208 */ /* 0x000fe20001000000 */
[----:B------:R-:W0:Y:S04]  /*13f90*/  @!P0 LDC.64 R226, c[0x0][0x258] ;  /* 0x00009600ffe28b82 */ /* 0x000e280000000a00 */
        /* <DEDUP_REMOVED lines=13> */
[----:B------:R-:W-:Y:S01]  /*14070*/  FADD.FTZ R238, -R224, R185 ;  /* 0x000000b9e0ee7221 */ /* 0x000fe20000010100 */
[----:B------:R-:W-:Y:S01]  /*14080*/  IMAD R233, R232, R233, RZ ;  /* 0x000000e9e8e97224 */ /* 0x000fe200078e02ff */
[----:B------:R-:W0:Y:S01]  /*14090*/  LDC.64 R184, c[0x0][0x2b8] ;  /* 0x0000ae00ffb87b82 */ /* 0x000e220000000a00 */
[C---:B------:R-:W-:Y:S01]  /*140a0*/  FADD.FTZ R172, -R224.reuse, R172 ;  /* 0x000000ace0ac7221 */ /* 0x040fe20000010100 */
[C---:B------:R-:W-:Y:S01]  /*140b0*/  FADD.FTZ R226, -R224.reuse, R173 ;  /* 0x000000ade0e27221 */ /* 0x040fe20000010100 */
[C---:B------:R-:W-:Y:S01]  /*140c0*/  FADD.FTZ R230, -R224.reuse, R176 ;  /* 0x000000b0e0e67221 */ /* 0x040fe20000010100 */
[C---:B------:R-:W-:Y:S01]  /*140d0*/  FADD.FTZ R174, -R224.reuse, R174 ;  /* 0x000000aee0ae7221 */ /* 0x040fe20000010100 */
[C---:B------:R-:W-:Y:S01]  /*140e0*/  FADD.FTZ R232, -R224.reuse, R177 ;  /* 0x000000b1e0e87221 */ /* 0x040fe20000010100 */
[C---:B------:R-:W-:Y:S01]  /*140f0*/  FMUL.FTZ R173, R229.reuse, R172 ;  /* 0x000000ace5ad7220 */ /* 0x040fe20000410000 */
[C---:B------:R-:W-:Y:S01]  /*14100*/  FADD.FTZ R228, -R224.reuse, R175 ;  /* 0x000000afe0e47221 */ /* 0x040fe20000010100 */
[C---:B------:R-:W-:Y:S01]  /*14110*/  FADD.FTZ R236, -R224.reuse, R178 ;  /* 0x000000b2e0ec7221 */ /* 0x040fe20000010100 */
[C---:B------:R-:W-:Y:S01]  /*14120*/  FADD.FTZ R240, -R224.reuse, R179 ;  /* 0x000000b3e0f07221 */ /* 0x040fe20000010100 */
[----:B------:R-:W-:Y:S01]  /*14130*/  SHF.R.S32.HI R172, RZ, 0x1f, R233 ;  /* 0x0000001fffac7819 */ /* 0x000fe200000114e9 */
        /* <DEDUP_REMOVED lines=8> */
[----:B------:R-:W-:Y:S01]  /*141c0*/  LEA.HI R233, R172, R233, RZ, 0x3 ;  /* 0x000000e9ace97211 */ /* 0x000fe200078f18ff */
[----:B------:R-:W-:Y:S01]  /*141d0*/  FFMA.FTZ R177, R64, R173, R16 ;  /* 0x000000ad40b17223 */ /* 0x000fe20000010010 */
[----:B------:R-:W-:Y:S01]  /*141e0*/  FFMA.FTZ R226, R65, R226, R17 ;  /* 0x000000e241e27223 */ /* 0x000fe20000010011 */
[----:B------:R-:W-:Y:S01]  /*141f0*/  FFMA.FTZ R174, R68, R179, R20 ;  /* 0x000000b344ae7223 */ /* 0x000fe20000010014 */
[----:B------:R-:W-:Y:S01]  /*14200*/  FADD.FTZ R180, -R224, R180 ;  /* 0x000000b4e0b47221 */ /* 0x000fe20000010100 */
[----:B------:R-:W-:Y:S01]  /*14210*/  FFMA.FTZ R173, R66, R175, R18 ;  /* 0x000000af42ad7223 */ /* 0x000fe20000010012 */
[----:B------:R-:W-:Y:S01]  /*14220*/  FFMA.FTZ R179, R69, R232, R21 ;  /* 0x000000e845b37223 */ /* 0x000fe20000010015 */
[----:B------:R-:W-:Y:S01]  /*14230*/  FADD.FTZ R178, -R224, R183 ;  /* 0x000000b7e0b27221 */ /* 0x000fe20000010100 */
[----:B------:R-:W-:Y:S01]  /*14240*/  FFMA.FTZ R175, R70, R181, R22 ;  /* 0x000000b546af7223 */ /* 0x000fe20000010016 */
[----:B------:R-:W-:Y:S01]  /*14250*/  FFMA.FTZ R240, R71, R240, R23 ;  /* 0x000000f047f07223 */ /* 0x000fe20000010017 */
[----:B------:R-:W-:Y:S01]  /*14260*/  FFMA.FTZ R228, R67, R228, R19 ;  /* 0x000000e443e47223 */ /* 0x000fe20000010013 */
[----:B------:R-:W-:Y:S01]  /*14270*/  LEA.HI.SX32 R233, R233, R2, 0x1d ;  /* 0x00000002e9e97211 */ /* 0x000fe200078feaff */
[----:B------:R-:W-:Y:S01]  /*14280*/  FADD.FTZ R182, -R224, R182 ;  /* 0x000000b6e0b67221 */ /* 0x000fe20000010100 */
[----:B------:R-:W-:Y:S01]  /*14290*/  F2FP.BF16.F32.PACK_AB R172, R226, R177 ;  /* 0x000000b1e2ac723e */ /* 0x000fe200000010ff */
[----:B------:R-:W-:Y:S01]  /*142a0*/  FMUL.FTZ R177, R229, R180 ;  /* 0x000000b4e5b17220 */ /* 0x000fe20000410000 */
[----:B------:R-:W-:Y:S01]  /*142b0*/  F2FP.BF16.F32.PACK_AB R174, R179, R174 ;  /* 0x000000aeb3ae723e */ /* 0x000fe200000010ff */
[----:B------:R-:W-:Y:S01]  /*142c0*/  FMUL.FTZ R180, R229, R178 ;  /* 0x000000b2e5b47220 */ /* 0x000fe20000410000 */
[----:B------:R-:W-:Y:S01]  /*142d0*/  F2FP.BF16.F32.PACK_AB R175, R240, R175 ;  /* 0x000000aff0af723e */ /* 0x000fe200000010ff */
[----:B0-----:R-:W-:Y:S01]  /*142e0*/  IMAD.WIDE.U32 R178, R233, 0x10, R184 ;  /* 0x00000010e9b27825 */ /* 0x001fe200078e00b8 */
[----:B------:R-:W-:-:S03]  /*142f0*/  F2FP.BF16.F32.PACK_AB R173, R228, R173 ;  /* 0x000000ade4ad723e */ /* 0x000fc600000010ff */
        /* <DEDUP_REMOVED lines=37> */
[----:B------:R0:W-:Y:S01]  /*14550*/  STG.E.128 desc[UR6][R178.64], R172 ;  /* 0x000000acb2007986 */ /* 0x0001e2000c101d06 */
[C---:B------:R-:W-:Y:S01]  /*14560*/  FMUL.FTZ R176, R229.reuse, R176 ;  /* 0x000000b0e5b07220 */ /* 0x040fe20000410000 */
[----:B------:R-:W-:Y:S01]  /*14570*/  FMUL.FTZ R186, R229, R199 ;  /* 0x000000c7e5ba7220 */ /* 0x000fe20000410000 */
[----:B------:R-:W-:Y:S01]  /*14580*/  IADD3 R193, R233, 0x20, RZ ;  /* 0x00000020e9c17810 */ /* 0x000fe20007ffe0ff */
[----:B------:R-:W-:Y:S01]  /*14590*/  FFMA.FTZ R180, R75, R180, R27 ;  /* 0x000000b44bb47223 */ /* 0x000fe2000001001b */
[----:B------:R-:W-:Y:S01]  /*145a0*/  IADD3 R197, R233, 0x60, RZ ;  /* 0x00000060e9c57810 */ /* 0x000fe20007ffe0ff */
[----:B------:R-:W-:Y:S01]  /*145b0*/  FMUL.FTZ R183, R229, R188 ;  /* 0x000000bce5b77220 */ /* 0x000fe20000410000 */
[----:B------:R-:W-:Y:S01]  /*145c0*/  IADD3 R201, R233, 0xa0, RZ ;  /* 0x000000a0e9c97810 */ /* 0x000fe20007ffe0ff */
[----:B------:R-:W-:Y:S01]  /*145d0*/  FMUL.FTZ R244, R229, R244 ;  /* 0x000000f4e5f47220 */ /* 0x000fe20000410000 */
[----:B------:R-:W-:-:S02]  /*145e0*/  VIADD R195, R233, 0x40 ;  /* 0x00000040e9c37836 */ /* 0x000fc40000000000 */
[----:B------:R-:W-:Y:S01]  /*145f0*/  FMUL.FTZ R189, R229, R190 ;  /* 0x000000bee5bd7220 */ /* 0x000fe20000410000 */
[----:B------:R-:W-:Y:S02]  /*14600*/  VIADD R199, R233, 0x80 ;  /* 0x00000080e9c77836 */ /* 0x000fe40000000000 */
[C---:B------:R-:W-:Y:S01]  /*14610*/  FMUL.FTZ R191, R229.reuse, R196 ;  /* 0x000000c4e5bf7220 */ /* 0x040fe20000410000 */
[C---:B------:R-:W-:Y:S01]  /*14620*/  FMUL.FTZ R252, R229.reuse, R252 ;  /* 0x000000fce5fc7220 */ /* 0x040fe20000410000 */
[C---:B------:R-:W-:Y:S01]  /*14630*/  FMUL.FTZ R188, R229.reuse, R205 ;  /* 0x000000cde5bc7220 */ /* 0x040fe20000410000 */
[C---:B------:R-:W-:Y:S01]  /*14640*/  FMUL.FTZ R205, R229.reuse, R206 ;  /* 0x000000cee5cd7220 */ /* 0x040fe20000410000 */
[C---:B------:R-:W-:Y:S01]  /*14650*/  FMUL.FTZ R190, R229.reuse, R207 ;  /* 0x000000cfe5be7220 */ /* 0x040fe20000410000 */
[C---:B------:R-:W-:Y:S01]  /*14660*/  FMUL.FTZ R225, R229.reuse, R192 ;  /* 0x000000c0e5e17220 */ /* 0x040fe20000410000 */
[----:B0-----:R-:W-:Y:S01]  /*14670*/  FFMA.FTZ R173, R74, R181, R26 ;  /* 0x000000b54aad7223 */ /* 0x001fe2000001001a */
[----:B------:R-:W-:Y:S01]  /*14680*/  FFMA.FTZ R172, R72, R177, R24 ;  /* 0x000000b148ac7223 */ /* 0x000fe20000010018 */
[C---:B------:R-:W-:Y:S01]  /*14690*/  FMUL.FTZ R231, R229.reuse, R194 ;  /* 0x000000c2e5e77220 */ /* 0x040fe20000410000 */
[C---:B------:R-:W-:Y:S01]  /*146a0*/  FMUL.FTZ R227, R229.reuse, R198 ;  /* 0x000000c6e5e37220 */ /* 0x040fe20000410000 */
[----:B------:R-:W-:Y:S01]  /*146b0*/  FMUL.FTZ R235, R229, R200 ;  /* 0x000000c8e5eb7220 */ /* 0x000fe20000410000 */
[----:B------:R-:W-:Y:S01]  /*146c0*/  FFMA.FTZ R177, R73, R176, R25 ;  /* 0x000000b049b17223 */ /* 0x000fe20000010019 */
[C---:B------:R-:W-:Y:S01]  /*146d0*/  FMUL.FTZ R187, R229.reuse, R234 ;  /* 0x000000eae5bb7220 */ /* 0x040fe20000410000 */
[C---:B------:R-:W-:Y:S01]  /*146e0*/  FMUL.FTZ R238, R229.reuse, R238 ;  /* 0x000000eee5ee7220 */ /* 0x040fe20000410000 */
[C---:B------:R-:W-:Y:S01]  /*146f0*/  FMUL.FTZ R242, R229.reuse, R242 ;  /* 0x000000f2e5f27220 */ /* 0x040fe20000410000 */
[----:B------:R-:W-:Y:S01]  /*14700*/  FMUL.FTZ R237, R229, R202 ;  /* 0x000000cae5ed7220 */ /* 0x000fe20000410000 */
[----:B------:R-:W-:Y:S01]  /*14710*/  IMAD.WIDE.U32 R192, R193, 0x10, R184 ;  /* 0x00000010c1c07825 */ /* 0x000fe200078e00b8 */
[----:B------:R-:W-:-:S03]  /*14720*/  F2FP.BF16.F32.PACK_AB R173, R180, R173 ;  /* 0x000000adb4ad723e */ /* 0x000fc600000010ff */
[----:B------:R-:W-:Y:S01]  /*14730*/  FFMA.FTZ R176, R80, R183, R32 ;  /* 0x000000b750b07223 */ /* 0x000fe20000010020 */
[----:B------:R-:W-:Y:S01]  /*14740*/  FFMA.FTZ R181, R81, R244, R33 ;  /* 0x000000f451b57223 */ /* 0x000fe20000010021 */
[----:B------:R-:W-:-:S04]  /*14750*/  IMAD.WIDE.U32 R194, R195, 0x10, R184 ;  /* 0x00000010c3c27825 */ /* 0x000fc800078e00b8 */
[C---:B------:R-:W-:Y:S01]  /*14760*/  FMUL.FTZ R246, R229.reuse, R246 ;  /* 0x000000f6e5f67220 */ /* 0x040fe20000410000 */
[C---:B------:R-:W-:Y:S01]  /*14770*/  FMUL.FTZ R248, R229.reuse, R248 ;  /* 0x000000f8e5f87220 */ /* 0x040fe20000410000 */
[----:B------:R-:W-:Y:S01]  /*14780*/  FMUL.FTZ R250, R229, R250 ;  /* 0x000000fae5fa7220 */ /* 0x000fe20000410000 */
[----:B------:R-:W-:-:S04]  /*14790*/  IMAD.WIDE.U32 R196, R197, 0x10, R184 ;  /* 0x00000010c5c47825 */ /* 0x000fc800078e00b8 */
[C---:B------:R-:W-:Y:S01]  /*147a0*/  FMUL.FTZ R202, R229.reuse, R203 ;  /* 0x000000cbe5ca7220 */ /* 0x040fe20000410000 */
[----:B------:R-:W-:Y:S01]  /*147b0*/  FFMA.FTZ R180, R88, R191, R40 ;  /* 0x000000bf58b47223 */ /* 0x000fe20000010028 */
[----:B------:R-:W-:Y:S01]  /*147c0*/  FMUL.FTZ R203, R229, R204 ;  /* 0x000000cce5cb7220 */ /* 0x000fe20000410000 */
[----:B------:R-:W-:-:S04]  /*147d0*/  IMAD.WIDE.U32 R198, R199, 0x10, R184 ;  /* 0x00000010c7c67825 */ /* 0x000fc800078e00b8 */
[----:B------:R-:W-:Y:S01]  /*147e0*/  FMUL.FTZ R241, R229, R210 ;  /* 0x000000d2e5f17220 */ /* 0x000fe20000410000 */
[----:B------:R-:W-:Y:S01]  /*147f0*/  FFMA.FTZ R205, R98, R205, R50 ;  /* 0x000000cd62cd7223 */ /* 0x000fe20000010032 */
[----:B------:R-:W-:Y:S01]  /*14800*/  FFMA.FTZ R190, R99, R190, R51 ;  /* 0x000000be63be7223 */ /* 0x000fe20000010033 */
        /* <DEDUP_REMOVED lines=65> */
[----:B------:R-:W-:-:S05]  /*14c20*/  F2FP.BF16.F32.PACK_AB R188, R203, R188 ;  /* 0x000000bccbbc723e */ /* 0x000fca00000010ff */
[----:B------:R0:W-:Y:S02]  /*14c30*/  STG.E.128 desc[UR6][R200.64], R188 ;  /* 0x000000bcc8007986 */ /* 0x0001e4000c101d06 */
.L_x_22200:
[----:B------:R-:W-:Y:S05]  /*14c40*/  BSYNC B1 ;  /* 0x0000000000017941 */ /* 0x000fea0003800000 */
.L_x_22199:
[----:B0-----:R-:W0:Y:S02]  /*14c50*/  LDC.64 R172, c[0x0][0x210] ;  /* 0x00008400ffac7b82 */ /* 0x001e240000000a00 */
[----:B0-----:R-:W-:-:S05]  /*14c60*/  IMAD R0, R172, 0x4, R0 ;  /* 0x00000004ac007824 */ /* 0x001fca00078e0200 */
[----:B------:R-:W-:-:S13]  /*14c70*/  ISETP.GE.AND P0, PT, R0, R173, PT ;  /* 0x000000ad0000720c */ /* 0x000fda0003f06270 */
[----:B------:R-:W-:Y:S05]  /*14c80*/  @!P0 BRA `(.L_x_22201) ;  /* 0xfffffebc009c8947 */ /* 0x000fea000383ffff */
[----:B------:R-:W-:Y:S05]  /*14c90*/  BSYNC B0 ;  /* 0x0000000000007941 */ /* 0x000fea0003800000 */
.L_x_21753:
[----:B------:R-:W-:Y:S05]  /*14ca0*/  EXIT ;  /* 0x000000000000794d */ /* 0x000fea0003800000 */
.L_x_22198:
        /* <DEDUP_REMOVED lines=8> */
.L_x_22203:
[----:B------:R-:W-:Y:S05]  /*14d30*/  BSYNC B1 ;  /* 0x0000000000017941 */ /* 0x000fea0003800000 */
.L_x_22202:
        /* <DEDUP_REMOVED lines=10> */
.L_x_22204:
[----:B------:R-:W-:Y:S02]  /*14de0*/  IMAD.MOV.U32 R238, RZ, RZ, 0x4 ;  /* 0x00000004ffee7424 */ /* 0x000fe400078e00ff */
[----:B------:R-:W-:-:S04]  /*14df0*/  IMAD.MOV.U32 R224, RZ, RZ, R235 ;  /* 0x000000ffffe07224 */ /* 0x000fc800078e00eb */
[----:B------:R-:W-:-:S05]  /*14e00*/  FADD.FTZ R226, R225, R224 ;  /* 0x000000e0e1e27221 */ /* 0x000fca0000010000 */
[----:B------:R-:W-:-:S07]  /*14e10*/  MOV R237, R226 ;  /* 0x000000e200ed7202 */ /* 0x000fce0000000f00 */
[----:B------:R-:W-:Y:S05]  /*14e20*/  WARPSYNC.COLLECTIVE R236, `(.L_x_22205) ;  /* 0x00000000ec087348 */ /* 0x000fea0003c00000 */
[----:B------:R0:W1:Y:S02]  /*14e30*/  SHFL.BFLY P1, R235, R237, R238, R239 ;  /* 0x0c0000eeedeb7389 */ /* 0x00006400000200ef */
[----:B01----:R-:W-:Y:S01]  /*14e40*/  ENDCOLLECTIVE ;  /* 0x000000000000791b */ /* 0x003fe20003800000 */
.L_x_22205:
[----:B------:R-:W-:Y:S01]  /*14e50*/  HFMA2.MMA R238, -RZ, RZ, 0, 4.76837158203125e-07 ;  /* 0x00000008ffee7435 */ /* 0x000fe200000001ff */
[----:B------:R-:W-:-:S05]  /*14e60*/  MOV R227, R235 ;  /* 0x000000eb00e37202 */ /* 0x000fca0000000f00 */
[----:B------:R-:W-:-:S04]  /*14e70*/  FADD.FTZ R227, R226, R227 ;  /* 0x000000e3e2e37221 */ /* 0x000fc80000010000 */
[----:B------:R-:W-:-:S07]  /*14e80*/  IMAD.MOV.U32 R237, RZ, RZ, R227 ;  /* 0x000000ffffed7224 */ /* 0x000fce00078e00e3 */
[----:B------:R-:W-:Y:S05]  /*14e90*/  WARPSYNC.COLLECTIVE R236, `(.L_x_22206) ;  /* 0x00000000ec087348 */ /* 0x000fea0003c00000 */
[----:B------:R0:W1:Y:S02]  /*14ea0*/  SHFL.BFLY P1, R235, R237, R238, R239 ;  /* 0x0c0000eeedeb7389 */ /* 0x00006400000200ef */
[----:B01----:R-:W-:Y:S01]  /*14eb0*/  ENDCOLLECTIVE ;  /* 0x000000000000791b */ /* 0x003fe20003800000 */
.L_x_22206:
[----:B------:R-:W-:Y:S02]  /*14ec0*/  IMAD.MOV.U32 R238, RZ, RZ, 0x10 ;  /* 0x00000010ffee7424 */ /* 0x000fe400078e00ff */
[----:B------:R-:W-:-:S04]  /*14ed0*/  IMAD.MOV.U32 R224, RZ, RZ, R235 ;  /* 0x000000ffffe07224 */ /* 0x000fc800078e00eb */
[----:B------:R-:W-:-:S05]  /*14ee0*/  FADD.FTZ R230, R227, R224 ;  /* 0x000000e0e3e67221 */ /* 0x000fca0000010000 */
[----:B------:R-:W-:-:S07]  /*14ef0*/  MOV R237, R230 ;  /* 0x000000e600ed7202 */ /* 0x000fce0000000f00 */
[----:B------:R-:W-:Y:S05]  /*14f00*/  WARPSYNC.COLLECTIVE R236, `(.L_x_22207) ;  /* 0x00000000ec087348 */ /* 0x000fea0003c00000 */
[----:B------:R0:W1:Y:S02]  /*14f10*/  SHFL.BFLY P1, R235, R237, R238, R239 ;  /* 0x0c0000eeedeb7389 */ /* 0x00006400000200ef */
[----:B01----:R-:W-:Y:S01]  /*14f20*/  ENDCOLLECTIVE ;  /* 0x000000000000791b */ /* 0x003fe20003800000 */
.L_x_22207:
        /* <DEDUP_REMOVED lines=104> */
.L_x_22208:
[----:B------:R-:W-:Y:S02]  /*155b0*/  IMAD.MOV.U32 R238, RZ, RZ, 0x2 ;  /* 0x00000002ffee7424 */ /* 0x000fe400078e00ff */
[----:B------:R-:W-:-:S04]  /*155c0*/  IMAD.MOV.U32 R225, RZ, RZ, R235 ;  /* 0x000000ffffe17224 */ /* 0x000fc800078e00eb */
[----:B------:R-:W-:-:S05]  /*155d0*/  FADD.FTZ R225, R224, R225 ;  /* 0x000000e1e0e17221 */ /* 0x000fca0000010000 */
[----:B------:R-:W-:-:S07]  /*155e0*/  MOV R237, R225 ;  /* 0x000000e100ed7202 */ /* 0x000fce0000000f00 */
[----:B------:R-:W-:Y:S05]  /*155f0*/  WARPSYNC.COLLECTIVE R236, `(.L_x_22209) ;  /* 0x00000000ec087348 */ /* 0x000fea0003c00000 */
[----:B------:R0:W1:Y:S02]  /*15600*/  SHFL.BFLY P1, R235, R237, R238, R239 ;  /* 0x0c0000eeedeb7389 */ /* 0x00006400000200ef */
[----:B01----:R-:W-:Y:S01]  /*15610*/  ENDCOLLECTIVE ;  /* 0x000000000000791b */ /* 0x003fe20003800000 */
.L_x_22209:
[----:B------:R-:W-:Y:S01]  /*15620*/  HFMA2.MMA R238, -RZ, RZ, 0, 2.384185791015625e-07 ;  /* 0x00000004ffee7435 */ /* 0x000fe200000001ff */
[----:B------:R-:W-:-:S05]  /*15630*/  MOV R226, R235 ;  /* 0x000000eb00e27202 */ /* 0x000fca0000000f00 */
[----:B------:R-:W-:-:S04]  /*15640*/  FADD.FTZ R226, R225, R226 ;  /* 0x000000e2e1e27221 */ /* 0x000fc80000010000 */
[----:B------:R-:W-:-:S07]  /*15650*/  IMAD.MOV.U32 R237, RZ, RZ, R226 ;  /* 0x000000ffffed7224 */ /* 0x000fce00078e00e2 */
[----:B------:R-:W-:Y:S05]  /*15660*/  WARPSYNC.COLLECTIVE R236, `(.L_x_22210) ;  /* 0x00000000ec087348 */ /* 0x000fea0003c00000 */
[----:B------:R0:W1:Y:S02]  /*15670*/  SHFL.BFLY P1, R235, R237, R238, R239 ;  /* 0x0c0000eeedeb7389 */ /* 0x00006400000200ef */
[----:B01----:R-:W-:Y:S01]  /*15680*/  ENDCOLLECTIVE ;  /* 0x000000000000791b */ /* 0x003fe20003800000 */
.L_x_22210:
[----:B------:R-:W-:Y:S02]  /*15690*/  IMAD.MOV.U32 R238, RZ, RZ, 0x8 ;  /* 0x00000008ffee7424 */ /* 0x000fe400078e00ff */
[----:B------:R-:W-:-:S04]  /*156a0*/  IMAD.MOV.U32 R227, RZ, RZ, R235 ;  /* 0x000000ffffe37224 */ /* 0x000fc800078e00eb */
[----:B------:R-:W-:-:S05]  /*156b0*/  FADD.FTZ R227, R226, R227 ;  /* 0x000000e3e2e37221 */ /* 0x000fca0000010000 */
[----:B------:R-:W-:-:S07]  /*156c0*/  MOV R237, R227 ;  /* 0x000000e300ed7202 */ /* 0x000fce0000000f00 */
[----:B------:R-:W-:Y:S05]  /*156d0*/  WARPSYNC.COLLECTIVE R236, `(.L_x_22211) ;  /* 0x00000000ec087348 */ /* 0x000fea0003c00000 */
[----:B------:R0:W1:Y:S02]  /*156e0*/  SHFL.BFLY P1, R235, R237, R238, R239 ;  /* 0x0c0000eeedeb7389 */ /* 0x00006400000200ef */
[----:B01----:R-:W-:Y:S01]  /*156f0*/  ENDCOLLECTIVE ;  /* 0x000000000000791b */ /* 0x003fe20003800000 */
.L_x_22211:
[----:B------:R-:W-:Y:S01]  /*15700*/  HFMA2.MMA R238, -RZ, RZ, 0, 9.5367431640625e-07 ;  /* 0x00000010ffee7435 */ /* 0x000fe200000001ff */
[----:B------:R-:W-:-:S05]  /*15710*/  MOV R230, R235 ;  /* 0x000000eb00e67202 */ /* 0x000fca0000000f00 */
[----:B------:R-:W-:-:S04]  /*15720*/  FADD.FTZ R230, R227, R230 ;  /* 0x000000e6e3e67221 */ /* 0x000fc80000010000 */
[----:B------:R-:W-:-:S07]  /*15730*/  IMAD.MOV.U32 R237, RZ, RZ, R230 ;  /* 0x000000ffffed7224 */ /* 0x000fce00078e00e6 */
[----:B------:R-:W-:Y:S05]  /*15740*/  WARPSYNC.COLLECTIVE R236, `(.L_x_22212) ;  /* 0x00000000ec087348 */ /* 0x000fea0003c00000 */
[----:B------:R0:W1:Y:S02]  /*15750*/  SHFL.BFLY P1, R235, R237, R238, R239 ;  /* 0x0c0000eeedeb7389 */ /* 0x00006400000200ef */
[----:B01----:R-:W-:Y:S01]  /*15760*/  ENDCOLLECTIVE ;  /* 0x000000000000791b */ /* 0x003fe20003800000 */
.L_x_22212:
[----:B------:R-:W-:Y:S05]  /*15770*/  BRA `(.L_x_22213) ;  /* 0xffffffe400ec7947 */ /* 0x000fea000383ffff */
.L_x_22214:
        /* <DEDUP_REMOVED lines=16> */
.L_x_44414:


//--------------------- .text._ZN10layer_norm13ln_fwd_kernelINS_13Kernel_traitsIf6__halfS2_S2_fjLj1536ELj1ELj4ELj1ELj16ENS_18Kernel_traits_baseILj1536EfS2_S2_S2_fjLj128EEEEELb0ELb0ELb0ELb0EEEvNS_9FwdParamsE --------------------------
	.section	.text._ZN10layer_norm13ln_fwd_kernelINS_13Kernel_traitsIf6__halfS2_S2_fjLj1536ELj1ELj4ELj1ELj16ENS_18Kernel_traits_baseILj1536EfS2_S2_S2_fjLj128EEEEELb0ELb0ELb0ELb0EEEvNS_9FwdParamsE,"ax",@progbits
	.align	128
        .global         _ZN10layer_norm13ln_fwd_kernelINS_13Kernel_traitsIf6__halfS2_S2_fjLj1536ELj1ELj4ELj1ELj16ENS_18Kernel_traits_baseILj1536EfS2_S2_S2_fjLj128EEEEELb0ELb0ELb0ELb0EEEvNS_9FwdParamsE
        .type           _ZN10layer_norm13ln_fwd_kernelINS_13Kernel_traitsIf6__halfS2_S2_fjLj1536ELj1ELj4ELj1ELj16ENS_18Kernel_traits_baseILj1536EfS2_S2_S2_fjLj128EEEEELb0ELb0ELb0ELb0EEEvNS_9FwdParamsE,@function
        .size           _ZN10layer_norm13ln_fwd_kernelINS_13Kernel_traitsIf6__halfS2_S2_fjLj1536ELj1ELj4ELj1ELj16ENS_18Kernel_traits_baseILj1536EfS2_S2_S2_fjLj128EEEEELb0ELb0ELb0ELb0EEEvNS_9FwdParamsE,(.L_x_44415 - _ZN10layer_norm13ln_fwd_kernelINS_13Kernel_traitsIf6__halfS2_S2_fjLj1536ELj1ELj4ELj1ELj16ENS_18Kernel_traits_baseILj1536EfS2_S2_S2_fjLj128EEEEELb0ELb0ELb0ELb0EEEvNS_9FwdParamsE)
        .other          _ZN10layer_norm13ln_fwd_kernelINS_13Kernel_traitsIf6__halfS2_S2_fjLj1536ELj1ELj4ELj1ELj16ENS_18Kernel_traits_baseILj1536EfS2_S2_S2_fjLj128EEEEELb0ELb0ELb0ELb0EEEvNS_9FwdParamsE,@"STO_CUDA_ENTRY STV_DEFAULT"
_ZN10layer_norm13ln_fwd_kernelINS_13Kernel_traitsIf6__halfS2_S2_fjLj1536ELj1ELj4ELj1ELj16ENS_18Kernel_traits_baseILj1536EfS2_S2_S2_fjLj128EEEEELb0ELb0ELb0ELb0EEEvNS_9FwdParamsE:
.text._ZN10layer_norm13ln_fwd_kernelINS_13Kernel_traitsIf6__halfS2_S2_fjLj1536ELj1ELj4ELj1ELj16ENS_18Kernel_traits_baseILj1536EfS2_S2_S2_fjLj128EEEEELb0ELb0ELb0ELb0EEEvNS_9FwdParamsE:
        /* <DEDUP_REMOVED lines=38> */
.L_x_22216:
[----:B------:R-:W-:Y:S05]  /*0260*/  BSYNC B0 ;  /* 0x0000000000007941 */ /* 0x000fea0003800000 */
.L_x_22215:
        /* <DEDUP_REMOVED lines=18> */
.L_x_22218:
[----:B------:R-:W-:Y:S05]  /*0390*/  BSYNC B0 ;  /* 0x0000000000007941 */ /* 0x000fea0003800000 */
.L_x_22217:
        /* <DEDUP_REMOVED lines=18> */
.L_x_22220:
[----:B------:R-:W-:Y:S05]  /*04c0*/  BSYNC B0 ;  /* 0x0000000000007941 */ /* 0x000fea0003800000 */
.L_x_22219:
        /* <DEDUP_REMOVED lines=18> */
.L_x_22222:
[----:B------:R-:W-:Y:S05]  /*05f0*/  BSYNC B0 ;  /* 0x0000000000007941 */ /* 0x000fea0003800000 */
.L_x_22221:
        /* <DEDUP_REMOVED lines=18> */
.L_x_22224:
[----:B------:R-:W-:Y:S05]  /*0720*/  BSYNC B0 ;  /* 0x0000000000007941 */ /* 0x000fea0003800000 */
.L_x_22223:
        /* <DEDUP_REMOVED lines=19> */
.L_x_22226:
[----:B------:R-:W-:Y:S05]  /*0860*/  BSYNC B0 ;  /* 0x0000000000007941 */ /* 0x000fea0003800000 */
.L_x_22225:
        /* <DEDUP_REMOVED lines=15> */
.L_x_22396:
        /* <DEDUP_REMOVED lines=29> */
.L_x_22229:
[----:B-----5:R-:W-:-:S05]  /*0b30*/  HADD2.F32 R13, -RZ, R20.H0_H0 ;  /* 0x20000014ff0d7230 */ /* 0x020fca0000004100 */
[----:B------:R-:W-:-:S07]  /*0b40*/  FADD.FTZ R0, R13, R0 ;  /* 0x000000000d007221 */ /* 0x000fce0000010000 */
.L_x_22230:
[----:B------:R-:W-:-:S04]  /*0b50*/  F2FP.F16.F32.PACK_AB R13, RZ, R0 ;  /* 0x00000000ff0d723e */ /* 0x000fc800000000ff */
[----:B------:R-:W-:-:S07]  /*0b60*/  PRMT R16, R13, 0x7610, R16 ;  /* 0x000076100d107816 */ /* 0x000fce0000000010 */
.L_x_22231:
[----:B------:R-:W-:-:S05]  /*0b70*/  HADD2.F32 R14, -RZ, R120.H1_H1 ;  /* 0x30000078ff0e7230 */ /* 0x000fca0000004100 */
[----:B------:R-:W-:Y:S01]  /*0b80*/  FMUL.FTZ R14, R14, R161 ;  /* 0x000000a10e0e7220 */ /* 0x000fe20000410000 */
[----:B------:R-:W-:Y:S06]  /*0b90*/  @P3 BRA `(.L_x_22232) ;  /* 0x0000000000083947 */ /* 0x000fec0003800000 */
[----:B------:R-:W-:Y:S05]  /*0ba0*/  @P1 BRA `(.L_x_22233) ;  /* 0x00000000000c1947 */ /* 0x000fea0003800000 */
[----:B------:R-:W-:Y:S05]  /*0bb0*/  BRA `(.L_x_22234) ;  /* 0x0000000000107947 */ /* 0x000fea0003800000 */
.L_x_22232:
[----:B-----5:R-:W-:-:S05]  /*0bc0*/  HADD2.F32 R13, -RZ, R20.H1_H1 ;  /* 0x30000014ff0d7230 */ /* 0x020fca0000004100 */
[----:B------:R-:W-:-:S07]  /*0bd0*/  FADD.FTZ R14, R13, R14 ;  /* 0x0000000e0d0e7221 */ /* 0x000fce0000010000 */
.L_x_22233:
[----:B------:R-:W-:-:S04]  /*0be0*/  F2FP.F16.F32.PACK_AB R13, RZ, R14 ;  /* 0x0000000eff0d723e */ /* 0x000fc800000000ff */
[----:B------:R-:W-:-:S07]  /*0bf0*/  PRMT R16, R16, 0x5410, R13 ;  /* 0x0000541010107816 */ /* 0x000fce000000000d */
.L_x_22234:
[----:B------:R-:W-:-:S05]  /*0c00*/  HADD2.F32 R120, -RZ, R121.H0_H0 ;  /* 0x20000079ff787230 */ /* 0x000fca0000004100 */
[----:B------:R-:W-:Y:S01]  /*0c10*/  FMUL.FTZ R13, R120, R161 ;  /* 0x000000a1780d7220 */ /* 0x000fe20000410000 */
[----:B------:R-:W-:Y:S06]  /*0c20*/  @P3 BRA `(.L_x_22235) ;  /* 0x0000000000083947 */ /* 0x000fec0003800000 */
[----:B------:R-:W-:Y:S05]  /*0c30*/  @P1 BRA `(.L_x_22236) ;  /* 0x00000000000c1947 */ /* 0x000fea0003800000 */
[----:B------:R-:W-:Y:S05]  /*0c40*/  BRA `(.L_x_22237) ;  /* 0x0000000000107947 */ /* 0x000fea0003800000 */
.L_x_22235:
[----:B-----5:R-:W-:-:S05]  /*0c50*/  HADD2.F32 R120, -RZ, R21.H0_H0 ;  /* 0x20000015ff787230 */ /* 0x020fca0000004100 */
[----:B------:R-:W-:-:S07]  /*0c60*/  FADD.FTZ R13, R120, R13 ;  /* 0x0000000d780d7221 */ /* 0x000fce0000010000 */
.L_x_22236:
[----:B------:R-:W-:-:S04]  /*0c70*/  F2FP.F16.F32.PACK_AB R120, RZ, R13 ;  /* 0x0000000dff78723e */ /* 0x000fc800000000ff */
[----:B------:R-:W-:-:S07]  /*0c80*/  PRMT R17, R120, 0x7610, R17 ;  /* 0x0000761078117816 */ /* 0x000fce0000000011 */
.L_x_22237:
[----:B------:R-:W-:-:S05]  /*0c90*/  HADD2.F32 R120, -RZ, R121.H1_H1 ;  /* 0x30000079ff787230 */ /* 0x000fca0000004100 */
[----:B------:R-:W-:Y:S01]  /*0ca0*/  FMUL.FTZ R129, R120, R161 ;  /* 0x000000a178817220 */ /* 0x000fe20000410000 */
[----:B------:R-:W-:Y:S06]  /*0cb0*/  @P3 BRA `(.L_x_22238) ;  /* 0x0000000000083947 */ /* 0x000fec0003800000 */
[----:B------:R-:W-:Y:S05]  /*0cc0*/  @P1 BRA `(.L_x_22239) ;  /* 0x00000000000c1947 */ /* 0x000fea0003800000 */
[----:B------:R-:W-:Y:S05]  /*0cd0*/  BRA `(.L_x_22240) ;  /* 0x0000000000107947 */ /* 0x000fea0003800000 */
.L_x_22238:
[----:B-----5:R-:W-:-:S05]  /*0ce0*/  HADD2.F32 R120, -RZ, R21.H1_H1 ;  /* 0x30000015ff787230 */ /* 0x020fca0000004100 */
[----:B------:R-:W-:-:S07]  /*0cf0*/  FADD.FTZ R129, R120, R129 ;  /* 0x0000008178817221 */ /* 0x000fce0000010000 */
.L_x_22239:
[----:B------:R-:W-:-:S04]  /*0d00*/  F2FP.F16.F32.PACK_AB R120, RZ, R129 ;  /* 0x00000081ff78723e */ /* 0x000fc800000000ff */
[----:B------:R-:W-:-:S07]  /*0d10*/  PRMT R17, R17, 0x5410, R120 ;  /* 0x0000541011117816 */ /* 0x000fce0000000078 */
.L_x_22240:
[----:B------:R-:W-:-:S05]  /*0d20*/  HADD2.F32 R130, -RZ, R122.H0_H0 ;  /* 0x2000007aff827230 */ /* 0x000fca0000004100 */
[----:B------:R-:W-:Y:S01]  /*0d30*/  FMUL.FTZ R130, R130, R161 ;  /* 0x000000a182827220 */ /* 0x000fe20000410000 */
[----:B------:R-:W-:Y:S06]  /*0d40*/  @P3 BRA `(.L_x_22241) ;  /* 0x0000000000083947 */ /* 0x000fec0003800000 */
[----:B------:R-:W-:Y:S05]  /*0d50*/  @P1 BRA `(.L_x_22242) ;  /* 0x00000000000c1947 */ /* 0x000fea0003800000 */
[----:B------:R-:W-:Y:S05]  /*0d60*/  BRA `(.L_x_22243) ;  /* 0x0000000000107947 */ /* 0x000fea0003800000 */
.L_x_22241:
[----:B-----5:R-:W-:-:S05]  /*0d70*/  HADD2.F32 R121, -RZ, R22.H0_H0 ;  /* 0x20000016ff797230 */ /* 0x020fca0000004100 */
[----:B------:R-:W-:-:S07]  /*0d80*/  FADD.FTZ R130, R121, R130 ;  /* 0x0000008279827221 */ /* 0x000fce0000010000 */
.L_x_22242:
[----:B------:R-:W-:-:S04]  /*0d90*/  F2FP.F16.F32.PACK_AB R120, RZ, R130 ;  /* 0x00000082ff78723e */ /* 0x000fc800000000ff */
[----:B------:R-:W-:-:S07]  /*0da0*/  PRMT R18, R120, 0x7610, R18 ;  /* 0x0000761078127816 */ /* 0x000fce0000000012 */
.L_x_22243:
[----:B------:R-:W-:-:S05]  /*0db0*/  HADD2.F32 R122, -RZ, R122.H1_H1 ;  /* 0x3000007aff7a7230 */ /* 0x000fca0000004100 */
[----:B------:R-:W-:Y:S01]  /*0dc0*/  FMUL.FTZ R142, R122, R161 ;  /* 0x000000a17a8e7220 */ /* 0x000fe20000410000 */
[----:B------:R-:W-:Y:S06]  /*0dd0*/  @P3 BRA `(.L_x_22244) ;  /* 0x0000000000083947 */ /* 0x000fec0003800000 */
[----:B------:R-:W-:Y:S05]  /*0de0*/  @P1 BRA `(.L_x_22245) ;  /* 0x00000000000c1947 */ /* 0x000fea0003800000 */
[----:B------:R-:W-:Y:S05]  /*0df0*/  BRA `(.L_x_22246) ;  /* 0x0000000000107947 */ /* 0x000fea0003800000 */
.L_x_22244:
[----:B-----5:R-:W-:-:S05]  /*0e00*/  HADD2.F32 R121, -RZ, R22.H1_H1 ;  /* 0x30000016ff797230 */ /* 0x020fca0000004100 */
[----:B------:R-:W-:-:S07]  /*0e10*/  FADD.FTZ R142, R121, R142 ;  /* 0x0000008e798e7221 */ /* 0x000fce0000010000 */
.L_x_22245:
[----:B------:R-:W-:-:S04]  /*0e20*/  F2FP.F16.F32.PACK_AB R120, RZ, R142 ;  /* 0x0000008eff78723e */ /* 0x000fc800000000ff */
[----:B------:R-:W-:-:S07]  /*0e30*/  PRMT R18, R18, 0x5410, R120 ;  /* 0x0000541012127816 */ /* 0x000fce0000000078 */
.L_x_22246:
[----:B------:R-:W-:-:S05]  /*0e40*/  HADD2.F32 R120, -RZ, R123.H0_H0 ;  /* 0x2000007bff787230 */ /* 0x000fca0000004100 */
[----:B------:R-:W-:Y:S01]  /*0e50*/  FMUL.FTZ R143, R120, R161 ;  /* 0x000000a1788f7220 */ /* 0x000fe20000410000 */
[----:B------:R-:W-:Y:S06]  /*0e60*/  @P3 BRA `(.L_x_22247) ;  /* 0x0000000000083947 */ /* 0x000fec0003800000 */
[----:B------:R-:W-:Y:S05]  /*0e70*/  @P1 BRA `(.L_x_22248) ;  /* 0x00000000000c1947 */ /* 0x000fea0003800000 */
[----:B------:R-:W-:Y:S05]  /*0e80*/  BRA `(.L_x_22249) ;  /* 0x0000000000107947 */ /* 0x000fea0003800000 */
.L_x_22247:
[----:B-----5:R-:W-:-:S05]  /*0e90*/  HADD2.F32 R120, -RZ, R23.H0_H0 ;  /* 0x20000017ff787230 */ /* 0x020fca0000004100 */
[----:B------:R-:W-:-:S07]  /*0ea0*/  FADD.FTZ R143, R120, R143 ;  /* 0x0000008f788f7221 */ /* 0x000fce0000010000 */
.L_x_22248:
[----:B------:R-:W-:-:S04]  /*0eb0*/  F2FP.F16.F32.PACK_AB R120, RZ, R143 ;  /* 0x0000008fff78723e */ /* 0x000fc800000000ff */
[----:B------:R-:W-:-:S07]  /*0ec0*/  PRMT R19, R120, 0x7610, R19 ;  /* 0x0000761078137816 */ /* 0x000fce0000000013 */
.L_x_22249:
[----:B------:R-:W-:-:S05]  /*0ed0*/  HADD2.F32 R154, -RZ, R123.H1_H1 ;  /* 0x3000007bff9a7230 */ /* 0x000fca0000004100 */
[----:B------:R-:W-:Y:S01]  /*0ee0*/  FMUL.FTZ R154, R154, R161 ;  /* 0x000000a19a9a7220 */ /* 0x000fe20000410000 */
[----:B------:R-:W-:Y:S06]  /*0ef0*/  @P3 BRA `(.L_x_22250) ;  /* 0x0000000000083947 */ /* 0x000fec0003800000 */
[----:B------:R-:W-:Y:S05]  /*0f00*/  @P1 BRA `(.L_x_22251) ;  /* 0x00000000000c1947 */ /* 0x000fea0003800000 */
[----:B------:R-:W-:Y:S05]  /*0f10*/  BRA `(.L_x_22252) ;  /* 0x0000000000107947 */ /* 0x000fea0003800000 */
.L_x_22250:
[----:B-----5:R-:W-:-:S05]  /*0f20*/  HADD2.F32 R121, -RZ, R23.H1_H1 ;  /* 0x30000017ff797230 */ /* 0x020fca0000004100 */
[----:B------:R-:W-:-:S07]  /*0f30*/  FADD.FTZ R154, R121, R154 ;  /* 0x0000009a799a7221 */ /* 0x000fce0000010000 */
.L_x_22251:
[----:B------:R-:W-:-:S04]  /*0f40*/  F2FP.F16.F32.PACK_AB R120, RZ, R154 ;  /* 0x0000009aff78723e */ /* 0x000fc800000000ff */
[----:B------:R-:W-:-:S07]  /*0f50*/  PRMT R19, R19, 0x5410, R120 ;  /* 0x0000541013137816 */ /* 0x000fce0000000078 */
.L_x_22252:
[----:B------:R-:W0:Y:S01]  /*0f60*/  @P1 LDC.64 R120, c[0x0][0x238] ;  /* 0x00008e00ff781b82 */ /* 0x000e220000000a00 */
[C---:B------:R-:W-:Y:S02]  /*0f70*/  IADD3 R162, R141.reuse, 0x20, RZ ;  /* 0x000000208da27810 */ /* 0x040fe40007ffe0ff */
[----:B0-----:R-:W-:-:S04]  /*0f80*/  @P1 LEA R120, P3, R141, R120, 0x4 ;  /* 0x000000788d781211 */ /* 0x001fc800078620ff */
[----:B------:R-:W-:-:S05]  /*0f90*/  @P1 LEA.HI.X R121, R141, R121, RZ, 0x4, P3 ;  /* 0x000000798d791211 */ /* 0x000fca00018f24ff */
[----:B------:R0:W-:Y:S04]  /*0fa0*/  @P1 STG.E.128 desc[UR4][R120.64], R16 ;  /* 0x0000001078001986 */ /* 0x0001e8000c101d04 */
.L_x_22228:
[----:B------:R-:W-:Y:S05]  /*0fb0*/  BSYNC B0 ;  /* 0x0000000000007941 */ /* 0x000fea0003800000 */
.L_x_22227:
        /* <DEDUP_REMOVED lines=12> */
[----:B------:R-:W-:Y:S01]  /*1080*/  ISETP.NE.AND.EX P3, PT, RZ, UR9, PT, P3 ;  /* 0x00000009ff007c0c */ /* 0x000fe2000bf65330 */
[----:B-1-34-:R-:W-:-:S05]  /*1090*/  HADD2.F32 R4, -RZ, R120.H0_H0 ;  /* 0x20000078ff047230 */ /* 0x01afca0000004100 */
[----:B------:R-:W-:-:S07]  /*10a0*/  FMUL.FTZ R4, R4, R161 ;  /* 0x000000a104047220 */ /* 0x000fce0000410000 */
[----:B0-----:R-:W-:Y:S05]  /*10b0*/  @P3 BRA `(.L_x_22255) ;  /* 0x0000000000083947 */ /* 0x001fea0003800000 */
[----:B------:R-:W-:Y:S05]  /*10c0*/  @P1 BRA `(.L_x_22256) ;  /* 0x00000000000c1947 */ /* 0x000fea0003800000 */
[----:B------:R-:W-:Y:S05]  /*10d0*/  BRA `(.L_x_22257) ;  /* 0x0000000000107947 */ /* 0x000fea0003800000 */
.L_x_22255:
[----:B-----5:R-:W-:-:S05]  /*10e0*/  HADD2.F32 R11, -RZ, R20.H0_H0 ;  /* 0x20000014ff0b7230 */ /* 0x020fca0000004100 */
[----:B------:R-:W-:-:S07]  /*10f0*/  FADD.FTZ R4, R11, R4 ;  /* 0x000000040b047221 */ /* 0x000fce0000010000 */
.L_x_22256:
[----:B------:R-:W-:-:S04]  /*1100*/  F2FP.F16.F32.PACK_AB R11, RZ, R4 ;  /* 0x00000004ff0b723e */ /* 0x000fc800000000ff */
[----:B------:R-:W-:-:S07]  /*1110*/  PRMT R16, R11, 0x7610, R16 ;  /* 0x000076100b107816 */ /* 0x000fce0000000010 */
.L_x_22257:
[----:B------:R-:W-:-:S05]  /*1120*/  HADD2.F32 R12, -RZ, R120.H1_H1 ;  /* 0x30000078ff0c7230 */ /* 0x000fca0000004100 */
[----:B------:R-:W-:Y:S01]  /*1130*/  FMUL.FTZ R12, R12, R161 ;  /* 0x000000a10c0c7220 */ /* 0x000fe20000410000 */
[----:B------:R-:W-:Y:S06]  /*1140*/  @P3 BRA `(.L_x_22258) ;  /* 0x0000000000083947 */ /* 0x000fec0003800000 */
[----:B------:R-:W-:Y:S05]  /*1150*/  @P1 BRA `(.L_x_22259) ;  /* 0x00000000000c1947 */ /* 0x000fea0003800000 */
[----:B------:R-:W-:Y:S05]  /*1160*/  BRA `(.L_x_22260) ;  /* 0x0000000000107947 */ /* 0x000fea0003800000 */
.L_x_22258:
[----:B-----5:R-:W-:-:S05]  /*1170*/  HADD2.F32 R11, -RZ, R20.H1_H1 ;  /* 0x30000014ff0b7230 */ /* 0x020fca0000004100 */
[----:B------:R-:W-:-:S07]  /*1180*/  FADD.FTZ R12, R11, R12 ;  /* 0x0000000c0b0c7221 */ /* 0x000fce0000010000 */
.L_x_22259:
[----:B------:R-:W-:-:S04]  /*1190*/  F2FP.F16.F32.PACK_AB R11, RZ, R12 ;  /* 0x0000000cff0b723e */ /* 0x000fc800000000ff */
[----:B------:R-:W-:-:S07]  /*11a0*/  PRMT R16, R16, 0x5410, R11 ;  /* 0x0000541010107816 */ /* 0x000fce000000000b */
.L_x_22260:
[----:B------:R-:W-:-:S05]  /*11b0*/  HADD2.F32 R120, -RZ, R121.H0_H0 ;  /* 0x20000079ff787230 */ /* 0x000fca0000004100 */
[----:B------:R-:W-:Y:S01]  /*11c0*/  FMUL.FTZ R11, R120, R161 ;  /* 0x000000a1780b7220 */ /* 0x000fe20000410000 */
[----:B------:R-:W-:Y:S06]  /*11d0*/  @P3 BRA `(.L_x_22261) ;  /* 0x0000000000083947 */ /* 0x000fec0003800000 */
[----:B------:R-:W-:Y:S05]  /*11e0*/  @P1 BRA `(.L_x_22262) ;  /* 0x00000000000c1947 */ /* 0x000fea0003800000 */
[----:B------:R-:W-:Y:S05]  /*11f0*/  BRA `(.L_x_22263) ;  /* 0x0000000000107947 */ /* 0x000fea0003800000 */
.L_x_22261:
[----:B-----5:R-:W-:-:S05]  /*1200*/  HADD2.F32 R120, -RZ, R21.H0_H0 ;  /* 0x20000015ff787230 */ /* 0x020fca0000004100 */
[----:B------:R-:W-:-:S07]  /*1210*/  FADD.FTZ R11, R120, R11 ;  /* 0x0000000b780b7221 */ /* 0x000fce0000010000 */
.L_x_22262:
[----:B------:R-:W-:-:S04]  /*1220*/  F2FP.F16.F32.PACK_AB R120, RZ, R11 ;  /* 0x0000000bff78723e */ /* 0x000fc800000000ff */
[----:B------:R-:W-:-:S07]  /*1230*/  PRMT R17, R120, 0x7610, R17 ;  /* 0x0000761078117816 */ /* 0x000fce0000000011 */
.L_x_22263:
[----:B------:R-:W-:-:S05]  /*1240*/  HADD2.F32 R120, -RZ, R121.H1_H1 ;  /* 0x30000079ff787230 */ /* 0x000fca0000004100 */
[----:B------:R-:W-:Y:S01]  /*1250*/  FMUL.FTZ R131, R120, R161 ;  /* 0x000000a178837220 */ /* 0x000fe20000410000 */
[----:B------:R-:W-:Y:S06]  /*1260*/  @P3 BRA `(.L_x_22264) ;  /* 0x0000000000083947 */ /* 0x000fec0003800000 */
[----:B------:R-:W-:Y:S05]  /*1270*/  @P1 BRA `(.L_x_22265) ;  /* 0x00000000000c1947 */ /* 0x000fea0003800000 */
[----:B------:R-:W-:Y:S05]  /*1280*/  BRA `(.L_x_22266) ;  /* 0x0000000000107947 */ /* 0x000fea0003800000 */
.L_x_22264:
[----:B-----5:R-:W-:-:S05]  /*1290*/  HADD2.F32 R120, -RZ, R21.H1_H1 ;  /* 0x30000015ff787230 */ /* 0x020fca0000004100 */
[----:B------:R-:W-:-:S07]  /*12a0*/  FADD.FTZ R131, R120, R131 ;  /* 0x0000008378837221 */ /* 0x000fce0000010000 */
.L_x_22265:
[----:B------:R-:W-:-:S04]  /*12b0*/  F2FP.F16.F32.PACK_AB R120, RZ, R131 ;  /* 0x00000083ff78723e */ /* 0x000fc800000000ff */
[----:B------:R-:W-:-:S07]  /*12c0*/  PRMT R17, R17, 0x5410, R120 ;  /* 0x0000541011117816 */ /* 0x000fce0000000078 */
.L_x_22266:
[----:B------:R-:W-:-:S05]  /*12d0*/  HADD2.F32 R132, -RZ, R122.H0_H0 ;  /* 0x2000007aff847230 */ /* 0x000fca0000004100 */
[----:B------:R-:W-:Y:S01]  /*12e0*/  FMUL.FTZ R132, R132, R161 ;  /* 0x000000a184847220 */ /* 0x000fe20000410000 */
[----:B------:R-:W-:Y:S06]  /*12f0*/  @P3 BRA `(.L_x_22267) ;  /* 0x0000000000083947 */ /* 0x000fec0003800000 */
[----:B------:R-:W-:Y:S05]  /*1300*/  @P1 BRA `(.L_x_22268) ;  /* 0x00000000000c1947 */ /* 0x000fea0003800000 */
[----:B------:R-:W-:Y:S05]  /*1310*/  BRA `(.L_x_22269) ;  /* 0x0000000000107947 */ /* 0x000fea0003800000 */
.L_x_22267:
[----:B-----5:R-:W-:-:S05]  /*1320*/  HADD2.F32 R121, -RZ, R22.H0_H0 ;  /* 0x20000016ff797230 */ /* 0x020fca0000004100 */
[----:B------:R-:W-:-:S07]  /*1330*/  FADD.FTZ R132, R121, R132 ;  /* 0x0000008479847221 */ /* 0x000fce0000010000 */
.L_x_22268:
[----:B------:R-:W-:-:S04]  /*1340*/  F2FP.F16.F32.PACK_AB R120, RZ, R132 ;  /* 0x00000084ff78723e */ /* 0x000fc800000000ff */
[----:B------:R-:W-:-:S07]  /*1350*/  PRMT R18, R120, 0x7610, R18 ;  /* 0x0000761078127816 */ /* 0x000fce0000000012 */
.L_x_22269:
[----:B------:R-:W-:-:S05]  /*1360*/  HADD2.F32 R122, -RZ, R122.H1_H1 ;  /* 0x3000007aff7a7230 */ /* 0x000fca0000004100 */
[----:B------:R-:W-:Y:S01]  /*1370*/  FMUL.FTZ R144, R122, R161 ;  /* 0x000000a17a907220 */ /* 0x000fe20000410000 */
[----:B------:R-:W-:Y:S06]  /*1380*/  @P3 BRA `(.L_x_22270) ;  /* 0x0000000000083947 */ /* 0x000fec0003800000 */
[----:B------:R-:W-:Y:S05]  /*1390*/  @P1 BRA `(.L_x_22271) ;  /* 0x00000000000c1947 */ /* 0x000fea0003800000 */
[----:B------:R-:W-:Y:S05]  /*13a0*/  BRA `(.L_x_22272) ;  /* 0x0000000000107947 */ /* 0x000fea0003800000 */
.L_x_22270:
[----:B-----5:R-:W-:-:S05]  /*13b0*/  HADD2.F32 R121, -RZ, R22.H1_H1 ;  /* 0x30000016ff797230 */ /* 0x020fca0000004100 */
[----:B------:R-:W-:-:S07]  /*13c0*/  FADD.FTZ R144, R121, R144 ;  /* 0x0000009079907221 */ /* 0x000fce0000010000 */
.L_x_22271:
[----:B------:R-:W-:-:S04]  /*13d0*/  F2FP.F16.F32.PACK_AB R120, RZ, R144 ;  /* 0x00000090ff78723e */ /* 0x000fc800000000ff */
[----:B------:R-:W-:-:S07]  /*13e0*/  PRMT R18, R18, 0x5410, R120 ;  /* 0x0000541012127816 */ /* 0x000fce0000000078 */
.L_x_22272:
[----:B------:R-:W-:-:S05]  /*13f0*/  HADD2.F32 R120, -RZ, R123.H0_H0 ;  /* 0x2000007bff787230 */ /* 0x000fca0000004100 */
[----:B------:R-:W-:Y:S01]  /*1400*/  FMUL.FTZ R145, R120, R161 ;  /* 0x000000a178917220 */ /* 0x000fe20000410000 */
[----:B------:R-:W-:Y:S06]  /*1410*/  @P3 BRA `(.L_x_22273) ;  /* 0x0000000000083947 */ /* 0x000fec0003800000 */
[----:B------:R-:W-:Y:S05]  /*1420*/  @P1 BRA `(.L_x_22274) ;  /* 0x00000000000c1947 */ /* 0x000fea0003800000 */
[----:B------:R-:W-:Y:S05]  /*1430*/  BRA `(.L_x_22275) ;  /* 0x0000000000107947 */ /* 0x000fea0003800000 */
.L_x_22273:
[----:B-----5:R-:W-:-:S05]  /*1440*/  HADD2.F32 R120, -RZ, R23.H0_H0 ;  /* 0x20000017ff787230 */ /* 0x020fca0000004100 */
[----:B------:R-:W-:-:S07]  /*1450*/  FADD.FTZ R145, R120, R145 ;  /* 0x0000009178917221 */ /* 0x000fce0000010000 */
.L_x_22274:
[----:B------:R-:W-:-:S04]  /*1460*/  F2FP.F16.F32.PACK_AB R120, RZ, R145 ;  /* 0x00000091ff78723e */ /* 0x000fc800000000ff */
[----:B------:R-:W-:-:S07]  /*1470*/  PRMT R19, R120, 0x7610, R19 ;  /* 0x0000761078137816 */ /* 0x000fce0000000013 */
.L_x_22275:
[----:B------:R-:W-:-:S05]  /*1480*/  HADD2.F32 R120, -RZ, R123.H1_H1 ;  /* 0x3000007bff787230 */ /* 0x000fca0000004100 */
[----:B------:R-:W-:Y:S01]  /*1490*/  FMUL.FTZ R155, R120, R161 ;  /* 0x000000a1789b7220 */ /* 0x000fe20000410000 */
[----:B------:R-:W-:Y:S06]  /*14a0*/  @P3 BRA `(.L_x_22276) ;  /* 0x0000000000083947 */ /* 0x000fec0003800000 */
[----:B------:R-:W-:Y:S05]  /*14b0*/  @P1 BRA `(.L_x_22277) ;  /* 0x00000000000c1947 */ /* 0x000fea0003800000 */
[----:B------:R-:W-:Y:S05]  /*14c0*/  BRA `(.L_x_22278) ;  /* 0x0000000000107947 */ /* 0x000fea0003800000 */
.L_x_22276:
[----:B-----5:R-:W-:-:S05]  /*14d0*/  HADD2.F32 R120, -RZ, R23.H1_H1 ;  /* 0x30000017ff787230 */ /* 0x020fca0000004100 */
[----:B------:R-:W-:-:S07]  /*14e0*/  FADD.FTZ R155, R120, R155 ;  /* 0x0000009b789b7221 */ /* 0x000fce0000010000 */
.L_x_22277:
[----:B------:R-:W-:-:S04]  /*14f0*/  F2FP.F16.F32.PACK_AB R120, RZ, R155 ;  /* 0x0000009bff78723e */ /* 0x000fc800000000ff */
[----:B------:R-:W-:-:S07]  /*1500*/  PRMT R19, R19, 0x5410, R120 ;  /* 0x0000541013137816 */ /* 0x000fce0000000078 */
.L_x_22278:
[----:B------:R-:W0:Y:S02]  /*1510*/  @P1 LDC.64 R120, c[0x0][0x238] ;  /* 0x00008e00ff781b82 */ /* 0x000e240000000a00 */
[----:B0-----:R-:W-:-:S04]  /*1520*/  @P1 LEA R120, P3, R162, R120, 0x4 ;  /* 0x00000078a2781211 */ /* 0x001fc800078620ff */
[C---:B------:R-:W-:Y:S02]  /*1530*/  @P1 LEA.HI.X R121, R162.reuse, R121, RZ, 0x4, P3 ;  /* 0x00000079a2791211 */ /* 0x040fe400018f24ff */
[----:B------:R-:W-:-:S03]  /*1540*/  IADD3 R162, R162, 0x20, RZ ;  /* 0x00000020a2a27810 */ /* 0x000fc60007ffe0ff */
[----:B------:R2:W-:Y:S04]  /*1550*/  @P1 STG.E.128 desc[UR4][R120.64], R16 ;  /* 0x0000001078001986 */ /* 0x0005e8000c101d04 */
.L_x_22254:
[----:B------:R-:W-:Y:S05]  /*1560*/  BSYNC B0 ;  /* 0x0000000000007941 */ /* 0x000fea0003800000 */
.L_x_22253:
        /* <DEDUP_REMOVED lines=14> */
[----:B-1-34-:R-:W-:-:S07]  /*1650*/  FMUL.FTZ R5, R10, R161 ;  /* 0x000000a10a057220 */ /* 0x01afce0000410000 */
[----:B0-----:R-:W-:Y:S05]  /*1660*/  @P3 BRA `(.L_x_22281) ;  /* 0x0000000000083947 */ /* 0x001fea0003800000 */
[----:B------:R-:W-:Y:S05]  /*1670*/  @P1 BRA `(.L_x_22282) ;  /* 0x00000000000c1947 */ /* 0x000fea0003800000 */
[----:B------:R-:W-:Y:S05]  /*1680*/  BRA `(.L_x_22283) ;  /* 0x0000000000107947 */ /* 0x000fea0003800000 */
.L_x_22281:
[----:B-----5:R-:W-:-:S05]  /*1690*/  HADD2.F32 R10, -RZ, R20.H0_H0 ;  /* 0x20000014ff0a7230 */ /* 0x020fca0000004100 */
[----:B------:R-:W-:-:S07]  /*16a0*/  FADD.FTZ R5, R10, R5 ;  /* 0x000000050a057221 */ /* 0x000fce0000010000 */
.L_x_22282:
[----:B------:R-:W-:-:S04]  /*16b0*/  F2FP.F16.F32.PACK_AB R9, RZ, R5 ;  /* 0x00000005ff09723e */ /* 0x000fc800000000ff */
[----:B------:R-:W-:-:S07]  /*16c0*/  PRMT R16, R9, 0x7610, R16 ;  /* 0x0000761009107816 */ /* 0x000fce0000000010 */
.L_x_22283:
[----:B------:R-:W-:-:S05]  /*16d0*/  HADD2.F32 R10, -RZ, R120.H1_H1 ;  /* 0x30000078ff0a7230 */ /* 0x000fca0000004100 */
[----:B------:R-:W-:Y:S01]  /*16e0*/  FMUL.FTZ R10, R10, R161 ;  /* 0x000000a10a0a7220 */ /* 0x000fe20000410000 */
[----:B------:R-:W-:Y:S06]  /*16f0*/  @P3 BRA `(.L_x_22284) ;  /* 0x0000000000083947 */ /* 0x000fec0003800000 */
[----:B------:R-:W-:Y:S05]  /*1700*/  @P1 BRA `(.L_x_22285) ;  /* 0x00000000000c1947 */ /* 0x000fea0003800000 */
[----:B------:R-:W-:Y:S05]  /*1710*/  BRA `(.L_x_22286) ;  /* 0x0000000000107947 */ /* 0x000fea0003800000 */
.L_x_22284:
[----:B-----5:R-:W-:-:S05]  /*1720*/  HADD2.F32 R9, -RZ, R20.H1_H1 ;  /* 0x30000014ff097230 */ /* 0x020fca0000004100 */
[----:B------:R-:W-:-:S07]  /*1730*/  FADD.FTZ R10, R9, R10 ;  /* 0x0000000a090a7221 */ /* 0x000fce0000010000 */
.L_x_22285:
[----:B------:R-:W-:-:S04]  /*1740*/  F2FP.F16.F32.PACK_AB R9, RZ, R10 ;  /* 0x0000000aff09723e */ /* 0x000fc800000000ff */
[----:B------:R-:W-:-:S07]  /*1750*/  PRMT R16, R16, 0x5410, R9 ;  /* 0x0000541010107816 */ /* 0x000fce0000000009 */
.L_x_22286:
[----:B------:R-:W-:-:S05]  /*1760*/  HADD2.F32 R120, -RZ, R121.H0_H0 ;  /* 0x20000079ff787230 */ /* 0x000fca0000004100 */
[----:B------:R-:W-:Y:S01]  /*1770*/  FMUL.FTZ R9, R120, R161 ;  /* 0x000000a178097220 */ /* 0x000fe20000410000 */
[----:B------:R-:W-:Y:S06]  /*1780*/  @P3 BRA `(.L_x_22287) ;  /* 0x0000000000083947 */ /* 0x000fec0003800000 */
[----:B------:R-:W-:Y:S05]  /*1790*/  @P1 BRA `(.L_x_22288) ;  /* 0x00000000000c1947 */ /* 0x000fea0003800000 */
[----:B------:R-:W-:Y:S05]  /*17a0*/  BRA `(.L_x_22289) ;  /* 0x0000000000107947 */ /* 0x000fea0003800000 */
.L_x_22287:
[----:B-----5:R-:W-:-:S05]  /*17b0*/  HADD2.F32 R120, -RZ, R21.H0_H0 ;  /* 0x20000015ff787230 */ /* 0x020fca0000004100 */
[----:B------:R-:W-:-:S07]  /*17c0*/  FADD.FTZ R9, R120, R9 ;  /* 0x0000000978097221 */ /* 0x000fce0000010000 */
.L_x_22288:
[----:B------:R-:W-:-:S04]  /*17d0*/  F2FP.F16.F32.PACK_AB R120, RZ, R9 ;  /* 0x00000009ff78723e */ /* 0x000fc800000000ff */
[----:B------:R-:W-:-:S07]  /*17e0*/  PRMT R17, R120, 0x7610, R17 ;  /* 0x0000761078117816 */ /* 0x000fce0000000011 */
.L_x_22289:
[----:B------:R-:W-:-:S05]  /*17f0*/  HADD2.F32 R120, -RZ, R121.H1_H1 ;  /* 0x30000079ff787230 */ /* 0x000fca0000004100 */
[----:B------:R-:W-:Y:S01]  /*1800*/  FMUL.FTZ R133, R120, R161 ;  /* 0x000000a178857220 */ /* 0x000fe20000410000 */
[----:B------:R-:W-:Y:S06]  /*1810*/  @P3 BRA `(.L_x_22290) ;  /* 0x0000000000083947 */ /* 0x000fec0003800000 */
[----:B------:R-:W-:Y:S05]  /*1820*/  @P1 BRA `(.L_x_22291) ;  /* 0x00000000000c1947 */ /* 0x000fea0003800000 */
[----:B------:R-:W-:Y:S05]  /*1830*/  BRA `(.L_x_22292) ;  /* 0x0000000000107947 */ /* 0x000fea0003800000 */
.L_x_22290:
[----:B-----5:R-:W-:-:S05]  /*1840*/  HADD2.F32 R120, -RZ, R21.H1_H1 ;  /* 0x30000015ff787230 */ /* 0x020fca0000004100 */
[----:B------:R-:W-:-:S07]  /*1850*/  FADD.FTZ R133, R120, R133 ;  /* 0x0000008578857221 */ /* 0x000fce0000010000 */
.L_x_22291:
[----:B------:R-:W-:-:S04]  /*1860*/  F2FP.F16.F32.PACK_AB R120, RZ, R133 ;  /* 0x00000085ff78723e */ /* 0x000fc800000000ff */
[----:B------:R-:W-:-:S07]  /*1870*/  PRMT R17, R17, 0x5410, R120 ;  /* 0x0000541011117816 */ /* 0x000fce0000000078 */
.L_x_22292:
[----:B------:R-:W-:-:S05]  /*1880*/  HADD2.F32 R134, -RZ, R122.H0_H0 ;  /* 0x2000007aff867230 */ /* 0x000fca0000004100 */
[----:B------:R-:W-:Y:S01]  /*1890*/  FMUL.FTZ R134, R134, R161 ;  /* 0x000000a186867220 */ /* 0x000fe20000410000 */
[----:B------:R-:W-:Y:S06]  /*18a0*/  @P3 BRA `(.L_x_22293) ;  /* 0x0000000000083947 */ /* 0x000fec0003800000 */
[----:B------:R-:W-:Y:S05]  /*18b0*/  @P1 BRA `(.L_x_22294) ;  /* 0x00000000000c1947 */ /* 0x000fea0003800000 */
[----:B------:R-:W-:Y:S05]  /*18c0*/  BRA `(.L_x_22295) ;  /* 0x0000000000107947 */ /* 0x000fea0003800000 */
.L_x_22293:
[----:B-----5:R-:W-:-:S05]  /*18d0*/  HADD2.F32 R121, -RZ, R22.H0_H0 ;  /* 0x20000016ff797230 */ /* 0x020fca0000004100 */
[----:B------:R-:W-:-:S07]  /*18e0*/  FADD.FTZ R134, R121, R134 ;  /* 0x0000008679867221 */ /* 0x000fce0000010000 */
.L_x_22294:
[----:B------:R-:W-:-:S04]  /*18f0*/  F2FP.F16.F32.PACK_AB R120, RZ, R134 ;  /* 0x00000086ff78723e */ /* 0x000fc800000000ff */
[----:B------:R-:W-:-:S07]  /*1900*/  PRMT R18, R120, 0x7610, R18 ;  /* 0x0000761078127816 */ /* 0x000fce0000000012 */
.L_x_22295:
[----:B------:R-:W-:-:S05]  /*1910*/  HADD2.F32 R122, -RZ, R122.H1_H1 ;  /* 0x3000007aff7a7230 */ /* 0x000fca0000004100 */
[----:B------:R-:W-:Y:S01]  /*1920*/  FMUL.FTZ R146, R122, R161 ;  /* 0x000000a17a927220 */ /* 0x000fe20000410000 */
[----:B------:R-:W-:Y:S06]  /*1930*/  @P3 BRA `(.L_x_22296) ;  /* 0x0000000000083947 */ /* 0x000fec0003800000 */
[----:B------:R-:W-:Y:S05]  /*1940*/  @P1 BRA `(.L_x_22297) ;  /* 0x00000000000c1947 */ /* 0x000fea0003800000 */
[----:B------:R-:W-:Y:S05]  /*1950*/  BRA `(.L_x_22298) ;  /* 0x0000000000107947 */ /* 0x000fea0003800000 */
.L_x_22296:
[----:B-----5:R-:W-:-:S05]  /*1960*/  HADD2.F32 R121, -RZ, R22.H1_H1 ;  /* 0x30000016ff797230 */ /* 0x020fca0000004100 */
[----:B------:R-:W-:-:S07]  /*1970*/  FADD.FTZ R146, R121, R146 ;  /* 0x0000009279927221 */ /* 0x000fce0000010000 */
.L_x_22297:
[----:B------:R-:W-:-:S04]  /*1980*/  F2FP.F16.F32.PACK_AB R120, RZ, R146 ;  /* 0x00000092ff78723e */ /* 0x000fc800000000ff */
[----:B------:R-:W-:-:S07]  /*1990*/  PRMT R18, R18, 0x5410, R120 ;  /* 0x0000541012127816 */ /* 0x000fce0000000078 */
.L_x_22298:
[----:B------:R-:W-:-:S05]  /*19a0*/  HADD2.F32 R120, -RZ, R123.H0_H0 ;  /* 0x2000007bff787230 */ /* 0x000fca0000004100 */
[----:B------:R-:W-:Y:S01]  /*19b0*/  FMUL.FTZ R147, R120, R161 ;  /* 0x000000a178937220 */ /* 0x000fe20000410000 */
[----:B------:R-:W-:Y:S06]  /*19c0*/  @P3 BRA `(.L_x_22299) ;  /* 0x0000000000083947 */ /* 0x000fec0003800000 */
[----:B------:R-:W-:Y:S05]  /*19d0*/  @P1 BRA `(.L_x_22300) ;  /* 0x00000000000c1947 */ /* 0x000fea0003800000 */
[----:B------:R-:W-:Y:S05]  /*19e0*/  BRA `(.L_x_22301) ;  /* 0x0000000000107947 */ /* 0x000fea0003800000 */
.L_x_22299:
[----:B-----5:R-:W-:-:S05]  /*19f0*/  HADD2.F32 R120, -RZ, R23.H0_H0 ;  /* 0x20000017ff787230 */ /* 0x020fca0000004100 */
[----:B------:R-:W-:-:S07]  /*1a00*/  FADD.FTZ R147, R120, R147 ;  /* 0x0000009378937221 */ /* 0x000fce0000010000 */
.L_x_22300:
[----:B------:R-:W-:-:S04]  /*1a10*/  F2FP.F16.F32.PACK_AB R120, RZ, R147 ;  /* 0x00000093ff78723e */ /* 0x000fc800000000ff */
[----:B------:R-:W-:-:S07]  /*1a20*/  PRMT R19, R120, 0x7610, R19 ;  /* 0x0000761078137816 */ /* 0x000fce0000000013 */
.L_x_22301:
[----:B------:R-:W-:-:S05]  /*1a30*/  HADD2.F32 R156, -RZ, R123.H1_H1 ;  /* 0x3000007bff9c7230 */ /* 0x000fca0000004100 */
[----:B------:R-:W-:Y:S01]  /*1a40*/  FMUL.FTZ R156, R156, R161 ;  /* 0x000000a19c9c7220 */ /* 0x000fe20000410000 */
[----:B------:R-:W-:Y:S06]  /*1a50*/  @P3 BRA `(.L_x_22302) ;  /* 0x0000000000083947 */ /* 0x000fec0003800000 */
[----:B------:R-:W-:Y:S05]  /*1a60*/  @P1 BRA `(.L_x_22303) ;  /* 0x00000000000c1947 */ /* 0x000fea0003800000 */
[----:B------:R-:W-:Y:S05]  /*1a70*/  BRA `(.L_x_22304) ;  /* 0x0000000000107947 */ /* 0x000fea0003800000 */
.L_x_22302:
[----:B-----5:R-:W-:-:S05]  /*1a80*/  HADD2.F32 R121, -RZ, R23.H1_H1 ;  /* 0x30000017ff797230 */ /* 0x020fca0000004100 */
[----:B------:R-:W-:-:S07]  /*1a90*/  FADD.FTZ R156, R121, R156 ;  /* 0x0000009c799c7221 */ /* 0x000fce0000010000 */
.L_x_22303:
[----:B------:R-:W-:-:S04]  /*1aa0*/  F2FP.F16.F32.PACK_AB R120, RZ, R156 ;  /* 0x0000009cff78723e */ /* 0x000fc800000000ff */
[----:B------:R-:W-:-:S07]  /*1ab0*/  PRMT R19, R19, 0x5410, R120 ;  /* 0x0000541013137816 */ /* 0x000fce0000000078 */
.L_x_22304:
[----:B------:R-:W0:Y:S02]  /*1ac0*/  @P1 LDC.64 R120, c[0x0][0x238] ;  /* 0x00008e00ff781b82 */ /* 0x000e240000000a00 */
[----:B0-----:R-:W-:-:S04]  /*1ad0*/  @P1 LEA R120, P3, R162, R120, 0x4 ;  /* 0x00000078a2781211 */ /* 0x001fc800078620ff */
[C---:B------:R-:W-:Y:S02]  /*1ae0*/  @P1 LEA.HI.X R121, R162.reuse, R121, RZ, 0x4, P3 ;  /* 0x00000079a2791211 */ /* 0x040fe400018f24ff */
[----:B------:R-:W-:-:S03]  /*1af0*/  IADD3 R162, R162, 0x20, RZ ;  /* 0x00000020a2a27810 */ /* 0x000fc60007ffe0ff */
[----:B------:R0:W-:Y:S04]  /*1b00*/  @P1 STG.E.128 desc[UR4][R120.64], R16 ;  /* 0x0000001078001986 */ /* 0x0001e8000c101d04 */
.L_x_22280:
[----:B------:R-:W-:Y:S05]  /*1b10*/  BSYNC B0 ;  /* 0x0000000000007941 */ /* 0x000fea0003800000 */
.L_x_22279:
        /* <DEDUP_REMOVED lines=18> */
.L_x_22307:
[----:B-----5:R-:W-:-:S05]  /*1c40*/  HADD2.F32 R15, -RZ, R20.H0_H0 ;  /* 0x20000014ff0f7230 */ /* 0x020fca0000004100 */
[----:B------:R-:W-:-:S07]  /*1c50*/  FADD.FTZ R6, R15, R6 ;  /* 0x000000060f067221 */ /* 0x000fce0000010000 */
.L_x_22308:
[----:B------:R-:W-:-:S04]  /*1c60*/  F2FP.F16.F32.PACK_AB R15, RZ, R6 ;  /* 0x00000006ff0f723e */ /* 0x000fc800000000ff */
[----:B------:R-:W-:-:S07]  /*1c70*/  PRMT R16, R15, 0x7610, R16 ;  /* 0x000076100f107816 */ /* 0x000fce0000000010 */
.L_x_22309:
[----:B------:R-:W-:-:S05]  /*1c80*/  HADD2.F32 R120, -RZ, R120.H1_H1 ;  /* 0x30000078ff787230 */ /* 0x000fca0000004100 */
[----:B------:R-:W-:Y:S01]  /*1c90*/  FMUL.FTZ R15, R120, R161 ;  /* 0x000000a1780f7220 */ /* 0x000fe20000410000 */
[----:B------:R-:W-:Y:S06]  /*1ca0*/  @P3 BRA `(.L_x_22310) ;  /* 0x0000000000083947 */ /* 0x000fec0003800000 */
[----:B------:R-:W-:Y:S05]  /*1cb0*/  @P1 BRA `(.L_x_22311) ;  /* 0x00000000000c1947 */ /* 0x000fea0003800000 */
[----:B------:R-:W-:Y:S05]  /*1cc0*/  BRA `(.L_x_22312) ;  /* 0x0000000000107947 */ /* 0x000fea0003800000 */
.L_x_22310:
[----:B-----5:R-:W-:-:S05]  /*1cd0*/  HADD2.F32 R120, -RZ, R20.H1_H1 ;  /* 0x30000014ff787230 */ /* 0x020fca0000004100 */
[----:B------:R-:W-:-:S07]  /*1ce0*/  FADD.FTZ R15, R120, R15 ;  /* 0x0000000f780f7221 */ /* 0x000fce0000010000 */
.L_x_22311:
[----:B------:R-:W-:-:S04]  /*1cf0*/  F2FP.F16.F32.PACK_AB R120, RZ, R15 ;  /* 0x0000000fff78723e */ /* 0x000fc800000000ff */
[----:B------:R-:W-:-:S07]  /*1d00*/  PRMT R16, R16, 0x5410, R120 ;  /* 0x0000541010107816 */ /* 0x000fce0000000078 */
.L_x_22312:
[----:B------:R-:W-:-:S05]  /*1d10*/  HADD2.F32 R124, -RZ, R121.H0_H0 ;  /* 0x20000079ff7c7230 */ /* 0x000fca0000004100 */
[----:B------:R-:W-:Y:S01]  /*1d20*/  FMUL.FTZ R124, R124, R161 ;  /* 0x000000a17c7c7220 */ /* 0x000fe20000410000 */
[----:B------:R-:W-:Y:S06]  /*1d30*/  @P3 BRA `(.L_x_22313) ;  /* 0x0000000000083947 */ /* 0x000fec0003800000 */
[----:B------:R-:W-:Y:S05]  /*1d40*/  @P1 BRA `(.L_x_22314) ;  /* 0x00000000000c1947 */ /* 0x000fea0003800000 */
[----:B------:R-:W-:Y:S05]  /*1d50*/  BRA `(.L_x_22315) ;  /* 0x0000000000107947 */ /* 0x000fea0003800000 */
.L_x_22313:
[----:B-----5:R-:W-:-:S05]  /*1d60*/  HADD2.F32 R135, -RZ, R21.H0_H0 ;  /* 0x20000015ff877230 */ /* 0x020fca0000004100 */
[----:B------:R-:W-:-:S07]  /*1d70*/  FADD.FTZ R124, R135, R124 ;  /* 0x0000007c877c7221 */ /* 0x000fce0000010000 */
.L_x_22314:
[----:B------:R-:W-:-:S04]  /*1d80*/  F2FP.F16.F32.PACK_AB R120, RZ, R124 ;  /* 0x0000007cff78723e */ /* 0x000fc800000000ff */
[----:B------:R-:W-:-:S07]  /*1d90*/  PRMT R17, R120, 0x7610, R17 ;  /* 0x0000761078117816 */ /* 0x000fce0000000011 */
.L_x_22315:
[----:B------:R-:W-:-:S05]  /*1da0*/  HADD2.F32 R120, -RZ, R121.H1_H1 ;  /* 0x30000079ff787230 */ /* 0x000fca0000004100 */
[----:B------:R-:W-:Y:S01]  /*1db0*/  FMUL.FTZ R135, R120, R161 ;  /* 0x000000a178877220 */ /* 0x000fe20000410000 */
[----:B------:R-:W-:Y:S06]  /*1dc0*/  @P3 BRA `(.L_x_22316) ;  /* 0x0000000000083947 */ /* 0x000fec0003800000 */
[----:B------:R-:W-:Y:S05]  /*1dd0*/  @P1 BRA `(.L_x_22317) ;  /* 0x00000000000c1947 */ /* 0x000fea0003800000 */
[----:B------:R-:W-:Y:S05]  /*1de0*/  BRA `(.L_x_22318) ;  /* 0x0000000000107947 */ /* 0x000fea0003800000 */
.L_x_22316:
[----:B-----5:R-:W-:-:S05]  /*1df0*/  HADD2.F32 R120, -RZ, R21.H1_H1 ;  /* 0x30000015ff787230 */ /* 0x020fca0000004100 */
[----:B------:R-:W-:-:S07]  /*1e00*/  FADD.FTZ R135, R120, R135 ;  /* 0x0000008778877221 */ /* 0x000fce0000010000 */
.L_x_22317:
[----:B------:R-:W-:-:S04]  /*1e10*/  F2FP.F16.F32.PACK_AB R120, RZ, R135 ;  /* 0x00000087ff78723e */ /* 0x000fc800000000ff */
[----:B------:R-:W-:-:S07]  /*1e20*/  PRMT R17, R17, 0x5410, R120 ;  /* 0x0000541011117816 */ /* 0x000fce0000000078 */
.L_x_22318:
[----:B------:R-:W-:-:S05]  /*1e30*/  HADD2.F32 R136, -RZ, R122.H0_H0 ;  /* 0x2000007aff887230 */ /* 0x000fca0000004100 */
[----:B------:R-:W-:Y:S01]  /*1e40*/  FMUL.FTZ R136, R136, R161 ;  /* 0x000000a188887220 */ /* 0x000fe20000410000 */
[----:B------:R-:W-:Y:S06]  /*1e50*/  @P3 BRA `(.L_x_22319) ;  /* 0x0000000000083947 */ /* 0x000fec0003800000 */
[----:B------:R-:W-:Y:S05]  /*1e60*/  @P1 BRA `(.L_x_22320) ;  /* 0x00000000000c1947 */ /* 0x000fea0003800000 */
[----:B------:R-:W-:Y:S05]  /*1e70*/  BRA `(.L_x_22321) ;  /* 0x0000000000107947 */ /* 0x000fea0003800000 */
.L_x_22319:
[----:B-----5:R-:W-:-:S05]  /*1e80*/  HADD2.F32 R121, -RZ, R22.H0_H0 ;  /* 0x20000016ff797230 */ /* 0x020fca0000004100 */
[----:B------:R-:W-:-:S07]  /*1e90*/  FADD.FTZ R136, R121, R136 ;  /* 0x0000008879887221 */ /* 0x000fce0000010000 */
.L_x_22320:
[----:B------:R-:W-:-:S04]  /*1ea0*/  F2FP.F16.F32.PACK_AB R120, RZ, R136 ;  /* 0x00000088ff78723e */ /* 0x000fc800000000ff */
[----:B------:R-:W-:-:S07]  /*1eb0*/  PRMT R18, R120, 0x7610, R18 ;  /* 0x0000761078127816 */ /* 0x000fce0000000012 */
.L_x_22321:
[----:B------:R-:W-:-:S05]  /*1ec0*/  HADD2.F32 R122, -RZ, R122.H1_H1 ;  /* 0x3000007aff7a7230 */ /* 0x000fca0000004100 */
[----:B------:R-:W-:Y:S01]  /*1ed0*/  FMUL.FTZ R148, R122, R161 ;  /* 0x000000a17a947220 */ /* 0x000fe20000410000 */
[----:B------:R-:W-:Y:S06]  /*1ee0*/  @P3 BRA `(.L_x_22322) ;  /* 0x0000000000083947 */ /* 0x000fec0003800000 */
[----:B------:R-:W-:Y:S05]  /*1ef0*/  @P1 BRA `(.L_x_22323) ;  /* 0x00000000000c1947 */ /* 0x000fea0003800000 */
[----:B------:R-:W-:Y:S05]  /*1f00*/  BRA `(.L_x_22324) ;  /* 0x0000000000107947 */ /* 0x000fea0003800000 */
.L_x_22322:
[----:B-----5:R-:W-:-:S05]  /*1f10*/  HADD2.F32 R121, -RZ, R22.H1_H1 ;  /* 0x30000016ff797230 */ /* 0x020fca0000004100 */
[----:B------:R-:W-:-:S07]  /*1f20*/  FADD.FTZ R148, R121, R148 ;  /* 0x0000009479947221 */ /* 0x000fce0000010000 */
.L_x_22323:
[----:B------:R-:W-:-:S04]  /*1f30*/  F2FP.F16.F32.PACK_AB R120, RZ, R148 ;  /* 0x00000094ff78723e */ /* 0x000fc800000000ff */
[----:B------:R-:W-:-:S07]  /*1f40*/  PRMT R18, R18, 0x5410, R120 ;  /* 0x0000541012127816 */ /* 0x000fce0000000078 */
.L_x_22324:
[----:B------:R-:W-:-:S05]  /*1f50*/  HADD2.F32 R120, -RZ, R123.H0_H0 ;  /* 0x2000007bff787230 */ /* 0x000fca0000004100 */
[----:B------:R-:W-:Y:S01]  /*1f60*/  FMUL.FTZ R149, R120, R161 ;  /* 0x000000a178957220 */ /* 0x000fe20000410000 */
[----:B------:R-:W-:Y:S06]  /*1f70*/  @P3 BRA `(.L_x_22325) ;  /* 0x0000000000083947 */ /* 0x000fec0003800000 */
[----:B------:R-:W-:Y:S05]  /*1f80*/  @P1 BRA `(.L_x_22326) ;  /* 0x00000000000c1947 */ /* 0x000fea0003800000 */
[----:B------:R-:W-:Y:S05]  /*1f90*/  BRA `(.L_x_22327) ;  /* 0x0000000000107947 */ /* 0x000fea0003800000 */
.L_x_22325:
[----:B-----5:R-:W-:-:S05]  /*1fa0*/  HADD2.F32 R120, -RZ, R23.H0_H0 ;  /* 0x20000017ff787230 */ /* 0x020fca0000004100 */
[----:B------:R-:W-:-:S07]  /*1fb0*/  FADD.FTZ R149, R120, R149 ;  /* 0x0000009578957221 */ /* 0x000fce0000010000 */
.L_x_22326:
[----:B------:R-:W-:-:S04]  /*1fc0*/  F2FP.F16.F32.PACK_AB R120, RZ, R149 ;  /* 0x00000095ff78723e */ /* 0x000fc800000000ff */
[----:B------:R-:W-:-:S07]  /*1fd0*/  PRMT R19, R120, 0x7610, R19 ;  /* 0x0000761078137816 */ /* 0x000fce0000000013 */
.L_x_22327:
[----:B------:R-:W-:-:S05]  /*1fe0*/  HADD2.F32 R120, -RZ, R123.H1_H1 ;  /* 0x3000007bff787230 */ /* 0x000fca0000004100 */
[----:B------:R-:W-:Y:S01]  /*1ff0*/  FMUL.FTZ R157, R120, R161 ;  /* 0x000000a1789d7220 */ /* 0x000fe20000410000 */
[----:B------:R-:W-:Y:S06]  /*2000*/  @P3 BRA `(.L_x_22328) ;  /* 0x0000000000083947 */ /* 0x000fec0003800000 */
[----:B------:R-:W-:Y:S05]  /*2010*/  @P1 BRA `(.L_x_22329) ;  /* 0x00000000000c1947 */ /* 0x000fea0003800000 */
[----:B------:R-:W-:Y:S05]  /*2020*/  BRA `(.L_x_22330) ;  /* 0x0000000000107947 */ /* 0x000fea0003800000 */
.L_x_22328:
[----:B-----5:R-:W-:-:S05]  /*2030*/  HADD2.F32 R120, -RZ, R23.H1_H1 ;  /* 0x30000017ff787230 */ /* 0x020fca0000004100 */
[----:B------:R-:W-:-:S07]  /*2040*/  FADD.FTZ R157, R120, R157 ;  /* 0x0000009d789d7221 */ /* 0x000fce0000010000 */
.L_x_22329:
[----:B------:R-:W-:-:S04]  /*2050*/  F2FP.F16.F32.PACK_AB R120, RZ, R157 ;  /* 0x0000009dff78723e */ /* 0x000fc800000000ff */
[----:B------:R-:W-:-:S07]  /*2060*/  PRMT R19, R19, 0x5410, R120 ;  /* 0x0000541013137816 */ /* 0x000fce0000000078 */
.L_x_22330:
[----:B------:R-:W0:Y:S02]  /*2070*/  @P1 LDC.64 R120, c[0x0][0x238] ;  /* 0x00008e00ff781b82 */ /* 0x000e240000000a00 */
[----:B0-----:R-:W-:-:S04]  /*2080*/  @P1 LEA R120, P3, R162, R120, 0x4 ;  /* 0x00000078a2781211 */ /* 0x001fc800078620ff */
[C---:B------:R-:W-:Y:S02]  /*2090*/  @P1 LEA.HI.X R121, R162.reuse, R121, RZ, 0x4, P3 ;  /* 0x00000079a2791211 */ /* 0x040fe400018f24ff */
[----:B------:R-:W-:-:S03]  /*20a0*/  IADD3 R162, R162, 0x20, RZ ;  /* 0x00000020a2a27810 */ /* 0x000fc60007ffe0ff */
[----:B------:R0:W-:Y:S04]  /*20b0*/  @P1 STG.E.128 desc[UR4][R120.64], R16 ;  /* 0x0000001078001986 */ /* 0x0001e8000c101d04 */
.L_x_22306:
[----:B------:R-:W-:Y:S05]  /*20c0*/  BSYNC B0 ;  /* 0x0000000000007941 */ /* 0x000fea0003800000 */
.L_x_22305:
        /* <DEDUP_REMOVED lines=18> */
.L_x_22333:
[----:B-----5:R-:W-:-:S05]  /*21f0*/  HADD2.F32 R126, -RZ, R20.H0_H0 ;  /* 0x20000014ff7e7230 */ /* 0x020fca0000004100 */
[----:B------:R-:W-:-:S07]  /*2200*/  FADD.FTZ R7, R126, R7 ;  /* 0x000000077e077221 */ /* 0x000fce0000010000 */
.L_x_22334:
[----:B------:R-:W-:-:S04]  /*2210*/  F2FP.F16.F32.PACK_AB R125, RZ, R7 ;  /* 0x00000007ff7d723e */ /* 0x000fc800000000ff */
[----:B------:R-:W-:-:S07]  /*2220*/  PRMT R16, R125, 0x7610, R16 ;  /* 0x000076107d107816 */ /* 0x000fce0000000010 */
.L_x_22335:
[----:B------:R-:W-:-:S05]  /*2230*/  HADD2.F32 R120, -RZ, R120.H1_H1 ;  /* 0x30000078ff787230 */ /* 0x000fca0000004100 */
[----:B------:R-:W-:Y:S01]  /*2240*/  FMUL.FTZ R125, R120, R161 ;  /* 0x000000a1787d7220 */ /* 0x000fe20000410000 */
[----:B------:R-:W-:Y:S06]  /*2250*/  @P3 BRA `(.L_x_22336) ;  /* 0x0000000000083947 */ /* 0x000fec0003800000 */
[----:B------:R-:W-:Y:S05]  /*2260*/  @P1 BRA `(.L_x_22337) ;  /* 0x00000000000c1947 */ /* 0x000fea0003800000 */
[----:B------:R-:W-:Y:S05]  /*2270*/  BRA `(.L_x_22338) ;  /* 0x0000000000107947 */ /* 0x000fea0003800000 */
.L_x_22336:
[----:B-----5:R-:W-:-:S05]  /*2280*/  HADD2.F32 R120, -RZ, R20.H1_H1 ;  /* 0x30000014ff787230 */ /* 0x020fca0000004100 */
[----:B------:R-:W-:-:S07]  /*2290*/  FADD.FTZ R125, R120, R125 ;  /* 0x0000007d787d7221 */ /* 0x000fce0000010000 */
.L_x_22337:
[----:B------:R-:W-:-:S04]  /*22a0*/  F2FP.F16.F32.PACK_AB R120, RZ, R125 ;  /* 0x0000007dff78723e */ /* 0x000fc800000000ff */
[----:B------:R-:W-:-:S07]  /*22b0*/  PRMT R16, R16, 0x5410, R120 ;  /* 0x0000541010107816 */ /* 0x000fce0000000078 */
.L_x_22338:
[----:B------:R-:W-:-:S05]  /*22c0*/  HADD2.F32 R126, -RZ, R121.H0_H0 ;  /* 0x20000079ff7e7230 */ /* 0x000fca0000004100 */
[----:B------:R-:W-:Y:S01]  /*22d0*/  FMUL.FTZ R126, R126, R161 ;  /* 0x000000a17e7e7220 */ /* 0x000fe20000410000 */
[----:B------:R-:W-:Y:S06]  /*22e0*/  @P3 BRA `(.L_x_22339) ;  /* 0x0000000000083947 */ /* 0x000fec0003800000 */
[----:B------:R-:W-:Y:S05]  /*22f0*/  @P1 BRA `(.L_x_22340) ;  /* 0x00000000000c1947 */ /* 0x000fea0003800000 */
[----:B------:R-:W-:Y:S05]  /*2300*/  BRA `(.L_x_22341) ;  /* 0x0000000000107947 */ /* 0x000fea0003800000 */
.L_x_22339:
[----:B-----5:R-:W-:-:S05]  /*2310*/  HADD2.F32 R137, -RZ, R21.H0_H0 ;  /* 0x20000015ff897230 */ /* 0x020fca0000004100 */
[----:B------:R-:W-:-:S07]  /*2320*/  FADD.FTZ R126, R137, R126 ;  /* 0x0000007e897e7221 */ /* 0x000fce0000010000 */
.L_x_22340:
[----:B------:R-:W-:-:S04]  /*2330*/  F2FP.F16.F32.PACK_AB R120, RZ, R126 ;  /* 0x0000007eff78723e */ /* 0x000fc800000000ff */
[----:B------:R-:W-:-:S07]  /*2340*/  PRMT R17, R120, 0x7610, R17 ;  /* 0x0000761078117816 */ /* 0x000fce0000000011 */
.L_x_22341:
[----:B------:R-:W-:-:S05]  /*2350*/  HADD2.F32 R120, -RZ, R121.H1_H1 ;  /* 0x30000079ff787230 */ /* 0x000fca0000004100 */
[----:B------:R-:W-:Y:S01]  /*2360*/  FMUL.FTZ R137, R120, R161 ;  /* 0x000000a178897220 */ /* 0x000fe20000410000 */
[----:B------:R-:W-:Y:S06]  /*2370*/  @P3 BRA `(.L_x_22342) ;  /* 0x0000000000083947 */ /* 0x000fec0003800000 */
[----:B------:R-:W-:Y:S05]  /*2380*/  @P1 BRA `(.L_x_22343) ;  /* 0x00000000000c1947 */ /* 0x000fea0003800000 */
[----:B------:R-:W-:Y:S05]  /*2390*/  BRA `(.L_x_22344) ;  /* 0x0000000000107947 */ /* 0x000fea0003800000 */
.L_x_22342:
[----:B-----5:R-:W-:-:S05]  /*23a0*/  HADD2.F32 R120, -RZ, R21.H1_H1 ;  /* 0x30000015ff787230 */ /* 0x020fca0000004100 */
[----:B------:R-:W-:-:S07]  /*23b0*/  FADD.FTZ R137, R120, R137 ;  /* 0x0000008978897221 */ /* 0x000fce0000010000 */
.L_x_22343:
[----:B------:R-:W-:-:S04]  /*23c0*/  F2FP.F16.F32.PACK_AB R120, RZ, R137 ;  /* 0x00000089ff78723e */ /* 0x000fc800000000ff */
[----:B------:R-:W-:-:S07]  /*23d0*/  PRMT R17, R17, 0x5410, R120 ;  /* 0x0000541011117816 */ /* 0x000fce0000000078 */
.L_x_22344:
[----:B------:R-:W-:-:S05]  /*23e0*/  HADD2.F32 R138, -RZ, R122.H0_H0 ;  /* 0x2000007aff8a7230 */ /* 0x000fca0000004100 */
[----:B------:R-:W-:Y:S01]  /*23f0*/  FMUL.FTZ R138, R138, R161 ;  /* 0x000000a18a8a7220 */ /* 0x000fe20000410000 */
[----:B------:R-:W-:Y:S06]  /*2400*/  @P3 BRA `(.L_x_22345) ;  /* 0x0000000000083947 */ /* 0x000fec0003800000 */
[----:B------:R-:W-:Y:S05]  /*2410*/  @P1 BRA `(.L_x_22346) ;  /* 0x00000000000c1947 */ /* 0x000fea0003800000 */
[----:B------:R-:W-:Y:S05]  /*2420*/  BRA `(.L_x_22347) ;  /* 0x0000000000107947 */ /* 0x000fea0003800000 */
.L_x_22345:
[----:B-----5:R-:W-:-:S05]  /*2430*/  HADD2.F32 R121, -RZ, R22.H0_H0 ;  /* 0x20000016ff797230 */ /* 0x020fca0000004100 */
[----:B------:R-:W-:-:S07]  /*2440*/  FADD.FTZ R138, R121, R138 ;  /* 0x0000008a798a7221 */ /* 0x000fce0000010000 */
.L_x_22346:
[----:B------:R-:W-:-:S04]  /*2450*/  F2FP.F16.F32.PACK_AB R120, RZ, R138 ;  /* 0x0000008aff78723e */ /* 0x000fc800000000ff */
[----:B------:R-:W-:-:S07]  /*2460*/  PRMT R18, R120, 0x7610, R18 ;  /* 0x0000761078127816 */ /* 0x000fce0000000012 */
.L_x_22347:
[----:B------:R-:W-:-:S05]  /*2470*/  HADD2.F32 R122, -RZ, R122.H1_H1 ;  /* 0x3000007aff7a7230 */ /* 0x000fca0000004100 */
[----:B------:R-:W-:Y:S01]  /*2480*/  FMUL.FTZ R150, R122, R161 ;  /* 0x000000a17a967220 */ /* 0x000fe20000410000 */
[----:B------:R-:W-:Y:S06]  /*2490*/  @P3 BRA `(.L_x_22348) ;  /* 0x0000000000083947 */ /* 0x000fec0003800000 */
[----:B------:R-:W-:Y:S05]  /*24a0*/  @P1 BRA `(.L_x_22349) ;  /* 0x00000000000c1947 */ /* 0x000fea0003800000 */
[----:B------:R-:W-:Y:S05]  /*24b0*/  BRA `(.L_x_22350) ;  /* 0x0000000000107947 */ /* 0x000fea0003800000 */
.L_x_22348:
[----:B-----5:R-:W-:-:S05]  /*24c0*/  HADD2.F32 R121, -RZ, R22.H1_H1 ;  /* 0x30000016ff797230 */ /* 0x020fca0000004100 */
[----:B------:R-:W-:-:S07]  /*24d0*/  FADD.FTZ R150, R121, R150 ;  /* 0x0000009679967221 */ /* 0x000fce0000010000 */
.L_x_22349:
[----:B------:R-:W-:-:S04]  /*24e0*/  F2FP.F16.F32.PACK_AB R120, RZ, R150 ;  /* 0x00000096ff78723e */ /* 0x000fc800000000ff */
[----:B------:R-:W-:-:S07]  /*24f0*/  PRMT R18, R18, 0x5410, R120 ;  /* 0x0000541012127816 */ /* 0x000fce0000000078 */
.L_x_22350:
[----:B------:R-:W-:-:S05]  /*2500*/  HADD2.F32 R120, -RZ, R123.H0_H0 ;  /* 0x2000007bff787230 */ /* 0x000fca0000004100 */
[----:B------:R-:W-:Y:S01]  /*2510*/  FMUL.FTZ R151, R120, R161 ;  /* 0x000000a178977220 */ /* 0x000fe20000410000 */
[----:B------:R-:W-:Y:S06]  /*2520*/  @P3 BRA `(.L_x_22351) ;  /* 0x0000000000083947 */ /* 0x000fec0003800000 */
[----:B------:R-:W-:Y:S05]  /*2530*/  @P1 BRA `(.L_x_22352) ;  /* 0x00000000000c1947 */ /* 0x000fea0003800000 */
[----:B------:R-:W-:Y:S05]  /*2540*/  BRA `(.L_x_22353) ;  /* 0x0000000000107947 */ /* 0x000fea0003800000 */
.L_x_22351:
[----:B-----5:R-:W-:-:S05]  /*2550*/  HADD2.F32 R120, -RZ, R23.H0_H0 ;  /* 0x20000017ff787230 */ /* 0x020fca0000004100 */
[----:B------:R-:W-:-:S07]  /*2560*/  FADD.FTZ R151, R120, R151 ;  /* 0x0000009778977221 */ /* 0x000fce0000010000 */
.L_x_22352:
[----:B------:R-:W-:-:S04]  /*2570*/  F2FP.F16.F32.PACK_AB R120, RZ, R151 ;  /* 0x00000097ff78723e */ /* 0x000fc800000000ff */
[----:B------:R-:W-:-:S07]  /*2580*/  PRMT R19, R120, 0x7610, R19 ;  /* 0x0000761078137816 */ /* 0x000fce0000000013 */
.L_x_22353:
[----:B------:R-:W-:-:S05]  /*2590*/  HADD2.F32 R158, -RZ, R123.H1_H1 ;  /* 0x3000007bff9e7230 */ /* 0x000fca0000004100 */
[----:B------:R-:W-:Y:S01]  /*25a0*/  FMUL.FTZ R158, R158, R161 ;  /* 0x000000a19e9e7220 */ /* 0x000fe20000410000 */
[----:B------:R-:W-:Y:S06]  /*25b0*/  @P3 BRA `(.L_x_22354) ;  /* 0x0000000000083947 */ /* 0x000fec0003800000 */
[----:B------:R-:W-:Y:S05]  /*25c0*/  @P1 BRA `(.L_x_22355) ;  /* 0x00000000000c1947 */ /* 0x000fea0003800000 */
[----:B------:R-:W-:Y:S05]  /*25d0*/  BRA `(.L_x_22356) ;  /* 0x0000000000107947 */ /* 0x000fea0003800000 */
.L_x_22354:
[----:B-----5:R-:W-:-:S05]  /*25e0*/  HADD2.F32 R121, -RZ, R23.H1_H1 ;  /* 0x30000017ff797230 */ /* 0x020fca0000004100 */
[----:B------:R-:W-:-:S07]  /*25f0*/  FADD.FTZ R158, R121, R158 ;  /* 0x0000009e799e7221 */ /* 0x000fce0000010000 */
.L_x_22355:
[----:B------:R-:W-:-:S04]  /*2600*/  F2FP.F16.F32.PACK_AB R120, RZ, R158 ;  /* 0x0000009eff78723e */ /* 0x000fc800000000ff */
[----:B------:R-:W-:-:S07]  /*2610*/  PRMT R19, R19, 0x5410, R120 ;  /* 0x0000541013137816 */ /* 0x000fce0000000078 */
.L_x_22356:
[----:B------:R-:W0:Y:S02]  /*2620*/  @P1 LDC.64 R120, c[0x0][0x238] ;  /* 0x00008e00ff781b82 */ /* 0x000e240000000a00 */
[----:B0-----:R-:W-:-:S04]  /*2630*/  @P1 LEA R120, P3, R162, R120, 0x4 ;  /* 0x00000078a2781211 */ /* 0x001fc800078620ff */
[C---:B------:R-:W-:Y:S02]  /*2640*/  @P1 LEA.HI.X R121, R162.reuse, R121, RZ, 0x4, P3 ;  /* 0x00000079a2791211 */ /* 0x040fe400018f24ff */
[----:B------:R-:W-:-:S03]  /*2650*/  IADD3 R162, R162, 0x20, RZ ;  /* 0x00000020a2a27810 */ /* 0x000fc60007ffe0ff */
[----:B------:R0:W-:Y:S04]  /*2660*/  @P1 STG.E.128 desc[UR4][R120.64], R16 ;  /* 0x0000001078001986 */ /* 0x0001e8000c101d04 */
.L_x_22332:
[----:B------:R-:W-:Y:S05]  /*2670*/  BSYNC B0 ;  /* 0x0000000000007941 */ /* 0x000fea0003800000 */
.L_x_22331:
        /* <DEDUP_REMOVED lines=18> */
.L_x_22359:
[----:B-----5:R-:W-:-:S05]  /*27a0*/  HADD2.F32 R127, -RZ, R20.H0_H0 ;  /* 0x20000014ff7f7230 */ /* 0x020fca0000004100 */
[----:B------:R-:W-:-:S07]  /*27b0*/  FADD.FTZ R8, R127, R8 ;  /* 0x000000087f087221 */ /* 0x000fce0000010000 */
.L_x_22360:
[----:B------:R-:W-:-:S04]  /*27c0*/  F2FP.F16.F32.PACK_AB R127, RZ, R8 ;  /* 0x00000008ff7f723e */ /* 0x000fc800000000ff */
[----:B------:R-:W-:-:S07]  /*27d0*/  PRMT R16, R127, 0x7610, R16 ;  /* 0x000076107f107816 */ /* 0x000fce0000000010 */
.L_x_22361:
[----:B------:R-:W-:-:S05]  /*27e0*/  HADD2.F32 R120, -RZ, R120.H1_H1 ;  /* 0x30000078ff787230 */ /* 0x000fca0000004100 */
[----:B------:R-:W-:Y:S01]  /*27f0*/  FMUL.FTZ R127, R120, R161 ;  /* 0x000000a1787f7220 */ /* 0x000fe20000410000 */
[----:B------:R-:W-:Y:S06]  /*2800*/  @P3 BRA `(.L_x_22362) ;  /* 0x0000000000083947 */ /* 0x000fec0003800000 */
[----:B------:R-:W-:Y:S05]  /*2810*/  @P1 BRA `(.L_x_22363) ;  /* 0x00000000000c1947 */ /* 0x000fea0003800000 */
[----:B------:R-:W-:Y:S05]  /*2820*/  BRA `(.L_x_22364) ;  /* 0x0000000000107947 */ /* 0x000fea0003800000 */
.L_x_22362:
[----:B-----5:R-:W-:-:S05]  /*2830*/  HADD2.F32 R120, -RZ, R20.H1_H1 ;  /* 0x30000014ff787230 */ /* 0x020fca0000004100 */
[----:B------:R-:W-:-:S07]  /*2840*/  FADD.FTZ R127, R120, R127 ;  /* 0x0000007f787f7221 */ /* 0x000fce0000010000 */
.L_x_22363:
[----:B------:R-:W-:-:S04]  /*2850*/  F2FP.F16.F32.PACK_AB R120, RZ, R127 ;  /* 0x0000007fff78723e */ /* 0x000fc800000000ff */
[----:B------:R-:W-:-:S07]  /*2860*/  PRMT R16, R16, 0x5410, R120 ;  /* 0x0000541010107816 */ /* 0x000fce0000000078 */
.L_x_22364:
[----:B------:R-:W-:-:S05]  /*2870*/  HADD2.F32 R128, -RZ, R121.H0_H0 ;  /* 0x20000079ff807230 */ /* 0x000fca0000004100 */
[----:B------:R-:W-:Y:S01]  /*2880*/  FMUL.FTZ R128, R128, R161 ;  /* 0x000000a180807220 */ /* 0x000fe20000410000 */
[----:B------:R-:W-:Y:S06]  /*2890*/  @P3 BRA `(.L_x_22365) ;  /* 0x0000000000083947 */ /* 0x000fec0003800000 */
[----:B------:R-:W-:Y:S05]  /*28a0*/  @P1 BRA `(.L_x_22366) ;  /* 0x00000000000c1947 */ /* 0x000fea0003800000 */
[----:B------:R-:W-:Y:S05]  /*28b0*/  BRA `(.L_x_22367) ;  /* 0x0000000000107947 */ /* 0x000fea0003800000 */
.L_x_22365:
[----:B-----5:R-:W-:-:S05]  /*28c0*/  HADD2.F32 R139, -RZ, R21.H0_H0 ;  /* 0x20000015ff8b7230 */ /* 0x020fca0000004100 */
[----:B------:R-:W-:-:S07]  /*28d0*/  FADD.FTZ R128, R139, R128 ;  /* 0x000000808b807221 */ /* 0x000fce0000010000 */
.L_x_22366:
[----:B------:R-:W-:-:S04]  /*28e0*/  F2FP.F16.F32.PACK_AB R120, RZ, R128 ;  /* 0x00000080ff78723e */ /* 0x000fc800000000ff */
[----:B------:R-:W-:-:S07]  /*28f0*/  PRMT R17, R120, 0x7610, R17 ;  /* 0x0000761078117816 */ /* 0x000fce0000000011 */
.L_x_22367:
[----:B------:R-:W-:-:S05]  /*2900*/  HADD2.F32 R120, -RZ, R121.H1_H1 ;  /* 0x30000079ff787230 */ /* 0x000fca0000004100 */
[----:B------:R-:W-:Y:S01]  /*2910*/  FMUL.FTZ R139, R120, R161 ;  /* 0x000000a1788b7220 */ /* 0x000fe20000410000 */
[----:B------:R-:W-:Y:S06]  /*2920*/  @P3 BRA `(.L_x_22368) ;  /* 0x0000000000083947 */ /* 0x000fec0003800000 */
[----:B------:R-:W-:Y:S05]  /*2930*/  @P1 BRA `(.L_x_22369) ;  /* 0x00000000000c1947 */ /* 0x000fea0003800000 */
[----:B------:R-:W-:Y:S05]  /*2940*/  BRA `(.L_x_22370) ;  /* 0x0000000000107947 */ /* 0x000fea0003800000 */
.L_x_22368:
[----:B-----5:R-:W-:-:S05]  /*2950*/  HADD2.F32 R120, -RZ, R21.H1_H1 ;  /* 0x30000015ff787230 */ /* 0x020fca0000004100 */
[----:B------:R-:W-:-:S07]  /*2960*/  FADD.FTZ R139, R120, R139 ;  /* 0x0000008b788b7221 */ /* 0x000fce0000010000 */
.L_x_22369:
[----:B------:R-:W-:-:S04]  /*2970*/  F2FP.F16.F32.PACK_AB R120, RZ, R139 ;  /* 0x0000008bff78723e */ /* 0x000fc800000000ff */
[----:B------:R-:W-:-:S07]  /*2980*/  PRMT R17, R17, 0x5410, R120 ;  /* 0x0000541011117816 */ /* 0x000fce0000000078 */
.L_x_22370:
[----:B------:R-:W-:-:S05]  /*2990*/  HADD2.F32 R140, -RZ, R122.H0_H0 ;  /* 0x2000007aff8c7230 */ /* 0x000fca0000004100 */
[----:B------:R-:W-:Y:S01]  /*29a0*/  FMUL.FTZ R140, R140, R161 ;  /* 0x000000a18c8c7220 */ /* 0x000fe20000410000 */
[----:B------:R-:W-:Y:S06]  /*29b0*/  @P3 BRA `(.L_x_22371) ;  /* 0x0000000000083947 */ /* 0x000fec0003800000 */
[----:B------:R-:W-:Y:S05]  /*29c0*/  @P1 BRA `(.L_x_22372) ;  /* 0x00000000000c1947 */ /* 0x000fea0003800000 */
[----:B------:R-:W-:Y:S05]  /*29d0*/  BRA `(.L_x_22373) ;  /* 0x0000000000107947 */ /* 0x000fea0003800000 */
.L_x_22371:
[----:B-----5:R-:W-:-:S05]  /*29e0*/  HADD2.F32 R121, -RZ, R22.H0_H0 ;  /* 0x20000016ff797230 */ /* 0x020fca0000004100 */
[----:B------:R-:W-:-:S07]  /*29f0*/  FADD.FTZ R140, R121, R140 ;  /* 0x0000008c798c7221 */ /* 0x000fce0000010000 */
.L_x_22372:
[----:B------:R-:W-:-:S04]  /*2a00*/  F2FP.F16.F32.PACK_AB R120, RZ, R140 ;  /* 0x0000008cff78723e */ /* 0x000fc800000000ff */
[----:B------:R-:W-:-:S07]  /*2a10*/  PRMT R18, R120, 0x7610, R18 ;  /* 0x0000761078127816 */ /* 0x000fce0000000012 */
.L_x_22373:
[----:B------:R-:W-:-:S05]  /*2a20*/  HADD2.F32 R122, -RZ, R122.H1_H1 ;  /* 0x3000007aff7a7230 */ /* 0x000fca0000004100 */
[----:B------:R-:W-:Y:S01]  /*2a30*/  FMUL.FTZ R152, R122, R161 ;  /* 0x000000a17a987220 */ /* 0x000fe20000410000 */
[----:B------:R-:W-:Y:S06]  /*2a40*/  @P3 BRA `(.L_x_22374) ;  /* 0x0000000000083947 */ /* 0x000fec0003800000 */
[----:B------:R-:W-:Y:S05]  /*2a50*/  @P1 BRA `(.L_x_22375) ;  /* 0x00000000000c1947 */ /* 0x000fea0003800000 */
[----:B------:R-:W-:Y:S05]  /*2a60*/  BRA `(.L_x_22376) ;  /* 0x0000000000107947 */ /* 0x000fea0003800000 */
.L_x_22374:
[----:B-----5:R-:W-:-:S05]  /*2a70*/  HADD2.F32 R121, -RZ, R22.H1_H1 ;  /* 0x30000016ff797230 */ /* 0x020fca0000004100 */
[----:B------:R-:W-:-:S07]  /*2a80*/  FADD.FTZ R152, R121, R152 ;  /* 0x0000009879987221 */ /* 0x000fce0000010000 */
.L_x_22375:
[----:B------:R-:W-:-:S04]  /*2a90*/  F2FP.F16.F32.PACK_AB R120, RZ, R152 ;  /* 0x00000098ff78723e */ /* 0x000fc800000000ff */
[----:B------:R-:W-:-:S07]  /*2aa0*/  PRMT R18, R18, 0x5410, R120 ;  /* 0x0000541012127816 */ /* 0x000fce0000000078 */
.L_x_22376:
[----:B------:R-:W-:-:S05]  /*2ab0*/  HADD2.F32 R120, -RZ, R123.H0_H0 ;  /* 0x2000007bff787230 */ /* 0x000fca0000004100 */
[----:B------:R-:W-:Y:S01]  /*2ac0*/  FMUL.FTZ R153, R120, R161 ;  /* 0x000000a178997220 */ /* 0x000fe20000410000 */
[----:B------:R-:W-:Y:S06]  /*2ad0*/  @P3 BRA `(.L_x_22377) ;  /* 0x0000000000083947 */ /* 0x000fec0003800000 */
[----:B------:R-:W-:Y:S05]  /*2ae0*/  @P1 BRA `(.L_x_22378) ;  /* 0x00000000000c1947 */ /* 0x000fea0003800000 */
[----:B------:R-:W-:Y:S05]  /*2af0*/  BRA `(.L_x_22379) ;  /* 0x0000000000107947 */ /* 0x000fea0003800000 */
.L_x_22377:
[----:B-----5:R-:W-:-:S05]  /*2b00*/  HADD2.F32 R120, -RZ, R23.H0_H0 ;  /* 0x20000017ff787230 */ /* 0x020fca0000004100 */
[----:B------:R-:W-:-:S07]  /*2b10*/  FADD.FTZ R153, R120, R153 ;  /* 0x0000009978997221 */ /* 0x000fce0000010000 */
.L_x_22378:
[----:B------:R-:W-:-:S04]  /*2b20*/  F2FP.F16.F32.PACK_AB R120, RZ, R153 ;  /* 0x00000099ff78723e */ /* 0x000fc800000000ff */
[----:B------:R-:W-:-:S07]  /*2b30*/  PRMT R19, R120, 0x7610, R19 ;  /* 0x0000761078137816 */ /* 0x000fce0000000013 */
.L_x_22379:
[----:B------:R-:W-:-:S05]  /*2b40*/  HADD2.F32 R120, -RZ, R123.H1_H1 ;  /* 0x3000007bff787230 */ /* 0x000fca0000004100 */
[----:B------:R-:W-:Y:S01]  /*2b50*/  FMUL.FTZ R159, R120, R161 ;  /* 0x000000a1789f7220 */ /* 0x000fe20000410000 */
[----:B------:R-:W-:Y:S06]  /*2b60*/  @P3 BRA `(.L_x_22380) ;  /* 0x0000000000083947 */ /* 0x000fec0003800000 */
[----:B------:R-:W-:Y:S05]  /*2b70*/  @P1 BRA `(.L_x_22381) ;  /* 0x00000000000c1947 */ /* 0x000fea0003800000 */
[----:B------:R-:W-:Y:S05]  /*2b80*/  BRA `(.L_x_22382) ;  /* 0x0000000000107947 */ /* 0x000fea0003800000 */
.L_x_22380:
[----:B-----5:R-:W-:-:S05]  /*2b90*/  HADD2.F32 R120, -RZ, R23.H1_H1 ;  /* 0x30000017ff787230 */ /* 0x020fca0000004100 */
[----:B------:R-:W-:-:S07]  /*2ba0*/  FADD.FTZ R159, R120, R159 ;  /* 0x0000009f789f7221 */ /* 0x000fce0000010000 */
.L_x_22381:
[----:B------:R-:W-:-:S04]  /*2bb0*/  F2FP.F16.F32.PACK_AB R120, RZ, R159 ;  /* 0x0000009fff78723e */ /* 0x000fc800000000ff */
[----:B------:R-:W-:-:S07]  /*2bc0*/  PRMT R19, R19, 0x5410, R120 ;  /* 0x0000541013137816 */ /* 0x000fce0000000078 */
.L_x_22382:
[----:B------:R-:W0:Y:S02]  /*2bd0*/  @P1 LDC.64 R120, c[0x0][0x238] ;  /* 0x00008e00ff781b82 */ /* 0x000e240000000a00 */
[----:B0-----:R-:W-:-:S04]  /*2be0*/  @P1 LEA R120, P3, R162, R120, 0x4 ;  /* 0x00000078a2781211 */ /* 0x001fc800078620ff */
[----:B------:R-:W-:-:S05]  /*2bf0*/  @P1 LEA.HI.X R121, R162, R121, RZ, 0x4, P3 ;  /* 0x00000079a2791211 */ /* 0x000fca00018f24ff */
[----:B------:R0:W-:Y:S04]  /*2c00*/  @P1 STG.E.128 desc[UR4][R120.64], R16 ;  /* 0x0000001078001986 */ /* 0x0001e8000c101d04 */
.L_x_22358:
[----:B------:R-:W-:Y:S05]  /*2c10*/  BSYNC B0 ;  /* 0x0000000000007941 */ /* 0x000fea0003800000 */
.L_x_22357:
        /* <DEDUP_REMOVED lines=181> */
.L_x_22408:
[----:B------:R-:W1:Y:S01]  /*3770*/  @!P5 LDC.64 R120, c[0x0][0x250] ;  /* 0x00009400ff78db82 */ /* 0x000e620000000a00 */
[----:B------:R-:W-:Y:S01]  /*3780*/  PLOP3.LUT P3, PT, PT, PT, UP0, 0x40, 0x0 ;  /* 0x000000000000781c */ /* 0x000fe20003f6e808 */
[----:B------:R-:W-:Y:S01]  /*3790*/  BSSY B0, `(.L_x_22384) ;  /* 0x000002f000007945 */ /* 0x000fe20003800000 */
[----:B-1----:R-:W-:-:S04]  /*37a0*/  @!P5 IMAD.WIDE R122, R2, 0x4, R120 ;  /* 0x00000004027ad825 */ /* 0x002fc800078e0278 */
[----:B------:R-:W-:Y:S01]  /*37b0*/  FMUL.FTZ R120, R161, R161 ;  /* 0x000000a1a1787220 */ /* 0x000fe20000410000 */
[----:B--2---:R-:W-:Y:S01]  /*37c0*/  FADD.FTZ R121, R162, R164 ;  /* 0x000000a4a2797221 */ /* 0x004fe20000010000 */
[----:B------:R1:W-:Y:S03]  /*37d0*/  @!P5 STG.E desc[UR4][R122.64], R161 ;  /* 0x000000a17a00d986 */ /* 0x0003e6000c101904 */
[----:B------:R-:W-:Y:S01]  /*37e0*/  FSEL R163, R120, RZ, !P3 ;  /* 0x000000ff78a37208 */ /* 0x000fe20005800000 */
[----:B------:R-:W-:Y:S01]  /*37f0*/  FFMA.FTZ R160, R121, R160, UR6 ;  /* 0x0000000679a07e23 */ /* 0x000fe200080100a0 */
[----:B------:R-:W-:Y:S01]  /*3800*/  PLOP3.LUT P3, PT, PT, PT, UP0, 0x40, 0x0 ;  /* 0x000000000000781c */ /* 0x000fe20003f6e808 */
[----:B------:R-:W2:Y:S02]  /*3810*/  @!P5 LDC.64 R120, c[0x0][0x258] ;  /* 0x00009600ff78db82 */ /* 0x000ea40000000a00 */
[----:B------:R-:W-:-:S06]  /*3820*/  FADD.FTZ R160, R160, R163 ;  /* 0x000000a3a0a07221 */ /* 0x000fcc0000010000 */
[----:B------:R-:W3:Y:S01]  /*3830*/  MUFU.RSQ R160, R160 ;  /* 0x000000a000a07308 */ /* 0x000ee20000001400 */
[----:B-1----:R-:W-:Y:S01]  /*3840*/  FSEL R161, R161, RZ, P3 ;  /* 0x000000ffa1a17208 */ /* 0x002fe20001800000 */
[----:B--2---:R-:W-:-:S05]  /*3850*/  @!P5 IMAD.WIDE R120, R2, 0x4, R120 ;  /* 0x000000040278d825 */ /* 0x004fca00078e0278 */
[----:B---3--:R1:W-:Y:S01]  /*3860*/  @!P5 STG.E desc[UR4][R120.64], R160 ;  /* 0x000000a07800d986 */ /* 0x0083e2000c101904 */
[----:B------:R-:W-:Y:S05]  /*3870*/  @!P2 BRA `(.L_x_22385) ;  /* 0x000000000080a947 */ /* 0x000fea0003800000 */
[--C-:B-1----:R-:W-:Y:S01]  /*3880*/  FADD.FTZ R121, R0, -R161.reuse ;  /* 0x800000a100797221 */ /* 0x102fe20000010000 */
[--C-:B------:R-:W-:Y:S01]  /*3890*/  FADD.FTZ R123, R14, -R161.reuse ;  /* 0x800000a10e7b7221 */ /* 0x100fe20000010000 */
[--C-:B------:R-:W-:Y:S02]  /*38a0*/  FADD.FTZ R163, R142, -R161.reuse ;  /* 0x800000a18ea37221 */ /* 0x100fe40000010000 */
[C---:B------:R-:W-:Y:S01]  /*38b0*/  FMUL.FTZ R121, R160.reuse, R121 ;  /* 0x00000079a0797220 */ /* 0x040fe20000410000 */
[C---:B------:R-:W-:Y:S01]  /*38c0*/  FMUL.FTZ R122, R160.reuse, R123 ;  /* 0x0000007ba07a7220 */ /* 0x040fe20000410000 */
[----:B------:R-:W-:Y:S01]  /*38d0*/  FADD.FTZ R123, R129, -R161 ;  /* 0x800000a1817b7221 */ /* 0x000fe20000010000 */
[----:B0-----:R-:W-:Y:S01]  /*38e0*/  FMUL.FTZ R162, R160, R163 ;  /* 0x000000a3a0a27220 */ /* 0x001fe20000410000 */
[----:B-----5:R-:W-:Y:S01]  /*38f0*/  FFMA.FTZ R120, R108, R121, R116 ;  /* 0x000000796c787223 */ /* 0x020fe20000010074 */
[----:B------:R-:W-:Y:S01]  /*3900*/  FFMA.FTZ R121, R109, R122, R117 ;  /* 0x0000007a6d797223 */ /* 0x000fe20000010075 */
[----:B------:R-:W-:Y:S01]  /*3910*/  FMUL.FTZ R122, R160, R123 ;  /* 0x0000007ba07a7220 */ /* 0x000fe20000410000 */
[--C-:B------:R-:W-:Y:S01]  /*3920*/  FADD.FTZ R123, R130, -R161.reuse ;  /* 0x800000a1827b7221 */ /* 0x100fe20000010000 */
[----:B------:R-:W-:-:S02]  /*3930*/  FADD.FTZ R163, R154, -R161 ;  /* 0x800000a19aa37221 */ /* 0x000fc40000010000 */
[----:B------:R-:W-:Y:S01]  /*3940*/  F2FP.F16.F32.PACK_AB R120, R121, R120 ;  /* 0x000000787978723e */ /* 0x000fe200000000ff */
[----:B------:R-:W-:Y:S01]  /*3950*/  FADD.FTZ R121, R13, -R161 ;  /* 0x800000a10d797221 */ /* 0x000fe20000010000 */
[----:B------:R-:W-:Y:S01]  /*3960*/  FFMA.FTZ R122, R111, R122, R119 ;  /* 0x0000007a6f7a7223 */ /* 0x000fe20000010077 */
[C---:B------:R-:W-:Y:S02]  /*3970*/  FMUL.FTZ R123, R160.reuse, R123 ;  /* 0x0000007ba07b7220 */ /* 0x040fe40000410000 */
[----:B------:R-:W-:-:S04]  /*3980*/  FMUL.FTZ R121, R160, R121 ;  /* 0x00000079a0797220 */ /* 0x000fc80000410000 */
[----:B------:R-:W-:-:S05]  /*3990*/  FFMA.FTZ R121, R110, R121, R118 ;  /* 0x000000796e797223 */ /* 0x000fca0000010076 */
[----:B------:R-:W-:Y:S01]  /*39a0*/  F2FP.F16.F32.PACK_AB R121, R122, R121 ;  /* 0x000000797a79723e */ /* 0x000fe200000000ff */
[----:B------:R-:W-:Y:S01]  /*39b0*/  FFMA.FTZ R122, R104, R123, R112 ;  /* 0x0000007b687a7223 */ /* 0x000fe20000010070 */
[----:B------:R-:W-:Y:S01]  /*39c0*/  FFMA.FTZ R123, R105, R162, R113 ;  /* 0x000000a2697b7223 */ /* 0x000fe20000010071 */
[----:B------:R-:W-:-:S04]  /*39d0*/  FMUL.FTZ R162, R160, R163 ;  /* 0x000000a3a0a27220 */ /* 0x000fc80000410000 */
[----:B------:R-:W-:Y:S01]  /*39e0*/  F2FP.F16.F32.PACK_AB R122, R123, R122 ;  /* 0x0000007a7b7a723e */ /* 0x000fe200000000ff */
[----:B------:R-:W-:Y:S01]  /*39f0*/  FADD.FTZ R123, R143, -R161 ;  /* 0x800000a18f7b7221 */ /* 0x000fe20000010000 */
[----:B------:R-:W-:-:S03]  /*3a00*/  FFMA.FTZ R162, R107, R162, R115 ;  /* 0x000000a26ba27223 */ /* 0x000fc60000010073 */
[----:B------:R-:W-:-:S04]  /*3a10*/  FMUL.FTZ R123, R160, R123 ;  /* 0x0000007ba07b7220 */ /* 0x000fc80000410000 */
[----:B------:R-:W-:-:S05]  /*3a20*/  FFMA.FTZ R123, R106, R123, R114 ;  /* 0x0000007b6a7b7223 */ /* 0x000fca0000010072 */
[----:B------:R-:W-:Y:S02]  /*3a30*/  F2FP.F16.F32.PACK_AB R123, R162, R123 ;  /* 0x0000007ba27b723e */ /* 0x000fe400000000ff */
[----:B------:R-:W0:Y:S02]  /*3a40*/  LDC.64 R162, c[0x0][0x2b8] ;  /* 0x0000ae00ffa27b82 */ /* 0x000e240000000a00 */
[C---:B0-----:R-:W-:Y:S01]  /*3a50*/  IMAD.WIDE.U32 R162, R141.reuse, 0x10, R162 ;  /* 0x000000108da27825 */ /* 0x041fe200078e00a2 */
[----:B------:R-:W-:-:S04]  /*3a60*/  IADD3 R141, R141, 0x20, RZ ;  /* 0x000000208d8d7810 */ /* 0x000fc80007ffe0ff */
[----:B------:R2:W-:Y:S03]  /*3a70*/  STG.E.128 desc[UR4][R162.64], R120 ;  /* 0x00000078a2007986 */ /* 0x0005e6000c101d04 */
.L_x_22385:
[----:B------:R-:W-:Y:S05]  /*3a80*/  BSYNC B0 ;  /* 0x0000000000007941 */ /* 0x000fea0003800000 */
.L_x_22384:
[----:B------:R-:W-:Y:S01]  /*3a90*/  ISETP.GE.U32.AND P3, PT, R3, 0x40, PT ;  /* 0x000000400300780c */ /* 0x000fe20003f66070 */
[----:B------:R-:W-:-:S12]  /*3aa0*/  BSSY B0, `(.L_x_22386) ;  /* 0x0000022000007945 */ /* 0x000fd80003800000 */
[----:B------:R-:W-:Y:S05]  /*3ab0*/  @!P3 BRA `(.L_x_22387) ;  /* 0x000000000080b947 */ /* 0x000fea0003800000 */
[--C-:B-12---:R-:W-:Y:S01]  /*3ac0*/  FADD.FTZ R121, R4, -R161.reuse ;  /* 0x800000a104797221 */ /* 0x106fe20000010000 */
        /* <DEDUP_REMOVED lines=31> */
.L_x_22387:
[----:B------:R-:W-:Y:S05]  /*3cc0*/  BSYNC B0 ;  /* 0x0000000000007941 */ /* 0x000fea0003800000 */
.L_x_22386:
[----:B------:R-:W-:Y:S01]  /*3cd0*/  ISETP.GE.U32.AND P3, PT, R3, 0x60, PT ;  /* 0x000000600300780c */ /* 0x000fe20003f66070 */
[----:B------:R-:W-:-:S12]  /*3ce0*/  BSSY B0, `(.L_x_22388) ;  /* 0x0000022000007945 */ /* 0x000fd80003800000 */
[----:B------:R-:W-:Y:S05]  /*3cf0*/  @!P3 BRA `(.L_x_22389) ;  /* 0x000000000080b947 */ /* 0x000fea0003800000 */
[--C-:B-123--:R-:W-:Y:S01]  /*3d00*/  FADD.FTZ R121, R5, -R161.reuse ;  /* 0x800000a105797221 */ /* 0x10efe20000010000 */
        /* <DEDUP_REMOVED lines=31> */
.L_x_22389:
[----:B------:R-:W-:Y:S05]  /*3f00*/  BSYNC B0 ;  /* 0x0000000000007941 */ /* 0x000fea0003800000 */
.L_x_22388:
[----:B------:R-:W-:Y:S01]  /*3f10*/  ISETP.GE.U32.AND P3, PT, R3, 0x80, PT ;  /* 0x000000800300780c */ /* 0x000fe20003f66070 */
[----:B------:R-:W-:-:S12]  /*3f20*/  BSSY B0, `(.L_x_22390) ;  /* 0x0000022000007945 */ /* 0x000fd80003800000 */
[----:B------:R-:W-:Y:S05]  /*3f30*/  @!P3 BRA `(.L_x_22391) ;  /* 0x000000000080b947 */ /* 0x000fea0003800000 */
[--C-:B0123--:R-:W-:Y:S01]  /*3f40*/  FADD.FTZ R121, R6, -R161.reuse ;  /* 0x800000a106797221 */ /* 0x10ffe20000010000 */
[--C-:B------:R-:W-:Y:S01]  /*3f50*/  FADD.FTZ R123, R15, -R161.reuse ;  /* 0x800000a10f7b7221 */ /* 0x100fe20000010000 */
[--C-:B------:R-:W-:Y:S02]  /*3f60*/  FADD.FTZ R163, R148, -R161.reuse ;  /* 0x800000a194a37221 */ /* 0x100fe40000010000 */
[C---:B------:R-:W-:Y:S01]  /*3f70*/  FMUL.FTZ R121, R160.reuse, R121 ;  /* 0x00000079a0797220 */ /* 0x040fe20000410000 */
[C---:B------:R-:W-:Y:S01]  /*3f80*/  FMUL.FTZ R122, R160.reuse, R123 ;  /* 0x0000007ba07a7220 */ /* 0x040fe20000410000 */
[----:B------:R-:W-:Y:S01]  /*3f90*/  FADD.FTZ R123, R135, -R161 ;  /* 0x800000a1877b7221 */ /* 0x000fe20000010000 */
[----:B------:R-:W-:Y:S01]  /*3fa0*/  FMUL.FTZ R162, R160, R163 ;  /* 0x000000a3a0a27220 */ /* 0x000fe20000410000 */
        /* <DEDUP_REMOVED lines=25> */
.L_x_22391:
[----:B------:R-:W-:Y:S05]  /*4140*/  BSYNC B0 ;  /* 0x0000000000007941 */ /* 0x000fea0003800000 */
.L_x_22390:
        /* <DEDUP_REMOVED lines=35> */
.L_x_22393:
[----:B------:R-:W-:Y:S05]  /*4380*/  BSYNC B0 ;  /* 0x0000000000007941 */ /* 0x000fea0003800000 */
.L_x_22392:
[----:B------:R-:W-:Y:S01]  /*4390*/  ISETP.GE.U32.AND P3, PT, R3, 0xc0, PT ;  /* 0x000000c00300780c */ /* 0x000fe20003f66070 */
[----:B------:R-:W-:-:S12]  /*43a0*/  BSSY B0, `(.L_x_22394) ;  /* 0x0000021000007945 */ /* 0x000fd80003800000 */
[----:B------:R-:W-:Y:S05]  /*43b0*/  @!P3 BRA `(.L_x_22395) ;  /* 0x00000000007cb947 */ /* 0x000fea0003800000 */
[--C-:B0123--:R-:W-:Y:S01]  /*43c0*/  FADD.FTZ R121, R127, -R161.reuse ;  /* 0x800000a17f797221 */ /* 0x10ffe20000010000 */
[--C-:B------:R-:W-:Y:S01]  /*43d0*/  FADD.FTZ R123, R140, -R161.reuse ;  /* 0x800000a18c7b7221 */ /* 0x100fe20000010000 */
[--C-:B------:R-:W-:Y:S01]  /*43e0*/  FADD.FTZ R165, R8, -R161.reuse ;  /* 0x800000a108a57221 */ /* 0x100fe20000010000 */
[--C-:B------:R-:W-:Y:S01]  /*43f0*/  FADD.FTZ R163, R128, -R161.reuse ;  /* 0x800000a180a37221 */ /* 0x100fe20000010000 */
[----:B------:R-:W-:Y:S01]  /*4400*/  FMUL.FTZ R122, R160, R121 ;  /* 0x00000079a07a7220 */ /* 0x000fe20000410000 */
[--C-:B------:R-:W-:Y:S01]  /*4410*/  FADD.FTZ R121, R139, -R161.reuse ;  /* 0x800000a18b797221 */ /* 0x100fe20000010000 */
[--C-:B------:R-:W-:Y:S01]  /*4420*/  FADD.FTZ R162, R152, -R161.reuse ;  /* 0x800000a198a27221 */ /* 0x100fe20000010000 */
[C---:B------:R-:W-:Y:S01]  /*4430*/  FMUL.FTZ R165, R160.reuse, R165 ;  /* 0x000000a5a0a57220 */ /* 0x040fe20000410000 */
[C---:B------:R-:W-:Y:S01]  /*4440*/  FMUL.FTZ R163, R160.reuse, R163 ;  /* 0x000000a3a0a37220 */ /* 0x040fe20000410000 */
[C---:B------:R-:W-:Y:S01]  /*4450*/  FMUL.FTZ R120, R160.reuse, R121 ;  /* 0x00000079a0787220 */ /* 0x040fe20000410000 */
[C---:B------:R-:W-:Y:S01]  /*4460*/  FMUL.FTZ R121, R160.reuse, R123 ;  /* 0x0000007ba0797220 */ /* 0x040fe20000410000 */
[--C-:B------:R-:W-:Y:S01]  /*4470*/  FADD.FTZ R123, R153, -R161.reuse ;  /* 0x800000a1997b7221 */ /* 0x100fe20000010000 */
[----:B------:R-:W-:Y:S01]  /*4480*/  FADD.FTZ R161, R159, -R161 ;  /* 0x800000a19fa17221 */ /* 0x000fe20000010000 */
[----:B------:R-:W-:Y:S01]  /*4490*/  FMUL.FTZ R162, R160, R162 ;  /* 0x000000a2a0a27220 */ /* 0x000fe20000410000 */
        /* <DEDUP_REMOVED lines=8> */
[----:B------:R-:W-:Y:S01]  /*4520*/  F2FP.F16.F32.PACK_AB R123, R160, R123 ;  /* 0x0000007ba07b723e */ /* 0x000fe200000000ff */
[----:B------:R-:W-:Y:S01]  /*4530*/  FFMA.FTZ R160, R31, R120, R39 ;  /* 0x000000781fa07223 */ /* 0x000fe20000010027 */
[----:B------:R-:W-:Y:S01]  /*4540*/  FFMA.FTZ R120, R29, R122, R37 ;  /* 0x0000007a1d787223 */ /* 0x000fe20000010025 */
[----:B------:R-:W-:-:S03]  /*4550*/  F2FP.F16.F32.PACK_AB R122, R162, R121 ;  /* 0x00000079a27a723e */ /* 0x000fc600000000ff */
[----:B------:R-:W-:Y:S02]  /*4560*/  F2FP.F16.F32.PACK_AB R121, R160, R163 ;  /* 0x000000a3a079723e */ /* 0x000fe400000000ff */
[----:B------:R-:W0:Y:S01]  /*4570*/  LDC.64 R160, c[0x0][0x2b8] ;  /* 0x0000ae00ffa07b82 */ /* 0x000e220000000a00 */
[----:B------:R-:W-:Y:S01]  /*4580*/  F2FP.F16.F32.PACK_AB R120, R120, R165 ;  /* 0x000000a57878723e */ /* 0x000fe200000000ff */
[----:B0-----:R-:W-:-:S05]  /*4590*/  IMAD.WIDE.U32 R160, R141, 0x10, R160 ;  /* 0x000000108da07825 */ /* 0x001fca00078e00a0 */
[----:B------:R0:W-:Y:S02]  /*45a0*/  STG.E.128 desc[UR4][R160.64], R120 ;  /* 0x00000078a0007986 */ /* 0x0001e4000c101d04 */
.L_x_22395:
[----:B------:R-:W-:Y:S05]  /*45b0*/  BSYNC B0 ;  /* 0x0000000000007941 */ /* 0x000fea0003800000 */
.L_x_22394:
[----:B0123--:R-:W0:Y:S02]  /*45c0*/  LDC.64 R120, c[0x0][0x210] ;  /* 0x00008400ff787b82 */ /* 0x00fe240000000a00 */
[----:B0-----:R-:W-:-:S04]  /*45d0*/  LEA R2, R120, R2, 0x2 ;  /* 0x0000000278027211 */ /* 0x001fc800078e10ff */
[----:B------:R-:W-:-:S13]  /*45e0*/  ISETP.GE.AND P3, PT, R2, R121, PT ;  /* 0x000000790200720c */ /* 0x000fda0003f66270 */
[----:B------:R-:W-:Y:S05]  /*45f0*/  @!P3 BRA `(.L_x_22396) ;  /* 0xffffffc000d8b947 */ /* 0x000fea000383ffff */
[----:B------:R-:W-:Y:S05]  /*4600*/  EXIT ;  /* 0x000000000000794d */ /* 0x000fea0003800000 */
.L_x_22383:
        /* <DEDUP_REMOVED lines=8> */
.L_x_22398:
[----:B------:R-:W-:Y:S05]  /*4690*/  BSYNC B0 ;  /* 0x0000000000007941 */ /* 0x000fea0003800000 */
.L_x_22397:
        /* <DEDUP_REMOVED lines=8> */
.L_x_22399:
[----:B------:R-:W-:Y:S01]  /*4720*/  HFMA2.MMA R163, -RZ, RZ, 0, 2.384185791015625e-07 ;  /* 0x00000004ffa37435 */ /* 0x000fe200000001ff */
[----:B------:R-:W-:-:S05]  /*4730*/  FADD.FTZ R165, R162, R164 ;  /* 0x000000a4a2a57221 */ /* 0x000fca0000010000 */
[----:B------:R-:W-:-:S07]  /*4740*/  MOV R162, R165 ;  /* 0x000000a500a27202 */ /* 0x000fce0000000f00 */
[----:B------:R-:W-:Y:S05]  /*4750*/  WARPSYNC.COLLECTIVE R122, `(.L_x_22400) ;  /* 0x000000007a087348 */ /* 0x000fea0003c00000 */
[----:B------:R0:W1:Y:S02]  /*4760*/  SHFL.BFLY P6, R164, R162, R163, R123 ;  /* 0x0c0000a3a2a47389 */ /* 0x00006400000c007b */
[----:B01----:R-:W-:Y:S01]  /*4770*/  ENDCOLLECTIVE ;  /* 0x000000000000791b */ /* 0x003fe20003800000 */
.L_x_22400:
[----:B------:R-:W-:Y:S01]  /*4780*/  HFMA2.MMA R163, -RZ, RZ, 0, 4.76837158203125e-07 ;  /* 0x00000008ffa37435 */ /* 0x000fe200000001ff */
[----:B------:R-:W-:-:S05]  /*4790*/  FADD.FTZ R165, R165, R164 ;  /* 0x000000a4a5a57221 */ /* 0x000fca0000010000 */
[----:B------:R-:W-:-:S07]  /*47a0*/  MOV R162, R165 ;  /* 0x000000a500a27202 */ /* 0x000fce0000000f00 */
[----:B------:R-:W-:Y:S05]  /*47b0*/  WARPSYNC.COLLECTIVE R122, `(.L_x_22401) ;  /* 0x000000007a087348 */ /* 0x000fea0003c00000 */
[----:B------:R0:W1:Y:S02]  /*47c0*/  SHFL.BFLY P6, R164, R162, R163, R123 ;  /* 0x0c0000a3a2a47389 */ /* 0x00006400000c007b */
[----:B01----:R-:W-:Y:S01]  /*47d0*/  ENDCOLLECTIVE ;  /* 0x000000000000791b */ /* 0x003fe20003800000 */
.L_x_22401:
[----:B------:R-:W-:Y:S01]  /*47e0*/  HFMA2.MMA R163, -RZ, RZ, 0, 9.5367431640625e-07 ;  /* 0x00000010ffa37435 */ /* 0x000fe200000001ff */
[----:B------:R-:W-:-:S05]  /*47f0*/  FADD.FTZ R120, R165, R164 ;  /* 0x000000a4a5787221 */ /* 0x000fca0000010000 */
[----:B------:R-:W-:-:S07]  /*4800*/  MOV R162, R120 ;  /* 0x0000007800a27202 */ /* 0x000fce0000000f00 */
[----:B------:R-:W-:Y:S05]  /*4810*/  WARPSYNC.COLLECTIVE R122, `(.L_x_22402) ;  /* 0x000000007a087348 */ /* 0x000fea0003c00000 */
[----:B------:R0:W1:Y:S02]  /*4820*/  SHFL.BFLY P6, R164, R162, R163, R123 ;  /* 0x0c0000a3a2a47389 */ /* 0x00006400000c007b */
[----:B01----:R-:W-:Y:S01]  /*4830*/  ENDCOLLECTIVE ;  /* 0x000000000000791b */ /* 0x003fe20003800000 */
.L_x_22402:
        /* <DEDUP_REMOVED lines=108> */
.L_x_22403:
[----:B------:R-:W-:Y:S01]  /*4f00*/  HFMA2.MMA R163, -RZ, RZ, 0, 1.1920928955078125e-07 ;  /* 0x00000002ffa37435 */ /* 0x000fe200000001ff */
[----:B------:R-:W-:-:S05]  /*4f10*/  FADD.FTZ R121, R120, R164 ;  /* 0x000000a478797221 */ /* 0x000fca0000010000 */
[----:B------:R-:W-:-:S07]  /*4f20*/  MOV R162, R121 ;  /* 0x0000007900a27202 */ /* 0x000fce0000000f00 */
[----:B------:R-:W-:Y:S05]  /*4f30*/  WARPSYNC.COLLECTIVE R122, `(.L_x_22404) ;  /* 0x000000007a087348 */ /* 0x000fea0003c00000 */
[----:B------:R0:W1:Y:S02]  /*4f40*/  SHFL.BFLY P6, R164, R162, R163, R123 ;  /* 0x0c0000a3a2a47389 */ /* 0x00006400000c007b */
[----:B01----:R-:W-:Y:S01]  /*4f50*/  ENDCOLLECTIVE ;  /* 0x000000000000791b */ /* 0x003fe20003800000 */
.L_x_22404:
[----:B------:R-:W-:Y:S01]  /*4f60*/  HFMA2.MMA R163, -RZ, RZ, 0, 2.384185791015625e-07 ;  /* 0x00000004ffa37435 */ /* 0x000fe200000001ff */
[----:B------:R-:W-:-:S05]  /*4f70*/  FADD.FTZ R165, R121, R164 ;  /* 0x000000a479a57221 */ /* 0x000fca0000010000 */
[----:B------:R-:W-:-:S07]  /*4f80*/  MOV R162, R165 ;  /* 0x000000a500a27202 */ /* 0x000fce0000000f00 */
[----:B------:R-:W-:Y:S05]  /*4f90*/  WARPSYNC.COLLECTIVE R122, `(.L_x_22405) ;  /* 0x000000007a087348 */ /* 0x000fea0003c00000 */
[----:B------:R0:W1:Y:S02]  /*4fa0*/  SHFL.BFLY P6, R164, R162, R163, R123 ;  /* 0x0c0000a3a2a47389 */ /* 0x00006400000c007b */
[----:B01----:R-:W-:Y:S01]  /*4fb0*/  ENDCOLLECTIVE ;  /* 0x000000000000791b */ /* 0x003fe20003800000 */
.L_x_22405:
[----:B------:R-:W-:Y:S01]  /*4fc0*/  MOV R163, 0x8 ;  /* 0x0000000800a37802 */ /* 0x000fe20000000f00 */
[----:B------:R-:W-:-:S07]  /*4fd0*/  FADD.FTZ R162, R165, R164 ;  /* 0x000000a4a5a27221 */ /* 0x000fce0000010000 */
[----:B------:R-:W-:Y:S05]  /*4fe0*/  WARPSYNC.COLLECTIVE R122, `(.L_x_22406) ;  /* 0x000000007a087348 */ /* 0x000fea0003c00000 */
[----:B------:R0:W1:Y:S02]  /*4ff0*/  SHFL.BFLY P6, R164, R162, R163, R123 ;  /* 0x0c0000a3a2a47389 */ /* 0x00006400000c007b */
[----:B01----:R-:W-:Y:S01]  /*5000*/  ENDCOLLECTIVE ;  /* 0x000000000000791b */ /* 0x003fe20003800000 */
.L_x_22406:
[----:B------:R-:W-:Y:S01]  /*5010*/  HFMA2.MMA R163, -RZ, RZ, 0, 9.5367431640625e-07 ;  /* 0x00000010ffa37435 */ /* 0x000fe200000001ff */
[----:B------:R-:W-:-:S10]  /*5020*/  FADD.FTZ R162, R162, R164 ;  /* 0x000000a4a2a27221 */ /* 0x000fd40000010000 */
[----:B------:R-:W-:Y:S05]  /*5030*/  WARPSYNC.COLLECTIVE R122, `(.L_x_22407) ;  /* 0x000000007a087348 */ /* 0x000fea0003c00000 */
[----:B------:R0:W1:Y:S02]  /*5040*/  SHFL.BFLY P6, R164, R162, R163, R123 ;  /* 0x0c0000a3a2a47389 */ /* 0x00006400000c007b */
[----:B01----:R-:W-:Y:S01]  /*5050*/  ENDCOLLECTIVE ;  /* 0x000000000000791b */ /* 0x003fe20003800000 */
.L_x_22407:
[----:B------:R-:W-:Y:S05]  /*5060*/  BRA `(.L_x_22408) ;  /* 0xffffffe400c07947 */ /* 0x000fea000383ffff */
.L_x_22409:
        /* <DEDUP_REMOVED lines=9> */
.L_x_44415:


//--------------------- .text._ZN10layer_norm13ln_fwd_kernelINS_13Kernel_traitsIf6__halfS2_S2_fjLj1536ELj1ELj4ELj1ELj16ENS_18Kernel_traits_baseILj1536EfS2_S2_S2_fjLj128EEEEELb0ELb0ELb0ELb1EEEvNS_9FwdParamsE --------------------------
	.section	.text._ZN10layer_norm13ln_fwd_kernelINS_13Kernel_traitsIf6__halfS2_S2_fjLj1536ELj1ELj4ELj1ELj16ENS_18Kernel_traits_baseILj1536EfS2_S2_S2_fjLj128EEEEELb0ELb0ELb0ELb1EEEvNS_9FwdParamsE,"ax",@progbits
	.align	128
        .global         _ZN10layer_norm13ln_fwd_kernelINS_13Kernel_traitsIf6__halfS2_S2_fjLj1536ELj1ELj4ELj1ELj16ENS_18Kernel_traits_baseILj1536EfS2_S2_S2_fjLj128EEEEELb0ELb0ELb0ELb1EEEvNS_9FwdParamsE
        .type           _ZN10layer_norm13ln_fwd_kernelINS_13Kernel_traitsIf6__halfS2_S2_fjLj1536ELj1ELj4ELj1ELj16ENS_18Kernel_traits_baseILj1536EfS2_S2_S2_fjLj128EEEEELb0ELb0ELb0ELb1EEEvNS_9FwdParamsE,@function
        .size           _ZN10layer_norm13ln_fwd_kernelINS_13Kernel_traitsIf6__halfS2_S2_fjLj1536ELj1ELj4ELj1ELj16ENS_18Kernel_traits_baseILj1536EfS2_S2_S2_fjLj128EEEEELb0ELb0ELb0ELb1EEEvNS_9FwdParamsE,(.L_x_44416 - _ZN10layer_norm13ln_fwd_kernelINS_13Kernel_traitsIf6__halfS2_S2_fjLj1536ELj1ELj4ELj1ELj16ENS_18Kernel_traits_baseILj1536EfS2_S2_S2_fjLj128EEEEELb0ELb0ELb0ELb1EEEvNS_9FwdParamsE)
        .other          _ZN10layer_norm13ln_fwd_kernelINS_13Kernel_traitsIf6__halfS2_S2_fjLj1536ELj1ELj4ELj1ELj16ENS_18Kernel_traits_baseILj1536EfS2_S2_S2_fjLj128EEEEELb0ELb0ELb0ELb1EEEvNS_9FwdParamsE,@"STO_CUDA_ENTRY STV_DEFAULT"
_ZN10layer_norm13ln_fwd_kernelINS_13Kernel_traitsIf6__halfS2_S2_fjLj1536ELj1ELj4ELj1ELj16ENS_18Kernel_traits_baseILj1536EfS2_S2_S2_fjLj128EEEEELb0ELb0ELb0ELb1EEEvNS_9FwdParamsE:
.text._ZN10layer_norm13ln_fwd_kernelINS_13Kernel_traitsIf6__halfS2_S2_fjLj1536ELj1ELj4ELj1ELj16ENS_18Kernel_traits_baseILj1536EfS2_S2_S2_fjLj128EEEEELb0ELb0ELb0ELb1EEEvNS_9FwdParamsE:
        /* <DEDUP_REMOVED lines=79> */
.L_x_22555:
[----:B--2---:R-:W0:Y:S01]  /*04f0*/  S2R R130, SR_TID.X ;  /* 0x0000000000827919 */ /* 0x004e220000002100 */
[----:B------:R-:W-:Y:S01]  /*0500*/  ISETP.NE.U32.AND P2, PT, RZ, UR8, PT ;  /* 0x00000008ff007c0c */ /* 0x000fe2000bf45070 */
[----:B------:R-:W2:Y:S01]  /*0510*/  @P1 LDC.64 R8, c[0x0][0x270] ;  /* 0x00009c00ff081b82 */ /* 0x000ea20000000a00 */
[----:B------:R-:W-:Y:S02]  /*0520*/  IMAD R0, R3, UR6, RZ ;  /* 0x0000000603007c24 */ /* 0x000fe4000f8e02ff */
[----:B------:R-:W-:-:S03]  /*0530*/  ISETP.NE.AND.EX P2, PT, RZ, UR9, PT, P2 ;  /* 0x00000009ff007c0c */ /* 0x000fc6000bf45320 */
[----:B-1----:R-:W-:Y:S02]  /*0540*/  SHF.R.S32.HI R5, RZ, 0x1f, R0 ;  /* 0x0000001fff057819 */ /* 0x002fe40000011400 */
[----:B------:R-:W1:Y:S02]  /*0550*/  LDC.64 R158, c[0x0][0x220] ;  /* 0x00008800ff9e7b82 */ /* 0x000e640000000a00 */
[----:B------:R-:W-:-:S06]  /*0560*/  LEA.HI R5, R5, R0, RZ, 0x3 ;  /* 0x0000000005057211 */ /* 0x000fcc00078f18ff */
[----:B------:R-:W3:Y:S01]  /*0570*/  @P2 LDC.64 R10, c[0x0][0x230] ;  /* 0x00008c00ff0a2b82 */ /* 0x000ee20000000a00 */
[----:B--2---:R-:W-:Y:S01]  /*0580*/  @P1 IMAD.WIDE R8, R3, 0x2, R8 ;  /* 0x0000000203081825 */ /* 0x004fe200078e0208 */
[----:B0-----:R-:W-:-:S05]  /*0590*/  LOP3.LUT R130, R130, 0x1f, RZ, 0xc0, !PT ;  /* 0x0000001f82827812 */ /* 0x001fca00078ec0ff */
[----:B------:R-:W2:Y:S01]  /*05a0*/  @P1 LDG.E.U16 R8, desc[UR4][R8.64] ;  /* 0x0000000408081981 */ /* 0x000ea2000c1e1500 */
[----:B------:R-:W-:-:S05]  /*05b0*/  LEA.HI.SX32 R2, R5, R130, 0x1d ;  /* 0x0000008205027211 */ /* 0x000fca00078feaff */
[----:B-1----:R-:W-:-:S06]  /*05c0*/  IMAD.WIDE.U32 R4, R2, 0x10, R158 ;  /* 0x0000001002047825 */ /* 0x002fcc00078e009e */
[----:B------:R-:W4:Y:S01]  /*05d0*/  LDG.E.128 R4, desc[UR4][R4.64] ;  /* 0x0000000404047981 */ /* 0x000f22000c1e1d00 */
[----:B---3--:R-:W-:-:S05]  /*05e0*/  @P2 IMAD.WIDE.U32 R10, R2, 0x10, R10 ;  /* 0x00000010020a2825 */ /* 0x008fca00078e000a */
[----:B-----5:R0:W5:Y:S01]  /*05f0*/  @P2 LDG.E.128 R20, desc[UR4][R10.64] ;  /* 0x000000040a142981 */ /* 0x020162000c1e1d00 */
[----:B------:R-:W-:-:S04]  /*0600*/  ISETP.NE.U32.AND P3, PT, RZ, UR8, PT ;  /* 0x00000008ff007c0c */ /* 0x000fc8000bf65070 */
[----:B------:R-:W-:Y:S01]  /*0610*/  ISETP.NE.AND.EX P3, PT, RZ, UR9, PT, P3 ;  /* 0x00000009ff007c0c */ /* 0x000fe2000bf65330 */
[----:B------:R-:W-:-:S05]  /*0620*/  HFMA2.MMA R129, -RZ, RZ, 1.875, 0 ;  /* 0x3f800000ff817435 */ /* 0x000fca00000001ff */
[----:B--2---:R-:W-:Y:S02]  /*0630*/  @P1 HADD2.F32 R129, -RZ, R8.H0_H0 ;  /* 0x20000008ff811230 */ /* 0x004fe40000004100 */
[----:B----4-:R-:W-:-:S05]  /*0640*/  HADD2.F32 R124, -RZ, R4.H0_H0 ;  /* 0x20000004ff7c7230 */ /* 0x010fca0000004100 */
[----:B------:R-:W-:Y:S01]  /*0650*/  FMUL.FTZ R124, R124, R129 ;  /* 0x000000817c7c7220 */ /* 0x000fe20000410000 */
[----:B0-----:R-:W-:Y:S06]  /*0660*/  @P3 BRA `(.L_x_22410) ;  /* 0x0000000000083947 */ /* 0x001fec0003800000 */
[----:B------:R-:W-:Y:S05]  /*0670*/  @P0 BRA `(.L_x_22411) ;  /* 0x00000000000c0947 */ /* 0x000fea0003800000 */
[----:B------:R-:W-:Y:S05]  /*0680*/  BRA `(.L_x_22412) ;  /* 0x0000000000107947 */ /* 0x000fea0003800000 */
.L_x_22410:
[----:B-----5:R-:W-:-:S05]  /*0690*/  HADD2.F32 R9, -RZ, R20.H0_H0 ;  /* 0x20000014ff097230 */ /* 0x020fca0000004100 */
[----:B------:R-:W-:-:S07]  /*06a0*/  FADD.FTZ R124, R124, R9 ;  /* 0x000000097c7c7221 */ /* 0x000fce0000010000 */
.L_x_22411:
[----:B------:R-:W-:-:S04]  /*06b0*/  F2FP.F16.F32.PACK_AB R8, RZ, R124 ;  /* 0x0000007cff08723e */ /* 0x000fc800000000ff */
[----:B------:R-:W-:-:S07]  /*06c0*/  PRMT R16, R8, 0x7610, R16 ;  /* 0x0000761008107816 */ /* 0x000fce0000000010 */
.L_x_22412:
[----:B------:R-:W-:-:S05]  /*06d0*/  HADD2.F32 R4, -RZ, R4.H1_H1 ;  /* 0x30000004ff047230 */ /* 0x000fca0000004100 */
[----:B------:R-:W-:Y:S01]  /*06e0*/  FMUL.FTZ R15, R4, R129 ;  /* 0x00000081040f7220 */ /* 0x000fe20000410000 */
[----:B------:R-:W-:Y:S06]  /*06f0*/  @P3 BRA `(.L_x_22413) ;  /* 0x0000000000083947 */ /* 0x000fec0003800000 */
[----:B------:R-:W-:Y:S05]  /*0700*/  @P0 BRA `(.L_x_22414) ;  /* 0x00000000000c0947 */ /* 0x000fea0003800000 */
[----:B------:R-:W-:Y:S05]  /*0710*/  BRA `(.L_x_22415) ;  /* 0x0000000000107947 */ /* 0x000fea0003800000 */
.L_x_22413:
[----:B-----5:R-:W-:-:S05]  /*0720*/  HADD2.F32 R0, -RZ, R20.H1_H1 ;  /* 0x30000014ff007230 */ /* 0x020fca0000004100 */
[----:B------:R-:W-:-:S07]  /*0730*/  FADD.FTZ R15, R15, R0 ;  /* 0x000000000f0f7221 */ /* 0x000fce0000010000 */
.L_x_22414:
[----:B------:R-:W-:-:S04]  /*0740*/  F2FP.F16.F32.PACK_AB R8, RZ, R15 ;  /* 0x0000000fff08723e */ /* 0x000fc800000000ff */
[----:B------:R-:W-:-:S07]  /*0750*/  PRMT R16, R16, 0x5410, R8 ;  /* 0x0000541010107816 */ /* 0x000fce0000000008 */
.L_x_22415:
[----:B------:R-:W-:-:S05]  /*0760*/  HADD2.F32 R14, -RZ, R5.H0_H0 ;  /* 0x20000005ff0e7230 */ /* 0x000fca0000004100 */
[----:B------:R-:W-:Y:S01]  /*0770*/  FMUL.FTZ R14, R14, R129 ;  /* 0x000000810e0e7220 */ /* 0x000fe20000410000 */
[----:B------:R-:W-:Y:S06]  /*0780*/  @P3 BRA `(.L_x_22416) ;  /* 0x0000000000083947 */ /* 0x000fec0003800000 */
[----:B------:R-:W-:Y:S05]  /*0790*/  @P0 BRA `(.L_x_22417) ;  /* 0x00000000000c0947 */ /* 0x000fea0003800000 */
[----:B------:R-:W-:Y:S05]  /*07a0*/  BRA `(.L_x_22418) ;  /* 0x0000000000107947 */ /* 0x000fea0003800000 */
.L_x_22416:
[----:B-----5:R-:W-:-:S05]  /*07b0*/  HADD2.F32 R9, -RZ, R21.H0_H0 ;  /* 0x20000015ff097230 */ /* 0x020fca0000004100 */
[----:B------:R-:W-:-:S07]  /*07c0*/  FADD.FTZ R14, R14, R9 ;  /* 0x000000090e0e7221 */ /* 0x000fce0000010000 */
.L_x_22417:
[----:B------:R-:W-:-:S04]  /*07d0*/  F2FP.F16.F32.PACK_AB R0, RZ, R14 ;  /* 0x0000000eff00723e */ /* 0x000fc800000000ff */
[----:B------:R-:W-:-:S07]  /*07e0*/  PRMT R17, R0, 0x7610, R17 ;  /* 0x0000761000117816 */ /* 0x000fce0000000011 */
.L_x_22418:
[----:B------:R-:W-:-:S05]  /*07f0*/  HADD2.F32 R8, -RZ, R5.H1_H1 ;  /* 0x30000005ff087230 */ /* 0x000fca0000004100 */
[----:B------:R-:W-:Y:S01]  /*0800*/  FMUL.FTZ R8, R8, R129 ;  /* 0x0000008108087220 */ /* 0x000fe20000410000 */
[----:B------:R-:W-:Y:S06]  /*0810*/  @P3 BRA `(.L_x_22419) ;  /* 0x0000000000083947 */ /* 0x000fec0003800000 */
[----:B------:R-:W-:Y:S05]  /*0820*/  @P0 BRA `(.L_x_22420) ;  /* 0x00000000000c0947 */ /* 0x000fea0003800000 */
[----:B------:R-:W-:Y:S05]  /*0830*/  BRA `(.L_x_22421) ;  /* 0x0000000000107947 */ /* 0x000fea0003800000 */
.L_x_22419:
[----:B-----5:R-:W-:-:S05]  /*0840*/  HADD2.F32 R5, -RZ, R21.H1_H1 ;  /* 0x30000015ff057230 */ /* 0x020fca0000004100 */
[----:B------:R-:W-:-:S07]  /*0850*/  FADD.FTZ R8, R8, R5 ;  /* 0x0000000508087221 */ /* 0x000fce0000010000 */
.L_x_22420:
[----:B------:R-:W-:-:S04]  /*0860*/  F2FP.F16.F32.PACK_AB R0, RZ, R8 ;  /* 0x00000008ff00723e */ /* 0x000fc800000000ff */
[----:B------:R-:W-:-:S07]  /*0870*/  PRMT R17, R17, 0x5410, R0 ;  /* 0x0000541011117816 */ /* 0x000fce0000000000 */
.L_x_22421:
[----:B------:R-:W-:-:S05]  /*0880*/  HADD2.F32 R128, -RZ, R6.H0_H0 ;  /* 0x20000006ff807230 */ /* 0x000fca0000004100 */
[----:B------:R-:W-:Y:S01]  /*0890*/  FMUL.FTZ R128, R128, R129 ;  /* 0x0000008180807220 */ /* 0x000fe20000410000 */
[----:B------:R-:W-:Y:S06]  /*08a0*/  @P3 BRA `(.L_x_22422) ;  /* 0x0000000000083947 */ /* 0x000fec0003800000 */
[----:B------:R-:W-:Y:S05]  /*08b0*/  @P0 BRA `(.L_x_22423) ;  /* 0x00000000000c0947 */ /* 0x000fea0003800000 */
[----:B------:R-:W-:Y:S05]  /*08c0*/  BRA `(.L_x_22424) ;  /* 0x0000000000107947 */ /* 0x000fea0003800000 */
.L_x_22422:
[----:B-----5:R-:W-:-:S05]  /*08d0*/  HADD2.F32 R5, -RZ, R22.H0_H0 ;  /* 0x20000016ff057230 */ /* 0x020fca0000004100 */
[----:B------:R-:W-:-:S07]  /*08e0*/  FADD.FTZ R128, R128, R5 ;  /* 0x0000000580807221 */ /* 0x000fce0000010000 */
.L_x_22423:
[----:B------:R-:W-:-:S04]  /*08f0*/  F2FP.F16.F32.PACK_AB R9, RZ, R128 ;  /* 0x00000080ff09723e */ /* 0x000fc800000000ff */
[----:B------:R-:W-:-:S07]  /*0900*/  PRMT R18, R9, 0x7610, R18 ;  /* 0x0000761009127816 */ /* 0x000fce0000000012 */
.L_x_22424:
[----:B------:R-:W-:-:S05]  /*0910*/  HADD2.F32 R6, -RZ, R6.H1_H1 ;  /* 0x30000006ff067230 */ /* 0x000fca0000004100 */
[----:B------:R-:W-:Y:S01]  /*0920*/  FMUL.FTZ R127, R6, R129 ;  /* 0x00000081067f7220 */ /* 0x000fe20000410000 */
[----:B------:R-:W-:Y:S06]  /*0930*/  @P3 BRA `(.L_x_22425) ;  /* 0x0000000000083947 */ /* 0x000fec0003800000 */
[----:B------:R-:W-:Y:S05]  /*0940*/  @P0 BRA `(.L_x_22426) ;  /* 0x00000000000c0947 */ /* 0x000fea0003800000 */
[----:B------:R-:W-:Y:S05]  /*0950*/  BRA `(.L_x_22427) ;  /* 0x0000000000107947 */ /* 0x000fea0003800000 */
.L_x_22425:
[----:B-----5:R-:W-:-:S05]  /*0960*/  HADD2.F32 R0, -RZ, R22.H1_H1 ;  /* 0x30000016ff007230 */ /* 0x020fca0000004100 */
[----:B------:R-:W-:-:S07]  /*0970*/  FADD.FTZ R127, R127, R0 ;  /* 0x000000007f7f7221 */ /* 0x000fce0000010000 */
.L_x_22426:
[----:B------:R-:W-:-:S04]  /*0980*/  F2FP.F16.F32.PACK_AB R9, RZ, R127 ;  /* 0x0000007fff09723e */ /* 0x000fc800000000ff */
[----:B------:R-:W-:-:S07]  /*0990*/  PRMT R18, R18, 0x5410, R9 ;  /* 0x0000541012127816 */ /* 0x000fce0000000009 */
.L_x_22427:
[----:B------:R-:W-:-:S05]  /*09a0*/  HADD2.F32 R126, -RZ, R7.H0_H0 ;  /* 0x20000007ff7e7230 */ /* 0x000fca0000004100 */
[----:B------:R-:W-:Y:S01]  /*09b0*/  FMUL.FTZ R126, R126, R129 ;  /* 0x000000817e7e7220 */ /* 0x000fe20000410000 */
[----:B------:R-:W-:Y:S06]  /*09c0*/  @P3 BRA `(.L_x_22428) ;  /* 0x0000000000083947 */ /* 0x000fec0003800000 */
[----:B------:R-:W-:Y:S05]  /*09d0*/  @P0 BRA `(.L_x_22429) ;  /* 0x00000000000c0947 */ /* 0x000fea0003800000 */
[----:B------:R-:W-:Y:S05]  /*09e0*/  BRA `(.L_x_22430) ;  /* 0x0000000000107947 */ /* 0x000fea0003800000 */
.L_x_22428:
[----:B-----5:R-:W-:-:S05]  /*09f0*/  HADD2.F32 R5, -RZ, R23.H0_H0 ;  /* 0x20000017ff057230 */ /* 0x020fca0000004100 */
[----:B------:R-:W-:-:S07]  /*0a00*/  FADD.FTZ R126, R126, R5 ;  /* 0x000000057e7e7221 */ /* 0x000fce0000010000 */
.L_x_22429:
[----:B------:R-:W-:-:S04]  /*0a10*/  F2FP.F16.F32.PACK_AB R0, RZ, R126 ;  /* 0x0000007eff00723e */ /* 0x000fc800000000ff */
[----:B------:R-:W-:-:S07]  /*0a20*/  PRMT R19, R0, 0x7610, R19 ;  /* 0x0000761000137816 */ /* 0x000fce0000000013 */
.L_x_22430:
[----:B------:R-:W-:-:S05]  /*0a30*/  HADD2.F32 R0, -RZ, R7.H1_H1 ;  /* 0x30000007ff007230 */ /* 0x000fca0000004100 */
[----:B------:R-:W-:Y:S01]  /*0a40*/  FMUL.FTZ R125, R0, R129 ;  /* 0x00000081007d7220 */ /* 0x000fe20000410000 */
[----:B------:R-:W-:Y:S06]  /*0a50*/  @P3 BRA `(.L_x_22431) ;  /* 0x0000000000083947 */ /* 0x000fec0003800000 */
[----:B------:R-:W-:Y:S05]  /*0a60*/  @P0 BRA `(.L_x_22432) ;  /* 0x00000000000c0947 */ /* 0x000fea0003800000 */
[----:B------:R-:W-:Y:S05]  /*0a70*/  BRA `(.L_x_22433) ;  /* 0x0000000000107947 */ /* 0x000fea0003800000 */
.L_x_22431:
[----:B-----5:R-:W-:-:S05]  /*0a80*/  HADD2.F32 R0, -RZ, R23.H1_H1 ;  /* 0x30000017ff007230 */ /* 0x020fca0000004100 */
[----:B------:R-:W-:-:S07]  /*0a90*/  FADD.FTZ R125, R125, R0 ;  /* 0x000000007d7d7221 */ /* 0x000fce0000010000 */
.L_x_22432:
[----:B------:R-:W-:-:S04]  /*0aa0*/  F2FP.F16.F32.PACK_AB R0, RZ, R125 ;  /* 0x0000007dff00723e */ /* 0x000fc800000000ff */
[----:B------:R-:W-:-:S07]  /*0ab0*/  PRMT R19, R19, 0x5410, R0 ;  /* 0x0000541013137816 */ /* 0x000fce0000000000 */
.L_x_22433:
        /* <DEDUP_REMOVED lines=9> */
[----:B--2---:R-:W-:-:S05]  /*0b50*/  HADD2.F32 R0, -RZ, R120.H0_H0 ;  /* 0x20000078ff007230 */ /* 0x004fca0000004100 */
[----:B------:R-:W-:Y:S01]  /*0b60*/  FMUL.FTZ R0, R0, R129 ;  /* 0x0000008100007220 */ /* 0x000fe20000410000 */
[----:B0-----:R-:W-:Y:S06]  /*0b70*/  @P3 BRA `(.L_x_22434) ;  /* 0x0000000000083947 */ /* 0x001fec0003800000 */
[----:B------:R-:W-:Y:S05]  /*0b80*/  @P0 BRA `(.L_x_22435) ;  /* 0x00000000000c0947 */ /* 0x000fea0003800000 */
[----:B------:R-:W-:Y:S05]  /*0b90*/  BRA `(.L_x_22436) ;  /* 0x0000000000107947 */ /* 0x000fea0003800000 */
.L_x_22434:
[----:B-----5:R-:W-:-:S05]  /*0ba0*/  HADD2.F32 R5, -RZ, R20.H0_H0 ;  /* 0x20000014ff057230 */ /* 0x020fca0000004100 */
[----:B------:R-:W-:-:S07]  /*0bb0*/  FADD.FTZ R0, R5, R0 ;  /* 0x0000000005007221 */ /* 0x000fce0000010000 */
.L_x_22435:
[----:B------:R-:W-:-:S04]  /*0bc0*/  F2FP.F16.F32.PACK_AB R4, RZ, R0 ;  /* 0x00000000ff04723e */ /* 0x000fc800000000ff */
[----:B------:R-:W-:-:S07]  /*0bd0*/  PRMT R16, R4, 0x7610, R16 ;  /* 0x0000761004107816 */ /* 0x000fce0000000010 */
.L_x_22436:
[----:B------:R-:W-:-:S05]  /*0be0*/  HADD2.F32 R120, -RZ, R120.H1_H1 ;  /* 0x30000078ff787230 */ /* 0x000fca0000004100 */
[----:B------:R-:W-:Y:S01]  /*0bf0*/  FMUL.FTZ R5, R120, R129 ;  /* 0x0000008178057220 */ /* 0x000fe20000410000 */
[----:B------:R-:W-:Y:S06]  /*0c00*/  @P3 BRA `(.L_x_22437) ;  /* 0x0000000000083947 */ /* 0x000fec0003800000 */
[----:B------:R-:W-:Y:S05]  /*0c10*/  @P0 BRA `(.L_x_22438) ;  /* 0x00000000000c0947 */ /* 0x000fea0003800000 */
[----:B------:R-:W-:Y:S05]  /*0c20*/  BRA `(.L_x_22439) ;  /* 0x0000000000107947 */ /* 0x000fea0003800000 */
.L_x_22437:
[----:B-----5:R-:W-:-:S05]  /*0c30*/  HADD2.F32 R4, -RZ, R20.H1_H1 ;  /* 0x30000014ff047230 */ /* 0x020fca0000004100 */
[----:B------:R-:W-:-:S07]  /*0c40*/  FADD.FTZ R5, R4, R5 ;  /* 0x0000000504057221 */ /* 0x000fce0000010000 */
.L_x_22438:
[----:B------:R-:W-:-:S04]  /*0c50*/  F2FP.F16.F32.PACK_AB R4, RZ, R5 ;  /* 0x00000005ff04723e */ /* 0x000fc800000000ff */
[----:B------:R-:W-:-:S07]  /*0c60*/  PRMT R16, R16, 0x5410, R4 ;  /* 0x0000541010107816 */ /* 0x000fce0000000004 */
.L_x_22439:
[----:B------:R-:W-:-:S05]  /*0c70*/  HADD2.F32 R4, -RZ, R121.H0_H0 ;  /* 0x20000079ff047230 */ /* 0x000fca0000004100 */
[----:B------:R-:W-:Y:S01]  /*0c80*/  FMUL.FTZ R4, R4, R129 ;  /* 0x0000008104047220 */ /* 0x000fe20000410000 */
[----:B------:R-:W-:Y:S06]  /*0c90*/  @P3 BRA `(.L_x_22440) ;  /* 0x0000000000083947 */ /* 0x000fec0003800000 */
[----:B------:R-:W-:Y:S05]  /*0ca0*/  @P0 BRA `(.L_x_22441) ;  /* 0x00000000000c0947 */ /* 0x000fea0003800000 */
[----:B------:R-:W-:Y:S05]  /*0cb0*/  BRA `(.L_x_22442) ;  /* 0x0000000000107947 */ /* 0x000fea0003800000 */
.L_x_22440:
[----:B-----5:R-:W-:-:S05]  /*0cc0*/  HADD2.F32 R7, -RZ, R21.H0_H0 ;  /* 0x20000015ff077230 */ /* 0x020fca0000004100 */
[----:B------:R-:W-:-:S07]  /*0cd0*/  FADD.FTZ R4, R7, R4 ;  /* 0x0000000407047221 */ /* 0x000fce0000010000 */
.L_x_22441:
[----:B------:R-:W-:-:S04]  /*0ce0*/  F2FP.F16.F32.PACK_AB R6, RZ, R4 ;  /* 0x00000004ff06723e */ /* 0x000fc800000000ff */
[----:B------:R-:W-:-:S07]  /*0cf0*/  PRMT R17, R6, 0x7610, R17 ;  /* 0x0000761006117816 */ /* 0x000fce0000000011 */
.L_x_22442:
[----:B------:R-:W-:-:S05]  /*0d00*/  HADD2.F32 R6, -RZ, R121.H1_H1 ;  /* 0x30000079ff067230 */ /* 0x000fca0000004100 */
[----:B------:R-:W-:Y:S01]  /*0d10*/  FMUL.FTZ R7, R6, R129 ;  /* 0x0000008106077220 */ /* 0x000fe20000410000 */
[----:B------:R-:W-:Y:S06]  /*0d20*/  @P3 BRA `(.L_x_22443) ;  /* 0x0000000000083947 */ /* 0x000fec0003800000 */
[----:B------:R-:W-:Y:S05]  /*0d30*/  @P0 BRA `(.L_x_22444) ;  /* 0x00000000000c0947 */ /* 0x000fea0003800000 */
[----:B------:R-:W-:Y:S05]  /*0d40*/  BRA `(.L_x_22445) ;  /* 0x0000000000107947 */ /* 0x000fea0003800000 */
.L_x_22443:
[----:B-----5:R-:W-:-:S05]  /*0d50*/  HADD2.F32 R6, -RZ, R21.H1_H1 ;  /* 0x30000015ff067230 */ /* 0x020fca0000004100 */
[----:B------:R-:W-:-:S07]  /*0d60*/  FADD.FTZ R7, R6, R7 ;  /* 0x0000000706077221 */ /* 0x000fce0000010000 */
.L_x_22444:
[----:B------:R-:W-:-:S04]  /*0d70*/  F2FP.F16.F32.PACK_AB R6, RZ, R7 ;  /* 0x00000007ff06723e */ /* 0x000fc800000000ff */
[----:B------:R-:W-:-:S07]  /*0d80*/  PRMT R17, R17, 0x5410, R6 ;  /* 0x0000541011117816 */ /* 0x000fce0000000006 */
.L_x_22445:
[----:B------:R-:W-:-:S05]  /*0d90*/  HADD2.F32 R6, -RZ, R122.H0_H0 ;  /* 0x2000007aff067230 */ /* 0x000fca0000004100 */
[----:B------:R-:W-:Y:S01]  /*0da0*/  FMUL.FTZ R6, R6, R129 ;  /* 0x0000008106067220 */ /* 0x000fe20000410000 */
[----:B------:R-:W-:Y:S06]  /*0db0*/  @P3 BRA `(.L_x_22446) ;  /* 0x0000000000083947 */ /* 0x000fec0003800000 */
[----:B------:R-:W-:Y:S05]  /*0dc0*/  @P0 BRA `(.L_x_22447) ;  /* 0x00000000000c0947 */ /* 0x000fea0003800000 */
[----:B------:R-:W-:Y:S05]  /*0dd0*/  BRA `(.L_x_22448) ;  /* 0x0000000000107947 */ /* 0x000fea0003800000 */
.L_x_22446:
[----:B-----5:R-:W-:-:S05]  /*0de0*/  HADD2.F32 R9, -RZ, R22.H0_H0 ;  /* 0x20000016ff097230 */ /* 0x020fca0000004100 */
[----:B------:R-:W-:-:S07]  /*0df0*/  FADD.FTZ R6, R9, R6 ;  /* 0x0000000609067221 */ /* 0x000fce0000010000 */
.L_x_22447:
[----:B------:R-:W-:-:S04]  /*0e00*/  F2FP.F16.F32.PACK_AB R9, RZ, R6 ;  /* 0x00000006ff09723e */ /* 0x000fc800000000ff */
[----:B------:R-:W-:-:S07]  /*0e10*/  PRMT R18, R9, 0x7610, R18 ;  /* 0x0000761009127816 */ /* 0x000fce0000000012 */
.L_x_22448:
[----:B------:R-:W-:-:S05]  /*0e20*/  HADD2.F32 R10, -RZ, R122.H1_H1 ;  /* 0x3000007aff0a7230 */ /* 0x000fca0000004100 */
[----:B------:R-:W-:Y:S01]  /*0e30*/  FMUL.FTZ R10, R10, R129 ;  /* 0x000000810a0a7220 */ /* 0x000fe20000410000 */
[----:B------:R-:W-:Y:S06]  /*0e40*/  @P3 BRA `(.L_x_22449) ;  /* 0x0000000000083947 */ /* 0x000fec0003800000 */
[----:B------:R-:W-:Y:S05]  /*0e50*/  @P0 BRA `(.L_x_22450) ;  /* 0x00000000000c0947 */ /* 0x000fea0003800000 */
[----:B------:R-:W-:Y:S05]  /*0e60*/  BRA `(.L_x_22451) ;  /* 0x0000000000107947 */ /* 0x000fea0003800000 */
.L_x_22449:
[----:B-----5:R-:W-:-:S05]  /*0e70*/  HADD2.F32 R9, -RZ, R22.H1_H1 ;  /* 0x30000016ff097230 */ /* 0x020fca0000004100 */
[----:B------:R-:W-:-:S07]  /*0e80*/  FADD.FTZ R10, R9, R10 ;  /* 0x0000000a090a7221 */ /* 0x000fce0000010000 */
.L_x_22450:
[----:B------:R-:W-:-:S04]  /*0e90*/  F2FP.F16.F32.PACK_AB R9, RZ, R10 ;  /* 0x0000000aff09723e */ /* 0x000fc800000000ff */
[----:B------:R-:W-:-:S07]  /*0ea0*/  PRMT R18, R18, 0x5410, R9 ;  /* 0x0000541012127816 */ /* 0x000fce0000000009 */
.L_x_22451:
[----:B------:R-:W-:-:S05]  /*0eb0*/  HADD2.F32 R12, -RZ, R123.H0_H0 ;  /* 0x2000007bff0c7230 */ /* 0x000fca0000004100 */
[----:B------:R-:W-:Y:S01]  /*0ec0*/  FMUL.FTZ R9, R12, R129 ;  /* 0x000000810c097220 */ /* 0x000fe20000410000 */
[----:B------:R-:W-:Y:S06]  /*0ed0*/  @P3 BRA `(.L_x_22452) ;  /* 0x0000000000083947 */ /* 0x000fec0003800000 */
[----:B------:R-:W-:Y:S05]  /*0ee0*/  @P0 BRA `(.L_x_22453) ;  /* 0x00000000000c0947 */ /* 0x000fea0003800000 */
[----:B------:R-:W-:Y:S05]  /*0ef0*/  BRA `(.L_x_22454) ;  /* 0x0000000000107947 */ /* 0x000fea0003800000 */
.L_x_22452:
[----:B-----5:R-:W-:-:S05]  /*0f00*/  HADD2.F32 R12, -RZ, R23.H0_H0 ;  /* 0x20000017ff0c7230 */ /* 0x020fca0000004100 */
[----:B------:R-:W-:-:S07]  /*0f10*/  FADD.FTZ R9, R12, R9 ;  /* 0x000000090c097221 */ /* 0x000fce0000010000 */
.L_x_22453:
[----:B------:R-:W-:-:S04]  /*0f20*/  F2FP.F16.F32.PACK_AB R12, RZ, R9 ;  /* 0x00000009ff0c723e */ /* 0x000fc800000000ff */
[----:B------:R-:W-:-:S07]  /*0f30*/  PRMT R19, R12, 0x7610, R19 ;  /* 0x000076100c137816 */ /* 0x000fce0000000013 */
.L_x_22454:
[----:B------:R-:W-:-:S05]  /*0f40*/  HADD2.F32 R12, -RZ, R123.H1_H1 ;  /* 0x3000007bff0c7230 */ /* 0x000fca0000004100 */
[----:B------:R-:W-:Y:S01]  /*0f50*/  FMUL.FTZ R13, R12, R129 ;  /* 0x000000810c0d7220 */ /* 0x000fe20000410000 */
[----:B------:R-:W-:Y:S06]  /*0f60*/  @P3 BRA `(.L_x_22455) ;  /* 0x0000000000083947 */ /* 0x000fec0003800000 */
[----:B------:R-:W-:Y:S05]  /*0f70*/  @P0 BRA `(.L_x_22456) ;  /* 0x00000000000c0947 */ /* 0x000fea0003800000 */
[----:B------:R-:W-:Y:S05]  /*0f80*/  BRA `(.L_x_22457) ;  /* 0x0000000000107947 */ /* 0x000fea0003800000 */
.L_x_22455:
[----:B-----5:R-:W-:-:S05]  /*0f90*/  HADD2.F32 R12, -RZ, R23.H1_H1 ;  /* 0x30000017ff0c7230 */ /* 0x020fca0000004100 */
[----:B------:R-:W-:-:S07]  /*0fa0*/  FADD.FTZ R13, R12, R13 ;  /* 0x0000000d0c0d7221 */ /* 0x000fce0000010000 */
.L_x_22456:
[----:B------:R-:W-:-:S04]  /*0fb0*/  F2FP.F16.F32.PACK_AB R12, RZ, R13 ;  /* 0x0000000dff0c723e */ /* 0x000fc800000000ff */
[----:B------:R-:W-:-:S07]  /*0fc0*/  PRMT R19, R19, 0x5410, R12 ;  /* 0x0000541013137816 */ /* 0x000fce000000000c */
.L_x_22457:
        /* <DEDUP_REMOVED lines=14> */
.L_x_22458:
[----:B-----5:R-:W-:-:S05]  /*10b0*/  HADD2.F32 R132, -RZ, R20.H0_H0 ;  /* 0x20000014ff847230 */ /* 0x020fca0000004100 */
[----:B------:R-:W-:-:S07]  /*10c0*/  FADD.FTZ R11, R132, R11 ;  /* 0x0000000b840b7221 */ /* 0x000fce0000010000 */
.L_x_22459:
[----:B------:R-:W-:-:S04]  /*10d0*/  F2FP.F16.F32.PACK_AB R131, RZ, R11 ;  /* 0x0000000bff83723e */ /* 0x000fc800000000ff */
[----:B------:R-:W-:-:S07]  /*10e0*/  PRMT R16, R131, 0x7610, R16 ;  /* 0x0000761083107816 */ /* 0x000fce0000000010 */
.L_x_22460:
[----:B------:R-:W-:-:S05]  /*10f0*/  HADD2.F32 R120, -RZ, R120.H1_H1 ;  /* 0x30000078ff787230 */ /* 0x000fca0000004100 */
[----:B------:R-:W-:Y:S01]  /*1100*/  FMUL.FTZ R132, R120, R129 ;  /* 0x0000008178847220 */ /* 0x000fe20000410000 */
[----:B------:R-:W-:Y:S06]  /*1110*/  @P3 BRA `(.L_x_22461) ;  /* 0x0000000000083947 */ /* 0x000fec0003800000 */
[----:B------:R-:W-:Y:S05]  /*1120*/  @P0 BRA `(.L_x_22462) ;  /* 0x00000000000c0947 */ /* 0x000fea0003800000 */
[----:B------:R-:W-:Y:S05]  /*1130*/  BRA `(.L_x_22463) ;  /* 0x0000000000107947 */ /* 0x000fea0003800000 */
.L_x_22461:
[----:B-----5:R-:W-:-:S05]  /*1140*/  HADD2.F32 R131, -RZ, R20.H1_H1 ;  /* 0x30000014ff837230 */ /* 0x020fca0000004100 */
[----:B------:R-:W-:-:S07]  /*1150*/  FADD.FTZ R132, R131, R132 ;  /* 0x0000008483847221 */ /* 0x000fce0000010000 */
.L_x_22462:
[----:B------:R-:W-:-:S04]  /*1160*/  F2FP.F16.F32.PACK_AB R120, RZ, R132 ;  /* 0x00000084ff78723e */ /* 0x000fc800000000ff */
[----:B------:R-:W-:-:S07]  /*1170*/  PRMT R16, R16, 0x5410, R120 ;  /* 0x0000541010107816 */ /* 0x000fce0000000078 */
.L_x_22463:
[----:B------:R-:W-:-:S05]  /*1180*/  HADD2.F32 R120, -RZ, R121.H0_H0 ;  /* 0x20000079ff787230 */ /* 0x000fca0000004100 */
[----:B------:R-:W-:Y:S01]  /*1190*/  FMUL.FTZ R131, R120, R129 ;  /* 0x0000008178837220 */ /* 0x000fe20000410000 */
[----:B------:R-:W-:Y:S06]  /*11a0*/  @P3 BRA `(.L_x_22464) ;  /* 0x0000000000083947 */ /* 0x000fec0003800000 */
[----:B------:R-:W-:Y:S05]  /*11b0*/  @P0 BRA `(.L_x_22465) ;  /* 0x00000000000c0947 */ /* 0x000fea0003800000 */
[----:B------:R-:W-:Y:S05]  /*11c0*/  BRA `(.L_x_22466) ;  /* 0x0000000000107947 */ /* 0x000fea0003800000 */
.L_x_22464:
[----:B-----5:R-:W-:-:S05]  /*11d0*/  HADD2.F32 R120, -RZ, R21.H0_H0 ;  /* 0x20000015ff787230 */ /* 0x020fca0000004100 */
[----:B------:R-:W-:-:S07]  /*11e0*/  FADD.FTZ R131, R120, R131 ;  /* 0x0000008378837221 */ /* 0x000fce0000010000 */
.L_x_22465:
[----:B------:R-:W-:-:S04]  /*11f0*/  F2FP.F16.F32.PACK_AB R120, RZ, R131 ;  /* 0x00000083ff78723e */ /* 0x000fc800000000ff */
[----:B------:R-:W-:-:S07]  /*1200*/  PRMT R17, R120, 0x7610, R17 ;  /* 0x0000761078117816 */ /* 0x000fce0000000011 */
.L_x_22466:
[----:B------:R-:W-:-:S05]  /*1210*/  HADD2.F32 R134, -RZ, R121.H1_H1 ;  /* 0x30000079ff867230 */ /* 0x000fca0000004100 */
[----:B------:R-:W-:Y:S01]  /*1220*/  FMUL.FTZ R134, R134, R129 ;  /* 0x0000008186867220 */ /* 0x000fe20000410000 */
[----:B------:R-:W-:Y:S06]  /*1230*/  @P3 BRA `(.L_x_22467) ;  /* 0x0000000000083947 */ /* 0x000fec0003800000 */
[----:B------:R-:W-:Y:S05]  /*1240*/  @P0 BRA `(.L_x_22468) ;  /* 0x00000000000c0947 */ /* 0x000fea0003800000 */
[----:B------:R-:W-:Y:S05]  /*1250*/  BRA `(.L_x_22469) ;  /* 0x0000000000107947 */ /* 0x000fea0003800000 */
.L_x_22467:
[----:B-----5:R-:W-:-:S05]  /*1260*/  HADD2.F32 R121, -RZ, R21.H1_H1 ;  /* 0x30000015ff797230 */ /* 0x020fca0000004100 */
[----:B------:R-:W-:-:S07]  /*1270*/  FADD.FTZ R134, R121, R134 ;  /* 0x0000008679867221 */ /* 0x000fce0000010000 */
.L_x_22468:
[----:B------:R-:W-:-:S04]  /*1280*/  F2FP.F16.F32.PACK_AB R120, RZ, R134 ;  /* 0x00000086ff78723e */ /* 0x000fc800000000ff */
[----:B------:R-:W-:-:S07]  /*1290*/  PRMT R17, R17, 0x5410, R120 ;  /* 0x0000541011117816 */ /* 0x000fce0000000078 */
.L_x_22469:
[----:B------:R-:W-:-:S05]  /*12a0*/  HADD2.F32 R120, -RZ, R122.H0_H0 ;  /* 0x2000007aff787230 */ /* 0x000fca0000004100 */
[----:B------:R-:W-:Y:S01]  /*12b0*/  FMUL.FTZ R133, R120, R129 ;  /* 0x0000008178857220 */ /* 0x000fe20000410000 */
[----:B------:R-:W-:Y:S06]  /*12c0*/  @P3 BRA `(.L_x_22470) ;  /* 0x0000000000083947 */ /* 0x000fec0003800000 */
[----:B------:R-:W-:Y:S05]  /*12d0*/  @P0 BRA `(.L_x_22471) ;  /* 0x00000000000c0947 */ /* 0x000fea0003800000 */
[----:B------:R-:W-:Y:S05]  /*12e0*/  BRA `(.L_x_22472) ;  /* 0x0000000000107947 */ /* 0x000fea0003800000 */
.L_x_22470:
[----:B-----5:R-:W-:-:S05]  /*12f0*/  HADD2.F32 R120, -RZ, R22.H0_H0 ;  /* 0x20000016ff787230 */ /* 0x020fca0000004100 */
[----:B------:R-:W-:-:S07]  /*1300*/  FADD.FTZ R133, R120, R133 ;  /* 0x0000008578857221 */ /* 0x000fce0000010000 */
.L_x_22471:
[----:B------:R-:W-:-:S04]  /*1310*/  F2FP.F16.F32.PACK_AB R120, RZ, R133 ;  /* 0x00000085ff78723e */ /* 0x000fc800000000ff */
[----:B------:R-:W-:-:S07]  /*1320*/  PRMT R18, R120, 0x7610, R18 ;  /* 0x0000761078127816 */ /* 0x000fce0000000012 */
.L_x_22472:
[----:B------:R-:W-:-:S05]  /*1330*/  HADD2.F32 R122, -RZ, R122.H1_H1 ;  /* 0x3000007aff7a7230 */ /* 0x000fca0000004100 */
[----:B------:R-:W-:Y:S01]  /*1340*/  FMUL.FTZ R136, R122, R129 ;  /* 0x000000817a887220 */ /* 0x000fe20000410000 */
[----:B------:R-:W-:Y:S06]  /*1350*/  @P3 BRA `(.L_x_22473) ;  /* 0x0000000000083947 */ /* 0x000fec0003800000 */
[----:B------:R-:W-:Y:S05]  /*1360*/  @P0 BRA `(.L_x_22474) ;  /* 0x00000000000c0947 */ /* 0x000fea0003800000 */
[----:B------:R-:W-:Y:S05]  /*1370*/  BRA `(.L_x_22475) ;  /* 0x0000000000107947 */ /* 0x000fea0003800000 */
.L_x_22473:
[----:B-----5:R-:W-:-:S05]  /*1380*/  HADD2.F32 R121, -RZ, R22.H1_H1 ;  /* 0x30000016ff797230 */ /* 0x020fca0000004100 */
[----:B------:R-:W-:-:S07]  /*1390*/  FADD.FTZ R136, R121, R136 ;  /* 0x0000008879887221 */ /* 0x000fce0000010000 */
.L_x_22474:
[----:B------:R-:W-:-:S04]  /*13a0*/  F2FP.F16.F32.PACK_AB R120, RZ, R136 ;  /* 0x00000088ff78723e */ /* 0x000fc800000000ff */
[----:B------:R-:W-:-:S07]  /*13b0*/  PRMT R18, R18, 0x5410, R120 ;  /* 0x0000541012127816 */ /* 0x000fce0000000078 */
.L_x_22475:
[----:B------:R-:W-:-:S05]  /*13c0*/  HADD2.F32 R120, -RZ, R123.H0_H0 ;  /* 0x2000007bff787230 */ /* 0x000fca0000004100 */
[----:B------:R-:W-:Y:S01]  /*13d0*/  FMUL.FTZ R135, R120, R129 ;  /* 0x0000008178877220 */ /* 0x000fe20000410000 */
[----:B------:R-:W-:Y:S06]  /*13e0*/  @P3 BRA `(.L_x_22476) ;  /* 0x0000000000083947 */ /* 0x000fec0003800000 */
[----:B------:R-:W-:Y:S05]  /*13f0*/  @P0 BRA `(.L_x_22477) ;  /* 0x00000000000c0947 */ /* 0x000fea0003800000 */
[----:B------:R-:W-:Y:S05]  /*1400*/  BRA `(.L_x_22478) ;  /* 0x0000000000107947 */ /* 0x000fea0003800000 */
.L_x_22476:
[----:B-----5:R-:W-:-:S05]  /*1410*/  HADD2.F32 R120, -RZ, R23.H0_H0 ;  /* 0x20000017ff787230 */ /* 0x020fca0000004100 */
[----:B------:R-:W-:-:S07]  /*1420*/  FADD.FTZ R135, R120, R135 ;  /* 0x0000008778877221 */ /* 0x000fce0000010000 */
.L_x_22477:
[----:B------:R-:W-:-:S04]  /*1430*/  F2FP.F16.F32.PACK_AB R120, RZ, R135 ;  /* 0x00000087ff78723e */ /* 0x000fc800000000ff */
[----:B------:R-:W-:-:S07]  /*1440*/  PRMT R19, R120, 0x7610, R19 ;  /* 0x0000761078137816 */ /* 0x000fce0000000013 */
.L_x_22478:
[----:B------:R-:W-:-:S05]  /*1450*/  HADD2.F32 R120, -RZ, R123.H1_H1 ;  /* 0x3000007bff787230 */ /* 0x000fca0000004100 */
[----:B------:R-:W-:Y:S01]  /*1460*/  FMUL.FTZ R139, R120, R129 ;  /* 0x00000081788b7220 */ /* 0x000fe20000410000 */
[----:B------:R-:W-:Y:S06]  /*1470*/  @P3 BRA `(.L_x_22479) ;  /* 0x0000000000083947 */ /* 0x000fec0003800000 */
[----:B------:R-:W-:Y:S05]  /*1480*/  @P0 BRA `(.L_x_22480) ;  /* 0x00000000000c0947 */ /* 0x000fea0003800000 */
[----:B------:R-:W-:Y:S05]  /*1490*/  BRA `(.L_x_22481) ;  /* 0x0000000000107947 */ /* 0x000fea0003800000 */
.L_x_22479:
[----:B-----5:R-:W-:-:S05]  /*14a0*/  HADD2.F32 R120, -RZ, R23.H1_H1 ;  /* 0x30000017ff787230 */ /* 0x020fca0000004100 */
[----:B------:R-:W-:-:S07]  /*14b0*/  FADD.FTZ R139, R120, R139 ;  /* 0x0000008b788b7221 */ /* 0x000fce0000010000 */
.L_x_22480:
[----:B------:R-:W-:-:S04]  /*14c0*/  F2FP.F16.F32.PACK_AB R120, RZ, R139 ;  /* 0x0000008bff78723e */ /* 0x000fc800000000ff */
[----:B------:R-:W-:-:S07]  /*14d0*/  PRMT R19, R19, 0x5410, R120 ;  /* 0x0000541013137816 */ /* 0x000fce0000000078 */
.L_x_22481:
        /* <DEDUP_REMOVED lines=15> */
.L_x_22482:
[----:B-----5:R-:W-:-:S05]  /*15d0*/  HADD2.F32 R140, -RZ, R20.H0_H0 ;  /* 0x20000014ff8c7230 */ /* 0x020fca0000004100 */
[----:B------:R-:W-:-:S07]  /*15e0*/  FADD.FTZ R137, R140, R137 ;  /* 0x000000898c897221 */ /* 0x000fce0000010000 */
.L_x_22483:
[----:B------:R-:W-:-:S04]  /*15f0*/  F2FP.F16.F32.PACK_AB R140, RZ, R137 ;  /* 0x00000089ff8c723e */ /* 0x000fc800000000ff */
[----:B------:R-:W-:-:S07]  /*1600*/  PRMT R16, R140, 0x7610, R16 ;  /* 0x000076108c107816 */ /* 0x000fce0000000010 */
.L_x_22484:
[----:B------:R-:W-:-:S05]  /*1610*/  HADD2.F32 R120, -RZ, R120.H1_H1 ;  /* 0x30000078ff787230 */ /* 0x000fca0000004100 */
[----:B------:R-:W-:Y:S01]  /*1620*/  FMUL.FTZ R141, R120, R129 ;  /* 0x00000081788d7220 */ /* 0x000fe20000410000 */
[----:B------:R-:W-:Y:S06]  /*1630*/  @P3 BRA `(.L_x_22485) ;  /* 0x0000000000083947 */ /* 0x000fec0003800000 */
[----:B------:R-:W-:Y:S05]  /*1640*/  @P0 BRA `(.L_x_22486) ;  /* 0x00000000000c0947 */ /* 0x000fea0003800000 */
[----:B------:R-:W-:Y:S05]  /*1650*/  BRA `(.L_x_22487) ;  /* 0x0000000000107947 */ /* 0x000fea0003800000 */
.L_x_22485:
[----:B-----5:R-:W-:-:S05]  /*1660*/  HADD2.F32 R120, -RZ, R20.H1_H1 ;  /* 0x30000014ff787230 */ /* 0x020fca0000004100 */
[----:B------:R-:W-:-:S07]  /*1670*/  FADD.FTZ R141, R120, R141 ;  /* 0x0000008d788d7221 */ /* 0x000fce0000010000 */
.L_x_22486:
[----:B------:R-:W-:-:S04]  /*1680*/  F2FP.F16.F32.PACK_AB R120, RZ, R141 ;  /* 0x0000008dff78723e */ /* 0x000fc800000000ff */
[----:B------:R-:W-:-:S07]  /*1690*/  PRMT R16, R16, 0x5410, R120 ;  /* 0x0000541010107816 */ /* 0x000fce0000000078 */
.L_x_22487:
[----:B------:R-:W-:-:S05]  /*16a0*/  HADD2.F32 R140, -RZ, R121.H0_H0 ;  /* 0x20000079ff8c7230 */ /* 0x000fca0000004100 */
[----:B------:R-:W-:Y:S01]  /*16b0*/  FMUL.FTZ R140, R140, R129 ;  /* 0x000000818c8c7220 */ /* 0x000fe20000410000 */
[----:B------:R-:W-:Y:S06]  /*16c0*/  @P3 BRA `(.L_x_22488) ;  /* 0x0000000000083947 */ /* 0x000fec0003800000 */
[----:B------:R-:W-:Y:S05]  /*16d0*/  @P0 BRA `(.L_x_22489) ;  /* 0x00000000000c0947 */ /* 0x000fea0003800000 */
[----:B------:R-:W-:Y:S05]  /*16e0*/  BRA `(.L_x_22490) ;  /* 0x0000000000107947 */ /* 0x000fea0003800000 */
.L_x_22488:
[----:B-----5:R-:W-:-:S05]  /*16f0*/  HADD2.F32 R143, -RZ, R21.H0_H0 ;  /* 0x20000015ff8f7230 */ /* 0x020fca0000004100 */
[----:B------:R-:W-:-:S07]  /*1700*/  FADD.FTZ R140, R143, R140 ;  /* 0x0000008c8f8c7221 */ /* 0x000fce0000010000 */
.L_x_22489:
[----:B------:R-:W-:-:S04]  /*1710*/  F2FP.F16.F32.PACK_AB R120, RZ, R140 ;  /* 0x0000008cff78723e */ /* 0x000fc800000000ff */
[----:B------:R-:W-:-:S07]  /*1720*/  PRMT R17, R120, 0x7610, R17 ;  /* 0x0000761078117816 */ /* 0x000fce0000000011 */
.L_x_22490:
[----:B------:R-:W-:-:S05]  /*1730*/  HADD2.F32 R120, -RZ, R121.H1_H1 ;  /* 0x30000079ff787230 */ /* 0x000fca0000004100 */
[----:B------:R-:W-:Y:S01]  /*1740*/  FMUL.FTZ R143, R120, R129 ;  /* 0x00000081788f7220 */ /* 0x000fe20000410000 */
[----:B------:R-:W-:Y:S06]  /*1750*/  @P3 BRA `(.L_x_22491) ;  /* 0x0000000000083947 */ /* 0x000fec0003800000 */
[----:B------:R-:W-:Y:S05]  /*1760*/  @P0 BRA `(.L_x_22492) ;  /* 0x00000000000c0947 */ /* 0x000fea0003800000 */
[----:B------:R-:W-:Y:S05]  /*1770*/  BRA `(.L_x_22493) ;  /* 0x0000000000107947 */ /* 0x000fea0003800000 */
.L_x_22491:
[----:B-----5:R-:W-:-:S05]  /*1780*/  HADD2.F32 R120, -RZ, R21.H1_H1 ;  /* 0x30000015ff787230 */ /* 0x020fca0000004100 */
[----:B------:R-:W-:-:S07]  /*1790*/  FADD.FTZ R143, R120, R143 ;  /* 0x0000008f788f7221 */ /* 0x000fce0000010000 */
.L_x_22492:
[----:B------:R-:W-:-:S04]  /*17a0*/  F2FP.F16.F32.PACK_AB R120, RZ, R143 ;  /* 0x0000008fff78723e */ /* 0x000fc800000000ff */
[----:B------:R-:W-:-:S07]  /*17b0*/  PRMT R17, R17, 0x5410, R120 ;  /* 0x0000541011117816 */ /* 0x000fce0000000078 */
.L_x_22493:
[----:B------:R-:W-:-:S05]  /*17c0*/  HADD2.F32 R142, -RZ, R122.H0_H0 ;  /* 0x2000007aff8e7230 */ /* 0x000fca0000004100 */
[----:B------:R-:W-:Y:S01]  /*17d0*/  FMUL.FTZ R142, R142, R129 ;  /* 0x000000818e8e7220 */ /* 0x000fe20000410000 */
[----:B------:R-:W-:Y:S06]  /*17e0*/  @P3 BRA `(.L_x_22494) ;  /* 0x0000000000083947 */ /* 0x000fec0003800000 */
[----:B------:R-:W-:Y:S05]  /*17f0*/  @P0 BRA `(.L_x_22495) ;  /* 0x00000000000c0947 */ /* 0x000fea0003800000 */
[----:B------:R-:W-:Y:S05]  /*1800*/  BRA `(.L_x_22496) ;  /* 0x0000000000107947 */ /* 0x000fea0003800000 */
.L_x_22494:
[----:B-----5:R-:W-:-:S05]  /*1810*/  HADD2.F32 R121, -RZ, R22.H0_H0 ;  /* 0x20000016ff797230 */ /* 0x020fca0000004100 */
[----:B------:R-:W-:-:S07]  /*1820*/  FADD.FTZ R142, R121, R142 ;  /* 0x0000008e798e7221 */ /* 0x000fce0000010000 */
.L_x_22495:
[----:B------:R-:W-:-:S04]  /*1830*/  F2FP.F16.F32.PACK_AB R120, RZ, R142 ;  /* 0x0000008eff78723e */ /* 0x000fc800000000ff */
[----:B------:R-:W-:-:S07]  /*1840*/  PRMT R18, R120, 0x7610, R18 ;  /* 0x0000761078127816 */ /* 0x000fce0000000012 */
.L_x_22496:
[----:B------:R-:W-:-:S05]  /*1850*/  HADD2.F32 R122, -RZ, R122.H1_H1 ;  /* 0x3000007aff7a7230 */ /* 0x000fca0000004100 */
[----:B------:R-:W-:Y:S01]  /*1860*/  FMUL.FTZ R145, R122, R129 ;  /* 0x000000817a917220 */ /* 0x000fe20000410000 */
[----:B------:R-:W-:Y:S06]  /*1870*/  @P3 BRA `(.L_x_22497) ;  /* 0x0000000000083947 */ /* 0x000fec0003800000 */
[----:B------:R-:W-:Y:S05]  /*1880*/  @P0 BRA `(.L_x_22498) ;  /* 0x00000000000c0947 */ /* 0x000fea0003800000 */
[----:B------:R-:W-:Y:S05]  /*1890*/  BRA `(.L_x_22499) ;  /* 0x0000000000107947 */ /* 0x000fea0003800000 */
.L_x_22497:
[----:B-----5:R-:W-:-:S05]  /*18a0*/  HADD2.F32 R120, -RZ, R22.H1_H1 ;  /* 0x30000016ff787230 */ /* 0x020fca0000004100 */
[----:B------:R-:W-:-:S07]  /*18b0*/  FADD.FTZ R145, R120, R145 ;  /* 0x0000009178917221 */ /* 0x000fce0000010000 */
.L_x_22498:
[----:B------:R-:W-:-:S04]  /*18c0*/  F2FP.F16.F32.PACK_AB R120, RZ, R145 ;  /* 0x00000091ff78723e */ /* 0x000fc800000000ff */
[----:B------:R-:W-:-:S07]  /*18d0*/  PRMT R18, R18, 0x5410, R120 ;  /* 0x0000541012127816 */ /* 0x000fce0000000078 */
.L_x_22499:
[----:B------:R-:W-:-:S05]  /*18e0*/  HADD2.F32 R144, -RZ, R123.H0_H0 ;  /* 0x2000007bff907230 */ /* 0x000fca0000004100 */
[----:B------:R-:W-:Y:S01]  /*18f0*/  FMUL.FTZ R144, R144, R129 ;  /* 0x0000008190907220 */ /* 0x000fe20000410000 */
[----:B------:R-:W-:Y:S06]  /*1900*/  @P3 BRA `(.L_x_22500) ;  /* 0x0000000000083947 */ /* 0x000fec0003800000 */
[----:B------:R-:W-:Y:S05]  /*1910*/  @P0 BRA `(.L_x_22501) ;  /* 0x00000000000c0947 */ /* 0x000fea0003800000 */
[----:B------:R-:W-:Y:S05]  /*1920*/  BRA `(.L_x_22502) ;  /* 0x0000000000107947 */ /* 0x000fea0003800000 */
.L_x_22500:
[----:B-----5:R-:W-:-:S05]  /*1930*/  HADD2.F32 R121, -RZ, R23.H0_H0 ;  /* 0x20000017ff797230 */ /* 0x020fca0000004100 */
[----:B------:R-:W-:-:S07]  /*1940*/  FADD.FTZ R144, R121, R144 ;  /* 0x0000009079907221 */ /* 0x000fce0000010000 */
.L_x_22501:
[----:B------:R-:W-:-:S04]  /*1950*/  F2FP.F16.F32.PACK_AB R120, RZ, R144 ;  /* 0x00000090ff78723e */ /* 0x000fc800000000ff */
[----:B------:R-:W-:-:S07]  /*1960*/  PRMT R19, R120, 0x7610, R19 ;  /* 0x0000761078137816 */ /* 0x000fce0000000013 */
.L_x_22502:
[----:B------:R-:W-:-:S05]  /*1970*/  HADD2.F32 R148, -RZ, R123.H1_H1 ;  /* 0x3000007bff947230 */ /* 0x000fca0000004100 */
[----:B------:R-:W-:Y:S01]  /*1980*/  FMUL.FTZ R148, R148, R129 ;  /* 0x0000008194947220 */ /* 0x000fe20000410000 */
[----:B------:R-:W-:Y:S06]  /*1990*/  @P3 BRA `(.L_x_22503) ;  /* 0x0000000000083947 */ /* 0x000fec0003800000 */
[----:B------:R-:W-:Y:S05]  /*19a0*/  @P0 BRA `(.L_x_22504) ;  /* 0x00000000000c0947 */ /* 0x000fea0003800000 */
[----:B------:R-:W-:Y:S05]  /*19b0*/  BRA `(.L_x_22505) ;  /* 0x0000000000107947 */ /* 0x000fea0003800000 */
.L_x_22503:
[----:B-----5:R-:W-:-:S05]  /*19c0*/  HADD2.F32 R121, -RZ, R23.H1_H1 ;  /* 0x30000017ff797230 */ /* 0x020fca0000004100 */
[----:B------:R-:W-:-:S07]  /*19d0*/  FADD.FTZ R148, R121, R148 ;  /* 0x0000009479947221 */ /* 0x000fce0000010000 */
.L_x_22504:
[----:B------:R-:W-:-:S04]  /*19e0*/  F2FP.F16.F32.PACK_AB R120, RZ, R148 ;  /* 0x00000094ff78723e */ /* 0x000fc800000000ff */
[----:B------:R-:W-:-:S07]  /*19f0*/  PRMT R19, R19, 0x5410, R120 ;  /* 0x0000541013137816 */ /* 0x000fce0000000078 */
.L_x_22505:
        /* <DEDUP_REMOVED lines=15> */
.L_x_22506:
[----:B-----5:R-:W-:-:S05]  /*1af0*/  HADD2.F32 R149, -RZ, R20.H0_H0 ;  /* 0x20000014ff957230 */ /* 0x020fca0000004100 */
[----:B------:R-:W-:-:S07]  /*1b00*/  FADD.FTZ R146, R149, R146 ;  /* 0x0000009295927221 */ /* 0x000fce0000010000 */
.L_x_22507:
[----:B------:R-:W-:-:S04]  /*1b10*/  F2FP.F16.F32.PACK_AB R149, RZ, R146 ;  /* 0x00000092ff95723e */ /* 0x000fc800000000ff */
[----:B------:R-:W-:-:S07]  /*1b20*/  PRMT R16, R149, 0x7610, R16 ;  /* 0x0000761095107816 */ /* 0x000fce0000000010 */
.L_x_22508:
[----:B------:R-:W-:-:S05]  /*1b30*/  HADD2.F32 R120, -RZ, R120.H1_H1 ;  /* 0x30000078ff787230 */ /* 0x000fca0000004100 */
[----:B------:R-:W-:Y:S01]  /*1b40*/  FMUL.FTZ R150, R120, R129 ;  /* 0x0000008178967220 */ /* 0x000fe20000410000 */
[----:B------:R-:W-:Y:S06]  /*1b50*/  @P3 BRA `(.L_x_22509) ;  /* 0x0000000000083947 */ /* 0x000fec0003800000 */
[----:B------:R-:W-:Y:S05]  /*1b60*/  @P0 BRA `(.L_x_22510) ;  /* 0x00000000000c0947 */ /* 0x000fea0003800000 */
[----:B------:R-:W-:Y:S05]  /*1b70*/  BRA `(.L_x_22511) ;  /* 0x0000000000107947 */ /* 0x000fea0003800000 */
.L_x_22509:
[----:B-----5:R-:W-:-:S05]  /*1b80*/  HADD2.F32 R149, -RZ, R20.H1_H1 ;  /* 0x30000014ff957230 */ /* 0x020fca0000004100 */
[----:B------:R-:W-:-:S07]  /*1b90*/  FADD.FTZ R150, R149, R150 ;  /* 0x0000009695967221 */ /* 0x000fce0000010000 */
.L_x_22510:
[----:B------:R-:W-:-:S04]  /*1ba0*/  F2FP.F16.F32.PACK_AB R120, RZ, R150 ;  /* 0x00000096ff78723e */ /* 0x000fc800000000ff */
[----:B------:R-:W-:-:S07]  /*1bb0*/  PRMT R16, R16, 0x5410, R120 ;  /* 0x0000541010107816 */ /* 0x000fce0000000078 */
.L_x_22511:
[----:B------:R-:W-:-:S05]  /*1bc0*/  HADD2.F32 R120, -RZ, R121.H0_H0 ;  /* 0x20000079ff787230 */ /* 0x000fca0000004100 */
[----:B------:R-:W-:Y:S01]  /*1bd0*/  FMUL.FTZ R149, R120, R129 ;  /* 0x0000008178957220 */ /* 0x000fe20000410000 */
[----:B------:R-:W-:Y:S06]  /*1be0*/  @P3 BRA `(.L_x_22512) ;  /* 0x0000000000083947 */ /* 0x000fec0003800000 */
[----:B------:R-:W-:Y:S05]  /*1bf0*/  @P0 BRA `(.L_x_22513) ;  /* 0x00000000000c0947 */ /* 0x000fea0003800000 */
[----:B------:R-:W-:Y:S05]  /*1c00*/  BRA `(.L_x_22514) ;  /* 0x0000000000107947 */ /* 0x000fea0003800000 */
.L_x_22512:
[----:B-----5:R-:W-:-:S05]  /*1c10*/  HADD2.F32 R120, -RZ, R21.H0_H0 ;  /* 0x20000015ff787230 */ /* 0x020fca0000004100 */
[----:B------:R-:W-:-:S07]  /*1c20*/  FADD.FTZ R149, R120, R149 ;  /* 0x0000009578957221 */ /* 0x000fce0000010000 */
.L_x_22513:
[----:B------:R-:W-:-:S04]  /*1c30*/  F2FP.F16.F32.PACK_AB R120, RZ, R149 ;  /* 0x00000095ff78723e */ /* 0x000fc800000000ff */
[----:B------:R-:W-:-:S07]  /*1c40*/  PRMT R17, R120, 0x7610, R17 ;  /* 0x0000761078117816 */ /* 0x000fce0000000011 */
.L_x_22514:
[----:B------:R-:W-:-:S05]  /*1c50*/  HADD2.F32 R152, -RZ, R121.H1_H1 ;  /* 0x30000079ff987230 */ /* 0x000fca0000004100 */
[----:B------:R-:W-:Y:S01]  /*1c60*/  FMUL.FTZ R152, R152, R129 ;  /* 0x0000008198987220 */ /* 0x000fe20000410000 */
[----:B------:R-:W-:Y:S06]  /*1c70*/  @P3 BRA `(.L_x_22515) ;  /* 0x0000000000083947 */ /* 0x000fec0003800000 */
[----:B------:R-:W-:Y:S05]  /*1c80*/  @P0 BRA `(.L_x_22516) ;  /* 0x00000000000c0947 */ /* 0x000fea0003800000 */
[----:B------:R-:W-:Y:S05]  /*1c90*/  BRA `(.L_x_22517) ;  /* 0x0000000000107947 */ /* 0x000fea0003800000 */
.L_x_22515:
[----:B-----5:R-:W-:-:S05]  /*1ca0*/  HADD2.F32 R121, -RZ, R21.H1_H1 ;  /* 0x30000015ff797230 */ /* 0x020fca0000004100 */
[----:B------:R-:W-:-:S07]  /*1cb0*/  FADD.FTZ R152, R121, R152 ;  /* 0x0000009879987221 */ /* 0x000fce0000010000 */
.L_x_22516:
[----:B------:R-:W-:-:S04]  /*1cc0*/  F2FP.F16.F32.PACK_AB R120, RZ, R152 ;  /* 0x00000098ff78723e */ /* 0x000fc800000000ff */
[----:B------:R-:W-:-:S07]  /*1cd0*/  PRMT R17, R17, 0x5410, R120 ;  /* 0x0000541011117816 */ /* 0x000fce0000000078 */
.L_x_22517:
[----:B------:R-:W-:-:S05]  /*1ce0*/  HADD2.F32 R120, -RZ, R122.H0_H0 ;  /* 0x2000007aff787230 */ /* 0x000fca0000004100 */
[----:B------:R-:W-:Y:S01]  /*1cf0*/  FMUL.FTZ R151, R120, R129 ;  /* 0x0000008178977220 */ /* 0x000fe20000410000 */
[----:B------:R-:W-:Y:S06]  /*1d00*/  @P3 BRA `(.L_x_22518) ;  /* 0x0000000000083947 */ /* 0x000fec0003800000 */
[----:B------:R-:W-:Y:S05]  /*1d10*/  @P0 BRA `(.L_x_22519) ;  /* 0x00000000000c0947 */ /* 0x000fea0003800000 */
[----:B------:R-:W-:Y:S05]  /*1d20*/  BRA `(.L_x_22520) ;  /* 0x0000000000107947 */ /* 0x000fea0003800000 */
.L_x_22518:
[----:B-----5:R-:W-:-:S05]  /*1d30*/  HADD2.F32 R120, -RZ, R22.H0_H0 ;  /* 0x20000016ff787230 */ /* 0x020fca0000004100 */
[----:B------:R-:W-:-:S07]  /*1d40*/  FADD.FTZ R151, R120, R151 ;  /* 0x0000009778977221 */ /* 0x000fce0000010000 */
.L_x_22519:
[----:B------:R-:W-:-:S04]  /*1d50*/  F2FP.F16.F32.PACK_AB R120, RZ, R151 ;  /* 0x00000097ff78723e */ /* 0x000fc800000000ff */
[----:B------:R-:W-:-:S07]  /*1d60*/  PRMT R18, R120, 0x7610, R18 ;  /* 0x0000761078127816 */ /* 0x000fce0000000012 */
.L_x_22520:
[----:B------:R-:W-:-:S05]  /*1d70*/  HADD2.F32 R122, -RZ, R122.H1_H1 ;  /* 0x3000007aff7a7230 */ /* 0x000fca0000004100 */
[----:B------:R-:W-:Y:S01]  /*1d80*/  FMUL.FTZ R154, R122, R129 ;  /* 0x000000817a9a7220 */ /* 0x000fe20000410000 */
[----:B------:R-:W-:Y:S06]  /*1d90*/  @P3 BRA `(.L_x_22521) ;  /* 0x0000000000083947 */ /* 0x000fec0003800000 */
[----:B------:R-:W-:Y:S05]  /*1da0*/  @P0 BRA `(.L_x_22522) ;  /* 0x00000000000c0947 */ /* 0x000fea0003800000 */
[----:B------:R-:W-:Y:S05]  /*1db0*/  BRA `(.L_x_22523) ;  /* 0x0000000000107947 */ /* 0x000fea0003800000 */
.L_x_22521:
[----:B-----5:R-:W-:-:S05]  /*1dc0*/  HADD2.F32 R121, -RZ, R22.H1_H1 ;  /* 0x30000016ff797230 */ /* 0x020fca0000004100 */
[----:B------:R-:W-:-:S07]  /*1dd0*/  FADD.FTZ R154, R121, R154 ;  /* 0x0000009a799a7221 */ /* 0x000fce0000010000 */
.L_x_22522:
[----:B------:R-:W-:-:S04]  /*1de0*/  F2FP.F16.F32.PACK_AB R120, RZ, R154 ;  /* 0x0000009aff78723e */ /* 0x000fc800000000ff */
[----:B------:R-:W-:-:S07]  /*1df0*/  PRMT R18, R18, 0x5410, R120 ;  /* 0x0000541012127816 */ /* 0x000fce0000000078 */
.L_x_22523:
[----:B------:R-:W-:-:S05]  /*1e00*/  HADD2.F32 R120, -RZ, R123.H0_H0 ;  /* 0x2000007bff787230 */ /* 0x000fca0000004100 */
[----:B------:R-:W-:Y:S01]  /*1e10*/  FMUL.FTZ R153, R120, R129 ;  /* 0x0000008178997220 */ /* 0x000fe20000410000 */
[----:B------:R-:W-:Y:S06]  /*1e20*/  @P3 BRA `(.L_x_22524) ;  /* 0x0000000000083947 */ /* 0x000fec0003800000 */
[----:B------:R-:W-:Y:S05]  /*1e30*/  @P0 BRA `(.L_x_22525) ;  /* 0x00000000000c0947 */ /* 0x000fea0003800000 */
[----:B------:R-:W-:Y:S05]  /*1e40*/  BRA `(.L_x_22526) ;  /* 0x0000000000107947 */ /* 0x000fea0003800000 */
.L_x_22524:
[----:B-----5:R-:W-:-:S05]  /*1e50*/  HADD2.F32 R120, -RZ, R23.H0_H0 ;  /* 0x20000017ff787230 */ /* 0x020fca0000004100 */
[----:B------:R-:W-:-:S07]  /*1e60*/  FADD.FTZ R153, R120, R153 ;  /* 0x0000009978997221 */ /* 0x000fce0000010000 */
.L_x_22525:
[----:B------:R-:W-:-:S04]  /*1e70*/  F2FP.F16.F32.PACK_AB R120, RZ, R153 ;  /* 0x00000099ff78723e */ /* 0x000fc800000000ff */
[----:B------:R-:W-:-:S07]  /*1e80*/  PRMT R19, R120, 0x7610, R19 ;  /* 0x0000761078137816 */ /* 0x000fce0000000013 */
.L_x_22526:
[----:B------:R-:W-:-:S05]  /*1e90*/  HADD2.F32 R120, -RZ, R123.H1_H1 ;  /* 0x3000007bff787230 */ /* 0x000fca0000004100 */
[----:B------:R-:W-:Y:S01]  /*1ea0*/  FMUL.FTZ R157, R120, R129 ;  /* 0x00000081789d7220 */ /* 0x000fe20000410000 */
[----:B------:R-:W-:Y:S06]  /*1eb0*/  @P3 BRA `(.L_x_22527) ;  /* 0x0000000000083947 */ /* 0x000fec0003800000 */
[----:B------:R-:W-:Y:S05]  /*1ec0*/  @P0 BRA `(.L_x_22528) ;  /* 0x00000000000c0947 */ /* 0x000fea0003800000 */
[----:B------:R-:W-:Y:S05]  /*1ed0*/  BRA `(.L_x_22529) ;  /* 0x0000000000107947 */ /* 0x000fea0003800000 */
.L_x_22527:
[----:B-----5:R-:W-:-:S05]  /*1ee0*/  HADD2.F32 R120, -RZ, R23.H1_H1 ;  /* 0x30000017ff787230 */ /* 0x020fca0000004100 */
[----:B------:R-:W-:-:S07]  /*1ef0*/  FADD.FTZ R157, R120, R157 ;  /* 0x0000009d789d7221 */ /* 0x000fce0000010000 */
.L_x_22528:
[----:B------:R-:W-:-:S04]  /*1f00*/  F2FP.F16.F32.PACK_AB R120, RZ, R157 ;  /* 0x0000009dff78723e */ /* 0x000fc800000000ff */
[----:B------:R-:W-:-:S07]  /*1f10*/  PRMT R19, R19, 0x5410, R120 ;  /* 0x0000541013137816 */ /* 0x000fce0000000078 */
.L_x_22529:
        /* <DEDUP_REMOVED lines=15> */
.L_x_22530:
[----:B-----5:R-:W-:-:S05]  /*2010*/  HADD2.F32 R158, -RZ, R20.H0_H0 ;  /* 0x20000014ff9e7230 */ /* 0x020fca0000004100 */
[----:B------:R-:W-:-:S07]  /*2020*/  FADD.FTZ R155, R158, R155 ;  /* 0x0000009b9e9b7221 */ /* 0x000fce0000010000 */
.L_x_22531:
[----:B------:R-:W-:-:S04]  /*2030*/  F2FP.F16.F32.PACK_AB R158, RZ, R155 ;  /* 0x0000009bff9e723e */ /* 0x000fc800000000ff */
[----:B------:R-:W-:-:S07]  /*2040*/  PRMT R16, R158, 0x7610, R16 ;  /* 0x000076109e107816 */ /* 0x000fce0000000010 */
.L_x_22532:
[----:B------:R-:W-:-:S05]  /*2050*/  HADD2.F32 R120, -RZ, R120.H1_H1 ;  /* 0x30000078ff787230 */ /* 0x000fca0000004100 */
[----:B------:R-:W-:Y:S01]  /*2060*/  FMUL.FTZ R159, R120, R129 ;  /* 0x00000081789f7220 */ /* 0x000fe20000410000 */
[----:B------:R-:W-:Y:S06]  /*2070*/  @P3 BRA `(.L_x_22533) ;  /* 0x0000000000083947 */ /* 0x000fec0003800000 */
[----:B------:R-:W-:Y:S05]  /*2080*/  @P0 BRA `(.L_x_22534) ;  /* 0x00000000000c0947 */ /* 0x000fea0003800000 */
[----:B------:R-:W-:Y:S05]  /*2090*/  BRA `(.L_x_22535) ;  /* 0x0000000000107947 */ /* 0x000fea0003800000 */
.L_x_22533:
[----:B-----5:R-:W-:-:S05]  /*20a0*/  HADD2.F32 R120, -RZ, R20.H1_H1 ;  /* 0x30000014ff787230 */ /* 0x020fca0000004100 */
[----:B------:R-:W-:-:S07]  /*20b0*/  FADD.FTZ R159, R120, R159 ;  /* 0x0000009f789f7221 */ /* 0x000fce0000010000 */
.L_x_22534:
[----:B------:R-:W-:-:S04]  /*20c0*/  F2FP.F16.F32.PACK_AB R120, RZ, R159 ;  /* 0x0000009fff78723e */ /* 0x000fc800000000ff */
[----:B------:R-:W-:-:S07]  /*20d0*/  PRMT R16, R16, 0x5410, R120 ;  /* 0x0000541010107816 */ /* 0x000fce0000000078 */
.L_x_22535:
[----:B------:R-:W-:-:S05]  /*20e0*/  HADD2.F32 R158, -RZ, R121.H0_H0 ;  /* 0x20000079ff9e7230 */ /* 0x000fca0000004100 */
[----:B------:R-:W-:Y:S01]  /*20f0*/  FMUL.FTZ R158, R158, R129 ;  /* 0x000000819e9e7220 */ /* 0x000fe20000410000 */
[----:B------:R-:W-:Y:S06]  /*2100*/  @P3 BRA `(.L_x_22536) ;  /* 0x0000000000083947 */ /* 0x000fec0003800000 */
[----:B------:R-:W-:Y:S05]  /*2110*/  @P0 BRA `(.L_x_22537) ;  /* 0x00000000000c0947 */ /* 0x000fea0003800000 */
[----:B------:R-:W-:Y:S05]  /*2120*/  BRA `(.L_x_22538) ;  /* 0x0000000000107947 */ /* 0x000fea0003800000 */
.L_x_22536:
[----:B-----5:R-:W-:-:S05]  /*2130*/  HADD2.F32 R161, -RZ, R21.H0_H0 ;  /* 0x20000015ffa17230 */ /* 0x020fca0000004100 */
[----:B------:R-:W-:-:S07]  /*2140*/  FADD.FTZ R158, R161, R158 ;  /* 0x0000009ea19e7221 */ /* 0x000fce0000010000 */
.L_x_22537:
[----:B------:R-:W-:-:S04]  /*2150*/  F2FP.F16.F32.PACK_AB R120, RZ, R158 ;  /* 0x0000009eff78723e */ /* 0x000fc800000000ff */
[----:B------:R-:W-:-:S07]  /*2160*/  PRMT R17, R120, 0x7610, R17 ;  /* 0x0000761078117816 */ /* 0x000fce0000000011 */
.L_x_22538:
[----:B------:R-:W-:-:S05]  /*2170*/  HADD2.F32 R120, -RZ, R121.H1_H1 ;  /* 0x30000079ff787230 */ /* 0x000fca0000004100 */
[----:B------:R-:W-:Y:S01]  /*2180*/  FMUL.FTZ R161, R120, R129 ;  /* 0x0000008178a17220 */ /* 0x000fe20000410000 */
[----:B------:R-:W-:Y:S06]  /*2190*/  @P3 BRA `(.L_x_22539) ;  /* 0x0000000000083947 */ /* 0x000fec0003800000 */
[----:B------:R-:W-:Y:S05]  /*21a0*/  @P0 BRA `(.L_x_22540) ;  /* 0x00000000000c0947 */ /* 0x000fea0003800000 */
[----:B------:R-:W-:Y:S05]  /*21b0*/  BRA `(.L_x_22541) ;  /* 0x0000000000107947 */ /* 0x000fea0003800000 */
.L_x_22539:
[----:B-----5:R-:W-:-:S05]  /*21c0*/  HADD2.F32 R120, -RZ, R21.H1_H1 ;  /* 0x30000015ff787230 */ /* 0x020fca0000004100 */
[----:B------:R-:W-:-:S07]  /*21d0*/  FADD.FTZ R161, R120, R161 ;  /* 0x000000a178a17221 */ /* 0x000fce0000010000 */
.L_x_22540:
[----:B------:R-:W-:-:S04]  /*21e0*/  F2FP.F16.F32.PACK_AB R120, RZ, R161 ;  /* 0x000000a1ff78723e */ /* 0x000fc800000000ff */
[----:B------:R-:W-:-:S07]  /*21f0*/  PRMT R17, R17, 0x5410, R120 ;  /* 0x0000541011117816 */ /* 0x000fce0000000078 */
.L_x_22541:
[----:B------:R-:W-:-:S05]  /*2200*/  HADD2.F32 R160, -RZ, R122.H0_H0 ;  /* 0x2000007affa07230 */ /* 0x000fca0000004100 */
[----:B------:R-:W-:Y:S01]  /*2210*/  FMUL.FTZ R160, R160, R129 ;  /* 0x00000081a0a07220 */ /* 0x000fe20000410000 */
[----:B------:R-:W-:Y:S06]  /*2220*/  @P3 BRA `(.L_x_22542) ;  /* 0x0000000000083947 */ /* 0x000fec0003800000 */
[----:B------:R-:W-:Y:S05]  /*2230*/  @P0 BRA `(.L_x_22543) ;  /* 0x00000000000c0947 */ /* 0x000fea0003800000 */
[----:B------:R-:W-:Y:S05]  /*2240*/  BRA `(.L_x_22544) ;  /* 0x0000000000107947 */ /* 0x000fea0003800000 */
.L_x_22542:
[----:B-----5:R-:W-:-:S05]  /*2250*/  HADD2.F32 R121, -RZ, R22.H0_H0 ;  /* 0x20000016ff797230 */ /* 0x020fca0000004100 */
[----:B------:R-:W-:-:S07]  /*2260*/  FADD.FTZ R160, R121, R160 ;  /* 0x000000a079a07221 */ /* 0x000fce0000010000 */
.L_x_22543:
[----:B------:R-:W-:-:S04]  /*2270*/  F2FP.F16.F32.PACK_AB R120, RZ, R160 ;  /* 0x000000a0ff78723e */ /* 0x000fc800000000ff */
[----:B------:R-:W-:-:S07]  /*2280*/  PRMT R18, R120, 0x7610, R18 ;  /* 0x0000761078127816 */ /* 0x000fce0000000012 */
.L_x_22544:
[----:B------:R-:W-:-:S05]  /*2290*/  HADD2.F32 R122, -RZ, R122.H1_H1 ;  /* 0x3000007aff7a7230 */ /* 0x000fca0000004100 */
[----:B------:R-:W-:Y:S01]  /*22a0*/  FMUL.FTZ R162, R122, R129 ;  /* 0x000000817aa27220 */ /* 0x000fe20000410000 */
[----:B------:R-:W-:Y:S06]  /*22b0*/  @P3 BRA `(.L_x_22545) ;  /* 0x0000000000083947 */ /* 0x000fec0003800000 */
[----:B------:R-:W-:Y:S05]  /*22c0*/  @P0 BRA `(.L_x_22546) ;  /* 0x00000000000c0947 */ /* 0x000fea0003800000 */
[----:B------:R-:W-:Y:S05]  /*22d0*/  BRA `(.L_x_22547) ;  /* 0x0000000000107947 */ /* 0x000fea0003800000 */
.L_x_22545:
[----:B-----5:R-:W-:-:S05]  /*22e0*/  HADD2.F32 R121, -RZ, R22.H1_H1 ;  /* 0x30000016ff797230 */ /* 0x020fca0000004100 */
[----:B------:R-:W-:-:S07]  /*22f0*/  FADD.FTZ R162, R121, R162 ;  /* 0x000000a279a27221 */ /* 0x000fce0000010000 */
.L_x_22546:
[----:B------:R-:W-:-:S04]  /*2300*/  F2FP.F16.F32.PACK_AB R120, RZ, R162 ;  /* 0x000000a2ff78723e */ /* 0x000fc800000000ff */
[----:B------:R-:W-:-:S07]  /*2310*/  PRMT R18, R18, 0x5410, R120 ;  /* 0x0000541012127816 */ /* 0x000fce0000000078 */
.L_x_22547:
[----:B------:R-:W-:-:S05]  /*2320*/  HADD2.F32 R120, -RZ, R123.H0_H0 ;  /* 0x2000007bff787230 */ /* 0x000fca0000004100 */
[----:B------:R-:W-:Y:S01]  /*2330*/  FMUL.FTZ R163, R120, R129 ;  /* 0x0000008178a37220 */ /* 0x000fe20000410000 */
[----:B------:R-:W-:Y:S06]  /*2340*/  @P3 BRA `(.L_x_22548) ;  /* 0x0000000000083947 */ /* 0x000fec0003800000 */
[----:B------:R-:W-:Y:S05]  /*2350*/  @P0 BRA `(.L_x_22549) ;  /* 0x00000000000c0947 */ /* 0x000fea0003800000 */
[----:B------:R-:W-:Y:S05]  /*2360*/  BRA `(.L_x_22550) ;  /* 0x0000000000107947 */ /* 0x000fea0003800000 */
.L_x_22548:
[----:B-----5:R-:W-:-:S05]  /*2370*/  HADD2.F32 R120, -RZ, R23.H0_H0 ;  /* 0x20000017ff787230 */ /* 0x020fca0000004100 */
[----:B------:R-:W-:-:S07]  /*2380*/  FADD.FTZ R163, R120, R163 ;  /* 0x000000a378a37221 */ /* 0x000fce0000010000 */
.L_x_22549:
[----:B------:R-:W-:-:S04]  /*2390*/  F2FP.F16.F32.PACK_AB R120, RZ, R163 ;  /* 0x000000a3ff78723e */ /* 0x000fc800000000ff */
[----:B------:R-:W-:-:S07]  /*23a0*/  PRMT R19, R120, 0x7610, R19 ;  /* 0x0000761078137816 */ /* 0x000fce0000000013 */
.L_x_22550:
[----:B------:R-:W-:-:S05]  /*23b0*/  HADD2.F32 R120, -RZ, R123.H1_H1 ;  /* 0x3000007bff787230 */ /* 0x000fca0000004100 */
[----:B------:R-:W-:Y:S01]  /*23c0*/  FMUL.FTZ R129, R120, R129 ;  /* 0x0000008178817220 */ /* 0x000fe20000410000 */
[----:B------:R-:W-:Y:S06]  /*23d0*/  @P3 BRA `(.L_x_22551) ;  /* 0x0000000000083947 */ /* 0x000fec0003800000 */
[----:B------:R-:W-:Y:S05]  /*23e0*/  @P0 BRA `(.L_x_22552) ;  /* 0x00000000000c0947 */ /* 0x000fea0003800000 */
[----:B------:R-:W-:Y:S05]  /*23f0*/  BRA `(.L_x_22553) ;  /* 0x0000000000107947 */ /* 0x000fea0003800000 */
.L_x_22551:
[----:B-----5:R-:W-:-:S05]  /*2400*/  HADD2.F32 R120, -RZ, R23.H1_H1 ;  /* 0x30000017ff787230 */ /* 0x020fca0000004100 */
[----:B------:R-:W-:-:S07]  /*2410*/  FADD.FTZ R129, R120, R129 ;  /* 0x0000008178817221 */ /* 0x000fce0000010000 */
.L_x_22552:
[----:B------:R-:W-:-:S04]  /*2420*/  F2FP.F16.F32.PACK_AB R120, RZ, R129 ;  /* 0x00000081ff78723e */ /* 0x000fc800000000ff */
[----:B------:R-:W-:-:S07]  /*2430*/  PRMT R19, R19, 0x5410, R120 ;  /* 0x0000541013137816 */ /* 0x000fce0000000078 */
.L_x_22553:
[----:B------:R-:W0:Y:S01]  /*2440*/  @P0 LDC.64 R120, c[0x0][0x238] ;  /* 0x00008e00ff780b82 */ /* 0x000e220000000a00 */
[----:B------:R-:W-:Y:S01]  /*2450*/  @P0 IADD3 R123, R2, 0xa0, RZ ;  /* 0x000000a0027b0810 */ /* 0x000fe20007ffe0ff */
[----:B------:R-:W-:Y:S01]  /*2460*/  FADD.FTZ R122, RZ, R124 ;  /* 0x0000007cff7a7221 */ /* 0x000fe20000010000 */
[----:B------:R-:W-:Y:S01]  /*2470*/  UMOV UR10, 0xffffffff ;  /* 0xffffffff000a7882 */ /* 0x000fe20000000000 */
[----:B------:R-:W-:Y:S02]  /*2480*/  ISETP.NE.AND P2, PT, R130, RZ, PT ;  /* 0x000000ff8200720c */ /* 0x000fe40003f45270 */
[----:B0-----:R-:W-:-:S04]  /*2490*/  @P0 IMAD.WIDE.U32 R120, R123, 0x10, R120 ;  /* 0x000000107b780825 */ /* 0x001fc800078e0078 */
[----:B------:R-:W-:-:S04]  /*24a0*/  FADD.FTZ R123, R122, R15 ;  /* 0x0000000f7a7b7221 */ /* 0x000fc80000010000 */
        /* <DEDUP_REMOVED lines=165> */
.L_x_22567:
        /* <DEDUP_REMOVED lines=15> */
[----:B0-----:R-:W-:-:S04]  /*2ff0*/  @!P2 IMAD.WIDE R120, R3, 0x4, R120 ;  /* 0x000000040378a825 */ /* 0x001fc800078e0278 */
[C---:B-1----:R-:W-:Y:S01]  /*3000*/  FMUL.FTZ R125, R130.reuse, R126 ;  /* 0x0000007e827d7220 */ /* 0x042fe20000410000 */
[C---:B------:R-:W-:Y:S01]  /*3010*/  FMUL.FTZ R126, R130.reuse, R127 ;  /* 0x0000007f827e7220 */ /* 0x040fe20000410000 */
[----:B------:R-:W-:Y:S01]  /*3020*/  FMUL.FTZ R123, R130, R123 ;  /* 0x0000007b827b7220 */ /* 0x000fe20000410000 */
[C---:B------:R-:W-:Y:S01]  /*3030*/  FADD.FTZ R165, -R164.reuse, R8 ;  /* 0x00000008a4a57221 */ /* 0x040fe20000010100 */
[----:B------:R0:W-:Y:S01]  /*3040*/  @!P2 STG.E desc[UR4][R120.64], R130 ;  /* 0x000000827800a986 */ /* 0x0001e2000c101904 */
[----:B------:R-:W-:Y:S01]  /*3050*/  FADD.FTZ R15, -R164, R15 ;  /* 0x0000000fa40f7221 */ /* 0x000fe20000010100 */
[----:B------:R-:W-:Y:S01]  /*3060*/  FFMA.FTZ R122, R64, R123, R112 ;  /* 0x0000007b407a7223 */ /* 0x000fe20000010070 */
[----:B------:R-:W-:Y:S01]  /*3070*/  FFMA.FTZ R123, R66, R125, R114 ;  /* 0x0000007d427b7223 */ /* 0x000fe20000010072 */
        /* <DEDUP_REMOVED lines=8> */
[----:B0-----:R-:W-:Y:S01]  /*3100*/  FFMA.FTZ R121, R65, R126, R113 ;  /* 0x0000007e41797223 */ /* 0x001fe20000010071 */
[C---:B------:R-:W-:Y:S01]  /*3110*/  FADD.FTZ R133, -R164.reuse, R133 ;  /* 0x00000085a4857221 */ /* 0x040fe20000010100 */
[----:B------:R-:W0:Y:S01]  /*3120*/  LDC.64 R126, c[0x0][0x2b8] ;  /* 0x0000ae00ff7e7b82 */ /* 0x000e220000000a00 */
[----:B------:R-:W-:Y:S01]  /*3130*/  FADD.FTZ R13, -R164, R13 ;  /* 0x0000000da40d7221 */ /* 0x000fe20000010100 */
[----:B------:R-:W-:Y:S01]  /*3140*/  F2FP.F16.F32.PACK_AB R123, R128, R123 ;  /* 0x0000007b807b723e */ /* 0x000fe200000000ff */
[C---:B------:R-:W-:Y:S01]  /*3150*/  FADD.FTZ R10, -R164.reuse, R10 ;  /* 0x0000000aa40a7221 */ /* 0x040fe20000010100 */
[----:B------:R-:W-:Y:S01]  /*3160*/  F2FP.F16.F32.PACK_AB R122, R121, R122 ;  /* 0x0000007a797a723e */ /* 0x000fe200000000ff */
[C---:B------:R-:W-:Y:S01]  /*3170*/  FADD.FTZ R121, -R164.reuse, R124 ;  /* 0x0000007ca4797221 */ /* 0x040fe20000010100 */
[----:B------:R-:W-:Y:S01]  /*3180*/  FADD.FTZ R139, -R164, R139 ;  /* 0x0000008ba48b7221 */ /* 0x000fe20000010100 */
[----:B------:R-:W-:Y:S01]  /*3190*/  FMUL.FTZ R133, R130, R133 ;  /* 0x0000008582857220 */ /* 0x000fe20000410000 */
[----:B------:R-:W-:Y:S01]  /*31a0*/  FADD.FTZ R7, -R164, R7 ;  /* 0x00000007a4077221 */ /* 0x000fe20000010100 */
[----:B------:R-:W-:Y:S01]  /*31b0*/  FMUL.FTZ R121, R130, R121 ;  /* 0x0000007982797220 */ /* 0x000fe20000410000 */
[C---:B------:R-:W-:Y:S01]  /*31c0*/  FADD.FTZ R142, -R164.reuse, R142 ;  /* 0x0000008ea48e7221 */ /* 0x040fe20000010100 */
[C---:B------:R-:W-:Y:S01]  /*31d0*/  FADD.FTZ R145, -R164.reuse, R145 ;  /* 0x00000091a4917221 */ /* 0x040fe20000010100 */
[----:B------:R-:W-:Y:S01]  /*31e0*/  FADD.FTZ R144, -R164, R144 ;  /* 0x00000090a4907221 */ /* 0x000fe20000010100 */
[----:B------:R-:W-:Y:S01]  /*31f0*/  FFMA.FTZ R120, R68, R121, R116 ;  /* 0x0000007944787223 */ /* 0x000fe20000010074 */
[----:B------:R-:W-:Y:S01]  /*3200*/  FFMA.FTZ R121, R70, R125, R118 ;  /* 0x0000007d46797223 */ /* 0x000fe20000010076 */
[C---:B------:R-:W-:Y:S01]  /*3210*/  FADD.FTZ R125, -R164.reuse, R4 ;  /* 0x00000004a47d7221 */ /* 0x040fe20000010100 */
[C---:B------:R-:W-:Y:S01]  /*3220*/  FADD.FTZ R165, -R164.reuse, R6 ;  /* 0x00000006a4a57221 */ /* 0x040fe20000010100 */
[C---:B------:R-:W-:Y:S01]  /*3230*/  FADD.FTZ R135, -R164.reuse, R135 ;  /* 0x00000087a4877221 */ /* 0x040fe20000010100 */
[----:B------:R-:W-:Y:S01]  /*3240*/  F2FP.F16.F32.PACK_AB R120, R15, R120 ;  /* 0x000000780f78723e */ /* 0x000fe200000000ff */
[----:B------:R-:W-:Y:S01]  /*3250*/  FADD.FTZ R151, -R164, R151 ;  /* 0x00000097a4977221 */ /* 0x000fe20000010100 */
[----:B------:R-:W-:Y:S01]  /*3260*/  F2FP.F16.F32.PACK_AB R121, R14, R121 ;  /* 0x000000790e79723e */ /* 0x000fe200000000ff */
[----:B------:R-:W-:Y:S01]  /*3270*/  FADD.FTZ R154, -R164, R154 ;  /* 0x0000009aa49a7221 */ /* 0x000fe20000010100 */
[----:B------:R-:W-:Y:S01]  /*3280*/  FMUL.FTZ R6, R130, R13 ;  /* 0x0000000d82067220 */ /* 0x000fe20000410000 */
[----:B------:R-:W-:Y:S01]  /*3290*/  FADD.FTZ R5, -R164, R5 ;  /* 0x00000005a4057221 */ /* 0x000fe20000010100 */
[C---:B0-----:R-:W-:Y:S01]  /*32a0*/  IMAD.WIDE.U32 R14, R2.reuse, 0x10, R126 ;  /* 0x00000010020e7825 */ /* 0x041fe200078e007e */
[----:B------:R-:W-:-:S03]  /*32b0*/  IADD3 R2, R2, 0x20, RZ ;  /* 0x0000002002027810 */ /* 0x000fc60007ffe0ff */
[----:B------:R-:W-:Y:S01]  /*32c0*/  FMUL.FTZ R10, R130, R10 ;  /* 0x0000000a820a7220 */ /* 0x000fe20000410000 */
[----:B------:R-:W-:Y:S01]  /*32d0*/  FFMA.FTZ R133, R48, R133, R96 ;  /* 0x0000008530857223 */ /* 0x000fe20000010060 */
[C---:B------:R-:W-:Y:S01]  /*32e0*/  FMUL.FTZ R125, R130.reuse, R125 ;  /* 0x0000007d827d7220 */ /* 0x040fe20000410000 */
[----:B------:R0:W-:Y:S01]  /*32f0*/  STG.E.128 desc[UR4][R14.64], R120 ;  /* 0x000000780e007986 */ /* 0x0001e2000c101d04 */
[C---:B------:R-:W-:Y:S01]  /*3300*/  FMUL.FTZ R4, R130.reuse, R7 ;  /* 0x0000000782047220 */ /* 0x040fe20000410000 */
[----:B------:R-:W-:Y:S01]  /*3310*/  FMUL.FTZ R128, R130, R145 ;  /* 0x0000009182807220 */ /* 0x000fe20000410000 */
[----:B------:R-:W-:Y:S01]  /*3320*/  FADD.FTZ R9, -R164, R9 ;  /* 0x00000009a4097221 */ /* 0x000fe20000010100 */
[C---:B------:R-:W-:Y:S01]  /*3330*/  FMUL.FTZ R135, R130.reuse, R135 ;  /* 0x0000008782877220 */ /* 0x040fe20000410000 */
[C---:B------:R-:W-:Y:S01]  /*3340*/  FMUL.FTZ R151, R130.reuse, R151 ;  /* 0x0000009782977220 */ /* 0x040fe20000410000 */
[C---:B------:R-:W-:Y:S01]  /*3350*/  FMUL.FTZ R154, R130.reuse, R154 ;  /* 0x0000009a829a7220 */ /* 0x040fe20000410000 */
[----:B------:R-:W-:Y:S01]  /*3360*/  FFMA.FTZ R4, R63, R4, R111 ;  /* 0x000000043f047223 */ /* 0x000fe2000001006f */
[----:B------:R-:W-:Y:S01]  /*3370*/  FMUL.FTZ R9, R130, R9 ;  /* 0x0000000982097220 */ /* 0x000fe20000410000 */
[----:B------:R-:W-:Y:S01]  /*3380*/  FFMA.FTZ R135, R50, R135, R98 ;  /* 0x0000008732877223 */ /* 0x000fe20000010062 */
[C---:B------:R-:W-:Y:S01]  /*3390*/  FADD.FTZ R131, -R164.reuse, R131 ;  /* 0x00000083a4837221 */ /* 0x040fe20000010100 */
[----:B------:R-:W-:Y:S01]  /*33a0*/  FADD.FTZ R11, -R164, R11 ;  /* 0x0000000ba40b7221 */ /* 0x000fe20000010100 */
[----:B------:R-:W-:Y:S01]  /*33b0*/  FFMA.FTZ R7, R58, R9, R106 ;  /* 0x000000093a077223 */ /* 0x000fe2000001006a */
[----:B------:R-:W-:Y:S01]  /*33c0*/  FADD.FTZ R132, -R164, R132 ;  /* 0x00000084a4847221 */ /* 0x000fe20000010100 */
[----:B------:R-:W-:Y:S01]  /*33d0*/  FMUL.FTZ R131, R130, R131 ;  /* 0x0000008382837220 */ /* 0x000fe20000410000 */
[C---:B------:R-:W-:Y:S01]  /*33e0*/  FADD.FTZ R141, -R164.reuse, R141 ;  /* 0x0000008da48d7221 */ /* 0x040fe20000010100 */
[C---:B------:R-:W-:Y:S01]  /*33f0*/  FADD.FTZ R140, -R164.reuse, R140 ;  /* 0x0000008ca48c7221 */ /* 0x040fe20000010100 */
[C---:B------:R-:W-:Y:S01]  /*3400*/  FADD.FTZ R143, -R164.reuse, R143 ;  /* 0x0000008fa48f7221 */ /* 0x040fe20000010100 */
[C---:B0-----:R-:W-:Y:S01]  /*3410*/  FADD.FTZ R123, -R164.reuse, R136 ;  /* 0x00000088a47b7221 */ /* 0x041fe20000010100 */
[----:B------:R-:W-:Y:S01]  /*3420*/  FADD.FTZ R121, -R164, R134 ;  /* 0x00000086a4797221 */ /* 0x000fe20000010100 */
[C---:B------:R-:W-:Y:S01]  /*3430*/  FMUL.FTZ R120, R130.reuse, R139 ;  /* 0x0000008b82787220 */ /* 0x040fe20000410000 */
[C---:B------:R-:W-:Y:S01]  /*3440*/  FMUL.FTZ R139, R130.reuse, R144 ;  /* 0x00000090828b7220 */ /* 0x040fe20000410000 */
[C---:B------:R-:W-:Y:S01]  /*3450*/  FMUL.FTZ R14, R130.reuse, R123 ;  /* 0x0000007b820e7220 */ /* 0x040fe20000410000 */
[C---:B------:R-:W-:Y:S01]  /*3460*/  FMUL.FTZ R8, R130.reuse, R121 ;  /* 0x0000007982087220 */ /* 0x040fe20000410000 */
[----:B------:R-:W-:Y:S01]  /*3470*/  FMUL.FTZ R121, R130, R142 ;  /* 0x0000008e82797220 */ /* 0x000fe20000410000 */
[----:B------:R-:W-:-:S04]  /*3480*/  IMAD.WIDE.U32 R144, R2, 0x10, R126 ;  /* 0x0000001002907825 */ /* 0x000fc800078e007e */
[----:B------:R-:W-:Y:S01]  /*3490*/  FFMA.FTZ R14, R49, R14, R97 ;  /* 0x0000000e310e7223 */ /* 0x000fe20000010061 */
[----:B------:R-:W-:Y:S01]  /*34a0*/  FADD.FTZ R15, -R164, R0 ;  /* 0x00000000a40f7221 */ /* 0x000fe20000010100 */
[----:B------:R-:W-:Y:S01]  /*34b0*/  FFMA.FTZ R2, R59, R6, R107 ;  /* 0x000000063b027223 */ /* 0x000fe2000001006b */
[----:B------:R-:W-:Y:S01]  /*34c0*/  FMUL.FTZ R0, R130, R5 ;  /* 0x0000000582007220 */ /* 0x000fe20000410000 */
[----:B------:R-:W-:Y:S01]  /*34d0*/  FFMA.FTZ R6, R57, R10, R105 ;  /* 0x0000000a39067223 */ /* 0x000fe20000010069 */
[----:B------:R-:W-:Y:S01]  /*34e0*/  FFMA.FTZ R5, R62, R125, R110 ;  /* 0x0000007d3e057223 */ /* 0x000fe2000001006e */
[----:B------:R-:W-:Y:S01]  /*34f0*/  F2FP.F16.F32.PACK_AB R134, R14, R133 ;  /* 0x000000850e86723e */ /* 0x000fe200000000ff */
[----:B------:R-:W-:Y:S01]  /*3500*/  FFMA.FTZ R10, R40, R121, R88 ;  /* 0x00000079280a7223 */ /* 0x000fe20000010058 */
[----:B------:R-:W-:Y:S01]  /*3510*/  FFMA.FTZ R120, R51, R120, R99 ;  /* 0x0000007833787223 */ /* 0x000fe20000010063 */
[----:B------:R-:W-:Y:S01]  /*3520*/  FFMA.FTZ R14, R32, R151, R80 ;  /* 0x00000097200e7223 */ /* 0x000fe20000010050 */
[----:B------:R-:W-:Y:S01]  /*3530*/  FFMA.FTZ R121, R33, R154, R81 ;  /* 0x0000009a21797223 */ /* 0x000fe20000010051 */
[----:B------:R-:W-:Y:S01]  /*3540*/  FMUL.FTZ R15, R130, R15 ;  /* 0x0000000f820f7220 */ /* 0x000fe20000410000 */
[----:B------:R-:W-:Y:S01]  /*3550*/  F2FP.F16.F32.PACK_AB R5, R4, R5 ;  /* 0x000000050405723e */ /* 0x000fe200000000ff */
[----:B------:R-:W-:Y:S01]  /*3560*/  FFMA.FTZ R9, R61, R0, R109 ;  /* 0x000000003d097223 */ /* 0x000fe2000001006d */
[----:B------:R-:W-:Y:S01]  /*3570*/  F2FP.F16.F32.PACK_AB R135, R120, R135 ;  /* 0x000000877887723e */ /* 0x000fe200000000ff */
[----:B------:R-:W-:Y:S01]  /*3580*/  FFMA.FTZ R4, R60, R15, R108 ;  /* 0x0000000f3c047223 */ /* 0x000fe2000001006c */
[----:B------:R-:W-:Y:S01]  /*3590*/  F2FP.F16.F32.PACK_AB R14, R121, R14 ;  /* 0x0000000e790e723e */ /* 0x000fe200000000ff */
        /* <DEDUP_REMOVED lines=17> */
[----:B------:R-:W-:Y:S01]  /*36b0*/  F2FP.F16.F32.PACK_AB R4, R9, R4 ;  /* 0x000000040904723e */ /* 0x000fe200000000ff */
        /* <DEDUP_REMOVED lines=52> */
[----:B------:R-:W-:Y:S01]  /*3a00*/  IMAD.WIDE.U32 R160, R138, 0x10, R126 ;  /* 0x000000108aa07825 */ /* 0x000fe200078e007e */
[----:B------:R-:W-:-:S02]  /*3a10*/  F2FP.F16.F32.PACK_AB R6, R6, R165 ;  /* 0x000000a50606723e */ /* 0x000fc400000000ff */
[----:B------:R-:W-:Y:S01]  /*3a20*/  F2FP.F16.F32.PACK_AB R132, R132, R11 ;  /* 0x0000000b8484723e */ /* 0x000fe200000000ff */
[--C-:B------:R-:W-:Y:S01]  /*3a30*/  IMAD.WIDE.U32 R146, R147, 0x10, R126.reuse ;  /* 0x0000001093927825 */ /* 0x100fe200078e007e */
[----:B------:R-:W-:Y:S01]  /*3a40*/  F2FP.F16.F32.PACK_AB R11, R148, R139 ;  /* 0x0000008b940b723e */ /* 0x000fe200000000ff */
[----:B------:R2:W-:Y:S01]  /*3a50*/  STG.E.128 desc[UR4][R144.64], R4 ;  /* 0x0000000490007986 */ /* 0x0005e2000c101d04 */
[----:B------:R-:W-:Y:S01]  /*3a60*/  F2FP.F16.F32.PACK_AB R9, R124, R9 ;  /* 0x000000097c09723e */ /* 0x000fe200000000ff */
[----:B------:R-:W-:Y:S01]  /*3a70*/  IMAD.WIDE.U32 R126, R156, 0x10, R126 ;  /* 0x000000109c7e7825 */ /* 0x000fe200078e007e */
[----:B------:R-:W-:Y:S01]  /*3a80*/  F2FP.F16.F32.PACK_AB R8, R15, R8 ;  /* 0x000000080f08723e */ /* 0x000fe200000000ff */
[----:B------:R2:W-:Y:S01]  /*3a90*/  STG.E.128 desc[UR4][R158.64], R132 ;  /* 0x000000849e007986 */ /* 0x0005e2000c101d04 */
[----:B------:R-:W-:Y:S02]  /*3aa0*/  F2FP.F16.F32.PACK_AB R15, R140, R153 ;  /* 0x000000998c0f723e */ /* 0x000fe400000000ff */
[----:B------:R-:W-:Y:S01]  /*3ab0*/  F2FP.F16.F32.PACK_AB R13, R152, R13 ;  /* 0x0000000d980d723e */ /* 0x000fe200000000ff */
[----:B------:R2:W-:Y:S01]  /*3ac0*/  STG.E.128 desc[UR4][R160.64], R8 ;  /* 0x00000008a0007986 */ /* 0x0005e2000c101d04 */
[----:B------:R-:W-:-:S02]  /*3ad0*/  F2FP.F16.F32.PACK_AB R12, R123, R12 ;  /* 0x0000000c7b0c723e */ /* 0x000fc400000000ff */
[----:B------:R-:W-:Y:S02]  /*3ae0*/  F2FP.F16.F32.PACK_AB R131, R0, R131 ;  /* 0x000000830083723e */ /* 0x000fe400000000ff */
[----:B------:R-:W-:Y:S01]  /*3af0*/  F2FP.F16.F32.PACK_AB R130, R130, R143 ;  /* 0x0000008f8282723e */ /* 0x000fe200000000ff */
[----:B------:R2:W-:Y:S01]  /*3b00*/  STG.E.128 desc[UR4][R146.64], R12 ;  /* 0x0000000c92007986 */ /* 0x0005e2000c101d04 */
[----:B------:R-:W-:Y:S02]  /*3b10*/  F2FP.F16.F32.PACK_AB R129, R142, R129 ;  /* 0x000000818e81723e */ /* 0x000fe400000000ff */
[----:B------:R-:W-:Y:S02]  /*3b20*/  F2FP.F16.F32.PACK_AB R128, R125, R128 ;  /* 0x000000807d80723e */ /* 0x000fe400000000ff */
[----:B0-----:R-:W-:-:S03]  /*3b30*/  LEA R3, R120, R3, 0x2 ;  /* 0x0000000378037211 */ /* 0x001fc600078e10ff */
[----:B------:R2:W-:Y:S01]  /*3b40*/  STG.E.128 desc[UR4][R126.64], R128 ;  /* 0x000000807e007986 */ /* 0x0005e2000c101d04 */
[----:B------:R-:W-:-:S13]  /*3b50*/  ISETP.GE.AND P2, PT, R3, R121, PT ;  /* 0x000000790300720c */ /* 0x000fda0003f46270 */
[----:B------:R-:W-:Y:S05]  /*3b60*/  @!P2 BRA `(.L_x_22555) ;  /* 0xffffffc80060a947 */ /* 0x000fea000383ffff */
[----:B------:R-:W-:Y:S05]  /*3b70*/  EXIT ;  /* 0x000000000000794d */ /* 0x000fea0003800000 */
.L_x_22554:
        /* <DEDUP_REMOVED lines=8> */
.L_x_22557:
[----:B------:R-:W-:Y:S05]  /*3c00*/  BSYNC B0 ;  /* 0x0000000000007941 */ /* 0x000fea0003800000 */
.L_x_22556:
[----:B------:R-:W-:Y:S01]  /*3c10*/  HFMA2.MMA R164, -RZ, RZ, 0, 1.1920928955078125e-07 ;  /* 0x00000002ffa47435 */ /* 0x000fe200000001ff */
[----:B------:R-:W-:Y:S01]  /*3c20*/  FADD.FTZ R165, R122, R120 ;  /* 0x000000787aa57221 */ /* 0x000fe20000010000 */
[----:B------:R-:W-:Y:S02]  /*3c30*/  MOV R130, 0x1f ;  /* 0x0000001f00827802 */ /* 0x000fe40000000f00 */
[----:B------:R-:W-:-:S07]  /*3c40*/  MOV R123, 0xffffffff ;  /* 0xffffffff007b7802 */ /* 0x000fce0000000f00 */
[----:B------:R-:W-:Y:S05]  /*3c50*/  WARPSYNC.COLLECTIVE R123, `(.L_x_22558) ;  /* 0x000000007b087348 */ /* 0x000fea0003c00000 */
[----:B------:R0:W1:Y:S02]  /*3c60*/  SHFL.BFLY P3, R120, R165, R164, R130 ;  /* 0x0c0000a4a5787389 */ /* 0x0000640000060082 */
[----:B01----:R-:W-:Y:S01]  /*3c70*/  ENDCOLLECTIVE ;  /* 0x000000000000791b */ /* 0x003fe20003800000 */
.L_x_22558:
[----:B------:R-:W-:Y:S01]  /*3c80*/  HFMA2.MMA R164, -RZ, RZ, 0, 2.384185791015625e-07 ;  /* 0x00000004ffa47435 */ /* 0x000fe200000001ff */
[----:B------:R-:W-:-:S10]  /*3c90*/  FADD.FTZ R165, R165, R120 ;  /* 0x00000078a5a57221 */ /* 0x000fd40000010000 */
[----:B------:R-:W-:Y:S05]  /*3ca0*/  WARPSYNC.COLLECTIVE R123, `(.L_x_22559) ;  /* 0x000000007b087348 */ /* 0x000fea0003c00000 */
[----:B------:R0:W1:Y:S02]  /*3cb0*/  SHFL.BFLY P3, R120, R165, R164, R130 ;  /* 0x0c0000a4a5787389 */ /* 0x0000640000060082 */
[----:B01----:R-:W-:Y:S01]  /*3cc0*/  ENDCOLLECTIVE ;  /* 0x000000000000791b */ /* 0x003fe20003800000 */
.L_x_22559:
[----:B------:R-:W-:Y:S01]  /*3cd0*/  HFMA2.MMA R164, -RZ, RZ, 0, 4.76837158203125e-07 ;  /* 0x00000008ffa47435 */ /* 0x000fe200000001ff */
[----:B------:R-:W-:-:S05]  /*3ce0*/  FADD.FTZ R121, R165, R120 ;  /* 0x00000078a5797221 */ /* 0x000fca0000010000 */
[----:B------:R-:W-:-:S07]  /*3cf0*/  MOV R165, R121 ;  /* 0x0000007900a57202 */ /* 0x000fce0000000f00 */
[----:B------:R-:W-:Y:S05]  /*3d00*/  WARPSYNC.COLLECTIVE R123, `(.L_x_22560) ;  /* 0x000000007b087348 */ /* 0x000fea0003c00000 */
[----:B------:R0:W1:Y:S02]  /*3d10*/  SHFL.BFLY P3, R120, R165, R164, R130 ;  /* 0x0c0000a4a5787389 */ /* 0x0000640000060082 */
[----:B01----:R-:W-:Y:S01]  /*3d20*/  ENDCOLLECTIVE ;  /* 0x000000000000791b */ /* 0x003fe20003800000 */
.L_x_22560:
[----:B------:R-:W-:Y:S01]  /*3d30*/  HFMA2.MMA R164, -RZ, RZ, 0, 9.5367431640625e-07 ;  /* 0x00000010ffa47435 */ /* 0x000fe200000001ff */
[----:B------:R-:W-:-:S05]  /*3d40*/  FADD.FTZ R121, R121, R120 ;  /* 0x0000007879797221 */ /* 0x000fca0000010000 */
[----:B------:R-:W-:-:S07]  /*3d50*/  MOV R165, R121 ;  /* 0x0000007900a57202 */ /* 0x000fce0000000f00 */
[----:B------:R-:W-:Y:S05]  /*3d60*/  WARPSYNC.COLLECTIVE R123, `(.L_x_22561) ;  /* 0x000000007b087348 */ /* 0x000fea0003c00000 */
[----:B------:R0:W1:Y:S02]  /*3d70*/  SHFL.BFLY P3, R120, R165, R164, R130 ;  /* 0x0c0000a4a5787389 */ /* 0x0000640000060082 */
[----:B01----:R-:W-:Y:S01]  /*3d80*/  ENDCOLLECTIVE ;  /* 0x000000000000791b */ /* 0x003fe20003800000 */
.L_x_22561:
        /* <DEDUP_REMOVED lines=104> */
.L_x_22562:
[----:B------:R-:W-:Y:S01]  /*4410*/  HFMA2.MMA R164, -RZ, RZ, 0, 1.1920928955078125e-07 ;  /* 0x00000002ffa47435 */ /* 0x000fe200000001ff */
[----:B------:R-:W-:-:S10]  /*4420*/  FADD.FTZ R165, R165, R120 ;  /* 0x00000078a5a57221 */ /* 0x000fd40000010000 */
[----:B------:R-:W-:Y:S05]  /*4430*/  WARPSYNC.COLLECTIVE R123, `(.L_x_22563) ;  /* 0x000000007b087348 */ /* 0x000fea0003c00000 */
[----:B------:R0:W1:Y:S02]  /*4440*/  SHFL.BFLY P3, R120, R165, R164, R130 ;  /* 0x0c0000a4a5787389 */ /* 0x0000640000060082 */
[----:B01----:R-:W-:Y:S01]  /*4450*/  ENDCOLLECTIVE ;  /* 0x000000000000791b */ /* 0x003fe20003800000 */
.L_x_22563:
[----:B------:R-:W-:Y:S01]  /*4460*/  MOV R164, 0x4 ;  /* 0x0000000400a47802 */ /* 0x000fe20000000f00 */
[----:B------:R-:W-:-:S07]  /*4470*/  FADD.FTZ R165, R165, R120 ;  /* 0x00000078a5a57221 */ /* 0x000fce0000010000 */
[----:B------:R-:W-:Y:S05]  /*4480*/  WARPSYNC.COLLECTIVE R123, `(.L_x_22564) ;  /* 0x000000007b087348 */ /* 0x000fea0003c00000 */
[----:B------:R0:W1:Y:S02]  /*4490*/  SHFL.BFLY P3, R120, R165, R164, R130 ;  /* 0x0c0000a4a5787389 */ /* 0x0000640000060082 */
[----:B01----:R-:W-:Y:S01]  /*44a0*/  ENDCOLLECTIVE ;  /* 0x000000000000791b */ /* 0x003fe20003800000 */
.L_x_22564:
[----:B------:R-:W-:Y:S01]  /*44b0*/  HFMA2.MMA R164, -RZ, RZ, 0, 4.76837158203125e-07 ;  /* 0x00000008ffa47435 */ /* 0x000fe200000001ff */
[----:B------:R-:W-:-:S10]  /*44c0*/  FADD.FTZ R165, R165, R120 ;  /* 0x00000078a5a57221 */ /* 0x000fd40000010000 */
[----:B------:R-:W-:Y:S05]  /*44d0*/  WARPSYNC.COLLECTIVE R123, `(.L_x_22565) ;  /* 0x000000007b087348 */ /* 0x000fea0003c00000 */
[----:B------:R0:W1:Y:S02]  /*44e0*/  SHFL.BFLY P3, R120, R165, R164, R130 ;  /* 0x0c0000a4a5787389 */ /* 0x0000640000060082 */
[----:B01----:R-:W-:Y:S01]  /*44f0*/  ENDCOLLECTIVE ;  /* 0x000000000000791b */ /* 0x003fe20003800000 */
.L_x_22565:
[----:B------:R-:W-:Y:S01]  /*4500*/  MOV R164, 0x10 ;  /* 0x0000001000a47802 */ /* 0x000fe20000000f00 */
[----:B------:R-:W-:-:S07]  /*4510*/  FADD.FTZ R165, R165, R120 ;  /* 0x00000078a5a57221 */ /* 0x000fce0000010000 */
[----:B------:R-:W-:Y:S05]  /*4520*/  WARPSYNC.COLLECTIVE R123, `(.L_x_22566) ;  /* 0x000000007b087348 */ /* 0x000fea0003c00000 */
[----:B------:R0:W1:Y:S02]  /*4530*/  SHFL.BFLY P3, R120, R165, R164, R130 ;  /* 0x0c0000a4a5787389 */ /* 0x0000640000060082 */
[----:B01----:R-:W-:Y:S01]  /*4540*/  ENDCOLLECTIVE ;  /* 0x000000000000791b */ /* 0x003fe20003800000 */
.L_x_22566:
[----:B------:R-:W-:Y:S05]  /*4550*/  BRA `(.L_x_22567) ;  /* 0xffffffe800687947 */ /* 0x000fea000383ffff */
.L_x_22568:
        /* <DEDUP_REMOVED lines=10> */
.L_x_44416:


//--------------------- .text._ZN10layer_norm13ln_fwd_kernelINS_13Kernel_traitsIf6__halfS2_S2_fjLj1536ELj1ELj4ELj1ELj16ENS_18Kernel_traits_baseILj1536EfS2_S2_S2_fjLj128EEEEELb0ELb0ELb1ELb0EEEvNS_9FwdParamsE --------------------------
	.section	.text._ZN10layer_norm13ln_fwd_kernelINS_13Kernel_traitsIf6__halfS2_S2_fjLj1536ELj1ELj4ELj1ELj16ENS_18Kernel_traits_baseILj1536EfS2_S2_S2_fjLj128EEEEELb0ELb0ELb1ELb0EEEvNS_9FwdParamsE,"ax",@progbits
	.align	128
        .global         _ZN10layer_norm13ln_fwd_kernelINS_13Kernel_traitsIf6__halfS2_S2_fjLj1536ELj1ELj4ELj1ELj16ENS_18Kernel_traits_baseILj1536EfS2_S2_S2_fjLj128EEEEELb0ELb0ELb1ELb0EEEvNS_9FwdParamsE
        .type           _ZN10layer_norm13ln_fwd_kernelINS_13Kernel_traitsIf6__halfS2_S2_fjLj1536ELj1ELj4ELj1ELj16ENS_18Kernel_traits_baseILj1536EfS2_S2_S2_fjLj128EEEEELb0ELb0ELb1ELb0EEEvNS_9FwdParamsE,@function
        .size           _ZN10layer_norm13ln_fwd_kernelINS_13Kernel_traitsIf6__halfS2_S2_fjLj1536ELj1ELj4ELj1ELj16ENS_18Kernel_traits_baseILj1536EfS2_S2_S2_fjLj128EEEEELb0ELb0ELb1ELb0EEEvNS_9FwdParamsE,(.L_x_44417 - _ZN10layer_norm13ln_fwd_kernelINS_13Kernel_traitsIf6__halfS2_S2_fjLj1536ELj1ELj4ELj1ELj16ENS_18Kernel_traits_baseILj1536EfS2_S2_S2_fjLj128EEEEELb0ELb0ELb1ELb0EEEvNS_9FwdParamsE)
        .other          _ZN10layer_norm13ln_fwd_kernelINS_13Kernel_traitsIf6__halfS2_S2_fjLj1536ELj1ELj4ELj1ELj16ENS_18Kernel_traits_baseILj1536EfS2_S2_S2_fjLj128EEEEELb0ELb0ELb1ELb0EEEvNS_9FwdParamsE,@"STO_CUDA_ENTRY STV_DEFAULT"
_ZN10layer_norm13ln_fwd_kernelINS_13Kernel_traitsIf6__halfS2_S2_fjLj1536ELj1ELj4ELj1ELj16ENS_18Kernel_traits_baseILj1536EfS2_S2_S2_fjLj128EEEEELb0ELb0ELb1ELb0EEEvNS_9FwdParamsE:
.text._ZN10layer_norm13ln_fwd_kernelINS_13Kernel_traitsIf6__halfS2_S2_fjLj1536ELj1ELj4ELj1ELj16ENS_18Kernel_traits_baseILj1536EfS2_S2_S2_fjLj128EEEEELb0ELb0ELb1ELb0EEEvNS_9FwdParamsE:
        /* <DEDUP_REMOVED lines=38> */
.L_x_22570:
[----:B------:R-:W-:Y:S05]  /*0260*/  BSYNC B0 ;  /* 0x0000000000007941 */ /* 0x000fea0003800000 */
.L_x_22569:
        /* <DEDUP_REMOVED lines=18> */
.L_x_22572:
[----:B------:R-:W-:Y:S05]  /*0390*/  BSYNC B0 ;  /* 0x0000000000007941 */ /* 0x000fea0003800000 */
.L_x_22571:
        /* <DEDUP_REMOVED lines=18> */
.L_x_22574:
[----:B------:R-:W-:Y:S05]  /*04c0*/  BSYNC B0 ;  /* 0x0000000000007941 */ /* 0x000fea0003800000 */
.L_x_22573:
        /* <DEDUP_REMOVED lines=18> */
.L_x_22576:
[----:B------:R-:W-:Y:S05]  /*05f0*/  BSYNC B0 ;  /* 0x0000000000007941 */ /* 0x000fea0003800000 */
.L_x_22575:
        /* <DEDUP_REMOVED lines=18> */
.L_x_22578:
[----:B------:R-:W-:Y:S05]  /*0720*/  BSYNC B0 ;  /* 0x0000000000007941 */ /* 0x000fea0003800000 */
.L_x_22577:
        /* <DEDUP_REMOVED lines=21> */
.L_x_22580:
[----:B------:R-:W-:Y:S05]  /*0880*/  BSYNC B0 ;  /* 0x0000000000007941 */ /* 0x000fea0003800000 */
.L_x_22579:
        /* <DEDUP_REMOVED lines=8> */
.L_x_22750:
        /* <DEDUP_REMOVED lines=35> */
[----:B-----5:R-:W-:Y:S01]  /*0b40*/  HADD2.F32 R145, -RZ, R4.H0_H0 ;  /* 0x20000004ff917230 */ /* 0x020fe20000004100 */
[----:B------:R-:W-:Y:S06]  /*0b50*/  BRA `(.L_x_22585) ;  /* 0x0000000000107947 */ /* 0x000fec0003800000 */
.L_x_22584:
[----:B-----5:R-:W-:Y:S02]  /*0b60*/  HADD2.F32 R145, -RZ, R128.H0_H0 ;  /* 0x20000080ff917230 */ /* 0x020fe40000004100 */
[----:B------:R-:W-:-:S03]  /*0b70*/  @P1 HADD2.F32 R104, -RZ, R4.H0_H0 ;  /* 0x20000004ff681230 */ /* 0x000fc60000004100 */
[----:B------:R-:W-:-:S04]  /*0b80*/  FMUL.FTZ R145, R145, UR8 ;  /* 0x0000000891917c20 */ /* 0x000fc80008410000 */
[----:B------:R-:W-:-:S07]  /*0b90*/  @P1 FADD.FTZ R145, R104, R145 ;  /* 0x0000009168911221 */ /* 0x000fce0000010000 */
.L_x_22585:
[----:B------:R-:W-:Y:S05]  /*0ba0*/  BSYNC B1 ;  /* 0x0000000000017941 */ /* 0x000fea0003800000 */
.L_x_22583:
[----:B------:R-:W-:Y:S04]  /*0bb0*/  BSSY B1, `(.L_x_22586) ;  /* 0x000000a000017945 */ /* 0x000fe80003800000 */
[----:B------:R-:W-:Y:S05]  /*0bc0*/  @P2 BRA `(.L_x_22587) ;  /* 0x0000000000102947 */ /* 0x000fea0003800000 */
[----:B------:R-:W-:Y:S01]  /*0bd0*/  HFMA2.MMA R146, -RZ, RZ, 0, 0 ;  /* 0x00000000ff927435 */ /* 0x000fe200000001ff */
[----:B------:R-:W-:Y:S10]  /*0be0*/  @!P1 BRA `(.L_x_22588) ;  /* 0x0000000000189947 */ /* 0x000ff40003800000 */
[----:B-----5:R-:W-:Y:S01]  /*0bf0*/  HADD2.F32 R146, -RZ, R4.H1_H1 ;  /* 0x30000004ff927230 */ /* 0x020fe20000004100 */
[----:B------:R-:W-:Y:S06]  /*0c00*/  BRA `(.L_x_22588) ;  /* 0x0000000000107947 */ /* 0x000fec0003800000 */
.L_x_22587:
[----:B-----5:R-:W-:Y:S02]  /*0c10*/  HADD2.F32 R146, -RZ, R128.H1_H1 ;  /* 0x30000080ff927230 */ /* 0x020fe40000004100 */
[----:B------:R-:W-:-:S03]  /*0c20*/  @P1 HADD2.F32 R105, -RZ, R4.H1_H1 ;  /* 0x30000004ff691230 */ /* 0x000fc60000004100 */
[----:B------:R-:W-:-:S04]  /*0c30*/  FMUL.FTZ R146, R146, UR8 ;  /* 0x0000000892927c20 */ /* 0x000fc80008410000 */
[----:B------:R-:W-:-:S07]  /*0c40*/  @P1 FADD.FTZ R146, R105, R146 ;  /* 0x0000009269921221 */ /* 0x000fce0000010000 */
.L_x_22588:
[----:B------:R-:W-:Y:S05]  /*0c50*/  BSYNC B1 ;  /* 0x0000000000017941 */ /* 0x000fea0003800000 */
.L_x_22586:
[----:B------:R-:W-:Y:S04]  /*0c60*/  BSSY B1, `(.L_x_22589) ;  /* 0x000000a000017945 */ /* 0x000fe80003800000 */
[----:B------:R-:W-:Y:S05]  /*0c70*/  @P2 BRA `(.L_x_22590) ;  /* 0x0000000000102947 */ /* 0x000fea0003800000 */
[----:B------:R-:W-:Y:S01]  /*0c80*/  MOV R147, RZ ;  /* 0x000000ff00937202 */ /* 0x000fe20000000f00 */
[----:B------:R-:W-:Y:S06]  /*0c90*/  @!P1 BRA `(.L_x_22591) ;  /* 0x0000000000189947 */ /* 0x000fec0003800000 */
[----:B-----5:R-:W-:Y:S01]  /*0ca0*/  HADD2.F32 R147, -RZ, R5.H0_H0 ;  /* 0x20000005ff937230 */ /* 0x020fe20000004100 */
[----:B------:R-:W-:Y:S06]  /*0cb0*/  BRA `(.L_x_22591) ;  /* 0x0000000000107947 */ /* 0x000fec0003800000 */
.L_x_22590:
[----:B-----5:R-:W-:Y:S02]  /*0cc0*/  HADD2.F32 R147, -RZ, R129.H0_H0 ;  /* 0x20000081ff937230 */ /* 0x020fe40000004100 */
[----:B------:R-:W-:-:S03]  /*0cd0*/  @P1 HADD2.F32 R104, -RZ, R5.H0_H0 ;  /* 0x20000005ff681230 */ /* 0x000fc60000004100 */
[----:B------:R-:W-:-:S04]  /*0ce0*/  FMUL.FTZ R147, R147, UR8 ;  /* 0x0000000893937c20 */ /* 0x000fc80008410000 */
[----:B------:R-:W-:-:S07]  /*0cf0*/  @P1 FADD.FTZ R147, R104, R147 ;  /* 0x0000009368931221 */ /* 0x000fce0000010000 */
.L_x_22591:
[----:B------:R-:W-:Y:S05]  /*0d00*/  BSYNC B1 ;  /* 0x0000000000017941 */ /* 0x000fea0003800000 */
.L_x_22589:
[----:B------:R-:W-:Y:S04]  /*0d10*/  BSSY B1, `(.L_x_22592) ;  /* 0x000000a000017945 */ /* 0x000fe80003800000 */
[----:B------:R-:W-:Y:S05]  /*0d20*/  @P2 BRA `(.L_x_22593) ;  /* 0x0000000000102947 */ /* 0x000fea0003800000 */
[----:B------:R-:W-:Y:S01]  /*0d30*/  HFMA2.MMA R148, -RZ, RZ, 0, 0 ;  /* 0x00000000ff947435 */ /* 0x000fe200000001ff */
[----:B------:R-:W-:Y:S10]  /*0d40*/  @!P1 BRA `(.L_x_22594) ;  /* 0x0000000000189947 */ /* 0x000ff40003800000 */
[----:B-----5:R-:W-:Y:S01]  /*0d50*/  HADD2.F32 R148, -RZ, R5.H1_H1 ;  /* 0x30000005ff947230 */ /* 0x020fe20000004100 */
[----:B------:R-:W-:Y:S06]  /*0d60*/  BRA `(.L_x_22594) ;  /* 0x0000000000107947 */ /* 0x000fec0003800000 */
.L_x_22593:
[----:B-----5:R-:W-:Y:S02]  /*0d70*/  HADD2.F32 R148, -RZ, R129.H1_H1 ;  /* 0x30000081ff947230 */ /* 0x020fe40000004100 */
[----:B------:R-:W-:-:S03]  /*0d80*/  @P1 HADD2.F32 R105, -RZ, R5.H1_H1 ;  /* 0x30000005ff691230 */ /* 0x000fc60000004100 */
[----:B------:R-:W-:-:S04]  /*0d90*/  FMUL.FTZ R148, R148, UR8 ;  /* 0x0000000894947c20 */ /* 0x000fc80008410000 */
[----:B------:R-:W-:-:S07]  /*0da0*/  @P1 FADD.FTZ R148, R105, R148 ;  /* 0x0000009469941221 */ /* 0x000fce0000010000 */
.L_x_22594:
[----:B------:R-:W-:Y:S05]  /*0db0*/  BSYNC B1 ;  /* 0x0000000000017941 */ /* 0x000fea0003800000 */
.L_x_22592:
[----:B------:R-:W-:Y:S04]  /*0dc0*/  BSSY B1, `(.L_x_22595) ;  /* 0x000000a000017945 */ /* 0x000fe80003800000 */
[----:B------:R-:W-:Y:S05]  /*0dd0*/  @P2 BRA `(.L_x_22596) ;  /* 0x0000000000102947 */ /* 0x000fea0003800000 */
[----:B------:R-:W-:Y:S01]  /*0de0*/  MOV R149, RZ ;  /* 0x000000ff00957202 */ /* 0x000fe20000000f00 */
[----:B------:R-:W-:Y:S06]  /*0df0*/  @!P1 BRA `(.L_x_22597) ;  /* 0x0000000000189947 */ /* 0x000fec0003800000 */
[----:B-----5:R-:W-:Y:S01]  /*0e00*/  HADD2.F32 R149, -RZ, R6.H0_H0 ;  /* 0x20000006ff957230 */ /* 0x020fe20000004100 */
[----:B------:R-:W-:Y:S06]  /*0e10*/  BRA `(.L_x_22597) ;  /* 0x0000000000107947 */ /* 0x000fec0003800000 */
.L_x_22596:
[----:B-----5:R-:W-:Y:S02]  /*0e20*/  HADD2.F32 R149, -RZ, R130.H0_H0 ;  /* 0x20000082ff957230 */ /* 0x020fe40000004100 */
[----:B------:R-:W-:-:S03]  /*0e30*/  @P1 HADD2.F32 R104, -RZ, R6.H0_H0 ;  /* 0x20000006ff681230 */ /* 0x000fc60000004100 */
[----:B------:R-:W-:-:S04]  /*0e40*/  FMUL.FTZ R149, R149, UR8 ;  /* 0x0000000895957c20 */ /* 0x000fc80008410000 */
[----:B------:R-:W-:-:S07]  /*0e50*/  @P1 FADD.FTZ R149, R104, R149 ;  /* 0x0000009568951221 */ /* 0x000fce0000010000 */
.L_x_22597:
[----:B------:R-:W-:Y:S05]  /*0e60*/  BSYNC B1 ;  /* 0x0000000000017941 */ /* 0x000fea0003800000 */
.L_x_22595:
[----:B------:R-:W-:Y:S04]  /*0e70*/  BSSY B1, `(.L_x_22598) ;  /* 0x000000a000017945 */ /* 0x000fe80003800000 */
[----:B------:R-:W-:Y:S05]  /*0e80*/  @P2 BRA `(.L_x_22599) ;  /* 0x0000000000102947 */ /* 0x000fea0003800000 */
[----:B------:R-:W-:Y:S01]  /*0e90*/  HFMA2.MMA R150, -RZ, RZ, 0, 0 ;  /* 0x00000000ff967435 */ /* 0x000fe200000001ff */
[----:B------:R-:W-:Y:S10]  /*0ea0*/  @!P1 BRA `(.L_x_22600) ;  /* 0x0000000000189947 */ /* 0x000ff40003800000 */
[----:B-----5:R-:W-:Y:S01]  /*0eb0*/  HADD2.F32 R150, -RZ, R6.H1_H1 ;  /* 0x30000006ff967230 */ /* 0x020fe20000004100 */
[----:B------:R-:W-:Y:S06]  /*0ec0*/  BRA `(.L_x_22600) ;  /* 0x0000000000107947 */ /* 0x000fec0003800000 */
.L_x_22599:
[----:B-----5:R-:W-:Y:S02]  /*0ed0*/  HADD2.F32 R150, -RZ, R130.H1_H1 ;  /* 0x30000082ff967230 */ /* 0x020fe40000004100 */
[----:B------:R-:W-:-:S03]  /*0ee0*/  @P1 HADD2.F32 R105, -RZ, R6.H1_H1 ;  /* 0x30000006ff691230 */ /* 0x000fc60000004100 */
[----:B------:R-:W-:-:S04]  /*0ef0*/  FMUL.FTZ R150, R150, UR8 ;  /* 0x0000000896967c20 */ /* 0x000fc80008410000 */
[----:B------:R-:W-:-:S07]  /*0f00*/  @P1 FADD.FTZ R150, R105, R150 ;  /* 0x0000009669961221 */ /* 0x000fce0000010000 */
.L_x_22600:
[----:B------:R-:W-:Y:S05]  /*0f10*/  BSYNC B1 ;  /* 0x0000000000017941 */ /* 0x000fea0003800000 */
.L_x_22598:
[----:B------:R-:W-:Y:S04]  /*0f20*/  BSSY B1, `(.L_x_22601) ;  /* 0x000000a000017945 */ /* 0x000fe80003800000 */
[----:B------:R-:W-:Y:S05]  /*0f30*/  @P2 BRA `(.L_x_22602) ;  /* 0x0000000000102947 */ /* 0x000fea0003800000 */
[----:B------:R-:W-:Y:S01]  /*0f40*/  MOV R151, RZ ;  /* 0x000000ff00977202 */ /* 0x000fe20000000f00 */
[----:B------:R-:W-:Y:S06]  /*0f50*/  @!P1 BRA `(.L_x_22603) ;  /* 0x0000000000189947 */ /* 0x000fec0003800000 */
[----:B-----5:R-:W-:Y:S01]  /*0f60*/  HADD2.F32 R151, -RZ, R7.H0_H0 ;  /* 0x20000007ff977230 */ /* 0x020fe20000004100 */
[----:B------:R-:W-:Y:S06]  /*0f70*/  BRA `(.L_x_22603) ;  /* 0x0000000000107947 */ /* 0x000fec0003800000 */
.L_x_22602:
[----:B-----5:R-:W-:Y:S02]  /*0f80*/  HADD2.F32 R151, -RZ, R131.H0_H0 ;  /* 0x20000083ff977230 */ /* 0x020fe40000004100 */
[----:B------:R-:W-:-:S03]  /*0f90*/  @P1 HADD2.F32 R104, -RZ, R7.H0_H0 ;  /* 0x20000007ff681230 */ /* 0x000fc60000004100 */
[----:B------:R-:W-:-:S04]  /*0fa0*/  FMUL.FTZ R151, R151, UR8 ;  /* 0x0000000897977c20 */ /* 0x000fc80008410000 */
[----:B------:R-:W-:-:S07]  /*0fb0*/  @P1 FADD.FTZ R151, R104, R151 ;  /* 0x0000009768971221 */ /* 0x000fce0000010000 */
.L_x_22603:
[----:B------:R-:W-:Y:S05]  /*0fc0*/  BSYNC B1 ;  /* 0x0000000000017941 */ /* 0x000fea0003800000 */
.L_x_22601:
[----:B------:R-:W-:Y:S04]  /*0fd0*/  BSSY B1, `(.L_x_22604) ;  /* 0x000000a000017945 */ /* 0x000fe80003800000 */
[----:B------:R-:W-:Y:S05]  /*0fe0*/  @P2 BRA `(.L_x_22605) ;  /* 0x0000000000102947 */ /* 0x000fea0003800000 */
[----:B------:R-:W-:Y:S01]  /*0ff0*/  HFMA2.MMA R152, -RZ, RZ, 0, 0 ;  /* 0x00000000ff987435 */ /* 0x000fe200000001ff */
[----:B------:R-:W-:Y:S10]  /*1000*/  @!P1 BRA `(.L_x_22606) ;  /* 0x0000000000189947 */ /* 0x000ff40003800000 */
[----:B-----5:R-:W-:Y:S01]  /*1010*/  HADD2.F32 R152, -RZ, R7.H1_H1 ;  /* 0x30000007ff987230 */ /* 0x020fe20000004100 */
[----:B------:R-:W-:Y:S06]  /*1020*/  BRA `(.L_x_22606) ;  /* 0x0000000000107947 */ /* 0x000fec0003800000 */
.L_x_22605:
[----:B-----5:R-:W-:Y:S02]  /*1030*/  HADD2.F32 R152, -RZ, R131.H1_H1 ;  /* 0x30000083ff987230 */ /* 0x020fe40000004100 */
[----:B------:R-:W-:-:S03]  /*1040*/  @P1 HADD2.F32 R105, -RZ, R7.H1_H1 ;  /* 0x30000007ff691230 */ /* 0x000fc60000004100 */
[----:B------:R-:W-:-:S04]  /*1050*/  FMUL.FTZ R152, R152, UR8 ;  /* 0x0000000898987c20 */ /* 0x000fc80008410000 */
[----:B------:R-:W-:-:S07]  /*1060*/  @P1 FADD.FTZ R152, R105, R152 ;  /* 0x0000009869981221 */ /* 0x000fce0000010000 */
.L_x_22606:
[----:B------:R-:W-:Y:S05]  /*1070*/  BSYNC B1 ;  /* 0x0000000000017941 */ /* 0x000fea0003800000 */
.L_x_22604:
        /* <DEDUP_REMOVED lines=9> */
.L_x_22582:
[----:B------:R-:W-:Y:S05]  /*1110*/  BSYNC B0 ;  /* 0x0000000000007941 */ /* 0x000fea0003800000 */
.L_x_22581:
        /* <DEDUP_REMOVED lines=18> */
.L_x_22610:
[----:B-----5:R-:W-:Y:S02]  /*1240*/  HADD2.F32 R109, -RZ, R128.H0_H0 ;  /* 0x20000080ff6d7230 */ /* 0x020fe40000004100 */
[----:B------:R-:W-:-:S03]  /*1250*/  @P1 HADD2.F32 R104, -RZ, R4.H0_H0 ;  /* 0x20000004ff681230 */ /* 0x000fc60000004100 */
[----:B------:R-:W-:-:S04]  /*1260*/  FMUL.FTZ R109, R109, UR8 ;  /* 0x000000086d6d7c20 */ /* 0x000fc80008410000 */
[----:B------:R-:W-:-:S07]  /*1270*/  @P1 FADD.FTZ R109, R104, R109 ;  /* 0x0000006d686d1221 */ /* 0x000fce0000010000 */
.L_x_22611:
[----:B------:R-:W-:Y:S05]  /*1280*/  BSYNC B1 ;  /* 0x0000000000017941 */ /* 0x000fea0003800000 */
.L_x_22609:
[----:B------:R-:W-:Y:S04]  /*1290*/  BSSY B1, `(.L_x_22612) ;  /* 0x000000a000017945 */ /* 0x000fe80003800000 */
[----:B------:R-:W-:Y:S05]  /*12a0*/  @P2 BRA `(.L_x_22613) ;  /* 0x0000000000102947 */ /* 0x000fea0003800000 */
[----:B------:R-:W-:Y:S01]  /*12b0*/  HFMA2.MMA R110, -RZ, RZ, 0, 0 ;  /* 0x00000000ff6e7435 */ /* 0x000fe200000001ff */
[----:B------:R-:W-:Y:S10]  /*12c0*/  @!P1 BRA `(.L_x_22614) ;  /* 0x0000000000189947 */ /* 0x000ff40003800000 */
[----:B-----5:R-:W-:Y:S01]  /*12d0*/  HADD2.F32 R110, -RZ, R4.H1_H1 ;  /* 0x30000004ff6e7230 */ /* 0x020fe20000004100 */
[----:B------:R-:W-:Y:S06]  /*12e0*/  BRA `(.L_x_22614) ;  /* 0x0000000000107947 */ /* 0x000fec0003800000 */
.L_x_22613:
[----:B-----5:R-:W-:Y:S02]  /*12f0*/  HADD2.F32 R110, -RZ, R128.H1_H1 ;  /* 0x30000080ff6e7230 */ /* 0x020fe40000004100 */
[----:B------:R-:W-:-:S03]  /*1300*/  @P1 HADD2.F32 R105, -RZ, R4.H1_H1 ;  /* 0x30000004ff691230 */ /* 0x000fc60000004100 */
[----:B------:R-:W-:-:S04]  /*1310*/  FMUL.FTZ R110, R110, UR8 ;  /* 0x000000086e6e7c20 */ /* 0x000fc80008410000 */
[----:B------:R-:W-:-:S07]  /*1320*/  @P1 FADD.FTZ R110, R105, R110 ;  /* 0x0000006e696e1221 */ /* 0x000fce0000010000 */
.L_x_22614:
[----:B------:R-:W-:Y:S05]  /*1330*/  BSYNC B1 ;  /* 0x0000000000017941 */ /* 0x000fea0003800000 */
.L_x_22612:
[----:B------:R-:W-:Y:S04]  /*1340*/  BSSY B1, `(.L_x_22615) ;  /* 0x000000a000017945 */ /* 0x000fe80003800000 */
[----:B------:R-:W-:Y:S05]  /*1350*/  @P2 BRA `(.L_x_22616) ;  /* 0x0000000000102947 */ /* 0x000fea0003800000 */
[----:B------:R-:W-:Y:S01]  /*1360*/  MOV R111, RZ ;  /* 0x000000ff006f7202 */ /* 0x000fe20000000f00 */
[----:B------:R-:W-:Y:S06]  /*1370*/  @!P1 BRA `(.L_x_22617) ;  /* 0x0000000000189947 */ /* 0x000fec0003800000 */
[----:B-----5:R-:W-:Y:S01]  /*1380*/  HADD2.F32 R111, -RZ, R5.H0_H0 ;  /* 0x20000005ff6f7230 */ /* 0x020fe20000004100 */
[----:B------:R-:W-:Y:S06]  /*1390*/  BRA `(.L_x_22617) ;  /* 0x0000000000107947 */ /* 0x000fec0003800000 */
.L_x_22616:
[----:B-----5:R-:W-:Y:S02]  /*13a0*/  HADD2.F32 R111, -RZ, R129.H0_H0 ;  /* 0x20000081ff6f7230 */ /* 0x020fe40000004100 */
[----:B------:R-:W-:-:S03]  /*13b0*/  @P1 HADD2.F32 R104, -RZ, R5.H0_H0 ;  /* 0x20000005ff681230 */ /* 0x000fc60000004100 */
[----:B------:R-:W-:-:S04]  /*13c0*/  FMUL.FTZ R111, R111, UR8 ;  /* 0x000000086f6f7c20 */ /* 0x000fc80008410000 */
[----:B------:R-:W-:-:S07]  /*13d0*/  @P1 FADD.FTZ R111, R104, R111 ;  /* 0x0000006f686f1221 */ /* 0x000fce0000010000 */
.L_x_22617:
[----:B------:R-:W-:Y:S05]  /*13e0*/  BSYNC B1 ;  /* 0x0000000000017941 */ /* 0x000fea0003800000 */
.L_x_22615:
[----:B------:R-:W-:Y:S04]  /*13f0*/  BSSY B1, `(.L_x_22618) ;  /* 0x000000a000017945 */ /* 0x000fe80003800000 */
[----:B------:R-:W-:Y:S05]  /*1400*/  @P2 BRA `(.L_x_22619) ;  /* 0x0000000000102947 */ /* 0x000fea0003800000 */
[----:B------:R-:W-:Y:S01]  /*1410*/  HFMA2.MMA R112, -RZ, RZ, 0, 0 ;  /* 0x00000000ff707435 */ /* 0x000fe200000001ff */
[----:B------:R-:W-:Y:S10]  /*1420*/  @!P1 BRA `(.L_x_22620) ;  /* 0x0000000000189947 */ /* 0x000ff40003800000 */
[----:B-----5:R-:W-:Y:S01]  /*1430*/  HADD2.F32 R112, -RZ, R5.H1_H1 ;  /* 0x30000005ff707230 */ /* 0x020fe20000004100 */
[----:B------:R-:W-:Y:S06]  /*1440*/  BRA `(.L_x_22620) ;  /* 0x0000000000107947 */ /* 0x000fec0003800000 */
.L_x_22619:
[----:B-----5:R-:W-:Y:S02]  /*1450*/  HADD2.F32 R112, -RZ, R129.H1_H1 ;  /* 0x30000081ff707230 */ /* 0x020fe40000004100 */
[----:B------:R-:W-:-:S03]  /*1460*/  @P1 HADD2.F32 R105, -RZ, R5.H1_H1 ;  /* 0x30000005ff691230 */ /* 0x000fc60000004100 */
[----:B------:R-:W-:-:S04]  /*1470*/  FMUL.FTZ R112, R112, UR8 ;  /* 0x0000000870707c20 */ /* 0x000fc80008410000 */
[----:B------:R-:W-:-:S07]  /*1480*/  @P1 FADD.FTZ R112, R105, R112 ;  /* 0x0000007069701221 */ /* 0x000fce0000010000 */
.L_x_22620:
[----:B------:R-:W-:Y:S05]  /*1490*/  BSYNC B1 ;  /* 0x0000000000017941 */ /* 0x000fea0003800000 */
.L_x_22618:
[----:B------:R-:W-:Y:S04]  /*14a0*/  BSSY B1, `(.L_x_22621) ;  /* 0x000000a000017945 */ /* 0x000fe80003800000 */
[----:B------:R-:W-:Y:S05]  /*14b0*/  @P2 BRA `(.L_x_22622) ;  /* 0x0000000000102947 */ /* 0x000fea0003800000 */
[----:B------:R-:W-:Y:S01]  /*14c0*/  MOV R113, RZ ;  /* 0x000000ff00717202 */ /* 0x000fe20000000f00 */
[----:B------:R-:W-:Y:S06]  /*14d0*/  @!P1 BRA `(.L_x_22623) ;  /* 0x0000000000189947 */ /* 0x000fec0003800000 */
[----:B-----5:R-:W-:Y:S01]  /*14e0*/  HADD2.F32 R113, -RZ, R6.H0_H0 ;  /* 0x20000006ff717230 */ /* 0x020fe20000004100 */
[----:B------:R-:W-:Y:S06]  /*14f0*/  BRA `(.L_x_22623) ;  /* 0x0000000000107947 */ /* 0x000fec0003800000 */
.L_x_22622:
[----:B-----5:R-:W-:Y:S02]  /*1500*/  HADD2.F32 R113, -RZ, R130.H0_H0 ;  /* 0x20000082ff717230 */ /* 0x020fe40000004100 */
[----:B------:R-:W-:-:S03]  /*1510*/  @P1 HADD2.F32 R104, -RZ, R6.H0_H0 ;  /* 0x20000006ff681230 */ /* 0x000fc60000004100 */
[----:B------:R-:W-:-:S04]  /*1520*/  FMUL.FTZ R113, R113, UR8 ;  /* 0x0000000871717c20 */ /* 0x000fc80008410000 */
[----:B------:R-:W-:-:S07]  /*1530*/  @P1 FADD.FTZ R113, R104, R113 ;  /* 0x0000007168711221 */ /* 0x000fce0000010000 */
.L_x_22623:
[----:B------:R-:W-:Y:S05]  /*1540*/  BSYNC B1 ;  /* 0x0000000000017941 */ /* 0x000fea0003800000 */
.L_x_22621:
[----:B------:R-:W-:Y:S04]  /*1550*/  BSSY B1, `(.L_x_22624) ;  /* 0x000000a000017945 */ /* 0x000fe80003800000 */
[----:B------:R-:W-:Y:S05]  /*1560*/  @P2 BRA `(.L_x_22625) ;  /* 0x0000000000102947 */ /* 0x000fea0003800000 */
[----:B------:R-:W-:Y:S01]  /*1570*/  HFMA2.MMA R114, -RZ, RZ, 0, 0 ;  /* 0x00000000ff727435 */ /* 0x000fe200000001ff */
[----:B------:R-:W-:Y:S10]  /*1580*/  @!P1 BRA `(.L_x_22626) ;  /* 0x0000000000189947 */ /* 0x000ff40003800000 */
[----:B-----5:R-:W-:Y:S01]  /*1590*/  HADD2.F32 R114, -RZ, R6.H1_H1 ;  /* 0x30000006ff727230 */ /* 0x020fe20000004100 */
[----:B------:R-:W-:Y:S06]  /*15a0*/  BRA `(.L_x_22626) ;  /* 0x0000000000107947 */ /* 0x000fec0003800000 */
.L_x_22625:
[----:B-----5:R-:W-:Y:S02]  /*15b0*/  HADD2.F32 R114, -RZ, R130.H1_H1 ;  /* 0x30000082ff727230 */ /* 0x020fe40000004100 */
[----:B------:R-:W-:-:S03]  /*15c0*/  @P1 HADD2.F32 R105, -RZ, R6.H1_H1 ;  /* 0x30000006ff691230 */ /* 0x000fc60000004100 */
[----:B------:R-:W-:-:S04]  /*15d0*/  FMUL.FTZ R114, R114, UR8 ;  /* 0x0000000872727c20 */ /* 0x000fc80008410000 */
[----:B------:R-:W-:-:S07]  /*15e0*/  @P1 FADD.FTZ R114, R105, R114 ;  /* 0x0000007269721221 */ /* 0x000fce0000010000 */
.L_x_22626:
[----:B------:R-:W-:Y:S05]  /*15f0*/  BSYNC B1 ;  /* 0x0000000000017941 */ /* 0x000fea0003800000 */
.L_x_22624:
[----:B------:R-:W-:Y:S04]  /*1600*/  BSSY B1, `(.L_x_22627) ;  /* 0x000000a000017945 */ /* 0x000fe80003800000 */
[----:B------:R-:W-:Y:S05]  /*1610*/  @P2 BRA `(.L_x_22628) ;  /* 0x0000000000102947 */ /* 0x000fea0003800000 */
[----:B------:R-:W-:Y:S01]  /*1620*/  MOV R115, RZ ;  /* 0x000000ff00737202 */ /* 0x000fe20000000f00 */
[----:B------:R-:W-:Y:S06]  /*1630*/  @!P1 BRA `(.L_x_22629) ;  /* 0x0000000000189947 */ /* 0x000fec0003800000 */
[----:B-----5:R-:W-:Y:S01]  /*1640*/  HADD2.F32 R115, -RZ, R7.H0_H0 ;  /* 0x20000007ff737230 */ /* 0x020fe20000004100 */
[----:B------:R-:W-:Y:S06]  /*1650*/  BRA `(.L_x_22629) ;  /* 0x0000000000107947 */ /* 0x000fec0003800000 */
.L_x_22628:
[----:B-----5:R-:W-:Y:S02]  /*1660*/  HADD2.F32 R115, -RZ, R131.H0_H0 ;  /* 0x20000083ff737230 */ /* 0x020fe40000004100 */
[----:B------:R-:W-:-:S03]  /*1670*/  @P1 HADD2.F32 R104, -RZ, R7.H0_H0 ;  /* 0x20000007ff681230 */ /* 0x000fc60000004100 */
[----:B------:R-:W-:-:S04]  /*1680*/  FMUL.FTZ R115, R115, UR8 ;  /* 0x0000000873737c20 */ /* 0x000fc80008410000 */
[----:B------:R-:W-:-:S07]  /*1690*/  @P1 FADD.FTZ R115, R104, R115 ;  /* 0x0000007368731221 */ /* 0x000fce0000010000 */
.L_x_22629:
[----:B------:R-:W-:Y:S05]  /*16a0*/  BSYNC B1 ;  /* 0x0000000000017941 */ /* 0x000fea0003800000 */
.L_x_22627:
[----:B------:R-:W-:Y:S04]  /*16b0*/  BSSY B1, `(.L_x_22630) ;  /* 0x000000a000017945 */ /* 0x000fe80003800000 */
[----:B------:R-:W-:Y:S05]  /*16c0*/  @P2 BRA `(.L_x_22631) ;  /* 0x0000000000102947 */ /* 0x000fea0003800000 */
[----:B------:R-:W-:Y:S01]  /*16d0*/  HFMA2.MMA R116, -RZ, RZ, 0, 0 ;  /* 0x00000000ff747435 */ /* 0x000fe200000001ff */
[----:B------:R-:W-:Y:S10]  /*16e0*/  @!P1 BRA `(.L_x_22632) ;  /* 0x0000000000189947 */ /* 0x000ff40003800000 */
[----:B-----5:R-:W-:Y:S01]  /*16f0*/  HADD2.F32 R116, -RZ, R7.H1_H1 ;  /* 0x30000007ff747230 */ /* 0x020fe20000004100 */
[----:B------:R-:W-:Y:S06]  /*1700*/  BRA `(.L_x_22632) ;  /* 0x0000000000107947 */ /* 0x000fec0003800000 */
.L_x_22631:
[----:B-----5:R-:W-:Y:S02]  /*1710*/  HADD2.F32 R116, -RZ, R131.H1_H1 ;  /* 0x30000083ff747230 */ /* 0x020fe40000004100 */
[----:B------:R-:W-:-:S03]  /*1720*/  @P1 HADD2.F32 R105, -RZ, R7.H1_H1 ;  /* 0x30000007ff691230 */ /* 0x000fc60000004100 */
[----:B------:R-:W-:-:S04]  /*1730*/  FMUL.FTZ R116, R116, UR8 ;  /* 0x0000000874747c20 */ /* 0x000fc80008410000 */
[----:B------:R-:W-:-:S07]  /*1740*/  @P1 FADD.FTZ R116, R105, R116 ;  /* 0x0000007469741221 */ /* 0x000fce0000010000 */
.L_x_22632:
[----:B------:R-:W-:Y:S05]  /*1750*/  BSYNC B1 ;  /* 0x0000000000017941 */ /* 0x000fea0003800000 */
.L_x_22630:
        /* <DEDUP_REMOVED lines=9> */
.L_x_22608:
[----:B------:R-:W-:Y:S05]  /*17f0*/  BSYNC B0 ;  /* 0x0000000000007941 */ /* 0x000fea0003800000 */
.L_x_22607:
        /* <DEDUP_REMOVED lines=18> */
.L_x_22636:
[----:B-----5:R-:W-:Y:S02]  /*1920*/  HADD2.F32 R117, -RZ, R128.H0_H0 ;  /* 0x20000080ff757230 */ /* 0x020fe40000004100 */
[----:B------:R-:W-:-:S03]  /*1930*/  @P1 HADD2.F32 R104, -RZ, R4.H0_H0 ;  /* 0x20000004ff681230 */ /* 0x000fc60000004100 */
[----:B------:R-:W-:-:S04]  /*1940*/  FMUL.FTZ R117, R117, UR8 ;  /* 0x0000000875757c20 */ /* 0x000fc80008410000 */
[----:B------:R-:W-:-:S07]  /*1950*/  @P1 FADD.FTZ R117, R104, R117 ;  /* 0x0000007568751221 */ /* 0x000fce0000010000 */
.L_x_22637:
[----:B------:R-:W-:Y:S05]  /*1960*/  BSYNC B1 ;  /* 0x0000000000017941 */ /* 0x000fea0003800000 */
.L_x_22635:
[----:B------:R-:W-:Y:S04]  /*1970*/  BSSY B1, `(.L_x_22638) ;  /* 0x000000a000017945 */ /* 0x000fe80003800000 */
[----:B------:R-:W-:Y:S05]  /*1980*/  @P2 BRA `(.L_x_22639) ;  /* 0x0000000000102947 */ /* 0x000fea0003800000 */
[----:B------:R-:W-:Y:S01]  /*1990*/  HFMA2.MMA R118, -RZ, RZ, 0, 0 ;  /* 0x00000000ff767435 */ /* 0x000fe200000001ff */
[----:B------:R-:W-:Y:S10]  /*19a0*/  @!P1 BRA `(.L_x_22640) ;  /* 0x0000000000189947 */ /* 0x000ff40003800000 */
[----:B-----5:R-:W-:Y:S01]  /*19b0*/  HADD2.F32 R118, -RZ, R4.H1_H1 ;  /* 0x30000004ff767230 */ /* 0x020fe20000004100 */
[----:B------:R-:W-:Y:S06]  /*19c0*/  BRA `(.L_x_22640) ;  /* 0x0000000000107947 */ /* 0x000fec0003800000 */
.L_x_22639:
[----:B-----5:R-:W-:Y:S02]  /*19d0*/  HADD2.F32 R118, -RZ, R128.H1_H1 ;  /* 0x30000080ff767230 */ /* 0x020fe40000004100 */
[----:B------:R-:W-:-:S03]  /*19e0*/  @P1 HADD2.F32 R105, -RZ, R4.H1_H1 ;  /* 0x30000004ff691230 */ /* 0x000fc60000004100 */
[----:B------:R-:W-:-:S04]  /*19f0*/  FMUL.FTZ R118, R118, UR8 ;  /* 0x0000000876767c20 */ /* 0x000fc80008410000 */
[----:B------:R-:W-:-:S07]  /*1a00*/  @P1 FADD.FTZ R118, R105, R118 ;  /* 0x0000007669761221 */ /* 0x000fce0000010000 */
.L_x_22640:
[----:B------:R-:W-:Y:S05]  /*1a10*/  BSYNC B1 ;  /* 0x0000000000017941 */ /* 0x000fea0003800000 */
.L_x_22638:
[----:B------:R-:W-:Y:S04]  /*1a20*/  BSSY B1, `(.L_x_22641) ;  /* 0x000000a000017945 */ /* 0x000fe80003800000 */
[----:B------:R-:W-:Y:S05]  /*1a30*/  @P2 BRA `(.L_x_22642) ;  /* 0x0000000000102947 */ /* 0x000fea0003800000 */
[----:B------:R-:W-:Y:S01]  /*1a40*/  MOV R119, RZ ;  /* 0x000000ff00777202 */ /* 0x000fe20000000f00 */
[----:B------:R-:W-:Y:S06]  /*1a50*/  @!P1 BRA `(.L_x_22643) ;  /* 0x0000000000189947 */ /* 0x000fec0003800000 */
[----:B-----5:R-:W-:Y:S01]  /*1a60*/  HADD2.F32 R119, -RZ, R5.H0_H0 ;  /* 0x20000005ff777230 */ /* 0x020fe20000004100 */
[----:B------:R-:W-:Y:S06]  /*1a70*/  BRA `(.L_x_22643) ;  /* 0x0000000000107947 */ /* 0x000fec0003800000 */
.L_x_22642:
[----:B-----5:R-:W-:Y:S02]  /*1a80*/  HADD2.F32 R119, -RZ, R129.H0_H0 ;  /* 0x20000081ff777230 */ /* 0x020fe40000004100 */
[----:B------:R-:W-:-:S03]  /*1a90*/  @P1 HADD2.F32 R104, -RZ, R5.H0_H0 ;  /* 0x20000005ff681230 */ /* 0x000fc60000004100 */
[----:B------:R-:W-:-:S04]  /*1aa0*/  FMUL.FTZ R119, R119, UR8 ;  /* 0x0000000877777c20 */ /* 0x000fc80008410000 */
[----:B------:R-:W-:-:S07]  /*1ab0*/  @P1 FADD.FTZ R119, R104, R119 ;  /* 0x0000007768771221 */ /* 0x000fce0000010000 */
.L_x_22643:
[----:B------:R-:W-:Y:S05]  /*1ac0*/  BSYNC B1 ;  /* 0x0000000000017941 */ /* 0x000fea0003800000 */
.L_x_22641:
[----:B------:R-:W-:Y:S04]  /*1ad0*/  BSSY B1, `(.L_x_22644) ;  /* 0x000000a000017945 */ /* 0x000fe80003800000 */
[----:B------:R-:W-:Y:S05]  /*1ae0*/  @P2 BRA `(.L_x_22645) ;  /* 0x0000000000102947 */ /* 0x000fea0003800000 */
[----:B------:R-:W-:Y:S01]  /*1af0*/  HFMA2.MMA R120, -RZ, RZ, 0, 0 ;  /* 0x00000000ff787435 */ /* 0x000fe200000001ff */
[----:B------:R-:W-:Y:S10]  /*1b00*/  @!P1 BRA `(.L_x_22646) ;  /* 0x0000000000189947 */ /* 0x000ff40003800000 */
[----:B-----5:R-:W-:Y:S01]  /*1b10*/  HADD2.F32 R120, -RZ, R5.H1_H1 ;  /* 0x30000005ff787230 */ /* 0x020fe20000004100 */
[----:B------:R-:W-:Y:S06]  /*1b20*/  BRA `(.L_x_22646) ;  /* 0x0000000000107947 */ /* 0x000fec0003800000 */
.L_x_22645:
[----:B-----5:R-:W-:Y:S02]  /*1b30*/  HADD2.F32 R120, -RZ, R129.H1_H1 ;  /* 0x30000081ff787230 */ /* 0x020fe40000004100 */
[----:B------:R-:W-:-:S03]  /*1b40*/  @P1 HADD2.F32 R105, -RZ, R5.H1_H1 ;  /* 0x30000005ff691230 */ /* 0x000fc60000004100 */
[----:B------:R-:W-:-:S04]  /*1b50*/  FMUL.FTZ R120, R120, UR8 ;  /* 0x0000000878787c20 */ /* 0x000fc80008410000 */
[----:B------:R-:W-:-:S07]  /*1b60*/  @P1 FADD.FTZ R120, R105, R120 ;  /* 0x0000007869781221 */ /* 0x000fce0000010000 */
.L_x_22646:
[----:B------:R-:W-:Y:S05]  /*1b70*/  BSYNC B1 ;  /* 0x0000000000017941 */ /* 0x000fea0003800000 */
.L_x_22644:
[----:B------:R-:W-:Y:S04]  /*1b80*/  BSSY B1, `(.L_x_22647) ;  /* 0x000000a000017945 */ /* 0x000fe80003800000 */
[----:B------:R-:W-:Y:S05]  /*1b90*/  @P2 BRA `(.L_x_22648) ;  /* 0x0000000000102947 */ /* 0x000fea0003800000 */
[----:B------:R-:W-:Y:S01]  /*1ba0*/  MOV R121, RZ ;  /* 0x000000ff00797202 */ /* 0x000fe20000000f00 */
[----:B------:R-:W-:Y:S06]  /*1bb0*/  @!P1 BRA `(.L_x_22649) ;  /* 0x0000000000189947 */ /* 0x000fec0003800000 */
[----:B-----5:R-:W-:Y:S01]  /*1bc0*/  HADD2.F32 R121, -RZ, R6.H0_H0 ;  /* 0x20000006ff797230 */ /* 0x020fe20000004100 */
[----:B------:R-:W-:Y:S06]  /*1bd0*/  BRA `(.L_x_22649) ;  /* 0x0000000000107947 */ /* 0x000fec0003800000 */
.L_x_22648:
[----:B-----5:R-:W-:Y:S02]  /*1be0*/  HADD2.F32 R121, -RZ, R130.H0_H0 ;  /* 0x20000082ff797230 */ /* 0x020fe40000004100 */
[----:B------:R-:W-:-:S03]  /*1bf0*/  @P1 HADD2.F32 R104, -RZ, R6.H0_H0 ;  /* 0x20000006ff681230 */ /* 0x000fc60000004100 */
[----:B------:R-:W-:-:S04]  /*1c00*/  FMUL.FTZ R121, R121, UR8 ;  /* 0x0000000879797c20 */ /* 0x000fc80008410000 */
[----:B------:R-:W-:-:S07]  /*1c10*/  @P1 FADD.FTZ R121, R104, R121 ;  /* 0x0000007968791221 */ /* 0x000fce0000010000 */
.L_x_22649:
[----:B------:R-:W-:Y:S05]  /*1c20*/  BSYNC B1 ;  /* 0x0000000000017941 */ /* 0x000fea0003800000 */
.L_x_22647:
[----:B------:R-:W-:Y:S04]  /*1c30*/  BSSY B1, `(.L_x_22650) ;  /* 0x000000a000017945 */ /* 0x000fe80003800000 */
[----:B------:R-:W-:Y:S05]  /*1c40*/  @P2 BRA `(.L_x_22651) ;  /* 0x0000000000102947 */ /* 0x000fea0003800000 */
[----:B------:R-:W-:Y:S01]  /*1c50*/  HFMA2.MMA R122, -RZ, RZ, 0, 0 ;  /* 0x00000000ff7a7435 */ /* 0x000fe200000001ff */
[----:B------:R-:W-:Y:S10]  /*1c60*/  @!P1 BRA `(.L_x_22652) ;  /* 0x0000000000189947 */ /* 0x000ff40003800000 */
[----:B-----5:R-:W-:Y:S01]  /*1c70*/  HADD2.F32 R122, -RZ, R6.H1_H1 ;  /* 0x30000006ff7a7230 */ /* 0x020fe20000004100 */
[----:B------:R-:W-:Y:S06]  /*1c80*/  BRA `(.L_x_22652) ;  /* 0x0000000000107947 */ /* 0x000fec0003800000 */
.L_x_22651:
[----:B-----5:R-:W-:Y:S02]  /*1c90*/  HADD2.F32 R122, -RZ, R130.H1_H1 ;  /* 0x30000082ff7a7230 */ /* 0x020fe40000004100 */
[----:B------:R-:W-:-:S03]  /*1ca0*/  @P1 HADD2.F32 R105, -RZ, R6.H1_H1 ;  /* 0x30000006ff691230 */ /* 0x000fc60000004100 */
[----:B------:R-:W-:-:S04]  /*1cb0*/  FMUL.FTZ R122, R122, UR8 ;  /* 0x000000087a7a7c20 */ /* 0x000fc80008410000 */
[----:B------:R-:W-:-:S07]  /*1cc0*/  @P1 FADD.FTZ R122, R105, R122 ;  /* 0x0000007a697a1221 */ /* 0x000fce0000010000 */
.L_x_22652:
[----:B------:R-:W-:Y:S05]  /*1cd0*/  BSYNC B1 ;  /* 0x0000000000017941 */ /* 0x000fea0003800000 */
.L_x_22650:
[----:B------:R-:W-:Y:S04]  /*1ce0*/  BSSY B1, `(.L_x_22653) ;  /* 0x000000a000017945 */ /* 0x000fe80003800000 */
[----:B------:R-:W-:Y:S05]  /*1cf0*/  @P2 BRA `(.L_x_22654) ;  /* 0x0000000000102947 */ /* 0x000fea0003800000 */
[----:B------:R-:W-:Y:S01]  /*1d00*/  MOV R123, RZ ;  /* 0x000000ff007b7202 */ /* 0x000fe20000000f00 */
[----:B------:R-:W-:Y:S06]  /*1d10*/  @!P1 BRA `(.L_x_22655) ;  /* 0x0000000000189947 */ /* 0x000fec0003800000 */
[----:B-----5:R-:W-:Y:S01]  /*1d20*/  HADD2.F32 R123, -RZ, R7.H0_H0 ;  /* 0x20000007ff7b7230 */ /* 0x020fe20000004100 */
[----:B------:R-:W-:Y:S06]  /*1d30*/  BRA `(.L_x_22655) ;  /* 0x0000000000107947 */ /* 0x000fec0003800000 */
.L_x_22654:
[----:B-----5:R-:W-:Y:S02]  /*1d40*/  HADD2.F32 R123, -RZ, R131.H0_H0 ;  /* 0x20000083ff7b7230 */ /* 0x020fe40000004100 */
[----:B------:R-:W-:-:S03]  /*1d50*/  @P1 HADD2.F32 R104, -RZ, R7.H0_H0 ;  /* 0x20000007ff681230 */ /* 0x000fc60000004100 */
[----:B------:R-:W-:-:S04]  /*1d60*/  FMUL.FTZ R123, R123, UR8 ;  /* 0x000000087b7b7c20 */ /* 0x000fc80008410000 */
[----:B------:R-:W-:-:S07]  /*1d70*/  @P1 FADD.FTZ R123, R104, R123 ;  /* 0x0000007b687b1221 */ /* 0x000fce0000010000 */
.L_x_22655:
[----:B------:R-:W-:Y:S05]  /*1d80*/  BSYNC B1 ;  /* 0x0000000000017941 */ /* 0x000fea0003800000 */
.L_x_22653:
[----:B------:R-:W-:Y:S04]  /*1d90*/  BSSY B1, `(.L_x_22656) ;  /* 0x000000a000017945 */ /* 0x000fe80003800000 */
[----:B------:R-:W-:Y:S05]  /*1da0*/  @P2 BRA `(.L_x_22657) ;  /* 0x0000000000102947 */ /* 0x000fea0003800000 */
[----:B------:R-:W-:Y:S01]  /*1db0*/  HFMA2.MMA R124, -RZ, RZ, 0, 0 ;  /* 0x00000000ff7c7435 */ /* 0x000fe200000001ff */
[----:B------:R-:W-:Y:S10]  /*1dc0*/  @!P1 BRA `(.L_x_22658) ;  /* 0x0000000000189947 */ /* 0x000ff40003800000 */
[----:B-----5:R-:W-:Y:S01]  /*1dd0*/  HADD2.F32 R124, -RZ, R7.H1_H1 ;  /* 0x30000007ff7c7230 */ /* 0x020fe20000004100 */
[----:B------:R-:W-:Y:S06]  /*1de0*/  BRA `(.L_x_22658) ;  /* 0x0000000000107947 */ /* 0x000fec0003800000 */
.L_x_22657:
[----:B-----5:R-:W-:Y:S02]  /*1df0*/  HADD2.F32 R124, -RZ, R131.H1_H1 ;  /* 0x30000083ff7c7230 */ /* 0x020fe40000004100 */
[----:B------:R-:W-:-:S03]  /*1e00*/  @P1 HADD2.F32 R105, -RZ, R7.H1_H1 ;  /* 0x30000007ff691230 */ /* 0x000fc60000004100 */
[----:B------:R-:W-:-:S04]  /*1e10*/  FMUL.FTZ R124, R124, UR8 ;  /* 0x000000087c7c7c20 */ /* 0x000fc80008410000 */
[----:B------:R-:W-:-:S07]  /*1e20*/  @P1 FADD.FTZ R124, R105, R124 ;  /* 0x0000007c697c1221 */ /* 0x000fce0000010000 */
.L_x_22658:
[----:B------:R-:W-:Y:S05]  /*1e30*/  BSYNC B1 ;  /* 0x0000000000017941 */ /* 0x000fea0003800000 */
.L_x_22656:
        /* <DEDUP_REMOVED lines=9> */
.L_x_22634:
[----:B------:R-:W-:Y:S05]  /*1ed0*/  BSYNC B0 ;  /* 0x0000000000007941 */ /* 0x000fea0003800000 */
.L_x_22633:
        /* <DEDUP_REMOVED lines=18> */
.L_x_22662:
[----:B-----5:R-:W-:Y:S02]  /*2000*/  HADD2.F32 R125, -RZ, R128.H0_H0 ;  /* 0x20000080ff7d7230 */ /* 0x020fe40000004100 */
[----:B------:R-:W-:-:S03]  /*2010*/  @P1 HADD2.F32 R104, -RZ, R4.H0_H0 ;  /* 0x20000004ff681230 */ /* 0x000fc60000004100 */
[----:B------:R-:W-:-:S04]  /*2020*/  FMUL.FTZ R125, R125, UR8 ;  /* 0x000000087d7d7c20 */ /* 0x000fc80008410000 */
[----:B------:R-:W-:-:S07]  /*2030*/  @P1 FADD.FTZ R125, R104, R125 ;  /* 0x0000007d687d1221 */ /* 0x000fce0000010000 */
.L_x_22663:
[----:B------:R-:W-:Y:S05]  /*2040*/  BSYNC B1 ;  /* 0x0000000000017941 */ /* 0x000fea0003800000 */
.L_x_22661:
[----:B------:R-:W-:Y:S04]  /*2050*/  BSSY B1, `(.L_x_22664) ;  /* 0x000000a000017945 */ /* 0x000fe80003800000 */
[----:B------:R-:W-:Y:S05]  /*2060*/  @P2 BRA `(.L_x_22665) ;  /* 0x0000000000102947 */ /* 0x000fea0003800000 */
[----:B------:R-:W-:Y:S01]  /*2070*/  HFMA2.MMA R126, -RZ, RZ, 0, 0 ;  /* 0x00000000ff7e7435 */ /* 0x000fe200000001ff */
[----:B------:R-:W-:Y:S10]  /*2080*/  @!P1 BRA `(.L_x_22666) ;  /* 0x0000000000189947 */ /* 0x000ff40003800000 */
[----:B-----5:R-:W-:Y:S01]  /*2090*/  HADD2.F32 R126, -RZ, R4.H1_H1 ;  /* 0x30000004ff7e7230 */ /* 0x020fe20000004100 */
[----:B------:R-:W-:Y:S06]  /*20a0*/  BRA `(.L_x_22666) ;  /* 0x0000000000107947 */ /* 0x000fec0003800000 */
.L_x_22665:
[----:B-----5:R-:W-:Y:S02]  /*20b0*/  HADD2.F32 R126, -RZ, R128.H1_H1 ;  /* 0x30000080ff7e7230 */ /* 0x020fe40000004100 */
[----:B------:R-:W-:-:S03]  /*20c0*/  @P1 HADD2.F32 R105, -RZ, R4.H1_H1 ;  /* 0x30000004ff691230 */ /* 0x000fc60000004100 */
[----:B------:R-:W-:-:S04]  /*20d0*/  FMUL.FTZ R126, R126, UR8 ;  /* 0x000000087e7e7c20 */ /* 0x000fc80008410000 */
[----:B------:R-:W-:-:S07]  /*20e0*/  @P1 FADD.FTZ R126, R105, R126 ;  /* 0x0000007e697e1221 */ /* 0x000fce0000010000 */
.L_x_22666:
[----:B------:R-:W-:Y:S05]  /*20f0*/  BSYNC B1 ;  /* 0x0000000000017941 */ /* 0x000fea0003800000 */
.L_x_22664:
[----:B------:R-:W-:Y:S04]  /*2100*/  BSSY B1, `(.L_x_22667) ;  /* 0x000000a000017945 */ /* 0x000fe80003800000 */
[----:B------:R-:W-:Y:S05]  /*2110*/  @P2 BRA `(.L_x_22668) ;  /* 0x0000000000102947 */ /* 0x000fea0003800000 */
[----:B------:R-:W-:Y:S01]  /*2120*/  MOV R127, RZ ;  /* 0x000000ff007f7202 */ /* 0x000fe20000000f00 */
[----:B------:R-:W-:Y:S06]  /*2130*/  @!P1 BRA `(.L_x_22669) ;  /* 0x0000000000189947 */ /* 0x000fec0003800000 */
[----:B-----5:R-:W-:Y:S01]  /*2140*/  HADD2.F32 R127, -RZ, R5.H0_H0 ;  /* 0x20000005ff7f7230 */ /* 0x020fe20000004100 */
[----:B------:R-:W-:Y:S06]  /*2150*/  BRA `(.L_x_22669) ;  /* 0x0000000000107947 */ /* 0x000fec0003800000 */
.L_x_22668:
[----:B-----5:R-:W-:Y:S02]  /*2160*/  HADD2.F32 R127, -RZ, R129.H0_H0 ;  /* 0x20000081ff7f7230 */ /* 0x020fe40000004100 */
[----:B------:R-:W-:-:S03]  /*2170*/  @P1 HADD2.F32 R104, -RZ, R5.H0_H0 ;  /* 0x20000005ff681230 */ /* 0x000fc60000004100 */
[----:B------:R-:W-:-:S04]  /*2180*/  FMUL.FTZ R127, R127, UR8 ;  /* 0x000000087f7f7c20 */ /* 0x000fc80008410000 */
[----:B------:R-:W-:-:S07]  /*2190*/  @P1 FADD.FTZ R127, R104, R127 ;  /* 0x0000007f687f1221 */ /* 0x000fce0000010000 */
.L_x_22669:
[----:B------:R-:W-:Y:S05]  /*21a0*/  BSYNC B1 ;  /* 0x0000000000017941 */ /* 0x000fea0003800000 */
.L_x_22667:
[----:B------:R-:W-:Y:S04]  /*21b0*/  BSSY B1, `(.L_x_22670) ;  /* 0x000000a000017945 */ /* 0x000fe80003800000 */
[----:B------:R-:W-:Y:S05]  /*21c0*/  @P2 BRA `(.L_x_22671) ;  /* 0x0000000000102947 */ /* 0x000fea0003800000 */
[----:B------:R-:W-:Y:S01]  /*21d0*/  HFMA2.MMA R132, -RZ, RZ, 0, 0 ;  /* 0x00000000ff847435 */ /* 0x000fe200000001ff */
[----:B------:R-:W-:Y:S10]  /*21e0*/  @!P1 BRA `(.L_x_22672) ;  /* 0x0000000000189947 */ /* 0x000ff40003800000 */
[----:B-----5:R-:W-:Y:S01]  /*21f0*/  HADD2.F32 R132, -RZ, R5.H1_H1 ;  /* 0x30000005ff847230 */ /* 0x020fe20000004100 */
[----:B------:R-:W-:Y:S06]  /*2200*/  BRA `(.L_x_22672) ;  /* 0x0000000000107947 */ /* 0x000fec0003800000 */
.L_x_22671:
[----:B-----5:R-:W-:Y:S02]  /*2210*/  HADD2.F32 R132, -RZ, R129.H1_H1 ;  /* 0x30000081ff847230 */ /* 0x020fe40000004100 */
[----:B------:R-:W-:-:S03]  /*2220*/  @P1 HADD2.F32 R105, -RZ, R5.H1_H1 ;  /* 0x30000005ff691230 */ /* 0x000fc60000004100 */
[----:B------:R-:W-:-:S04]  /*2230*/  FMUL.FTZ R132, R132, UR8 ;  /* 0x0000000884847c20 */ /* 0x000fc80008410000 */
[----:B------:R-:W-:-:S07]  /*2240*/  @P1 FADD.FTZ R132, R105, R132 ;  /* 0x0000008469841221 */ /* 0x000fce0000010000 */
.L_x_22672:
[----:B------:R-:W-:Y:S05]  /*2250*/  BSYNC B1 ;  /* 0x0000000000017941 */ /* 0x000fea0003800000 */
.L_x_22670:
[----:B------:R-:W-:Y:S04]  /*2260*/  BSSY B1, `(.L_x_22673) ;  /* 0x000000a000017945 */ /* 0x000fe80003800000 */
[----:B------:R-:W-:Y:S05]  /*2270*/  @P2 BRA `(.L_x_22674) ;  /* 0x0000000000102947 */ /* 0x000fea0003800000 */
[----:B------:R-:W-:Y:S01]  /*2280*/  MOV R133, RZ ;  /* 0x000000ff00857202 */ /* 0x000fe20000000f00 */
[----:B------:R-:W-:Y:S06]  /*2290*/  @!P1 BRA `(.L_x_22675) ;  /* 0x0000000000189947 */ /* 0x000fec0003800000 */
[----:B-----5:R-:W-:Y:S01]  /*22a0*/  HADD2.F32 R133, -RZ, R6.H0_H0 ;  /* 0x20000006ff857230 */ /* 0x020fe20000004100 */
[----:B------:R-:W-:Y:S06]  /*22b0*/  BRA `(.L_x_22675) ;  /* 0x0000000000107947 */ /* 0x000fec0003800000 */
.L_x_22674:
[----:B-----5:R-:W-:Y:S02]  /*22c0*/  HADD2.F32 R133, -RZ, R130.H0_H0 ;  /* 0x20000082ff857230 */ /* 0x020fe40000004100 */
[----:B------:R-:W-:-:S03]  /*22d0*/  @P1 HADD2.F32 R104, -RZ, R6.H0_H0 ;  /* 0x20000006ff681230 */ /* 0x000fc60000004100 */
[----:B------:R-:W-:-:S04]  /*22e0*/  FMUL.FTZ R133, R133, UR8 ;  /* 0x0000000885857c20 */ /* 0x000fc80008410000 */
[----:B------:R-:W-:-:S07]  /*22f0*/  @P1 FADD.FTZ R133, R104, R133 ;  /* 0x0000008568851221 */ /* 0x000fce0000010000 */
.L_x_22675:
[----:B------:R-:W-:Y:S05]  /*2300*/  BSYNC B1 ;  /* 0x0000000000017941 */ /* 0x000fea0003800000 */
.L_x_22673:
[----:B------:R-:W-:Y:S04]  /*2310*/  BSSY B1, `(.L_x_22676) ;  /* 0x000000a000017945 */ /* 0x000fe80003800000 */
[----:B------:R-:W-:Y:S05]  /*2320*/  @P2 BRA `(.L_x_22677) ;  /* 0x0000000000102947 */ /* 0x000fea0003800000 */
[----:B------:R-:W-:Y:S01]  /*2330*/  HFMA2.MMA R134, -RZ, RZ, 0, 0 ;  /* 0x00000000ff867435 */ /* 0x000fe200000001ff */
[----:B------:R-:W-:Y:S10]  /*2340*/  @!P1 BRA `(.L_x_22678) ;  /* 0x0000000000189947 */ /* 0x000ff40003800000 */
[----:B-----5:R-:W-:Y:S01]  /*2350*/  HADD2.F32 R134, -RZ, R6.H1_H1 ;  /* 0x30000006ff867230 */ /* 0x020fe20000004100 */
[----:B------:R-:W-:Y:S06]  /*2360*/  BRA `(.L_x_22678) ;  /* 0x0000000000107947 */ /* 0x000fec0003800000 */
.L_x_22677:
[----:B-----5:R-:W-:Y:S02]  /*2370*/  HADD2.F32 R134, -RZ, R130.H1_H1 ;  /* 0x30000082ff867230 */ /* 0x020fe40000004100 */
[----:B------:R-:W-:-:S03]  /*2380*/  @P1 HADD2.F32 R105, -RZ, R6.H1_H1 ;  /* 0x30000006ff691230 */ /* 0x000fc60000004100 */
[----:B------:R-:W-:-:S04]  /*2390*/  FMUL.FTZ R134, R134, UR8 ;  /* 0x0000000886867c20 */ /* 0x000fc80008410000 */
[----:B------:R-:W-:-:S07]  /*23a0*/  @P1 FADD.FTZ R134, R105, R134 ;  /* 0x0000008669861221 */ /* 0x000fce0000010000 */
.L_x_22678:
[----:B------:R-:W-:Y:S05]  /*23b0*/  BSYNC B1 ;  /* 0x0000000000017941 */ /* 0x000fea0003800000 */
.L_x_22676:
[----:B------:R-:W-:Y:S04]  /*23c0*/  BSSY B1, `(.L_x_22679) ;  /* 0x000000a000017945 */ /* 0x000fe80003800000 */
[----:B------:R-:W-:Y:S05]  /*23d0*/  @P2 BRA `(.L_x_22680) ;  /* 0x0000000000102947 */ /* 0x000fea0003800000 */
[----:B------:R-:W-:Y:S01]  /*23e0*/  MOV R135, RZ ;  /* 0x000000ff00877202 */ /* 0x000fe20000000f00 */
[----:B------:R-:W-:Y:S06]  /*23f0*/  @!P1 BRA `(.L_x_22681) ;  /* 0x0000000000189947 */ /* 0x000fec0003800000 */
[----:B-----5:R-:W-:Y:S01]  /*2400*/  HADD2.F32 R135, -RZ, R7.H0_H0 ;  /* 0x20000007ff877230 */ /* 0x020fe20000004100 */
[----:B------:R-:W-:Y:S06]  /*2410*/  BRA `(.L_x_22681) ;  /* 0x0000000000107947 */ /* 0x000fec0003800000 */
.L_x_22680:
[----:B-----5:R-:W-:Y:S02]  /*2420*/  HADD2.F32 R135, -RZ, R131.H0_H0 ;  /* 0x20000083ff877230 */ /* 0x020fe40000004100 */
[----:B------:R-:W-:-:S03]  /*2430*/  @P1 HADD2.F32 R104, -RZ, R7.H0_H0 ;  /* 0x20000007ff681230 */ /* 0x000fc60000004100 */
[----:B------:R-:W-:-:S04]  /*2440*/  FMUL.FTZ R135, R135, UR8 ;  /* 0x0000000887877c20 */ /* 0x000fc80008410000 */
[----:B------:R-:W-:-:S07]  /*2450*/  @P1 FADD.FTZ R135, R104, R135 ;  /* 0x0000008768871221 */ /* 0x000fce0000010000 */
.L_x_22681:
[----:B------:R-:W-:Y:S05]  /*2460*/  BSYNC B1 ;  /* 0x0000000000017941 */ /* 0x000fea0003800000 */
.L_x_22679:
[----:B------:R-:W-:Y:S04]  /*2470*/  BSSY B1, `(.L_x_22682) ;  /* 0x000000a000017945 */ /* 0x000fe80003800000 */
[----:B------:R-:W-:Y:S05]  /*2480*/  @P2 BRA `(.L_x_22683) ;  /* 0x0000000000102947 */ /* 0x000fea0003800000 */
[----:B------:R-:W-:Y:S01]  /*2490*/  HFMA2.MMA R136, -RZ, RZ, 0, 0 ;  /* 0x00000000ff887435 */ /* 0x000fe200000001ff */
[----:B------:R-:W-:Y:S10]  /*24a0*/  @!P1 BRA `(.L_x_22684) ;  /* 0x0000000000189947 */ /* 0x000ff40003800000 */
[----:B-----5:R-:W-:Y:S01]  /*24b0*/  HADD2.F32 R136, -RZ, R7.H1_H1 ;  /* 0x30000007ff887230 */ /* 0x020fe20000004100 */
[----:B------:R-:W-:Y:S06]  /*24c0*/  BRA `(.L_x_22684) ;  /* 0x0000000000107947 */ /* 0x000fec0003800000 */
.L_x_22683:
[----:B-----5:R-:W-:Y:S02]  /*24d0*/  HADD2.F32 R136, -RZ, R131.H1_H1 ;  /* 0x30000083ff887230 */ /* 0x020fe40000004100 */
[----:B------:R-:W-:-:S03]  /*24e0*/  @P1 HADD2.F32 R105, -RZ, R7.H1_H1 ;  /* 0x30000007ff691230 */ /* 0x000fc60000004100 */
[----:B------:R-:W-:-:S04]  /*24f0*/  FMUL.FTZ R136, R136, UR8 ;  /* 0x0000000888887c20 */ /* 0x000fc80008410000 */
[----:B------:R-:W-:-:S07]  /*2500*/  @P1 FADD.FTZ R136, R105, R136 ;  /* 0x0000008869881221 */ /* 0x000fce0000010000 */
.L_x_22684:
[----:B------:R-:W-:Y:S05]  /*2510*/  BSYNC B1 ;  /* 0x0000000000017941 */ /* 0x000fea0003800000 */
.L_x_22682:
        /* <DEDUP_REMOVED lines=9> */
.L_x_22660:
[----:B------:R-:W-:Y:S05]  /*25b0*/  BSYNC B0 ;  /* 0x0000000000007941 */ /* 0x000fea0003800000 */
.L_x_22659:
        /* <DEDUP_REMOVED lines=18> */
.L_x_22688:
[----:B-----5:R-:W-:Y:S02]  /*26e0*/  HADD2.F32 R137, -RZ, R128.H0_H0 ;  /* 0x20000080ff897230 */ /* 0x020fe40000004100 */
[----:B------:R-:W-:-:S03]  /*26f0*/  @P1 HADD2.F32 R104, -RZ, R4.H0_H0 ;  /* 0x20000004ff681230 */ /* 0x000fc60000004100 */
[----:B------:R-:W-:-:S04]  /*2700*/  FMUL.FTZ R137, R137, UR8 ;  /* 0x0000000889897c20 */ /* 0x000fc80008410000 */
[----:B------:R-:W-:-:S07]  /*2710*/  @P1 FADD.FTZ R137, R104, R137 ;  /* 0x0000008968891221 */ /* 0x000fce0000010000 */
.L_x_22689:
[----:B------:R-:W-:Y:S05]  /*2720*/  BSYNC B1 ;  /* 0x0000000000017941 */ /* 0x000fea0003800000 */
.L_x_22687:
[----:B------:R-:W-:Y:S04]  /*2730*/  BSSY B1, `(.L_x_22690) ;  /* 0x000000a000017945 */ /* 0x000fe80003800000 */
[----:B------:R-:W-:Y:S05]  /*2740*/  @P2 BRA `(.L_x_22691) ;  /* 0x0000000000102947 */ /* 0x000fea0003800000 */
[----:B------:R-:W-:Y:S01]  /*2750*/  HFMA2.MMA R138, -RZ, RZ, 0, 0 ;  /* 0x00000000ff8a7435 */ /* 0x000fe200000001ff */
[----:B------:R-:W-:Y:S10]  /*2760*/  @!P1 BRA `(.L_x_22692) ;  /* 0x0000000000189947 */ /* 0x000ff40003800000 */
[----:B-----5:R-:W-:Y:S01]  /*2770*/  HADD2.F32 R138, -RZ, R4.H1_H1 ;  /* 0x30000004ff8a7230 */ /* 0x020fe20000004100 */
[----:B------:R-:W-:Y:S06]  /*2780*/  BRA `(.L_x_22692) ;  /* 0x0000000000107947 */ /* 0x000fec0003800000 */
.L_x_22691:
[----:B-----5:R-:W-:Y:S02]  /*2790*/  HADD2.F32 R138, -RZ, R128.H1_H1 ;  /* 0x30000080ff8a7230 */ /* 0x020fe40000004100 */
[----:B------:R-:W-:-:S03]  /*27a0*/  @P1 HADD2.F32 R105, -RZ, R4.H1_H1 ;  /* 0x30000004ff691230 */ /* 0x000fc60000004100 */
[----:B------:R-:W-:-:S04]  /*27b0*/  FMUL.FTZ R138, R138, UR8 ;  /* 0x000000088a8a7c20 */ /* 0x000fc80008410000 */
[----:B------:R-:W-:-:S07]  /*27c0*/  @P1 FADD.FTZ R138, R105, R138 ;  /* 0x0000008a698a1221 */ /* 0x000fce0000010000 */
.L_x_22692:
[----:B------:R-:W-:Y:S05]  /*27d0*/  BSYNC B1 ;  /* 0x0000000000017941 */ /* 0x000fea0003800000 */
.L_x_22690:
[----:B------:R-:W-:Y:S04]  /*27e0*/  BSSY B1, `(.L_x_22693) ;  /* 0x000000a000017945 */ /* 0x000fe80003800000 */
[----:B------:R-:W-:Y:S05]  /*27f0*/  @P2 BRA `(.L_x_22694) ;  /* 0x0000000000102947 */ /* 0x000fea0003800000 */
[----:B------:R-:W-:Y:S01]  /*2800*/  MOV R139, RZ ;  /* 0x000000ff008b7202 */ /* 0x000fe20000000f00 */
[----:B------:R-:W-:Y:S06]  /*2810*/  @!P1 BRA `(.L_x_22695) ;  /* 0x0000000000189947 */ /* 0x000fec0003800000 */
[----:B-----5:R-:W-:Y:S01]  /*2820*/  HADD2.F32 R139, -RZ, R5.H0_H0 ;  /* 0x20000005ff8b7230 */ /* 0x020fe20000004100 */
[----:B------:R-:W-:Y:S06]  /*2830*/  BRA `(.L_x_22695) ;  /* 0x0000000000107947 */ /* 0x000fec0003800000 */
.L_x_22694:
[----:B-----5:R-:W-:Y:S02]  /*2840*/  HADD2.F32 R139, -RZ, R129.H0_H0 ;  /* 0x20000081ff8b7230 */ /* 0x020fe40000004100 */
[----:B------:R-:W-:-:S03]  /*2850*/  @P1 HADD2.F32 R104, -RZ, R5.H0_H0 ;  /* 0x20000005ff681230 */ /* 0x000fc60000004100 */
[----:B------:R-:W-:-:S04]  /*2860*/  FMUL.FTZ R139, R139, UR8 ;  /* 0x000000088b8b7c20 */ /* 0x000fc80008410000 */
[----:B------:R-:W-:-:S07]  /*2870*/  @P1 FADD.FTZ R139, R104, R139 ;  /* 0x0000008b688b1221 */ /* 0x000fce0000010000 */
.L_x_22695:
[----:B------:R-:W-:Y:S05]  /*2880*/  BSYNC B1 ;  /* 0x0000000000017941 */ /* 0x000fea0003800000 */
.L_x_22693:
[----:B------:R-:W-:Y:S04]  /*2890*/  BSSY B1, `(.L_x_22696) ;  /* 0x000000a000017945 */ /* 0x000fe80003800000 */
[----:B------:R-:W-:Y:S05]  /*28a0*/  @P2 BRA `(.L_x_22697) ;  /* 0x0000000000102947 */ /* 0x000fea0003800000 */
[----:B------:R-:W-:Y:S01]  /*28b0*/  HFMA2.MMA R140, -RZ, RZ, 0, 0 ;  /* 0x00000000ff8c7435 */ /* 0x000fe200000001ff */
[----:B------:R-:W-:Y:S10]  /*28c0*/  @!P1 BRA `(.L_x_22698) ;  /* 0x0000000000189947 */ /* 0x000ff40003800000 */
[----:B-----5:R-:W-:Y:S01]  /*28d0*/  HADD2.F32 R140, -RZ, R5.H1_H1 ;  /* 0x30000005ff8c7230 */ /* 0x020fe20000004100 */
[----:B------:R-:W-:Y:S06]  /*28e0*/  BRA `(.L_x_22698) ;  /* 0x0000000000107947 */ /* 0x000fec0003800000 */
.L_x_22697:
[----:B-----5:R-:W-:Y:S02]  /*28f0*/  HADD2.F32 R140, -RZ, R129.H1_H1 ;  /* 0x30000081ff8c7230 */ /* 0x020fe40000004100 */
[----:B------:R-:W-:-:S03]  /*2900*/  @P1 HADD2.F32 R105, -RZ, R5.H1_H1 ;  /* 0x30000005ff691230 */ /* 0x000fc60000004100 */
[----:B------:R-:W-:-:S04]  /*2910*/  FMUL.FTZ R140, R140, UR8 ;  /* 0x000000088c8c7c20 */ /* 0x000fc80008410000 */
[----:B------:R-:W-:-:S07]  /*2920*/  @P1 FADD.FTZ R140, R105, R140 ;  /* 0x0000008c698c1221 */ /* 0x000fce0000010000 */
.L_x_22698:
[----:B------:R-:W-:Y:S05]  /*2930*/  BSYNC B1 ;  /* 0x0000000000017941 */ /* 0x000fea0003800000 */
.L_x_22696:
[----:B------:R-:W-:Y:S04]  /*2940*/  BSSY B1, `(.L_x_22699) ;  /* 0x000000a000017945 */ /* 0x000fe80003800000 */
[----:B------:R-:W-:Y:S05]  /*2950*/  @P2 BRA `(.L_x_22700) ;  /* 0x0000000000102947 */ /* 0x000fea0003800000 */
[----:B------:R-:W-:Y:S01]  /*2960*/  MOV R141, RZ ;  /* 0x000000ff008d7202 */ /* 0x000fe20000000f00 */
[----:B------:R-:W-:Y:S06]  /*2970*/  @!P1 BRA `(.L_x_22701) ;  /* 0x0000000000189947 */ /* 0x000fec0003800000 */
[----:B-----5:R-:W-:Y:S01]  /*2980*/  HADD2.F32 R141, -RZ, R6.H0_H0 ;  /* 0x20000006ff8d7230 */ /* 0x020fe20000004100 */
[----:B------:R-:W-:Y:S06]  /*2990*/  BRA `(.L_x_22701) ;  /* 0x0000000000107947 */ /* 0x000fec0003800000 */
.L_x_22700:
[----:B-----5:R-:W-:Y:S02]  /*29a0*/  HADD2.F32 R141, -RZ, R130.H0_H0 ;  /* 0x20000082ff8d7230 */ /* 0x020fe40000004100 */
[----:B------:R-:W-:-:S03]  /*29b0*/  @P1 HADD2.F32 R104, -RZ, R6.H0_H0 ;  /* 0x20000006ff681230 */ /* 0x000fc60000004100 */
[----:B------:R-:W-:-:S04]  /*29c0*/  FMUL.FTZ R141, R141, UR8 ;  /* 0x000000088d8d7c20 */ /* 0x000fc80008410000 */
[----:B------:R-:W-:-:S07]  /*29d0*/  @P1 FADD.FTZ R141, R104, R141 ;  /* 0x0000008d688d1221 */ /* 0x000fce0000010000 */
.L_x_22701:
[----:B------:R-:W-:Y:S05]  /*29e0*/  BSYNC B1 ;  /* 0x0000000000017941 */ /* 0x000fea0003800000 */
.L_x_22699:
[----:B------:R-:W-:Y:S04]  /*29f0*/  BSSY B1, `(.L_x_22702) ;  /* 0x000000a000017945 */ /* 0x000fe80003800000 */
[----:B------:R-:W-:Y:S05]  /*2a00*/  @P2 BRA `(.L_x_22703) ;  /* 0x0000000000102947 */ /* 0x000fea0003800000 */
[----:B------:R-:W-:Y:S01]  /*2a10*/  HFMA2.MMA R142, -RZ, RZ, 0, 0 ;  /* 0x00000000ff8e7435 */ /* 0x000fe200000001ff */
[----:B------:R-:W-:Y:S10]  /*2a20*/  @!P1 BRA `(.L_x_22704) ;  /* 0x0000000000189947 */ /* 0x000ff40003800000 */
[----:B-----5:R-:W-:Y:S01]  /*2a30*/  HADD2.F32 R142, -RZ, R6.H1_H1 ;  /* 0x30000006ff8e7230 */ /* 0x020fe20000004100 */
[----:B------:R-:W-:Y:S06]  /*2a40*/  BRA `(.L_x_22704) ;  /* 0x0000000000107947 */ /* 0x000fec0003800000 */
.L_x_22703:
[----:B-----5:R-:W-:Y:S02]  /*2a50*/  HADD2.F32 R142, -RZ, R130.H1_H1 ;  /* 0x30000082ff8e7230 */ /* 0x020fe40000004100 */
[----:B------:R-:W-:-:S03]  /*2a60*/  @P1 HADD2.F32 R105, -RZ, R6.H1_H1 ;  /* 0x30000006ff691230 */ /* 0x000fc60000004100 */
[----:B------:R-:W-:-:S04]  /*2a70*/  FMUL.FTZ R142, R142, UR8 ;  /* 0x000000088e8e7c20 */ /* 0x000fc80008410000 */
[----:B------:R-:W-:-:S07]  /*2a80*/  @P1 FADD.FTZ R142, R105, R142 ;  /* 0x0000008e698e1221 */ /* 0x000fce0000010000 */
.L_x_22704:
[----:B------:R-:W-:Y:S05]  /*2a90*/  BSYNC B1 ;  /* 0x0000000000017941 */ /* 0x000fea0003800000 */
.L_x_22702:
[----:B------:R-:W-:Y:S04]  /*2aa0*/  BSSY B1, `(.L_x_22705) ;  /* 0x000000a000017945 */ /* 0x000fe80003800000 */
[----:B------:R-:W-:Y:S05]  /*2ab0*/  @P2 BRA `(.L_x_22706) ;  /* 0x0000000000102947 */ /* 0x000fea0003800000 */
[----:B------:R-:W-:Y:S01]  /*2ac0*/  MOV R143, RZ ;  /* 0x000000ff008f7202 */ /* 0x000fe20000000f00 */
[----:B------:R-:W-:Y:S06]  /*2ad0*/  @!P1 BRA `(.L_x_22707) ;  /* 0x0000000000189947 */ /* 0x000fec0003800000 */
[----:B-----5:R-:W-:Y:S01]  /*2ae0*/  HADD2.F32 R143, -RZ, R7.H0_H0 ;  /* 0x20000007ff8f7230 */ /* 0x020fe20000004100 */
[----:B------:R-:W-:Y:S06]  /*2af0*/  BRA `(.L_x_22707) ;  /* 0x0000000000107947 */ /* 0x000fec0003800000 */
.L_x_22706:
[----:B-----5:R-:W-:Y:S02]  /*2b00*/  HADD2.F32 R143, -RZ, R131.H0_H0 ;  /* 0x20000083ff8f7230 */ /* 0x020fe40000004100 */
[----:B------:R-:W-:-:S03]  /*2b10*/  @P1 HADD2.F32 R104, -RZ, R7.H0_H0 ;  /* 0x20000007ff681230 */ /* 0x000fc60000004100 */
[----:B------:R-:W-:-:S04]  /*2b20*/  FMUL.FTZ R143, R143, UR8 ;  /* 0x000000088f8f7c20 */ /* 0x000fc80008410000 */
[----:B------:R-:W-:-:S07]  /*2b30*/  @P1 FADD.FTZ R143, R104, R143 ;  /* 0x0000008f688f1221 */ /* 0x000fce0000010000 */
.L_x_22707:
[----:B------:R-:W-:Y:S05]  /*2b40*/  BSYNC B1 ;  /* 0x0000000000017941 */ /* 0x000fea0003800000 */
.L_x_22705:
[----:B------:R-:W-:Y:S04]  /*2b50*/  BSSY B1, `(.L_x_22708) ;  /* 0x000000a000017945 */ /* 0x000fe80003800000 */
[----:B------:R-:W-:Y:S05]  /*2b60*/  @P2 BRA `(.L_x_22709) ;  /* 0x0000000000102947 */ /* 0x000fea0003800000 */
[----:B------:R-:W-:Y:S01]  /*2b70*/  HFMA2.MMA R144, -RZ, RZ, 0, 0 ;  /* 0x00000000ff907435 */ /* 0x000fe200000001ff */
[----:B------:R-:W-:Y:S10]  /*2b80*/  @!P1 BRA `(.L_x_22710) ;  /* 0x0000000000189947 */ /* 0x000ff40003800000 */
[----:B-----5:R-:W-:Y:S01]  /*2b90*/  HADD2.F32 R144, -RZ, R7.H1_H1 ;  /* 0x30000007ff907230 */ /* 0x020fe20000004100 */
[----:B------:R-:W-:Y:S06]  /*2ba0*/  BRA `(.L_x_22710) ;  /* 0x0000000000107947 */ /* 0x000fec0003800000 */
.L_x_22709:
[----:B-----5:R-:W-:Y:S02]  /*2bb0*/  HADD2.F32 R144, -RZ, R131.H1_H1 ;  /* 0x30000083ff907230 */ /* 0x020fe40000004100 */
[----:B------:R-:W-:-:S03]  /*2bc0*/  @P1 HADD2.F32 R105, -RZ, R7.H1_H1 ;  /* 0x30000007ff691230 */ /* 0x000fc60000004100 */
[----:B------:R-:W-:-:S04]  /*2bd0*/  FMUL.FTZ R144, R144, UR8 ;  /* 0x0000000890907c20 */ /* 0x000fc80008410000 */
[----:B------:R-:W-:-:S07]  /*2be0*/  @P1 FADD.FTZ R144, R105, R144 ;  /* 0x0000009069901221 */ /* 0x000fce0000010000 */
.L_x_22710:
[----:B------:R-:W-:Y:S05]  /*2bf0*/  BSYNC B1 ;  /* 0x0000000000017941 */ /* 0x000fea0003800000 */
.L_x_22708:
        /* <DEDUP_REMOVED lines=9> */
.L_x_22686:
[----:B------:R-:W-:Y:S05]  /*2c90*/  BSYNC B0 ;  /* 0x0000000000007941 */ /* 0x000fea0003800000 */
.L_x_22685:
        /* <DEDUP_REMOVED lines=18> */
.L_x_22714:
[----:B-----5:R-:W-:Y:S02]  /*2dc0*/  HADD2.F32 R153, -RZ, R128.H0_H0 ;  /* 0x20000080ff997230 */ /* 0x020fe40000004100 */
[----:B------:R-:W-:-:S03]  /*2dd0*/  @P0 HADD2.F32 R0, -RZ, R4.H0_H0 ;  /* 0x20000004ff000230 */ /* 0x000fc60000004100 */
[----:B------:R-:W-:-:S04]  /*2de0*/  FMUL.FTZ R153, R153, UR8 ;  /* 0x0000000899997c20 */ /* 0x000fc80008410000 */
[----:B------:R-:W-:-:S07]  /*2df0*/  @P0 FADD.FTZ R153, R0, R153 ;  /* 0x0000009900990221 */ /* 0x000fce0000010000 */
.L_x_22715:
[----:B------:R-:W-:Y:S05]  /*2e00*/  BSYNC B1 ;  /* 0x0000000000017941 */ /* 0x000fea0003800000 */
.L_x_22713:
[----:B------:R-:W-:Y:S04]  /*2e10*/  BSSY B1, `(.L_x_22716) ;  /* 0x000000a000017945 */ /* 0x000fe80003800000 */
[----:B------:R-:W-:Y:S05]  /*2e20*/  @P1 BRA `(.L_x_22717) ;  /* 0x0000000000101947 */ /* 0x000fea0003800000 */
[----:B------:R-:W-:Y:S01]  /*2e30*/  HFMA2.MMA R154, -RZ, RZ, 0, 0 ;  /* 0x00000000ff9a7435 */ /* 0x000fe200000001ff */
[----:B------:R-:W-:Y:S10]  /*2e40*/  @!P0 BRA `(.L_x_22718) ;  /* 0x0000000000188947 */ /* 0x000ff40003800000 */
[----:B-----5:R-:W-:Y:S01]  /*2e50*/  HADD2.F32 R154, -RZ, R4.H1_H1 ;  /* 0x30000004ff9a7230 */ /* 0x020fe20000004100 */
[----:B------:R-:W-:Y:S06]  /*2e60*/  BRA `(.L_x_22718) ;  /* 0x0000000000107947 */ /* 0x000fec0003800000 */
.L_x_22717:
[----:B-----5:R-:W-:Y:S02]  /*2e70*/  HADD2.F32 R154, -RZ, R128.H1_H1 ;  /* 0x30000080ff9a7230 */ /* 0x020fe40000004100 */
[----:B------:R-:W-:-:S03]  /*2e80*/  @P0 HADD2.F32 R105, -RZ, R4.H1_H1 ;  /* 0x30000004ff690230 */ /* 0x000fc60000004100 */
[----:B------:R-:W-:-:S04]  /*2e90*/  FMUL.FTZ R154, R154, UR8 ;  /* 0x000000089a9a7c20 */ /* 0x000fc80008410000 */
[----:B------:R-:W-:-:S07]  /*2ea0*/  @P0 FADD.FTZ R154, R105, R154 ;  /* 0x0000009a699a0221 */ /* 0x000fce0000010000 */
.L_x_22718:
[----:B------:R-:W-:Y:S05]  /*2eb0*/  BSYNC B1 ;  /* 0x0000000000017941 */ /* 0x000fea0003800000 */
.L_x_22716:
[----:B------:R-:W-:Y:S04]  /*2ec0*/  BSSY B1, `(.L_x_22719) ;  /* 0x000000a000017945 */ /* 0x000fe80003800000 */
[----:B------:R-:W-:Y:S05]  /*2ed0*/  @P1 BRA `(.L_x_22720) ;  /* 0x0000000000101947 */ /* 0x000fea0003800000 */
[----:B------:R-:W-:Y:S01]  /*2ee0*/  MOV R155, RZ ;  /* 0x000000ff009b7202 */ /* 0x000fe20000000f00 */
[----:B------:R-:W-:Y:S06]  /*2ef0*/  @!P0 BRA `(.L_x_22721) ;  /* 0x0000000000188947 */ /* 0x000fec0003800000 */
[----:B-----5:R-:W-:Y:S01]  /*2f00*/  HADD2.F32 R155, -RZ, R5.H0_H0 ;  /* 0x20000005ff9b7230 */ /* 0x020fe20000004100 */
[----:B------:R-:W-:Y:S06]  /*2f10*/  BRA `(.L_x_22721) ;  /* 0x0000000000107947 */ /* 0x000fec0003800000 */
.L_x_22720:
[----:B-----5:R-:W-:Y:S02]  /*2f20*/  HADD2.F32 R155, -RZ, R129.H0_H0 ;  /* 0x20000081ff9b7230 */ /* 0x020fe40000004100 */
[----:B------:R-:W-:-:S03]  /*2f30*/  @P0 HADD2.F32 R0, -RZ, R5.H0_H0 ;  /* 0x20000005ff000230 */ /* 0x000fc60000004100 */
[----:B------:R-:W-:-:S04]  /*2f40*/  FMUL.FTZ R155, R155, UR8 ;  /* 0x000000089b9b7c20 */ /* 0x000fc80008410000 */
[----:B------:R-:W-:-:S07]  /*2f50*/  @P0 FADD.FTZ R155, R0, R155 ;  /* 0x0000009b009b0221 */ /* 0x000fce0000010000 */
.L_x_22721:
[----:B------:R-:W-:Y:S05]  /*2f60*/  BSYNC B1 ;  /* 0x0000000000017941 */ /* 0x000fea0003800000 */
.L_x_22719:
[----:B------:R-:W-:Y:S04]  /*2f70*/  BSSY B1, `(.L_x_22722) ;  /* 0x000000a000017945 */ /* 0x000fe80003800000 */
[----:B------:R-:W-:Y:S05]  /*2f80*/  @P1 BRA `(.L_x_22723) ;  /* 0x0000000000101947 */ /* 0x000fea0003800000 */
[----:B------:R-:W-:Y:S01]  /*2f90*/  HFMA2.MMA R156, -RZ, RZ, 0, 0 ;  /* 0x00000000ff9c7435 */ /* 0x000fe200000001ff */
[----:B------:R-:W-:Y:S10]  /*2fa0*/  @!P0 BRA `(.L_x_22724) ;  /* 0x0000000000188947 */ /* 0x000ff40003800000 */
[----:B-----5:R-:W-:Y:S01]  /*2fb0*/  HADD2.F32 R156, -RZ, R5.H1_H1 ;  /* 0x30000005ff9c7230 */ /* 0x020fe20000004100 */
[----:B------:R-:W-:Y:S06]  /*2fc0*/  BRA `(.L_x_22724) ;  /* 0x0000000000107947 */ /* 0x000fec0003800000 */
.L_x_22723:
[----:B-----5:R-:W-:Y:S02]  /*2fd0*/  HADD2.F32 R156, -RZ, R129.H1_H1 ;  /* 0x30000081ff9c7230 */ /* 0x020fe40000004100 */
[----:B------:R-:W-:-:S03]  /*2fe0*/  @P0 HADD2.F32 R105, -RZ, R5.H1_H1 ;  /* 0x30000005ff690230 */ /* 0x000fc60000004100 */
[----:B------:R-:W-:-:S04]  /*2ff0*/  FMUL.FTZ R156, R156, UR8 ;  /* 0x000000089c9c7c20 */ /* 0x000fc80008410000 */
[----:B------:R-:W-:-:S07]  /*3000*/  @P0 FADD.FTZ R156, R105, R156 ;  /* 0x0000009c699c0221 */ /* 0x000fce0000010000 */
.L_x_22724:
[----:B------:R-:W-:Y:S05]  /*3010*/  BSYNC B1 ;  /* 0x0000000000017941 */ /* 0x000fea0003800000 */
.L_x_22722:
[----:B------:R-:W-:Y:S04]  /*3020*/  BSSY B1, `(.L_x_22725) ;  /* 0x000000a000017945 */ /* 0x000fe80003800000 */
[----:B------:R-:W-:Y:S05]  /*3030*/  @P1 BRA `(.L_x_22726) ;  /* 0x0000000000101947 */ /* 0x000fea0003800000 */
[----:B------:R-:W-:Y:S01]  /*3040*/  MOV R157, RZ ;  /* 0x000000ff009d7202 */ /* 0x000fe20000000f00 */
[----:B------:R-:W-:Y:S06]  /*3050*/  @!P0 BRA `(.L_x_22727) ;  /* 0x0000000000188947 */ /* 0x000fec0003800000 */
[----:B-----5:R-:W-:Y:S01]  /*3060*/  HADD2.F32 R157, -RZ, R6.H0_H0 ;  /* 0x20000006ff9d7230 */ /* 0x020fe20000004100 */
[----:B------:R-:W-:Y:S06]  /*3070*/  BRA `(.L_x_22727) ;  /* 0x0000000000107947 */ /* 0x000fec0003800000 */
.L_x_22726:
[----:B-----5:R-:W-:Y:S02]  /*3080*/  HADD2.F32 R157, -RZ, R130.H0_H0 ;  /* 0x20000082ff9d7230 */ /* 0x020fe40000004100 */
[----:B------:R-:W-:-:S03]  /*3090*/  @P0 HADD2.F32 R0, -RZ, R6.H0_H0 ;  /* 0x20000006ff000230 */ /* 0x000fc60000004100 */
[----:B------:R-:W-:-:S04]  /*30a0*/  FMUL.FTZ R157, R157, UR8 ;  /* 0x000000089d9d7c20 */ /* 0x000fc80008410000 */
[----:B------:R-:W-:-:S07]  /*30b0*/  @P0 FADD.FTZ R157, R0, R157 ;  /* 0x0000009d009d0221 */ /* 0x000fce0000010000 */
.L_x_22727:
[----:B------:R-:W-:Y:S05]  /*30c0*/  BSYNC B1 ;  /* 0x0000000000017941 */ /* 0x000fea0003800000 */
.L_x_22725:
[----:B------:R-:W-:Y:S04]  /*30d0*/  BSSY B1, `(.L_x_22728) ;  /* 0x000000a000017945 */ /* 0x000fe80003800000 */
[----:B------:R-:W-:Y:S05]  /*30e0*/  @P1 BRA `(.L_x_22729) ;  /* 0x0000000000101947 */ /* 0x000fea0003800000 */
[----:B------:R-:W-:Y:S01]  /*30f0*/  HFMA2.MMA R158, -RZ, RZ, 0, 0 ;  /* 0x00000000ff9e7435 */ /* 0x000fe200000001ff */
[----:B------:R-:W-:Y:S10]  /*3100*/  @!P0 BRA `(.L_x_22730) ;  /* 0x0000000000188947 */ /* 0x000ff40003800000 */
[----:B-----5:R-:W-:Y:S01]  /*3110*/  HADD2.F32 R158, -RZ, R6.H1_H1 ;  /* 0x30000006ff9e7230 */ /* 0x020fe20000004100 */
[----:B------:R-:W-:Y:S06]  /*3120*/  BRA `(.L_x_22730) ;  /* 0x0000000000107947 */ /* 0x000fec0003800000 */
.L_x_22729:
[----:B-----5:R-:W-:Y:S02]  /*3130*/  HADD2.F32 R158, -RZ, R130.H1_H1 ;  /* 0x30000082ff9e7230 */ /* 0x020fe40000004100 */
[----:B------:R-:W-:-:S03]  /*3140*/  @P0 HADD2.F32 R105, -RZ, R6.H1_H1 ;  /* 0x30000006ff690230 */ /* 0x000fc60000004100 */
[----:B------:R-:W-:-:S04]  /*3150*/  FMUL.FTZ R158, R158, UR8 ;  /* 0x000000089e9e7c20 */ /* 0x000fc80008410000 */
[----:B------:R-:W-:-:S07]  /*3160*/  @P0 FADD.FTZ R158, R105, R158 ;  /* 0x0000009e699e0221 */ /* 0x000fce0000010000 */
.L_x_22730:
[----:B------:R-:W-:Y:S05]  /*3170*/  BSYNC B1 ;  /* 0x0000000000017941 */ /* 0x000fea0003800000 */
.L_x_22728:
[----:B------:R-:W-:Y:S04]  /*3180*/  BSSY B1, `(.L_x_22731) ;  /* 0x000000a000017945 */ /* 0x000fe80003800000 */
[----:B------:R-:W-:Y:S05]  /*3190*/  @P1 BRA `(.L_x_22732) ;  /* 0x0000000000101947 */ /* 0x000fea0003800000 */
[----:B------:R-:W-:Y:S01]  /*31a0*/  MOV R159, RZ ;  /* 0x000000ff009f7202 */ /* 0x000fe20000000f00 */
[----:B------:R-:W-:Y:S06]  /*31b0*/  @!P0 BRA `(.L_x_22733) ;  /* 0x0000000000188947 */ /* 0x000fec0003800000 */
[----:B-----5:R-:W-:Y:S01]  /*31c0*/  HADD2.F32 R159, -RZ, R7.H0_H0 ;  /* 0x20000007ff9f7230 */ /* 0x020fe20000004100 */
[----:B------:R-:W-:Y:S06]  /*31d0*/  BRA `(.L_x_22733) ;  /* 0x0000000000107947 */ /* 0x000fec0003800000 */
.L_x_22732:
[----:B-----5:R-:W-:Y:S02]  /*31e0*/  HADD2.F32 R159, -RZ, R131.H0_H0 ;  /* 0x20000083ff9f7230 */ /* 0x020fe40000004100 */
[----:B------:R-:W-:-:S03]  /*31f0*/  @P0 HADD2.F32 R0, -RZ, R7.H0_H0 ;  /* 0x20000007ff000230 */ /* 0x000fc60000004100 */
[----:B------:R-:W-:-:S04]  /*3200*/  FMUL.FTZ R159, R159, UR8 ;  /* 0x000000089f9f7c20 */ /* 0x000fc80008410000 */
[----:B------:R-:W-:-:S07]  /*3210*/  @P0 FADD.FTZ R159, R0, R159 ;  /* 0x0000009f009f0221 */ /* 0x000fce0000010000 */
.L_x_22733:
[----:B------:R-:W-:Y:S05]  /*3220*/  BSYNC B1 ;  /* 0x0000000000017941 */ /* 0x000fea0003800000 */
.L_x_22731:
[----:B------:R-:W-:Y:S04]  /*3230*/  BSSY B1, `(.L_x_22734) ;  /* 0x000000a000017945 */ /* 0x000fe80003800000 */
[----:B------:R-:W-:Y:S05]  /*3240*/  @P1 BRA `(.L_x_22735) ;  /* 0x0000000000101947 */ /* 0x000fea0003800000 */
[----:B------:R-:W-:Y:S01]  /*3250*/  HFMA2.MMA R160, -RZ, RZ, 0, 0 ;  /* 0x00000000ffa07435 */ /* 0x000fe200000001ff */
[----:B------:R-:W-:Y:S10]  /*3260*/  @!P0 BRA `(.L_x_22736) ;  /* 0x0000000000188947 */ /* 0x000ff40003800000 */
[----:B-----5:R-:W-:Y:S01]  /*3270*/  HADD2.F32 R160, -RZ, R7.H1_H1 ;  /* 0x30000007ffa07230 */ /* 0x020fe20000004100 */
[----:B------:R-:W-:Y:S06]  /*3280*/  BRA `(.L_x_22736) ;  /* 0x0000000000107947 */ /* 0x000fec0003800000 */
.L_x_22735:
[----:B-----5:R-:W-:Y:S02]  /*3290*/  HADD2.F32 R160, -RZ, R131.H1_H1 ;  /* 0x30000083ffa07230 */ /* 0x020fe40000004100 */
[----:B------:R-:W-:-:S03]  /*32a0*/  @P0 HADD2.F32 R105, -RZ, R7.H1_H1 ;  /* 0x30000007ff690230 */ /* 0x000fc60000004100 */
[----:B------:R-:W-:-:S04]  /*32b0*/  FMUL.FTZ R160, R160, UR8 ;  /* 0x00000008a0a07c20 */ /* 0x000fc80008410000 */
[----:B------:R-:W-:-:S07]  /*32c0*/  @P0 FADD.FTZ R160, R105, R160 ;  /* 0x000000a069a00221 */ /* 0x000fce0000010000 */
.L_x_22736:
[----:B------:R-:W-:Y:S05]  /*32d0*/  BSYNC B1 ;  /* 0x0000000000017941 */ /* 0x000fea0003800000 */
.L_x_22734:
[----:B------:R-:W0:Y:S01]  /*32e0*/  LDC.64 R104, c[0x0][0x238] ;  /* 0x00008e00ff687b82 */ /* 0x000e220000000a00 */
[----:B------:R-:W-:Y:S02]  /*32f0*/  F2FP.F16.F32.PACK_AB R107, R160, R159 ;  /* 0x0000009fa06b723e */ /* 0x000fe400000000ff */
[----:B------:R-:W-:Y:S01]  /*3300*/  F2FP.F16.F32.PACK_AB R106, R158, R157 ;  /* 0x0000009d9e6a723e */ /* 0x000fe200000000ff */
[----:B0-----:R-:W-:Y:S01]  /*3310*/  IMAD.WIDE.U32 R164, R164, 0x10, R104 ;  /* 0x00000010a4a47825 */ /* 0x001fe200078e0068 */
[----:B------:R-:W-:Y:S02]  /*3320*/  F2FP.F16.F32.PACK_AB R105, R156, R155 ;  /* 0x0000009b9c69723e */ /* 0x000fe400000000ff */
[----:B------:R-:W-:-:S05]  /*3330*/  F2FP.F16.F32.PACK_AB R104, R154, R153 ;  /* 0x000000999a68723e */ /* 0x000fca00000000ff */
[----:B------:R0:W-:Y:S02]  /*3340*/  STG.E.128 desc[UR4][R164.64], R104 ;  /* 0x00000068a4007986 */ /* 0x0001e4000c101d04 */
.L_x_22712:
[----:B------:R-:W-:Y:S05]  /*3350*/  BSYNC B0 ;  /* 0x0000000000007941 */ /* 0x000fea0003800000 */
.L_x_22711:
        /* <DEDUP_REMOVED lines=176> */
.L_x_22762:
        /* <DEDUP_REMOVED lines=61> */
.L_x_22741:
[----:B------:R-:W-:Y:S05]  /*4230*/  BSYNC B1 ;  /* 0x0000000000017941 */ /* 0x000fea0003800000 */
.L_x_22740:
        /* <DEDUP_REMOVED lines=35> */
.L_x_22743:
[----:B------:R-:W-:Y:S05]  /*4470*/  BSYNC B1 ;  /* 0x0000000000017941 */ /* 0x000fea0003800000 */
.L_x_22742:
        /* <DEDUP_REMOVED lines=35> */
.L_x_22745:
[----:B------:R-:W-:Y:S05]  /*46b0*/  BSYNC B1 ;  /* 0x0000000000017941 */ /* 0x000fea0003800000 */
.L_x_22744:
        /* <DEDUP_REMOVED lines=35> */
.L_x_22747:
[----:B------:R-:W-:Y:S05]  /*48f0*/  BSYNC B1 ;  /* 0x0000000000017941 */ /* 0x000fea0003800000 */
.L_x_22746:
        /* <DEDUP_REMOVED lines=35> */
.L_x_22749:
[----:B------:R-:W-:Y:S05]  /*4b30*/  BSYNC B1 ;  /* 0x0000000000017941 */ /* 0x000fea0003800000 */
.L_x_22748:
        /* <DEDUP_REMOVED lines=33> */
.L_x_22739:
[----:B------:R-:W-:Y:S05]  /*4d50*/  BSYNC B0 ;  /* 0x0000000000007941 */ /* 0x000fea0003800000 */
.L_x_22738:
[----:B0123--:R-:W0:Y:S02]  /*4d60*/  LDC.64 R104, c[0x0][0x210] ;  /* 0x00008400ff687b82 */ /* 0x00fe240000000a00 */
[----:B0-----:R-:W-:-:S04]  /*4d70*/  LEA R108, R104, R108, 0x2 ;  /* 0x0000006c686c7211 */ /* 0x001fc800078e10ff */
[----:B------:R-:W-:-:S13]  /*4d80*/  ISETP.GE.AND P0, PT, R108, R105, PT ;  /* 0x000000696c00720c */ /* 0x000fda0003f06270 */
[----:B------:R-:W-:Y:S05]  /*4d90*/  @!P0 BRA `(.L_x_22750) ;  /* 0xffffffb800dc8947 */ /* 0x000fea000383ffff */
[----:B------:R-:W-:Y:S05]  /*4da0*/  EXIT ;  /* 0x000000000000794d */ /* 0x000fea0003800000 */
.L_x_22737:
        /* <DEDUP_REMOVED lines=8> */
.L_x_22752:
[----:B------:R-:W-:Y:S05]  /*4e30*/  BSYNC B0 ;  /* 0x0000000000007941 */ /* 0x000fea0003800000 */
.L_x_22751:
        /* <DEDUP_REMOVED lines=9> */
.L_x_22753:
[----:B------:R-:W-:Y:S01]  /*4ed0*/  HFMA2.MMA R176, -RZ, RZ, 0, 2.384185791015625e-07 ;  /* 0x00000004ffb07435 */ /* 0x000fe200000001ff */
[----:B------:R-:W-:-:S05]  /*4ee0*/  MOV R105, R173 ;  /* 0x000000ad00697202 */ /* 0x000fca0000000f00 */
[----:B------:R-:W-:-:S05]  /*4ef0*/  FADD.FTZ R107, R106, R105 ;  /* 0x000000696a6b7221 */ /* 0x000fca0000010000 */
[----:B------:R-:W-:-:S07]  /*4f00*/  MOV R175, R107 ;  /* 0x0000006b00af7202 */ /* 0x000fce0000000f00 */
[----:B------:R-:W-:Y:S05]  /*4f10*/  WARPSYNC.COLLECTIVE R174, `(.L_x_22754) ;  /* 0x00000000ae087348 */ /* 0x000fea0003c00000 */
[----:B------:R0:W1:Y:S02]  /*4f20*/  SHFL.BFLY P6, R173, R175, R176, R177 ;  /* 0x0c0000b0afad7389 */ /* 0x00006400000c00b1 */
[----:B01----:R-:W-:Y:S01]  /*4f30*/  ENDCOLLECTIVE ;  /* 0x000000000000791b */ /* 0x003fe20003800000 */
.L_x_22754:
        /* <DEDUP_REMOVED lines=8> */
.L_x_22755:
[----:B------:R-:W-:Y:S01]  /*4fc0*/  HFMA2.MMA R176, -RZ, RZ, 0, 9.5367431640625e-07 ;  /* 0x00000010ffb07435 */ /* 0x000fe200000001ff */
[----:B------:R-:W-:-:S05]  /*4fd0*/  MOV R105, R173 ;  /* 0x000000ad00697202 */ /* 0x000fca0000000f00 */
[----:B------:R-:W-:-:S05]  /*4fe0*/  FADD.FTZ R165, R164, R105 ;  /* 0x00000069a4a57221 */ /* 0x000fca0000010000 */
[----:B------:R-:W-:-:S07]  /*4ff0*/  MOV R175, R165 ;  /* 0x000000a500af7202 */ /* 0x000fce0000000f00 */
[----:B------:R-:W-:Y:S05]  /*5000*/  WARPSYNC.COLLECTIVE R174, `(.L_x_22756) ;  /* 0x00000000ae087348 */ /* 0x000fea0003c00000 */
[----:B------:R0:W1:Y:S02]  /*5010*/  SHFL.BFLY P6, R173, R175, R176, R177 ;  /* 0x0c0000b0afad7389 */ /* 0x00006400000c00b1 */
[----:B01----:R-:W-:Y:S01]  /*5020*/  ENDCOLLECTIVE ;  /* 0x000000000000791b */ /* 0x003fe20003800000 */
.L_x_22756:
        /* <DEDUP_REMOVED lines=105> */
.L_x_22757:
[----:B------:R-:W-:Y:S01]  /*56c0*/  HFMA2.MMA R176, -RZ, RZ, 0, 1.1920928955078125e-07 ;  /* 0x00000002ffb07435 */ /* 0x000fe200000001ff */
[----:B------:R-:W-:-:S05]  /*56d0*/  MOV R107, R173 ;  /* 0x000000ad006b7202 */ /* 0x000fca0000000f00 */
[----:B------:R-:W-:-:S05]  /*56e0*/  FADD.FTZ R107, R0, R107 ;  /* 0x0000006b006b7221 */ /* 0x000fca0000010000 */
[----:B------:R-:W-:-:S07]  /*56f0*/  MOV R175, R107 ;  /* 0x0000006b00af7202 */ /* 0x000fce0000000f00 */
[----:B------:R-:W-:Y:S05]  /*5700*/  WARPSYNC.COLLECTIVE R174, `(.L_x_22758) ;  /* 0x00000000ae087348 */ /* 0x000fea0003c00000 */
[----:B------:R0:W1:Y:S02]  /*5710*/  SHFL.BFLY P6, R173, R175, R176, R177 ;  /* 0x0c0000b0afad7389 */ /* 0x00006400000c00b1 */
[----:B01----:R-:W-:Y:S01]  /*5720*/  ENDCOLLECTIVE ;  /* 0x000000000000791b */ /* 0x003fe20003800000 */
.L_x_22758:
[----:B------:R-:W-:Y:S01]  /*5730*/  HFMA2.MMA R176, -RZ, RZ, 0, 2.384185791015625e-07 ;  /* 0x00000004ffb07435 */ /* 0x000fe200000001ff */
[----:B------:R-:W-:-:S05]  /*5740*/  MOV R106, R173 ;  /* 0x000000ad006a7202 */ /* 0x000fca0000000f00 */
[----:B------:R-:W-:-:S05]  /*5750*/  FADD.FTZ R106, R107, R106 ;  /* 0x0000006a6b6a7221 */ /* 0x000fca0000010000 */
[----:B------:R-:W-:-:S07]  /*5760*/  MOV R175, R106 ;  /* 0x0000006a00af7202 */ /* 0x000fce0000000f00 */
[----:B------:R-:W-:Y:S05]  /*5770*/  WARPSYNC.COLLECTIVE R174, `(.L_x_22759) ;  /* 0x00000000ae087348 */ /* 0x000fea0003c00000 */
[----:B------:R0:W1:Y:S02]  /*5780*/  SHFL.BFLY P6, R173, R175, R176, R177 ;  /* 0x0c0000b0afad7389 */ /* 0x00006400000c00b1 */
[----:B01----:R-:W-:Y:S01]  /*5790*/  ENDCOLLECTIVE ;  /* 0x000000000000791b */ /* 0x003fe20003800000 */
.L_x_22759:
[----:B------:R-:W-:Y:S01]  /*57a0*/  HFMA2.MMA R176, -RZ, RZ, 0, 4.76837158203125e-07 ;  /* 0x00000008ffb07435 */ /* 0x000fe200000001ff */
[----:B------:R-:W-:-:S05]  /*57b0*/  MOV R165, R173 ;  /* 0x000000ad00a57202 */ /* 0x000fca0000000f00 */
[----:B------:R-:W-:-:S05]  /*57c0*/  FADD.FTZ R165, R106, R165 ;  /* 0x000000a56aa57221 */ /* 0x000fca0000010000 */
[----:B------:R-:W-:-:S07]  /*57d0*/  MOV R175, R165 ;  /* 0x000000a500af7202 */ /* 0x000fce0000000f00 */
[----:B------:R-:W-:Y:S05]  /*57e0*/  WARPSYNC.COLLECTIVE R174, `(.L_x_22760) ;  /* 0x00000000ae087348 */ /* 0x000fea0003c00000 */
[----:B------:R0:W1:Y:S02]  /*57f0*/  SHFL.BFLY P6, R173, R175, R176, R177 ;  /* 0x0c0000b0afad7389 */ /* 0x00006400000c00b1 */
[----:B01----:R-:W-:Y:S01]  /*5800*/  ENDCOLLECTIVE ;  /* 0x000000000000791b */ /* 0x003fe20003800000 */
.L_x_22760:
[----:B------:R-:W-:Y:S01]  /*5810*/  HFMA2.MMA R176, -RZ, RZ, 0, 9.5367431640625e-07 ;  /* 0x00000010ffb07435 */ /* 0x000fe200000001ff */
[----:B------:R-:W-:-:S05]  /*5820*/  MOV R164, R173 ;  /* 0x000000ad00a47202 */ /* 0x000fca0000000f00 */
[----:B------:R-:W-:-:S05]  /*5830*/  FADD.FTZ R172, R165, R164 ;  /* 0x000000a4a5ac7221 */ /* 0x000fca0000010000 */
[----:B------:R-:W-:-:S07]  /*5840*/  MOV R175, R172 ;  /* 0x000000ac00af7202 */ /* 0x000fce0000000f00 */
[----:B------:R-:W-:Y:S05]  /*5850*/  WARPSYNC.COLLECTIVE R174, `(.L_x_22761) ;  /* 0x00000000ae087348 */ /* 0x000fea0003c00000 */
[----:B------:R0:W1:Y:S02]  /*5860*/  SHFL.BFLY P6, R173, R175, R176, R177 ;  /* 0x0c0000b0afad7389 */ /* 0x00006400000c00b1 */
[----:B01----:R-:W-:Y:S01]  /*5870*/  ENDCOLLECTIVE ;  /* 0x000000000000791b */ /* 0x003fe20003800000 */
.L_x_22761:
[----:B------:R-:W-:Y:S05]  /*5880*/  BRA `(.L_x_22762) ;  /* 0xffffffe400747947 */ /* 0x000fea000383ffff */
.L_x_22763:
        /* <DEDUP_REMOVED lines=15> */
.L_x_44417:


//--------------------- .text._ZN10layer_norm13ln_fwd_kernelINS_13Kernel_traitsIf6__halfS2_S2_fjLj1536ELj1ELj4ELj1ELj16ENS_18Kernel_traits_baseILj1536EfS2_S2_S2_fjLj128EEEEELb0ELb0ELb1ELb1EEEvNS_9FwdParamsE --------------------------
	.section	.text._ZN10layer_norm13ln_fwd_kernelINS_13Kernel_traitsIf6__halfS2_S2_fjLj1536ELj1ELj4ELj1ELj16ENS_18Kernel_traits_baseILj1536EfS2_S2_S2_fjLj128EEEEELb0ELb0ELb1ELb1EEEvNS_9FwdParamsE,"ax",@progbits
	.align	128
        .global         _ZN10layer_norm13ln_fwd_kernelINS_13Kernel_traitsIf6__halfS2_S2_fjLj1536ELj1ELj4ELj1ELj16ENS_18Kernel_traits_baseILj1536EfS2_S2_S2_fjLj128EEEEELb0ELb0ELb1ELb1EEEvNS_9FwdParamsE
        .type           _ZN10layer_norm13ln_fwd_kernelINS_13Kernel_traitsIf6__halfS2_S2_fjLj1536ELj1ELj4ELj1ELj16ENS_18Kernel_traits_baseILj1536EfS2_S2_S2_fjLj128EEEEELb0ELb0ELb1ELb1EEEvNS_9FwdParamsE,@function
        .size           _ZN10layer_norm13ln_fwd_kernelINS_13Kernel_traitsIf6__halfS2_S2_fjLj1536ELj1ELj4ELj1ELj16ENS_18Kernel_traits_baseILj1536EfS2_S2_S2_fjLj128EEEEELb0ELb0ELb1ELb1EEEvNS_9FwdParamsE,(.L_x_44418 - _ZN10layer_norm13ln_fwd_kernelINS_13Kernel_traitsIf6__halfS2_S2_fjLj1536ELj1ELj4ELj1ELj16ENS_18Kernel_traits_baseILj1536EfS2_S2_S2_fjLj128EEEEELb0ELb0ELb1ELb1EEEvNS_9FwdParamsE)
        .other          _ZN10layer_norm13ln_fwd_kernelINS_13Kernel_traitsIf6__halfS2_S2_fjLj1536ELj1ELj4ELj1ELj16ENS_18Kernel_traits_baseILj1536EfS2_S2_S2_fjLj128EEEEELb0ELb0ELb1ELb1EEEvNS_9FwdParamsE,@"STO_CUDA_ENTRY STV_DEFAULT"
_ZN10layer_norm13ln_fwd_kernelINS_13Kernel_traitsIf6__halfS2_S2_fjLj1536ELj1ELj4ELj1ELj16ENS_18Kernel_traits_baseILj1536EfS2_S2_S2_fjLj128EEEEELb0ELb0ELb1ELb1EEEvNS_9FwdParamsE:
.text._ZN10layer_norm13ln_fwd_kernelINS_13Kernel_traitsIf6__halfS2_S2_fjLj1536ELj1ELj4ELj1ELj16ENS_18Kernel_traits_baseILj1536EfS2_S2_S2_fjLj128EEEEELb0ELb0ELb1ELb1EEEvNS_9FwdParamsE:
        /* <DEDUP_REMOVED lines=73> */
.L_x_22911:
        /* <DEDUP_REMOVED lines=33> */
.L_x_22765:
[----:B-----5:R-:W-:Y:S02]  /*06a0*/  HADD2.F32 R124, -RZ, R116.H0_H0 ;  /* 0x20000074ff7c7230 */ /* 0x020fe40000004100 */
[----:B------:R-:W-:-:S03]  /*06b0*/  @P0 HADD2.F32 R3, -RZ, R112.H0_H0 ;  /* 0x20000070ff030230 */ /* 0x000fc60000004100 */
[----:B------:R-:W-:-:S04]  /*06c0*/  FMUL.FTZ R124, R124, UR8 ;  /* 0x000000087c7c7c20 */ /* 0x000fc80008410000 */
[----:B------:R-:W-:-:S07]  /*06d0*/  @P0 FADD.FTZ R124, R124, R3 ;  /* 0x000000037c7c0221 */ /* 0x000fce0000010000 */
.L_x_22766:
[----:B------:R-:W-:Y:S05]  /*06e0*/  BSYNC B0 ;  /* 0x0000000000007941 */ /* 0x000fea0003800000 */
.L_x_22764:
[----:B------:R-:W-:Y:S04]  /*06f0*/  BSSY B0, `(.L_x_22767) ;  /* 0x000000a000007945 */ /* 0x000fe80003800000 */
[----:B------:R-:W-:Y:S05]  /*0700*/  @P3 BRA `(.L_x_22768) ;  /* 0x0000000000103947 */ /* 0x000fea0003800000 */
[----:B------:R-:W-:Y:S01]  /*0710*/  MOV R13, RZ ;  /* 0x000000ff000d7202 */ /* 0x000fe20000000f00 */
[----:B------:R-:W-:Y:S06]  /*0720*/  @!P0 BRA `(.L_x_22769) ;  /* 0x0000000000188947 */ /* 0x000fec0003800000 */
[----:B-----5:R-:W-:Y:S01]  /*0730*/  HADD2.F32 R13, -RZ, R112.H1_H1 ;  /* 0x30000070ff0d7230 */ /* 0x020fe20000004100 */
[----:B------:R-:W-:Y:S06]  /*0740*/  BRA `(.L_x_22769) ;  /* 0x0000000000107947 */ /* 0x000fec0003800000 */
.L_x_22768:
[----:B-----5:R-:W-:Y:S02]  /*0750*/  HADD2.F32 R13, -RZ, R116.H1_H1 ;  /* 0x30000074ff0d7230 */ /* 0x020fe40000004100 */
[----:B------:R-:W-:-:S03]  /*0760*/  @P0 HADD2.F32 R0, -RZ, R112.H1_H1 ;  /* 0x30000070ff000230 */ /* 0x000fc60000004100 */
[----:B------:R-:W-:-:S04]  /*0770*/  FMUL.FTZ R13, R13, UR8 ;  /* 0x000000080d0d7c20 */ /* 0x000fc80008410000 */
[----:B------:R-:W-:-:S07]  /*0780*/  @P0 FADD.FTZ R13, R13, R0 ;  /* 0x000000000d0d0221 */ /* 0x000fce0000010000 */
.L_x_22769:
[----:B------:R-:W-:Y:S05]  /*0790*/  BSYNC B0 ;  /* 0x0000000000007941 */ /* 0x000fea0003800000 */
.L_x_22767:
[----:B------:R-:W-:Y:S04]  /*07a0*/  BSSY B0, `(.L_x_22770) ;  /* 0x000000a000007945 */ /* 0x000fe80003800000 */
[----:B------:R-:W-:Y:S05]  /*07b0*/  @P3 BRA `(.L_x_22771) ;  /* 0x0000000000103947 */ /* 0x000fea0003800000 */
[----:B------:R-:W-:Y:S01]  /*07c0*/  HFMA2.MMA R12, -RZ, RZ, 0, 0 ;  /* 0x00000000ff0c7435 */ /* 0x000fe200000001ff */
[----:B------:R-:W-:Y:S10]  /*07d0*/  @!P0 BRA `(.L_x_22772) ;  /* 0x0000000000188947 */ /* 0x000ff40003800000 */
[----:B-----5:R-:W-:Y:S01]  /*07e0*/  HADD2.F32 R12, -RZ, R113.H0_H0 ;  /* 0x20000071ff0c7230 */ /* 0x020fe20000004100 */
[----:B------:R-:W-:Y:S06]  /*07f0*/  BRA `(.L_x_22772) ;  /* 0x0000000000107947 */ /* 0x000fec0003800000 */
.L_x_22771:
[----:B-----5:R-:W-:Y:S02]  /*0800*/  HADD2.F32 R12, -RZ, R117.H0_H0 ;  /* 0x20000075ff0c7230 */ /* 0x020fe40000004100 */
[----:B------:R-:W-:-:S03]  /*0810*/  @P0 HADD2.F32 R3, -RZ, R113.H0_H0 ;  /* 0x20000071ff030230 */ /* 0x000fc60000004100 */
[----:B------:R-:W-:-:S04]  /*0820*/  FMUL.FTZ R12, R12, UR8 ;  /* 0x000000080c0c7c20 */ /* 0x000fc80008410000 */
[----:B------:R-:W-:-:S07]  /*0830*/  @P0 FADD.FTZ R12, R12, R3 ;  /* 0x000000030c0c0221 */ /* 0x000fce0000010000 */
.L_x_22772:
[----:B------:R-:W-:Y:S05]  /*0840*/  BSYNC B0 ;  /* 0x0000000000007941 */ /* 0x000fea0003800000 */
.L_x_22770:
[----:B------:R-:W-:Y:S04]  /*0850*/  BSSY B0, `(.L_x_22773) ;  /* 0x000000a000007945 */ /* 0x000fe80003800000 */
[----:B------:R-:W-:Y:S05]  /*0860*/  @P3 BRA `(.L_x_22774) ;  /* 0x0000000000103947 */ /* 0x000fea0003800000 */
[----:B------:R-:W-:Y:S01]  /*0870*/  MOV R11, RZ ;  /* 0x000000ff000b7202 */ /* 0x000fe20000000f00 */
[----:B------:R-:W-:Y:S06]  /*0880*/  @!P0 BRA `(.L_x_22775) ;  /* 0x0000000000188947 */ /* 0x000fec0003800000 */
[----:B-----5:R-:W-:Y:S01]  /*0890*/  HADD2.F32 R11, -RZ, R113.H1_H1 ;  /* 0x30000071ff0b7230 */ /* 0x020fe20000004100 */
[----:B------:R-:W-:Y:S06]  /*08a0*/  BRA `(.L_x_22775) ;  /* 0x0000000000107947 */ /* 0x000fec0003800000 */
.L_x_22774:
[----:B-----5:R-:W-:Y:S02]  /*08b0*/  HADD2.F32 R11, -RZ, R117.H1_H1 ;  /* 0x30000075ff0b7230 */ /* 0x020fe40000004100 */
[----:B------:R-:W-:-:S03]  /*08c0*/  @P0 HADD2.F32 R0, -RZ, R113.H1_H1 ;  /* 0x30000071ff000230 */ /* 0x000fc60000004100 */
[----:B------:R-:W-:-:S04]  /*08d0*/  FMUL.FTZ R11, R11, UR8 ;  /* 0x000000080b0b7c20 */ /* 0x000fc80008410000 */
[----:B------:R-:W-:-:S07]  /*08e0*/  @P0 FADD.FTZ R11, R11, R0 ;  /* 0x000000000b0b0221 */ /* 0x000fce0000010000 */
.L_x_22775:
[----:B------:R-:W-:Y:S05]  /*08f0*/  BSYNC B0 ;  /* 0x0000000000007941 */ /* 0x000fea0003800000 */
.L_x_22773:
[----:B------:R-:W-:Y:S04]  /*0900*/  BSSY B0, `(.L_x_22776) ;  /* 0x000000a000007945 */ /* 0x000fe80003800000 */
[----:B------:R-:W-:Y:S05]  /*0910*/  @P3 BRA `(.L_x_22777) ;  /* 0x0000000000103947 */ /* 0x000fea0003800000 */
[----:B------:R-:W-:Y:S01]  /*0920*/  HFMA2.MMA R125, -RZ, RZ, 0, 0 ;  /* 0x00000000ff7d7435 */ /* 0x000fe200000001ff */
[----:B------:R-:W-:Y:S10]  /*0930*/  @!P0 BRA `(.L_x_22778) ;  /* 0x0000000000188947 */ /* 0x000ff40003800000 */
[----:B-----5:R-:W-:Y:S01]  /*0940*/  HADD2.F32 R125, -RZ, R114.H0_H0 ;  /* 0x20000072ff7d7230 */ /* 0x020fe20000004100 */
[----:B------:R-:W-:Y:S06]  /*0950*/  BRA `(.L_x_22778) ;  /* 0x0000000000107947 */ /* 0x000fec0003800000 */
.L_x_22777:
[----:B-----5:R-:W-:Y:S02]  /*0960*/  HADD2.F32 R125, -RZ, R118.H0_H0 ;  /* 0x20000076ff7d7230 */ /* 0x020fe40000004100 */
[----:B------:R-:W-:-:S03]  /*0970*/  @P0 HADD2.F32 R0, -RZ, R114.H0_H0 ;  /* 0x20000072ff000230 */ /* 0x000fc60000004100 */
[----:B------:R-:W-:-:S04]  /*0980*/  FMUL.FTZ R125, R125, UR8 ;  /* 0x000000087d7d7c20 */ /* 0x000fc80008410000 */
[----:B------:R-:W-:-:S07]  /*0990*/  @P0 FADD.FTZ R125, R125, R0 ;  /* 0x000000007d7d0221 */ /* 0x000fce0000010000 */
.L_x_22778:
[----:B------:R-:W-:Y:S05]  /*09a0*/  BSYNC B0 ;  /* 0x0000000000007941 */ /* 0x000fea0003800000 */
.L_x_22776:
[----:B------:R-:W-:Y:S04]  /*09b0*/  BSSY B0, `(.L_x_22779) ;  /* 0x000000a000007945 */ /* 0x000fe80003800000 */
[----:B------:R-:W-:Y:S05]  /*09c0*/  @P3 BRA `(.L_x_22780) ;  /* 0x0000000000103947 */ /* 0x000fea0003800000 */
[----:B------:R-:W-:Y:S01]  /*09d0*/  MOV R126, RZ ;  /* 0x000000ff007e7202 */ /* 0x000fe20000000f00 */
[----:B------:R-:W-:Y:S06]  /*09e0*/  @!P0 BRA `(.L_x_22781) ;  /* 0x0000000000188947 */ /* 0x000fec0003800000 */
[----:B-----5:R-:W-:Y:S01]  /*09f0*/  HADD2.F32 R126, -RZ, R114.H1_H1 ;  /* 0x30000072ff7e7230 */ /* 0x020fe20000004100 */
[----:B------:R-:W-:Y:S06]  /*0a00*/  BRA `(.L_x_22781) ;  /* 0x0000000000107947 */ /* 0x000fec0003800000 */
.L_x_22780:
[----:B-----5:R-:W-:Y:S02]  /*0a10*/  HADD2.F32 R126, -RZ, R118.H1_H1 ;  /* 0x30000076ff7e7230 */ /* 0x020fe40000004100 */
[----:B------:R-:W-:-:S03]  /*0a20*/  @P0 HADD2.F32 R3, -RZ, R114.H1_H1 ;  /* 0x30000072ff030230 */ /* 0x000fc60000004100 */
[----:B------:R-:W-:-:S04]  /*0a30*/  FMUL.FTZ R126, R126, UR8 ;  /* 0x000000087e7e7c20 */ /* 0x000fc80008410000 */
[----:B------:R-:W-:-:S07]  /*0a40*/  @P0 FADD.FTZ R126, R126, R3 ;  /* 0x000000037e7e0221 */ /* 0x000fce0000010000 */
.L_x_22781:
[----:B------:R-:W-:Y:S05]  /*0a50*/  BSYNC B0 ;  /* 0x0000000000007941 */ /* 0x000fea0003800000 */
.L_x_22779:
[----:B------:R-:W-:Y:S04]  /*0a60*/  BSSY B0, `(.L_x_22782) ;  /* 0x000000a000007945 */ /* 0x000fe80003800000 */
[----:B------:R-:W-:Y:S05]  /*0a70*/  @P3 BRA `(.L_x_22783) ;  /* 0x0000000000103947 */ /* 0x000fea0003800000 */
[----:B------:R-:W-:Y:S01]  /*0a80*/  HFMA2.MMA R127, -RZ, RZ, 0, 0 ;  /* 0x00000000ff7f7435 */ /* 0x000fe200000001ff */
[----:B------:R-:W-:Y:S10]  /*0a90*/  @!P0 BRA `(.L_x_22784) ;  /* 0x0000000000188947 */ /* 0x000ff40003800000 */
[----:B-----5:R-:W-:Y:S01]  /*0aa0*/  HADD2.F32 R127, -RZ, R115.H0_H0 ;  /* 0x20000073ff7f7230 */ /* 0x020fe20000004100 */
[----:B------:R-:W-:Y:S06]  /*0ab0*/  BRA `(.L_x_22784) ;  /* 0x0000000000107947 */ /* 0x000fec0003800000 */
.L_x_22783:
[----:B-----5:R-:W-:Y:S02]  /*0ac0*/  HADD2.F32 R127, -RZ, R119.H0_H0 ;  /* 0x20000077ff7f7230 */ /* 0x020fe40000004100 */
[----:B------:R-:W-:-:S03]  /*0ad0*/  @P0 HADD2.F32 R0, -RZ, R115.H0_H0 ;  /* 0x20000073ff000230 */ /* 0x000fc60000004100 */
[----:B------:R-:W-:-:S04]  /*0ae0*/  FMUL.FTZ R127, R127, UR8 ;  /* 0x000000087f7f7c20 */ /* 0x000fc80008410000 */
[----:B------:R-:W-:-:S07]  /*0af0*/  @P0 FADD.FTZ R127, R127, R0 ;  /* 0x000000007f7f0221 */ /* 0x000fce0000010000 */
.L_x_22784:
[----:B------:R-:W-:Y:S05]  /*0b00*/  BSYNC B0 ;  /* 0x0000000000007941 */ /* 0x000fea0003800000 */
.L_x_22782:
[----:B------:R-:W-:Y:S04]  /*0b10*/  BSSY B0, `(.L_x_22785) ;  /* 0x000000a000007945 */ /* 0x000fe80003800000 */
[----:B------:R-:W-:Y:S05]  /*0b20*/  @P3 BRA `(.L_x_22786) ;  /* 0x0000000000103947 */ /* 0x000fea0003800000 */
[----:B------:R-:W-:Y:S01]  /*0b30*/  MOV R128, RZ ;  /* 0x000000ff00807202 */ /* 0x000fe20000000f00 */
[----:B------:R-:W-:Y:S06]  /*0b40*/  @!P0 BRA `(.L_x_22787) ;  /* 0x0000000000188947 */ /* 0x000fec0003800000 */
[----:B-----5:R-:W-:Y:S01]  /*0b50*/  HADD2.F32 R128, -RZ, R115.H1_H1 ;  /* 0x30000073ff807230 */ /* 0x020fe20000004100 */
[----:B------:R-:W-:Y:S06]  /*0b60*/  BRA `(.L_x_22787) ;  /* 0x0000000000107947 */ /* 0x000fec0003800000 */
.L_x_22786:
[----:B-----5:R-:W-:Y:S02]  /*0b70*/  HADD2.F32 R128, -RZ, R119.H1_H1 ;  /* 0x30000077ff807230 */ /* 0x020fe40000004100 */
[----:B------:R-:W-:-:S03]  /*0b80*/  @P0 HADD2.F32 R3, -RZ, R115.H1_H1 ;  /* 0x30000073ff030230 */ /* 0x000fc60000004100 */
[----:B------:R-:W-:-:S04]  /*0b90*/  FMUL.FTZ R128, R128, UR8 ;  /* 0x0000000880807c20 */ /* 0x000fc80008410000 */
[----:B------:R-:W-:-:S07]  /*0ba0*/  @P0 FADD.FTZ R128, R128, R3 ;  /* 0x0000000380800221 */ /* 0x000fce0000010000 */
.L_x_22787:
[----:B------:R-:W-:Y:S05]  /*0bb0*/  BSYNC B0 ;  /* 0x0000000000007941 */ /* 0x000fea0003800000 */
.L_x_22785:
        /* <DEDUP_REMOVED lines=21> */
.L_x_22789:
[----:B-----5:R-:W-:Y:S02]  /*0d10*/  HADD2.F32 R9, -RZ, R116.H0_H0 ;  /* 0x20000074ff097230 */ /* 0x020fe40000004100 */
[----:B------:R-:W-:-:S03]  /*0d20*/  @P0 HADD2.F32 R0, -RZ, R112.H0_H0 ;  /* 0x20000070ff000230 */ /* 0x000fc60000004100 */
[----:B------:R-:W-:-:S04]  /*0d30*/  FMUL.FTZ R9, R9, UR8 ;  /* 0x0000000809097c20 */ /* 0x000fc80008410000 */
[----:B------:R-:W-:-:S07]  /*0d40*/  @P0 FADD.FTZ R9, R0, R9 ;  /* 0x0000000900090221 */ /* 0x000fce0000010000 */
.L_x_22790:
[----:B------:R-:W-:Y:S05]  /*0d50*/  BSYNC B0 ;  /* 0x0000000000007941 */ /* 0x000fea0003800000 */
.L_x_22788:
[----:B------:R-:W-:Y:S04]  /*0d60*/  BSSY B0, `(.L_x_22791) ;  /* 0x000000a000007945 */ /* 0x000fe80003800000 */
[----:B------:R-:W-:Y:S05]  /*0d70*/  @P3 BRA `(.L_x_22792) ;  /* 0x0000000000103947 */ /* 0x000fea0003800000 */
[----:B0-----:R-:W-:Y:S01]  /*0d80*/  MOV R6, RZ ;  /* 0x000000ff00067202 */ /* 0x001fe20000000f00 */
[----:B------:R-:W-:Y:S06]  /*0d90*/  @!P0 BRA `(.L_x_22793) ;  /* 0x0000000000188947 */ /* 0x000fec0003800000 */
[----:B-----5:R-:W-:Y:S01]  /*0da0*/  HADD2.F32 R6, -RZ, R112.H1_H1 ;  /* 0x30000070ff067230 */ /* 0x020fe20000004100 */
[----:B------:R-:W-:Y:S06]  /*0db0*/  BRA `(.L_x_22793) ;  /* 0x0000000000107947 */ /* 0x000fec0003800000 */
.L_x_22792:
[----:B0----5:R-:W-:Y:S02]  /*0dc0*/  HADD2.F32 R6, -RZ, R116.H1_H1 ;  /* 0x30000074ff067230 */ /* 0x021fe40000004100 */
[----:B------:R-:W-:-:S03]  /*0dd0*/  @P0 HADD2.F32 R3, -RZ, R112.H1_H1 ;  /* 0x30000070ff030230 */ /* 0x000fc60000004100 */
[----:B------:R-:W-:-:S04]  /*0de0*/  FMUL.FTZ R6, R6, UR8 ;  /* 0x0000000806067c20 */ /* 0x000fc80008410000 */
[----:B------:R-:W-:-:S07]  /*0df0*/  @P0 FADD.FTZ R6, R3, R6 ;  /* 0x0000000603060221 */ /* 0x000fce0000010000 */
.L_x_22793:
[----:B------:R-:W-:Y:S05]  /*0e00*/  BSYNC B0 ;  /* 0x0000000000007941 */ /* 0x000fea0003800000 */
.L_x_22791:
[----:B------:R-:W-:Y:S04]  /*0e10*/  BSSY B0, `(.L_x_22794) ;  /* 0x000000a000007945 */ /* 0x000fe80003800000 */
[----:B------:R-:W-:Y:S05]  /*0e20*/  @P3 BRA `(.L_x_22795) ;  /* 0x0000000000103947 */ /* 0x000fea0003800000 */
[----:B------:R-:W-:Y:S01]  /*0e30*/  HFMA2.MMA R7, -RZ, RZ, 0, 0 ;  /* 0x00000000ff077435 */ /* 0x000fe200000001ff */
[----:B------:R-:W-:Y:S10]  /*0e40*/  @!P0 BRA `(.L_x_22796) ;  /* 0x0000000000188947 */ /* 0x000ff40003800000 */
[----:B-----5:R-:W-:Y:S01]  /*0e50*/  HADD2.F32 R7, -RZ, R113.H0_H0 ;  /* 0x20000071ff077230 */ /* 0x020fe20000004100 */
[----:B------:R-:W-:Y:S06]  /*0e60*/  BRA `(.L_x_22796) ;  /* 0x0000000000107947 */ /* 0x000fec0003800000 */
.L_x_22795:
[----:B-----5:R-:W-:Y:S02]  /*0e70*/  HADD2.F32 R7, -RZ, R117.H0_H0 ;  /* 0x20000075ff077230 */ /* 0x020fe40000004100 */
[----:B------:R-:W-:-:S03]  /*0e80*/  @P0 HADD2.F32 R0, -RZ, R113.H0_H0 ;  /* 0x20000071ff000230 */ /* 0x000fc60000004100 */
[----:B------:R-:W-:-:S04]  /*0e90*/  FMUL.FTZ R7, R7, UR8 ;  /* 0x0000000807077c20 */ /* 0x000fc80008410000 */
[----:B------:R-:W-:-:S07]  /*0ea0*/  @P0 FADD.FTZ R7, R0, R7 ;  /* 0x0000000700070221 */ /* 0x000fce0000010000 */
.L_x_22796:
[----:B------:R-:W-:Y:S05]  /*0eb0*/  BSYNC B0 ;  /* 0x0000000000007941 */ /* 0x000fea0003800000 */
.L_x_22794:
[----:B------:R-:W-:Y:S04]  /*0ec0*/  BSSY B0, `(.L_x_22797) ;  /* 0x000000a000007945 */ /* 0x000fe80003800000 */
[----:B------:R-:W-:Y:S05]  /*0ed0*/  @P3 BRA `(.L_x_22798) ;  /* 0x0000000000103947 */ /* 0x000fea0003800000 */
[----:B------:R-:W-:Y:S01]  /*0ee0*/  MOV R4, RZ ;  /* 0x000000ff00047202 */ /* 0x000fe20000000f00 */
[----:B------:R-:W-:Y:S06]  /*0ef0*/  @!P0 BRA `(.L_x_22799) ;  /* 0x0000000000188947 */ /* 0x000fec0003800000 */
[----:B-----5:R-:W-:Y:S01]  /*0f00*/  HADD2.F32 R4, -RZ, R113.H1_H1 ;  /* 0x30000071ff047230 */ /* 0x020fe20000004100 */
[----:B------:R-:W-:Y:S06]  /*0f10*/  BRA `(.L_x_22799) ;  /* 0x0000000000107947 */ /* 0x000fec0003800000 */
.L_x_22798:
[----:B-----5:R-:W-:Y:S02]  /*0f20*/  HADD2.F32 R4, -RZ, R117.H1_H1 ;  /* 0x30000075ff047230 */ /* 0x020fe40000004100 */
[----:B------:R-:W-:-:S03]  /*0f30*/  @P0 HADD2.F32 R3, -RZ, R113.H1_H1 ;  /* 0x30000071ff030230 */ /* 0x000fc60000004100 */
[----:B------:R-:W-:-:S04]  /*0f40*/  FMUL.FTZ R4, R4, UR8 ;  /* 0x0000000804047c20 */ /* 0x000fc80008410000 */
[----:B------:R-:W-:-:S07]  /*0f50*/  @P0 FADD.FTZ R4, R3, R4 ;  /* 0x0000000403040221 */ /* 0x000fce0000010000 */
.L_x_22799:
[----:B------:R-:W-:Y:S05]  /*0f60*/  BSYNC B0 ;  /* 0x0000000000007941 */ /* 0x000fea0003800000 */
.L_x_22797:
[----:B------:R-:W-:Y:S04]  /*0f70*/  BSSY B0, `(.L_x_22800) ;  /* 0x000000a000007945 */ /* 0x000fe80003800000 */
[----:B------:R-:W-:Y:S05]  /*0f80*/  @P3 BRA `(.L_x_22801) ;  /* 0x0000000000103947 */ /* 0x000fea0003800000 */
[----:B------:R-:W-:Y:S01]  /*0f90*/  HFMA2.MMA R5, -RZ, RZ, 0, 0 ;  /* 0x00000000ff057435 */ /* 0x000fe200000001ff */
[----:B------:R-:W-:Y:S10]  /*0fa0*/  @!P0 BRA `(.L_x_22802) ;  /* 0x0000000000188947 */ /* 0x000ff40003800000 */
[----:B-----5:R-:W-:Y:S01]  /*0fb0*/  HADD2.F32 R5, -RZ, R114.H0_H0 ;  /* 0x20000072ff057230 */ /* 0x020fe20000004100 */
[----:B------:R-:W-:Y:S06]  /*0fc0*/  BRA `(.L_x_22802) ;  /* 0x0000000000107947 */ /* 0x000fec0003800000 */
.L_x_22801:
[----:B-----5:R-:W-:Y:S02]  /*0fd0*/  HADD2.F32 R5, -RZ, R118.H0_H0 ;  /* 0x20000076ff057230 */ /* 0x020fe40000004100 */
[----:B------:R-:W-:-:S03]  /*0fe0*/  @P0 HADD2.F32 R0, -RZ, R114.H0_H0 ;  /* 0x20000072ff000230 */ /* 0x000fc60000004100 */
[----:B------:R-:W-:-:S04]  /*0ff0*/  FMUL.FTZ R5, R5, UR8 ;  /* 0x0000000805057c20 */ /* 0x000fc80008410000 */
[----:B------:R-:W-:-:S07]  /*1000*/  @P0 FADD.FTZ R5, R0, R5 ;  /* 0x0000000500050221 */ /* 0x000fce0000010000 */
.L_x_22802:
[----:B------:R-:W-:Y:S05]  /*1010*/  BSYNC B0 ;  /* 0x0000000000007941 */ /* 0x000fea0003800000 */
.L_x_22800:
[----:B------:R-:W-:Y:S04]  /*1020*/  BSSY B0, `(.L_x_22803) ;  /* 0x000000a000007945 */ /* 0x000fe80003800000 */
[----:B------:R-:W-:Y:S05]  /*1030*/  @P3 BRA `(.L_x_22804) ;  /* 0x0000000000103947 */ /* 0x000fea0003800000 */
[----:B------:R-:W-:Y:S01]  /*1040*/  MOV R2, RZ ;  /* 0x000000ff00027202 */ /* 0x000fe20000000f00 */
[----:B------:R-:W-:Y:S06]  /*1050*/  @!P0 BRA `(.L_x_22805) ;  /* 0x0000000000188947 */ /* 0x000fec0003800000 */
[----:B-----5:R-:W-:Y:S01]  /*1060*/  HADD2.F32 R2, -RZ, R114.H1_H1 ;  /* 0x30000072ff027230 */ /* 0x020fe20000004100 */
[----:B------:R-:W-:Y:S06]  /*1070*/  BRA `(.L_x_22805) ;  /* 0x0000000000107947 */ /* 0x000fec0003800000 */
.L_x_22804:
[----:B-----5:R-:W-:Y:S02]  /*1080*/  HADD2.F32 R2, -RZ, R118.H1_H1 ;  /* 0x30000076ff027230 */ /* 0x020fe40000004100 */
[----:B------:R-:W-:-:S03]  /*1090*/  @P0 HADD2.F32 R3, -RZ, R114.H1_H1 ;  /* 0x30000072ff030230 */ /* 0x000fc60000004100 */
[----:B------:R-:W-:-:S04]  /*10a0*/  FMUL.FTZ R2, R2, UR8 ;  /* 0x0000000802027c20 */ /* 0x000fc80008410000 */
[----:B------:R-:W-:-:S07]  /*10b0*/  @P0 FADD.FTZ R2, R3, R2 ;  /* 0x0000000203020221 */ /* 0x000fce0000010000 */
.L_x_22805:
[----:B------:R-:W-:Y:S05]  /*10c0*/  BSYNC B0 ;  /* 0x0000000000007941 */ /* 0x000fea0003800000 */
.L_x_22803:
[----:B------:R-:W-:Y:S04]  /*10d0*/  BSSY B0, `(.L_x_22806) ;  /* 0x000000a000007945 */ /* 0x000fe80003800000 */
[----:B------:R-:W-:Y:S05]  /*10e0*/  @P3 BRA `(.L_x_22807) ;  /* 0x0000000000103947 */ /* 0x000fea0003800000 */
[----:B------:R-:W-:Y:S01]  /*10f0*/  HFMA2.MMA R3, -RZ, RZ, 0, 0 ;  /* 0x00000000ff037435 */ /* 0x000fe200000001ff */
[----:B------:R-:W-:Y:S10]  /*1100*/  @!P0 BRA `(.L_x_22808) ;  /* 0x0000000000188947 */ /* 0x000ff40003800000 */
[----:B-----5:R-:W-:Y:S01]  /*1110*/  HADD2.F32 R3, -RZ, R115.H0_H0 ;  /* 0x20000073ff037230 */ /* 0x020fe20000004100 */
[----:B------:R-:W-:Y:S06]  /*1120*/  BRA `(.L_x_22808) ;  /* 0x0000000000107947 */ /* 0x000fec0003800000 */
.L_x_22807:
[----:B-----5:R-:W-:Y:S02]  /*1130*/  HADD2.F32 R3, -RZ, R119.H0_H0 ;  /* 0x20000077ff037230 */ /* 0x020fe40000004100 */
[----:B------:R-:W-:-:S03]  /*1140*/  @P0 HADD2.F32 R0, -RZ, R115.H0_H0 ;  /* 0x20000073ff000230 */ /* 0x000fc60000004100 */
[----:B------:R-:W-:-:S04]  /*1150*/  FMUL.FTZ R3, R3, UR8 ;  /* 0x0000000803037c20 */ /* 0x000fc80008410000 */
[----:B------:R-:W-:-:S07]  /*1160*/  @P0 FADD.FTZ R3, R0, R3 ;  /* 0x0000000300030221 */ /* 0x000fce0000010000 */
.L_x_22808:
[----:B------:R-:W-:Y:S05]  /*1170*/  BSYNC B0 ;  /* 0x0000000000007941 */ /* 0x000fea0003800000 */
.L_x_22806:
[----:B------:R-:W-:Y:S04]  /*1180*/  BSSY B0, `(.L_x_22809) ;  /* 0x000000a000007945 */ /* 0x000fe80003800000 */
[----:B------:R-:W-:Y:S05]  /*1190*/  @P3 BRA `(.L_x_22810) ;  /* 0x0000000000103947 */ /* 0x000fea0003800000 */
[----:B------:R-:W-:Y:S01]  /*11a0*/  MOV R0, RZ ;  /* 0x000000ff00007202 */ /* 0x000fe20000000f00 */
[----:B------:R-:W-:Y:S06]  /*11b0*/  @!P0 BRA `(.L_x_22811) ;  /* 0x0000000000188947 */ /* 0x000fec0003800000 */
[----:B-----5:R-:W-:Y:S01]  /*11c0*/  HADD2.F32 R0, -RZ, R115.H1_H1 ;  /* 0x30000073ff007230 */ /* 0x020fe20000004100 */
[----:B------:R-:W-:Y:S06]  /*11d0*/  BRA `(.L_x_22811) ;  /* 0x0000000000107947 */ /* 0x000fec0003800000 */
.L_x_22810:
[----:B-----5:R-:W-:Y:S02]  /*11e0*/  HADD2.F32 R0, -RZ, R119.H1_H1 ;  /* 0x30000077ff007230 */ /* 0x020fe40000004100 */
[----:B------:R-:W-:-:S03]  /*11f0*/  @P0 HADD2.F32 R121, -RZ, R115.H1_H1 ;  /* 0x30000073ff790230 */ /* 0x000fc60000004100 */
[----:B------:R-:W-:-:S04]  /*1200*/  FMUL.FTZ R0, R0, UR8 ;  /* 0x0000000800007c20 */ /* 0x000fc80008410000 */
[----:B------:R-:W-:-:S07]  /*1210*/  @P0 FADD.FTZ R0, R121, R0 ;  /* 0x0000000079000221 */ /* 0x000fce0000010000 */
.L_x_22811:
[----:B------:R-:W-:Y:S05]  /*1220*/  BSYNC B0 ;  /* 0x0000000000007941 */ /* 0x000fea0003800000 */
.L_x_22809:
[----:B------:R-:W0:Y:S01]  /*1230*/  @P2 LDC.64 R134, c[0x0][0x220] ;  /* 0x00008800ff862b82 */ /* 0x000e220000000a00 */
[----:B------:R-:W-:Y:S01]  /*1240*/  @P2 IADD3 R129, R146, 0x40, RZ ;  /* 0x0000004092812810 */ /* 0x000fe20007ffe0ff */
[----:B------:R-:W-:Y:S01]  /*1250*/  IMAD.WIDE.U32 R130, R131, 0x10, R162 ;  /* 0x0000001083827825 */ /* 0x000fe200078e00a2 */
[----:B------:R-:W-:Y:S02]  /*1260*/  IADD3 R143, R145, 0x40, RZ ;  /* 0x00000040918f7810 */ /* 0x000fe40007ffe0ff */
        /* <DEDUP_REMOVED lines=16> */
.L_x_22813:
[----:B-----5:R-:W-:Y:S02]  /*1370*/  HADD2.F32 R129, -RZ, R116.H0_H0 ;  /* 0x20000074ff817230 */ /* 0x020fe40000004100 */
[----:B--2---:R-:W-:-:S03]  /*1380*/  @P0 HADD2.F32 R120, -RZ, R112.H0_H0 ;  /* 0x20000070ff780230 */ /* 0x004fc60000004100 */
[----:B------:R-:W-:-:S04]  /*1390*/  FMUL.FTZ R129, R129, UR8 ;  /* 0x0000000881817c20 */ /* 0x000fc80008410000 */
[----:B------:R-:W-:-:S07]  /*13a0*/  @P0 FADD.FTZ R129, R120, R129 ;  /* 0x0000008178810221 */ /* 0x000fce0000010000 */
.L_x_22814:
[----:B------:R-:W-:Y:S05]  /*13b0*/  BSYNC B0 ;  /* 0x0000000000007941 */ /* 0x000fea0003800000 */
.L_x_22812:
[----:B------:R-:W-:Y:S04]  /*13c0*/  BSSY B0, `(.L_x_22815) ;  /* 0x000000a000007945 */ /* 0x000fe80003800000 */
[----:B------:R-:W-:Y:S05]  /*13d0*/  @P3 BRA `(.L_x_22816) ;  /* 0x0000000000103947 */ /* 0x000fea0003800000 */
[----:B--2---:R-:W-:Y:S01]  /*13e0*/  MOV R130, RZ ;  /* 0x000000ff00827202 */ /* 0x004fe20000000f00 */
[----:B------:R-:W-:Y:S06]  /*13f0*/  @!P0 BRA `(.L_x_22817) ;  /* 0x0000000000188947 */ /* 0x000fec0003800000 */
[----:B-----5:R-:W-:Y:S01]  /*1400*/  HADD2.F32 R130, -RZ, R112.H1_H1 ;  /* 0x30000070ff827230 */ /* 0x020fe20000004100 */
[----:B------:R-:W-:Y:S06]  /*1410*/  BRA `(.L_x_22817) ;  /* 0x0000000000107947 */ /* 0x000fec0003800000 */
.L_x_22816:
[----:B--2--5:R-:W-:Y:S02]  /*1420*/  HADD2.F32 R130, -RZ, R116.H1_H1 ;  /* 0x30000074ff827230 */ /* 0x024fe40000004100 */
[----:B------:R-:W-:-:S03]  /*1430*/  @P0 HADD2.F32 R121, -RZ, R112.H1_H1 ;  /* 0x30000070ff790230 */ /* 0x000fc60000004100 */
[----:B------:R-:W-:-:S04]  /*1440*/  FMUL.FTZ R130, R130, UR8 ;  /* 0x0000000882827c20 */ /* 0x000fc80008410000 */
[----:B------:R-:W-:-:S07]  /*1450*/  @P0 FADD.FTZ R130, R121, R130 ;  /* 0x0000008279820221 */ /* 0x000fce0000010000 */
.L_x_22817:
[----:B------:R-:W-:Y:S05]  /*1460*/  BSYNC B0 ;  /* 0x0000000000007941 */ /* 0x000fea0003800000 */
.L_x_22815:
[----:B------:R-:W-:Y:S04]  /*1470*/  BSSY B0, `(.L_x_22818) ;  /* 0x000000a000007945 */ /* 0x000fe80003800000 */
[----:B------:R-:W-:Y:S05]  /*1480*/  @P3 BRA `(.L_x_22819) ;  /* 0x0000000000103947 */ /* 0x000fea0003800000 */
[----:B------:R-:W-:Y:S01]  /*1490*/  HFMA2.MMA R131, -RZ, RZ, 0, 0 ;  /* 0x00000000ff837435 */ /* 0x000fe200000001ff */
[----:B------:R-:W-:Y:S10]  /*14a0*/  @!P0 BRA `(.L_x_22820) ;  /* 0x0000000000188947 */ /* 0x000ff40003800000 */
[----:B-----5:R-:W-:Y:S01]  /*14b0*/  HADD2.F32 R131, -RZ, R113.H0_H0 ;  /* 0x20000071ff837230 */ /* 0x020fe20000004100 */
[----:B------:R-:W-:Y:S06]  /*14c0*/  BRA `(.L_x_22820) ;  /* 0x0000000000107947 */ /* 0x000fec0003800000 */
.L_x_22819:
[----:B-----5:R-:W-:Y:S02]  /*14d0*/  HADD2.F32 R131, -RZ, R117.H0_H0 ;  /* 0x20000075ff837230 */ /* 0x020fe40000004100 */
[----:B------:R-:W-:-:S03]  /*14e0*/  @P0 HADD2.F32 R120, -RZ, R113.H0_H0 ;  /* 0x20000071ff780230 */ /* 0x000fc60000004100 */
[----:B------:R-:W-:-:S04]  /*14f0*/  FMUL.FTZ R131, R131, UR8 ;  /* 0x0000000883837c20 */ /* 0x000fc80008410000 */
[----:B------:R-:W-:-:S07]  /*1500*/  @P0 FADD.FTZ R131, R120, R131 ;  /* 0x0000008378830221 */ /* 0x000fce0000010000 */
.L_x_22820:
[----:B------:R-:W-:Y:S05]  /*1510*/  BSYNC B0 ;  /* 0x0000000000007941 */ /* 0x000fea0003800000 */
.L_x_22818:
[----:B------:R-:W-:Y:S04]  /*1520*/  BSSY B0, `(.L_x_22821) ;  /* 0x000000a000007945 */ /* 0x000fe80003800000 */
[----:B------:R-:W-:Y:S05]  /*1530*/  @P3 BRA `(.L_x_22822) ;  /* 0x0000000000103947 */ /* 0x000fea0003800000 */
[----:B------:R-:W-:Y:S01]  /*1540*/  MOV R132, RZ ;  /* 0x000000ff00847202 */ /* 0x000fe20000000f00 */
[----:B------:R-:W-:Y:S06]  /*1550*/  @!P0 BRA `(.L_x_22823) ;  /* 0x0000000000188947 */ /* 0x000fec0003800000 */
[----:B-----5:R-:W-:Y:S01]  /*1560*/  HADD2.F32 R132, -RZ, R113.H1_H1 ;  /* 0x30000071ff847230 */ /* 0x020fe20000004100 */
[----:B------:R-:W-:Y:S06]  /*1570*/  BRA `(.L_x_22823) ;  /* 0x0000000000107947 */ /* 0x000fec0003800000 */
.L_x_22822:
[----:B-----5:R-:W-:Y:S02]  /*1580*/  HADD2.F32 R132, -RZ, R117.H1_H1 ;  /* 0x30000075ff847230 */ /* 0x020fe40000004100 */
[----:B------:R-:W-:-:S03]  /*1590*/  @P0 HADD2.F32 R121, -RZ, R113.H1_H1 ;  /* 0x30000071ff790230 */ /* 0x000fc60000004100 */
[----:B------:R-:W-:-:S04]  /*15a0*/  FMUL.FTZ R132, R132, UR8 ;  /* 0x0000000884847c20 */ /* 0x000fc80008410000 */
[----:B------:R-:W-:-:S07]  /*15b0*/  @P0 FADD.FTZ R132, R121, R132 ;  /* 0x0000008479840221 */ /* 0x000fce0000010000 */
.L_x_22823:
[----:B------:R-:W-:Y:S05]  /*15c0*/  BSYNC B0 ;  /* 0x0000000000007941 */ /* 0x000fea0003800000 */
.L_x_22821:
[----:B------:R-:W-:Y:S04]  /*15d0*/  BSSY B0, `(.L_x_22824) ;  /* 0x000000a000007945 */ /* 0x000fe80003800000 */
[----:B------:R-:W-:Y:S05]  /*15e0*/  @P3 BRA `(.L_x_22825) ;  /* 0x0000000000103947 */ /* 0x000fea0003800000 */
[----:B------:R-:W-:Y:S01]  /*15f0*/  HFMA2.MMA R133, -RZ, RZ, 0, 0 ;  /* 0x00000000ff857435 */ /* 0x000fe200000001ff */
[----:B------:R-:W-:Y:S10]  /*1600*/  @!P0 BRA `(.L_x_22826) ;  /* 0x0000000000188947 */ /* 0x000ff40003800000 */
[----:B-----5:R-:W-:Y:S01]  /*1610*/  HADD2.F32 R133, -RZ, R114.H0_H0 ;  /* 0x20000072ff857230 */ /* 0x020fe20000004100 */
[----:B------:R-:W-:Y:S06]  /*1620*/  BRA `(.L_x_22826) ;  /* 0x0000000000107947 */ /* 0x000fec0003800000 */
.L_x_22825:
[----:B-----5:R-:W-:Y:S02]  /*1630*/  HADD2.F32 R133, -RZ, R118.H0_H0 ;  /* 0x20000076ff857230 */ /* 0x020fe40000004100 */
[----:B------:R-:W-:-:S03]  /*1640*/  @P0 HADD2.F32 R120, -RZ, R114.H0_H0 ;  /* 0x20000072ff780230 */ /* 0x000fc60000004100 */
[----:B------:R-:W-:-:S04]  /*1650*/  FMUL.FTZ R133, R133, UR8 ;  /* 0x0000000885857c20 */ /* 0x000fc80008410000 */
[----:B------:R-:W-:-:S07]  /*1660*/  @P0 FADD.FTZ R133, R120, R133 ;  /* 0x0000008578850221 */ /* 0x000fce0000010000 */
.L_x_22826:
[----:B------:R-:W-:Y:S05]  /*1670*/  BSYNC B0 ;  /* 0x0000000000007941 */ /* 0x000fea0003800000 */
.L_x_22824:
[----:B------:R-:W-:Y:S04]  /*1680*/  BSSY B0, `(.L_x_22827) ;  /* 0x000000a000007945 */ /* 0x000fe80003800000 */
[----:B------:R-:W-:Y:S05]  /*1690*/  @P3 BRA `(.L_x_22828) ;  /* 0x0000000000103947 */ /* 0x000fea0003800000 */
[----:B------:R-:W-:Y:S01]  /*16a0*/  MOV R134, RZ ;  /* 0x000000ff00867202 */ /* 0x000fe20000000f00 */
[----:B------:R-:W-:Y:S06]  /*16b0*/  @!P0 BRA `(.L_x_22829) ;  /* 0x0000000000188947 */ /* 0x000fec0003800000 */
[----:B-----5:R-:W-:Y:S01]  /*16c0*/  HADD2.F32 R134, -RZ, R114.H1_H1 ;  /* 0x30000072ff867230 */ /* 0x020fe20000004100 */
[----:B------:R-:W-:Y:S06]  /*16d0*/  BRA `(.L_x_22829) ;  /* 0x0000000000107947 */ /* 0x000fec0003800000 */
.L_x_22828:
[----:B-----5:R-:W-:Y:S02]  /*16e0*/  HADD2.F32 R134, -RZ, R118.H1_H1 ;  /* 0x30000076ff867230 */ /* 0x020fe40000004100 */
[----:B------:R-:W-:-:S03]  /*16f0*/  @P0 HADD2.F32 R121, -RZ, R114.H1_H1 ;  /* 0x30000072ff790230 */ /* 0x000fc60000004100 */
[----:B------:R-:W-:-:S04]  /*1700*/  FMUL.FTZ R134, R134, UR8 ;  /* 0x0000000886867c20 */ /* 0x000fc80008410000 */
[----:B------:R-:W-:-:S07]  /*1710*/  @P0 FADD.FTZ R134, R121, R134 ;  /* 0x0000008679860221 */ /* 0x000fce0000010000 */
.L_x_22829:
[----:B------:R-:W-:Y:S05]  /*1720*/  BSYNC B0 ;  /* 0x0000000000007941 */ /* 0x000fea0003800000 */
.L_x_22827:
[----:B------:R-:W-:Y:S04]  /*1730*/  BSSY B0, `(.L_x_22830) ;  /* 0x000000a000007945 */ /* 0x000fe80003800000 */
[----:B------:R-:W-:Y:S05]  /*1740*/  @P3 BRA `(.L_x_22831) ;  /* 0x0000000000103947 */ /* 0x000fea0003800000 */
[----:B------:R-:W-:Y:S01]  /*1750*/  HFMA2.MMA R135, -RZ, RZ, 0, 0 ;  /* 0x00000000ff877435 */ /* 0x000fe200000001ff */
[----:B------:R-:W-:Y:S10]  /*1760*/  @!P0 BRA `(.L_x_22832) ;  /* 0x0000000000188947 */ /* 0x000ff40003800000 */
[----:B-----5:R-:W-:Y:S01]  /*1770*/  HADD2.F32 R135, -RZ, R115.H0_H0 ;  /* 0x20000073ff877230 */ /* 0x020fe20000004100 */
[----:B------:R-:W-:Y:S06]  /*1780*/  BRA `(.L_x_22832) ;  /* 0x0000000000107947 */ /* 0x000fec0003800000 */
.L_x_22831:
[----:B-----5:R-:W-:Y:S02]  /*1790*/  HADD2.F32 R135, -RZ, R119.H0_H0 ;  /* 0x20000077ff877230 */ /* 0x020fe40000004100 */
[----:B------:R-:W-:-:S03]  /*17a0*/  @P0 HADD2.F32 R120, -RZ, R115.H0_H0 ;  /* 0x20000073ff780230 */ /* 0x000fc60000004100 */
[----:B------:R-:W-:-:S04]  /*17b0*/  FMUL.FTZ R135, R135, UR8 ;  /* 0x0000000887877c20 */ /* 0x000fc80008410000 */
[----:B------:R-:W-:-:S07]  /*17c0*/  @P0 FADD.FTZ R135, R120, R135 ;  /* 0x0000008778870221 */ /* 0x000fce0000010000 */
.L_x_22832:
[----:B------:R-:W-:Y:S05]  /*17d0*/  BSYNC B0 ;  /* 0x0000000000007941 */ /* 0x000fea0003800000 */
.L_x_22830:
[----:B------:R-:W-:Y:S04]  /*17e0*/  BSSY B0, `(.L_x_22833) ;  /* 0x000000a000007945 */ /* 0x000fe80003800000 */
[----:B------:R-:W-:Y:S05]  /*17f0*/  @P3 BRA `(.L_x_22834) ;  /* 0x0000000000103947 */ /* 0x000fea0003800000 */
[----:B------:R-:W-:Y:S01]  /*1800*/  MOV R136, RZ ;  /* 0x000000ff00887202 */ /* 0x000fe20000000f00 */
[----:B------:R-:W-:Y:S06]  /*1810*/  @!P0 BRA `(.L_x_22835) ;  /* 0x0000000000188947 */ /* 0x000fec0003800000 */
[----:B-----5:R-:W-:Y:S01]  /*1820*/  HADD2.F32 R136, -RZ, R115.H1_H1 ;  /* 0x30000073ff887230 */ /* 0x020fe20000004100 */
[----:B------:R-:W-:Y:S06]  /*1830*/  BRA `(.L_x_22835) ;  /* 0x0000000000107947 */ /* 0x000fec0003800000 */
.L_x_22834:
[----:B-----5:R-:W-:Y:S02]  /*1840*/  HADD2.F32 R136, -RZ, R119.H1_H1 ;  /* 0x30000077ff887230 */ /* 0x020fe40000004100 */
[----:B------:R-:W-:-:S03]  /*1850*/  @P0 HADD2.F32 R121, -RZ, R115.H1_H1 ;  /* 0x30000073ff790230 */ /* 0x000fc60000004100 */
[----:B------:R-:W-:-:S04]  /*1860*/  FMUL.FTZ R136, R136, UR8 ;  /* 0x0000000888887c20 */ /* 0x000fc80008410000 */
[----:B------:R-:W-:-:S07]  /*1870*/  @P0 FADD.FTZ R136, R121, R136 ;  /* 0x0000008879880221 */ /* 0x000fce0000010000 */
.L_x_22835:
[----:B------:R-:W-:Y:S05]  /*1880*/  BSYNC B0 ;  /* 0x0000000000007941 */ /* 0x000fea0003800000 */
.L_x_22833:
        /* <DEDUP_REMOVED lines=20> */
.L_x_22837:
[----:B-----5:R-:W-:Y:S02]  /*19d0*/  HADD2.F32 R144, -RZ, R116.H0_H0 ;  /* 0x20000074ff907230 */ /* 0x020fe40000004100 */
[----:B--2---:R-:W-:-:S03]  /*19e0*/  @P0 HADD2.F32 R121, -RZ, R112.H0_H0 ;  /* 0x20000070ff790230 */ /* 0x004fc60000004100 */
[----:B------:R-:W-:-:S04]  /*19f0*/  FMUL.FTZ R144, R144, UR8 ;  /* 0x0000000890907c20 */ /* 0x000fc80008410000 */
[----:B------:R-:W-:-:S07]  /*1a00*/  @P0 FADD.FTZ R144, R121, R144 ;  /* 0x0000009079900221 */ /* 0x000fce0000010000 */
.L_x_22838:
[----:B------:R-:W-:Y:S05]  /*1a10*/  BSYNC B0 ;  /* 0x0000000000007941 */ /* 0x000fea0003800000 */
.L_x_22836:
[----:B------:R-:W-:Y:S04]  /*1a20*/  BSSY B0, `(.L_x_22839) ;  /* 0x000000a000007945 */ /* 0x000fe80003800000 */
[----:B------:R-:W-:Y:S05]  /*1a30*/  @P3 BRA `(.L_x_22840) ;  /* 0x0000000000103947 */ /* 0x000fea0003800000 */
[----:B--2---:R-:W-:Y:S01]  /*1a40*/  MOV R143, RZ ;  /* 0x000000ff008f7202 */ /* 0x004fe20000000f00 */
[----:B------:R-:W-:Y:S06]  /*1a50*/  @!P0 BRA `(.L_x_22841) ;  /* 0x0000000000188947 */ /* 0x000fec0003800000 */
[----:B-----5:R-:W-:Y:S01]  /*1a60*/  HADD2.F32 R143, -RZ, R112.H1_H1 ;  /* 0x30000070ff8f7230 */ /* 0x020fe20000004100 */
[----:B------:R-:W-:Y:S06]  /*1a70*/  BRA `(.L_x_22841) ;  /* 0x0000000000107947 */ /* 0x000fec0003800000 */
.L_x_22840:
[----:B--2--5:R-:W-:Y:S02]  /*1a80*/  HADD2.F32 R143, -RZ, R116.H1_H1 ;  /* 0x30000074ff8f7230 */ /* 0x024fe40000004100 */
[----:B------:R-:W-:-:S03]  /*1a90*/  @P0 HADD2.F32 R120, -RZ, R112.H1_H1 ;  /* 0x30000070ff780230 */ /* 0x000fc60000004100 */
[----:B------:R-:W-:-:S04]  /*1aa0*/  FMUL.FTZ R143, R143, UR8 ;  /* 0x000000088f8f7c20 */ /* 0x000fc80008410000 */
[----:B------:R-:W-:-:S07]  /*1ab0*/  @P0 FADD.FTZ R143, R120, R143 ;  /* 0x0000008f788f0221 */ /* 0x000fce0000010000 */
.L_x_22841:
[----:B------:R-:W-:Y:S05]  /*1ac0*/  BSYNC B0 ;  /* 0x0000000000007941 */ /* 0x000fea0003800000 */
.L_x_22839:
[----:B------:R-:W-:Y:S04]  /*1ad0*/  BSSY B0, `(.L_x_22842) ;  /* 0x000000a000007945 */ /* 0x000fe80003800000 */
[----:B------:R-:W-:Y:S05]  /*1ae0*/  @P3 BRA `(.L_x_22843) ;  /* 0x0000000000103947 */ /* 0x000fea0003800000 */
[----:B------:R-:W-:Y:S01]  /*1af0*/  HFMA2.MMA R142, -RZ, RZ, 0, 0 ;  /* 0x00000000ff8e7435 */ /* 0x000fe200000001ff */
[----:B------:R-:W-:Y:S10]  /*1b00*/  @!P0 BRA `(.L_x_22844) ;  /* 0x0000000000188947 */ /* 0x000ff40003800000 */
[----:B-----5:R-:W-:Y:S01]  /*1b10*/  HADD2.F32 R142, -RZ, R113.H0_H0 ;  /* 0x20000071ff8e7230 */ /* 0x020fe20000004100 */
[----:B------:R-:W-:Y:S06]  /*1b20*/  BRA `(.L_x_22844) ;  /* 0x0000000000107947 */ /* 0x000fec0003800000 */
.L_x_22843:
[----:B-----5:R-:W-:Y:S02]  /*1b30*/  HADD2.F32 R142, -RZ, R117.H0_H0 ;  /* 0x20000075ff8e7230 */ /* 0x020fe40000004100 */
[----:B------:R-:W-:-:S03]  /*1b40*/  @P0 HADD2.F32 R121, -RZ, R113.H0_H0 ;  /* 0x20000071ff790230 */ /* 0x000fc60000004100 */
[----:B------:R-:W-:-:S04]  /*1b50*/  FMUL.FTZ R142, R142, UR8 ;  /* 0x000000088e8e7c20 */ /* 0x000fc80008410000 */
[----:B------:R-:W-:-:S07]  /*1b60*/  @P0 FADD.FTZ R142, R121, R142 ;  /* 0x0000008e798e0221 */ /* 0x000fce0000010000 */
.L_x_22844:
[----:B------:R-:W-:Y:S05]  /*1b70*/  BSYNC B0 ;  /* 0x0000000000007941 */ /* 0x000fea0003800000 */
.L_x_22842:
[----:B------:R-:W-:Y:S04]  /*1b80*/  BSSY B0, `(.L_x_22845) ;  /* 0x000000a000007945 */ /* 0x000fe80003800000 */
[----:B------:R-:W-:Y:S05]  /*1b90*/  @P3 BRA `(.L_x_22846) ;  /* 0x0000000000103947 */ /* 0x000fea0003800000 */
[----:B------:R-:W-:Y:S01]  /*1ba0*/  MOV R141, RZ ;  /* 0x000000ff008d7202 */ /* 0x000fe20000000f00 */
[----:B------:R-:W-:Y:S06]  /*1bb0*/  @!P0 BRA `(.L_x_22847) ;  /* 0x0000000000188947 */ /* 0x000fec0003800000 */
[----:B-----5:R-:W-:Y:S01]  /*1bc0*/  HADD2.F32 R141, -RZ, R113.H1_H1 ;  /* 0x30000071ff8d7230 */ /* 0x020fe20000004100 */
[----:B------:R-:W-:Y:S06]  /*1bd0*/  BRA `(.L_x_22847) ;  /* 0x0000000000107947 */ /* 0x000fec0003800000 */
.L_x_22846:
[----:B-----5:R-:W-:Y:S02]  /*1be0*/  HADD2.F32 R141, -RZ, R117.H1_H1 ;  /* 0x30000075ff8d7230 */ /* 0x020fe40000004100 */
[----:B------:R-:W-:-:S03]  /*1bf0*/  @P0 HADD2.F32 R120, -RZ, R113.H1_H1 ;  /* 0x30000071ff780230 */ /* 0x000fc60000004100 */
[----:B------:R-:W-:-:S04]  /*1c00*/  FMUL.FTZ R141, R141, UR8 ;  /* 0x000000088d8d7c20 */ /* 0x000fc80008410000 */
[----:B------:R-:W-:-:S07]  /*1c10*/  @P0 FADD.FTZ R141, R120, R141 ;  /* 0x0000008d788d0221 */ /* 0x000fce0000010000 */
.L_x_22847:
[----:B------:R-:W-:Y:S05]  /*1c20*/  BSYNC B0 ;  /* 0x0000000000007941 */ /* 0x000fea0003800000 */
.L_x_22845:
[----:B------:R-:W-:Y:S04]  /*1c30*/  BSSY B0, `(.L_x_22848) ;  /* 0x000000a000007945 */ /* 0x000fe80003800000 */
[----:B------:R-:W-:Y:S05]  /*1c40*/  @P3 BRA `(.L_x_22849) ;  /* 0x0000000000103947 */ /* 0x000fea0003800000 */
[----:B------:R-:W-:Y:S01]  /*1c50*/  HFMA2.MMA R140, -RZ, RZ, 0, 0 ;  /* 0x00000000ff8c7435 */ /* 0x000fe200000001ff */
[----:B------:R-:W-:Y:S10]  /*1c60*/  @!P0 BRA `(.L_x_22850) ;  /* 0x0000000000188947 */ /* 0x000ff40003800000 */
[----:B-----5:R-:W-:Y:S01]  /*1c70*/  HADD2.F32 R140, -RZ, R114.H0_H0 ;  /* 0x20000072ff8c7230 */ /* 0x020fe20000004100 */
[----:B------:R-:W-:Y:S06]  /*1c80*/  BRA `(.L_x_22850) ;  /* 0x0000000000107947 */ /* 0x000fec0003800000 */
.L_x_22849:
[----:B-----5:R-:W-:Y:S02]  /*1c90*/  HADD2.F32 R140, -RZ, R118.H0_H0 ;  /* 0x20000076ff8c7230 */ /* 0x020fe40000004100 */
[----:B------:R-:W-:-:S03]  /*1ca0*/  @P0 HADD2.F32 R121, -RZ, R114.H0_H0 ;  /* 0x20000072ff790230 */ /* 0x000fc60000004100 */
[----:B------:R-:W-:-:S04]  /*1cb0*/  FMUL.FTZ R140, R140, UR8 ;  /* 0x000000088c8c7c20 */ /* 0x000fc80008410000 */
[----:B------:R-:W-:-:S07]  /*1cc0*/  @P0 FADD.FTZ R140, R121, R140 ;  /* 0x0000008c798c0221 */ /* 0x000fce0000010000 */
.L_x_22850:
[----:B------:R-:W-:Y:S05]  /*1cd0*/  BSYNC B0 ;  /* 0x0000000000007941 */ /* 0x000fea0003800000 */
.L_x_22848:
[----:B------:R-:W-:Y:S04]  /*1ce0*/  BSSY B0, `(.L_x_22851) ;  /* 0x000000a000007945 */ /* 0x000fe80003800000 */
[----:B------:R-:W-:Y:S05]  /*1cf0*/  @P3 BRA `(.L_x_22852) ;  /* 0x0000000000103947 */ /* 0x000fea0003800000 */
[----:B------:R-:W-:Y:S01]  /*1d00*/  MOV R139, RZ ;  /* 0x000000ff008b7202 */ /* 0x000fe20000000f00 */
[----:B------:R-:W-:Y:S06]  /*1d10*/  @!P0 BRA `(.L_x_22853) ;  /* 0x0000000000188947 */ /* 0x000fec0003800000 */
[----:B-----5:R-:W-:Y:S01]  /*1d20*/  HADD2.F32 R139, -RZ, R114.H1_H1 ;  /* 0x30000072ff8b7230 */ /* 0x020fe20000004100 */
[----:B------:R-:W-:Y:S06]  /*1d30*/  BRA `(.L_x_22853) ;  /* 0x0000000000107947 */ /* 0x000fec0003800000 */
.L_x_22852:
[----:B-----5:R-:W-:Y:S02]  /*1d40*/  HADD2.F32 R139, -RZ, R118.H1_H1 ;  /* 0x30000076ff8b7230 */ /* 0x020fe40000004100 */
[----:B------:R-:W-:-:S03]  /*1d50*/  @P0 HADD2.F32 R120, -RZ, R114.H1_H1 ;  /* 0x30000072ff780230 */ /* 0x000fc60000004100 */
[----:B------:R-:W-:-:S04]  /*1d60*/  FMUL.FTZ R139, R139, UR8 ;  /* 0x000000088b8b7c20 */ /* 0x000fc80008410000 */
[----:B------:R-:W-:-:S07]  /*1d70*/  @P0 FADD.FTZ R139, R120, R139 ;  /* 0x0000008b788b0221 */ /* 0x000fce0000010000 */
.L_x_22853:
[----:B------:R-:W-:Y:S05]  /*1d80*/  BSYNC B0 ;  /* 0x0000000000007941 */ /* 0x000fea0003800000 */
.L_x_22851:
[----:B------:R-:W-:Y:S04]  /*1d90*/  BSSY B0, `(.L_x_22854) ;  /* 0x000000a000007945 */ /* 0x000fe80003800000 */
[----:B------:R-:W-:Y:S05]  /*1da0*/  @P3 BRA `(.L_x_22855) ;  /* 0x0000000000103947 */ /* 0x000fea0003800000 */
[----:B------:R-:W-:Y:S01]  /*1db0*/  HFMA2.MMA R138, -RZ, RZ, 0, 0 ;  /* 0x00000000ff8a7435 */ /* 0x000fe200000001ff */
[----:B------:R-:W-:Y:S10]  /*1dc0*/  @!P0 BRA `(.L_x_22856) ;  /* 0x0000000000188947 */ /* 0x000ff40003800000 */
[----:B-----5:R-:W-:Y:S01]  /*1dd0*/  HADD2.F32 R138, -RZ, R115.H0_H0 ;  /* 0x20000073ff8a7230 */ /* 0x020fe20000004100 */
[----:B------:R-:W-:Y:S06]  /*1de0*/  BRA `(.L_x_22856) ;  /* 0x0000000000107947 */ /* 0x000fec0003800000 */
.L_x_22855:
[----:B-----5:R-:W-:Y:S02]  /*1df0*/  HADD2.F32 R138, -RZ, R119.H0_H0 ;  /* 0x20000077ff8a7230 */ /* 0x020fe40000004100 */
[----:B------:R-:W-:-:S03]  /*1e00*/  @P0 HADD2.F32 R121, -RZ, R115.H0_H0 ;  /* 0x20000073ff790230 */ /* 0x000fc60000004100 */
[----:B------:R-:W-:-:S04]  /*1e10*/  FMUL.FTZ R138, R138, UR8 ;  /* 0x000000088a8a7c20 */ /* 0x000fc80008410000 */
[----:B------:R-:W-:-:S07]  /*1e20*/  @P0 FADD.FTZ R138, R121, R138 ;  /* 0x0000008a798a0221 */ /* 0x000fce0000010000 */
.L_x_22856:
[----:B------:R-:W-:Y:S05]  /*1e30*/  BSYNC B0 ;  /* 0x0000000000007941 */ /* 0x000fea0003800000 */
.L_x_22854:
[----:B------:R-:W-:Y:S04]  /*1e40*/  BSSY B0, `(.L_x_22857) ;  /* 0x000000a000007945 */ /* 0x000fe80003800000 */
[----:B------:R-:W-:Y:S05]  /*1e50*/  @P3 BRA `(.L_x_22858) ;  /* 0x0000000000103947 */ /* 0x000fea0003800000 */
[----:B------:R-:W-:Y:S01]  /*1e60*/  MOV R137, RZ ;  /* 0x000000ff00897202 */ /* 0x000fe20000000f00 */
[----:B------:R-:W-:Y:S06]  /*1e70*/  @!P0 BRA `(.L_x_22859) ;  /* 0x0000000000188947 */ /* 0x000fec0003800000 */
[----:B-----5:R-:W-:Y:S01]  /*1e80*/  HADD2.F32 R137, -RZ, R115.H1_H1 ;  /* 0x30000073ff897230 */ /* 0x020fe20000004100 */
[----:B------:R-:W-:Y:S06]  /*1e90*/  BRA `(.L_x_22859) ;  /* 0x0000000000107947 */ /* 0x000fec0003800000 */
.L_x_22858:
[----:B-----5:R-:W-:Y:S02]  /*1ea0*/  HADD2.F32 R137, -RZ, R119.H1_H1 ;  /* 0x30000077ff897230 */ /* 0x020fe40000004100 */
[----:B------:R-:W-:-:S03]  /*1eb0*/  @P0 HADD2.F32 R120, -RZ, R115.H1_H1 ;  /* 0x30000073ff780230 */ /* 0x000fc60000004100 */
[----:B------:R-:W-:-:S04]  /*1ec0*/  FMUL.FTZ R137, R137, UR8 ;  /* 0x0000000889897c20 */ /* 0x000fc80008410000 */
[----:B------:R-:W-:-:S07]  /*1ed0*/  @P0 FADD.FTZ R137, R120, R137 ;  /* 0x0000008978890221 */ /* 0x000fce0000010000 */
.L_x_22859:
[----:B------:R-:W-:Y:S05]  /*1ee0*/  BSYNC B0 ;  /* 0x0000000000007941 */ /* 0x000fea0003800000 */
.L_x_22857:
        /* <DEDUP_REMOVED lines=20> */
.L_x_22861:
[----:B-----5:R-:W-:Y:S02]  /*2030*/  HADD2.F32 R154, -RZ, R116.H0_H0 ;  /* 0x20000074ff9a7230 */ /* 0x020fe40000004100 */
[----:B--2---:R-:W-:-:S03]  /*2040*/  @P0 HADD2.F32 R121, -RZ, R112.H0_H0 ;  /* 0x20000070ff790230 */ /* 0x004fc60000004100 */
[----:B------:R-:W-:-:S04]  /*2050*/  FMUL.FTZ R154, R154, UR8 ;  /* 0x000000089a9a7c20 */ /* 0x000fc80008410000 */
[----:B------:R-:W-:-:S07]  /*2060*/  @P0 FADD.FTZ R154, R121, R154 ;  /* 0x0000009a799a0221 */ /* 0x000fce0000010000 */
.L_x_22862:
[----:B------:R-:W-:Y:S05]  /*2070*/  BSYNC B0 ;  /* 0x0000000000007941 */ /* 0x000fea0003800000 */
.L_x_22860:
[----:B------:R-:W-:Y:S04]  /*2080*/  BSSY B0, `(.L_x_22863) ;  /* 0x000000a000007945 */ /* 0x000fe80003800000 */
[----:B------:R-:W-:Y:S05]  /*2090*/  @P3 BRA `(.L_x_22864) ;  /* 0x0000000000103947 */ /* 0x000fea0003800000 */
[----:B------:R-:W-:Y:S01]  /*20a0*/  MOV R147, RZ ;  /* 0x000000ff00937202 */ /* 0x000fe20000000f00 */
[----:B------:R-:W-:Y:S06]  /*20b0*/  @!P0 BRA `(.L_x_22865) ;  /* 0x0000000000188947 */ /* 0x000fec0003800000 */
[----:B-----5:R-:W-:Y:S01]  /*20c0*/  HADD2.F32 R147, -RZ, R112.H1_H1 ;  /* 0x30000070ff937230 */ /* 0x020fe20000004100 */
[----:B------:R-:W-:Y:S06]  /*20d0*/  BRA `(.L_x_22865) ;  /* 0x0000000000107947 */ /* 0x000fec0003800000 */
.L_x_22864:
[----:B-----5:R-:W-:Y:S02]  /*20e0*/  HADD2.F32 R147, -RZ, R116.H1_H1 ;  /* 0x30000074ff937230 */ /* 0x020fe40000004100 */
[----:B--2---:R-:W-:-:S03]  /*20f0*/  @P0 HADD2.F32 R120, -RZ, R112.H1_H1 ;  /* 0x30000070ff780230 */ /* 0x004fc60000004100 */
[----:B------:R-:W-:-:S04]  /*2100*/  FMUL.FTZ R147, R147, UR8 ;  /* 0x0000000893937c20 */ /* 0x000fc80008410000 */
[----:B------:R-:W-:-:S07]  /*2110*/  @P0 FADD.FTZ R147, R120, R147 ;  /* 0x0000009378930221 */ /* 0x000fce0000010000 */
.L_x_22865:
[----:B------:R-:W-:Y:S05]  /*2120*/  BSYNC B0 ;  /* 0x0000000000007941 */ /* 0x000fea0003800000 */
.L_x_22863:
[----:B------:R-:W-:Y:S04]  /*2130*/  BSSY B0, `(.L_x_22866) ;  /* 0x000000a000007945 */ /* 0x000fe80003800000 */
[----:B------:R-:W-:Y:S05]  /*2140*/  @P3 BRA `(.L_x_22867) ;  /* 0x0000000000103947 */ /* 0x000fea0003800000 */
[----:B--2---:R-:W-:Y:S01]  /*2150*/  HFMA2.MMA R148, -RZ, RZ, 0, 0 ;  /* 0x00000000ff947435 */ /* 0x004fe200000001ff */
[----:B------:R-:W-:Y:S10]  /*2160*/  @!P0 BRA `(.L_x_22868) ;  /* 0x0000000000188947 */ /* 0x000ff40003800000 */
[----:B-----5:R-:W-:Y:S01]  /*2170*/  HADD2.F32 R148, -RZ, R113.H0_H0 ;  /* 0x20000071ff947230 */ /* 0x020fe20000004100 */
[----:B------:R-:W-:Y:S06]  /*2180*/  BRA `(.L_x_22868) ;  /* 0x0000000000107947 */ /* 0x000fec0003800000 */
.L_x_22867:
[----:B--2--5:R-:W-:Y:S02]  /*2190*/  HADD2.F32 R148, -RZ, R117.H0_H0 ;  /* 0x20000075ff947230 */ /* 0x024fe40000004100 */
[----:B------:R-:W-:-:S03]  /*21a0*/  @P0 HADD2.F32 R121, -RZ, R113.H0_H0 ;  /* 0x20000071ff790230 */ /* 0x000fc60000004100 */
[----:B------:R-:W-:-:S04]  /*21b0*/  FMUL.FTZ R148, R148, UR8 ;  /* 0x0000000894947c20 */ /* 0x000fc80008410000 */
[----:B------:R-:W-:-:S07]  /*21c0*/  @P0 FADD.FTZ R148, R121, R148 ;  /* 0x0000009479940221 */ /* 0x000fce0000010000 */
.L_x_22868:
[----:B------:R-:W-:Y:S05]  /*21d0*/  BSYNC B0 ;  /* 0x0000000000007941 */ /* 0x000fea0003800000 */
.L_x_22866:
[----:B------:R-:W-:Y:S04]  /*21e0*/  BSSY B0, `(.L_x_22869) ;  /* 0x000000a000007945 */ /* 0x000fe80003800000 */
[----:B------:R-:W-:Y:S05]  /*21f0*/  @P3 BRA `(.L_x_22870) ;  /* 0x0000000000103947 */ /* 0x000fea0003800000 */
[----:B------:R-:W-:Y:S01]  /*2200*/  MOV R149, RZ ;  /* 0x000000ff00957202 */ /* 0x000fe20000000f00 */
[----:B------:R-:W-:Y:S06]  /*2210*/  @!P0 BRA `(.L_x_22871) ;  /* 0x0000000000188947 */ /* 0x000fec0003800000 */
[----:B-----5:R-:W-:Y:S01]  /*2220*/  HADD2.F32 R149, -RZ, R113.H1_H1 ;  /* 0x30000071ff957230 */ /* 0x020fe20000004100 */
[----:B------:R-:W-:Y:S06]  /*2230*/  BRA `(.L_x_22871) ;  /* 0x0000000000107947 */ /* 0x000fec0003800000 */
.L_x_22870:
[----:B-----5:R-:W-:Y:S02]  /*2240*/  HADD2.F32 R149, -RZ, R117.H1_H1 ;  /* 0x30000075ff957230 */ /* 0x020fe40000004100 */
[----:B------:R-:W-:-:S03]  /*2250*/  @P0 HADD2.F32 R120, -RZ, R113.H1_H1 ;  /* 0x30000071ff780230 */ /* 0x000fc60000004100 */
[----:B------:R-:W-:-:S04]  /*2260*/  FMUL.FTZ R149, R149, UR8 ;  /* 0x0000000895957c20 */ /* 0x000fc80008410000 */
[----:B------:R-:W-:-:S07]  /*2270*/  @P0 FADD.FTZ R149, R120, R149 ;  /* 0x0000009578950221 */ /* 0x000fce0000010000 */
.L_x_22871:
[----:B------:R-:W-:Y:S05]  /*2280*/  BSYNC B0 ;  /* 0x0000000000007941 */ /* 0x000fea0003800000 */
.L_x_22869:
[----:B------:R-:W-:Y:S04]  /*2290*/  BSSY B0, `(.L_x_22872) ;  /* 0x000000a000007945 */ /* 0x000fe80003800000 */
[----:B------:R-:W-:Y:S05]  /*22a0*/  @P3 BRA `(.L_x_22873) ;  /* 0x0000000000103947 */ /* 0x000fea0003800000 */
[----:B------:R-:W-:Y:S01]  /*22b0*/  HFMA2.MMA R150, -RZ, RZ, 0, 0 ;  /* 0x00000000ff967435 */ /* 0x000fe200000001ff */
[----:B------:R-:W-:Y:S10]  /*22c0*/  @!P0 BRA `(.L_x_22874) ;  /* 0x0000000000188947 */ /* 0x000ff40003800000 */
[----:B-----5:R-:W-:Y:S01]  /*22d0*/  HADD2.F32 R150, -RZ, R114.H0_H0 ;  /* 0x20000072ff967230 */ /* 0x020fe20000004100 */
[----:B------:R-:W-:Y:S06]  /*22e0*/  BRA `(.L_x_22874) ;  /* 0x0000000000107947 */ /* 0x000fec0003800000 */
.L_x_22873:
[----:B-----5:R-:W-:Y:S02]  /*22f0*/  HADD2.F32 R150, -RZ, R118.H0_H0 ;  /* 0x20000076ff967230 */ /* 0x020fe40000004100 */
[----:B------:R-:W-:-:S03]  /*2300*/  @P0 HADD2.F32 R121, -RZ, R114.H0_H0 ;  /* 0x20000072ff790230 */ /* 0x000fc60000004100 */
[----:B------:R-:W-:-:S04]  /*2310*/  FMUL.FTZ R150, R150, UR8 ;  /* 0x0000000896967c20 */ /* 0x000fc80008410000 */
[----:B------:R-:W-:-:S07]  /*2320*/  @P0 FADD.FTZ R150, R121, R150 ;  /* 0x0000009679960221 */ /* 0x000fce0000010000 */
.L_x_22874:
[----:B------:R-:W-:Y:S05]  /*2330*/  BSYNC B0 ;  /* 0x0000000000007941 */ /* 0x000fea0003800000 */
.L_x_22872:
[----:B------:R-:W-:Y:S04]  /*2340*/  BSSY B0, `(.L_x_22875) ;  /* 0x000000a000007945 */ /* 0x000fe80003800000 */
[----:B------:R-:W-:Y:S05]  /*2350*/  @P3 BRA `(.L_x_22876) ;  /* 0x0000000000103947 */ /* 0x000fea0003800000 */
[----:B------:R-:W-:Y:S01]  /*2360*/  MOV R151, RZ ;  /* 0x000000ff00977202 */ /* 0x000fe20000000f00 */
[----:B------:R-:W-:Y:S06]  /*2370*/  @!P0 BRA `(.L_x_22877) ;  /* 0x0000000000188947 */ /* 0x000fec0003800000 */
[----:B-----5:R-:W-:Y:S01]  /*2380*/  HADD2.F32 R151, -RZ, R114.H1_H1 ;  /* 0x30000072ff977230 */ /* 0x020fe20000004100 */
[----:B------:R-:W-:Y:S06]  /*2390*/  BRA `(.L_x_22877) ;  /* 0x0000000000107947 */ /* 0x000fec0003800000 */
.L_x_22876:
[----:B-----5:R-:W-:Y:S02]  /*23a0*/  HADD2.F32 R151, -RZ, R118.H1_H1 ;  /* 0x30000076ff977230 */ /* 0x020fe40000004100 */
[----:B------:R-:W-:-:S03]  /*23b0*/  @P0 HADD2.F32 R120, -RZ, R114.H1_H1 ;  /* 0x30000072ff780230 */ /* 0x000fc60000004100 */
[----:B------:R-:W-:-:S04]  /*23c0*/  FMUL.FTZ R151, R151, UR8 ;  /* 0x0000000897977c20 */ /* 0x000fc80008410000 */
[----:B------:R-:W-:-:S07]  /*23d0*/  @P0 FADD.FTZ R151, R120, R151 ;  /* 0x0000009778970221 */ /* 0x000fce0000010000 */
.L_x_22877:
[----:B------:R-:W-:Y:S05]  /*23e0*/  BSYNC B0 ;  /* 0x0000000000007941 */ /* 0x000fea0003800000 */
.L_x_22875:
[----:B------:R-:W-:Y:S04]  /*23f0*/  BSSY B0, `(.L_x_22878) ;  /* 0x000000a000007945 */ /* 0x000fe80003800000 */
[----:B------:R-:W-:Y:S05]  /*2400*/  @P3 BRA `(.L_x_22879) ;  /* 0x0000000000103947 */ /* 0x000fea0003800000 */
[----:B------:R-:W-:Y:S01]  /*2410*/  HFMA2.MMA R152, -RZ, RZ, 0, 0 ;  /* 0x00000000ff987435 */ /* 0x000fe200000001ff */
[----:B------:R-:W-:Y:S10]  /*2420*/  @!P0 BRA `(.L_x_22880) ;  /* 0x0000000000188947 */ /* 0x000ff40003800000 */
[----:B-----5:R-:W-:Y:S01]  /*2430*/  HADD2.F32 R152, -RZ, R115.H0_H0 ;  /* 0x20000073ff987230 */ /* 0x020fe20000004100 */
[----:B------:R-:W-:Y:S06]  /*2440*/  BRA `(.L_x_22880) ;  /* 0x0000000000107947 */ /* 0x000fec0003800000 */
.L_x_22879:
[----:B-----5:R-:W-:Y:S02]  /*2450*/  HADD2.F32 R152, -RZ, R119.H0_H0 ;  /* 0x20000077ff987230 */ /* 0x020fe40000004100 */
[----:B------:R-:W-:-:S03]  /*2460*/  @P0 HADD2.F32 R121, -RZ, R115.H0_H0 ;  /* 0x20000073ff790230 */ /* 0x000fc60000004100 */
[----:B------:R-:W-:-:S04]  /*2470*/  FMUL.FTZ R152, R152, UR8 ;  /* 0x0000000898987c20 */ /* 0x000fc80008410000 */
[----:B------:R-:W-:-:S07]  /*2480*/  @P0 FADD.FTZ R152, R121, R152 ;  /* 0x0000009879980221 */ /* 0x000fce0000010000 */
.L_x_22880:
[----:B------:R-:W-:Y:S05]  /*2490*/  BSYNC B0 ;  /* 0x0000000000007941 */ /* 0x000fea0003800000 */
.L_x_22878:
[----:B------:R-:W-:Y:S04]  /*24a0*/  BSSY B0, `(.L_x_22881) ;  /* 0x000000a000007945 */ /* 0x000fe80003800000 */
[----:B------:R-:W-:Y:S05]  /*24b0*/  @P3 BRA `(.L_x_22882) ;  /* 0x0000000000103947 */ /* 0x000fea0003800000 */
[----:B------:R-:W-:Y:S01]  /*24c0*/  MOV R153, RZ ;  /* 0x000000ff00997202 */ /* 0x000fe20000000f00 */
[----:B------:R-:W-:Y:S06]  /*24d0*/  @!P0 BRA `(.L_x_22883) ;  /* 0x0000000000188947 */ /* 0x000fec0003800000 */
[----:B-----5:R-:W-:Y:S01]  /*24e0*/  HADD2.F32 R153, -RZ, R115.H1_H1 ;  /* 0x30000073ff997230 */ /* 0x020fe20000004100 */
[----:B------:R-:W-:Y:S06]  /*24f0*/  BRA `(.L_x_22883) ;  /* 0x0000000000107947 */ /* 0x000fec0003800000 */
.L_x_22882:
[----:B-----5:R-:W-:Y:S02]  /*2500*/  HADD2.F32 R153, -RZ, R119.H1_H1 ;  /* 0x30000077ff997230 */ /* 0x020fe40000004100 */
[----:B------:R-:W-:-:S03]  /*2510*/  @P0 HADD2.F32 R120, -RZ, R115.H1_H1 ;  /* 0x30000073ff780230 */ /* 0x000fc60000004100 */
[----:B------:R-:W-:-:S04]  /*2520*/  FMUL.FTZ R153, R153, UR8 ;  /* 0x0000000899997c20 */ /* 0x000fc80008410000 */
[----:B------:R-:W-:-:S07]  /*2530*/  @P0 FADD.FTZ R153, R120, R153 ;  /* 0x0000009978990221 */ /* 0x000fce0000010000 */
.L_x_22883:
[----:B------:R-:W-:Y:S05]  /*2540*/  BSYNC B0 ;  /* 0x0000000000007941 */ /* 0x000fea0003800000 */
.L_x_22881:
[----:B------:R-:W0:Y:S01]  /*2550*/  @P2 LDC.64 R160, c[0x0][0x220] ;  /* 0x00008800ffa02b82 */ /* 0x000e220000000a00 */
[----:B------:R-:W-:Y:S01]  /*2560*/  @P2 IADD3 R155, R146, 0xa0, RZ ;  /* 0x000000a0929b2810 */ /* 0x000fe20007ffe0ff */
[----:B------:R-:W-:Y:S01]  /*2570*/  IMAD.WIDE.U32 R156, R157, 0x10, R162 ;  /* 0x000000109d9c7825 */ /* 0x000fe200078e00a2 */
[----:B------:R-:W-:Y:S02]  /*2580*/  F2FP.F16.F32.PACK_AB R123, R153, R152 ;  /* 0x00000098997b723e */ /* 0x000fe400000000ff */
[----:B------:R-:W-:Y:S02]  /*2590*/  F2FP.F16.F32.PACK_AB R122, R151, R150 ;  /* 0x00000096977a723e */ /* 0x000fe400000000ff */
[----:B------:R-:W-:Y:S01]  /*25a0*/  F2FP.F16.F32.PACK_AB R121, R149, R148 ;  /* 0x000000949579723e */ /* 0x000fe200000000ff */
[----:B------:R-:W1:Y:S01]  /*25b0*/  @P0 LDC.64 R158, c[0x0][0x230] ;  /* 0x00008c00ff9e0b82 */ /* 0x000e620000000a00 */
[----:B------:R-:W-:Y:S02]  /*25c0*/  IADD3 R165, R145, 0xa0, RZ ;  /* 0x000000a091a57810 */ /* 0x000fe40007ffe0ff */
        /* <DEDUP_REMOVED lines=12> */
.L_x_22885:
[----:B--2--5:R-:W-:Y:S02]  /*2690*/  HADD2.F32 R160, -RZ, R116.H0_H0 ;  /* 0x20000074ffa07230 */ /* 0x024fe40000004100 */
[----:B------:R-:W-:-:S03]  /*26a0*/  @P0 HADD2.F32 R121, -RZ, R112.H0_H0 ;  /* 0x20000070ff790230 */ /* 0x000fc60000004100 */
[----:B------:R-:W-:-:S04]  /*26b0*/  FMUL.FTZ R160, R160, UR8 ;  /* 0x00000008a0a07c20 */ /* 0x000fc80008410000 */
[----:B------:R-:W-:-:S07]  /*26c0*/  @P0 FADD.FTZ R160, R121, R160 ;  /* 0x000000a079a00221 */ /* 0x000fce0000010000 */
.L_x_22886:
[----:B------:R-:W-:Y:S05]  /*26d0*/  BSYNC B0 ;  /* 0x0000000000007941 */ /* 0x000fea0003800000 */
.L_x_22884:
[----:B------:R-:W-:Y:S04]  /*26e0*/  BSSY B0, `(.L_x_22887) ;  /* 0x000000a000007945 */ /* 0x000fe80003800000 */
[----:B------:R-:W-:Y:S05]  /*26f0*/  @P3 BRA `(.L_x_22888) ;  /* 0x0000000000103947 */ /* 0x000fea0003800000 */
[----:B------:R-:W-:Y:S01]  /*2700*/  MOV R159, RZ ;  /* 0x000000ff009f7202 */ /* 0x000fe20000000f00 */
[----:B------:R-:W-:Y:S06]  /*2710*/  @!P0 BRA `(.L_x_22889) ;  /* 0x0000000000188947 */ /* 0x000fec0003800000 */
[----:B-----5:R-:W-:Y:S01]  /*2720*/  HADD2.F32 R159, -RZ, R112.H1_H1 ;  /* 0x30000070ff9f7230 */ /* 0x020fe20000004100 */
[----:B------:R-:W-:Y:S06]  /*2730*/  BRA `(.L_x_22889) ;  /* 0x0000000000107947 */ /* 0x000fec0003800000 */
.L_x_22888:
[----:B-----5:R-:W-:Y:S02]  /*2740*/  HADD2.F32 R159, -RZ, R116.H1_H1 ;  /* 0x30000074ff9f7230 */ /* 0x020fe40000004100 */
[----:B------:R-:W-:-:S03]  /*2750*/  @P0 HADD2.F32 R120, -RZ, R112.H1_H1 ;  /* 0x30000070ff780230 */ /* 0x000fc60000004100 */
[----:B------:R-:W-:-:S04]  /*2760*/  FMUL.FTZ R159, R159, UR8 ;  /* 0x000000089f9f7c20 */ /* 0x000fc80008410000 */
[----:B------:R-:W-:-:S07]  /*2770*/  @P0 FADD.FTZ R159, R120, R159 ;  /* 0x0000009f789f0221 */ /* 0x000fce0000010000 */
.L_x_22889:
[----:B------:R-:W-:Y:S05]  /*2780*/  BSYNC B0 ;  /* 0x0000000000007941 */ /* 0x000fea0003800000 */
.L_x_22887:
[----:B------:R-:W-:Y:S04]  /*2790*/  BSSY B0, `(.L_x_22890) ;  /* 0x000000a000007945 */ /* 0x000fe80003800000 */
[----:B------:R-:W-:Y:S05]  /*27a0*/  @P3 BRA `(.L_x_22891) ;  /* 0x0000000000103947 */ /* 0x000fea0003800000 */
[----:B------:R-:W-:Y:S01]  /*27b0*/  HFMA2.MMA R158, -RZ, RZ, 0, 0 ;  /* 0x00000000ff9e7435 */ /* 0x000fe200000001ff */
[----:B------:R-:W-:Y:S10]  /*27c0*/  @!P0 BRA `(.L_x_22892) ;  /* 0x0000000000188947 */ /* 0x000ff40003800000 */
[----:B-----5:R-:W-:Y:S01]  /*27d0*/  HADD2.F32 R158, -RZ, R113.H0_H0 ;  /* 0x20000071ff9e7230 */ /* 0x020fe20000004100 */
[----:B------:R-:W-:Y:S06]  /*27e0*/  BRA `(.L_x_22892) ;  /* 0x0000000000107947 */ /* 0x000fec0003800000 */
.L_x_22891:
[----:B-----5:R-:W-:Y:S02]  /*27f0*/  HADD2.F32 R158, -RZ, R117.H0_H0 ;  /* 0x20000075ff9e7230 */ /* 0x020fe40000004100 */
[----:B------:R-:W-:-:S03]  /*2800*/  @P0 HADD2.F32 R121, -RZ, R113.H0_H0 ;  /* 0x20000071ff790230 */ /* 0x000fc60000004100 */
[----:B------:R-:W-:-:S04]  /*2810*/  FMUL.FTZ R158, R158, UR8 ;  /* 0x000000089e9e7c20 */ /* 0x000fc80008410000 */
[----:B------:R-:W-:-:S07]  /*2820*/  @P0 FADD.FTZ R158, R121, R158 ;  /* 0x0000009e799e0221 */ /* 0x000fce0000010000 */
.L_x_22892:
[----:B------:R-:W-:Y:S05]  /*2830*/  BSYNC B0 ;  /* 0x0000000000007941 */ /* 0x000fea0003800000 */
.L_x_22890:
[----:B------:R-:W-:Y:S04]  /*2840*/  BSSY B0, `(.L_x_22893) ;  /* 0x000000a000007945 */ /* 0x000fe80003800000 */
[----:B------:R-:W-:Y:S05]  /*2850*/  @P3 BRA `(.L_x_22894) ;  /* 0x0000000000103947 */ /* 0x000fea0003800000 */
[----:B------:R-:W-:Y:S01]  /*2860*/  MOV R145, RZ ;  /* 0x000000ff00917202 */ /* 0x000fe20000000f00 */
[----:B------:R-:W-:Y:S06]  /*2870*/  @!P0 BRA `(.L_x_22895) ;  /* 0x0000000000188947 */ /* 0x000fec0003800000 */
[----:B-----5:R-:W-:Y:S01]  /*2880*/  HADD2.F32 R145, -RZ, R113.H1_H1 ;  /* 0x30000071ff917230 */ /* 0x020fe20000004100 */
[----:B------:R-:W-:Y:S06]  /*2890*/  BRA `(.L_x_22895) ;  /* 0x0000000000107947 */ /* 0x000fec0003800000 */
.L_x_22894:
[----:B-----5:R-:W-:Y:S02]  /*28a0*/  HADD2.F32 R145, -RZ, R117.H1_H1 ;  /* 0x30000075ff917230 */ /* 0x020fe40000004100 */
[----:B------:R-:W-:-:S03]  /*28b0*/  @P0 HADD2.F32 R120, -RZ, R113.H1_H1 ;  /* 0x30000071ff780230 */ /* 0x000fc60000004100 */
[----:B------:R-:W-:-:S04]  /*28c0*/  FMUL.FTZ R145, R145, UR8 ;  /* 0x0000000891917c20 */ /* 0x000fc80008410000 */
[----:B------:R-:W-:-:S07]  /*28d0*/  @P0 FADD.FTZ R145, R120, R145 ;  /* 0x0000009178910221 */ /* 0x000fce0000010000 */
.L_x_22895:
[----:B------:R-:W-:Y:S05]  /*28e0*/  BSYNC B0 ;  /* 0x0000000000007941 */ /* 0x000fea0003800000 */
.L_x_22893:
[----:B------:R-:W-:Y:S04]  /*28f0*/  BSSY B0, `(.L_x_22896) ;  /* 0x000000a000007945 */ /* 0x000fe80003800000 */
[----:B------:R-:W-:Y:S05]  /*2900*/  @P3 BRA `(.L_x_22897) ;  /* 0x0000000000103947 */ /* 0x000fea0003800000 */
[----:B------:R-:W-:Y:S01]  /*2910*/  HFMA2.MMA R146, -RZ, RZ, 0, 0 ;  /* 0x00000000ff927435 */ /* 0x000fe200000001ff */
[----:B------:R-:W-:Y:S10]  /*2920*/  @!P0 BRA `(.L_x_22898) ;  /* 0x0000000000188947 */ /* 0x000ff40003800000 */
[----:B-----5:R-:W-:Y:S01]  /*2930*/  HADD2.F32 R146, -RZ, R114.H0_H0 ;  /* 0x20000072ff927230 */ /* 0x020fe20000004100 */
[----:B------:R-:W-:Y:S06]  /*2940*/  BRA `(.L_x_22898) ;  /* 0x0000000000107947 */ /* 0x000fec0003800000 */
.L_x_22897:
[----:B-----5:R-:W-:Y:S02]  /*2950*/  HADD2.F32 R146, -RZ, R118.H0_H0 ;  /* 0x20000076ff927230 */ /* 0x020fe40000004100 */
[----:B------:R-:W-:-:S03]  /*2960*/  @P0 HADD2.F32 R121, -RZ, R114.H0_H0 ;  /* 0x20000072ff790230 */ /* 0x000fc60000004100 */
[----:B------:R-:W-:-:S04]  /*2970*/  FMUL.FTZ R146, R146, UR8 ;  /* 0x0000000892927c20 */ /* 0x000fc80008410000 */
[----:B------:R-:W-:-:S07]  /*2980*/  @P0 FADD.FTZ R146, R121, R146 ;  /* 0x0000009279920221 */ /* 0x000fce0000010000 */
.L_x_22898:
[----:B------:R-:W-:Y:S05]  /*2990*/  BSYNC B0 ;  /* 0x0000000000007941 */ /* 0x000fea0003800000 */
.L_x_22896:
[----:B------:R-:W-:Y:S04]  /*29a0*/  BSSY B0, `(.L_x_22899) ;  /* 0x000000a000007945 */ /* 0x000fe80003800000 */
[----:B------:R-:W-:Y:S05]  /*29b0*/  @P3 BRA `(.L_x_22900) ;  /* 0x0000000000103947 */ /* 0x000fea0003800000 */
[----:B------:R-:W-:Y:S01]  /*29c0*/  MOV R155, RZ ;  /* 0x000000ff009b7202 */ /* 0x000fe20000000f00 */
[----:B------:R-:W-:Y:S06]  /*29d0*/  @!P0 BRA `(.L_x_22901) ;  /* 0x0000000000188947 */ /* 0x000fec0003800000 */
[----:B-----5:R-:W-:Y:S01]  /*29e0*/  HADD2.F32 R155, -RZ, R114.H1_H1 ;  /* 0x30000072ff9b7230 */ /* 0x020fe20000004100 */
[----:B------:R-:W-:Y:S06]  /*29f0*/  BRA `(.L_x_22901) ;  /* 0x0000000000107947 */ /* 0x000fec0003800000 */
.L_x_22900:
[----:B-----5:R-:W-:Y:S02]  /*2a00*/  HADD2.F32 R155, -RZ, R118.H1_H1 ;  /* 0x30000076ff9b7230 */ /* 0x020fe40000004100 */
[----:B------:R-:W-:-:S03]  /*2a10*/  @P0 HADD2.F32 R120, -RZ, R114.H1_H1 ;  /* 0x30000072ff780230 */ /* 0x000fc60000004100 */
[----:B------:R-:W-:-:S04]  /*2a20*/  FMUL.FTZ R155, R155, UR8 ;  /* 0x000000089b9b7c20 */ /* 0x000fc80008410000 */
[----:B------:R-:W-:-:S07]  /*2a30*/  @P0 FADD.FTZ R155, R120, R155 ;  /* 0x0000009b789b0221 */ /* 0x000fce0000010000 */
.L_x_22901:
[----:B------:R-:W-:Y:S05]  /*2a40*/  BSYNC B0 ;  /* 0x0000000000007941 */ /* 0x000fea0003800000 */
.L_x_22899:
[----:B------:R-:W-:Y:S04]  /*2a50*/  BSSY B0, `(.L_x_22902) ;  /* 0x000000a000007945 */ /* 0x000fe80003800000 */
[----:B------:R-:W-:Y:S05]  /*2a60*/  @P3 BRA `(.L_x_22903) ;  /* 0x0000000000103947 */ /* 0x000fea0003800000 */
[----:B------:R-:W-:Y:S01]  /*2a70*/  HFMA2.MMA R156, -RZ, RZ, 0, 0 ;  /* 0x00000000ff9c7435 */ /* 0x000fe200000001ff */
[----:B------:R-:W-:Y:S10]  /*2a80*/  @!P0 BRA `(.L_x_22904) ;  /* 0x0000000000188947 */ /* 0x000ff40003800000 */
[----:B-----5:R-:W-:Y:S01]  /*2a90*/  HADD2.F32 R156, -RZ, R115.H0_H0 ;  /* 0x20000073ff9c7230 */ /* 0x020fe20000004100 */
[----:B------:R-:W-:Y:S06]  /*2aa0*/  BRA `(.L_x_22904) ;  /* 0x0000000000107947 */ /* 0x000fec0003800000 */
.L_x_22903:
[----:B-----5:R-:W-:Y:S02]  /*2ab0*/  HADD2.F32 R156, -RZ, R119.H0_H0 ;  /* 0x20000077ff9c7230 */ /* 0x020fe40000004100 */
[----:B------:R-:W-:-:S03]  /*2ac0*/  @P0 HADD2.F32 R121, -RZ, R115.H0_H0 ;  /* 0x20000073ff790230 */ /* 0x000fc60000004100 */
[----:B------:R-:W-:-:S04]  /*2ad0*/  FMUL.FTZ R156, R156, UR8 ;  /* 0x000000089c9c7c20 */ /* 0x000fc80008410000 */
[----:B------:R-:W-:-:S07]  /*2ae0*/  @P0 FADD.FTZ R156, R121, R156 ;  /* 0x0000009c799c0221 */ /* 0x000fce0000010000 */
.L_x_22904:
[----:B------:R-:W-:Y:S05]  /*2af0*/  BSYNC B0 ;  /* 0x0000000000007941 */ /* 0x000fea0003800000 */
.L_x_22902:
[----:B------:R-:W-:Y:S04]  /*2b00*/  BSSY B0, `(.L_x_22905) ;  /* 0x000000a000007945 */ /* 0x000fe80003800000 */
[----:B------:R-:W-:Y:S05]  /*2b10*/  @P3 BRA `(.L_x_22906) ;  /* 0x0000000000103947 */ /* 0x000fea0003800000 */
[----:B------:R-:W-:Y:S01]  /*2b20*/  MOV R157, RZ ;  /* 0x000000ff009d7202 */ /* 0x000fe20000000f00 */
[----:B------:R-:W-:Y:S06]  /*2b30*/  @!P0 BRA `(.L_x_22907) ;  /* 0x0000000000188947 */ /* 0x000fec0003800000 */
[----:B-----5:R-:W-:Y:S01]  /*2b40*/  HADD2.F32 R157, -RZ, R115.H1_H1 ;  /* 0x30000073ff9d7230 */ /* 0x020fe20000004100 */
[----:B------:R-:W-:Y:S06]  /*2b50*/  BRA `(.L_x_22907) ;  /* 0x0000000000107947 */ /* 0x000fec0003800000 */
.L_x_22906:
[----:B-----5:R-:W-:Y:S02]  /*2b60*/  HADD2.F32 R157, -RZ, R119.H1_H1 ;  /* 0x30000077ff9d7230 */ /* 0x020fe40000004100 */
[----:B------:R-:W-:-:S03]  /*2b70*/  @P0 HADD2.F32 R120, -RZ, R115.H1_H1 ;  /* 0x30000073ff780230 */ /* 0x000fc60000004100 */
[----:B------:R-:W-:-:S04]  /*2b80*/  FMUL.FTZ R157, R157, UR8 ;  /* 0x000000089d9d7c20 */ /* 0x000fc80008410000 */
[----:B------:R-:W-:-:S07]  /*2b90*/  @P0 FADD.FTZ R157, R120, R157 ;  /* 0x0000009d789d0221 */ /* 0x000fce0000010000 */
.L_x_22907:
[----:B------:R-:W-:Y:S05]  /*2ba0*/  BSYNC B0 ;  /* 0x0000000000007941 */ /* 0x000fea0003800000 */
.L_x_22905:
        /* <DEDUP_REMOVED lines=175> */
.L_x_22923:
        /* <DEDUP_REMOVED lines=34> */
[----:B------:R-:W-:Y:S01]  /*38c0*/  F2FP.F16.F32.PACK_AB R15, R127, R120 ;  /* 0x000000787f0f723e */ /* 0x000fe200000000ff */
[----:B------:R-:W-:Y:S01]  /*38d0*/  FADD.FTZ R137, -R122, R137 ;  /* 0x000000897a897221 */ /* 0x000fe20000010100 */
[----:B------:R-:W-:Y:S01]  /*38e0*/  F2FP.F16.F32.PACK_AB R14, R126, R121 ;  /* 0x000000797e0e723e */ /* 0x000fe200000000ff */
        /* <DEDUP_REMOVED lines=20> */
[----:B------:R-:W-:Y:S01]  /*3a30*/  F2FP.F16.F32.PACK_AB R13, R128, R13 ;  /* 0x0000000d800d723e */ /* 0x000fe200000000ff */
[C---:B------:R-:W-:Y:S01]  /*3a40*/  FADD.FTZ R128, -R122.reuse, R5 ;  /* 0x000000057a807221 */ /* 0x040fe20000010100 */
[----:B------:R-:W-:Y:S01]  /*3a50*/  F2FP.F16.F32.PACK_AB R12, R127, R12 ;  /* 0x0000000c7f0c723e */ /* 0x000fe200000000ff */
        /* <DEDUP_REMOVED lines=91> */
[----:B------:R-:W-:-:S03]  /*4010*/  F2FP.F16.F32.PACK_AB R120, R6, R3 ;  /* 0x000000030678723e */ /* 0x000fc600000000ff */
[----:B------:R-:W-:Y:S01]  /*4020*/  FFMA.FTZ R3, R81, R130, R33 ;  /* 0x0000008251037223 */ /* 0x000fe20000010021 */
[----:B------:R-:W-:Y:S01]  /*4030*/  FFMA.FTZ R130, R92, R131, R44 ;  /* 0x000000835c827223 */ /* 0x000fe2000001002c */
[----:B------:R-:W-:Y:S01]  /*4040*/  FMUL.FTZ R150, R123, R122 ;  /* 0x0000007a7b967220 */ /* 0x000fe20000410000 */
[----:B------:R-:W-:Y:S01]  /*4050*/  F2FP.F16.F32.PACK_AB R121, R4, R5 ;  /* 0x000000050479723e */ /* 0x000fe200000000ff */
        /* <DEDUP_REMOVED lines=47> */
[----:B------:R-:W-:-:S02]  /*4350*/  F2FP.F16.F32.PACK_AB R127, R150, R127 ;  /* 0x0000007f967f723e */ /* 0x000fc400000000ff */
[----:B------:R-:W-:Y:S01]  /*4360*/  F2FP.F16.F32.PACK_AB R126, R11, R126 ;  /* 0x0000007e0b7e723e */ /* 0x000fe200000000ff */
[----:B------:R1:W-:Y:S01]  /*4370*/  STG.E.128 desc[UR4][R152.64], R12 ;  /* 0x0000000c98007986 */ /* 0x0003e2000c101d04 */
[----:B------:R-:W-:Y:S02]  /*4380*/  F2FP.F16.F32.PACK_AB R125, R148, R125 ;  /* 0x0000007d947d723e */ /* 0x000fe400000000ff */
[----:B------:R-:W-:-:S05]  /*4390*/  F2FP.F16.F32.PACK_AB R124, R9, R124 ;  /* 0x0000007c097c723e */ /* 0x000fca00000000ff */
[----:B------:R1:W-:Y:S02]  /*43a0*/  STG.E.128 desc[UR4][R160.64], R124 ;  /* 0x0000007ca0007986 */ /* 0x0003e4000c101d04 */
.L_x_22910:
[----:B------:R-:W-:Y:S05]  /*43b0*/  BSYNC B0 ;  /* 0x0000000000007941 */ /* 0x000fea0003800000 */
.L_x_22909:
[----:B------:R-:W2:Y:S02]  /*43c0*/  LDC.64 R2, c[0x0][0x210] ;  /* 0x00008400ff027b82 */ /* 0x000ea40000000a00 */
[----:B--2---:R-:W-:-:S04]  /*43d0*/  LEA R8, R2, R8, 0x2 ;  /* 0x0000000802087211 */ /* 0x004fc800078e10ff */
[----:B------:R-:W-:-:S13]  /*43e0*/  ISETP.GE.AND P0, PT, R8, R3, PT ;  /* 0x000000030800720c */ /* 0x000fda0003f06270 */
[----:B------:R-:W-:Y:S05]  /*43f0*/  @!P0 BRA `(.L_x_22911) ;  /* 0xffffffc000248947 */ /* 0x000fea000383ffff */
[----:B------:R-:W-:Y:S05]  /*4400*/  EXIT ;  /* 0x000000000000794d */ /* 0x000fea0003800000 */
.L_x_22908:
        /* <DEDUP_REMOVED lines=8> */
.L_x_22913:
[----:B------:R-:W-:Y:S05]  /*4490*/  BSYNC B0 ;  /* 0x0000000000007941 */ /* 0x000fea0003800000 */
.L_x_22912:
        /* <DEDUP_REMOVED lines=8> */
.L_x_22914:
[----:B------:R-:W-:Y:S01]  /*4520*/  HFMA2.MMA R123, -RZ, RZ, 0, 2.384185791015625e-07 ;  /* 0x00000004ff7b7435 */ /* 0x000fe200000001ff */
[----:B------:R-:W-:-:S05]  /*4530*/  FADD.FTZ R165, R164, R120 ;  /* 0x00000078a4a57221 */ /* 0x000fca0000010000 */
[----:B------:R-:W-:-:S07]  /*4540*/  MOV R164, R165 ;  /* 0x000000a500a47202 */ /* 0x000fce0000000f00 */
[----:B------:R-:W-:Y:S05]  /*4550*/  WARPSYNC.COLLECTIVE R121, `(.L_x_22915) ;  /* 0x0000000079087348 */ /* 0x000fea0003c00000 */
[----:B------:R0:W1:Y:S02]  /*4560*/  SHFL.BFLY P2, R120, R164, R123, R162 ;  /* 0x0c00007ba4787389 */ /* 0x00006400000400a2 */
[----:B01----:R-:W-:Y:S01]  /*4570*/  ENDCOLLECTIVE ;  /* 0x000000000000791b */ /* 0x003fe20003800000 */
.L_x_22915:
[----:B------:R-:W-:Y:S01]  /*4580*/  HFMA2.MMA R123, -RZ, RZ, 0, 4.76837158203125e-07 ;  /* 0x00000008ff7b7435 */ /* 0x000fe200000001ff */
[----:B------:R-:W-:-:S05]  /*4590*/  FADD.FTZ R165, R165, R120 ;  /* 0x00000078a5a57221 */ /* 0x000fca0000010000 */
[----:B------:R-:W-:-:S07]  /*45a0*/  MOV R164, R165 ;  /* 0x000000a500a47202 */ /* 0x000fce0000000f00 */
[----:B------:R-:W-:Y:S05]  /*45b0*/  WARPSYNC.COLLECTIVE R121, `(.L_x_22916) ;  /* 0x0000000079087348 */ /* 0x000fea0003c00000 */
[----:B------:R0:W1:Y:S02]  /*45c0*/  SHFL.BFLY P2, R120, R164, R123, R162 ;  /* 0x0c00007ba4787389 */ /* 0x00006400000400a2 */
[----:B01----:R-:W-:Y:S01]  /*45d0*/  ENDCOLLECTIVE ;  /* 0x000000000000791b */ /* 0x003fe20003800000 */
.L_x_22916:
[----:B------:R-:W-:Y:S01]  /*45e0*/  MOV R123, 0x10 ;  /* 0x00000010007b7802 */ /* 0x000fe20000000f00 */
[----:B------:R-:W-:-:S07]  /*45f0*/  FADD.FTZ R164, R165, R120 ;  /* 0x00000078a5a47221 */ /* 0x000fce0000010000 */
[----:B------:R-:W-:Y:S05]  /*4600*/  WARPSYNC.COLLECTIVE R121, `(.L_x_22917) ;  /* 0x0000000079087348 */ /* 0x000fea0003c00000 */
[----:B------:R0:W1:Y:S02]  /*4610*/  SHFL.BFLY P2, R120, R164, R123, R162 ;  /* 0x0c00007ba4787389 */ /* 0x00006400000400a2 */
[----:B01----:R-:W-:Y:S01]  /*4620*/  ENDCOLLECTIVE ;  /* 0x000000000000791b */ /* 0x003fe20003800000 */
.L_x_22917:
        /* <DEDUP_REMOVED lines=103> */
.L_x_22918:
[----:B------:R-:W-:Y:S01]  /*4ca0*/  HFMA2.MMA R123, -RZ, RZ, 0, 1.1920928955078125e-07 ;  /* 0x00000002ff7b7435 */ /* 0x000fe200000001ff */
[----:B------:R-:W-:-:S05]  /*4cb0*/  FADD.FTZ R165, R164, R120 ;  /* 0x00000078a4a57221 */ /* 0x000fca0000010000 */
[----:B------:R-:W-:-:S07]  /*4cc0*/  MOV R164, R165 ;  /* 0x000000a500a47202 */ /* 0x000fce0000000f00 */
[----:B------:R-:W-:Y:S05]  /*4cd0*/  WARPSYNC.COLLECTIVE R121, `(.L_x_22919) ;  /* 0x0000000079087348 */ /* 0x000fea0003c00000 */
[----:B------:R0:W1:Y:S02]  /*4ce0*/  SHFL.BFLY P2, R120, R164, R123, R162 ;  /* 0x0c00007ba4787389 */ /* 0x00006400000400a2 */
[----:B01----:R-:W-:Y:S01]  /*4cf0*/  ENDCOLLECTIVE ;  /* 0x000000000000791b */ /* 0x003fe20003800000 */
.L_x_22919:
[----:B------:R-:W-:Y:S01]  /*4d00*/  HFMA2.MMA R123, -RZ, RZ, 0, 2.384185791015625e-07 ;  /* 0x00000004ff7b7435 */ /* 0x000fe200000001ff */
[----:B------:R-:W-:-:S05]  /*4d10*/  FADD.FTZ R165, R165, R120 ;  /* 0x00000078a5a57221 */ /* 0x000fca0000010000 */
[----:B------:R-:W-:-:S07]  /*4d20*/  MOV R164, R165 ;  /* 0x000000a500a47202 */ /* 0x000fce0000000f00 */
[----:B------:R-:W-:Y:S05]  /*4d30*/  WARPSYNC.COLLECTIVE R121, `(.L_x_22920) ;  /* 0x0000000079087348 */ /* 0x000fea0003c00000 */
[----:B------:R0:W1:Y:S02]  /*4d40*/  SHFL.BFLY P2, R120, R164, R123, R162 ;  /* 0x0c00007ba4787389 */ /* 0x00006400000400a2 */
[----:B01----:R-:W-:Y:S01]  /*4d50*/  ENDCOLLECTIVE ;  /* 0x000000000000791b */ /* 0x003fe20003800000 */
.L_x_22920:
[----:B------:R-:W-:Y:S01]  /*4d60*/  MOV R123, 0x8 ;  /* 0x00000008007b7802 */ /* 0x000fe20000000f00 */
[----:B------:R-:W-:-:S07]  /*4d70*/  FADD.FTZ R164, R165, R120 ;  /* 0x00000078a5a47221 */ /* 0x000fce0000010000 */
[----:B------:R-:W-:Y:S05]  /*4d80*/  WARPSYNC.COLLECTIVE R121, `(.L_x_22921) ;  /* 0x0000000079087348 */ /* 0x000fea0003c00000 */
[----:B------:R0:W1:Y:S02]  /*4d90*/  SHFL.BFLY P2, R120, R164, R123, R162 ;  /* 0x0c00007ba4787389 */ /* 0x00006400000400a2 */
[----:B01----:R-:W-:Y:S01]  /*4da0*/  ENDCOLLECTIVE ;  /* 0x000000000000791b */ /* 0x003fe20003800000 */
.L_x_22921:
[----:B------:R-:W-:Y:S01]  /*4db0*/  HFMA2.MMA R123, -RZ, RZ, 0, 9.5367431640625e-07 ;  /* 0x00000010ff7b7435 */ /* 0x000fe200000001ff */
[----:B------:R-:W-:-:S10]  /*4dc0*/  FADD.FTZ R164, R164, R120 ;  /* 0x00000078a4a47221 */ /* 0x000fd40000010000 */
[----:B------:R-:W-:Y:S05]  /*4dd0*/  WARPSYNC.COLLECTIVE R121, `(.L_x_22922) ;  /* 0x0000000079087348 */ /* 0x000fea0003c00000 */
[----:B------:R0:W1:Y:S02]  /*4de0*/  SHFL.BFLY P2, R120, R164, R123, R162 ;  /* 0x0c00007ba4787389 */ /* 0x00006400000400a2 */
[----:B01----:R-:W-:Y:S01]  /*4df0*/  ENDCOLLECTIVE ;  /* 0x000000000000791b */ /* 0x003fe20003800000 */
.L_x_22922:
[----:B------:R-:W-:Y:S05]  /*4e00*/  BRA `(.L_x_22923) ;  /* 0xffffffe800247947 */ /* 0x000fea000383ffff */
.L_x_22924:
        /* <DEDUP_REMOVED lines=15> */
.L_x_44418:


//--------------------- .text._ZN10layer_norm13ln_fwd_kernelINS_13Kernel_traitsIf6__halfS2_S2_fjLj1536ELj1ELj4ELj1ELj16ENS_18Kernel_traits_baseILj1536EfS2_S2_S2_fjLj128EEEEELb0ELb1ELb0ELb0EEEvNS_9FwdParamsE --------------------------
	.section	.text._ZN10layer_norm13ln_fwd_kernelINS_13Kernel_traitsIf6__halfS2_S2_fjLj1536ELj1ELj4ELj1ELj16ENS_18Kernel_traits_baseILj1536EfS2_S2_S2_fjLj128EEEEELb0ELb1ELb0ELb0EEEvNS_9FwdParamsE,"ax",@progbits
	.align	128
        .global         _ZN10layer_norm13ln_fwd_kernelINS_13Kernel_traitsIf6__halfS2_S2_fjLj1536ELj1ELj4ELj1ELj16ENS_18Kernel_traits_baseILj1536EfS2_S2_S2_fjLj128EEEEELb0ELb1ELb0ELb0EEEvNS_9FwdParamsE
        .type           _ZN10layer_norm13ln_fwd_kernelINS_13Kernel_traitsIf6__halfS2_S2_fjLj1536ELj1ELj4ELj1ELj16ENS_18Kernel_traits_baseILj1536EfS2_S2_S2_fjLj128EEEEELb0ELb1ELb0ELb0EEEvNS_9FwdParamsE,@function
        .size           _ZN10layer_norm13ln_fwd_kernelINS_13Kernel_traitsIf6__halfS2_S2_fjLj1536ELj1ELj4ELj1ELj16ENS_18Kernel_traits_baseILj1536EfS2_S2_S2_fjLj128EEEEELb0ELb1ELb0ELb0EEEvNS_9FwdParamsE,(.L_x_44419 - _ZN10layer_norm13ln_fwd_kernelINS_13Kernel_traitsIf6__halfS2_S2_fjLj1536ELj1ELj4ELj1ELj16ENS_18Kernel_traits_baseILj1536EfS2_S2_S2_fjLj128EEEEELb0ELb1ELb0ELb0EEEvNS_9FwdParamsE)
        .other          _ZN10layer_norm13ln_fwd_kernelINS_13Kernel_traitsIf6__halfS2_S2_fjLj1536ELj1ELj4ELj1ELj16ENS_18Kernel_traits_baseILj1536EfS2_S2_S2_fjLj128EEEEELb0ELb1ELb0ELb0EEEvNS_9FwdParamsE,@"STO_CUDA_ENTRY STV_DEFAULT"
_ZN10layer_norm13ln_fwd_kernelINS_13Kernel_traitsIf6__halfS2_S2_fjLj1536ELj1ELj4ELj1ELj16ENS_18Kernel_traits_baseILj1536EfS2_S2_S2_fjLj128EEEEELb0ELb1ELb0ELb0EEEvNS_9FwdParamsE:
.text._ZN10layer_norm13ln_fwd_kernelINS_13Kernel_traitsIf6__halfS2_S2_fjLj1536ELj1ELj4ELj1ELj16ENS_18Kernel_traits_baseILj1536EfS2_S2_S2_fjLj128EEEEELb0ELb1ELb0ELb0EEEvNS_9FwdParamsE:
        /* <DEDUP_REMOVED lines=46> */
.L_x_22926:
[----:B------:R-:W-:Y:S05]  /*02e0*/  BSYNC B0 ;  /* 0x0000000000007941 */ /* 0x000fea0003800000 */
.L_x_22925:
        /* <DEDUP_REMOVED lines=23> */
.L_x_22928:
[----:B------:R-:W-:Y:S05]  /*0460*/  BSYNC B0 ;  /* 0x0000000000007941 */ /* 0x000fea0003800000 */
.L_x_22927:
        /* <DEDUP_REMOVED lines=23> */
.L_x_22930:
[----:B------:R-:W-:Y:S05]  /*05e0*/  BSYNC B0 ;  /* 0x0000000000007941 */ /* 0x000fea0003800000 */
.L_x_22929:
        /* <DEDUP_REMOVED lines=23> */
.L_x_22932:
[----:B------:R-:W-:Y:S05]  /*0760*/  BSYNC B0 ;  /* 0x0000000000007941 */ /* 0x000fea0003800000 */
.L_x_22931:
        /* <DEDUP_REMOVED lines=23> */
.L_x_22934:
[----:B------:R-:W-:Y:S05]  /*08e0*/  BSYNC B0 ;  /* 0x0000000000007941 */ /* 0x000fea0003800000 */
.L_x_22933:
        /* <DEDUP_REMOVED lines=27> */
.L_x_22936:
[----:B------:R-:W-:Y:S05]  /*0aa0*/  BSYNC B0 ;  /* 0x0000000000007941 */ /* 0x000fea0003800000 */
.L_x_22935:
        /* <DEDUP_REMOVED lines=14> */
.L_x_22962:
        /* <DEDUP_REMOVED lines=26> */
[----:B------:R-:W-:Y:S02]  /*0d30*/  HADD2.F32 R207, -RZ, R177.H1_H1 ;  /* 0x300000b1ffcf7230 */ /* 0x000fe40000004100 */
[----:B------:R-:W-:Y:S01]  /*0d40*/  FMUL.FTZ R177, R187, R208 ;  /* 0x000000d0bbb17220 */ /* 0x000fe20000410000 */
[----:B-----5:R-:W-:Y:S01]  /*0d50*/  FMUL.FTZ R187, R45, R176 ;  /* 0x000000b02dbb7220 */ /* 0x020fe20000410000 */
[----:B--2---:R-:W-:Y:S02]  /*0d60*/  @P2 HADD2.F32 R176, -RZ, R172.H1_H1 ;  /* 0x300000acffb02230 */ /* 0x004fe40000004100 */
[----:B------:R-:W-:Y:S01]  /*0d70*/  FMUL.FTZ R181, R181, R208 ;  /* 0x000000d0b5b57220 */ /* 0x000fe20000410000 */
[--C-:B------:R-:W-:Y:S02]  /*0d80*/  HADD2.F32 R211, -RZ, R178.reuse.H1_H1 ;  /* 0x300000b2ffd37230 */ /* 0x100fe40000004100 */
[----:B------:R-:W-:-:S02]  /*0d90*/  HADD2.F32 R209, -RZ, R178.H0_H0 ;  /* 0x200000b2ffd17230 */ /* 0x000fc40000004100 */
[----:B------:R-:W-:Y:S01]  /*0da0*/  FMUL.FTZ R178, R207, R208 ;  /* 0x000000d0cfb27220 */ /* 0x000fe20000410000 */
[--C-:B------:R-:W-:Y:S02]  /*0db0*/  HADD2.F32 R213, -RZ, R179.reuse.H0_H0 ;  /* 0x200000b3ffd57230 */ /* 0x100fe40000004100 */
[----:B------:R-:W-:Y:S01]  /*0dc0*/  FMUL.FTZ R186, R46, R177 ;  /* 0x000000b12eba7220 */ /* 0x000fe20000410000 */
[----:B------:R-:W-:Y:S02]  /*0dd0*/  HADD2.F32 R215, -RZ, R179.H1_H1 ;  /* 0x300000b3ffd77230 */ /* 0x000fe40000004100 */
[----:B------:R-:W-:Y:S01]  /*0de0*/  @P2 FADD.FTZ R187, R176, R187 ;  /* 0x000000bbb0bb2221 */ /* 0x000fe20000010000 */
[----:B------:R-:W-:Y:S02]  /*0df0*/  @P2 HADD2.F32 R177, -RZ, R172.H0_H0 ;  /* 0x200000acffb12230 */ /* 0x000fe40000004100 */
[----:B------:R-:W-:Y:S01]  /*0e00*/  FMUL.FTZ R188, R44, R181 ;  /* 0x000000b52cbc7220 */ /* 0x000fe20000410000 */
[----:B------:R-:W-:-:S02]  /*0e10*/  @P2 HADD2.F32 R179, -RZ, R173.H0_H0 ;  /* 0x200000adffb32230 */ /* 0x000fc40000004100 */
[----:B------:R-:W-:Y:S01]  /*0e20*/  FMUL.FTZ R176, R211, R208 ;  /* 0x000000d0d3b07220 */ /* 0x000fe20000410000 */
[----:B------:R-:W-:Y:S02]  /*0e30*/  @P2 HADD2.F32 R182, -RZ, R173.H1_H1 ;  /* 0x300000adffb62230 */ /* 0x000fe40000004100 */
[----:B------:R-:W-:Y:S01]  /*0e40*/  FMUL.FTZ R185, R47, R178 ;  /* 0x000000b22fb97220 */ /* 0x000fe20000410000 */
[-C--:B------:R-:W-:Y:S01]  /*0e50*/  FMUL.FTZ R209, R209, R208.reuse ;  /* 0x000000d0d1d17220 */ /* 0x080fe20000410000 */
[-C--:B------:R-:W-:Y:S01]  /*0e60*/  FMUL.FTZ R213, R213, R208.reuse ;  /* 0x000000d0d5d57220 */ /* 0x080fe20000410000 */
[----:B------:R-:W-:Y:S01]  /*0e70*/  FMUL.FTZ R178, R215, R208 ;  /* 0x000000d0d7b27220 */ /* 0x000fe20000410000 */
[----:B------:R-:W-:Y:S01]  /*0e80*/  @P2 FADD.FTZ R188, R177, R188 ;  /* 0x000000bcb1bc2221 */ /* 0x000fe20000010000 */
[----:B------:R-:W-:Y:S01]  /*0e90*/  @P2 FADD.FTZ R186, R179, R186 ;  /* 0x000000bab3ba2221 */ /* 0x000fe20000010000 */
[----:B------:R-:W-:Y:S01]  /*0ea0*/  FMUL.FTZ R183, R49, R176 ;  /* 0x000000b031b77220 */ /* 0x000fe20000410000 */
[----:B------:R-:W-:Y:S01]  /*0eb0*/  @P2 FADD.FTZ R185, R182, R185 ;  /* 0x000000b9b6b92221 */ /* 0x000fe20000010000 */
[----:B------:R-:W-:-:S02]  /*0ec0*/  @P2 HADD2.F32 R177, -RZ, R174.H0_H0 ;  /* 0x200000aeffb12230 */ /* 0x000fc40000004100 */
[----:B------:R-:W-:Y:S01]  /*0ed0*/  FMUL.FTZ R184, R48, R209 ;  /* 0x000000d130b87220 */ /* 0x000fe20000410000 */
[----:B------:R-:W-:Y:S02]  /*0ee0*/  @P2 HADD2.F32 R176, -RZ, R174.H1_H1 ;  /* 0x300000aeffb02230 */ /* 0x000fe40000004100 */
[----:B------:R-:W-:Y:S01]  /*0ef0*/  FMUL.FTZ R182, R50, R213 ;  /* 0x000000d532b67220 */ /* 0x000fe20000410000 */
[--C-:B------:R-:W-:Y:S02]  /*0f00*/  @P2 HADD2.F32 R179, -RZ, R175.reuse.H0_H0 ;  /* 0x200000afffb32230 */ /* 0x100fe40000004100 */
[----:B------:R-:W-:Y:S01]  /*0f10*/  FMUL.FTZ R181, R51, R178 ;  /* 0x000000b233b57220 */ /* 0x000fe20000410000 */
[----:B------:R-:W-:Y:S02]  /*0f20*/  @P2 HADD2.F32 R206, -RZ, R175.H1_H1 ;  /* 0x300000afffce2230 */ /* 0x000fe40000004100 */
        /* <DEDUP_REMOVED lines=12> */
.L_x_22938:
[----:B------:R-:W-:Y:S05]  /*0ff0*/  BSYNC B0 ;  /* 0x0000000000007941 */ /* 0x000fea0003800000 */
.L_x_22937:
        /* <DEDUP_REMOVED lines=9> */
[----:B------:R2:W3:Y:S04]  /*1090*/  @P2 LDG.E.128 R172, desc[UR4][R24.64] ;  /* 0x0000000418ac2981 */ /* 0x0004e8000c1e1d00 */
[----:B------:R-:W4:Y:S02]  /*10a0*/  LDG.E.128 R20, desc[UR4][R20.64] ;  /* 0x0000000414147981 */ /* 0x000f24000c1e1d00 */
[----:B----4-:R-:W-:Y:S02]  /*10b0*/  HADD2.F32 R27, -RZ, R20.H0_H0 ;  /* 0x20000014ff1b7230 */ /* 0x010fe40000004100 */
[--C-:B0-----:R-:W-:Y:S02]  /*10c0*/  HADD2.F32 R179, -RZ, R21.reuse.H0_H0 ;  /* 0x20000015ffb37230 */ /* 0x101fe40000004100 */
[----:B------:R-:W-:-:S02]  /*10d0*/  HADD2.F32 R207, -RZ, R21.H1_H1 ;  /* 0x30000015ffcf7230 */ /* 0x000fc40000004100 */
[-C--:B------:R-:W-:Y:S01]  /*10e0*/  FMUL.FTZ R27, R27, R208.reuse ;  /* 0x000000d01b1b7220 */ /* 0x080fe20000410000 */
[----:B------:R-:W-:Y:S02]  /*10f0*/  HADD2.F32 R177, -RZ, R20.H1_H1 ;  /* 0x30000014ffb17230 */ /* 0x000fe40000004100 */
[-C--:B------:R-:W-:Y:S01]  /*1100*/  FMUL.FTZ R179, R179, R208.reuse ;  /* 0x000000d0b3b37220 */ /* 0x080fe20000410000 */
[--C-:B------:R-:W-:Y:S02]  /*1110*/  HADD2.F32 R211, -RZ, R22.reuse.H0_H0 ;  /* 0x20000016ffd37230 */ /* 0x100fe40000004100 */
[-C--:B--2---:R-:W-:Y:S01]  /*1120*/  FMUL.FTZ R24, R207, R208.reuse ;  /* 0x000000d0cf187220 */ /* 0x084fe20000410000 */
[----:B------:R-:W-:Y:S02]  /*1130*/  HADD2.F32 R213, -RZ, R22.H1_H1 ;  /* 0x30000016ffd57230 */ /* 0x000fe40000004100 */
[----:B------:R-:W-:Y:S01]  /*1140*/  FMUL.FTZ R26, R177, R208 ;  /* 0x000000d0b11a7220 */ /* 0x000fe20000410000 */
[----:B------:R-:W-:-:S02]  /*1150*/  HADD2.F32 R215, -RZ, R23.H0_H0 ;  /* 0x20000017ffd77230 */ /* 0x000fc40000004100 */
[----:B-----5:R-:W-:Y:S01]  /*1160*/  FMUL.FTZ R27, R68, R27 ;  /* 0x0000001b441b7220 */ /* 0x020fe20000410000 */
[--C-:B---3--:R-:W-:Y:S02]  /*1170*/  @P2 HADD2.F32 R20, -RZ, R172.reuse.H0_H0 ;  /* 0x200000acff142230 */ /* 0x108fe40000004100 */
[----:B------:R-:W-:Y:S01]  /*1180*/  FMUL.FTZ R25, R70, R179 ;  /* 0x000000b346197220 */ /* 0x000fe20000410000 */
[----:B------:R-:W-:Y:S02]  /*1190*/  @P2 HADD2.F32 R22, -RZ, R173.H0_H0 ;  /* 0x200000adff162230 */ /* 0x000fe40000004100 */
[----:B------:R-:W-:Y:S02]  /*11a0*/  HADD2.F32 R23, -RZ, R23.H1_H1 ;  /* 0x30000017ff177230 */ /* 0x000fe40000004100 */
[----:B------:R-:W-:Y:S01]  /*11b0*/  FMUL.FTZ R24, R71, R24 ;  /* 0x0000001847187220 */ /* 0x000fe20000410000 */
[----:B------:R-:W-:Y:S02]  /*11c0*/  @P2 HADD2.F32 R177, -RZ, R173.H1_H1 ;  /* 0x300000adffb12230 */ /* 0x000fe40000004100 */
[----:B------:R-:W-:Y:S01]  /*11d0*/  FMUL.FTZ R26, R69, R26 ;  /* 0x0000001a451a7220 */ /* 0x000fe20000410000 */
[----:B------:R-:W-:-:S02]  /*11e0*/  @P2 HADD2.F32 R21, -RZ, R172.H1_H1 ;  /* 0x300000acff152230 */ /* 0x000fc40000004100 */
[----:B------:R-:W-:Y:S01]  /*11f0*/  @P2 FADD.FTZ R27, R20, R27 ;  /* 0x0000001b141b2221 */ /* 0x000fe20000010000 */
[----:B------:R-:W-:Y:S01]  /*1200*/  @P2 FADD.FTZ R25, R22, R25 ;  /* 0x0000001916192221 */ /* 0x000fe20000010000 */
[-C--:B------:R-:W-:Y:S01]  /*1210*/  FMUL.FTZ R211, R211, R208.reuse ;  /* 0x000000d0d3d37220 */ /* 0x080fe20000410000 */
[-C--:B------:R-:W-:Y:S01]  /*1220*/  FMUL.FTZ R22, R213, R208.reuse ;  /* 0x000000d0d5167220 */ /* 0x080fe20000410000 */
[-C--:B------:R-:W-:Y:S01]  /*1230*/  FMUL.FTZ R215, R215, R208.reuse ;  /* 0x000000d0d7d77220 */ /* 0x080fe20000410000 */
[----:B------:R-:W-:Y:S01]  /*1240*/  FMUL.FTZ R20, R23, R208 ;  /* 0x000000d017147220 */ /* 0x000fe20000410000 */
        /* <DEDUP_REMOVED lines=22> */
.L_x_22940:
[----:B------:R-:W-:Y:S05]  /*13b0*/  BSYNC B0 ;  /* 0x0000000000007941 */ /* 0x000fea0003800000 */
.L_x_22939:
        /* <DEDUP_REMOVED lines=9> */
[----:B------:R0:W3:Y:S04]  /*1450*/  @P2 LDG.E.128 R172, desc[UR4][R16.64] ;  /* 0x0000000410ac2981 */ /* 0x0000e8000c1e1d00 */
[----:B------:R-:W2:Y:S02]  /*1460*/  LDG.E.128 R12, desc[UR4][R12.64] ;  /* 0x000000040c0c7981 */ /* 0x000ea4000c1e1d00 */
[----:B--2---:R-:W-:Y:S02]  /*1470*/  HADD2.F32 R19, -RZ, R12.H0_H0 ;  /* 0x2000000cff137230 */ /* 0x004fe40000004100 */
[--C-:B------:R-:W-:Y:S02]  /*1480*/  HADD2.F32 R179, -RZ, R13.reuse.H0_H0 ;  /* 0x2000000dffb37230 */ /* 0x100fe40000004100 */
[----:B------:R-:W-:-:S02]  /*1490*/  HADD2.F32 R207, -RZ, R13.H1_H1 ;  /* 0x3000000dffcf7230 */ /* 0x000fc40000004100 */
[-C--:B------:R-:W-:Y:S01]  /*14a0*/  FMUL.FTZ R19, R19, R208.reuse ;  /* 0x000000d013137220 */ /* 0x080fe20000410000 */
[----:B------:R-:W-:Y:S02]  /*14b0*/  HADD2.F32 R177, -RZ, R12.H1_H1 ;  /* 0x3000000cffb17230 */ /* 0x000fe40000004100 */
[-C--:B------:R-:W-:Y:S01]  /*14c0*/  FMUL.FTZ R179, R179, R208.reuse ;  /* 0x000000d0b3b37220 */ /* 0x080fe20000410000 */
[--C-:B------:R-:W-:Y:S02]  /*14d0*/  HADD2.F32 R211, -RZ, R14.reuse.H0_H0 ;  /* 0x2000000effd37230 */ /* 0x100fe40000004100 */
[-C--:B0-----:R-:W-:Y:S01]  /*14e0*/  FMUL.FTZ R16, R207, R208.reuse ;  /* 0x000000d0cf107220 */ /* 0x081fe20000410000 */
        /* <DEDUP_REMOVED lines=40> */
.L_x_22942:
[----:B------:R-:W-:Y:S05]  /*1770*/  BSYNC B0 ;  /* 0x0000000000007941 */ /* 0x000fea0003800000 */
.L_x_22941:
        /* <DEDUP_REMOVED lines=9> */
[----:B------:R1:W3:Y:S04]  /*1810*/  @P2 LDG.E.128 R172, desc[UR4][R8.64] ;  /* 0x0000000408ac2981 */ /* 0x0002e8000c1e1d00 */
[----:B------:R-:W4:Y:S02]  /*1820*/  LDG.E.128 R4, desc[UR4][R4.64] ;  /* 0x0000000404047981 */ /* 0x000f24000c1e1d00 */
[----:B----4-:R-:W-:Y:S02]  /*1830*/  HADD2.F32 R11, -RZ, R4.H0_H0 ;  /* 0x20000004ff0b7230 */ /* 0x010fe40000004100 */
[--C-:B0-2---:R-:W-:Y:S02]  /*1840*/  HADD2.F32 R179, -RZ, R5.reuse.H0_H0 ;  /* 0x20000005ffb37230 */ /* 0x105fe40000004100 */
[----:B------:R-:W-:-:S02]  /*1850*/  HADD2.F32 R207, -RZ, R5.H1_H1 ;  /* 0x30000005ffcf7230 */ /* 0x000fc40000004100 */
[-C--:B------:R-:W-:Y:S01]  /*1860*/  FMUL.FTZ R11, R11, R208.reuse ;  /* 0x000000d00b0b7220 */ /* 0x080fe20000410000 */
[----:B------:R-:W-:Y:S02]  /*1870*/  HADD2.F32 R177, -RZ, R4.H1_H1 ;  /* 0x30000004ffb17230 */ /* 0x000fe40000004100 */
[-C--:B------:R-:W-:Y:S01]  /*1880*/  FMUL.FTZ R179, R179, R208.reuse ;  /* 0x000000d0b3b37220 */ /* 0x080fe20000410000 */
[--C-:B------:R-:W-:Y:S02]  /*1890*/  HADD2.F32 R211, -RZ, R6.reuse.H0_H0 ;  /* 0x20000006ffd37230 */ /* 0x100fe40000004100 */
[-C--:B-1----:R-:W-:Y:S01]  /*18a0*/  FMUL.FTZ R8, R207, R208.reuse ;  /* 0x000000d0cf087220 */ /* 0x082fe20000410000 */
        /* <DEDUP_REMOVED lines=40> */
.L_x_22944:
[----:B------:R-:W-:Y:S05]  /*1b30*/  BSYNC B0 ;  /* 0x0000000000007941 */ /* 0x000fea0003800000 */
.L_x_22943:
        /* <DEDUP_REMOVED lines=11> */
[--C-:B---3--:R-:W-:Y:S02]  /*1bf0*/  HADD2.F32 R189, -RZ, R176.reuse.H0_H0 ;  /* 0x200000b0ffbd7230 */ /* 0x108fe40000004100 */
[----:B------:R-:W-:-:S03]  /*1c00*/  HADD2.F32 R193, -RZ, R176.H1_H1 ;  /* 0x300000b0ffc17230 */ /* 0x000fc60000004100 */
[-C--:B------:R-:W-:Y:S01]  /*1c10*/  FMUL.FTZ R189, R189, R208.reuse ;  /* 0x000000d0bdbd7220 */ /* 0x080fe20000410000 */
[--C-:B------:R-:W-:Y:S02]  /*1c20*/  HADD2.F32 R195, -RZ, R177.reuse.H0_H0 ;  /* 0x200000b1ffc37230 */ /* 0x100fe40000004100 */
[----:B------:R-:W-:Y:S01]  /*1c30*/  FMUL.FTZ R176, R193, R208 ;  /* 0x000000d0c1b07220 */ /* 0x000fe20000410000 */
[----:B------:R-:W-:Y:S02]  /*1c40*/  HADD2.F32 R207, -RZ, R177.H1_H1 ;  /* 0x300000b1ffcf7230 */ /* 0x000fe40000004100 */
[----:B-----5:R-:W-:Y:S01]  /*1c50*/  FMUL.FTZ R180, R140, R189 ;  /* 0x000000bd8cb47220 */ /* 0x020fe20000410000 */
[----:B------:R-:W-:Y:S01]  /*1c60*/  FMUL.FTZ R189, R141, R176 ;  /* 0x000000b08dbd7220 */ /* 0x000fe20000410000 */
[----:B--2---:R-:W-:Y:S02]  /*1c70*/  @P2 HADD2.F32 R176, -RZ, R172.H1_H1 ;  /* 0x300000acffb02230 */ /* 0x004fe40000004100 */
[----:B------:R-:W-:Y:S01]  /*1c80*/  FMUL.FTZ R195, R195, R208 ;  /* 0x000000d0c3c37220 */ /* 0x000fe20000410000 */
[----:B------:R-:W-:-:S02]  /*1c90*/  HADD2.F32 R213, -RZ, R178.H1_H1 ;  /* 0x300000b2ffd57230 */ /* 0x000fc40000004100 */
[----:B------:R-:W-:Y:S02]  /*1ca0*/  HADD2.F32 R211, -RZ, R178.H0_H0 ;  /* 0x200000b2ffd37230 */ /* 0x000fe40000004100 */
[----:B------:R-:W-:Y:S01]  /*1cb0*/  FMUL.FTZ R178, R207, R208 ;  /* 0x000000d0cfb27220 */ /* 0x000fe20000410000 */
[--C-:B------:R-:W-:Y:S02]  /*1cc0*/  HADD2.F32 R215, -RZ, R179.reuse.H0_H0 ;  /* 0x200000b3ffd77230 */ /* 0x100fe40000004100 */
[----:B------:R-:W-:Y:S02]  /*1cd0*/  HADD2.F32 R179, -RZ, R179.H1_H1 ;  /* 0x300000b3ffb37230 */ /* 0x000fe40000004100 */
[----:B------:R-:W-:Y:S01]  /*1ce0*/  FMUL.FTZ R190, R142, R195 ;  /* 0x000000c38ebe7220 */ /* 0x000fe20000410000 */
[----:B------:R-:W-:Y:S02]  /*1cf0*/  @P2 HADD2.F32 R193, -RZ, R173.H0_H0 ;  /* 0x200000adffc12230 */ /* 0x000fe40000004100 */
[----:B------:R-:W-:Y:S01]  /*1d00*/  @P2 FADD.FTZ R189, R176, R189 ;  /* 0x000000bdb0bd2221 */ /* 0x000fe20000010000 */
        /* <DEDUP_REMOVED lines=30> */
.L_x_22946:
[----:B------:R-:W-:Y:S05]  /*1ef0*/  BSYNC B0 ;  /* 0x0000000000007941 */ /* 0x000fea0003800000 */
.L_x_22945:
        /* <DEDUP_REMOVED lines=11> */
[--C-:B---3--:R-:W-:Y:S02]  /*1fb0*/  HADD2.F32 R201, -RZ, R176.reuse.H1_H1 ;  /* 0x300000b0ffc97230 */ /* 0x108fe40000004100 */
[----:B------:R-:W-:Y:S02]  /*1fc0*/  HADD2.F32 R199, -RZ, R176.H0_H0 ;  /* 0x200000b0ffc77230 */ /* 0x000fe40000004100 */
[----:B------:R-:W-:-:S02]  /*1fd0*/  HADD2.F32 R203, -RZ, R177.H0_H0 ;  /* 0x200000b1ffcb7230 */ /* 0x000fc40000004100 */
[----:B------:R-:W-:Y:S02]  /*1fe0*/  HADD2.F32 R207, -RZ, R177.H1_H1 ;  /* 0x300000b1ffcf7230 */ /* 0x000fe40000004100 */
[--C-:B------:R-:W-:Y:S02]  /*1ff0*/  HADD2.F32 R211, -RZ, R178.reuse.H0_H0 ;  /* 0x200000b2ffd37230 */ /* 0x100fe40000004100 */
[----:B------:R-:W-:Y:S02]  /*2000*/  HADD2.F32 R213, -RZ, R178.H1_H1 ;  /* 0x300000b2ffd57230 */ /* 0x000fe40000004100 */
[--C-:B------:R-:W-:Y:S02]  /*2010*/  HADD2.F32 R215, -RZ, R179.reuse.H0_H0 ;  /* 0x200000b3ffd77230 */ /* 0x100fe40000004100 */
[-C--:B------:R-:W-:Y:S01]  /*2020*/  FMUL.FTZ R176, R201, R208.reuse ;  /* 0x000000d0c9b07220 */ /* 0x080fe20000410000 */
[----:B------:R-:W-:Y:S02]  /*2030*/  HADD2.F32 R179, -RZ, R179.H1_H1 ;  /* 0x300000b3ffb37230 */ /* 0x000fe40000004100 */
[-C--:B------:R-:W-:Y:S01]  /*2040*/  FMUL.FTZ R199, R199, R208.reuse ;  /* 0x000000d0c7c77220 */ /* 0x080fe20000410000 */
[-C--:B------:R-:W-:Y:S01]  /*2050*/  FMUL.FTZ R203, R203, R208.reuse ;  /* 0x000000d0cbcb7220 */ /* 0x080fe20000410000 */
[-C--:B------:R-:W-:Y:S01]  /*2060*/  FMUL.FTZ R178, R207, R208.reuse ;  /* 0x000000d0cfb27220 */ /* 0x080fe20000410000 */
[-C--:B------:R-:W-:Y:S01]  /*2070*/  FMUL.FTZ R211, R211, R208.reuse ;  /* 0x000000d0d3d37220 */ /* 0x080fe20000410000 */
[-C--:B------:R-:W-:Y:S01]  /*2080*/  FMUL.FTZ R202, R213, R208.reuse ;  /* 0x000000d0d5ca7220 */ /* 0x080fe20000410000 */
[-C--:B------:R-:W-:Y:S01]  /*2090*/  FMUL.FTZ R215, R215, R208.reuse ;  /* 0x000000d0d7d77220 */ /* 0x080fe20000410000 */
[----:B------:R-:W-:Y:S01]  /*20a0*/  FMUL.FTZ R208, R179, R208 ;  /* 0x000000d0b3d07220 */ /* 0x000fe20000410000 */
[----:B0----5:R-:W-:Y:S01]  /*20b0*/  FMUL.FTZ R197, R165, R176 ;  /* 0x000000b0a5c57220 */ /* 0x021fe20000410000 */
[----:B--2---:R-:W-:-:S02]  /*20c0*/  @P2 HADD2.F32 R177, -RZ, R172.H0_H0 ;  /* 0x200000acffb12230 */ /* 0x004fc40000004100 */
        /* <DEDUP_REMOVED lines=29> */
.L_x_22948:
[----:B------:R-:W-:Y:S05]  /*22a0*/  BSYNC B0 ;  /* 0x0000000000007941 */ /* 0x000fea0003800000 */
.L_x_22947:
[----:B0-2---:R-:W-:Y:S01]  /*22b0*/  FADD.FTZ R176, RZ, R188 ;  /* 0x000000bcffb07221 */ /* 0x005fe20000010000 */
        /* <DEDUP_REMOVED lines=180> */
.L_x_22974:
        /* <DEDUP_REMOVED lines=48> */
.L_x_22951:
[----:B------:R-:W-:Y:S05]  /*3100*/  BSYNC B0 ;  /* 0x0000000000007941 */ /* 0x000fea0003800000 */
.L_x_22950:
        /* <DEDUP_REMOVED lines=35> */
.L_x_22953:
[----:B------:R-:W-:Y:S05]  /*3340*/  BSYNC B0 ;  /* 0x0000000000007941 */ /* 0x000fea0003800000 */
.L_x_22952:
        /* <DEDUP_REMOVED lines=35> */
.L_x_22955:
[----:B------:R-:W-:Y:S05]  /*3580*/  BSYNC B0 ;  /* 0x0000000000007941 */ /* 0x000fea0003800000 */
.L_x_22954:
        /* <DEDUP_REMOVED lines=35> */
.L_x_22957:
[----:B------:R-:W-:Y:S05]  /*37c0*/  BSYNC B0 ;  /* 0x0000000000007941 */ /* 0x000fea0003800000 */
.L_x_22956:
        /* <DEDUP_REMOVED lines=35> */
.L_x_22959:
[----:B------:R-:W-:Y:S05]  /*3a00*/  BSYNC B0 ;  /* 0x0000000000007941 */ /* 0x000fea0003800000 */
.L_x_22958:
        /* <DEDUP_REMOVED lines=34> */
.L_x_22961:
[----:B------:R-:W-:Y:S05]  /*3c30*/  BSYNC B0 ;  /* 0x0000000000007941 */ /* 0x000fea0003800000 */
.L_x_22960:
[----:B012---:R-:W0:Y:S02]  /*3c40*/  LDC.64 R176, c[0x0][0x210] ;  /* 0x00008400ffb07b82 */ /* 0x007e240000000a00 */
[----:B0-----:R-:W-:-:S04]  /*3c50*/  LEA R0, R176, R0, 0x2 ;  /* 0x00000000b0007211 */ /* 0x001fc800078e10ff */
[----:B------:R-:W-:-:S13]  /*3c60*/  ISETP.GE.AND P2, PT, R0, R177, PT ;  /* 0x000000b10000720c */ /* 0x000fda0003f46270 */
[----:B------:R-:W-:Y:S05]  /*3c70*/  @!P2 BRA `(.L_x_22962) ;  /* 0xffffffcc00c4a947 */ /* 0x000fea000383ffff */
[----:B------:R-:W-:Y:S05]  /*3c80*/  EXIT ;  /* 0x000000000000794d */ /* 0x000fea0003800000 */
.L_x_22949:
        /* <DEDUP_REMOVED lines=8> */
.L_x_22964:
[----:B------:R-:W-:Y:S05]  /*3d10*/  BSYNC B0 ;  /* 0x0000000000007941 */ /* 0x000fea0003800000 */
.L_x_22963:
        /* <DEDUP_REMOVED lines=10> */
.L_x_22965:
[----:B------:R-:W-:Y:S01]  /*3dc0*/  HFMA2.MMA R210, -RZ, RZ, 0, 2.384185791015625e-07 ;  /* 0x00000004ffd27435 */ /* 0x000fe200000001ff */
[----:B------:R-:W-:-:S05]  /*3dd0*/  MOV R178, R209 ;  /* 0x000000d100b27202 */ /* 0x000fca0000000f00 */
[----:B------:R-:W-:-:S05]  /*3de0*/  FADD.FTZ R178, R177, R178 ;  /* 0x000000b2b1b27221 */ /* 0x000fca0000010000 */
[----:B------:R-:W-:-:S07]  /*3df0*/  MOV R211, R178 ;  /* 0x000000b200d37202 */ /* 0x000fce0000000f00 */
[----:B------:R-:W-:Y:S05]  /*3e00*/  WARPSYNC.COLLECTIVE R208, `(.L_x_22966) ;  /* 0x00000000d0087348 */ /* 0x000fea0003c00000 */
[----:B------:R0:W1:Y:S02]  /*3e10*/  SHFL.BFLY P6, R209, R211, R210, R213 ;  /* 0x0c0000d2d3d17389 */ /* 0x00006400000c00d5 */
[----:B01----:R-:W-:Y:S01]  /*3e20*/  ENDCOLLECTIVE ;  /* 0x000000000000791b */ /* 0x003fe20003800000 */
.L_x_22966:
[----:B------:R-:W-:Y:S01]  /*3e30*/  HFMA2.MMA R210, -RZ, RZ, 0, 4.76837158203125e-07 ;  /* 0x00000008ffd27435 */ /* 0x000fe200000001ff */
[----:B------:R-:W-:-:S05]  /*3e40*/  MOV R179, R209 ;  /* 0x000000d100b37202 */ /* 0x000fca0000000f00 */
[----:B------:R-:W-:-:S05]  /*3e50*/  FADD.FTZ R179, R178, R179 ;  /* 0x000000b3b2b37221 */ /* 0x000fca0000010000 */
[----:B------:R-:W-:-:S07]  /*3e60*/  MOV R211, R179 ;  /* 0x000000b300d37202 */ /* 0x000fce0000000f00 */
[----:B------:R-:W-:Y:S05]  /*3e70*/  WARPSYNC.COLLECTIVE R208, `(.L_x_22967) ;  /* 0x00000000d0087348 */ /* 0x000fea0003c00000 */
[----:B------:R0:W1:Y:S02]  /*3e80*/  SHFL.BFLY P6, R209, R211, R210, R213 ;  /* 0x0c0000d2d3d17389 */ /* 0x00006400000c00d5 */
[----:B01----:R-:W-:Y:S01]  /*3e90*/  ENDCOLLECTIVE ;  /* 0x000000000000791b */ /* 0x003fe20003800000 */
.L_x_22967:
[----:B------:R-:W-:Y:S01]  /*3ea0*/  HFMA2.MMA R210, -RZ, RZ, 0, 9.5367431640625e-07 ;  /* 0x00000010ffd27435 */ /* 0x000fe200000001ff */
[----:B------:R-:W-:-:S05]  /*3eb0*/  MOV R206, R209 ;  /* 0x000000d100ce7202 */ /* 0x000fca0000000f00 */
[----:B------:R-:W-:-:S05]  /*3ec0*/  FADD.FTZ R206, R179, R206 ;  /* 0x000000ceb3ce7221 */ /* 0x000fca0000010000 */
[----:B------:R-:W-:-:S07]  /*3ed0*/  MOV R211, R206 ;  /* 0x000000ce00d37202 */ /* 0x000fce0000000f00 */
[----:B------:R-:W-:Y:S05]  /*3ee0*/  WARPSYNC.COLLECTIVE R208, `(.L_x_22968) ;  /* 0x00000000d0087348 */ /* 0x000fea0003c00000 */
[----:B------:R0:W1:Y:S02]  /*3ef0*/  SHFL.BFLY P6, R209, R211, R210, R213 ;  /* 0x0c0000d2d3d17389 */ /* 0x00006400000c00d5 */
[----:B01----:R-:W-:Y:S01]  /*3f00*/  ENDCOLLECTIVE ;  /* 0x000000000000791b */ /* 0x003fe20003800000 */
.L_x_22968:
        /* <DEDUP_REMOVED lines=107> */
.L_x_22969:
[----:B------:R-:W-:Y:S01]  /*45c0*/  HFMA2.MMA R210, -RZ, RZ, 0, 1.1920928955078125e-07 ;  /* 0x00000002ffd27435 */ /* 0x000fe200000001ff */
[----:B------:R-:W-:-:S05]  /*45d0*/  MOV R177, R209 ;  /* 0x000000d100b17202 */ /* 0x000fca0000000f00 */
[----:B------:R-:W-:-:S05]  /*45e0*/  FADD.FTZ R177, R176, R177 ;  /* 0x000000b1b0b17221 */ /* 0x000fca0000010000 */
[----:B------:R-:W-:-:S07]  /*45f0*/  MOV R211, R177 ;  /* 0x000000b100d37202 */ /* 0x000fce0000000f00 */
[----:B------:R-:W-:Y:S05]  /*4600*/  WARPSYNC.COLLECTIVE R208, `(.L_x_22970) ;  /* 0x00000000d0087348 */ /* 0x000fea0003c00000 */
[----:B------:R0:W1:Y:S02]  /*4610*/  SHFL.BFLY P6, R209, R211, R210, R213 ;  /* 0x0c0000d2d3d17389 */ /* 0x00006400000c00d5 */
[----:B01----:R-:W-:Y:S01]  /*4620*/  ENDCOLLECTIVE ;  /* 0x000000000000791b */ /* 0x003fe20003800000 */
.L_x_22970:
[----:B------:R-:W-:Y:S01]  /*4630*/  HFMA2.MMA R210, -RZ, RZ, 0, 2.384185791015625e-07 ;  /* 0x00000004ffd27435 */ /* 0x000fe200000001ff */
[----:B------:R-:W-:-:S05]  /*4640*/  MOV R178, R209 ;  /* 0x000000d100b27202 */ /* 0x000fca0000000f00 */
[----:B------:R-:W-:-:S05]  /*4650*/  FADD.FTZ R178, R177, R178 ;  /* 0x000000b2b1b27221 */ /* 0x000fca0000010000 */
[----:B------:R-:W-:-:S07]  /*4660*/  MOV R211, R178 ;  /* 0x000000b200d37202 */ /* 0x000fce0000000f00 */
[----:B------:R-:W-:Y:S05]  /*4670*/  WARPSYNC.COLLECTIVE R208, `(.L_x_22971) ;  /* 0x00000000d0087348 */ /* 0x000fea0003c00000 */
[----:B------:R0:W1:Y:S02]  /*4680*/  SHFL.BFLY P6, R209, R211, R210, R213 ;  /* 0x0c0000d2d3d17389 */ /* 0x00006400000c00d5 */
[----:B01----:R-:W-:Y:S01]  /*4690*/  ENDCOLLECTIVE ;  /* 0x000000000000791b */ /* 0x003fe20003800000 */
.L_x_22971:
[----:B------:R-:W-:Y:S01]  /*46a0*/  HFMA2.MMA R210, -RZ, RZ, 0, 4.76837158203125e-07 ;  /* 0x00000008ffd27435 */ /* 0x000fe200000001ff */
[----:B------:R-:W-:-:S05]  /*46b0*/  MOV R179, R209 ;  /* 0x000000d100b37202 */ /* 0x000fca0000000f00 */
[----:B------:R-:W-:-:S05]  /*46c0*/  FADD.FTZ R179, R178, R179 ;  /* 0x000000b3b2b37221 */ /* 0x000fca0000010000 */
[----:B------:R-:W-:-:S07]  /*46d0*/  MOV R211, R179 ;  /* 0x000000b300d37202 */ /* 0x000fce0000000f00 */
[----:B------:R-:W-:Y:S05]  /*46e0*/  WARPSYNC.COLLECTIVE R208, `(.L_x_22972) ;  /* 0x00000000d0087348 */ /* 0x000fea0003c00000 */
[----:B------:R0:W1:Y:S02]  /*46f0*/  SHFL.BFLY P6, R209, R211, R210, R213 ;  /* 0x0c0000d2d3d17389 */ /* 0x00006400000c00d5 */
[----:B01----:R-:W-:Y:S01]  /*4700*/  ENDCOLLECTIVE ;  /* 0x000000000000791b */ /* 0x003fe20003800000 */
.L_x_22972:
[----:B------:R-:W-:Y:S01]  /*4710*/  HFMA2.MMA R210, -RZ, RZ, 0, 9.5367431640625e-07 ;  /* 0x00000010ffd27435 */ /* 0x000fe200000001ff */
[----:B------:R-:W-:-:S05]  /*4720*/  MOV R206, R209 ;  /* 0x000000d100ce7202 */ /* 0x000fca0000000f00 */
[----:B------:R-:W-:-:S05]  /*4730*/  FADD.FTZ R206, R179, R206 ;  /* 0x000000ceb3ce7221 */ /* 0x000fca0000010000 */
[----:B------:R-:W-:-:S07]  /*4740*/  MOV R211, R206 ;  /* 0x000000ce00d37202 */ /* 0x000fce0000000f00 */
[----:B------:R-:W-:Y:S05]  /*4750*/  WARPSYNC.COLLECTIVE R208, `(.L_x_22973) ;  /* 0x00000000d0087348 */ /* 0x000fea0003c00000 */
[----:B------:R0:W1:Y:S02]  /*4760*/  SHFL.BFLY P6, R209, R211, R210, R213 ;  /* 0x0c0000d2d3d17389 */ /* 0x00006400000c00d5 */
[----:B01----:R-:W-:Y:S01]  /*4770*/  ENDCOLLECTIVE ;  /* 0x000000000000791b */ /* 0x003fe20003800000 */
.L_x_22973:
[----:B------:R-:W-:Y:S05]  /*4780*/  BRA `(.L_x_22974) ;  /* 0xffffffe4009c7947 */ /* 0x000fea000383ffff */
.L_x_22975:
        /* <DEDUP_REMOVED lines=15> */
.L_x_44419:


//--------------------- .text._ZN10layer_norm13ln_fwd_kernelINS_13Kernel_traitsIf6__halfS2_S2_fjLj1536ELj1ELj4ELj1ELj16ENS_18Kernel_traits_baseILj1536EfS2_S2_S2_fjLj128EEEEELb0ELb1ELb0ELb1EEEvNS_9FwdParamsE --------------------------
	.section	.text._ZN10layer_norm13ln_fwd_kernelINS_13Kernel_traitsIf6__halfS2_S2_fjLj1536ELj1ELj4ELj1ELj16ENS_18Kernel_traits_baseILj1536EfS2_S2_S2_fjLj128EEEEELb0ELb1ELb0ELb1EEEvNS_9FwdParamsE,"ax",@progbits
	.align	128
        .global         _ZN10layer_norm13ln_fwd_kernelINS_13Kernel_traitsIf6__halfS2_S2_fjLj1536ELj1ELj4ELj1ELj16ENS_18Kernel_traits_baseILj1536EfS2_S2_S2_fjLj128EEEEELb0ELb1ELb0ELb1EEEvNS_9FwdParamsE
        .type           _ZN10layer_norm13ln_fwd_kernelINS_13Kernel_traitsIf6__halfS2_S2_fjLj1536ELj1ELj4ELj1ELj16ENS_18Kernel_traits_baseILj1536EfS2_S2_S2_fjLj128EEEEELb0ELb1ELb0ELb1EEEvNS_9FwdParamsE,@function
        .size           _ZN10layer_norm13ln_fwd_kernelINS_13Kernel_traitsIf6__halfS2_S2_fjLj1536ELj1ELj4ELj1ELj16ENS_18Kernel_traits_baseILj1536EfS2_S2_S2_fjLj128EEEEELb0ELb1ELb0ELb1EEEvNS_9FwdParamsE,(.L_x_44420 - _ZN10layer_norm13ln_fwd_kernelINS_13Kernel_traitsIf6__halfS2_S2_fjLj1536ELj1ELj4ELj1ELj16ENS_18Kernel_traits_baseILj1536EfS2_S2_S2_fjLj128EEEEELb0ELb1ELb0ELb1EEEvNS_9FwdParamsE)
        .other          _ZN10layer_norm13ln_fwd_kernelINS_13Kernel_traitsIf6__halfS2_S2_fjLj1536ELj1ELj4ELj1ELj16ENS_18Kernel_traits_baseILj1536EfS2_S2_S2_fjLj128EEEEELb0ELb1ELb0ELb1EEEvNS_9FwdParamsE,@"STO_CUDA_ENTRY STV_DEFAULT"
_ZN10layer_norm13ln_fwd_kernelINS_13Kernel_traitsIf6__halfS2_S2_fjLj1536ELj1ELj4ELj1ELj16ENS_18Kernel_traits_baseILj1536EfS2_S2_S2_fjLj128EEEEELb0ELb1ELb0ELb1EEEvNS_9FwdParamsE:
.text._ZN10layer_norm13ln_fwd_kernelINS_13Kernel_traitsIf6__halfS2_S2_fjLj1536ELj1ELj4ELj1ELj16ENS_18Kernel_traits_baseILj1536EfS2_S2_S2_fjLj128EEEEELb0ELb1ELb0ELb1EEEvNS_9FwdParamsE:
        /* <DEDUP_REMOVED lines=93> */
.L_x_22977:
        /* <DEDUP_REMOVED lines=14> */
[----:B0-----:R0:W4:Y:S01]  /*06b0*/  @P1 LDG.E.128 R4, desc[UR4][R156.64] ;  /* 0x000000049c041981 */ /* 0x001122000c1e1d00 */
[----:B------:R-:W-:Y:S01]  /*06c0*/  HFMA2.MMA R0, -RZ, RZ, 1.875, 0 ;  /* 0x3f800000ff007435 */ /* 0x000fe200000001ff */
[C---:B------:R-:W-:Y:S02]  /*06d0*/  IADD3 R197, R191.reuse, 0x20, RZ ;  /* 0x00000020bfc57810 */ /* 0x040fe40007ffe0ff */
[----:B0-----:R-:W-:Y:S02]  /*06e0*/  LEA R156, P3, R191, UR10, 0x4 ;  /* 0x0000000abf9c7c11 */ /* 0x001fe4000f8620ff */
[----:B--2---:R-:W-:-:S02]  /*06f0*/  @P0 HADD2.F32 R0, -RZ, R152.H0_H0 ;  /* 0x20000098ff000230 */ /* 0x004fc40000004100 */
[----:B---3--:R-:W-:Y:S02]  /*0700*/  HADD2.F32 R159, -RZ, R164.H0_H0 ;  /* 0x200000a4ff9f7230 */ /* 0x008fe40000004100 */
[----:B------:R-:W-:Y:S02]  /*0710*/  HADD2.F32 R163, -RZ, R165.H0_H0 ;  /* 0x200000a5ffa37230 */ /* 0x000fe40000004100 */
[----:B----4-:R-:W-:Y:S02]  /*0720*/  @P1 HADD2.F32 R152, -RZ, R4.H0_H0 ;  /* 0x20000004ff981230 */ /* 0x010fe40000004100 */
[-C--:B------:R-:W-:Y:S01]  /*0730*/  FMUL.FTZ R159, R159, R0.reuse ;  /* 0x000000009f9f7220 */ /* 0x080fe20000410000 */
[----:B------:R-:W-:Y:S02]  /*0740*/  HADD2.F32 R161, -RZ, R164.H1_H1 ;  /* 0x300000a4ffa17230 */ /* 0x000fe40000004100 */
[----:B------:R-:W-:Y:S01]  /*0750*/  FMUL.FTZ R163, R163, R0 ;  /* 0x00000000a3a37220 */ /* 0x000fe20000410000 */
[----:B------:R-:W-:-:S02]  /*0760*/  HADD2.F32 R157, -RZ, R167.H0_H0 ;  /* 0x200000a7ff9d7230 */ /* 0x000fc40000004100 */
[----:B-----5:R-:W-:Y:S01]  /*0770*/  FMUL.FTZ R189, R52, R159 ;  /* 0x0000009f34bd7220 */ /* 0x020fe20000410000 */
[--C-:B------:R-:W-:Y:S02]  /*0780*/  HADD2.F32 R153, -RZ, R166.reuse.H0_H0 ;  /* 0x200000a6ff997230 */ /* 0x100fe40000004100 */
[-C--:B------:R-:W-:Y:S01]  /*0790*/  FMUL.FTZ R188, R161, R0.reuse ;  /* 0x00000000a1bc7220 */ /* 0x080fe20000410000 */
[----:B------:R-:W-:Y:S02]  /*07a0*/  HADD2.F32 R165, -RZ, R165.H1_H1 ;  /* 0x300000a5ffa57230 */ /* 0x000fe40000004100 */
[----:B------:R-:W-:Y:S01]  /*07b0*/  @P1 FADD.FTZ R189, R189, R152 ;  /* 0x00000098bdbd1221 */ /* 0x000fe20000010000 */
[----:B------:R-:W-:Y:S01]  /*07c0*/  FMUL.FTZ R185, R157, R0 ;  /* 0x000000009db97220 */ /* 0x000fe20000410000 */
[----:B------:R-:W-:Y:S02]  /*07d0*/  @P1 HADD2.F32 R152, -RZ, R5.H0_H0 ;  /* 0x20000005ff981230 */ /* 0x000fe40000004100 */
[----:B------:R-:W-:Y:S01]  /*07e0*/  FMUL.FTZ R187, R54, R163 ;  /* 0x000000a336bb7220 */ /* 0x000fe20000410000 */
[----:B------:R-:W-:-:S02]  /*07f0*/  HADD2.F32 R159, -RZ, R166.H1_H1 ;  /* 0x300000a6ff9f7230 */ /* 0x000fc40000004100 */
[----:B------:R-:W-:Y:S01]  /*0800*/  FMUL.FTZ R155, R153, R0 ;  /* 0x00000000999b7220 */ /* 0x000fe20000410000 */
[----:B------:R-:W-:Y:S02]  /*0810*/  HADD2.F32 R167, -RZ, R167.H1_H1 ;  /* 0x300000a7ffa77230 */ /* 0x000fe40000004100 */
[----:B------:R-:W-:Y:S01]  /*0820*/  FMUL.FTZ R188, R53, R188 ;  /* 0x000000bc35bc7220 */ /* 0x000fe20000410000 */
[----:B------:R-:W-:Y:S02]  /*0830*/  @P1 HADD2.F32 R153, -RZ, R4.H1_H1 ;  /* 0x30000004ff991230 */ /* 0x000fe40000004100 */
[----:B------:R-:W-:Y:S01]  /*0840*/  FMUL.FTZ R185, R50, R185 ;  /* 0x000000b932b97220 */ /* 0x000fe20000410000 */
[----:B------:R-:W-:Y:S02]  /*0850*/  @P1 HADD2.F32 R154, -RZ, R7.H0_H0 ;  /* 0x20000007ff9a1230 */ /* 0x000fe40000004100 */
[----:B------:R-:W-:Y:S01]  /*0860*/  @P1 FADD.FTZ R187, R187, R152 ;  /* 0x00000098bbbb1221 */ /* 0x000fe20000010000 */
        /* <DEDUP_REMOVED lines=12> */
[----:B------:R-:W-:Y:S02]  /*0930*/  @P1 HADD2.F32 R154, -RZ, R6.H1_H1 ;  /* 0x30000006ff9a1230 */ /* 0x000fe40000004100 */
[----:B------:R-:W-:Y:S01]  /*0940*/  @P1 FADD.FTZ R186, R186, R157 ;  /* 0x0000009dbaba1221 */ /* 0x000fe20000010000 */
[----:B------:R-:W-:Y:S01]  /*0950*/  LEA.HI.X R157, R191, UR11, RZ, 0x4, P3 ;  /* 0x0000000bbf9d7c11 */ /* 0x000fe200098f24ff */
[----:B------:R-:W-:Y:S01]  /*0960*/  @P1 FADD.FTZ R184, R184, R155 ;  /* 0x0000009bb8b81221 */ /* 0x000fe20000010000 */
[----:B------:R-:W-:Y:S01]  /*0970*/  @P1 FADD.FTZ R182, R182, R153 ;  /* 0x00000099b6b61221 */ /* 0x000fe20000010000 */
[----:B------:R-:W-:Y:S01]  /*0980*/  @P1 FADD.FTZ R183, R183, R154 ;  /* 0x0000009ab7b71221 */ /* 0x000fe20000010000 */
[----:B------:R-:W-:Y:S01]  /*0990*/  F2FP.F16.F32.PACK_AB R160, R188, R189 ;  /* 0x000000bdbca0723e */ /* 0x000fe200000000ff */
[----:B------:R-:W-:Y:S01]  /*09a0*/  IMAD.WIDE.U32 R152, R197, 0x10, R2 ;  /* 0x00000010c5987825 */ /* 0x000fe200078e0002 */
[----:B------:R-:W-:-:S02]  /*09b0*/  F2FP.F16.F32.PACK_AB R163, R184, R185 ;  /* 0x000000b9b8a3723e */ /* 0x000fc400000000ff */
[----:B------:R-:W-:Y:S02]  /*09c0*/  F2FP.F16.F32.PACK_AB R162, R183, R186 ;  /* 0x000000bab7a2723e */ /* 0x000fe400000000ff */
[----:B------:R-:W-:Y:S02]  /*09d0*/  F2FP.F16.F32.PACK_AB R161, R182, R187 ;  /* 0x000000bbb6a1723e */ /* 0x000fe400000000ff */
        /* <DEDUP_REMOVED lines=8> */
[----:B0-----:R-:W-:-:S04]  /*0a60*/  IADD3 R160, P3, R175, UR10, RZ ;  /* 0x0000000aafa07c10 */ /* 0x001fc8000ff7e0ff */
[----:B------:R-:W-:Y:S02]  /*0a70*/  IADD3.X R161, R172, UR11, RZ, P3, !PT ;  /* 0x0000000baca17c10 */ /* 0x000fe40009ffe4ff */
[----:B------:R-:W-:-:S04]  /*0a80*/  @P1 LEA R162, P3, R201, UR8, 0x4 ;  /* 0x00000008c9a21c11 */ /* 0x000fc8000f8620ff */
[----:B------:R-:W-:Y:S01]  /*0a90*/  @P1 LEA.HI.X R163, R201, UR9, RZ, 0x4, P3 ;  /* 0x00000009c9a31c11 */ /* 0x000fe200098f24ff */
[----:B--2---:R-:W-:Y:S02]  /*0aa0*/  HADD2.F32 R165, -RZ, R152.H0_H0 ;  /* 0x20000098ffa57230 */ /* 0x004fe40000004100 */
[----:B------:R-:W-:Y:S02]  /*0ab0*/  HADD2.F32 R173, -RZ, R154.H0_H0 ;  /* 0x2000009affad7230 */ /* 0x000fe40000004100 */
[----:B------:R-:W-:Y:S02]  /*0ac0*/  HADD2.F32 R167, -RZ, R152.H1_H1 ;  /* 0x30000098ffa77230 */ /* 0x000fe40000004100 */
[-C--:B------:R-:W-:Y:S01]  /*0ad0*/  FMUL.FTZ R165, R165, R0.reuse ;  /* 0x00000000a5a57220 */ /* 0x080fe20000410000 */
[--C-:B------:R-:W-:Y:S02]  /*0ae0*/  HADD2.F32 R169, -RZ, R153.reuse.H0_H0 ;  /* 0x20000099ffa97230 */ /* 0x100fe40000004100 */
[----:B------:R-:W-:Y:S01]  /*0af0*/  FMUL.FTZ R173, R173, R0 ;  /* 0x00000000adad7220 */ /* 0x000fe20000410000 */
[----:B------:R-:W-:-:S02]  /*0b00*/  HADD2.F32 R171, -RZ, R153.H1_H1 ;  /* 0x30000099ffab7230 */ /* 0x000fc40000004100 */
[----:B------:R-:W-:Y:S01]  /*0b10*/  FMUL.FTZ R181, R44, R165 ;  /* 0x000000a52cb57220 */ /* 0x000fe20000410000 */
[----:B---3--:R-:W-:Y:S02]  /*0b20*/  @P1 HADD2.F32 R152, -RZ, R4.H0_H0 ;  /* 0x20000004ff981230 */ /* 0x008fe40000004100 */
[----:B------:R-:W-:Y:S01]  /*0b30*/  FMUL.FTZ R180, R167, R0 ;  /* 0x00000000a7b47220 */ /* 0x000fe20000410000 */
[----:B------:R-:W-:Y:S02]  /*0b40*/  HADD2.F32 R153, -RZ, R155.H0_H0 ;  /* 0x2000009bff997230 */ /* 0x000fe40000004100 */
[----:B------:R-:W-:Y:S01]  /*0b50*/  FMUL.FTZ R179, R40, R173 ;  /* 0x000000ad28b37220 */ /* 0x000fe20000410000 */
[----:B------:R-:W-:Y:S02]  /*0b60*/  HADD2.F32 R195, -RZ, R154.H1_H1 ;  /* 0x3000009affc37230 */ /* 0x000fe40000004100 */
[----:B------:R-:W-:Y:S01]  /*0b70*/  @P1 FADD.FTZ R181, R152, R181 ;  /* 0x000000b598b51221 */ /* 0x000fe20000010000 */
[----:B------:R-:W-:-:S02]  /*0b80*/  @P1 HADD2.F32 R152, -RZ, R6.H0_H0 ;  /* 0x20000006ff981230 */ /* 0x000fc40000004100 */
        /* <DEDUP_REMOVED lines=9> */
[-C--:B------:R-:W-:Y:S01]  /*0c20*/  FMUL.FTZ R174, R195, R0.reuse ;  /* 0x00000000c3ae7220 */ /* 0x080fe20000410000 */
        /* <DEDUP_REMOVED lines=10> */
[----:B------:R-:W-:Y:S01]  /*0cd0*/  FMUL.FTZ R173, R47, R152 ;  /* 0x000000982fad7220 */ /* 0x000fe20000410000 */
[----:B------:R-:W-:Y:S01]  /*0ce0*/  @P1 FADD.FTZ R178, R157, R178 ;  /* 0x000000b29db21221 */ /* 0x000fe20000010000 */
[----:B------:R-:W-:Y:S01]  /*0cf0*/  @P1 FADD.FTZ R176, R159, R176 ;  /* 0x000000b09fb01221 */ /* 0x000fe20000010000 */
[----:B------:R-:W-:Y:S01]  /*0d00*/  F2FP.F16.F32.PACK_AB R152, R180, R181 ;  /* 0x000000b5b498723e */ /* 0x000fe200000000ff */
[----:B------:R-:W-:Y:S01]  /*0d10*/  @P1 FADD.FTZ R174, R153, R174 ;  /* 0x000000ae99ae1221 */ /* 0x000fe20000010000 */
[----:B------:R-:W-:Y:S01]  /*0d20*/  @P1 FADD.FTZ R173, R154, R173 ;  /* 0x000000ad9aad1221 */ /* 0x000fe20000010000 */
[----:B------:R-:W-:Y:S01]  /*0d30*/  IMAD.WIDE.U32 R156, R201, 0x10, R2 ;  /* 0x00000010c99c7825 */ /* 0x000fe200078e0002 */
[----:B------:R-:W-:-:S02]  /*0d40*/  F2FP.F16.F32.PACK_AB R155, R176, R177 ;  /* 0x000000b1b09b723e */ /* 0x000fc400000000ff */
[----:B------:R-:W-:Y:S02]  /*0d50*/  F2FP.F16.F32.PACK_AB R154, R174, R179 ;  /* 0x000000b3ae9a723e */ /* 0x000fe400000000ff */
[----:B------:R-:W-:-:S05]  /*0d60*/  F2FP.F16.F32.PACK_AB R153, R173, R178 ;  /* 0x000000b2ad99723e */ /* 0x000fca00000000ff */
[----:B------:R0:W-:Y:S04]  /*0d70*/  STG.E.128 desc[UR4][R160.64], R152 ;  /* 0x00000098a0007986 */ /* 0x0001e8000c101d04 */
[----:B------:R-:W2:Y:S04]  /*0d80*/  LDG.E.128 R156, desc[UR4][R156.64] ;  /* 0x000000049c9c7981 */ /* 0x000ea8000c1e1d00 */
[----:B------:R1:W0:Y:S01]  /*0d90*/  @P1 LDG.E.128 R4, desc[UR4][R162.64] ;  /* 0x00000004a2041981 */ /* 0x000222000c1e1d00 */
[----:B------:R-:W-:Y:S02]  /*0da0*/  IADD3 R209, R191, 0x60, RZ ;  /* 0x00000060bfd17810 */ /* 0x000fe40007ffe0ff */
[----:B-1----:R-:W-:Y:S01]  /*0db0*/  SHF.R.U32.HI R162, RZ, 0x1c, R201 ;  /* 0x0000001cffa27819 */ /* 0x002fe200000116c9 */
[----:B--2---:R-:W-:-:S02]  /*0dc0*/  HADD2.F32 R165, -RZ, R156.H0_H0 ;  /* 0x2000009cffa57230 */ /* 0x004fc40000004100 */
[----:B------:R-:W-:Y:S02]  /*0dd0*/  HADD2.F32 R169, -RZ, R157.H0_H0 ;  /* 0x2000009dffa97230 */ /* 0x000fe40000004100 */
[----:B------:R-:W-:Y:S02]  /*0de0*/  HADD2.F32 R197, -RZ, R158.H0_H0 ;  /* 0x2000009effc57230 */ /* 0x000fe40000004100 */
[-C--:B------:R-:W-:Y:S01]  /*0df0*/  FMUL.FTZ R165, R165, R0.reuse ;  /* 0x00000000a5a57220 */ /* 0x080fe20000410000 */
[----:B0-----:R-:W-:Y:S02]  /*0e00*/  @P1 HADD2.F32 R152, -RZ, R4.H0_H0 ;  /* 0x20000004ff981230 */ /* 0x001fe40000004100 */
[----:B------:R-:W-:Y:S01]  /*0e10*/  FMUL.FTZ R169, R169, R0 ;  /* 0x00000000a9a97220 */ /* 0x000fe20000410000 */
[----:B------:R-:W-:Y:S02]  /*0e20*/  HADD2.F32 R167, -RZ, R156.H1_H1 ;  /* 0x3000009cffa77230 */ /* 0x000fe40000004100 */
[----:B------:R-:W-:Y:S01]  /*0e30*/  FMUL.FTZ R171, R36, R165 ;  /* 0x000000a524ab7220 */ /* 0x000fe20000410000 */
[----:B------:R-:W-:-:S02]  /*0e40*/  HADD2.F32 R153, -RZ, R159.H0_H0 ;  /* 0x2000009fff997230 */ /* 0x000fc40000004100 */
[-C--:B------:R-:W-:Y:S01]  /*0e50*/  FMUL.FTZ R197, R197, R0.reuse ;  /* 0x00000000c5c57220 */ /* 0x080fe20000410000 */
[----:B------:R-:W-:Y:S01]  /*0e60*/  FMUL.FTZ R168, R38, R169 ;  /* 0x000000a926a87220 */ /* 0x000fe20000410000 */
[----:B------:R-:W-:Y:S01]  /*0e70*/  @P1 FADD.FTZ R171, R152, R171 ;  /* 0x000000ab98ab1221 */ /* 0x000fe20000010000 */
[-C--:B------:R-:W-:Y:S01]  /*0e80*/  FMUL.FTZ R170, R167, R0.reuse ;  /* 0x00000000a7aa7220 */ /* 0x080fe20000410000 */
[----:B------:R-:W-:Y:S02]  /*0e90*/  @P1 HADD2.F32 R152, -RZ, R6.H0_H0 ;  /* 0x20000006ff981230 */ /* 0x000fe40000004100 */
[----:B------:R-:W-:Y:S01]  /*0ea0*/  FMUL.FTZ R153, R153, R0 ;  /* 0x0000000099997220 */ /* 0x000fe20000410000 */
[----:B------:R-:W-:Y:S02]  /*0eb0*/  HADD2.F32 R195, -RZ, R157.H1_H1 ;  /* 0x3000009dffc37230 */ /* 0x000fe40000004100 */
[----:B------:R-:W-:Y:S01]  /*0ec0*/  FMUL.FTZ R169, R32, R197 ;  /* 0x000000c520a97220 */ /* 0x000fe20000410000 */
[----:B------:R-:W-:-:S02]  /*0ed0*/  HADD2.F32 R199, -RZ, R158.H1_H1 ;  /* 0x3000009effc77230 */ /* 0x000fc40000004100 */
[----:B------:R-:W-:Y:S01]  /*0ee0*/  FMUL.FTZ R170, R37, R170 ;  /* 0x000000aa25aa7220 */ /* 0x000fe20000410000 */
[----:B------:R-:W-:Y:S02]  /*0ef0*/  HADD2.F32 R159, -RZ, R159.H1_H1 ;  /* 0x3000009fff9f7230 */ /* 0x000fe40000004100 */
[----:B------:R-:W-:Y:S01]  /*0f00*/  FMUL.FTZ R167, R34, R153 ;  /* 0x0000009922a77220 */ /* 0x000fe20000410000 */
[----:B------:R-:W-:Y:S02]  /*0f10*/  @P1 HADD2.F32 R155, -RZ, R4.H1_H1 ;  /* 0x30000004ff9b1230 */ /* 0x000fe40000004100 */
[----:B------:R-:W-:Y:S01]  /*0f20*/  @P1 FADD.FTZ R169, R152, R169 ;  /* 0x000000a998a91221 */ /* 0x000fe20000010000 */
[----:B------:R-:W-:Y:S02]  /*0f30*/  @P1 HADD2.F32 R154, -RZ, R7.H0_H0 ;  /* 0x20000007ff9a1230 */ /* 0x000fe40000004100 */
        /* <DEDUP_REMOVED lines=17> */
[----:B------:R-:W-:Y:S01]  /*1050*/  IADD3 R160, P3, R165, UR10, RZ ;  /* 0x0000000aa5a07c10 */ /* 0x000fe2000ff7e0ff */
[----:B------:R-:W-:Y:S01]  /*1060*/  IMAD.WIDE.U32 R156, R209, 0x10, R2 ;  /* 0x00000010d19c7825 */ /* 0x000fe200078e0002 */
[----:B------:R-:W-:-:S02]  /*1070*/  F2FP.F16.F32.PACK_AB R155, R166, R167 ;  /* 0x000000a7a69b723e */ /* 0x000fc400000000ff */
[----:B------:R-:W-:Y:S02]  /*1080*/  IADD3.X R161, R162, UR11, RZ, P3, !PT ;  /* 0x0000000ba2a17c10 */ /* 0x000fe40009ffe4ff */
[----:B------:R-:W-:Y:S02]  /*1090*/  F2FP.F16.F32.PACK_AB R154, R164, R169 ;  /* 0x000000a9a49a723e */ /* 0x000fe400000000ff */
        /* <DEDUP_REMOVED lines=12> */
[----:B------:R-:W-:Y:S01]  /*1160*/  @P1 LEA R202, P3, R217, UR8, 0x4 ;  /* 0x00000008d9ca1c11 */ /* 0x000fe2000f8620ff */
[--C-:B--2---:R-:W-:Y:S02]  /*1170*/  HADD2.F32 R199, -RZ, R156.reuse.H1_H1 ;  /* 0x3000009cffc77230 */ /* 0x104fe40000004100 */
[----:B------:R-:W-:Y:S02]  /*1180*/  HADD2.F32 R197, -RZ, R156.H0_H0 ;  /* 0x2000009cffc57230 */ /* 0x000fe40000004100 */
[----:B------:R-:W-:Y:S02]  /*1190*/  HADD2.F32 R205, -RZ, R158.H0_H0 ;  /* 0x2000009effcd7230 */ /* 0x000fe40000004100 */
[----:B------:R-:W-:Y:S01]  /*11a0*/  FMUL.FTZ R152, R199, R0 ;  /* 0x00000000c7987220 */ /* 0x000fe20000410000 */
[----:B------:R-:W-:-:S02]  /*11b0*/  HADD2.F32 R201, -RZ, R157.H0_H0 ;  /* 0x2000009dffc97230 */ /* 0x000fc40000004100 */
[-C--:B------:R-:W-:Y:S01]  /*11c0*/  FMUL.FTZ R197, R197, R0.reuse ;  /* 0x00000000c5c57220 */ /* 0x080fe20000410000 */
[----:B------:R-:W-:Y:S02]  /*11d0*/  HADD2.F32 R153, -RZ, R159.H0_H0 ;  /* 0x2000009fff997230 */ /* 0x000fe40000004100 */
[----:B------:R-:W-:Y:S01]  /*11e0*/  FMUL.FTZ R205, R205, R0 ;  /* 0x00000000cdcd7220 */ /* 0x000fe20000410000 */
[----:B---3--:R-:W-:Y:S02]  /*11f0*/  @P1 HADD2.F32 R154, -RZ, R4.H1_H1 ;  /* 0x30000004ff9a1230 */ /* 0x008fe40000004100 */
[----:B------:R-:W-:Y:S01]  /*1200*/  FMUL.FTZ R195, R29, R152 ;  /* 0x000000981dc37220 */ /* 0x000fe20000410000 */
[-C--:B------:R-:W-:Y:S01]  /*1210*/  FMUL.FTZ R201, R201, R0.reuse ;  /* 0x00000000c9c97220 */ /* 0x080fe20000410000 */
[----:B------:R-:W-:Y:S01]  /*1220*/  FMUL.FTZ R194, R28, R197 ;  /* 0x000000c51cc27220 */ /* 0x000fe20000410000 */
[----:B------:R-:W-:Y:S02]  /*1230*/  @P1 HADD2.F32 R152, -RZ, R6.H0_H0 ;  /* 0x20000006ff981230 */ /* 0x000fe40000004100 */
[----:B------:R-:W-:Y:S01]  /*1240*/  FMUL.FTZ R153, R153, R0 ;  /* 0x0000000099997220 */ /* 0x000fe20000410000 */
[----:B------:R-:W-:-:S02]  /*1250*/  HADD2.F32 R203, -RZ, R157.H1_H1 ;  /* 0x3000009dffcb7230 */ /* 0x000fc40000004100 */
[----:B------:R-:W-:Y:S01]  /*1260*/  FMUL.FTZ R197, R24, R205 ;  /* 0x000000cd18c57220 */ /* 0x000fe20000410000 */
[----:B------:R-:W-:Y:S02]  /*1270*/  HADD2.F32 R207, -RZ, R158.H1_H1 ;  /* 0x3000009effcf7230 */ /* 0x000fe40000004100 */
[----:B------:R-:W-:Y:S01]  /*1280*/  @P1 FADD.FTZ R195, R154, R195 ;  /* 0x000000c39ac31221 */ /* 0x000fe20000010000 */
[----:B------:R-:W-:Y:S02]  /*1290*/  HADD2.F32 R159, -RZ, R159.H1_H1 ;  /* 0x3000009fff9f7230 */ /* 0x000fe40000004100 */
[----:B------:R-:W-:Y:S01]  /*12a0*/  FMUL.FTZ R200, R30, R201 ;  /* 0x000000c91ec87220 */ /* 0x000fe20000410000 */
[----:B------:R-:W-:Y:S02]  /*12b0*/  @P1 HADD2.F32 R155, -RZ, R4.H0_H0 ;  /* 0x20000004ff9b1230 */ /* 0x000fe40000004100 */
[----:B------:R-:W-:Y:S01]  /*12c0*/  FMUL.FTZ R201, R26, R153 ;  /* 0x000000991ac97220 */ /* 0x000fe20000410000 */
[----:B------:R-:W-:-:S02]  /*12d0*/  @P1 HADD2.F32 R154, -RZ, R7.H0_H0 ;  /* 0x20000007ff9a1230 */ /* 0x000fc40000004100 */
[----:B------:R-:W-:Y:S01]  /*12e0*/  @P1 FADD.FTZ R197, R152, R197 ;  /* 0x000000c598c51221 */ /* 0x000fe20000010000 */
[-C--:B------:R-:W-:Y:S01]  /*12f0*/  FMUL.FTZ R196, R159, R0.reuse ;  /* 0x000000009fc47220 */ /* 0x080fe20000410000 */
[-C--:B------:R-:W-:Y:S01]  /*1300*/  FMUL.FTZ R198, R207, R0.reuse ;  /* 0x00000000cfc67220 */ /* 0x080fe20000410000 */
[----:B------:R-:W-:Y:S01]  /*1310*/  FMUL.FTZ R152, R203, R0 ;  /* 0x00000000cb987220 */ /* 0x000fe20000410000 */
[----:B------:R-:W-:Y:S01]  /*1320*/  @P1 FADD.FTZ R194, R155, R194 ;  /* 0x000000c29bc21221 */ /* 0x000fe20000010000 */
[----:B------:R-:W-:Y:S01]  /*1330*/  @P1 FADD.FTZ R201, R154, R201 ;  /* 0x000000c99ac91221 */ /* 0x000fe20000010000 */
[----:B------:R-:W-:Y:S02]  /*1340*/  @P1 HADD2.F32 R155, -RZ, R5.H0_H0 ;  /* 0x20000005ff9b1230 */ /* 0x000fe40000004100 */
[----:B------:R-:W-:Y:S01]  /*1350*/  FMUL.FTZ R196, R27, R196 ;  /* 0x000000c41bc47220 */ /* 0x000fe20000410000 */
[----:B------:R-:W-:Y:S02]  /*1360*/  @P1 HADD2.F32 R157, -RZ, R7.H1_H1 ;  /* 0x30000007ff9d1230 */ /* 0x000fe40000004100 */
[----:B------:R-:W-:Y:S01]  /*1370*/  FMUL.FTZ R198, R25, R198 ;  /* 0x000000c619c67220 */ /* 0x000fe20000410000 */
[----:B------:R-:W-:-:S02]  /*1380*/  @P1 HADD2.F32 R154, -RZ, R5.H1_H1 ;  /* 0x30000005ff9a1230 */ /* 0x000fc40000004100 */
[----:B------:R-:W-:Y:S01]  /*1390*/  FMUL.FTZ R199, R31, R152 ;  /* 0x000000981fc77220 */ /* 0x000fe20000410000 */
[----:B------:R-:W-:Y:S02]  /*13a0*/  @P1 HADD2.F32 R153, -RZ, R6.H1_H1 ;  /* 0x30000006ff991230 */ /* 0x000fe40000004100 */
[----:B------:R-:W-:Y:S01]  /*13b0*/  @P1 FADD.FTZ R200, R155, R200 ;  /* 0x000000c89bc81221 */ /* 0x000fe20000010000 */
[----:B------:R-:W-:Y:S01]  /*13c0*/  @P1 FADD.FTZ R196, R157, R196 ;  /* 0x000000c49dc41221 */ /* 0x000fe20000010000 */
[----:B------:R-:W-:Y:S01]  /*13d0*/  @P1 FADD.FTZ R199, R154, R199 ;  /* 0x000000c79ac71221 */ /* 0x000fe20000010000 */
[----:B------:R-:W-:Y:S01]  /*13e0*/  F2FP.F16.F32.PACK_AB R152, R195, R194 ;  /* 0x000000c2c398723e */ /* 0x000fe200000000ff */
[----:B------:R-:W-:Y:S01]  /*13f0*/  @P1 FADD.FTZ R198, R153, R198 ;  /* 0x000000c699c61221 */ /* 0x000fe20000010000 */
[----:B------:R-:W-:Y:S01]  /*1400*/  IMAD.WIDE.U32 R156, R217, 0x10, R2 ;  /* 0x00000010d99c7825 */ /* 0x000fe200078e0002 */
[----:B------:R-:W-:Y:S02]  /*1410*/  F2FP.F16.F32.PACK_AB R155, R196, R201 ;  /* 0x000000c9c49b723e */ /* 0x000fe400000000ff */
[----:B------:R-:W-:-:S02]  /*1420*/  F2FP.F16.F32.PACK_AB R153, R199, R200 ;  /* 0x000000c8c799723e */ /* 0x000fc400000000ff */
[----:B------:R-:W-:-:S05]  /*1430*/  F2FP.F16.F32.PACK_AB R154, R198, R197 ;  /* 0x000000c5c69a723e */ /* 0x000fca00000000ff */
[----:B------:R0:W-:Y:S04]  /*1440*/  STG.E.128 desc[UR4][R160.64], R152 ;  /* 0x00000098a0007986 */ /* 0x0001e8000c101d04 */
[----:B------:R-:W2:Y:S01]  /*1450*/  LDG.E.128 R156, desc[UR4][R156.64] ;  /* 0x000000049c9c7981 */ /* 0x000ea2000c1e1d00 */
[----:B------:R-:W-:-:S05]  /*1460*/  @P1 LEA.HI.X R203, R217, UR9, RZ, 0x4, P3 ;  /* 0x00000009d9cb1c11 */ /* 0x000fca00098f24ff */
[----:B------:R1:W3:Y:S02]  /*1470*/  @P1 LDG.E.128 R4, desc[UR4][R202.64] ;  /* 0x00000004ca041981 */ /* 0x0002e4000c1e1d00 */
[----:B-1----:R-:W-:Y:S02]  /*1480*/  SHF.L.U32 R202, R217, 0x4, RZ ;  /* 0x00000004d9ca7819 */ /* 0x002fe400000006ff */
[----:B------:R-:W-:Y:S02]  /*1490*/  SHF.R.U32.HI R203, RZ, 0x1c, R217 ;  /* 0x0000001cffcb7819 */ /* 0x000fe400000116d9 */
[----:B------:R-:W-:Y:S02]  /*14a0*/  IADD3 R217, R191, 0xa0, RZ ;  /* 0x000000a0bfd97810 */ /* 0x000fe40007ffe0ff */
[----:B0-----:R-:W-:Y:S01]  /*14b0*/  IADD3 R160, P3, R202, UR10, RZ ;  /* 0x0000000acaa07c10 */ /* 0x001fe2000ff7e0ff */
[--C-:B--2---:R-:W-:Y:S02]  /*14c0*/  HADD2.F32 R205, -RZ, R156.reuse.H0_H0 ;  /* 0x2000009cffcd7230 */ /* 0x104fe40000004100 */
[----:B------:R-:W-:-:S02]  /*14d0*/  HADD2.F32 R207, -RZ, R156.H1_H1 ;  /* 0x3000009cffcf7230 */ /* 0x000fc40000004100 */
[----:B------:R-:W-:Y:S02]  /*14e0*/  HADD2.F32 R153, -RZ, R159.H0_H0 ;  /* 0x2000009fff997230 */ /* 0x000fe40000004100 */
[-C--:B------:R-:W-:Y:S01]  /*14f0*/  FMUL.FTZ R205, R205, R0.reuse ;  /* 0x00000000cdcd7220 */ /* 0x080fe20000410000 */
[----:B------:R-:W-:Y:S02]  /*1500*/  HADD2.F32 R209, -RZ, R157.H0_H0 ;  /* 0x2000009dffd17230 */ /* 0x000fe40000004100 */
[-C--:B------:R-:W-:Y:S01]  /*1510*/  FMUL.FTZ R152, R207, R0.reuse ;  /* 0x00000000cf987220 */ /* 0x080fe20000410000 */
[----:B---3--:R-:W-:Y:S02]  /*1520*/  @P1 HADD2.F32 R154, -RZ, R4.H1_H1 ;  /* 0x30000004ff9a1230 */ /* 0x008fe40000004100 */
[----:B------:R-:W-:Y:S01]  /*1530*/  FMUL.FTZ R153, R153, R0 ;  /* 0x0000000099997220 */ /* 0x000fe20000410000 */
[----:B------:R-:W-:Y:S01]  /*1540*/  FMUL.FTZ R204, R20, R205 ;  /* 0x000000cd14cc7220 */ /* 0x000fe20000410000 */
[----:B------:R-:W-:Y:S01]  /*1550*/  FMUL.FTZ R205, R21, R152 ;  /* 0x0000009815cd7220 */ /* 0x000fe20000410000 */
[----:B------:R-:W-:-:S02]  /*1560*/  @P1 HADD2.F32 R152, -RZ, R7.H0_H0 ;  /* 0x20000007ff981230 */ /* 0x000fc40000004100 */
[----:B------:R-:W-:Y:S01]  /*1570*/  FMUL.FTZ R207, R18, R153 ;  /* 0x0000009912cf7220 */ /* 0x000fe20000410000 */
[----:B------:R-:W-:Y:S02]  /*1580*/  HADD2.F32 R211, -RZ, R157.H1_H1 ;  /* 0x3000009dffd37230 */ /* 0x000fe40000004100 */
[----:B------:R-:W-:Y:S01]  /*1590*/  @P1 FADD.FTZ R205, R154, R205 ;  /* 0x000000cd9acd1221 */ /* 0x000fe20000010000 */
[--C-:B------:R-:W-:Y:S02]  /*15a0*/  HADD2.F32 R213, -RZ, R158.reuse.H0_H0 ;  /* 0x2000009effd57230 */ /* 0x100fe40000004100 */
[----:B------:R-:W-:Y:S01]  /*15b0*/  FMUL.FTZ R209, R209, R0 ;  /* 0x00000000d1d17220 */ /* 0x000fe20000410000 */
[----:B------:R-:W-:Y:S02]  /*15c0*/  HADD2.F32 R215, -RZ, R158.H1_H1 ;  /* 0x3000009effd77230 */ /* 0x000fe40000004100 */
[----:B------:R-:W-:Y:S01]  /*15d0*/  @P1 FADD.FTZ R207, R152, R207 ;  /* 0x000000cf98cf1221 */ /* 0x000fe20000010000 */
[----:B------:R-:W-:-:S02]  /*15e0*/  HADD2.F32 R159, -RZ, R159.H1_H1 ;  /* 0x3000009fff9f7230 */ /* 0x000fc40000004100 */
[-C--:B------:R-:W-:Y:S01]  /*15f0*/  FMUL.FTZ R213, R213, R0.reuse ;  /* 0x00000000d5d57220 */ /* 0x080fe20000410000 */
[----:B------:R-:W-:Y:S02]  /*1600*/  @P1 HADD2.F32 R155, -RZ, R4.H0_H0 ;  /* 0x20000004ff9b1230 */ /* 0x000fe40000004100 */
[-C--:B------:R-:W-:Y:S01]  /*1610*/  FMUL.FTZ R154, R215, R0.reuse ;  /* 0x00000000d79a7220 */ /* 0x080fe20000410000 */
[-C--:B------:R-:W-:Y:S01]  /*1620*/  FMUL.FTZ R152, R211, R0.reuse ;  /* 0x00000000d3987220 */ /* 0x080fe20000410000 */
[----:B------:R-:W-:Y:S01]  /*1630*/  FMUL.FTZ R210, R159, R0 ;  /* 0x000000009fd27220 */ /* 0x000fe20000410000 */
[----:B------:R-:W-:Y:S02]  /*1640*/  @P1 HADD2.F32 R157, -RZ, R6.H0_H0 ;  /* 0x20000006ff9d1230 */ /* 0x000fe40000004100 */
[----:B------:R-:W-:Y:S01]  /*1650*/  @P1 FADD.FTZ R204, R155, R204 ;  /* 0x000000cc9bcc1221 */ /* 0x000fe20000010000 */
[----:B------:R-:W-:Y:S02]  /*1660*/  @P1 HADD2.F32 R155, -RZ, R5.H0_H0 ;  /* 0x20000005ff9b1230 */ /* 0x000fe40000004100 */
[----:B------:R-:W-:Y:S01]  /*1670*/  FMUL.FTZ R208, R22, R209 ;  /* 0x000000d116d07220 */ /* 0x000fe20000410000 */
[----:B------:R-:W-:-:S02]  /*1680*/  @P1 HADD2.F32 R161, -RZ, R7.H1_H1 ;  /* 0x30000007ffa11230 */ /* 0x000fc40000004100 */
[----:B------:R-:W-:Y:S01]  /*1690*/  FMUL.FTZ R206, R16, R213 ;  /* 0x000000d510ce7220 */ /* 0x000fe20000410000 */
[----:B------:R-:W-:Y:S02]  /*16a0*/  @P1 HADD2.F32 R156, -RZ, R5.H1_H1 ;  /* 0x30000005ff9c1230 */ /* 0x000fe40000004100 */
[----:B------:R-:W-:Y:S01]  /*16b0*/  FMUL.FTZ R210, R19, R210 ;  /* 0x000000d213d27220 */ /* 0x000fe20000410000 */
[----:B------:R-:W-:Y:S02]  /*16c0*/  @P1 HADD2.F32 R158, -RZ, R6.H1_H1 ;  /* 0x30000006ff9e1230 */ /* 0x000fe40000004100 */
[----:B------:R-:W-:Y:S01]  /*16d0*/  FMUL.FTZ R209, R17, R154 ;  /* 0x0000009a11d17220 */ /* 0x000fe20000410000 */
[----:B------:R-:W-:Y:S01]  /*16e0*/  FMUL.FTZ R211, R23, R152 ;  /* 0x0000009817d37220 */ /* 0x000fe20000410000 */
[----:B------:R-:W-:Y:S01]  /*16f0*/  @P1 FADD.FTZ R208, R155, R208 ;  /* 0x000000d09bd01221 */ /* 0x000fe20000010000 */
[----:B------:R-:W-:Y:S01]  /*1700*/  @P1 FADD.FTZ R206, R157, R206 ;  /* 0x000000ce9dce1221 */ /* 0x000fe20000010000 */
[----:B------:R-:W-:Y:S01]  /*1710*/  @P1 FADD.FTZ R210, R161, R210 ;  /* 0x000000d2a1d21221 */ /* 0x000fe20000010000 */
[----:B------:R-:W-:Y:S01]  /*1720*/  @P1 FADD.FTZ R209, R158, R209 ;  /* 0x000000d19ed11221 */ /* 0x000fe20000010000 */
[----:B------:R-:W-:Y:S01]  /*1730*/  @P1 FADD.FTZ R211, R156, R211 ;  /* 0x000000d39cd31221 */ /* 0x000fe20000010000 */
[----:B------:R-:W-:Y:S01]  /*1740*/  IADD3.X R161, R203, UR11, RZ, P3, !PT ;  /* 0x0000000bcba17c10 */ /* 0x000fe20009ffe4ff */
[----:B------:R-:W-:Y:S01]  /*1750*/  IMAD.WIDE.U32 R156, R217, 0x10, R2 ;  /* 0x00000010d99c7825 */ /* 0x000fe200078e0002 */
[----:B------:R-:W-:-:S02]  /*1760*/  F2FP.F16.F32.PACK_AB R155, R210, R207 ;  /* 0x000000cfd29b723e */ /* 0x000fc400000000ff */
        /* <DEDUP_REMOVED lines=8> */
[----:B------:R-:W-:Y:S01]  /*17f0*/  FADD.FTZ R213, RZ, R189 ;  /* 0x000000bdffd57221 */ /* 0x000fe20000010000 */
[----:B------:R-:W-:-:S03]  /*1800*/  UMOV UR14, 0xffffffff ;  /* 0xffffffff000e7882 */ /* 0x000fc60000000000 */
[----:B------:R-:W-:-:S04]  /*1810*/  FADD.FTZ R212, R213, R188 ;  /* 0x000000bcd5d47221 */ /* 0x000fc80000010000 */
[----:B------:R-:W-:-:S04]  /*1820*/  FADD.FTZ R213, R212, R187 ;  /* 0x000000bbd4d57221 */ /* 0x000fc80000010000 */
[----:B------:R-:W-:-:S04]  /*1830*/  FADD.FTZ R213, R213, R182 ;  /* 0x000000b6d5d57221 */ /* 0x000fc80000010000 */
[----:B------:R-:W-:-:S04]  /*1840*/  FADD.FTZ R212, R213, R186 ;  /* 0x000000bad5d47221 */ /* 0x000fc80000010000 */
[----:B------:R-:W-:-:S04]  /*1850*/  FADD.FTZ R212, R212, R183 ;  /* 0x000000b7d4d47221 */ /* 0x000fc80000010000 */
[----:B------:R-:W-:Y:S02]  /*1860*/  FADD.FTZ R213, R212, R185 ;  /* 0x000000b9d4d57221 */ /* 0x000fe40000010000 */
[----:B------:R-:W4:Y:S02]  /*1870*/  S2R R212, SR_TID.X ;  /* 0x0000000000d47919 */ /* 0x000f240000002100 */
[----:B0-----:R-:W-:-:S04]  /*1880*/  FADD.FTZ R152, R213, R184 ;  /* 0x000000b8d5987221 */ /* 0x001fc80000010000 */
[----:B------:R-:W-:-:S04]  /*1890*/  FADD.FTZ R153, R152, R181 ;  /* 0x000000b598997221 */ /* 0x000fc80000010000 */
[----:B------:R-:W-:-:S04]  /*18a0*/  FADD.FTZ R153, R153, R180 ;  /* 0x000000b499997221 */ /* 0x000fc80000010000 */
[----:B-1----:R-:W-:-:S04]  /*18b0*/  FADD.FTZ R2, R153, R178 ;  /* 0x000000b299027221 */ /* 0x002fc80000010000 */
[----:B------:R-:W-:-:S04]  /*18c0*/  FADD.FTZ R2, R2, R173 ;  /* 0x000000ad02027221 */ /* 0x000fc80000010000 */
[----:B------:R-:W-:-:S04]  /*18d0*/  FADD.FTZ R3, R2, R179 ;  /* 0x000000b302037221 */ /* 0x000fc80000010000 */
[----:B------:R-:W-:-:S04]  /*18e0*/  FADD.FTZ R2, R3, R174 ;  /* 0x000000ae03027221 */ /* 0x000fc80000010000 */
[----:B------:R-:W-:Y:S01]  /*18f0*/  FADD.FTZ R3, R2, R177 ;  /* 0x000000b102037221 */ /* 0x000fe20000010000 */
[----:B----4-:R-:W-:-:S03]  /*1900*/  LOP3.LUT R212, R212, 0x1f, RZ, 0xc0, !PT ;  /* 0x0000001fd4d47812 */ /* 0x010fc600078ec0ff */
        /* <DEDUP_REMOVED lines=17> */
[--C-:B--2---:R-:W-:Y:S02]  /*1a20*/  HADD2.F32 R153, -RZ, R156.reuse.H1_H1 ;  /* 0x3000009cff997230 */ /* 0x104fe40000004100 */
[--C-:B------:R-:W-:Y:S02]  /*1a30*/  HADD2.F32 R155, -RZ, R157.reuse.H0_H0 ;  /* 0x2000009dff9b7230 */ /* 0x100fe40000004100 */
[----:B------:R-:W-:Y:S02]  /*1a40*/  HADD2.F32 R3, -RZ, R156.H0_H0 ;  /* 0x2000009cff037230 */ /* 0x000fe40000004100 */
[-C--:B------:R-:W-:Y:S01]  /*1a50*/  FMUL.FTZ R2, R153, R0.reuse ;  /* 0x0000000099027220 */ /* 0x080fe20000410000 */
[----:B------:R-:W-:Y:S02]  /*1a60*/  HADD2.F32 R157, -RZ, R157.H1_H1 ;  /* 0x3000009dff9d7230 */ /* 0x000fe40000004100 */
[----:B------:R-:W-:Y:S01]  /*1a70*/  FMUL.FTZ R155, R155, R0 ;  /* 0x000000009b9b7220 */ /* 0x000fe20000410000 */
[----:B------:R-:W-:-:S02]  /*1a80*/  HADD2.F32 R161, -RZ, R158.H0_H0 ;  /* 0x2000009effa17230 */ /* 0x000fc40000004100 */
[-C--:B------:R-:W-:Y:S01]  /*1a90*/  FMUL.FTZ R3, R3, R0.reuse ;  /* 0x0000000003037220 */ /* 0x080fe20000410000 */
[----:B------:R-:W-:Y:S02]  /*1aa0*/  HADD2.F32 R213, -RZ, R158.H1_H1 ;  /* 0x3000009effd57230 */ /* 0x000fe40000004100 */
[-C--:B------:R-:W-:Y:S01]  /*1ab0*/  FMUL.FTZ R216, R157, R0.reuse ;  /* 0x000000009dd87220 */ /* 0x080fe20000410000 */
[--C-:B------:R-:W-:Y:S02]  /*1ac0*/  HADD2.F32 R219, -RZ, R159.reuse.H1_H1 ;  /* 0x3000009fffdb7230 */ /* 0x100fe40000004100 */
[-C--:B------:R-:W-:Y:S01]  /*1ad0*/  FMUL.FTZ R161, R161, R0.reuse ;  /* 0x00000000a1a17220 */ /* 0x080fe20000410000 */
[----:B------:R-:W-:Y:S02]  /*1ae0*/  HADD2.F32 R215, -RZ, R159.H0_H0 ;  /* 0x2000009fffd77230 */ /* 0x000fe40000004100 */
[-C--:B------:R-:W-:Y:S01]  /*1af0*/  FMUL.FTZ R160, R213, R0.reuse ;  /* 0x00000000d5a07220 */ /* 0x080fe20000410000 */
[----:B------:R-:W-:Y:S01]  /*1b00*/  FMUL.FTZ R214, R12, R3 ;  /* 0x000000030cd67220 */ /* 0x000fe20000410000 */
[-C--:B------:R-:W-:Y:S01]  /*1b10*/  FMUL.FTZ R152, R219, R0.reuse ;  /* 0x00000000db987220 */ /* 0x080fe20000410000 */
[----:B------:R-:W-:Y:S01]  /*1b20*/  FMUL.FTZ R213, R14, R155 ;  /* 0x0000009b0ed57220 */ /* 0x000fe20000410000 */
[----:B------:R-:W-:Y:S01]  /*1b30*/  FMUL.FTZ R153, R215, R0 ;  /* 0x00000000d7997220 */ /* 0x000fe20000410000 */
[----:B------:R-:W-:Y:S01]  /*1b40*/  FADD.FTZ R0, R221, R204 ;  /* 0x000000ccdd007221 */ /* 0x000fe20000010000 */
[----:B---3--:R-:W-:-:S02]  /*1b50*/  @P1 HADD2.F32 R154, -RZ, R7.H1_H1 ;  /* 0x30000007ff9a1230 */ /* 0x008fc40000004100 */
[----:B------:R-:W-:Y:S01]  /*1b60*/  FMUL.FTZ R159, R11, R152 ;  /* 0x000000980b9f7220 */ /* 0x000fe20000410000 */
[----:B------:R-:W-:Y:S02]  /*1b70*/  @P1 HADD2.F32 R155, -RZ, R7.H0_H0 ;  /* 0x20000007ff9b1230 */ /* 0x000fe40000004100 */
[----:B------:R-:W-:Y:S01]  /*1b80*/  FADD.FTZ R3, R0, R205 ;  /* 0x000000cd00037221 */ /* 0x000fe20000010000 */
[----:B------:R-:W-:Y:S01]  /*1b90*/  FMUL.FTZ R158, R10, R153 ;  /* 0x000000990a9e7220 */ /* 0x000fe20000410000 */
[--C-:B------:R-:W-:Y:S02]  /*1ba0*/  @P1 HADD2.F32 R157, -RZ, R4.reuse.H0_H0 ;  /* 0x20000004ff9d1230 */ /* 0x100fe40000004100 */
[----:B------:R-:W-:Y:S01]  /*1bb0*/  @P1 FADD.FTZ R159, R154, R159 ;  /* 0x0000009f9a9f1221 */ /* 0x000fe20000010000 */
[----:B------:R-:W-:Y:S01]  /*1bc0*/  FADD.FTZ R0, R3, R208 ;  /* 0x000000d003007221 */ /* 0x000fe20000010000 */
[----:B------:R-:W-:Y:S01]  /*1bd0*/  FMUL.FTZ R215, R13, R2 ;  /* 0x000000020dd77220 */ /* 0x000fe20000410000 */
[----:B------:R-:W-:Y:S01]  /*1be0*/  @P1 FADD.FTZ R158, R155, R158 ;  /* 0x0000009e9b9e1221 */ /* 0x000fe20000010000 */
[----:B------:R-:W-:-:S02]  /*1bf0*/  @P1 HADD2.F32 R152, -RZ, R4.H1_H1 ;  /* 0x30000004ff981230 */ /* 0x000fc40000004100 */
[----:B------:R-:W-:Y:S01]  /*1c00*/  FADD.FTZ R3, R0, R211 ;  /* 0x000000d300037221 */ /* 0x000fe20000010000 */
[--C-:B------:R-:W-:Y:S02]  /*1c10*/  @P1 HADD2.F32 R154, -RZ, R5.reuse.H0_H0 ;  /* 0x20000005ff9a1230 */ /* 0x100fe40000004100 */
[----:B------:R-:W-:Y:S01]  /*1c20*/  @P1 FADD.FTZ R214, R157, R214 ;  /* 0x000000d69dd61221 */ /* 0x000fe20000010000 */
[--C-:B------:R-:W-:Y:S02]  /*1c30*/  @P1 HADD2.F32 R2, -RZ, R6.reuse.H0_H0 ;  /* 0x20000006ff021230 */ /* 0x100fe40000004100 */
[----:B------:R-:W-:Y:S01]  /*1c40*/  FADD.FTZ R0, R3, R206 ;  /* 0x000000ce03007221 */ /* 0x000fe20000010000 */
[----:B------:R-:W-:Y:S02]  /*1c50*/  @P1 HADD2.F32 R153, -RZ, R5.H1_H1 ;  /* 0x30000005ff991230 */ /* 0x000fe40000004100 */
[----:B------:R-:W-:Y:S01]  /*1c60*/  FMUL.FTZ R161, R8, R161 ;  /* 0x000000a108a17220 */ /* 0x000fe20000410000 */
[----:B------:R-:W-:-:S02]  /*1c70*/  @P1 HADD2.F32 R155, -RZ, R6.H1_H1 ;  /* 0x30000006ff9b1230 */ /* 0x000fc40000004100 */
[----:B------:R-:W-:Y:S01]  /*1c80*/  FADD.FTZ R0, R0, R209 ;  /* 0x000000d100007221 */ /* 0x000fe20000010000 */
[----:B------:R-:W-:Y:S01]  /*1c90*/  FMUL.FTZ R160, R9, R160 ;  /* 0x000000a009a07220 */ /* 0x000fe20000410000 */
[----:B------:R-:W-:Y:S01]  /*1ca0*/  FMUL.FTZ R216, R15, R216 ;  /* 0x000000d80fd87220 */ /* 0x000fe20000410000 */
[----:B------:R-:W-:Y:S01]  /*1cb0*/  SHF.L.U32 R157, R217, 0x4, RZ ;  /* 0x00000004d99d7819 */ /* 0x000fe200000006ff */
[----:B------:R-:W-:Y:S01]  /*1cc0*/  FADD.FTZ R3, R0, R207 ;  /* 0x000000cf00037221 */ /* 0x000fe20000010000 */
[----:B------:R-:W-:Y:S01]  /*1cd0*/  @P1 FADD.FTZ R215, R152, R215 ;  /* 0x000000d798d71221 */ /* 0x000fe20000010000 */
[----:B------:R-:W-:Y:S01]  /*1ce0*/  @P1 FADD.FTZ R213, R154, R213 ;  /* 0x000000d59ad51221 */ /* 0x000fe20000010000 */
[----:B------:R-:W-:Y:S01]  /*1cf0*/  @P1 FADD.FTZ R161, R2, R161 ;  /* 0x000000a102a11221 */ /* 0x000fe20000010000 */
[----:B------:R-:W-:Y:S01]  /*1d00*/  FADD.FTZ R3, R3, R210 ;  /* 0x000000d203037221 */ /* 0x000fe20000010000 */
[----:B------:R-:W-:Y:S01]  /*1d10*/  @P1 FADD.FTZ R160, R155, R160 ;  /* 0x000000a09ba01221 */ /* 0x000fe20000010000 */
[----:B------:R-:W-:Y:S01]  /*1d20*/  @P1 FADD.FTZ R216, R153, R216 ;  /* 0x000000d899d81221 */ /* 0x000fe20000010000 */
[----:B------:R-:W-:Y:S01]  /*1d30*/  SHF.R.U32.HI R156, RZ, 0x1c, R217 ;  /* 0x0000001cff9c7819 */ /* 0x000fe200000116d9 */
[----:B------:R-:W-:Y:S01]  /*1d40*/  FADD.FTZ R0, R3, R214 ;  /* 0x000000d603007221 */ /* 0x000fe20000010000 */
[----:B------:R-:W-:-:S02]  /*1d50*/  IADD3 R2, P3, R157, UR10, RZ ;  /* 0x0000000a9d027c10 */ /* 0x000fc4000ff7e0ff */
[----:B------:R-:W-:Y:S01]  /*1d60*/  F2FP.F16.F32.PACK_AB R155, R159, R158 ;  /* 0x0000009e9f9b723e */ /* 0x000fe200000000ff */
[----:B------:R-:W-:Y:S01]  /*1d70*/  FADD.FTZ R0, R0, R215 ;  /* 0x000000d700007221 */ /* 0x000fe20000010000 */
[----:B------:R-:W-:Y:S02]  /*1d80*/  IADD3.X R3, R156, UR11, RZ, P3, !PT ;  /* 0x0000000b9c037c10 */ /* 0x000fe40009ffe4ff */
[----:B------:R-:W-:Y:S01]  /*1d90*/  F2FP.F16.F32.PACK_AB R154, R160, R161 ;  /* 0x000000a1a09a723e */ /* 0x000fe200000000ff */
[----:B------:R-:W-:Y:S01]  /*1da0*/  FADD.FTZ R217, R0, R213 ;  /* 0x000000d500d97221 */ /* 0x000fe20000010000 */
[----:B------:R-:W-:Y:S02]  /*1db0*/  F2FP.F16.F32.PACK_AB R153, R216, R213 ;  /* 0x000000d5d899723e */ /* 0x000fe400000000ff */
[----:B------:R-:W-:Y:S01]  /*1dc0*/  F2FP.F16.F32.PACK_AB R152, R215, R214 ;  /* 0x000000d6d798723e */ /* 0x000fe200000000ff */
        /* <DEDUP_REMOVED lines=125> */
.L_x_22989:
[----:B-1----:R-:W-:Y:S01]  /*25a0*/  FADD.FTZ R217, R154, R217 ;  /* 0x000000d99ad97221 */ /* 0x002fe20000010000 */
[----:B------:R-:W-:-:S03]  /*25b0*/  FMUL.FTZ R0, R155, R155 ;  /* 0x0000009b9b007220 */ /* 0x000fc60000410000 */
[----:B------:R-:W-:Y:S02]  /*25c0*/  FFMA.FTZ R152, R217, R2, UR7 ;  /* 0x00000007d9987e23 */ /* 0x000fe40008010002 */
[----:B------:R-:W1:Y:S01]  /*25d0*/  @!P1 LDC.64 R2, c[0x0][0x250] ;  /* 0x00009400ff029b82 */ /* 0x000e620000000a00 */
[----:B------:R-:W-:Y:S02]  /*25e0*/  FSEL R153, R0, RZ, P2 ;  /* 0x000000ff00997208 */ /* 0x000fe40001000000 */
[----:B------:R-:W-:-:S03]  /*25f0*/  FSEL R0, R155, RZ, !P2 ;  /* 0x000000ff9b007208 */ /* 0x000fc60005000000 */
[----:B------:R-:W-:Y:S02]  /*2600*/  FADD.FTZ R217, R152, R153 ;  /* 0x0000009998d97221 */ /* 0x000fe40000010000 */
[----:B------:R-:W2:Y:S01]  /*2610*/  @!P1 LDC.64 R152, c[0x0][0x258] ;  /* 0x00009600ff989b82 */ /* 0x000ea20000000a00 */
[C---:B------:R-:W-:Y:S01]  /*2620*/  FADD.FTZ R186, -R0.reuse, R186 ;  /* 0x000000ba00ba7221 */ /* 0x040fe20000010100 */
[C---:B------:R-:W-:Y:S01]  /*2630*/  FADD.FTZ R183, -R0.reuse, R183 ;  /* 0x000000b700b77221 */ /* 0x040fe20000010100 */
[C---:B------:R-:W-:Y:S01]  /*2640*/  FADD.FTZ R177, -R0.reuse, R177 ;  /* 0x000000b100b17221 */ /* 0x040fe20000010100 */
[----:B------:R-:W3:Y:S01]  /*2650*/  MUFU.RSQ R217, R217 ;  /* 0x000000d900d97308 */ /* 0x000ee20000001400 */
        /* <DEDUP_REMOVED lines=53> */
[----:B------:R-:W-:Y:S01]  /*29b0*/  FMUL.FTZ R164, R217, R164 ;  /* 0x000000a4d9a47220 */ /* 0x000fe20000410000 */
[----:B--2---:R-:W-:-:S04]  /*29c0*/  @!P1 IMAD.WIDE R152, R193, 0x4, R152 ;  /* 0x00000004c1989825 */ /* 0x004fc800078e0298 */
[----:B------:R-:W-:Y:S01]  /*29d0*/  FMUL.FTZ R213, R217, R158 ;  /* 0x0000009ed9d57220 */ /* 0x000fe20000410000 */
[----:B------:R-:W-:Y:S01]  /*29e0*/  FFMA.FTZ R167, R82, R167, R130 ;  /* 0x000000a752a77223 */ /* 0x000fe20000010082 */
[----:B------:R-:W-:Y:S01]  /*29f0*/  FFMA.FTZ R166, R83, R166, R131 ;  /* 0x000000a653a67223 */ /* 0x000fe20000010083 */
[C---:B0-----:R-:W-:Y:S01]  /*2a00*/  FMUL.FTZ R155, R217.reuse, R177 ;  /* 0x000000b1d99b7220 */ /* 0x041fe20000410000 */
[C---:B------:R-:W-:Y:S01]  /*2a10*/  FMUL.FTZ R3, R217.reuse, R178 ;  /* 0x000000b2d9037220 */ /* 0x040fe20000410000 */
[C---:B------:R-:W-:Y:S01]  /*2a20*/  FMUL.FTZ R2, R217.reuse, R173 ;  /* 0x000000add9027220 */ /* 0x040fe20000410000 */
[C---:B------:R-:W-:Y:S01]  /*2a30*/  FMUL.FTZ R177, R217.reuse, R200 ;  /* 0x000000c8d9b17220 */ /* 0x040fe20000410000 */
[C---:B------:R-:W-:Y:S01]  /*2a40*/  FMUL.FTZ R200, R217.reuse, R154 ;  /* 0x0000009ad9c87220 */ /* 0x040fe20000410000 */
        /* <DEDUP_REMOVED lines=19> */
[----:B------:R-:W-:Y:S01]  /*2b80*/  F2FP.F16.F32.PACK_AB R154, R159, R154 ;  /* 0x0000009a9f9a723e */ /* 0x000fe200000000ff */
[----:B------:R-:W-:Y:S01]  /*2b90*/  FMUL.FTZ R161, R217, R171 ;  /* 0x000000abd9a17220 */ /* 0x000fe20000410000 */
[----:B------:R0:W-:Y:S01]  /*2ba0*/  @!P1 STG.E desc[UR4][R152.64], R217 ;  /* 0x000000d998009986 */ /* 0x0001e2000c101904 */
        /* <DEDUP_REMOVED lines=12> */
[----:B------:R-:W-:Y:S01]  /*2c70*/  FFMA.FTZ R179, R89, R228, R137 ;  /* 0x000000e459b37223 */ /* 0x000fe20000010089 */
[----:B------:R-:W-:Y:S01]  /*2c80*/  F2FP.F16.F32.PACK_AB R166, R181, R158 ;  /* 0x0000009eb5a6723e */ /* 0x000fe200000000ff */
[----:B------:R-:W-:Y:S01]  /*2c90*/  FMUL.FTZ R230, R217, R196 ;  /* 0x000000c4d9e67220 */ /* 0x000fe20000410000 */
[----:B------:R-:W-:Y:S01]  /*2ca0*/  LEA R2, P1, R191, UR12, 0x4 ;  /* 0x0000000cbf027c11 */ /* 0x000fe2000f8220ff */
[----:B------:R-:W-:Y:S01]  /*2cb0*/  FMUL.FTZ R196, R217, R205 ;  /* 0x000000cdd9c47220 */ /* 0x000fe20000410000 */
[----:B------:R-:W-:Y:S01]  /*2cc0*/  IADD3 R158, P3, R175, UR12, RZ ;  /* 0x0000000caf9e7c10 */ /* 0x000fe2000ff7e0ff */
[C---:B------:R-:W-:Y:S01]  /*2cd0*/  FMUL.FTZ R205, R217.reuse, R206 ;  /* 0x000000ced9cd7220 */ /* 0x040fe20000410000 */
[----:B------:R-:W-:Y:S01]  /*2ce0*/  F2FP.F16.F32.PACK_AB R155, R184, R185 ;  /* 0x000000b9b89b723e */ /* 0x000fe200000000ff */
[C---:B------:R-:W-:Y:S01]  /*2cf0*/  FMUL.FTZ R218, R217.reuse, R218 ;  /* 0x000000dad9da7220 */ /* 0x040fe20000410000 */
[----:B0-----:R-:W-:Y:S01]  /*2d00*/  F2FP.F16.F32.PACK_AB R153, R182, R187 ;  /* 0x000000bbb699723e */ /* 0x001fe200000000ff */
[C---:B------:R-:W-:Y:S01]  /*2d10*/  FMUL.FTZ R176, R217.reuse, R163 ;  /* 0x000000a3d9b07220 */ /* 0x040fe20000410000 */
[----:B------:R-:W-:Y:S01]  /*2d20*/  F2FP.F16.F32.PACK_AB R152, R188, R189 ;  /* 0x000000bdbc98723e */ /* 0x000fe200000000ff */
[----:B------:R-:W-:Y:S01]  /*2d30*/  FMUL.FTZ R183, R217, R204 ;  /* 0x000000ccd9b77220 */ /* 0x000fe20000410000 */
[----:B------:R-:W-:Y:S01]  /*2d40*/  F2FP.F16.F32.PACK_AB R168, R159, R168 ;  /* 0x000000a89fa8723e */ /* 0x000fe200000000ff */
[----:B------:R-:W-:Y:S01]  /*2d50*/  FFMA.FTZ R161, R84, R161, R132 ;  /* 0x000000a154a17223 */ /* 0x000fe20000010084 */
[----:B------:R-:W-:Y:S01]  /*2d60*/  LEA.HI.X R3, R191, UR13, RZ, 0x4, P1 ;  /* 0x0000000dbf037c11 */ /* 0x000fe200088f24ff */
[----:B------:R-:W-:Y:S01]  /*2d70*/  FFMA.FTZ R164, R85, R174, R133 ;  /* 0x000000ae55a47223 */ /* 0x000fe20000010085 */
[----:B------:R-:W-:Y:S01]  /*2d80*/  F2FP.F16.F32.PACK_AB R171, R232, R171 ;  /* 0x000000abe8ab723e */ /* 0x000fe200000000ff */
[----:B------:R-:W-:Y:S01]  /*2d90*/  FMUL.FTZ R204, R217, R160 ;  /* 0x000000a0d9cc7220 */ /* 0x000fe20000410000 */
[----:B------:R-:W-:Y:S01]  /*2da0*/  F2FP.F16.F32.PACK_AB R170, R179, R170 ;  /* 0x000000aab3aa723e */ /* 0x000fe200000000ff */
[----:B------:R0:W-:Y:S01]  /*2db0*/  STG.E.128 desc[UR4][R2.64], R152 ;  /* 0x0000009802007986 */ /* 0x0001e2000c101d04 */
[----:B------:R-:W-:Y:S01]  /*2dc0*/  IADD3.X R159, R172, UR13, RZ, P3, !PT ;  /* 0x0000000dac9f7c10 */ /* 0x000fe20009ffe4ff */
[----:B------:R-:W-:Y:S01]  /*2dd0*/  FFMA.FTZ R173, R86, R173, R134 ;  /* 0x000000ad56ad7223 */ /* 0x000fe20000010086 */
[----:B------:R-:W-:Y:S01]  /*2de0*/  FFMA.FTZ R176, R87, R176, R135 ;  /* 0x000000b057b07223 */ /* 0x000fe20000010087 */
[----:B------:R-:W-:Y:S01]  /*2df0*/  FMUL.FTZ R163, R217, R194 ;  /* 0x000000c2d9a37220 */ /* 0x000fe20000410000 */
[----:B------:R-:W-:Y:S01]  /*2e00*/  IADD3 R160, P4, R165, UR12, RZ ;  /* 0x0000000ca5a07c10 */ /* 0x000fe2000ff9e0ff */
        /* <DEDUP_REMOVED lines=15> */
[----:B------:R-:W-:Y:S01]  /*2f00*/  FMUL.FTZ R0, R217, R0 ;  /* 0x00000000d9007220 */ /* 0x000fe20000410000 */
[----:B------:R-:W-:Y:S01]  /*2f10*/  F2FP.F16.F32.PACK_AB R164, R164, R161 ;  /* 0x000000a1a4a4723e */ /* 0x000fe200000000ff */
[----:B------:R-:W-:Y:S01]  /*2f20*/  FFMA.FTZ R172, R76, R163, R124 ;  /* 0x000000a34cac7223 */ /* 0x000fe2000001007c */
[----:B-1----:R-:W-:Y:S01]  /*2f30*/  FFMA.FTZ R159, R65, R218, R113 ;  /* 0x000000da419f7223 */ /* 0x002fe20000010071 */
[----:B------:R-:W-:Y:S01]  /*2f40*/  F2FP.F16.F32.PACK_AB R165, R176, R173 ;  /* 0x000000adb0a5723e */ /* 0x000fe200000000ff */
[----:B------:R-:W-:Y:S01]  /*2f50*/  FFMA.FTZ R173, R77, R178, R125 ;  /* 0x000000b24dad7223 */ /* 0x000fe2000001007d */
[----:B------:R-:W-:Y:S01]  /*2f60*/  IADD3.X R161, R162, UR13, RZ, P4, !PT ;  /* 0x0000000da2a17c10 */ /* 0x000fe2000a7fe4ff */
[----:B------:R-:W-:Y:S01]  /*2f70*/  FFMA.FTZ R177, R78, R177, R126 ;  /* 0x000000b14eb17223 */ /* 0x000fe2000001007e */
[----:B------:R-:W-:Y:S01]  /*2f80*/  F2FP.F16.F32.PACK_AB R154, R159, R154 ;  /* 0x0000009a9f9a723e */ /* 0x000fe200000000ff */
        /* <DEDUP_REMOVED lines=24> */
[----:B------:R-:W-:-:S02]  /*3110*/  F2FP.F16.F32.PACK_AB R163, R230, R163 ;  /* 0x000000a3e6a3723e */ /* 0x000fc400000000ff */
[----:B------:R-:W-:Y:S02]  /*3120*/  F2FP.F16.F32.PACK_AB R162, R175, R162 ;  /* 0x000000a2afa2723e */ /* 0x000fe400000000ff */
[----:B------:R-:W-:Y:S02]  /*3130*/  IADD3.X R191, R192, UR13, RZ, P1, !PT ;  /* 0x0000000dc0bf7c10 */ /* 0x000fe40008ffe4ff */
[----:B------:R-:W-:Y:S02]  /*3140*/  F2FP.F16.F32.PACK_AB R155, R210, R155 ;  /* 0x0000009bd29b723e */ /* 0x000fe400000000ff */
[----:B------:R-:W-:Y:S02]  /*3150*/  F2FP.F16.F32.PACK_AB R153, R200, R153 ;  /* 0x00000099c899723e */ /* 0x000fe400000000ff */
[----:B------:R-:W-:Y:S02]  /*3160*/  F2FP.F16.F32.PACK_AB R152, R3, R152 ;  /* 0x000000980398723e */ /* 0x000fe400000000ff */
[----:B------:R-:W-:-:S02]  /*3170*/  IADD3.X R203, R203, UR13, RZ, P3, !PT ;  /* 0x0000000dcbcb7c10 */ /* 0x000fc40009ffe4ff */
[----:B------:R-:W-:Y:S02]  /*3180*/  IADD3.X R3, R156, UR13, RZ, P4, !PT ;  /* 0x0000000d9c037c10 */ /* 0x000fe4000a7fe4ff */
[----:B0-----:R-:W-:Y:S02]  /*3190*/  LEA R193, R158, R193, 0x2 ;  /* 0x000000c19ec17211 */ /* 0x001fe400078e10ff */
[----:B-1----:R-:W-:Y:S02]  /*31a0*/  F2FP.F16.F32.PACK_AB R161, R194, R177 ;  /* 0x000000b1c2a1723e */ /* 0x002fe400000000ff */
[----:B------:R-:W-:Y:S02]  /*31b0*/  F2FP.F16.F32.PACK_AB R160, R173, R172 ;  /* 0x000000acada0723e */ /* 0x000fe400000000ff */
[----:B------:R-:W-:Y:S02]  /*31c0*/  F2FP.F16.F32.PACK_AB R167, R0, R213 ;  /* 0x000000d500a7723e */ /* 0x000fe400000000ff */
[----:B------:R-:W-:Y:S01]  /*31d0*/  F2FP.F16.F32.PACK_AB R166, R204, R211 ;  /* 0x000000d3cca6723e */ /* 0x000fe200000000ff */
[----:B------:R2:W-:Y:S01]  /*31e0*/  STG.E.128 desc[UR4][R190.64], R160 ;  /* 0x000000a0be007986 */ /* 0x0005e2000c101d04 */
[----:B------:R-:W-:-:S02]  /*31f0*/  F2FP.F16.F32.PACK_AB R165, R216, R201 ;  /* 0x000000c9d8a5723e */ /* 0x000fc400000000ff */
[----:B------:R-:W-:Y:S01]  /*3200*/  F2FP.F16.F32.PACK_AB R164, R214, R195 ;  /* 0x000000c3d6a4723e */ /* 0x000fe200000000ff */
[----:B------:R2:W-:Y:S01]  /*3210*/  STG.E.128 desc[UR4][R202.64], R152 ;  /* 0x00000098ca007986 */ /* 0x0005e2000c101d04 */
[----:B------:R-:W-:-:S03]  /*3220*/  ISETP.GE.AND P1, PT, R193, R159, PT ;  /* 0x0000009fc100720c */ /* 0x000fc60003f26270 */
[----:B------:R2:W-:Y:S10]  /*3230*/  STG.E.128 desc[UR4][R2.64], R164 ;  /* 0x000000a402007986 */ /* 0x0005f4000c101d04 */
[----:B------:R-:W-:Y:S05]  /*3240*/  @!P1 BRA `(.L_x_22977) ;  /* 0xffffffd000e09947 */ /* 0x000fea000383ffff */
[----:B------:R-:W-:Y:S05]  /*3250*/  EXIT ;  /* 0x000000000000794d */ /* 0x000fea0003800000 */
.L_x_22976:
        /* <DEDUP_REMOVED lines=8> */
.L_x_22979:
[----:B------:R-:W-:Y:S05]  /*32e0*/  BSYNC B0 ;  /* 0x0000000000007941 */ /* 0x000fea0003800000 */
.L_x_22978:
        /* <DEDUP_REMOVED lines=9> */
.L_x_22980:
[----:B------:R-:W-:Y:S01]  /*3380*/  HFMA2.MMA R220, -RZ, RZ, 0, 2.384185791015625e-07 ;  /* 0x00000004ffdc7435 */ /* 0x000fe200000001ff */
[----:B------:R-:W-:-:S05]  /*3390*/  MOV R2, R217 ;  /* 0x000000d900027202 */ /* 0x000fca0000000f00 */
[----:B------:R-:W-:-:S05]  /*33a0*/  FADD.FTZ R152, R3, R2 ;  /* 0x0000000203987221 */ /* 0x000fca0000010000 */
[----:B------:R-:W-:-:S07]  /*33b0*/  MOV R219, R152 ;  /* 0x0000009800db7202 */ /* 0x000fce0000000f00 */
[----:B------:R-:W-:Y:S05]  /*33c0*/  WARPSYNC.COLLECTIVE R218, `(.L_x_22981) ;  /* 0x00000000da087348 */ /* 0x000fea0003c00000 */
[----:B------:R0:W1:Y:S02]  /*33d0*/  SHFL.BFLY P3, R217, R219, R220, R221 ;  /* 0x0c0000dcdbd97389 */ /* 0x00006400000600dd */
[----:B01----:R-:W-:Y:S01]  /*33e0*/  ENDCOLLECTIVE ;  /* 0x000000000000791b */ /* 0x003fe20003800000 */
.L_x_22981:
[----:B------:R-:W-:Y:S01]  /*33f0*/  HFMA2.MMA R220, -RZ, RZ, 0, 4.76837158203125e-07 ;  /* 0x00000008ffdc7435 */ /* 0x000fe200000001ff */
[----:B------:R-:W-:-:S05]  /*3400*/  MOV R153, R217 ;  /* 0x000000d900997202 */ /* 0x000fca0000000f00 */
[----:B------:R-:W-:-:S05]  /*3410*/  FADD.FTZ R153, R152, R153 ;  /* 0x0000009998997221 */ /* 0x000fca0000010000 */
[----:B------:R-:W-:-:S07]  /*3420*/  MOV R219, R153 ;  /* 0x0000009900db7202 */ /* 0x000fce0000000f00 */
[----:B------:R-:W-:Y:S05]  /*3430*/  WARPSYNC.COLLECTIVE R218, `(.L_x_22982) ;  /* 0x00000000da087348 */ /* 0x000fea0003c00000 */
[----:B------:R0:W1:Y:S02]  /*3440*/  SHFL.BFLY P3, R217, R219, R220, R221 ;  /* 0x0c0000dcdbd97389 */ /* 0x00006400000600dd */
[----:B01----:R-:W-:Y:S01]  /*3450*/  ENDCOLLECTIVE ;  /* 0x000000000000791b */ /* 0x003fe20003800000 */
.L_x_22982:
        /* <DEDUP_REMOVED lines=8> */
.L_x_22983:
        /* <DEDUP_REMOVED lines=104> */
.L_x_22984:
[----:B------:R-:W-:Y:S01]  /*3b60*/  HFMA2.MMA R220, -RZ, RZ, 0, 1.1920928955078125e-07 ;  /* 0x00000002ffdc7435 */ /* 0x000fe200000001ff */
[----:B------:R-:W-:-:S05]  /*3b70*/  MOV R3, R217 ;  /* 0x000000d900037202 */ /* 0x000fca0000000f00 */
[----:B------:R-:W-:-:S05]  /*3b80*/  FADD.FTZ R3, R0, R3 ;  /* 0x0000000300037221 */ /* 0x000fca0000010000 */
[----:B------:R-:W-:-:S07]  /*3b90*/  MOV R219, R3 ;  /* 0x0000000300db7202 */ /* 0x000fce0000000f00 */
[----:B------:R-:W-:Y:S05]  /*3ba0*/  WARPSYNC.COLLECTIVE R218, `(.L_x_22985) ;  /* 0x00000000da087348 */ /* 0x000fea0003c00000 */
[----:B------:R0:W1:Y:S02]  /*3bb0*/  SHFL.BFLY P3, R217, R219, R220, R221 ;  /* 0x0c0000dcdbd97389 */ /* 0x00006400000600dd */
[----:B01----:R-:W-:Y:S01]  /*3bc0*/  ENDCOLLECTIVE ;  /* 0x000000000000791b */ /* 0x003fe20003800000 */
.L_x_22985:
[----:B------:R-:W-:Y:S01]  /*3bd0*/  HFMA2.MMA R220, -RZ, RZ, 0, 2.384185791015625e-07 ;  /* 0x00000004ffdc7435 */ /* 0x000fe200000001ff */
[----:B------:R-:W-:-:S05]  /*3be0*/  MOV R152, R217 ;  /* 0x000000d900987202 */ /* 0x000fca0000000f00 */
[----:B------:R-:W-:-:S05]  /*3bf0*/  FADD.FTZ R152, R3, R152 ;  /* 0x0000009803987221 */ /* 0x000fca0000010000 */
[----:B------:R-:W-:-:S07]  /*3c00*/  MOV R219, R152 ;  /* 0x0000009800db7202 */ /* 0x000fce0000000f00 */
[----:B------:R-:W-:Y:S05]  /*3c10*/  WARPSYNC.COLLECTIVE R218, `(.L_x_22986) ;  /* 0x00000000da087348 */ /* 0x000fea0003c00000 */
[----:B------:R0:W1:Y:S02]  /*3c20*/  SHFL.BFLY P3, R217, R219, R220, R221 ;  /* 0x0c0000dcdbd97389 */ /* 0x00006400000600dd */
[----:B01----:R-:W-:Y:S01]  /*3c30*/  ENDCOLLECTIVE ;  /* 0x000000000000791b */ /* 0x003fe20003800000 */
.L_x_22986:
[----:B------:R-:W-:Y:S01]  /*3c40*/  HFMA2.MMA R220, -RZ, RZ, 0, 4.76837158203125e-07 ;  /* 0x00000008ffdc7435 */ /* 0x000fe200000001ff */
[----:B------:R-:W-:-:S05]  /*3c50*/  MOV R153, R217 ;  /* 0x000000d900997202 */ /* 0x000fca0000000f00 */
[----:B------:R-:W-:-:S05]  /*3c60*/  FADD.FTZ R153, R152, R153 ;  /* 0x0000009998997221 */ /* 0x000fca0000010000 */
[----:B------:R-:W-:-:S07]  /*3c70*/  MOV R219, R153 ;  /* 0x0000009900db7202 */ /* 0x000fce0000000f00 */
[----:B------:R-:W-:Y:S05]  /*3c80*/  WARPSYNC.COLLECTIVE R218, `(.L_x_22987) ;  /* 0x00000000da087348 */ /* 0x000fea0003c00000 */
[----:B------:R0:W1:Y:S02]  /*3c90*/  SHFL.BFLY P3, R217, R219, R220, R221 ;  /* 0x0c0000dcdbd97389 */ /* 0x00006400000600dd */
[----:B01----:R-:W-:Y:S01]  /*3ca0*/  ENDCOLLECTIVE ;  /* 0x000000000000791b */ /* 0x003fe20003800000 */
.L_x_22987:
[----:B------:R-:W-:Y:S01]  /*3cb0*/  HFMA2.MMA R220, -RZ, RZ, 0, 9.5367431640625e-07 ;  /* 0x00000010ffdc7435 */ /* 0x000fe200000001ff */
[----:B------:R-:W-:-:S05]  /*3cc0*/  MOV R154, R217 ;  /* 0x000000d9009a7202 */ /* 0x000fca0000000f00 */
[----:B------:R-:W-:-:S05]  /*3cd0*/  FADD.FTZ R154, R153, R154 ;  /* 0x0000009a999a7221 */ /* 0x000fca0000010000 */
[----:B------:R-:W-:-:S07]  /*3ce0*/  MOV R219, R154 ;  /* 0x0000009a00db7202 */ /* 0x000fce0000000f00 */
[----:B------:R-:W-:Y:S05]  /*3cf0*/  WARPSYNC.COLLECTIVE R218, `(.L_x_22988) ;  /* 0x00000000da087348 */ /* 0x000fea0003c00000 */
[----:B------:R0:W1:Y:S02]  /*3d00*/  SHFL.BFLY P3, R217, R219, R220, R221 ;  /* 0x0c0000dcdbd97389 */ /* 0x00006400000600dd */
[----:B01----:R-:W-:Y:S01]  /*3d10*/  ENDCOLLECTIVE ;  /* 0x000000000000791b */ /* 0x003fe20003800000 */
.L_x_22988:
[----:B------:R-:W-:Y:S05]  /*3d20*/  BRA `(.L_x_22989) ;  /* 0xffffffe8001c7947 */ /* 0x000fea000383ffff */
.L_x_22990:
        /* <DEDUP_REMOVED lines=13> */
.L_x_44420:


//--------------------- .text._ZN10layer_norm13ln_fwd_kernelINS_13Kernel_traitsIf6__halfS2_S2_fjLj1536ELj1ELj4ELj1ELj16ENS_18Kernel_traits_baseILj1536EfS2_S2_S2_fjLj128EEEEELb0ELb1ELb1ELb0EEEvNS_9FwdParamsE --------------------------
	.section	.text._ZN10layer_norm13ln_fwd_kernelINS_13Kernel_traitsIf6__halfS2_S2_fjLj1536ELj1ELj4ELj1ELj16ENS_18Kernel_traits_baseILj1536EfS2_S2_S2_fjLj128EEEEELb0ELb1ELb1ELb0EEEvNS_9FwdParamsE,"ax",@progbits
	.align	128
        .global         _ZN10layer_norm13ln_fwd_kernelINS_13Kernel_traitsIf6__halfS2_S2_fjLj1536ELj1ELj4ELj1ELj16ENS_18Kernel_traits_baseILj1536EfS2_S2_S2_fjLj128EEEEELb0ELb1ELb1ELb0EEEvNS_9FwdParamsE
        .type           _ZN10layer_norm13ln_fwd_kernelINS_13Kernel_traitsIf6__halfS2_S2_fjLj1536ELj1ELj4ELj1ELj16ENS_18Kernel_traits_baseILj1536EfS2_S2_S2_fjLj128EEEEELb0ELb1ELb1ELb0EEEvNS_9FwdParamsE,@function
        .size           _ZN10layer_norm13ln_fwd_kernelINS_13Kernel_traitsIf6__halfS2_S2_fjLj1536ELj1ELj4ELj1ELj16ENS_18Kernel_traits_baseILj1536EfS2_S2_S2_fjLj128EEEEELb0ELb1ELb1ELb0EEEvNS_9FwdParamsE,(.L_x_44421 - _ZN10layer_norm13ln_fwd_kernelINS_13Kernel_traitsIf6__halfS2_S2_fjLj1536ELj1ELj4ELj1ELj16ENS_18Kernel_traits_baseILj1536EfS2_S2_S2_fjLj128EEEEELb0ELb1ELb1ELb0EEEvNS_9FwdParamsE)
        .other          _ZN10layer_norm13ln_fwd_kernelINS_13Kernel_traitsIf6__halfS2_S2_fjLj1536ELj1ELj4ELj1ELj16ENS_18Kernel_traits_baseILj1536EfS2_S2_S2_fjLj128EEEEELb0ELb1ELb1ELb0EEEvNS_9FwdParamsE,@"STO_CUDA_ENTRY STV_DEFAULT"
_ZN10layer_norm13ln_fwd_kernelINS_13Kernel_traitsIf6__halfS2_S2_fjLj1536ELj1ELj4ELj1ELj16ENS_18Kernel_traits_baseILj1536EfS2_S2_S2_fjLj128EEEEELb0ELb1ELb1ELb0EEEvNS_9FwdParamsE:
.text._ZN10layer_norm13ln_fwd_kernelINS_13Kernel_traitsIf6__halfS2_S2_fjLj1536ELj1ELj4ELj1ELj16ENS_18Kernel_traits_baseILj1536EfS2_S2_S2_fjLj128EEEEELb0ELb1ELb1ELb0EEEvNS_9FwdParamsE:
        /* <DEDUP_REMOVED lines=47> */
.L_x_22992:
[----:B------:R-:W-:Y:S05]  /*02f0*/  BSYNC B0 ;  /* 0x0000000000007941 */ /* 0x000fea0003800000 */
.L_x_22991:
        /* <DEDUP_REMOVED lines=23> */
.L_x_22994:
[----:B------:R-:W-:Y:S05]  /*0470*/  BSYNC B0 ;  /* 0x0000000000007941 */ /* 0x000fea0003800000 */
.L_x_22993:
        /* <DEDUP_REMOVED lines=23> */
.L_x_22996:
[----:B------:R-:W-:Y:S05]  /*05f0*/  BSYNC B0 ;  /* 0x0000000000007941 */ /* 0x000fea0003800000 */
.L_x_22995:
        /* <DEDUP_REMOVED lines=23> */
.L_x_22998:
[----:B------:R-:W-:Y:S05]  /*0770*/  BSYNC B0 ;  /* 0x0000000000007941 */ /* 0x000fea0003800000 */
.L_x_22997:
        /* <DEDUP_REMOVED lines=23> */
.L_x_23000:
[----:B------:R-:W-:Y:S05]  /*08f0*/  BSYNC B0 ;  /* 0x0000000000007941 */ /* 0x000fea0003800000 */
.L_x_22999:
        /* <DEDUP_REMOVED lines=27> */
.L_x_23002:
[----:B------:R-:W-:Y:S05]  /*0ab0*/  BSYNC B0 ;  /* 0x0000000000007941 */ /* 0x000fea0003800000 */
.L_x_23001:
        /* <DEDUP_REMOVED lines=10> */
.L_x_23172:
        /* <DEDUP_REMOVED lines=37> */
.L_x_23006:
[----:B-----5:R-:W-:Y:S02]  /*0db0*/  HADD2.F32 R0, -RZ, R168.H0_H0 ;  /* 0x200000a8ff007230 */ /* 0x020fe40000004100 */
[----:B------:R-:W-:-:S03]  /*0dc0*/  @P1 HADD2.F32 R5, -RZ, R172.H0_H0 ;  /* 0x200000acff051230 */ /* 0x000fc60000004100 */
[----:B------:R-:W-:-:S04]  /*0dd0*/  FMUL.FTZ R3, R0, UR8 ;  /* 0x0000000800037c20 */ /* 0x000fc80008410000 */
[----:B------:R-:W-:-:S04]  /*0de0*/  FMUL.FTZ R0, R44, R3 ;  /* 0x000000032c007220 */ /* 0x000fc80000410000 */
[----:B------:R-:W-:-:S07]  /*0df0*/  @P1 FADD.FTZ R0, R5, R0 ;  /* 0x0000000005001221 */ /* 0x000fce0000010000 */
.L_x_23007:
[----:B------:R-:W-:Y:S05]  /*0e00*/  BSYNC B1 ;  /* 0x0000000000017941 */ /* 0x000fea0003800000 */
.L_x_23005:
[----:B------:R-:W-:Y:S04]  /*0e10*/  BSSY B1, `(.L_x_23008) ;  /* 0x000000b000017945 */ /* 0x000fe80003800000 */
[----:B------:R-:W-:Y:S05]  /*0e20*/  @P2 BRA `(.L_x_23009) ;  /* 0x0000000000102947 */ /* 0x000fea0003800000 */
[----:B------:R-:W-:Y:S01]  /*0e30*/  HFMA2.MMA R3, -RZ, RZ, 0, 0 ;  /* 0x00000000ff037435 */ /* 0x000fe200000001ff */
[----:B------:R-:W-:Y:S10]  /*0e40*/  @!P1 BRA `(.L_x_23010) ;  /* 0x00000000001c9947 */ /* 0x000ff40003800000 */
[----:B-----5:R-:W-:Y:S01]  /*0e50*/  HADD2.F32 R3, -RZ, R172.H1_H1 ;  /* 0x300000acff037230 */ /* 0x020fe20000004100 */
[----:B------:R-:W-:Y:S06]  /*0e60*/  BRA `(.L_x_23010) ;  /* 0x0000000000147947 */ /* 0x000fec0003800000 */
.L_x_23009:
[----:B-----5:R-:W-:Y:S02]  /*0e70*/  HADD2.F32 R2, -RZ, R168.H1_H1 ;  /* 0x300000a8ff027230 */ /* 0x020fe40000004100 */
[----:B------:R-:W-:-:S03]  /*0e80*/  @P1 HADD2.F32 R4, -RZ, R172.H1_H1 ;  /* 0x300000acff041230 */ /* 0x000fc60000004100 */
[----:B------:R-:W-:-:S04]  /*0e90*/  FMUL.FTZ R2, R2, UR8 ;  /* 0x0000000802027c20 */ /* 0x000fc80008410000 */
[----:B------:R-:W-:-:S04]  /*0ea0*/  FMUL.FTZ R3, R45, R2 ;  /* 0x000000022d037220 */ /* 0x000fc80000410000 */
[----:B------:R-:W-:-:S07]  /*0eb0*/  @P1 FADD.FTZ R3, R4, R3 ;  /* 0x0000000304031221 */ /* 0x000fce0000010000 */
.L_x_23010:
[----:B------:R-:W-:Y:S05]  /*0ec0*/  BSYNC B1 ;  /* 0x0000000000017941 */ /* 0x000fea0003800000 */
.L_x_23008:
[----:B------:R-:W-:Y:S04]  /*0ed0*/  BSSY B1, `(.L_x_23011) ;  /* 0x000000b000017945 */ /* 0x000fe80003800000 */
[----:B------:R-:W-:Y:S05]  /*0ee0*/  @P2 BRA `(.L_x_23012) ;  /* 0x0000000000102947 */ /* 0x000fea0003800000 */
[----:B------:R-:W-:Y:S01]  /*0ef0*/  MOV R2, RZ ;  /* 0x000000ff00027202 */ /* 0x000fe20000000f00 */
[----:B------:R-:W-:Y:S06]  /*0f00*/  @!P1 BRA `(.L_x_23013) ;  /* 0x00000000001c9947 */ /* 0x000fec0003800000 */
[----:B-----5:R-:W-:Y:S01]  /*0f10*/  HADD2.F32 R2, -RZ, R173.H0_H0 ;  /* 0x200000adff027230 */ /* 0x020fe20000004100 */
[----:B------:R-:W-:Y:S06]  /*0f20*/  BRA `(.L_x_23013) ;  /* 0x0000000000147947 */ /* 0x000fec0003800000 */
.L_x_23012:
[----:B-----5:R-:W-:Y:S02]  /*0f30*/  HADD2.F32 R2, -RZ, R169.H0_H0 ;  /* 0x200000a9ff027230 */ /* 0x020fe40000004100 */
[----:B------:R-:W-:-:S03]  /*0f40*/  @P1 HADD2.F32 R7, -RZ, R173.H0_H0 ;  /* 0x200000adff071230 */ /* 0x000fc60000004100 */
[----:B------:R-:W-:-:S04]  /*0f50*/  FMUL.FTZ R5, R2, UR8 ;  /* 0x0000000802057c20 */ /* 0x000fc80008410000 */
[----:B------:R-:W-:-:S04]  /*0f60*/  FMUL.FTZ R2, R46, R5 ;  /* 0x000000052e027220 */ /* 0x000fc80000410000 */
[----:B------:R-:W-:-:S07]  /*0f70*/  @P1 FADD.FTZ R2, R7, R2 ;  /* 0x0000000207021221 */ /* 0x000fce0000010000 */
.L_x_23013:
[----:B------:R-:W-:Y:S05]  /*0f80*/  BSYNC B1 ;  /* 0x0000000000017941 */ /* 0x000fea0003800000 */
.L_x_23011:
[----:B------:R-:W-:Y:S04]  /*0f90*/  BSSY B1, `(.L_x_23014) ;  /* 0x000000b000017945 */ /* 0x000fe80003800000 */
[----:B------:R-:W-:Y:S05]  /*0fa0*/  @P2 BRA `(.L_x_23015) ;  /* 0x0000000000102947 */ /* 0x000fea0003800000 */
[----:B------:R-:W-:Y:S01]  /*0fb0*/  HFMA2.MMA R5, -RZ, RZ, 0, 0 ;  /* 0x00000000ff057435 */ /* 0x000fe200000001ff */
[----:B------:R-:W-:Y:S10]  /*0fc0*/  @!P1 BRA `(.L_x_23016) ;  /* 0x00000000001c9947 */ /* 0x000ff40003800000 */
[----:B-----5:R-:W-:Y:S01]  /*0fd0*/  HADD2.F32 R5, -RZ, R173.H1_H1 ;  /* 0x300000adff057230 */ /* 0x020fe20000004100 */
[----:B------:R-:W-:Y:S06]  /*0fe0*/  BRA `(.L_x_23016) ;  /* 0x0000000000147947 */ /* 0x000fec0003800000 */
.L_x_23015:
[----:B-----5:R-:W-:Y:S02]  /*0ff0*/  HADD2.F32 R4, -RZ, R169.H1_H1 ;  /* 0x300000a9ff047230 */ /* 0x020fe40000004100 */
[----:B------:R-:W-:-:S03]  /*1000*/  @P1 HADD2.F32 R6, -RZ, R173.H1_H1 ;  /* 0x300000adff061230 */ /* 0x000fc60000004100 */
[----:B------:R-:W-:-:S04]  /*1010*/  FMUL.FTZ R4, R4, UR8 ;  /* 0x0000000804047c20 */ /* 0x000fc80008410000 */
[----:B------:R-:W-:-:S04]  /*1020*/  FMUL.FTZ R5, R47, R4 ;  /* 0x000000042f057220 */ /* 0x000fc80000410000 */
[----:B------:R-:W-:-:S07]  /*1030*/  @P1 FADD.FTZ R5, R6, R5 ;  /* 0x0000000506051221 */ /* 0x000fce0000010000 */
.L_x_23016:
[----:B------:R-:W-:Y:S05]  /*1040*/  BSYNC B1 ;  /* 0x0000000000017941 */ /* 0x000fea0003800000 */
.L_x_23014:
[----:B------:R-:W-:Y:S04]  /*1050*/  BSSY B1, `(.L_x_23017) ;  /* 0x000000b000017945 */ /* 0x000fe80003800000 */
[----:B------:R-:W-:Y:S05]  /*1060*/  @P2 BRA `(.L_x_23018) ;  /* 0x0000000000102947 */ /* 0x000fea0003800000 */
[----:B------:R-:W-:Y:S01]  /*1070*/  MOV R4, RZ ;  /* 0x000000ff00047202 */ /* 0x000fe20000000f00 */
[----:B------:R-:W-:Y:S06]  /*1080*/  @!P1 BRA `(.L_x_23019) ;  /* 0x00000000001c9947 */ /* 0x000fec0003800000 */
[----:B-----5:R-:W-:Y:S01]  /*1090*/  HADD2.F32 R4, -RZ, R174.H0_H0 ;  /* 0x200000aeff047230 */ /* 0x020fe20000004100 */
[----:B------:R-:W-:Y:S06]  /*10a0*/  BRA `(.L_x_23019) ;  /* 0x0000000000147947 */ /* 0x000fec0003800000 */
.L_x_23018:
[----:B-----5:R-:W-:Y:S02]  /*10b0*/  HADD2.F32 R4, -RZ, R170.H0_H0 ;  /* 0x200000aaff047230 */ /* 0x020fe40000004100 */
[----:B------:R-:W-:-:S03]  /*10c0*/  @P1 HADD2.F32 R9, -RZ, R174.H0_H0 ;  /* 0x200000aeff091230 */ /* 0x000fc60000004100 */
[----:B------:R-:W-:-:S04]  /*10d0*/  FMUL.FTZ R7, R4, UR8 ;  /* 0x0000000804077c20 */ /* 0x000fc80008410000 */
[----:B------:R-:W-:-:S04]  /*10e0*/  FMUL.FTZ R4, R40, R7 ;  /* 0x0000000728047220 */ /* 0x000fc80000410000 */
[----:B------:R-:W-:-:S07]  /*10f0*/  @P1 FADD.FTZ R4, R9, R4 ;  /* 0x0000000409041221 */ /* 0x000fce0000010000 */
.L_x_23019:
[----:B------:R-:W-:Y:S05]  /*1100*/  BSYNC B1 ;  /* 0x0000000000017941 */ /* 0x000fea0003800000 */
.L_x_23017:
[----:B------:R-:W-:Y:S04]  /*1110*/  BSSY B1, `(.L_x_23020) ;  /* 0x000000b000017945 */ /* 0x000fe80003800000 */
[----:B------:R-:W-:Y:S05]  /*1120*/  @P2 BRA `(.L_x_23021) ;  /* 0x0000000000102947 */ /* 0x000fea0003800000 */
[----:B------:R-:W-:Y:S01]  /*1130*/  HFMA2.MMA R7, -RZ, RZ, 0, 0 ;  /* 0x00000000ff077435 */ /* 0x000fe200000001ff */
[----:B------:R-:W-:Y:S10]  /*1140*/  @!P1 BRA `(.L_x_23022) ;  /* 0x00000000001c9947 */ /* 0x000ff40003800000 */
[----:B-----5:R-:W-:Y:S01]  /*1150*/  HADD2.F32 R7, -RZ, R174.H1_H1 ;  /* 0x300000aeff077230 */ /* 0x020fe20000004100 */
[----:B------:R-:W-:Y:S06]  /*1160*/  BRA `(.L_x_23022) ;  /* 0x0000000000147947 */ /* 0x000fec0003800000 */
.L_x_23021:
[----:B-----5:R-:W-:Y:S02]  /*1170*/  HADD2.F32 R6, -RZ, R170.H1_H1 ;  /* 0x300000aaff067230 */ /* 0x020fe40000004100 */
[----:B------:R-:W-:-:S03]  /*1180*/  @P1 HADD2.F32 R176, -RZ, R174.H1_H1 ;  /* 0x300000aeffb01230 */ /* 0x000fc60000004100 */
[----:B------:R-:W-:-:S04]  /*1190*/  FMUL.FTZ R6, R6, UR8 ;  /* 0x0000000806067c20 */ /* 0x000fc80008410000 */
[----:B------:R-:W-:-:S04]  /*11a0*/  FMUL.FTZ R7, R41, R6 ;  /* 0x0000000629077220 */ /* 0x000fc80000410000 */
[----:B------:R-:W-:-:S07]  /*11b0*/  @P1 FADD.FTZ R7, R176, R7 ;  /* 0x00000007b0071221 */ /* 0x000fce0000010000 */
.L_x_23022:
[----:B------:R-:W-:Y:S05]  /*11c0*/  BSYNC B1 ;  /* 0x0000000000017941 */ /* 0x000fea0003800000 */
.L_x_23020:
[----:B------:R-:W-:Y:S04]  /*11d0*/  BSSY B1, `(.L_x_23023) ;  /* 0x000000b000017945 */ /* 0x000fe80003800000 */
[----:B------:R-:W-:Y:S05]  /*11e0*/  @P2 BRA `(.L_x_23024) ;  /* 0x0000000000102947 */ /* 0x000fea0003800000 */
[----:B------:R-:W-:Y:S01]  /*11f0*/  MOV R6, RZ ;  /* 0x000000ff00067202 */ /* 0x000fe20000000f00 */
[----:B------:R-:W-:Y:S06]  /*1200*/  @!P1 BRA `(.L_x_23025) ;  /* 0x00000000001c9947 */ /* 0x000fec0003800000 */
[----:B-----5:R-:W-:Y:S01]  /*1210*/  HADD2.F32 R6, -RZ, R175.H0_H0 ;  /* 0x200000afff067230 */ /* 0x020fe20000004100 */
[----:B------:R-:W-:Y:S06]  /*1220*/  BRA `(.L_x_23025) ;  /* 0x0000000000147947 */ /* 0x000fec0003800000 */
.L_x_23024:
[----:B-----5:R-:W-:Y:S02]  /*1230*/  HADD2.F32 R6, -RZ, R171.H0_H0 ;  /* 0x200000abff067230 */ /* 0x020fe40000004100 */
[----:B------:R-:W-:-:S03]  /*1240*/  @P1 HADD2.F32 R177, -RZ, R175.H0_H0 ;  /* 0x200000afffb11230 */ /* 0x000fc60000004100 */
[----:B------:R-:W-:-:S04]  /*1250*/  FMUL.FTZ R9, R6, UR8 ;  /* 0x0000000806097c20 */ /* 0x000fc80008410000 */
[----:B------:R-:W-:-:S04]  /*1260*/  FMUL.FTZ R6, R42, R9 ;  /* 0x000000092a067220 */ /* 0x000fc80000410000 */
[----:B------:R-:W-:-:S07]  /*1270*/  @P1 FADD.FTZ R6, R177, R6 ;  /* 0x00000006b1061221 */ /* 0x000fce0000010000 */
.L_x_23025:
[----:B------:R-:W-:Y:S05]  /*1280*/  BSYNC B1 ;  /* 0x0000000000017941 */ /* 0x000fea0003800000 */
.L_x_23023:
[----:B------:R-:W-:Y:S04]  /*1290*/  BSSY B1, `(.L_x_23026) ;  /* 0x000000b000017945 */ /* 0x000fe80003800000 */
[----:B------:R-:W-:Y:S05]  /*12a0*/  @P2 BRA `(.L_x_23027) ;  /* 0x0000000000102947 */ /* 0x000fea0003800000 */
[----:B------:R-:W-:Y:S01]  /*12b0*/  HFMA2.MMA R9, -RZ, RZ, 0, 0 ;  /* 0x00000000ff097435 */ /* 0x000fe200000001ff */
[----:B------:R-:W-:Y:S10]  /*12c0*/  @!P1 BRA `(.L_x_23028) ;  /* 0x00000000001c9947 */ /* 0x000ff40003800000 */
[----:B-----5:R-:W-:Y:S01]  /*12d0*/  HADD2.F32 R9, -RZ, R175.H1_H1 ;  /* 0x300000afff097230 */ /* 0x020fe20000004100 */
[----:B------:R-:W-:Y:S06]  /*12e0*/  BRA `(.L_x_23028) ;  /* 0x0000000000147947 */ /* 0x000fec0003800000 */
.L_x_23027:
[----:B-----5:R-:W-:Y:S02]  /*12f0*/  HADD2.F32 R9, -RZ, R171.H1_H1 ;  /* 0x300000abff097230 */ /* 0x020fe40000004100 */
[----:B------:R-:W-:-:S03]  /*1300*/  @P1 HADD2.F32 R178, -RZ, R175.H1_H1 ;  /* 0x300000afffb21230 */ /* 0x000fc60000004100 */
[----:B------:R-:W-:-:S04]  /*1310*/  FMUL.FTZ R176, R9, UR8 ;  /* 0x0000000809b07c20 */ /* 0x000fc80008410000 */
[----:B------:R-:W-:-:S04]  /*1320*/  FMUL.FTZ R9, R43, R176 ;  /* 0x000000b02b097220 */ /* 0x000fc80000410000 */
[----:B------:R-:W-:-:S07]  /*1330*/  @P1 FADD.FTZ R9, R178, R9 ;  /* 0x00000009b2091221 */ /* 0x000fce0000010000 */
.L_x_23028:
[----:B------:R-:W-:Y:S05]  /*1340*/  BSYNC B1 ;  /* 0x0000000000017941 */ /* 0x000fea0003800000 */
.L_x_23026:
        /* <DEDUP_REMOVED lines=9> */
.L_x_23004:
[----:B------:R-:W-:Y:S05]  /*13e0*/  BSYNC B0 ;  /* 0x0000000000007941 */ /* 0x000fea0003800000 */
.L_x_23003:
        /* <DEDUP_REMOVED lines=18> */
.L_x_23032:
[----:B-----5:R-:W-:Y:S02]  /*1510*/  HADD2.F32 R8, -RZ, R168.H0_H0 ;  /* 0x200000a8ff087230 */ /* 0x020fe40000004100 */
[----:B------:R-:W-:-:S03]  /*1520*/  @P1 HADD2.F32 R13, -RZ, R172.H0_H0 ;  /* 0x200000acff0d1230 */ /* 0x000fc60000004100 */
[----:B------:R-:W-:-:S04]  /*1530*/  FMUL.FTZ R11, R8, UR8 ;  /* 0x00000008080b7c20 */ /* 0x000fc80008410000 */
[----:B------:R-:W-:-:S04]  /*1540*/  FMUL.FTZ R8, R68, R11 ;  /* 0x0000000b44087220 */ /* 0x000fc80000410000 */
[----:B------:R-:W-:-:S07]  /*1550*/  @P1 FADD.FTZ R8, R13, R8 ;  /* 0x000000080d081221 */ /* 0x000fce0000010000 */
.L_x_23033:
[----:B------:R-:W-:Y:S05]  /*1560*/  BSYNC B1 ;  /* 0x0000000000017941 */ /* 0x000fea0003800000 */
.L_x_23031:
[----:B------:R-:W-:Y:S04]  /*1570*/  BSSY B1, `(.L_x_23034) ;  /* 0x000000b000017945 */ /* 0x000fe80003800000 */
[----:B------:R-:W-:Y:S05]  /*1580*/  @P2 BRA `(.L_x_23035) ;  /* 0x0000000000102947 */ /* 0x000fea0003800000 */
[----:B------:R-:W-:Y:S01]  /*1590*/  HFMA2.MMA R11, -RZ, RZ, 0, 0 ;  /* 0x00000000ff0b7435 */ /* 0x000fe200000001ff */
[----:B------:R-:W-:Y:S10]  /*15a0*/  @!P1 BRA `(.L_x_23036) ;  /* 0x00000000001c9947 */ /* 0x000ff40003800000 */
[----:B-----5:R-:W-:Y:S01]  /*15b0*/  HADD2.F32 R11, -RZ, R172.H1_H1 ;  /* 0x300000acff0b7230 */ /* 0x020fe20000004100 */
[----:B------:R-:W-:Y:S06]  /*15c0*/  BRA `(.L_x_23036) ;  /* 0x0000000000147947 */ /* 0x000fec0003800000 */
.L_x_23035:
[----:B-----5:R-:W-:Y:S02]  /*15d0*/  HADD2.F32 R10, -RZ, R168.H1_H1 ;  /* 0x300000a8ff0a7230 */ /* 0x020fe40000004100 */
[----:B------:R-:W-:-:S03]  /*15e0*/  @P1 HADD2.F32 R12, -RZ, R172.H1_H1 ;  /* 0x300000acff0c1230 */ /* 0x000fc60000004100 */
[----:B------:R-:W-:-:S04]  /*15f0*/  FMUL.FTZ R10, R10, UR8 ;  /* 0x000000080a0a7c20 */ /* 0x000fc80008410000 */
[----:B------:R-:W-:-:S04]  /*1600*/  FMUL.FTZ R11, R69, R10 ;  /* 0x0000000a450b7220 */ /* 0x000fc80000410000 */
[----:B------:R-:W-:-:S07]  /*1610*/  @P1 FADD.FTZ R11, R12, R11 ;  /* 0x0000000b0c0b1221 */ /* 0x000fce0000010000 */
.L_x_23036:
[----:B------:R-:W-:Y:S05]  /*1620*/  BSYNC B1 ;  /* 0x0000000000017941 */ /* 0x000fea0003800000 */
.L_x_23034:
[----:B------:R-:W-:Y:S04]  /*1630*/  BSSY B1, `(.L_x_23037) ;  /* 0x000000b000017945 */ /* 0x000fe80003800000 */
[----:B------:R-:W-:Y:S05]  /*1640*/  @P2 BRA `(.L_x_23038) ;  /* 0x0000000000102947 */ /* 0x000fea0003800000 */
[----:B------:R-:W-:Y:S01]  /*1650*/  MOV R10, RZ ;  /* 0x000000ff000a7202 */ /* 0x000fe20000000f00 */
[----:B------:R-:W-:Y:S06]  /*1660*/  @!P1 BRA `(.L_x_23039) ;  /* 0x00000000001c9947 */ /* 0x000fec0003800000 */
[----:B-----5:R-:W-:Y:S01]  /*1670*/  HADD2.F32 R10, -RZ, R173.H0_H0 ;  /* 0x200000adff0a7230 */ /* 0x020fe20000004100 */
[----:B------:R-:W-:Y:S06]  /*1680*/  BRA `(.L_x_23039) ;  /* 0x0000000000147947 */ /* 0x000fec0003800000 */
.L_x_23038:
[----:B-----5:R-:W-:Y:S02]  /*1690*/  HADD2.F32 R10, -RZ, R169.H0_H0 ;  /* 0x200000a9ff0a7230 */ /* 0x020fe40000004100 */
[----:B------:R-:W-:-:S03]  /*16a0*/  @P1 HADD2.F32 R15, -RZ, R173.H0_H0 ;  /* 0x200000adff0f1230 */ /* 0x000fc60000004100 */
[----:B------:R-:W-:-:S04]  /*16b0*/  FMUL.FTZ R13, R10, UR8 ;  /* 0x000000080a0d7c20 */ /* 0x000fc80008410000 */
[----:B------:R-:W-:-:S04]  /*16c0*/  FMUL.FTZ R10, R70, R13 ;  /* 0x0000000d460a7220 */ /* 0x000fc80000410000 */
[----:B------:R-:W-:-:S07]  /*16d0*/  @P1 FADD.FTZ R10, R15, R10 ;  /* 0x0000000a0f0a1221 */ /* 0x000fce0000010000 */
.L_x_23039:
[----:B------:R-:W-:Y:S05]  /*16e0*/  BSYNC B1 ;  /* 0x0000000000017941 */ /* 0x000fea0003800000 */
.L_x_23037:
[----:B------:R-:W-:Y:S04]  /*16f0*/  BSSY B1, `(.L_x_23040) ;  /* 0x000000b000017945 */ /* 0x000fe80003800000 */
[----:B------:R-:W-:Y:S05]  /*1700*/  @P2 BRA `(.L_x_23041) ;  /* 0x0000000000102947 */ /* 0x000fea0003800000 */
[----:B------:R-:W-:Y:S01]  /*1710*/  HFMA2.MMA R13, -RZ, RZ, 0, 0 ;  /* 0x00000000ff0d7435 */ /* 0x000fe200000001ff */
[----:B------:R-:W-:Y:S10]  /*1720*/  @!P1 BRA `(.L_x_23042) ;  /* 0x00000000001c9947 */ /* 0x000ff40003800000 */
[----:B-----5:R-:W-:Y:S01]  /*1730*/  HADD2.F32 R13, -RZ, R173.H1_H1 ;  /* 0x300000adff0d7230 */ /* 0x020fe20000004100 */
[----:B------:R-:W-:Y:S06]  /*1740*/  BRA `(.L_x_23042) ;  /* 0x0000000000147947 */ /* 0x000fec0003800000 */
.L_x_23041:
[----:B-----5:R-:W-:Y:S02]  /*1750*/  HADD2.F32 R12, -RZ, R169.H1_H1 ;  /* 0x300000a9ff0c7230 */ /* 0x020fe40000004100 */
[----:B------:R-:W-:-:S03]  /*1760*/  @P1 HADD2.F32 R14, -RZ, R173.H1_H1 ;  /* 0x300000adff0e1230 */ /* 0x000fc60000004100 */
[----:B------:R-:W-:-:S04]  /*1770*/  FMUL.FTZ R12, R12, UR8 ;  /* 0x000000080c0c7c20 */ /* 0x000fc80008410000 */
[----:B------:R-:W-:-:S04]  /*1780*/  FMUL.FTZ R13, R71, R12 ;  /* 0x0000000c470d7220 */ /* 0x000fc80000410000 */
[----:B------:R-:W-:-:S07]  /*1790*/  @P1 FADD.FTZ R13, R14, R13 ;  /* 0x0000000d0e0d1221 */ /* 0x000fce0000010000 */
.L_x_23042:
[----:B------:R-:W-:Y:S05]  /*17a0*/  BSYNC B1 ;  /* 0x0000000000017941 */ /* 0x000fea0003800000 */
.L_x_23040:
[----:B------:R-:W-:Y:S04]  /*17b0*/  BSSY B1, `(.L_x_23043) ;  /* 0x000000b000017945 */ /* 0x000fe80003800000 */
[----:B------:R-:W-:Y:S05]  /*17c0*/  @P2 BRA `(.L_x_23044) ;  /* 0x0000000000102947 */ /* 0x000fea0003800000 */
[----:B------:R-:W-:Y:S01]  /*17d0*/  MOV R12, RZ ;  /* 0x000000ff000c7202 */ /* 0x000fe20000000f00 */
[----:B------:R-:W-:Y:S06]  /*17e0*/  @!P1 BRA `(.L_x_23045) ;  /* 0x00000000001c9947 */ /* 0x000fec0003800000 */
[----:B-----5:R-:W-:Y:S01]  /*17f0*/  HADD2.F32 R12, -RZ, R174.H0_H0 ;  /* 0x200000aeff0c7230 */ /* 0x020fe20000004100 */
[----:B------:R-:W-:Y:S06]  /*1800*/  BRA `(.L_x_23045) ;  /* 0x0000000000147947 */ /* 0x000fec0003800000 */
.L_x_23044:
[----:B-----5:R-:W-:Y:S02]  /*1810*/  HADD2.F32 R12, -RZ, R170.H0_H0 ;  /* 0x200000aaff0c7230 */ /* 0x020fe40000004100 */
[----:B------:R-:W-:-:S03]  /*1820*/  @P1 HADD2.F32 R17, -RZ, R174.H0_H0 ;  /* 0x200000aeff111230 */ /* 0x000fc60000004100 */
[----:B------:R-:W-:-:S04]  /*1830*/  FMUL.FTZ R15, R12, UR8 ;  /* 0x000000080c0f7c20 */ /* 0x000fc80008410000 */
[----:B------:R-:W-:-:S04]  /*1840*/  FMUL.FTZ R12, R64, R15 ;  /* 0x0000000f400c7220 */ /* 0x000fc80000410000 */
[----:B------:R-:W-:-:S07]  /*1850*/  @P1 FADD.FTZ R12, R17, R12 ;  /* 0x0000000c110c1221 */ /* 0x000fce0000010000 */
.L_x_23045:
[----:B------:R-:W-:Y:S05]  /*1860*/  BSYNC B1 ;  /* 0x0000000000017941 */ /* 0x000fea0003800000 */
.L_x_23043:
[----:B------:R-:W-:Y:S04]  /*1870*/  BSSY B1, `(.L_x_23046) ;  /* 0x000000b000017945 */ /* 0x000fe80003800000 */
[----:B------:R-:W-:Y:S05]  /*1880*/  @P2 BRA `(.L_x_23047) ;  /* 0x0000000000102947 */ /* 0x000fea0003800000 */
[----:B------:R-:W-:Y:S01]  /*1890*/  HFMA2.MMA R15, -RZ, RZ, 0, 0 ;  /* 0x00000000ff0f7435 */ /* 0x000fe200000001ff */
[----:B------:R-:W-:Y:S10]  /*18a0*/  @!P1 BRA `(.L_x_23048) ;  /* 0x00000000001c9947 */ /* 0x000ff40003800000 */
[----:B-----5:R-:W-:Y:S01]  /*18b0*/  HADD2.F32 R15, -RZ, R174.H1_H1 ;  /* 0x300000aeff0f7230 */ /* 0x020fe20000004100 */
[----:B------:R-:W-:Y:S06]  /*18c0*/  BRA `(.L_x_23048) ;  /* 0x0000000000147947 */ /* 0x000fec0003800000 */
.L_x_23047:
[----:B-----5:R-:W-:Y:S02]  /*18d0*/  HADD2.F32 R14, -RZ, R170.H1_H1 ;  /* 0x300000aaff0e7230 */ /* 0x020fe40000004100 */
[----:B0-----:R-:W-:-:S03]  /*18e0*/  @P1 HADD2.F32 R176, -RZ, R174.H1_H1 ;  /* 0x300000aeffb01230 */ /* 0x001fc60000004100 */
[----:B------:R-:W-:-:S04]  /*18f0*/  FMUL.FTZ R14, R14, UR8 ;  /* 0x000000080e0e7c20 */ /* 0x000fc80008410000 */
[----:B------:R-:W-:-:S04]  /*1900*/  FMUL.FTZ R15, R65, R14 ;  /* 0x0000000e410f7220 */ /* 0x000fc80000410000 */
[----:B------:R-:W-:-:S07]  /*1910*/  @P1 FADD.FTZ R15, R176, R15 ;  /* 0x0000000fb00f1221 */ /* 0x000fce0000010000 */
.L_x_23048:
[----:B------:R-:W-:Y:S05]  /*1920*/  BSYNC B1 ;  /* 0x0000000000017941 */ /* 0x000fea0003800000 */
.L_x_23046:
[----:B------:R-:W-:Y:S04]  /*1930*/  BSSY B1, `(.L_x_23049) ;  /* 0x000000b000017945 */ /* 0x000fe80003800000 */
[----:B------:R-:W-:Y:S05]  /*1940*/  @P2 BRA `(.L_x_23050) ;  /* 0x0000000000102947 */ /* 0x000fea0003800000 */
[----:B------:R-:W-:Y:S01]  /*1950*/  MOV R14, RZ ;  /* 0x000000ff000e7202 */ /* 0x000fe20000000f00 */
[----:B------:R-:W-:Y:S06]  /*1960*/  @!P1 BRA `(.L_x_23051) ;  /* 0x00000000001c9947 */ /* 0x000fec0003800000 */
[----:B-----5:R-:W-:Y:S01]  /*1970*/  HADD2.F32 R14, -RZ, R175.H0_H0 ;  /* 0x200000afff0e7230 */ /* 0x020fe20000004100 */
[----:B------:R-:W-:Y:S06]  /*1980*/  BRA `(.L_x_23051) ;  /* 0x0000000000147947 */ /* 0x000fec0003800000 */
.L_x_23050:
[----:B-----5:R-:W-:Y:S02]  /*1990*/  HADD2.F32 R14, -RZ, R171.H0_H0 ;  /* 0x200000abff0e7230 */ /* 0x020fe40000004100 */
[----:B0-----:R-:W-:-:S03]  /*19a0*/  @P1 HADD2.F32 R177, -RZ, R175.H0_H0 ;  /* 0x200000afffb11230 */ /* 0x001fc60000004100 */
[----:B------:R-:W-:-:S04]  /*19b0*/  FMUL.FTZ R17, R14, UR8 ;  /* 0x000000080e117c20 */ /* 0x000fc80008410000 */
[----:B------:R-:W-:-:S04]  /*19c0*/  FMUL.FTZ R14, R66, R17 ;  /* 0x00000011420e7220 */ /* 0x000fc80000410000 */
[----:B------:R-:W-:-:S07]  /*19d0*/  @P1 FADD.FTZ R14, R177, R14 ;  /* 0x0000000eb10e1221 */ /* 0x000fce0000010000 */
.L_x_23051:
[----:B------:R-:W-:Y:S05]  /*19e0*/  BSYNC B1 ;  /* 0x0000000000017941 */ /* 0x000fea0003800000 */
.L_x_23049:
[----:B------:R-:W-:Y:S04]  /*19f0*/  BSSY B1, `(.L_x_23052) ;  /* 0x000000b000017945 */ /* 0x000fe80003800000 */
[----:B------:R-:W-:Y:S05]  /*1a00*/  @P2 BRA `(.L_x_23053) ;  /* 0x0000000000102947 */ /* 0x000fea0003800000 */
[----:B------:R-:W-:Y:S01]  /*1a10*/  HFMA2.MMA R17, -RZ, RZ, 0, 0 ;  /* 0x00000000ff117435 */ /* 0x000fe200000001ff */
[----:B------:R-:W-:Y:S10]  /*1a20*/  @!P1 BRA `(.L_x_23054) ;  /* 0x00000000001c9947 */ /* 0x000ff40003800000 */
[----:B-----5:R-:W-:Y:S01]  /*1a30*/  HADD2.F32 R17, -RZ, R175.H1_H1 ;  /* 0x300000afff117230 */ /* 0x020fe20000004100 */
[----:B------:R-:W-:Y:S06]  /*1a40*/  BRA `(.L_x_23054) ;  /* 0x0000000000147947 */ /* 0x000fec0003800000 */
.L_x_23053:
[----:B-----5:R-:W-:Y:S02]  /*1a50*/  HADD2.F32 R17, -RZ, R171.H1_H1 ;  /* 0x300000abff117230 */ /* 0x020fe40000004100 */
[----:B0-----:R-:W-:-:S03]  /*1a60*/  @P1 HADD2.F32 R178, -RZ, R175.H1_H1 ;  /* 0x300000afffb21230 */ /* 0x001fc60000004100 */
[----:B------:R-:W-:-:S04]  /*1a70*/  FMUL.FTZ R176, R17, UR8 ;  /* 0x0000000811b07c20 */ /* 0x000fc80008410000 */
[----:B------:R-:W-:-:S04]  /*1a80*/  FMUL.FTZ R17, R67, R176 ;  /* 0x000000b043117220 */ /* 0x000fc80000410000 */
[----:B------:R-:W-:-:S07]  /*1a90*/  @P1 FADD.FTZ R17, R178, R17 ;  /* 0x00000011b2111221 */ /* 0x000fce0000010000 */
.L_x_23054:
[----:B------:R-:W-:Y:S05]  /*1aa0*/  BSYNC B1 ;  /* 0x0000000000017941 */ /* 0x000fea0003800000 */
.L_x_23052:
[----:B0-----:R-:W0:Y:S01]  /*1ab0*/  LDC.64 R210, c[0x0][0x238] ;  /* 0x00008e00ffd27b82 */ /* 0x001e220000000a00 */
        /* <DEDUP_REMOVED lines=8> */
.L_x_23030:
[----:B------:R-:W-:Y:S05]  /*1b40*/  BSYNC B0 ;  /* 0x0000000000007941 */ /* 0x000fea0003800000 */
.L_x_23029:
        /* <DEDUP_REMOVED lines=16> */
[----:B-----5:R-:W-:Y:S01]  /*1c50*/  HADD2.F32 R16, -RZ, R172.H0_H0 ;  /* 0x200000acff107230 */ /* 0x020fe20000004100 */
[----:B------:R-:W-:Y:S06]  /*1c60*/  BRA `(.L_x_23059) ;  /* 0x0000000000147947 */ /* 0x000fec0003800000 */
.L_x_23058:
[----:B-----5:R-:W-:Y:S02]  /*1c70*/  HADD2.F32 R16, -RZ, R168.H0_H0 ;  /* 0x200000a8ff107230 */ /* 0x020fe40000004100 */
[----:B------:R-:W-:-:S03]  /*1c80*/  @P1 HADD2.F32 R21, -RZ, R172.H0_H0 ;  /* 0x200000acff151230 */ /* 0x000fc60000004100 */
[----:B------:R-:W-:-:S04]  /*1c90*/  FMUL.FTZ R19, R16, UR8 ;  /* 0x0000000810137c20 */ /* 0x000fc80008410000 */
[----:B------:R-:W-:-:S04]  /*1ca0*/  FMUL.FTZ R16, R92, R19 ;  /* 0x000000135c107220 */ /* 0x000fc80000410000 */
[----:B------:R-:W-:-:S07]  /*1cb0*/  @P1 FADD.FTZ R16, R21, R16 ;  /* 0x0000001015101221 */ /* 0x000fce0000010000 */
.L_x_23059:
[----:B------:R-:W-:Y:S05]  /*1cc0*/  BSYNC B1 ;  /* 0x0000000000017941 */ /* 0x000fea0003800000 */
.L_x_23057:
[----:B------:R-:W-:Y:S04]  /*1cd0*/  BSSY B1, `(.L_x_23060) ;  /* 0x000000b000017945 */ /* 0x000fe80003800000 */
[----:B------:R-:W-:Y:S05]  /*1ce0*/  @P2 BRA `(.L_x_23061) ;  /* 0x0000000000102947 */ /* 0x000fea0003800000 */
[----:B------:R-:W-:Y:S01]  /*1cf0*/  HFMA2.MMA R19, -RZ, RZ, 0, 0 ;  /* 0x00000000ff137435 */ /* 0x000fe200000001ff */
[----:B------:R-:W-:Y:S10]  /*1d00*/  @!P1 BRA `(.L_x_23062) ;  /* 0x00000000001c9947 */ /* 0x000ff40003800000 */
[----:B-----5:R-:W-:Y:S01]  /*1d10*/  HADD2.F32 R19, -RZ, R172.H1_H1 ;  /* 0x300000acff137230 */ /* 0x020fe20000004100 */
[----:B------:R-:W-:Y:S06]  /*1d20*/  BRA `(.L_x_23062) ;  /* 0x0000000000147947 */ /* 0x000fec0003800000 */
.L_x_23061:
[----:B-----5:R-:W-:Y:S02]  /*1d30*/  HADD2.F32 R18, -RZ, R168.H1_H1 ;  /* 0x300000a8ff127230 */ /* 0x020fe40000004100 */
[----:B------:R-:W-:-:S03]  /*1d40*/  @P1 HADD2.F32 R20, -RZ, R172.H1_H1 ;  /* 0x300000acff141230 */ /* 0x000fc60000004100 */
[----:B------:R-:W-:-:S04]  /*1d50*/  FMUL.FTZ R18, R18, UR8 ;  /* 0x0000000812127c20 */ /* 0x000fc80008410000 */
[----:B------:R-:W-:-:S04]  /*1d60*/  FMUL.FTZ R19, R93, R18 ;  /* 0x000000125d137220 */ /* 0x000fc80000410000 */
[----:B------:R-:W-:-:S07]  /*1d70*/  @P1 FADD.FTZ R19, R20, R19 ;  /* 0x0000001314131221 */ /* 0x000fce0000010000 */
.L_x_23062:
[----:B------:R-:W-:Y:S05]  /*1d80*/  BSYNC B1 ;  /* 0x0000000000017941 */ /* 0x000fea0003800000 */
.L_x_23060:
[----:B------:R-:W-:Y:S04]  /*1d90*/  BSSY B1, `(.L_x_23063) ;  /* 0x000000b000017945 */ /* 0x000fe80003800000 */
[----:B------:R-:W-:Y:S05]  /*1da0*/  @P2 BRA `(.L_x_23064) ;  /* 0x0000000000102947 */ /* 0x000fea0003800000 */
[----:B------:R-:W-:Y:S01]  /*1db0*/  MOV R18, RZ ;  /* 0x000000ff00127202 */ /* 0x000fe20000000f00 */
[----:B------:R-:W-:Y:S06]  /*1dc0*/  @!P1 BRA `(.L_x_23065) ;  /* 0x00000000001c9947 */ /* 0x000fec0003800000 */
[----:B-----5:R-:W-:Y:S01]  /*1dd0*/  HADD2.F32 R18, -RZ, R173.H0_H0 ;  /* 0x200000adff127230 */ /* 0x020fe20000004100 */
[----:B------:R-:W-:Y:S06]  /*1de0*/  BRA `(.L_x_23065) ;  /* 0x0000000000147947 */ /* 0x000fec0003800000 */
.L_x_23064:
[----:B-----5:R-:W-:Y:S02]  /*1df0*/  HADD2.F32 R18, -RZ, R169.H0_H0 ;  /* 0x200000a9ff127230 */ /* 0x020fe40000004100 */
[----:B------:R-:W-:-:S03]  /*1e00*/  @P1 HADD2.F32 R23, -RZ, R173.H0_H0 ;  /* 0x200000adff171230 */ /* 0x000fc60000004100 */
[----:B------:R-:W-:-:S04]  /*1e10*/  FMUL.FTZ R21, R18, UR8 ;  /* 0x0000000812157c20 */ /* 0x000fc80008410000 */
[----:B------:R-:W-:-:S04]  /*1e20*/  FMUL.FTZ R18, R94, R21 ;  /* 0x000000155e127220 */ /* 0x000fc80000410000 */
[----:B------:R-:W-:-:S07]  /*1e30*/  @P1 FADD.FTZ R18, R23, R18 ;  /* 0x0000001217121221 */ /* 0x000fce0000010000 */
.L_x_23065:
[----:B------:R-:W-:Y:S05]  /*1e40*/  BSYNC B1 ;  /* 0x0000000000017941 */ /* 0x000fea0003800000 */
.L_x_23063:
[----:B------:R-:W-:Y:S04]  /*1e50*/  BSSY B1, `(.L_x_23066) ;  /* 0x000000b000017945 */ /* 0x000fe80003800000 */
[----:B------:R-:W-:Y:S05]  /*1e60*/  @P2 BRA `(.L_x_23067) ;  /* 0x0000000000102947 */ /* 0x000fea0003800000 */
[----:B------:R-:W-:Y:S01]  /*1e70*/  HFMA2.MMA R21, -RZ, RZ, 0, 0 ;  /* 0x00000000ff157435 */ /* 0x000fe200000001ff */
[----:B------:R-:W-:Y:S10]  /*1e80*/  @!P1 BRA `(.L_x_23068) ;  /* 0x00000000001c9947 */ /* 0x000ff40003800000 */
[----:B-----5:R-:W-:Y:S01]  /*1e90*/  HADD2.F32 R21, -RZ, R173.H1_H1 ;  /* 0x300000adff157230 */ /* 0x020fe20000004100 */
[----:B------:R-:W-:Y:S06]  /*1ea0*/  BRA `(.L_x_23068) ;  /* 0x0000000000147947 */ /* 0x000fec0003800000 */
.L_x_23067:
[----:B-----5:R-:W-:Y:S02]  /*1eb0*/  HADD2.F32 R20, -RZ, R169.H1_H1 ;  /* 0x300000a9ff147230 */ /* 0x020fe40000004100 */
[----:B------:R-:W-:-:S03]  /*1ec0*/  @P1 HADD2.F32 R22, -RZ, R173.H1_H1 ;  /* 0x300000adff161230 */ /* 0x000fc60000004100 */
[----:B------:R-:W-:-:S04]  /*1ed0*/  FMUL.FTZ R20, R20, UR8 ;  /* 0x0000000814147c20 */ /* 0x000fc80008410000 */
[----:B------:R-:W-:-:S04]  /*1ee0*/  FMUL.FTZ R21, R95, R20 ;  /* 0x000000145f157220 */ /* 0x000fc80000410000 */
[----:B------:R-:W-:-:S07]  /*1ef0*/  @P1 FADD.FTZ R21, R22, R21 ;  /* 0x0000001516151221 */ /* 0x000fce0000010000 */
.L_x_23068:
[----:B------:R-:W-:Y:S05]  /*1f00*/  BSYNC B1 ;  /* 0x0000000000017941 */ /* 0x000fea0003800000 */
.L_x_23066:
[----:B------:R-:W-:Y:S04]  /*1f10*/  BSSY B1, `(.L_x_23069) ;  /* 0x000000b000017945 */ /* 0x000fe80003800000 */
[----:B------:R-:W-:Y:S05]  /*1f20*/  @P2 BRA `(.L_x_23070) ;  /* 0x0000000000102947 */ /* 0x000fea0003800000 */
[----:B------:R-:W-:Y:S01]  /*1f30*/  MOV R20, RZ ;  /* 0x000000ff00147202 */ /* 0x000fe20000000f00 */
[----:B------:R-:W-:Y:S06]  /*1f40*/  @!P1 BRA `(.L_x_23071) ;  /* 0x00000000001c9947 */ /* 0x000fec0003800000 */
[----:B-----5:R-:W-:Y:S01]  /*1f50*/  HADD2.F32 R20, -RZ, R174.H0_H0 ;  /* 0x200000aeff147230 */ /* 0x020fe20000004100 */
[----:B------:R-:W-:Y:S06]  /*1f60*/  BRA `(.L_x_23071) ;  /* 0x0000000000147947 */ /* 0x000fec0003800000 */
.L_x_23070:
[----:B-----5:R-:W-:Y:S02]  /*1f70*/  HADD2.F32 R20, -RZ, R170.H0_H0 ;  /* 0x200000aaff147230 */ /* 0x020fe40000004100 */
[----:B01----:R-:W-:-:S03]  /*1f80*/  @P1 HADD2.F32 R177, -RZ, R174.H0_H0 ;  /* 0x200000aeffb11230 */ /* 0x003fc60000004100 */
[----:B------:R-:W-:-:S04]  /*1f90*/  FMUL.FTZ R23, R20, UR8 ;  /* 0x0000000814177c20 */ /* 0x000fc80008410000 */
[----:B------:R-:W-:-:S04]  /*1fa0*/  FMUL.FTZ R20, R88, R23 ;  /* 0x0000001758147220 */ /* 0x000fc80000410000 */
[----:B------:R-:W-:-:S07]  /*1fb0*/  @P1 FADD.FTZ R20, R177, R20 ;  /* 0x00000014b1141221 */ /* 0x000fce0000010000 */
.L_x_23071:
[----:B------:R-:W-:Y:S05]  /*1fc0*/  BSYNC B1 ;  /* 0x0000000000017941 */ /* 0x000fea0003800000 */
.L_x_23069:
[----:B------:R-:W-:Y:S04]  /*1fd0*/  BSSY B1, `(.L_x_23072) ;  /* 0x000000b000017945 */ /* 0x000fe80003800000 */
[----:B------:R-:W-:Y:S05]  /*1fe0*/  @P2 BRA `(.L_x_23073) ;  /* 0x0000000000102947 */ /* 0x000fea0003800000 */
[----:B------:R-:W-:Y:S01]  /*1ff0*/  HFMA2.MMA R23, -RZ, RZ, 0, 0 ;  /* 0x00000000ff177435 */ /* 0x000fe200000001ff */
[----:B------:R-:W-:Y:S10]  /*2000*/  @!P1 BRA `(.L_x_23074) ;  /* 0x00000000001c9947 */ /* 0x000ff40003800000 */
[----:B-----5:R-:W-:Y:S01]  /*2010*/  HADD2.F32 R23, -RZ, R174.H1_H1 ;  /* 0x300000aeff177230 */ /* 0x020fe20000004100 */
[----:B------:R-:W-:Y:S06]  /*2020*/  BRA `(.L_x_23074) ;  /* 0x0000000000147947 */ /* 0x000fec0003800000 */
.L_x_23073:
[----:B-----5:R-:W-:Y:S02]  /*2030*/  HADD2.F32 R22, -RZ, R170.H1_H1 ;  /* 0x300000aaff167230 */ /* 0x020fe40000004100 */
[----:B01----:R-:W-:-:S03]  /*2040*/  @P1 HADD2.F32 R176, -RZ, R174.H1_H1 ;  /* 0x300000aeffb01230 */ /* 0x003fc60000004100 */
[----:B------:R-:W-:-:S04]  /*2050*/  FMUL.FTZ R22, R22, UR8 ;  /* 0x0000000816167c20 */ /* 0x000fc80008410000 */
[----:B------:R-:W-:-:S04]  /*2060*/  FMUL.FTZ R23, R89, R22 ;  /* 0x0000001659177220 */ /* 0x000fc80000410000 */
[----:B------:R-:W-:-:S07]  /*2070*/  @P1 FADD.FTZ R23, R176, R23 ;  /* 0x00000017b0171221 */ /* 0x000fce0000010000 */
.L_x_23074:
[----:B------:R-:W-:Y:S05]  /*2080*/  BSYNC B1 ;  /* 0x0000000000017941 */ /* 0x000fea0003800000 */
.L_x_23072:
[----:B------:R-:W-:Y:S04]  /*2090*/  BSSY B1, `(.L_x_23075) ;  /* 0x000000b000017945 */ /* 0x000fe80003800000 */
[----:B------:R-:W-:Y:S05]  /*20a0*/  @P2 BRA `(.L_x_23076) ;  /* 0x0000000000102947 */ /* 0x000fea0003800000 */
[----:B------:R-:W-:Y:S01]  /*20b0*/  MOV R22, RZ ;  /* 0x000000ff00167202 */ /* 0x000fe20000000f00 */
[----:B------:R-:W-:Y:S06]  /*20c0*/  @!P1 BRA `(.L_x_23077) ;  /* 0x00000000001c9947 */ /* 0x000fec0003800000 */
[----:B-----5:R-:W-:Y:S01]  /*20d0*/  HADD2.F32 R22, -RZ, R175.H0_H0 ;  /* 0x200000afff167230 */ /* 0x020fe20000004100 */
[----:B------:R-:W-:Y:S06]  /*20e0*/  BRA `(.L_x_23077) ;  /* 0x0000000000147947 */ /* 0x000fec0003800000 */
.L_x_23076:
[----:B-----5:R-:W-:Y:S02]  /*20f0*/  HADD2.F32 R22, -RZ, R171.H0_H0 ;  /* 0x200000abff167230 */ /* 0x020fe40000004100 */
[----:B01----:R-:W-:-:S03]  /*2100*/  @P1 HADD2.F32 R179, -RZ, R175.H0_H0 ;  /* 0x200000afffb31230 */ /* 0x003fc60000004100 */
[----:B------:R-:W-:-:S04]  /*2110*/  FMUL.FTZ R177, R22, UR8 ;  /* 0x0000000816b17c20 */ /* 0x000fc80008410000 */
[----:B------:R-:W-:-:S04]  /*2120*/  FMUL.FTZ R22, R90, R177 ;  /* 0x000000b15a167220 */ /* 0x000fc80000410000 */
[----:B------:R-:W-:-:S07]  /*2130*/  @P1 FADD.FTZ R22, R179, R22 ;  /* 0x00000016b3161221 */ /* 0x000fce0000010000 */
.L_x_23077:
[----:B------:R-:W-:Y:S05]  /*2140*/  BSYNC B1 ;  /* 0x0000000000017941 */ /* 0x000fea0003800000 */
.L_x_23075:
[----:B------:R-:W-:Y:S04]  /*2150*/  BSSY B1, `(.L_x_23078) ;  /* 0x000000b000017945 */ /* 0x000fe80003800000 */
[----:B------:R-:W-:Y:S05]  /*2160*/  @P2 BRA `(.L_x_23079) ;  /* 0x0000000000102947 */ /* 0x000fea0003800000 */
[----:B------:R-:W-:Y:S01]  /*2170*/  HFMA2.MMA R181, -RZ, RZ, 0, 0 ;  /* 0x00000000ffb57435 */ /* 0x000fe200000001ff */
[----:B------:R-:W-:Y:S10]  /*2180*/  @!P1 BRA `(.L_x_23080) ;  /* 0x00000000001c9947 */ /* 0x000ff40003800000 */
[----:B-----5:R-:W-:Y:S01]  /*2190*/  HADD2.F32 R181, -RZ, R175.H1_H1 ;  /* 0x300000afffb57230 */ /* 0x020fe20000004100 */
[----:B------:R-:W-:Y:S06]  /*21a0*/  BRA `(.L_x_23080) ;  /* 0x0000000000147947 */ /* 0x000fec0003800000 */
.L_x_23079:
[----:B01---5:R-:W-:Y:S02]  /*21b0*/  HADD2.F32 R176, -RZ, R171.H1_H1 ;  /* 0x300000abffb07230 */ /* 0x023fe40000004100 */
[----:B------:R-:W-:-:S03]  /*21c0*/  @P1 HADD2.F32 R178, -RZ, R175.H1_H1 ;  /* 0x300000afffb21230 */ /* 0x000fc60000004100 */
[----:B------:R-:W-:-:S04]  /*21d0*/  FMUL.FTZ R176, R176, UR8 ;  /* 0x00000008b0b07c20 */ /* 0x000fc80008410000 */
[----:B------:R-:W-:-:S04]  /*21e0*/  FMUL.FTZ R181, R91, R176 ;  /* 0x000000b05bb57220 */ /* 0x000fc80000410000 */
[----:B------:R-:W-:-:S07]  /*21f0*/  @P1 FADD.FTZ R181, R178, R181 ;  /* 0x000000b5b2b51221 */ /* 0x000fce0000010000 */
.L_x_23080:
[----:B------:R-:W-:Y:S05]  /*2200*/  BSYNC B1 ;  /* 0x0000000000017941 */ /* 0x000fea0003800000 */
.L_x_23078:
[----:B01----:R-:W0:Y:S01]  /*2210*/  LDC.64 R210, c[0x0][0x238] ;  /* 0x00008e00ffd27b82 */ /* 0x003e220000000a00 */
        /* <DEDUP_REMOVED lines=8> */
.L_x_23056:
[----:B------:R-:W-:Y:S05]  /*22a0*/  BSYNC B0 ;  /* 0x0000000000007941 */ /* 0x000fea0003800000 */
.L_x_23055:
        /* <DEDUP_REMOVED lines=18> */
.L_x_23084:
[----:B-----5:R-:W-:Y:S02]  /*23d0*/  HADD2.F32 R176, -RZ, R168.H0_H0 ;  /* 0x200000a8ffb07230 */ /* 0x020fe40000004100 */
[----:B------:R-:W-:-:S03]  /*23e0*/  @P1 HADD2.F32 R179, -RZ, R172.H0_H0 ;  /* 0x200000acffb31230 */ /* 0x000fc60000004100 */
[----:B------:R-:W-:-:S04]  /*23f0*/  FMUL.FTZ R177, R176, UR8 ;  /* 0x00000008b0b17c20 */ /* 0x000fc80008410000 */
[----:B------:R-:W-:-:S04]  /*2400*/  FMUL.FTZ R180, R116, R177 ;  /* 0x000000b174b47220 */ /* 0x000fc80000410000 */
[----:B------:R-:W-:-:S07]  /*2410*/  @P1 FADD.FTZ R180, R179, R180 ;  /* 0x000000b4b3b41221 */ /* 0x000fce0000010000 */
.L_x_23085:
[----:B------:R-:W-:Y:S05]  /*2420*/  BSYNC B1 ;  /* 0x0000000000017941 */ /* 0x000fea0003800000 */
.L_x_23083:
[----:B------:R-:W-:Y:S04]  /*2430*/  BSSY B1, `(.L_x_23086) ;  /* 0x000000b000017945 */ /* 0x000fe80003800000 */
[----:B------:R-:W-:Y:S05]  /*2440*/  @P2 BRA `(.L_x_23087) ;  /* 0x0000000000102947 */ /* 0x000fea0003800000 */
[----:B------:R-:W-:Y:S01]  /*2450*/  HFMA2.MMA R183, -RZ, RZ, 0, 0 ;  /* 0x00000000ffb77435 */ /* 0x000fe200000001ff */
[----:B------:R-:W-:Y:S10]  /*2460*/  @!P1 BRA `(.L_x_23088) ;  /* 0x00000000001c9947 */ /* 0x000ff40003800000 */
[----:B-----5:R-:W-:Y:S01]  /*2470*/  HADD2.F32 R183, -RZ, R172.H1_H1 ;  /* 0x300000acffb77230 */ /* 0x020fe20000004100 */
[----:B------:R-:W-:Y:S06]  /*2480*/  BRA `(.L_x_23088) ;  /* 0x0000000000147947 */ /* 0x000fec0003800000 */
.L_x_23087:
[----:B-----5:R-:W-:Y:S02]  /*2490*/  HADD2.F32 R176, -RZ, R168.H1_H1 ;  /* 0x300000a8ffb07230 */ /* 0x020fe40000004100 */
[----:B------:R-:W-:-:S03]  /*24a0*/  @P1 HADD2.F32 R178, -RZ, R172.H1_H1 ;  /* 0x300000acffb21230 */ /* 0x000fc60000004100 */
[----:B------:R-:W-:-:S04]  /*24b0*/  FMUL.FTZ R176, R176, UR8 ;  /* 0x00000008b0b07c20 */ /* 0x000fc80008410000 */
[----:B------:R-:W-:-:S04]  /*24c0*/  FMUL.FTZ R183, R117, R176 ;  /* 0x000000b075b77220 */ /* 0x000fc80000410000 */
[----:B------:R-:W-:-:S07]  /*24d0*/  @P1 FADD.FTZ R183, R178, R183 ;  /* 0x000000b7b2b71221 */ /* 0x000fce0000010000 */
.L_x_23088:
[----:B------:R-:W-:Y:S05]  /*24e0*/  BSYNC B1 ;  /* 0x0000000000017941 */ /* 0x000fea0003800000 */
.L_x_23086:
[----:B------:R-:W-:Y:S04]  /*24f0*/  BSSY B1, `(.L_x_23089) ;  /* 0x000000b000017945 */ /* 0x000fe80003800000 */
[----:B------:R-:W-:Y:S05]  /*2500*/  @P2 BRA `(.L_x_23090) ;  /* 0x0000000000102947 */ /* 0x000fea0003800000 */
[----:B------:R-:W-:Y:S01]  /*2510*/  MOV R182, RZ ;  /* 0x000000ff00b67202 */ /* 0x000fe20000000f00 */
[----:B------:R-:W-:Y:S06]  /*2520*/  @!P1 BRA `(.L_x_23091) ;  /* 0x00000000001c9947 */ /* 0x000fec0003800000 */
[----:B-----5:R-:W-:Y:S01]  /*2530*/  HADD2.F32 R182, -RZ, R173.H0_H0 ;  /* 0x200000adffb67230 */ /* 0x020fe20000004100 */
[----:B------:R-:W-:Y:S06]  /*2540*/  BRA `(.L_x_23091) ;  /* 0x0000000000147947 */ /* 0x000fec0003800000 */
.L_x_23090:
[----:B-----5:R-:W-:Y:S02]  /*2550*/  HADD2.F32 R176, -RZ, R169.H0_H0 ;  /* 0x200000a9ffb07230 */ /* 0x020fe40000004100 */
[----:B------:R-:W-:-:S03]  /*2560*/  @P1 HADD2.F32 R179, -RZ, R173.H0_H0 ;  /* 0x200000adffb31230 */ /* 0x000fc60000004100 */
[----:B------:R-:W-:-:S04]  /*2570*/  FMUL.FTZ R177, R176, UR8 ;  /* 0x00000008b0b17c20 */ /* 0x000fc80008410000 */
[----:B------:R-:W-:-:S04]  /*2580*/  FMUL.FTZ R182, R118, R177 ;  /* 0x000000b176b67220 */ /* 0x000fc80000410000 */
[----:B------:R-:W-:-:S07]  /*2590*/  @P1 FADD.FTZ R182, R179, R182 ;  /* 0x000000b6b3b61221 */ /* 0x000fce0000010000 */
.L_x_23091:
[----:B------:R-:W-:Y:S05]  /*25a0*/  BSYNC B1 ;  /* 0x0000000000017941 */ /* 0x000fea0003800000 */
.L_x_23089:
[----:B------:R-:W-:Y:S04]  /*25b0*/  BSSY B1, `(.L_x_23092) ;  /* 0x000000b000017945 */ /* 0x000fe80003800000 */
[----:B------:R-:W-:Y:S05]  /*25c0*/  @P2 BRA `(.L_x_23093) ;  /* 0x0000000000102947 */ /* 0x000fea0003800000 */
[----:B------:R-:W-:Y:S01]  /*25d0*/  HFMA2.MMA R185, -RZ, RZ, 0, 0 ;  /* 0x00000000ffb97435 */ /* 0x000fe200000001ff */
[----:B------:R-:W-:Y:S10]  /*25e0*/  @!P1 BRA `(.L_x_23094) ;  /* 0x00000000001c9947 */ /* 0x000ff40003800000 */
[----:B-----5:R-:W-:Y:S01]  /*25f0*/  HADD2.F32 R185, -RZ, R173.H1_H1 ;  /* 0x300000adffb97230 */ /* 0x020fe20000004100 */
[----:B------:R-:W-:Y:S06]  /*2600*/  BRA `(.L_x_23094) ;  /* 0x0000000000147947 */ /* 0x000fec0003800000 */
.L_x_23093:
[----:B-----5:R-:W-:Y:S02]  /*2610*/  HADD2.F32 R176, -RZ, R169.H1_H1 ;  /* 0x300000a9ffb07230 */ /* 0x020fe40000004100 */
[----:B------:R-:W-:-:S03]  /*2620*/  @P1 HADD2.F32 R178, -RZ, R173.H1_H1 ;  /* 0x300000adffb21230 */ /* 0x000fc60000004100 */
[----:B------:R-:W-:-:S04]  /*2630*/  FMUL.FTZ R176, R176, UR8 ;  /* 0x00000008b0b07c20 */ /* 0x000fc80008410000 */
[----:B------:R-:W-:-:S04]  /*2640*/  FMUL.FTZ R185, R119, R176 ;  /* 0x000000b077b97220 */ /* 0x000fc80000410000 */
[----:B------:R-:W-:-:S07]  /*2650*/  @P1 FADD.FTZ R185, R178, R185 ;  /* 0x000000b9b2b91221 */ /* 0x000fce0000010000 */
.L_x_23094:
[----:B------:R-:W-:Y:S05]  /*2660*/  BSYNC B1 ;  /* 0x0000000000017941 */ /* 0x000fea0003800000 */
.L_x_23092:
[----:B------:R-:W-:Y:S04]  /*2670*/  BSSY B1, `(.L_x_23095) ;  /* 0x000000b000017945 */ /* 0x000fe80003800000 */
[----:B------:R-:W-:Y:S05]  /*2680*/  @P2 BRA `(.L_x_23096) ;  /* 0x0000000000102947 */ /* 0x000fea0003800000 */
[----:B------:R-:W-:Y:S01]  /*2690*/  MOV R184, RZ ;  /* 0x000000ff00b87202 */ /* 0x000fe20000000f00 */
[----:B------:R-:W-:Y:S06]  /*26a0*/  @!P1 BRA `(.L_x_23097) ;  /* 0x00000000001c9947 */ /* 0x000fec0003800000 */
[----:B-----5:R-:W-:Y:S01]  /*26b0*/  HADD2.F32 R184, -RZ, R174.H0_H0 ;  /* 0x200000aeffb87230 */ /* 0x020fe20000004100 */
[----:B------:R-:W-:Y:S06]  /*26c0*/  BRA `(.L_x_23097) ;  /* 0x0000000000147947 */ /* 0x000fec0003800000 */
.L_x_23096:
[----:B-----5:R-:W-:Y:S02]  /*26d0*/  HADD2.F32 R176, -RZ, R170.H0_H0 ;  /* 0x200000aaffb07230 */ /* 0x020fe40000004100 */
[----:B------:R-:W-:-:S03]  /*26e0*/  @P1 HADD2.F32 R179, -RZ, R174.H0_H0 ;  /* 0x200000aeffb31230 */ /* 0x000fc60000004100 */
[----:B------:R-:W-:-:S04]  /*26f0*/  FMUL.FTZ R177, R176, UR8 ;  /* 0x00000008b0b17c20 */ /* 0x000fc80008410000 */
[----:B------:R-:W-:-:S04]  /*2700*/  FMUL.FTZ R184, R112, R177 ;  /* 0x000000b170b87220 */ /* 0x000fc80000410000 */
[----:B------:R-:W-:-:S07]  /*2710*/  @P1 FADD.FTZ R184, R179, R184 ;  /* 0x000000b8b3b81221 */ /* 0x000fce0000010000 */
.L_x_23097:
[----:B------:R-:W-:Y:S05]  /*2720*/  BSYNC B1 ;  /* 0x0000000000017941 */ /* 0x000fea0003800000 */
.L_x_23095:
[----:B------:R-:W-:Y:S04]  /*2730*/  BSSY B1, `(.L_x_23098) ;  /* 0x000000b000017945 */ /* 0x000fe80003800000 */
[----:B------:R-:W-:Y:S05]  /*2740*/  @P2 BRA `(.L_x_23099) ;  /* 0x0000000000102947 */ /* 0x000fea0003800000 */
[----:B------:R-:W-:Y:S01]  /*2750*/  HFMA2.MMA R187, -RZ, RZ, 0, 0 ;  /* 0x00000000ffbb7435 */ /* 0x000fe200000001ff */
[----:B------:R-:W-:Y:S10]  /*2760*/  @!P1 BRA `(.L_x_23100) ;  /* 0x00000000001c9947 */ /* 0x000ff40003800000 */
[----:B-----5:R-:W-:Y:S01]  /*2770*/  HADD2.F32 R187, -RZ, R174.H1_H1 ;  /* 0x300000aeffbb7230 */ /* 0x020fe20000004100 */
[----:B------:R-:W-:Y:S06]  /*2780*/  BRA `(.L_x_23100) ;  /* 0x0000000000147947 */ /* 0x000fec0003800000 */
.L_x_23099:
[----:B-----5:R-:W-:Y:S02]  /*2790*/  HADD2.F32 R176, -RZ, R170.H1_H1 ;  /* 0x300000aaffb07230 */ /* 0x020fe40000004100 */
[----:B------:R-:W-:-:S03]  /*27a0*/  @P1 HADD2.F32 R178, -RZ, R174.H1_H1 ;  /* 0x300000aeffb21230 */ /* 0x000fc60000004100 */
[----:B------:R-:W-:-:S04]  /*27b0*/  FMUL.FTZ R176, R176, UR8 ;  /* 0x00000008b0b07c20 */ /* 0x000fc80008410000 */
[----:B------:R-:W-:-:S04]  /*27c0*/  FMUL.FTZ R187, R113, R176 ;  /* 0x000000b071bb7220 */ /* 0x000fc80000410000 */
[----:B------:R-:W-:-:S07]  /*27d0*/  @P1 FADD.FTZ R187, R178, R187 ;  /* 0x000000bbb2bb1221 */ /* 0x000fce0000010000 */
.L_x_23100:
[----:B------:R-:W-:Y:S05]  /*27e0*/  BSYNC B1 ;  /* 0x0000000000017941 */ /* 0x000fea0003800000 */
.L_x_23098:
[----:B------:R-:W-:Y:S04]  /*27f0*/  BSSY B1, `(.L_x_23101) ;  /* 0x000000b000017945 */ /* 0x000fe80003800000 */
[----:B------:R-:W-:Y:S05]  /*2800*/  @P2 BRA `(.L_x_23102) ;  /* 0x0000000000102947 */ /* 0x000fea0003800000 */
[----:B------:R-:W-:Y:S01]  /*2810*/  MOV R186, RZ ;  /* 0x000000ff00ba7202 */ /* 0x000fe20000000f00 */
[----:B------:R-:W-:Y:S06]  /*2820*/  @!P1 BRA `(.L_x_23103) ;  /* 0x00000000001c9947 */ /* 0x000fec0003800000 */
[----:B-----5:R-:W-:Y:S01]  /*2830*/  HADD2.F32 R186, -RZ, R175.H0_H0 ;  /* 0x200000afffba7230 */ /* 0x020fe20000004100 */
[----:B------:R-:W-:Y:S06]  /*2840*/  BRA `(.L_x_23103) ;  /* 0x0000000000147947 */ /* 0x000fec0003800000 */
.L_x_23102:
[----:B-----5:R-:W-:Y:S02]  /*2850*/  HADD2.F32 R176, -RZ, R171.H0_H0 ;  /* 0x200000abffb07230 */ /* 0x020fe40000004100 */
[----:B------:R-:W-:-:S03]  /*2860*/  @P1 HADD2.F32 R179, -RZ, R175.H0_H0 ;  /* 0x200000afffb31230 */ /* 0x000fc60000004100 */
[----:B------:R-:W-:-:S04]  /*2870*/  FMUL.FTZ R177, R176, UR8 ;  /* 0x00000008b0b17c20 */ /* 0x000fc80008410000 */
[----:B------:R-:W-:-:S04]  /*2880*/  FMUL.FTZ R186, R114, R177 ;  /* 0x000000b172ba7220 */ /* 0x000fc80000410000 */
[----:B------:R-:W-:-:S07]  /*2890*/  @P1 FADD.FTZ R186, R179, R186 ;  /* 0x000000bab3ba1221 */ /* 0x000fce0000010000 */
.L_x_23103:
[----:B------:R-:W-:Y:S05]  /*28a0*/  BSYNC B1 ;  /* 0x0000000000017941 */ /* 0x000fea0003800000 */
.L_x_23101:
[----:B------:R-:W-:Y:S04]  /*28b0*/  BSSY B1, `(.L_x_23104) ;  /* 0x000000b000017945 */ /* 0x000fe80003800000 */
[----:B------:R-:W-:Y:S05]  /*28c0*/  @P2 BRA `(.L_x_23105) ;  /* 0x0000000000102947 */ /* 0x000fea0003800000 */
[----:B------:R-:W-:Y:S01]  /*28d0*/  HFMA2.MMA R189, -RZ, RZ, 0, 0 ;  /* 0x00000000ffbd7435 */ /* 0x000fe200000001ff */
[----:B------:R-:W-:Y:S10]  /*28e0*/  @!P1 BRA `(.L_x_23106) ;  /* 0x00000000001c9947 */ /* 0x000ff40003800000 */
[----:B-----5:R-:W-:Y:S01]  /*28f0*/  HADD2.F32 R189, -RZ, R175.H1_H1 ;  /* 0x300000afffbd7230 */ /* 0x020fe20000004100 */
[----:B------:R-:W-:Y:S06]  /*2900*/  BRA `(.L_x_23106) ;  /* 0x0000000000147947 */ /* 0x000fec0003800000 */
.L_x_23105:
[----:B-----5:R-:W-:Y:S02]  /*2910*/  HADD2.F32 R176, -RZ, R171.H1_H1 ;  /* 0x300000abffb07230 */ /* 0x020fe40000004100 */
[----:B------:R-:W-:-:S03]  /*2920*/  @P1 HADD2.F32 R178, -RZ, R175.H1_H1 ;  /* 0x300000afffb21230 */ /* 0x000fc60000004100 */
[----:B------:R-:W-:-:S04]  /*2930*/  FMUL.FTZ R176, R176, UR8 ;  /* 0x00000008b0b07c20 */ /* 0x000fc80008410000 */
[----:B------:R-:W-:-:S04]  /*2940*/  FMUL.FTZ R189, R115, R176 ;  /* 0x000000b073bd7220 */ /* 0x000fc80000410000 */
[----:B------:R-:W-:-:S07]  /*2950*/  @P1 FADD.FTZ R189, R178, R189 ;  /* 0x000000bdb2bd1221 */ /* 0x000fce0000010000 */
.L_x_23106:
[----:B------:R-:W-:Y:S05]  /*2960*/  BSYNC B1 ;  /* 0x0000000000017941 */ /* 0x000fea0003800000 */
.L_x_23104:
        /* <DEDUP_REMOVED lines=9> */
.L_x_23082:
[----:B------:R-:W-:Y:S05]  /*2a00*/  BSYNC B0 ;  /* 0x0000000000007941 */ /* 0x000fea0003800000 */
.L_x_23081:
        /* <DEDUP_REMOVED lines=18> */
.L_x_23110:
[----:B-----5:R-:W-:Y:S02]  /*2b30*/  HADD2.F32 R176, -RZ, R168.H0_H0 ;  /* 0x200000a8ffb07230 */ /* 0x020fe40000004100 */
[----:B------:R-:W-:-:S03]  /*2b40*/  @P1 HADD2.F32 R179, -RZ, R172.H0_H0 ;  /* 0x200000acffb31230 */ /* 0x000fc60000004100 */
[----:B------:R-:W-:-:S04]  /*2b50*/  FMUL.FTZ R177, R176, UR8 ;  /* 0x00000008b0b17c20 */ /* 0x000fc80008410000 */
[----:B------:R-:W-:-:S04]  /*2b60*/  FMUL.FTZ R188, R140, R177 ;  /* 0x000000b18cbc7220 */ /* 0x000fc80000410000 */
[----:B------:R-:W-:-:S07]  /*2b70*/  @P1 FADD.FTZ R188, R179, R188 ;  /* 0x000000bcb3bc1221 */ /* 0x000fce0000010000 */
.L_x_23111:
[----:B------:R-:W-:Y:S05]  /*2b80*/  BSYNC B1 ;  /* 0x0000000000017941 */ /* 0x000fea0003800000 */
.L_x_23109:
[----:B------:R-:W-:Y:S04]  /*2b90*/  BSSY B1, `(.L_x_23112) ;  /* 0x000000b000017945 */ /* 0x000fe80003800000 */
[----:B------:R-:W-:Y:S05]  /*2ba0*/  @P2 BRA `(.L_x_23113) ;  /* 0x0000000000102947 */ /* 0x000fea0003800000 */
[----:B------:R-:W-:Y:S01]  /*2bb0*/  HFMA2.MMA R191, -RZ, RZ, 0, 0 ;  /* 0x00000000ffbf7435 */ /* 0x000fe200000001ff */
[----:B------:R-:W-:Y:S10]  /*2bc0*/  @!P1 BRA `(.L_x_23114) ;  /* 0x00000000001c9947 */ /* 0x000ff40003800000 */
[----:B-----5:R-:W-:Y:S01]  /*2bd0*/  HADD2.F32 R191, -RZ, R172.H1_H1 ;  /* 0x300000acffbf7230 */ /* 0x020fe20000004100 */
[----:B------:R-:W-:Y:S06]  /*2be0*/  BRA `(.L_x_23114) ;  /* 0x0000000000147947 */ /* 0x000fec0003800000 */
.L_x_23113:
[----:B-----5:R-:W-:Y:S02]  /*2bf0*/  HADD2.F32 R176, -RZ, R168.H1_H1 ;  /* 0x300000a8ffb07230 */ /* 0x020fe40000004100 */
[----:B------:R-:W-:-:S03]  /*2c00*/  @P1 HADD2.F32 R178, -RZ, R172.H1_H1 ;  /* 0x300000acffb21230 */ /* 0x000fc60000004100 */
[----:B------:R-:W-:-:S04]  /*2c10*/  FMUL.FTZ R176, R176, UR8 ;  /* 0x00000008b0b07c20 */ /* 0x000fc80008410000 */
[----:B------:R-:W-:-:S04]  /*2c20*/  FMUL.FTZ R191, R141, R176 ;  /* 0x000000b08dbf7220 */ /* 0x000fc80000410000 */
[----:B------:R-:W-:-:S07]  /*2c30*/  @P1 FADD.FTZ R191, R178, R191 ;  /* 0x000000bfb2bf1221 */ /* 0x000fce0000010000 */
.L_x_23114:
[----:B------:R-:W-:Y:S05]  /*2c40*/  BSYNC B1 ;  /* 0x0000000000017941 */ /* 0x000fea0003800000 */
.L_x_23112:
[----:B------:R-:W-:Y:S04]  /*2c50*/  BSSY B1, `(.L_x_23115) ;  /* 0x000000b000017945 */ /* 0x000fe80003800000 */
[----:B------:R-:W-:Y:S05]  /*2c60*/  @P2 BRA `(.L_x_23116) ;  /* 0x0000000000102947 */ /* 0x000fea0003800000 */
[----:B------:R-:W-:Y:S01]  /*2c70*/  MOV R190, RZ ;  /* 0x000000ff00be7202 */ /* 0x000fe20000000f00 */
[----:B------:R-:W-:Y:S06]  /*2c80*/  @!P1 BRA `(.L_x_23117) ;  /* 0x00000000001c9947 */ /* 0x000fec0003800000 */
[----:B-----5:R-:W-:Y:S01]  /*2c90*/  HADD2.F32 R190, -RZ, R173.H0_H0 ;  /* 0x200000adffbe7230 */ /* 0x020fe20000004100 */
[----:B------:R-:W-:Y:S06]  /*2ca0*/  BRA `(.L_x_23117) ;  /* 0x0000000000147947 */ /* 0x000fec0003800000 */
.L_x_23116:
[----:B-----5:R-:W-:Y:S02]  /*2cb0*/  HADD2.F32 R176, -RZ, R169.H0_H0 ;  /* 0x200000a9ffb07230 */ /* 0x020fe40000004100 */
[----:B------:R-:W-:-:S03]  /*2cc0*/  @P1 HADD2.F32 R179, -RZ, R173.H0_H0 ;  /* 0x200000adffb31230 */ /* 0x000fc60000004100 */
[----:B------:R-:W-:-:S04]  /*2cd0*/  FMUL.FTZ R177, R176, UR8 ;  /* 0x00000008b0b17c20 */ /* 0x000fc80008410000 */
[----:B------:R-:W-:-:S04]  /*2ce0*/  FMUL.FTZ R190, R142, R177 ;  /* 0x000000b18ebe7220 */ /* 0x000fc80000410000 */
[----:B------:R-:W-:-:S07]  /*2cf0*/  @P1 FADD.FTZ R190, R179, R190 ;  /* 0x000000beb3be1221 */ /* 0x000fce0000010000 */
.L_x_23117:
[----:B------:R-:W-:Y:S05]  /*2d00*/  BSYNC B1 ;  /* 0x0000000000017941 */ /* 0x000fea0003800000 */
.L_x_23115:
[----:B------:R-:W-:Y:S04]  /*2d10*/  BSSY B1, `(.L_x_23118) ;  /* 0x000000b000017945 */ /* 0x000fe80003800000 */
[----:B------:R-:W-:Y:S05]  /*2d20*/  @P2 BRA `(.L_x_23119) ;  /* 0x0000000000102947 */ /* 0x000fea0003800000 */
[----:B------:R-:W-:Y:S01]  /*2d30*/  HFMA2.MMA R193, -RZ, RZ, 0, 0 ;  /* 0x00000000ffc17435 */ /* 0x000fe200000001ff */
[----:B------:R-:W-:Y:S10]  /*2d40*/  @!P1 BRA `(.L_x_23120) ;  /* 0x00000000001c9947 */ /* 0x000ff40003800000 */
[----:B-----5:R-:W-:Y:S01]  /*2d50*/  HADD2.F32 R193, -RZ, R173.H1_H1 ;  /* 0x300000adffc17230 */ /* 0x020fe20000004100 */
[----:B------:R-:W-:Y:S06]  /*2d60*/  BRA `(.L_x_23120) ;  /* 0x0000000000147947 */ /* 0x000fec0003800000 */
.L_x_23119:
[----:B-----5:R-:W-:Y:S02]  /*2d70*/  HADD2.F32 R176, -RZ, R169.H1_H1 ;  /* 0x300000a9ffb07230 */ /* 0x020fe40000004100 */
[----:B------:R-:W-:-:S03]  /*2d80*/  @P1 HADD2.F32 R178, -RZ, R173.H1_H1 ;  /* 0x300000adffb21230 */ /* 0x000fc60000004100 */
[----:B------:R-:W-:-:S04]  /*2d90*/  FMUL.FTZ R176, R176, UR8 ;  /* 0x00000008b0b07c20 */ /* 0x000fc80008410000 */
[----:B------:R-:W-:-:S04]  /*2da0*/  FMUL.FTZ R193, R143, R176 ;  /* 0x000000b08fc17220 */ /* 0x000fc80000410000 */
[----:B------:R-:W-:-:S07]  /*2db0*/  @P1 FADD.FTZ R193, R178, R193 ;  /* 0x000000c1b2c11221 */ /* 0x000fce0000010000 */
.L_x_23120:
[----:B------:R-:W-:Y:S05]  /*2dc0*/  BSYNC B1 ;  /* 0x0000000000017941 */ /* 0x000fea0003800000 */
.L_x_23118:
[----:B------:R-:W-:Y:S04]  /*2dd0*/  BSSY B1, `(.L_x_23121) ;  /* 0x000000b000017945 */ /* 0x000fe80003800000 */
[----:B------:R-:W-:Y:S05]  /*2de0*/  @P2 BRA `(.L_x_23122) ;  /* 0x0000000000102947 */ /* 0x000fea0003800000 */
[----:B------:R-:W-:Y:S01]  /*2df0*/  MOV R192, RZ ;  /* 0x000000ff00c07202 */ /* 0x000fe20000000f00 */
[----:B------:R-:W-:Y:S06]  /*2e00*/  @!P1 BRA `(.L_x_23123) ;  /* 0x00000000001c9947 */ /* 0x000fec0003800000 */
[----:B-----5:R-:W-:Y:S01]  /*2e10*/  HADD2.F32 R192, -RZ, R174.H0_H0 ;  /* 0x200000aeffc07230 */ /* 0x020fe20000004100 */
[----:B------:R-:W-:Y:S06]  /*2e20*/  BRA `(.L_x_23123) ;  /* 0x0000000000147947 */ /* 0x000fec0003800000 */
.L_x_23122:
[----:B-----5:R-:W-:Y:S02]  /*2e30*/  HADD2.F32 R176, -RZ, R170.H0_H0 ;  /* 0x200000aaffb07230 */ /* 0x020fe40000004100 */
[----:B------:R-:W-:-:S03]  /*2e40*/  @P1 HADD2.F32 R179, -RZ, R174.H0_H0 ;  /* 0x200000aeffb31230 */ /* 0x000fc60000004100 */
[----:B------:R-:W-:-:S04]  /*2e50*/  FMUL.FTZ R177, R176, UR8 ;  /* 0x00000008b0b17c20 */ /* 0x000fc80008410000 */
[----:B------:R-:W-:-:S04]  /*2e60*/  FMUL.FTZ R192, R136, R177 ;  /* 0x000000b188c07220 */ /* 0x000fc80000410000 */
[----:B------:R-:W-:-:S07]  /*2e70*/  @P1 FADD.FTZ R192, R179, R192 ;  /* 0x000000c0b3c01221 */ /* 0x000fce0000010000 */
.L_x_23123:
[----:B------:R-:W-:Y:S05]  /*2e80*/  BSYNC B1 ;  /* 0x0000000000017941 */ /* 0x000fea0003800000 */
.L_x_23121:
[----:B------:R-:W-:Y:S04]  /*2e90*/  BSSY B1, `(.L_x_23124) ;  /* 0x000000b000017945 */ /* 0x000fe80003800000 */
[----:B------:R-:W-:Y:S05]  /*2ea0*/  @P2 BRA `(.L_x_23125) ;  /* 0x0000000000102947 */ /* 0x000fea0003800000 */
[----:B------:R-:W-:Y:S01]  /*2eb0*/  HFMA2.MMA R195, -RZ, RZ, 0, 0 ;  /* 0x00000000ffc37435 */ /* 0x000fe200000001ff */
[----:B------:R-:W-:Y:S10]  /*2ec0*/  @!P1 BRA `(.L_x_23126) ;  /* 0x00000000001c9947 */ /* 0x000ff40003800000 */
[----:B-----5:R-:W-:Y:S01]  /*2ed0*/  HADD2.F32 R195, -RZ, R174.H1_H1 ;  /* 0x300000aeffc37230 */ /* 0x020fe20000004100 */
[----:B------:R-:W-:Y:S06]  /*2ee0*/  BRA `(.L_x_23126) ;  /* 0x0000000000147947 */ /* 0x000fec0003800000 */
.L_x_23125:
[----:B-----5:R-:W-:Y:S02]  /*2ef0*/  HADD2.F32 R176, -RZ, R170.H1_H1 ;  /* 0x300000aaffb07230 */ /* 0x020fe40000004100 */
[----:B------:R-:W-:-:S03]  /*2f00*/  @P1 HADD2.F32 R178, -RZ, R174.H1_H1 ;  /* 0x300000aeffb21230 */ /* 0x000fc60000004100 */
[----:B------:R-:W-:-:S04]  /*2f10*/  FMUL.FTZ R176, R176, UR8 ;  /* 0x00000008b0b07c20 */ /* 0x000fc80008410000 */
[----:B------:R-:W-:-:S04]  /*2f20*/  FMUL.FTZ R195, R137, R176 ;  /* 0x000000b089c37220 */ /* 0x000fc80000410000 */
[----:B------:R-:W-:-:S07]  /*2f30*/  @P1 FADD.FTZ R195, R178, R195 ;  /* 0x000000c3b2c31221 */ /* 0x000fce0000010000 */
.L_x_23126:
[----:B------:R-:W-:Y:S05]  /*2f40*/  BSYNC B1 ;  /* 0x0000000000017941 */ /* 0x000fea0003800000 */
.L_x_23124:
[----:B------:R-:W-:Y:S04]  /*2f50*/  BSSY B1, `(.L_x_23127) ;  /* 0x000000b000017945 */ /* 0x000fe80003800000 */
[----:B------:R-:W-:Y:S05]  /*2f60*/  @P2 BRA `(.L_x_23128) ;  /* 0x0000000000102947 */ /* 0x000fea0003800000 */
[----:B------:R-:W-:Y:S01]  /*2f70*/  MOV R194, RZ ;  /* 0x000000ff00c27202 */ /* 0x000fe20000000f00 */
[----:B------:R-:W-:Y:S06]  /*2f80*/  @!P1 BRA `(.L_x_23129) ;  /* 0x00000000001c9947 */ /* 0x000fec0003800000 */
[----:B-----5:R-:W-:Y:S01]  /*2f90*/  HADD2.F32 R194, -RZ, R175.H0_H0 ;  /* 0x200000afffc27230 */ /* 0x020fe20000004100 */
[----:B------:R-:W-:Y:S06]  /*2fa0*/  BRA `(.L_x_23129) ;  /* 0x0000000000147947 */ /* 0x000fec0003800000 */
.L_x_23128:
[----:B-----5:R-:W-:Y:S02]  /*2fb0*/  HADD2.F32 R176, -RZ, R171.H0_H0 ;  /* 0x200000abffb07230 */ /* 0x020fe40000004100 */
[----:B------:R-:W-:-:S03]  /*2fc0*/  @P1 HADD2.F32 R179, -RZ, R175.H0_H0 ;  /* 0x200000afffb31230 */ /* 0x000fc60000004100 */
[----:B------:R-:W-:-:S04]  /*2fd0*/  FMUL.FTZ R177, R176, UR8 ;  /* 0x00000008b0b17c20 */ /* 0x000fc80008410000 */
[----:B------:R-:W-:-:S04]  /*2fe0*/  FMUL.FTZ R194, R138, R177 ;  /* 0x000000b18ac27220 */ /* 0x000fc80000410000 */
[----:B------:R-:W-:-:S07]  /*2ff0*/  @P1 FADD.FTZ R194, R179, R194 ;  /* 0x000000c2b3c21221 */ /* 0x000fce0000010000 */
.L_x_23129:
[----:B------:R-:W-:Y:S05]  /*3000*/  BSYNC B1 ;  /* 0x0000000000017941 */ /* 0x000fea0003800000 */
.L_x_23127:
[----:B------:R-:W-:Y:S04]  /*3010*/  BSSY B1, `(.L_x_23130) ;  /* 0x000000b000017945 */ /* 0x000fe80003800000 */
[----:B------:R-:W-:Y:S05]  /*3020*/  @P2 BRA `(.L_x_23131) ;  /* 0x0000000000102947 */ /* 0x000fea0003800000 */
[----:B------:R-:W-:Y:S01]  /*3030*/  HFMA2.MMA R197, -RZ, RZ, 0, 0 ;  /* 0x00000000ffc57435 */ /* 0x000fe200000001ff */
[----:B------:R-:W-:Y:S10]  /*3040*/  @!P1 BRA `(.L_x_23132) ;  /* 0x00000000001c9947 */ /* 0x000ff40003800000 */
[----:B-----5:R-:W-:Y:S01]  /*3050*/  HADD2.F32 R197, -RZ, R175.H1_H1 ;  /* 0x300000afffc57230 */ /* 0x020fe20000004100 */
[----:B------:R-:W-:Y:S06]  /*3060*/  BRA `(.L_x_23132) ;  /* 0x0000000000147947 */ /* 0x000fec0003800000 */
.L_x_23131:
[----:B-----5:R-:W-:Y:S02]  /*3070*/  HADD2.F32 R176, -RZ, R171.H1_H1 ;  /* 0x300000abffb07230 */ /* 0x020fe40000004100 */
[----:B------:R-:W-:-:S03]  /*3080*/  @P1 HADD2.F32 R178, -RZ, R175.H1_H1 ;  /* 0x300000afffb21230 */ /* 0x000fc60000004100 */
[----:B------:R-:W-:-:S04]  /*3090*/  FMUL.FTZ R176, R176, UR8 ;  /* 0x00000008b0b07c20 */ /* 0x000fc80008410000 */
[----:B------:R-:W-:-:S04]  /*30a0*/  FMUL.FTZ R197, R139, R176 ;  /* 0x000000b08bc57220 */ /* 0x000fc80000410000 */
[----:B------:R-:W-:-:S07]  /*30b0*/  @P1 FADD.FTZ R197, R178, R197 ;  /* 0x000000c5b2c51221 */ /* 0x000fce0000010000 */
.L_x_23132:
[----:B------:R-:W-:Y:S05]  /*30c0*/  BSYNC B1 ;  /* 0x0000000000017941 */ /* 0x000fea0003800000 */
.L_x_23130:
        /* <DEDUP_REMOVED lines=9> */
.L_x_23108:
[----:B------:R-:W-:Y:S05]  /*3160*/  BSYNC B0 ;  /* 0x0000000000007941 */ /* 0x000fea0003800000 */
.L_x_23107:
        /* <DEDUP_REMOVED lines=18> */
.L_x_23136:
[----:B-----5:R-:W-:Y:S02]  /*3290*/  HADD2.F32 R176, -RZ, R168.H0_H0 ;  /* 0x200000a8ffb07230 */ /* 0x020fe40000004100 */
[----:B------:R-:W-:-:S03]  /*32a0*/  @P0 HADD2.F32 R179, -RZ, R172.H0_H0 ;  /* 0x200000acffb30230 */ /* 0x000fc60000004100 */
[----:B------:R-:W-:-:S04]  /*32b0*/  FMUL.FTZ R177, R176, UR8 ;  /* 0x00000008b0b17c20 */ /* 0x000fc80008410000 */
[----:B------:R-:W-:-:S04]  /*32c0*/  FMUL.FTZ R196, R164, R177 ;  /* 0x000000b1a4c47220 */ /* 0x000fc80000410000 */
[----:B------:R-:W-:-:S07]  /*32d0*/  @P0 FADD.FTZ R196, R179, R196 ;  /* 0x000000c4b3c40221 */ /* 0x000fce0000010000 */
.L_x_23137:
[----:B------:R-:W-:Y:S05]  /*32e0*/  BSYNC B1 ;  /* 0x0000000000017941 */ /* 0x000fea0003800000 */
.L_x_23135:
[----:B------:R-:W-:Y:S04]  /*32f0*/  BSSY B1, `(.L_x_23138) ;  /* 0x000000b000017945 */ /* 0x000fe80003800000 */
[----:B------:R-:W-:Y:S05]  /*3300*/  @P1 BRA `(.L_x_23139) ;  /* 0x0000000000101947 */ /* 0x000fea0003800000 */
[----:B------:R-:W-:Y:S01]  /*3310*/  HFMA2.MMA R199, -RZ, RZ, 0, 0 ;  /* 0x00000000ffc77435 */ /* 0x000fe200000001ff */
[----:B------:R-:W-:Y:S10]  /*3320*/  @!P0 BRA `(.L_x_23140) ;  /* 0x00000000001c8947 */ /* 0x000ff40003800000 */
[----:B-----5:R-:W-:Y:S01]  /*3330*/  HADD2.F32 R199, -RZ, R172.H1_H1 ;  /* 0x300000acffc77230 */ /* 0x020fe20000004100 */
[----:B------:R-:W-:Y:S06]  /*3340*/  BRA `(.L_x_23140) ;  /* 0x0000000000147947 */ /* 0x000fec0003800000 */
.L_x_23139:
[----:B-----5:R-:W-:Y:S02]  /*3350*/  HADD2.F32 R176, -RZ, R168.H1_H1 ;  /* 0x300000a8ffb07230 */ /* 0x020fe40000004100 */
[----:B------:R-:W-:-:S03]  /*3360*/  @P0 HADD2.F32 R178, -RZ, R172.H1_H1 ;  /* 0x300000acffb20230 */ /* 0x000fc60000004100 */
[----:B------:R-:W-:-:S04]  /*3370*/  FMUL.FTZ R176, R176, UR8 ;  /* 0x00000008b0b07c20 */ /* 0x000fc80008410000 */
[----:B------:R-:W-:-:S04]  /*3380*/  FMUL.FTZ R199, R165, R176 ;  /* 0x000000b0a5c77220 */ /* 0x000fc80000410000 */
[----:B------:R-:W-:-:S07]  /*3390*/  @P0 FADD.FTZ R199, R178, R199 ;  /* 0x000000c7b2c70221 */ /* 0x000fce0000010000 */
.L_x_23140:
[----:B------:R-:W-:Y:S05]  /*33a0*/  BSYNC B1 ;  /* 0x0000000000017941 */ /* 0x000fea0003800000 */
.L_x_23138:
[----:B------:R-:W-:Y:S04]  /*33b0*/  BSSY B1, `(.L_x_23141) ;  /* 0x000000b000017945 */ /* 0x000fe80003800000 */
[----:B------:R-:W-:Y:S05]  /*33c0*/  @P1 BRA `(.L_x_23142) ;  /* 0x0000000000101947 */ /* 0x000fea0003800000 */
[----:B------:R-:W-:Y:S01]  /*33d0*/  MOV R198, RZ ;  /* 0x000000ff00c67202 */ /* 0x000fe20000000f00 */
[----:B------:R-:W-:Y:S06]  /*33e0*/  @!P0 BRA `(.L_x_23143) ;  /* 0x00000000001c8947 */ /* 0x000fec0003800000 */
[----:B-----5:R-:W-:Y:S01]  /*33f0*/  HADD2.F32 R198, -RZ, R173.H0_H0 ;  /* 0x200000adffc67230 */ /* 0x020fe20000004100 */
[----:B------:R-:W-:Y:S06]  /*3400*/  BRA `(.L_x_23143) ;  /* 0x0000000000147947 */ /* 0x000fec0003800000 */
.L_x_23142:
[----:B-----5:R-:W-:Y:S02]  /*3410*/  HADD2.F32 R176, -RZ, R169.H0_H0 ;  /* 0x200000a9ffb07230 */ /* 0x020fe40000004100 */
[----:B------:R-:W-:-:S03]  /*3420*/  @P0 HADD2.F32 R179, -RZ, R173.H0_H0 ;  /* 0x200000adffb30230 */ /* 0x000fc60000004100 */
[----:B------:R-:W-:-:S04]  /*3430*/  FMUL.FTZ R177, R176, UR8 ;  /* 0x00000008b0b17c20 */ /* 0x000fc80008410000 */
[----:B------:R-:W-:-:S04]  /*3440*/  FMUL.FTZ R198, R166, R177 ;  /* 0x000000b1a6c67220 */ /* 0x000fc80000410000 */
[----:B------:R-:W-:-:S07]  /*3450*/  @P0 FADD.FTZ R198, R179, R198 ;  /* 0x000000c6b3c60221 */ /* 0x000fce0000010000 */
.L_x_23143:
[----:B------:R-:W-:Y:S05]  /*3460*/  BSYNC B1 ;  /* 0x0000000000017941 */ /* 0x000fea0003800000 */
.L_x_23141:
[----:B------:R-:W-:Y:S04]  /*3470*/  BSSY B1, `(.L_x_23144) ;  /* 0x000000b000017945 */ /* 0x000fe80003800000 */
[----:B------:R-:W-:Y:S05]  /*3480*/  @P1 BRA `(.L_x_23145) ;  /* 0x0000000000101947 */ /* 0x000fea0003800000 */
[----:B------:R-:W-:Y:S01]  /*3490*/  HFMA2.MMA R201, -RZ, RZ, 0, 0 ;  /* 0x00000000ffc97435 */ /* 0x000fe200000001ff */
[----:B------:R-:W-:Y:S10]  /*34a0*/  @!P0 BRA `(.L_x_23146) ;  /* 0x00000000001c8947 */ /* 0x000ff40003800000 */
[----:B-----5:R-:W-:Y:S01]  /*34b0*/  HADD2.F32 R201, -RZ, R173.H1_H1 ;  /* 0x300000adffc97230 */ /* 0x020fe20000004100 */
[----:B------:R-:W-:Y:S06]  /*34c0*/  BRA `(.L_x_23146) ;  /* 0x0000000000147947 */ /* 0x000fec0003800000 */
.L_x_23145:
[----:B-----5:R-:W-:Y:S02]  /*34d0*/  HADD2.F32 R176, -RZ, R169.H1_H1 ;  /* 0x300000a9ffb07230 */ /* 0x020fe40000004100 */
[----:B------:R-:W-:-:S03]  /*34e0*/  @P0 HADD2.F32 R178, -RZ, R173.H1_H1 ;  /* 0x300000adffb20230 */ /* 0x000fc60000004100 */
[----:B------:R-:W-:-:S04]  /*34f0*/  FMUL.FTZ R176, R176, UR8 ;  /* 0x00000008b0b07c20 */ /* 0x000fc80008410000 */
[----:B------:R-:W-:-:S04]  /*3500*/  FMUL.FTZ R201, R167, R176 ;  /* 0x000000b0a7c97220 */ /* 0x000fc80000410000 */
[----:B------:R-:W-:-:S07]  /*3510*/  @P0 FADD.FTZ R201, R178, R201 ;  /* 0x000000c9b2c90221 */ /* 0x000fce0000010000 */
.L_x_23146:
[----:B------:R-:W-:Y:S05]  /*3520*/  BSYNC B1 ;  /* 0x0000000000017941 */ /* 0x000fea0003800000 */
.L_x_23144:
[----:B------:R-:W-:Y:S04]  /*3530*/  BSSY B1, `(.L_x_23147) ;  /* 0x000000b000017945 */ /* 0x000fe80003800000 */
[----:B------:R-:W-:Y:S05]  /*3540*/  @P1 BRA `(.L_x_23148) ;  /* 0x0000000000101947 */ /* 0x000fea0003800000 */
[----:B------:R-:W-:Y:S01]  /*3550*/  MOV R200, RZ ;  /* 0x000000ff00c87202 */ /* 0x000fe20000000f00 */
[----:B------:R-:W-:Y:S06]  /*3560*/  @!P0 BRA `(.L_x_23149) ;  /* 0x00000000001c8947 */ /* 0x000fec0003800000 */
[----:B-----5:R-:W-:Y:S01]  /*3570*/  HADD2.F32 R200, -RZ, R174.H0_H0 ;  /* 0x200000aeffc87230 */ /* 0x020fe20000004100 */
[----:B------:R-:W-:Y:S06]  /*3580*/  BRA `(.L_x_23149) ;  /* 0x0000000000147947 */ /* 0x000fec0003800000 */
.L_x_23148:
[----:B-----5:R-:W-:Y:S02]  /*3590*/  HADD2.F32 R176, -RZ, R170.H0_H0 ;  /* 0x200000aaffb07230 */ /* 0x020fe40000004100 */
[----:B------:R-:W-:-:S03]  /*35a0*/  @P0 HADD2.F32 R179, -RZ, R174.H0_H0 ;  /* 0x200000aeffb30230 */ /* 0x000fc60000004100 */
[----:B------:R-:W-:-:S04]  /*35b0*/  FMUL.FTZ R177, R176, UR8 ;  /* 0x00000008b0b17c20 */ /* 0x000fc80008410000 */
[----:B------:R-:W-:-:S04]  /*35c0*/  FMUL.FTZ R200, R160, R177 ;  /* 0x000000b1a0c87220 */ /* 0x000fc80000410000 */
[----:B------:R-:W-:-:S07]  /*35d0*/  @P0 FADD.FTZ R200, R179, R200 ;  /* 0x000000c8b3c80221 */ /* 0x000fce0000010000 */
.L_x_23149:
[----:B------:R-:W-:Y:S05]  /*35e0*/  BSYNC B1 ;  /* 0x0000000000017941 */ /* 0x000fea0003800000 */
.L_x_23147:
[----:B------:R-:W-:Y:S04]  /*35f0*/  BSSY B1, `(.L_x_23150) ;  /* 0x000000b000017945 */ /* 0x000fe80003800000 */
[----:B------:R-:W-:Y:S05]  /*3600*/  @P1 BRA `(.L_x_23151) ;  /* 0x0000000000101947 */ /* 0x000fea0003800000 */
[----:B------:R-:W-:Y:S01]  /*3610*/  HFMA2.MMA R203, -RZ, RZ, 0, 0 ;  /* 0x00000000ffcb7435 */ /* 0x000fe200000001ff */
[----:B------:R-:W-:Y:S10]  /*3620*/  @!P0 BRA `(.L_x_23152) ;  /* 0x00000000001c8947 */ /* 0x000ff40003800000 */
[----:B-----5:R-:W-:Y:S01]  /*3630*/  HADD2.F32 R203, -RZ, R174.H1_H1 ;  /* 0x300000aeffcb7230 */ /* 0x020fe20000004100 */
[----:B------:R-:W-:Y:S06]  /*3640*/  BRA `(.L_x_23152) ;  /* 0x0000000000147947 */ /* 0x000fec0003800000 */
.L_x_23151:
[----:B-----5:R-:W-:Y:S02]  /*3650*/  HADD2.F32 R176, -RZ, R170.H1_H1 ;  /* 0x300000aaffb07230 */ /* 0x020fe40000004100 */
[----:B------:R-:W-:-:S03]  /*3660*/  @P0 HADD2.F32 R178, -RZ, R174.H1_H1 ;  /* 0x300000aeffb20230 */ /* 0x000fc60000004100 */
[----:B------:R-:W-:-:S04]  /*3670*/  FMUL.FTZ R176, R176, UR8 ;  /* 0x00000008b0b07c20 */ /* 0x000fc80008410000 */
[----:B------:R-:W-:-:S04]  /*3680*/  FMUL.FTZ R203, R161, R176 ;  /* 0x000000b0a1cb7220 */ /* 0x000fc80000410000 */
[----:B------:R-:W-:-:S07]  /*3690*/  @P0 FADD.FTZ R203, R178, R203 ;  /* 0x000000cbb2cb0221 */ /* 0x000fce0000010000 */
.L_x_23152:
[----:B------:R-:W-:Y:S05]  /*36a0*/  BSYNC B1 ;  /* 0x0000000000017941 */ /* 0x000fea0003800000 */
.L_x_23150:
[----:B------:R-:W-:Y:S04]  /*36b0*/  BSSY B1, `(.L_x_23153) ;  /* 0x000000b000017945 */ /* 0x000fe80003800000 */
[----:B------:R-:W-:Y:S05]  /*36c0*/  @P1 BRA `(.L_x_23154) ;  /* 0x0000000000101947 */ /* 0x000fea0003800000 */
[----:B------:R-:W-:Y:S01]  /*36d0*/  MOV R202, RZ ;  /* 0x000000ff00ca7202 */ /* 0x000fe20000000f00 */
[----:B------:R-:W-:Y:S06]  /*36e0*/  @!P0 BRA `(.L_x_23155) ;  /* 0x00000000001c8947 */ /* 0x000fec0003800000 */
[----:B-----5:R-:W-:Y:S01]  /*36f0*/  HADD2.F32 R202, -RZ, R175.H0_H0 ;  /* 0x200000afffca7230 */ /* 0x020fe20000004100 */
[----:B------:R-:W-:Y:S06]  /*3700*/  BRA `(.L_x_23155) ;  /* 0x0000000000147947 */ /* 0x000fec0003800000 */
.L_x_23154:
[----:B-----5:R-:W-:Y:S02]  /*3710*/  HADD2.F32 R176, -RZ, R171.H0_H0 ;  /* 0x200000abffb07230 */ /* 0x020fe40000004100 */
[----:B------:R-:W-:-:S03]  /*3720*/  @P0 HADD2.F32 R179, -RZ, R175.H0_H0 ;  /* 0x200000afffb30230 */ /* 0x000fc60000004100 */
[----:B------:R-:W-:-:S04]  /*3730*/  FMUL.FTZ R177, R176, UR8 ;  /* 0x00000008b0b17c20 */ /* 0x000fc80008410000 */
[----:B------:R-:W-:-:S04]  /*3740*/  FMUL.FTZ R202, R162, R177 ;  /* 0x000000b1a2ca7220 */ /* 0x000fc80000410000 */
[----:B------:R-:W-:-:S07]  /*3750*/  @P0 FADD.FTZ R202, R179, R202 ;  /* 0x000000cab3ca0221 */ /* 0x000fce0000010000 */
.L_x_23155:
[----:B------:R-:W-:Y:S05]  /*3760*/  BSYNC B1 ;  /* 0x0000000000017941 */ /* 0x000fea0003800000 */
.L_x_23153:
[----:B------:R-:W-:Y:S04]  /*3770*/  BSSY B1, `(.L_x_23156) ;  /* 0x000000b000017945 */ /* 0x000fe80003800000 */
[----:B------:R-:W-:Y:S05]  /*3780*/  @P1 BRA `(.L_x_23157) ;  /* 0x0000000000101947 */ /* 0x000fea0003800000 */
[----:B------:R-:W-:Y:S01]  /*3790*/  HFMA2.MMA R205, -RZ, RZ, 0, 0 ;  /* 0x00000000ffcd7435 */ /* 0x000fe200000001ff */
[----:B------:R-:W-:Y:S10]  /*37a0*/  @!P0 BRA `(.L_x_23158) ;  /* 0x00000000001c8947 */ /* 0x000ff40003800000 */
[----:B-----5:R-:W-:Y:S01]  /*37b0*/  HADD2.F32 R205, -RZ, R175.H1_H1 ;  /* 0x300000afffcd7230 */ /* 0x020fe20000004100 */
[----:B------:R-:W-:Y:S06]  /*37c0*/  BRA `(.L_x_23158) ;  /* 0x0000000000147947 */ /* 0x000fec0003800000 */
.L_x_23157:
[----:B-----5:R-:W-:Y:S02]  /*37d0*/  HADD2.F32 R176, -RZ, R171.H1_H1 ;  /* 0x300000abffb07230 */ /* 0x020fe40000004100 */
[----:B------:R-:W-:-:S03]  /*37e0*/  @P0 HADD2.F32 R178, -RZ, R175.H1_H1 ;  /* 0x300000afffb20230 */ /* 0x000fc60000004100 */
[----:B------:R-:W-:-:S04]  /*37f0*/  FMUL.FTZ R176, R176, UR8 ;  /* 0x00000008b0b07c20 */ /* 0x000fc80008410000 */
[----:B------:R-:W-:-:S04]  /*3800*/  FMUL.FTZ R205, R163, R176 ;  /* 0x000000b0a3cd7220 */ /* 0x000fc80000410000 */
[----:B------:R-:W-:-:S07]  /*3810*/  @P0 FADD.FTZ R205, R178, R205 ;  /* 0x000000cdb2cd0221 */ /* 0x000fce0000010000 */
.L_x_23158:
[----:B------:R-:W-:Y:S05]  /*3820*/  BSYNC B1 ;  /* 0x0000000000017941 */ /* 0x000fea0003800000 */
.L_x_23156:
[----:B------:R-:W0:Y:S01]  /*3830*/  LDC.64 R176, c[0x0][0x238] ;  /* 0x00008e00ffb07b82 */ /* 0x000e220000000a00 */
[----:B------:R-:W-:Y:S02]  /*3840*/  F2FP.F16.F32.PACK_AB R179, R205, R202 ;  /* 0x000000cacdb3723e */ /* 0x000fe400000000ff */
[----:B------:R-:W-:Y:S01]  /*3850*/  F2FP.F16.F32.PACK_AB R178, R203, R200 ;  /* 0x000000c8cbb2723e */ /* 0x000fe200000000ff */
[----:B0-----:R-:W-:Y:S01]  /*3860*/  IMAD.WIDE.U32 R210, R215, 0x10, R176 ;  /* 0x00000010d7d27825 */ /* 0x001fe200078e00b0 */
[----:B------:R-:W-:Y:S02]  /*3870*/  F2FP.F16.F32.PACK_AB R177, R201, R198 ;  /* 0x000000c6c9b1723e */ /* 0x000fe400000000ff */
[----:B------:R-:W-:-:S05]  /*3880*/  F2FP.F16.F32.PACK_AB R176, R199, R196 ;  /* 0x000000c4c7b0723e */ /* 0x000fca00000000ff */
[----:B------:R0:W-:Y:S02]  /*3890*/  STG.E.128 desc[UR4][R210.64], R176 ;  /* 0x000000b0d2007986 */ /* 0x0001e4000c101d04 */
.L_x_23134:
[----:B------:R-:W-:Y:S05]  /*38a0*/  BSYNC B0 ;  /* 0x0000000000007941 */ /* 0x000fea0003800000 */
.L_x_23133:
        /* <DEDUP_REMOVED lines=177> */
.L_x_23184:
        /* <DEDUP_REMOVED lines=60> */
.L_x_23163:
[----:B------:R-:W-:Y:S05]  /*4780*/  BSYNC B1 ;  /* 0x0000000000017941 */ /* 0x000fea0003800000 */
.L_x_23162:
        /* <DEDUP_REMOVED lines=35> */
.L_x_23165:
[----:B------:R-:W-:Y:S05]  /*49c0*/  BSYNC B1 ;  /* 0x0000000000017941 */ /* 0x000fea0003800000 */
.L_x_23164:
        /* <DEDUP_REMOVED lines=35> */
.L_x_23167:
[----:B------:R-:W-:Y:S05]  /*4c00*/  BSYNC B1 ;  /* 0x0000000000017941 */ /* 0x000fea0003800000 */
.L_x_23166:
        /* <DEDUP_REMOVED lines=35> */
.L_x_23169:
[----:B------:R-:W-:Y:S05]  /*4e40*/  BSYNC B1 ;  /* 0x0000000000017941 */ /* 0x000fea0003800000 */
.L_x_23168:
        /* <DEDUP_REMOVED lines=35> */
.L_x_23171:
[----:B------:R-:W-:Y:S05]  /*5080*/  BSYNC B1 ;  /* 0x0000000000017941 */ /* 0x000fea0003800000 */
.L_x_23170:
        /* <DEDUP_REMOVED lines=33> */
.L_x_23161:
[----:B------:R-:W-:Y:S05]  /*52a0*/  BSYNC B0 ;  /* 0x0000000000007941 */ /* 0x000fea0003800000 */
.L_x_23160:
[----:B0123--:R-:W0:Y:S02]  /*52b0*/  LDC.64 R176, c[0x0][0x210] ;  /* 0x00008400ffb07b82 */ /* 0x00fe240000000a00 */
[----:B0-----:R-:W-:-:S04]  /*52c0*/  LEA R206, R176, R206, 0x2 ;  /* 0x000000ceb0ce7211 */ /* 0x001fc800078e10ff */
[----:B------:R-:W-:-:S13]  /*52d0*/  ISETP.GE.AND P0, PT, R206, R177, PT ;  /* 0x000000b1ce00720c */ /* 0x000fda0003f06270 */
[----:B------:R-:W-:Y:S05]  /*52e0*/  @!P0 BRA `(.L_x_23172) ;  /* 0xffffffb8001c8947 */ /* 0x000fea000383ffff */
[----:B------:R-:W-:Y:S05]  /*52f0*/  EXIT ;  /* 0x000000000000794d */ /* 0x000fea0003800000 */
.L_x_23159:
        /* <DEDUP_REMOVED lines=8> */
.L_x_23174:
[----:B------:R-:W-:Y:S05]  /*5380*/  BSYNC B0 ;  /* 0x0000000000007941 */ /* 0x000fea0003800000 */
.L_x_23173:
        /* <DEDUP_REMOVED lines=10> */
.L_x_23175:
[----:B------:R-:W-:Y:S01]  /*5430*/  HFMA2.MMA R219, -RZ, RZ, 0, 2.384185791015625e-07 ;  /* 0x00000004ffdb7435 */ /* 0x000fe200000001ff */
[----:B------:R-:W-:-:S05]  /*5440*/  MOV R179, R218 ;  /* 0x000000da00b37202 */ /* 0x000fca0000000f00 */
[----:B------:R-:W-:-:S05]  /*5450*/  FADD.FTZ R179, R178, R179 ;  /* 0x000000b3b2b37221 */ /* 0x000fca0000010000 */
[----:B------:R-:W-:-:S07]  /*5460*/  MOV R220, R179 ;  /* 0x000000b300dc7202 */ /* 0x000fce0000000f00 */
[----:B------:R-:W-:Y:S05]  /*5470*/  WARPSYNC.COLLECTIVE R217, `(.L_x_23176) ;  /* 0x00000000d9087348 */ /* 0x000fea0003c00000 */
[----:B------:R0:W1:Y:S02]  /*5480*/  SHFL.BFLY P6, R218, R220, R219, R222 ;  /* 0x0c0000dbdcda7389 */ /* 0x00006400000c00de */
[----:B01----:R-:W-:Y:S01]  /*5490*/  ENDCOLLECTIVE ;  /* 0x000000000000791b */ /* 0x003fe20003800000 */
.L_x_23176:
[----:B------:R-:W-:Y:S01]  /*54a0*/  HFMA2.MMA R219, -RZ, RZ, 0, 4.76837158203125e-07 ;  /* 0x00000008ffdb7435 */ /* 0x000fe200000001ff */
[----:B------:R-:W-:-:S05]  /*54b0*/  MOV R176, R218 ;  /* 0x000000da00b07202 */ /* 0x000fca0000000f00 */
[----:B------:R-:W-:-:S05]  /*54c0*/  FADD.FTZ R215, R179, R176 ;  /* 0x000000b0b3d77221 */ /* 0x000fca0000010000 */
[----:B------:R-:W-:-:S07]  /*54d0*/  MOV R220, R215 ;  /* 0x000000d700dc7202 */ /* 0x000fce0000000f00 */
[----:B------:R-:W-:Y:S05]  /*54e0*/  WARPSYNC.COLLECTIVE R217, `(.L_x_23177) ;  /* 0x00000000d9087348 */ /* 0x000fea0003c00000 */
[----:B------:R0:W1:Y:S02]  /*54f0*/  SHFL.BFLY P6, R218, R220, R219, R222 ;  /* 0x0c0000dbdcda7389 */ /* 0x00006400000c00de */
[----:B01----:R-:W-:Y:S01]  /*5500*/  ENDCOLLECTIVE ;  /* 0x000000000000791b */ /* 0x003fe20003800000 */
.L_x_23177:
[----:B------:R-:W-:Y:S01]  /*5510*/  HFMA2.MMA R219, -RZ, RZ, 0, 9.5367431640625e-07 ;  /* 0x00000010ffdb7435 */ /* 0x000fe200000001ff */
[----:B------:R-:W-:-:S05]  /*5520*/  MOV R176, R218 ;  /* 0x000000da00b07202 */ /* 0x000fca0000000f00 */
[----:B------:R-:W-:-:S05]  /*5530*/  FADD.FTZ R216, R215, R176 ;  /* 0x000000b0d7d87221 */ /* 0x000fca0000010000 */
[----:B------:R-:W-:-:S07]  /*5540*/  MOV R220, R216 ;  /* 0x000000d800dc7202 */ /* 0x000fce0000000f00 */
[----:B------:R-:W-:Y:S05]  /*5550*/  WARPSYNC.COLLECTIVE R217, `(.L_x_23178) ;  /* 0x00000000d9087348 */ /* 0x000fea0003c00000 */
[----:B------:R0:W1:Y:S02]  /*5560*/  SHFL.BFLY P6, R218, R220, R219, R222 ;  /* 0x0c0000dbdcda7389 */ /* 0x00006400000c00de */
[----:B01----:R-:W-:Y:S01]  /*5570*/  ENDCOLLECTIVE ;  /* 0x000000000000791b */ /* 0x003fe20003800000 */
.L_x_23178:
        /* <DEDUP_REMOVED lines=105> */
.L_x_23179:
[----:B------:R-:W-:Y:S01]  /*5c10*/  HFMA2.MMA R219, -RZ, RZ, 0, 1.1920928955078125e-07 ;  /* 0x00000002ffdb7435 */ /* 0x000fe200000001ff */
[----:B------:R-:W-:-:S05]  /*5c20*/  MOV R177, R218 ;  /* 0x000000da00b17202 */ /* 0x000fca0000000f00 */
[----:B------:R-:W-:-:S05]  /*5c30*/  FADD.FTZ R177, R176, R177 ;  /* 0x000000b1b0b17221 */ /* 0x000fca0000010000 */
[----:B------:R-:W-:-:S07]  /*5c40*/  MOV R220, R177 ;  /* 0x000000b100dc7202 */ /* 0x000fce0000000f00 */
[----:B------:R-:W-:Y:S05]  /*5c50*/  WARPSYNC.COLLECTIVE R217, `(.L_x_23180) ;  /* 0x00000000d9087348 */ /* 0x000fea0003c00000 */
[----:B------:R0:W1:Y:S02]  /*5c60*/  SHFL.BFLY P6, R218, R220, R219, R222 ;  /* 0x0c0000dbdcda7389 */ /* 0x00006400000c00de */
[----:B01----:R-:W-:Y:S01]  /*5c70*/  ENDCOLLECTIVE ;  /* 0x000000000000791b */ /* 0x003fe20003800000 */
.L_x_23180:
[----:B------:R-:W-:Y:S01]  /*5c80*/  HFMA2.MMA R219, -RZ, RZ, 0, 2.384185791015625e-07 ;  /* 0x00000004ffdb7435 */ /* 0x000fe200000001ff */
[----:B------:R-:W-:-:S05]  /*5c90*/  MOV R178, R218 ;  /* 0x000000da00b27202 */ /* 0x000fca0000000f00 */
[----:B------:R-:W-:-:S05]  /*5ca0*/  FADD.FTZ R178, R177, R178 ;  /* 0x000000b2b1b27221 */ /* 0x000fca0000010000 */
[----:B------:R-:W-:-:S07]  /*5cb0*/  MOV R220, R178 ;  /* 0x000000b200dc7202 */ /* 0x000fce0000000f00 */
[----:B------:R-:W-:Y:S05]  /*5cc0*/  WARPSYNC.COLLECTIVE R217, `(.L_x_23181) ;  /* 0x00000000d9087348 */ /* 0x000fea0003c00000 */
[----:B------:R0:W1:Y:S02]  /*5cd0*/  SHFL.BFLY P6, R218, R220, R219, R222 ;  /* 0x0c0000dbdcda7389 */ /* 0x00006400000c00de */
[----:B01----:R-:W-:Y:S01]  /*5ce0*/  ENDCOLLECTIVE ;  /* 0x000000000000791b */ /* 0x003fe20003800000 */
.L_x_23181:
[----:B------:R-:W-:Y:S01]  /*5cf0*/  HFMA2.MMA R219, -RZ, RZ, 0, 4.76837158203125e-07 ;  /* 0x00000008ffdb7435 */ /* 0x000fe200000001ff */
[----:B------:R-:W-:-:S05]  /*5d00*/  MOV R179, R218 ;  /* 0x000000da00b37202 */ /* 0x000fca0000000f00 */
[----:B------:R-:W-:-:S05]  /*5d10*/  FADD.FTZ R179, R178, R179 ;  /* 0x000000b3b2b37221 */ /* 0x000fca0000010000 */
[----:B------:R-:W-:-:S07]  /*5d20*/  MOV R220, R179 ;  /* 0x000000b300dc7202 */ /* 0x000fce0000000f00 */
[----:B------:R-:W-:Y:S05]  /*5d30*/  WARPSYNC.COLLECTIVE R217, `(.L_x_23182) ;  /* 0x00000000d9087348 */ /* 0x000fea0003c00000 */
[----:B------:R0:W1:Y:S02]  /*5d40*/  SHFL.BFLY P6, R218, R220, R219, R222 ;  /* 0x0c0000dbdcda7389 */ /* 0x00006400000c00de */
[----:B01----:R-:W-:Y:S01]  /*5d50*/  ENDCOLLECTIVE ;  /* 0x000000000000791b */ /* 0x003fe20003800000 */
.L_x_23182:
[----:B------:R-:W-:Y:S01]  /*5d60*/  HFMA2.MMA R219, -RZ, RZ, 0, 9.5367431640625e-07 ;  /* 0x00000010ffdb7435 */ /* 0x000fe200000001ff */
[----:B------:R-:W-:-:S05]  /*5d70*/  MOV R216, R218 ;  /* 0x000000da00d87202 */ /* 0x000fca0000000f00 */
[----:B------:R-:W-:-:S05]  /*5d80*/  FADD.FTZ R216, R179, R216 ;  /* 0x000000d8b3d87221 */ /* 0x000fca0000010000 */
[----:B------:R-:W-:-:S07]  /*5d90*/  MOV R220, R216 ;  /* 0x000000d800dc7202 */ /* 0x000fce0000000f00 */
[----:B------:R-:W-:Y:S05]  /*5da0*/  WARPSYNC.COLLECTIVE R217, `(.L_x_23183) ;  /* 0x00000000d9087348 */ /* 0x000fea0003c00000 */
[----:B------:R0:W1:Y:S02]  /*5db0*/  SHFL.BFLY P6, R218, R220, R219, R222 ;  /* 0x0c0000dbdcda7389 */ /* 0x00006400000c00de */
[----:B01----:R-:W-:Y:S01]  /*5dc0*/  ENDCOLLECTIVE ;  /* 0x000000000000791b */ /* 0x003fe20003800000 */
.L_x_23183:
[----:B------:R-:W-:Y:S01]  /*5dd0*/  MOV R215, R218 ;  /* 0x000000da00d77202 */ /* 0x000fe20000000f00 */
[----:B------:R-:W-:Y:S06]  /*5de0*/  BRA `(.L_x_23184) ;  /* 0xffffffe400747947 */ /* 0x000fec000383ffff */
.L_x_23185:
        /* <DEDUP_REMOVED lines=9> */
.L_x_44421:


//--------------------- .text._ZN10layer_norm13ln_fwd_kernelINS_13Kernel_traitsIf6__halfS2_S2_fjLj1536ELj1ELj4ELj1ELj16ENS_18Kernel_traits_baseILj1536EfS2_S2_S2_fjLj128EEEEELb0ELb1ELb1ELb1EEEvNS_9FwdParamsE --------------------------
	.section	.text._ZN10layer_norm13ln_fwd_kernelINS_13Kernel_traitsIf6__halfS2_S2_fjLj1536ELj1ELj4ELj1ELj16ENS_18Kernel_traits_baseILj1536EfS2_S2_S2_fjLj128EEEEELb0ELb1ELb1ELb1EEEvNS_9FwdParamsE,"ax",@progbits
	.align	128
        .global         _ZN10layer_norm13ln_fwd_kernelINS_13Kernel_traitsIf6__halfS2_S2_fjLj1536ELj1ELj4ELj1ELj16ENS_18Kernel_traits_baseILj1536EfS2_S2_S2_fjLj128EEEEELb0ELb1ELb1ELb1EEEvNS_9FwdParamsE
        .type           _ZN10layer_norm13ln_fwd_kernelINS_13Kernel_traitsIf6__halfS2_S2_fjLj1536ELj1ELj4ELj1ELj16ENS_18Kernel_traits_baseILj1536EfS2_S2_S2_fjLj128EEEEELb0ELb1ELb1ELb1EEEvNS_9FwdParamsE,@function
        .size           _ZN10layer_norm13ln_fwd_kernelINS_13Kernel_traitsIf6__halfS2_S2_fjLj1536ELj1ELj4ELj1ELj16ENS_18Kernel_traits_baseILj1536EfS2_S2_S2_fjLj128EEEEELb0ELb1ELb1ELb1EEEvNS_9FwdParamsE,(.L_x_44422 - _ZN10layer_norm13ln_fwd_kernelINS_13Kernel_traitsIf6__halfS2_S2_fjLj1536ELj1ELj4ELj1ELj16ENS_18Kernel_traits_baseILj1536EfS2_S2_S2_fjLj128EEEEELb0ELb1ELb1ELb1EEEvNS_9FwdParamsE)
        .other          _ZN10layer_norm13ln_fwd_kernelINS_13Kernel_traitsIf6__halfS2_S2_fjLj1536ELj1ELj4ELj1ELj16ENS_18Kernel_traits_baseILj1536EfS2_S2_S2_fjLj128EEEEELb0ELb1ELb1ELb1EEEvNS_9FwdParamsE,@"STO_CUDA_ENTRY STV_DEFAULT"
_ZN10layer_norm13ln_fwd_kernelINS_13Kernel_traitsIf6__halfS2_S2_fjLj1536ELj1ELj4ELj1ELj16ENS_18Kernel_traits_baseILj1536EfS2_S2_S2_fjLj128EEEEELb0ELb1ELb1ELb1EEEvNS_9FwdParamsE:
.text._ZN10layer_norm13ln_fwd_kernelINS_13Kernel_traitsIf6__halfS2_S2_fjLj1536ELj1ELj4ELj1ELj16ENS_18Kernel_traits_baseILj1536EfS2_S2_S2_fjLj128EEEEELb0ELb1ELb1ELb1EEEvNS_9FwdParamsE:
        /* <DEDUP_REMOVED lines=88> */
.L_x_23333:
        /* <DEDUP_REMOVED lines=32> */
[----:B-----5:R-:W-:Y:S01]  /*0780*/  HADD2.F32 R183, -RZ, R8.H0_H0 ;  /* 0x20000008ffb77230 */ /* 0x020fe20000004100 */
[----:B------:R-:W-:Y:S06]  /*0790*/  BRA `(.L_x_23188) ;  /* 0x0000000000147947 */ /* 0x000fec0003800000 */
.L_x_23187:
[----:B-----5:R-:W-:-:S05]  /*07a0*/  HADD2.F32 R2, -RZ, R4.H0_H0 ;  /* 0x20000004ff027230 */ /* 0x020fca0000004100 */
[----:B------:R-:W-:Y:S01]  /*07b0*/  FMUL.FTZ R183, R2, UR8 ;  /* 0x0000000802b77c20 */ /* 0x000fe20008410000 */
[----:B------:R-:W-:-:S03]  /*07c0*/  @P0 HADD2.F32 R2, -RZ, R8.H0_H0 ;  /* 0x20000008ff020230 */ /* 0x000fc60000004100 */
[----:B------:R-:W-:-:S04]  /*07d0*/  FMUL.FTZ R183, R56, R183 ;  /* 0x000000b738b77220 */ /* 0x000fc80000410000 */
[----:B------:R-:W-:-:S07]  /*07e0*/  @P0 FADD.FTZ R183, R183, R2 ;  /* 0x00000002b7b70221 */ /* 0x000fce0000010000 */
.L_x_23188:
[----:B------:R-:W-:Y:S05]  /*07f0*/  BSYNC B0 ;  /* 0x0000000000007941 */ /* 0x000fea0003800000 */
.L_x_23186:
[----:B------:R-:W-:Y:S04]  /*0800*/  BSSY B0, `(.L_x_23189) ;  /* 0x000000b000007945 */ /* 0x000fe80003800000 */
[----:B------:R-:W-:Y:S05]  /*0810*/  @P3 BRA `(.L_x_23190) ;  /* 0x0000000000103947 */ /* 0x000fea0003800000 */
[----:B------:R-:W-:Y:S01]  /*0820*/  MOV R182, RZ ;  /* 0x000000ff00b67202 */ /* 0x000fe20000000f00 */
[----:B------:R-:W-:Y:S06]  /*0830*/  @!P0 BRA `(.L_x_23191) ;  /* 0x00000000001c8947 */ /* 0x000fec0003800000 */
[----:B-----5:R-:W-:Y:S01]  /*0840*/  HADD2.F32 R182, -RZ, R8.H1_H1 ;  /* 0x30000008ffb67230 */ /* 0x020fe20000004100 */
[----:B------:R-:W-:Y:S06]  /*0850*/  BRA `(.L_x_23191) ;  /* 0x0000000000147947 */ /* 0x000fec0003800000 */
.L_x_23190:
[----:B-----5:R-:W-:Y:S02]  /*0860*/  HADD2.F32 R2, -RZ, R4.H1_H1 ;  /* 0x30000004ff027230 */ /* 0x020fe40000004100 */
[----:B------:R-:W-:-:S03]  /*0870*/  @P0 HADD2.F32 R3, -RZ, R8.H1_H1 ;  /* 0x30000008ff030230 */ /* 0x000fc60000004100 */
[----:B------:R-:W-:-:S04]  /*0880*/  FMUL.FTZ R2, R2, UR8 ;  /* 0x0000000802027c20 */ /* 0x000fc80008410000 */
[----:B------:R-:W-:-:S04]  /*0890*/  FMUL.FTZ R182, R57, R2 ;  /* 0x0000000239b67220 */ /* 0x000fc80000410000 */
[----:B------:R-:W-:-:S07]  /*08a0*/  @P0 FADD.FTZ R182, R182, R3 ;  /* 0x00000003b6b60221 */ /* 0x000fce0000010000 */
.L_x_23191:
[----:B------:R-:W-:Y:S05]  /*08b0*/  BSYNC B0 ;  /* 0x0000000000007941 */ /* 0x000fea0003800000 */
.L_x_23189:
[----:B------:R-:W-:Y:S04]  /*08c0*/  BSSY B0, `(.L_x_23192) ;  /* 0x000000b000007945 */ /* 0x000fe80003800000 */
[----:B------:R-:W-:Y:S05]  /*08d0*/  @P3 BRA `(.L_x_23193) ;  /* 0x0000000000103947 */ /* 0x000fea0003800000 */
[----:B------:R-:W-:Y:S01]  /*08e0*/  HFMA2.MMA R181, -RZ, RZ, 0, 0 ;  /* 0x00000000ffb57435 */ /* 0x000fe200000001ff */
[----:B------:R-:W-:Y:S10]  /*08f0*/  @!P0 BRA `(.L_x_23194) ;  /* 0x00000000001c8947 */ /* 0x000ff40003800000 */
[----:B-----5:R-:W-:Y:S01]  /*0900*/  HADD2.F32 R181, -RZ, R9.H0_H0 ;  /* 0x20000009ffb57230 */ /* 0x020fe20000004100 */
[----:B------:R-:W-:Y:S06]  /*0910*/  BRA `(.L_x_23194) ;  /* 0x0000000000147947 */ /* 0x000fec0003800000 */
.L_x_23193:
[----:B-----5:R-:W-:-:S05]  /*0920*/  HADD2.F32 R2, -RZ, R5.H0_H0 ;  /* 0x20000005ff027230 */ /* 0x020fca0000004100 */
[----:B------:R-:W-:Y:S01]  /*0930*/  FMUL.FTZ R181, R2, UR8 ;  /* 0x0000000802b57c20 */ /* 0x000fe20008410000 */
[----:B------:R-:W-:-:S03]  /*0940*/  @P0 HADD2.F32 R2, -RZ, R9.H0_H0 ;  /* 0x20000009ff020230 */ /* 0x000fc60000004100 */
[----:B------:R-:W-:-:S04]  /*0950*/  FMUL.FTZ R181, R58, R181 ;  /* 0x000000b53ab57220 */ /* 0x000fc80000410000 */
[----:B------:R-:W-:-:S07]  /*0960*/  @P0 FADD.FTZ R181, R181, R2 ;  /* 0x00000002b5b50221 */ /* 0x000fce0000010000 */
.L_x_23194:
[----:B------:R-:W-:Y:S05]  /*0970*/  BSYNC B0 ;  /* 0x0000000000007941 */ /* 0x000fea0003800000 */
.L_x_23192:
[----:B------:R-:W-:Y:S04]  /*0980*/  BSSY B0, `(.L_x_23195) ;  /* 0x000000b000007945 */ /* 0x000fe80003800000 */
[----:B------:R-:W-:Y:S05]  /*0990*/  @P3 BRA `(.L_x_23196) ;  /* 0x0000000000103947 */ /* 0x000fea0003800000 */
[----:B------:R-:W-:Y:S01]  /*09a0*/  MOV R180, RZ ;  /* 0x000000ff00b47202 */ /* 0x000fe20000000f00 */
[----:B------:R-:W-:Y:S06]  /*09b0*/  @!P0 BRA `(.L_x_23197) ;  /* 0x00000000001c8947 */ /* 0x000fec0003800000 */
[----:B-----5:R-:W-:Y:S01]  /*09c0*/  HADD2.F32 R180, -RZ, R9.H1_H1 ;  /* 0x30000009ffb47230 */ /* 0x020fe20000004100 */
[----:B------:R-:W-:Y:S06]  /*09d0*/  BRA `(.L_x_23197) ;  /* 0x0000000000147947 */ /* 0x000fec0003800000 */
.L_x_23196:
[----:B-----5:R-:W-:Y:S02]  /*09e0*/  HADD2.F32 R2, -RZ, R5.H1_H1 ;  /* 0x30000005ff027230 */ /* 0x020fe40000004100 */
[----:B------:R-:W-:-:S03]  /*09f0*/  @P0 HADD2.F32 R3, -RZ, R9.H1_H1 ;  /* 0x30000009ff030230 */ /* 0x000fc60000004100 */
[----:B------:R-:W-:-:S04]  /*0a00*/  FMUL.FTZ R2, R2, UR8 ;  /* 0x0000000802027c20 */ /* 0x000fc80008410000 */
[----:B------:R-:W-:-:S04]  /*0a10*/  FMUL.FTZ R180, R59, R2 ;  /* 0x000000023bb47220 */ /* 0x000fc80000410000 */
[----:B------:R-:W-:-:S07]  /*0a20*/  @P0 FADD.FTZ R180, R180, R3 ;  /* 0x00000003b4b40221 */ /* 0x000fce0000010000 */
.L_x_23197:
[----:B------:R-:W-:Y:S05]  /*0a30*/  BSYNC B0 ;  /* 0x0000000000007941 */ /* 0x000fea0003800000 */
.L_x_23195:
[----:B------:R-:W-:Y:S04]  /*0a40*/  BSSY B0, `(.L_x_23198) ;  /* 0x000000b000007945 */ /* 0x000fe80003800000 */
[----:B------:R-:W-:Y:S05]  /*0a50*/  @P3 BRA `(.L_x_23199) ;  /* 0x0000000000103947 */ /* 0x000fea0003800000 */
[----:B------:R-:W-:Y:S01]  /*0a60*/  HFMA2.MMA R179, -RZ, RZ, 0, 0 ;  /* 0x00000000ffb37435 */ /* 0x000fe200000001ff */
[----:B------:R-:W-:Y:S10]  /*0a70*/  @!P0 BRA `(.L_x_23200) ;  /* 0x00000000001c8947 */ /* 0x000ff40003800000 */
[----:B-----5:R-:W-:Y:S01]  /*0a80*/  HADD2.F32 R179, -RZ, R10.H0_H0 ;  /* 0x2000000affb37230 */ /* 0x020fe20000004100 */
[----:B------:R-:W-:Y:S06]  /*0a90*/  BRA `(.L_x_23200) ;  /* 0x0000000000147947 */ /* 0x000fec0003800000 */
.L_x_23199:
[----:B-----5:R-:W-:-:S05]  /*0aa0*/  HADD2.F32 R2, -RZ, R6.H0_H0 ;  /* 0x20000006ff027230 */ /* 0x020fca0000004100 */
[----:B------:R-:W-:Y:S01]  /*0ab0*/  FMUL.FTZ R179, R2, UR8 ;  /* 0x0000000802b37c20 */ /* 0x000fe20008410000 */
[----:B------:R-:W-:-:S03]  /*0ac0*/  @P0 HADD2.F32 R2, -RZ, R10.H0_H0 ;  /* 0x2000000aff020230 */ /* 0x000fc60000004100 */
[----:B------:R-:W-:-:S04]  /*0ad0*/  FMUL.FTZ R179, R52, R179 ;  /* 0x000000b334b37220 */ /* 0x000fc80000410000 */
[----:B------:R-:W-:-:S07]  /*0ae0*/  @P0 FADD.FTZ R179, R179, R2 ;  /* 0x00000002b3b30221 */ /* 0x000fce0000010000 */
.L_x_23200:
[----:B------:R-:W-:Y:S05]  /*0af0*/  BSYNC B0 ;  /* 0x0000000000007941 */ /* 0x000fea0003800000 */
.L_x_23198:
[----:B------:R-:W-:Y:S04]  /*0b00*/  BSSY B0, `(.L_x_23201) ;  /* 0x000000b000007945 */ /* 0x000fe80003800000 */
[----:B------:R-:W-:Y:S05]  /*0b10*/  @P3 BRA `(.L_x_23202) ;  /* 0x0000000000103947 */ /* 0x000fea0003800000 */
[----:B------:R-:W-:Y:S01]  /*0b20*/  MOV R178, RZ ;  /* 0x000000ff00b27202 */ /* 0x000fe20000000f00 */
[----:B------:R-:W-:Y:S06]  /*0b30*/  @!P0 BRA `(.L_x_23203) ;  /* 0x00000000001c8947 */ /* 0x000fec0003800000 */
[----:B-----5:R-:W-:Y:S01]  /*0b40*/  HADD2.F32 R178, -RZ, R10.H1_H1 ;  /* 0x3000000affb27230 */ /* 0x020fe20000004100 */
[----:B------:R-:W-:Y:S06]  /*0b50*/  BRA `(.L_x_23203) ;  /* 0x0000000000147947 */ /* 0x000fec0003800000 */
.L_x_23202:
[----:B-----5:R-:W-:Y:S02]  /*0b60*/  HADD2.F32 R2, -RZ, R6.H1_H1 ;  /* 0x30000006ff027230 */ /* 0x020fe40000004100 */
[----:B------:R-:W-:-:S03]  /*0b70*/  @P0 HADD2.F32 R3, -RZ, R10.H1_H1 ;  /* 0x3000000aff030230 */ /* 0x000fc60000004100 */
[----:B------:R-:W-:-:S04]  /*0b80*/  FMUL.FTZ R2, R2, UR8 ;  /* 0x0000000802027c20 */ /* 0x000fc80008410000 */
[----:B------:R-:W-:-:S04]  /*0b90*/  FMUL.FTZ R178, R53, R2 ;  /* 0x0000000235b27220 */ /* 0x000fc80000410000 */
[----:B------:R-:W-:-:S07]  /*0ba0*/  @P0 FADD.FTZ R178, R178, R3 ;  /* 0x00000003b2b20221 */ /* 0x000fce0000010000 */
.L_x_23203:
[----:B------:R-:W-:Y:S05]  /*0bb0*/  BSYNC B0 ;  /* 0x0000000000007941 */ /* 0x000fea0003800000 */
.L_x_23201:
[----:B------:R-:W-:Y:S04]  /*0bc0*/  BSSY B0, `(.L_x_23204) ;  /* 0x000000b000007945 */ /* 0x000fe80003800000 */
[----:B------:R-:W-:Y:S05]  /*0bd0*/  @P3 BRA `(.L_x_23205) ;  /* 0x0000000000103947 */ /* 0x000fea0003800000 */
[----:B------:R-:W-:Y:S01]  /*0be0*/  HFMA2.MMA R177, -RZ, RZ, 0, 0 ;  /* 0x00000000ffb17435 */ /* 0x000fe200000001ff */
[----:B------:R-:W-:Y:S10]  /*0bf0*/  @!P0 BRA `(.L_x_23206) ;  /* 0x00000000001c8947 */ /* 0x000ff40003800000 */
[----:B-----5:R-:W-:Y:S01]  /*0c00*/  HADD2.F32 R177, -RZ, R11.H0_H0 ;  /* 0x2000000bffb17230 */ /* 0x020fe20000004100 */
[----:B------:R-:W-:Y:S06]  /*0c10*/  BRA `(.L_x_23206) ;  /* 0x0000000000147947 */ /* 0x000fec0003800000 */
.L_x_23205:
[----:B-----5:R-:W-:-:S05]  /*0c20*/  HADD2.F32 R2, -RZ, R7.H0_H0 ;  /* 0x20000007ff027230 */ /* 0x020fca0000004100 */
[----:B------:R-:W-:Y:S01]  /*0c30*/  FMUL.FTZ R177, R2, UR8 ;  /* 0x0000000802b17c20 */ /* 0x000fe20008410000 */
[----:B------:R-:W-:-:S03]  /*0c40*/  @P0 HADD2.F32 R2, -RZ, R11.H0_H0 ;  /* 0x2000000bff020230 */ /* 0x000fc60000004100 */
[----:B------:R-:W-:-:S04]  /*0c50*/  FMUL.FTZ R177, R54, R177 ;  /* 0x000000b136b17220 */ /* 0x000fc80000410000 */
[----:B------:R-:W-:-:S07]  /*0c60*/  @P0 FADD.FTZ R177, R177, R2 ;  /* 0x00000002b1b10221 */ /* 0x000fce0000010000 */
.L_x_23206:
[----:B------:R-:W-:Y:S05]  /*0c70*/  BSYNC B0 ;  /* 0x0000000000007941 */ /* 0x000fea0003800000 */
.L_x_23204:
[----:B------:R-:W-:Y:S04]  /*0c80*/  BSSY B0, `(.L_x_23207) ;  /* 0x000000b000007945 */ /* 0x000fe80003800000 */
[----:B------:R-:W-:Y:S05]  /*0c90*/  @P3 BRA `(.L_x_23208) ;  /* 0x0000000000103947 */ /* 0x000fea0003800000 */
[----:B------:R-:W-:Y:S01]  /*0ca0*/  MOV R176, RZ ;  /* 0x000000ff00b07202 */ /* 0x000fe20000000f00 */
[----:B------:R-:W-:Y:S06]  /*0cb0*/  @!P0 BRA `(.L_x_23209) ;  /* 0x00000000001c8947 */ /* 0x000fec0003800000 */
[----:B-----5:R-:W-:Y:S01]  /*0cc0*/  HADD2.F32 R176, -RZ, R11.H1_H1 ;  /* 0x3000000bffb07230 */ /* 0x020fe20000004100 */
[----:B------:R-:W-:Y:S06]  /*0cd0*/  BRA `(.L_x_23209) ;  /* 0x0000000000147947 */ /* 0x000fec0003800000 */
.L_x_23208:
[----:B-----5:R-:W-:Y:S02]  /*0ce0*/  HADD2.F32 R2, -RZ, R7.H1_H1 ;  /* 0x30000007ff027230 */ /* 0x020fe40000004100 */
[----:B------:R-:W-:-:S03]  /*0cf0*/  @P0 HADD2.F32 R3, -RZ, R11.H1_H1 ;  /* 0x3000000bff030230 */ /* 0x000fc60000004100 */
[----:B------:R-:W-:-:S04]  /*0d00*/  FMUL.FTZ R2, R2, UR8 ;  /* 0x0000000802027c20 */ /* 0x000fc80008410000 */
[----:B------:R-:W-:-:S04]  /*0d10*/  FMUL.FTZ R176, R55, R2 ;  /* 0x0000000237b07220 */ /* 0x000fc80000410000 */
[----:B------:R-:W-:-:S07]  /*0d20*/  @P0 FADD.FTZ R176, R176, R3 ;  /* 0x00000003b0b00221 */ /* 0x000fce0000010000 */
.L_x_23209:
[----:B------:R-:W-:Y:S05]  /*0d30*/  BSYNC B0 ;  /* 0x0000000000007941 */ /* 0x000fea0003800000 */
.L_x_23207:
        /* <DEDUP_REMOVED lines=21> */
.L_x_23211:
[----:B0----5:R-:W-:-:S05]  /*0e90*/  HADD2.F32 R156, -RZ, R4.H0_H0 ;  /* 0x20000004ff9c7230 */ /* 0x021fca0000004100 */
[----:B------:R-:W-:Y:S01]  /*0ea0*/  FMUL.FTZ R175, R156, UR8 ;  /* 0x000000089caf7c20 */ /* 0x000fe20008410000 */
[----:B------:R-:W-:-:S03]  /*0eb0*/  @P0 HADD2.F32 R156, -RZ, R8.H0_H0 ;  /* 0x20000008ff9c0230 */ /* 0x000fc60000004100 */
[----:B------:R-:W-:-:S04]  /*0ec0*/  FMUL.FTZ R175, R48, R175 ;  /* 0x000000af30af7220 */ /* 0x000fc80000410000 */
[----:B------:R-:W-:-:S07]  /*0ed0*/  @P0 FADD.FTZ R175, R156, R175 ;  /* 0x000000af9caf0221 */ /* 0x000fce0000010000 */
.L_x_23212:
[----:B------:R-:W-:Y:S05]  /*0ee0*/  BSYNC B0 ;  /* 0x0000000000007941 */ /* 0x000fea0003800000 */
.L_x_23210:
[----:B------:R-:W-:Y:S04]  /*0ef0*/  BSSY B0, `(.L_x_23213) ;  /* 0x000000b000007945 */ /* 0x000fe80003800000 */
[----:B------:R-:W-:Y:S05]  /*0f00*/  @P3 BRA `(.L_x_23214) ;  /* 0x0000000000103947 */ /* 0x000fea0003800000 */
[----:B------:R-:W-:Y:S01]  /*0f10*/  MOV R174, RZ ;  /* 0x000000ff00ae7202 */ /* 0x000fe20000000f00 */
[----:B------:R-:W-:Y:S06]  /*0f20*/  @!P0 BRA `(.L_x_23215) ;  /* 0x00000000001c8947 */ /* 0x000fec0003800000 */
[----:B-----5:R-:W-:Y:S01]  /*0f30*/  HADD2.F32 R174, -RZ, R8.H1_H1 ;  /* 0x30000008ffae7230 */ /* 0x020fe20000004100 */
[----:B------:R-:W-:Y:S06]  /*0f40*/  BRA `(.L_x_23215) ;  /* 0x0000000000147947 */ /* 0x000fec0003800000 */
.L_x_23214:
[----:B0----5:R-:W-:Y:S02]  /*0f50*/  HADD2.F32 R156, -RZ, R4.H1_H1 ;  /* 0x30000004ff9c7230 */ /* 0x021fe40000004100 */
[----:B------:R-:W-:-:S03]  /*0f60*/  @P0 HADD2.F32 R157, -RZ, R8.H1_H1 ;  /* 0x30000008ff9d0230 */ /* 0x000fc60000004100 */
[----:B------:R-:W-:-:S04]  /*0f70*/  FMUL.FTZ R156, R156, UR8 ;  /* 0x000000089c9c7c20 */ /* 0x000fc80008410000 */
[----:B------:R-:W-:-:S04]  /*0f80*/  FMUL.FTZ R174, R49, R156 ;  /* 0x0000009c31ae7220 */ /* 0x000fc80000410000 */
[----:B------:R-:W-:-:S07]  /*0f90*/  @P0 FADD.FTZ R174, R157, R174 ;  /* 0x000000ae9dae0221 */ /* 0x000fce0000010000 */
.L_x_23215:
[----:B------:R-:W-:Y:S05]  /*0fa0*/  BSYNC B0 ;  /* 0x0000000000007941 */ /* 0x000fea0003800000 */
.L_x_23213:
[----:B------:R-:W-:Y:S04]  /*0fb0*/  BSSY B0, `(.L_x_23216) ;  /* 0x000000b000007945 */ /* 0x000fe80003800000 */
[----:B------:R-:W-:Y:S05]  /*0fc0*/  @P3 BRA `(.L_x_23217) ;  /* 0x0000000000103947 */ /* 0x000fea0003800000 */
[----:B------:R-:W-:Y:S01]  /*0fd0*/  HFMA2.MMA R173, -RZ, RZ, 0, 0 ;  /* 0x00000000ffad7435 */ /* 0x000fe200000001ff */
[----:B------:R-:W-:Y:S10]  /*0fe0*/  @!P0 BRA `(.L_x_23218) ;  /* 0x00000000001c8947 */ /* 0x000ff40003800000 */
[----:B-----5:R-:W-:Y:S01]  /*0ff0*/  HADD2.F32 R173, -RZ, R9.H0_H0 ;  /* 0x20000009ffad7230 */ /* 0x020fe20000004100 */
[----:B------:R-:W-:Y:S06]  /*1000*/  BRA `(.L_x_23218) ;  /* 0x0000000000147947 */ /* 0x000fec0003800000 */
.L_x_23217:
[----:B0----5:R-:W-:-:S05]  /*1010*/  HADD2.F32 R156, -RZ, R5.H0_H0 ;  /* 0x20000005ff9c7230 */ /* 0x021fca0000004100 */
[----:B------:R-:W-:Y:S01]  /*1020*/  FMUL.FTZ R173, R156, UR8 ;  /* 0x000000089cad7c20 */ /* 0x000fe20008410000 */
[----:B------:R-:W-:-:S03]  /*1030*/  @P0 HADD2.F32 R156, -RZ, R9.H0_H0 ;  /* 0x20000009ff9c0230 */ /* 0x000fc60000004100 */
[----:B------:R-:W-:-:S04]  /*1040*/  FMUL.FTZ R173, R50, R173 ;  /* 0x000000ad32ad7220 */ /* 0x000fc80000410000 */
[----:B------:R-:W-:-:S07]  /*1050*/  @P0 FADD.FTZ R173, R156, R173 ;  /* 0x000000ad9cad0221 */ /* 0x000fce0000010000 */
.L_x_23218:
[----:B------:R-:W-:Y:S05]  /*1060*/  BSYNC B0 ;  /* 0x0000000000007941 */ /* 0x000fea0003800000 */
.L_x_23216:
[----:B------:R-:W-:Y:S04]  /*1070*/  BSSY B0, `(.L_x_23219) ;  /* 0x000000b000007945 */ /* 0x000fe80003800000 */
[----:B------:R-:W-:Y:S05]  /*1080*/  @P3 BRA `(.L_x_23220) ;  /* 0x0000000000103947 */ /* 0x000fea0003800000 */
[----:B------:R-:W-:Y:S01]  /*1090*/  MOV R172, RZ ;  /* 0x000000ff00ac7202 */ /* 0x000fe20000000f00 */
[----:B------:R-:W-:Y:S06]  /*10a0*/  @!P0 BRA `(.L_x_23221) ;  /* 0x00000000001c8947 */ /* 0x000fec0003800000 */
[----:B-----5:R-:W-:Y:S01]  /*10b0*/  HADD2.F32 R172, -RZ, R9.H1_H1 ;  /* 0x30000009ffac7230 */ /* 0x020fe20000004100 */
[----:B------:R-:W-:Y:S06]  /*10c0*/  BRA `(.L_x_23221) ;  /* 0x0000000000147947 */ /* 0x000fec0003800000 */
.L_x_23220:
[----:B0----5:R-:W-:Y:S02]  /*10d0*/  HADD2.F32 R156, -RZ, R5.H1_H1 ;  /* 0x30000005ff9c7230 */ /* 0x021fe40000004100 */
[----:B------:R-:W-:-:S03]  /*10e0*/  @P0 HADD2.F32 R157, -RZ, R9.H1_H1 ;  /* 0x30000009ff9d0230 */ /* 0x000fc60000004100 */
[----:B------:R-:W-:-:S04]  /*10f0*/  FMUL.FTZ R156, R156, UR8 ;  /* 0x000000089c9c7c20 */ /* 0x000fc80008410000 */
[----:B------:R-:W-:-:S04]  /*1100*/  FMUL.FTZ R172, R51, R156 ;  /* 0x0000009c33ac7220 */ /* 0x000fc80000410000 */
[----:B------:R-:W-:-:S07]  /*1110*/  @P0 FADD.FTZ R172, R157, R172 ;  /* 0x000000ac9dac0221 */ /* 0x000fce0000010000 */
.L_x_23221:
[----:B------:R-:W-:Y:S05]  /*1120*/  BSYNC B0 ;  /* 0x0000000000007941 */ /* 0x000fea0003800000 */
.L_x_23219:
[----:B------:R-:W-:Y:S04]  /*1130*/  BSSY B0, `(.L_x_23222) ;  /* 0x000000b000007945 */ /* 0x000fe80003800000 */
[----:B------:R-:W-:Y:S05]  /*1140*/  @P3 BRA `(.L_x_23223) ;  /* 0x0000000000103947 */ /* 0x000fea0003800000 */
[----:B0-----:R-:W-:Y:S01]  /*1150*/  HFMA2.MMA R171, -RZ, RZ, 0, 0 ;  /* 0x00000000ffab7435 */ /* 0x001fe200000001ff */
[----:B------:R-:W-:Y:S10]  /*1160*/  @!P0 BRA `(.L_x_23224) ;  /* 0x00000000001c8947 */ /* 0x000ff40003800000 */
[----:B-----5:R-:W-:Y:S01]  /*1170*/  HADD2.F32 R171, -RZ, R10.H0_H0 ;  /* 0x2000000affab7230 */ /* 0x020fe20000004100 */
[----:B------:R-:W-:Y:S06]  /*1180*/  BRA `(.L_x_23224) ;  /* 0x0000000000147947 */ /* 0x000fec0003800000 */
.L_x_23223:
[----:B0----5:R-:W-:-:S05]  /*1190*/  HADD2.F32 R156, -RZ, R6.H0_H0 ;  /* 0x20000006ff9c7230 */ /* 0x021fca0000004100 */
[----:B------:R-:W-:Y:S01]  /*11a0*/  FMUL.FTZ R171, R156, UR8 ;  /* 0x000000089cab7c20 */ /* 0x000fe20008410000 */
[----:B------:R-:W-:-:S03]  /*11b0*/  @P0 HADD2.F32 R156, -RZ, R10.H0_H0 ;  /* 0x2000000aff9c0230 */ /* 0x000fc60000004100 */
[----:B------:R-:W-:-:S04]  /*11c0*/  FMUL.FTZ R171, R44, R171 ;  /* 0x000000ab2cab7220 */ /* 0x000fc80000410000 */
[----:B------:R-:W-:-:S07]  /*11d0*/  @P0 FADD.FTZ R171, R156, R171 ;  /* 0x000000ab9cab0221 */ /* 0x000fce0000010000 */
.L_x_23224:
[----:B------:R-:W-:Y:S05]  /*11e0*/  BSYNC B0 ;  /* 0x0000000000007941 */ /* 0x000fea0003800000 */
.L_x_23222:
[----:B------:R-:W-:Y:S04]  /*11f0*/  BSSY B0, `(.L_x_23225) ;  /* 0x000000b000007945 */ /* 0x000fe80003800000 */
[----:B------:R-:W-:Y:S05]  /*1200*/  @P3 BRA `(.L_x_23226) ;  /* 0x0000000000103947 */ /* 0x000fea0003800000 */
[----:B------:R-:W-:Y:S01]  /*1210*/  MOV R170, RZ ;  /* 0x000000ff00aa7202 */ /* 0x000fe20000000f00 */
[----:B------:R-:W-:Y:S06]  /*1220*/  @!P0 BRA `(.L_x_23227) ;  /* 0x00000000001c8947 */ /* 0x000fec0003800000 */
[----:B-----5:R-:W-:Y:S01]  /*1230*/  HADD2.F32 R170, -RZ, R10.H1_H1 ;  /* 0x3000000affaa7230 */ /* 0x020fe20000004100 */
[----:B------:R-:W-:Y:S06]  /*1240*/  BRA `(.L_x_23227) ;  /* 0x0000000000147947 */ /* 0x000fec0003800000 */
.L_x_23226:
[----:B-----5:R-:W-:Y:S02]  /*1250*/  HADD2.F32 R156, -RZ, R6.H1_H1 ;  /* 0x30000006ff9c7230 */ /* 0x020fe40000004100 */
[----:B------:R-:W-:-:S03]  /*1260*/  @P0 HADD2.F32 R157, -RZ, R10.H1_H1 ;  /* 0x3000000aff9d0230 */ /* 0x000fc60000004100 */
[----:B------:R-:W-:-:S04]  /*1270*/  FMUL.FTZ R156, R156, UR8 ;  /* 0x000000089c9c7c20 */ /* 0x000fc80008410000 */
[----:B------:R-:W-:-:S04]  /*1280*/  FMUL.FTZ R170, R45, R156 ;  /* 0x0000009c2daa7220 */ /* 0x000fc80000410000 */
[----:B------:R-:W-:-:S07]  /*1290*/  @P0 FADD.FTZ R170, R157, R170 ;  /* 0x000000aa9daa0221 */ /* 0x000fce0000010000 */
.L_x_23227:
[----:B------:R-:W-:Y:S05]  /*12a0*/  BSYNC B0 ;  /* 0x0000000000007941 */ /* 0x000fea0003800000 */
.L_x_23225:
[----:B------:R-:W-:Y:S04]  /*12b0*/  BSSY B0, `(.L_x_23228) ;  /* 0x000000b000007945 */ /* 0x000fe80003800000 */
[----:B------:R-:W-:Y:S05]  /*12c0*/  @P3 BRA `(.L_x_23229) ;  /* 0x0000000000103947 */ /* 0x000fea0003800000 */
[----:B------:R-:W-:Y:S01]  /*12d0*/  HFMA2.MMA R169, -RZ, RZ, 0, 0 ;  /* 0x00000000ffa97435 */ /* 0x000fe200000001ff */
[----:B------:R-:W-:Y:S10]  /*12e0*/  @!P0 BRA `(.L_x_23230) ;  /* 0x00000000001c8947 */ /* 0x000ff40003800000 */
[----:B-----5:R-:W-:Y:S01]  /*12f0*/  HADD2.F32 R169, -RZ, R11.H0_H0 ;  /* 0x2000000bffa97230 */ /* 0x020fe20000004100 */
[----:B------:R-:W-:Y:S06]  /*1300*/  BRA `(.L_x_23230) ;  /* 0x0000000000147947 */ /* 0x000fec0003800000 */
.L_x_23229:
[----:B-----5:R-:W-:-:S05]  /*1310*/  HADD2.F32 R156, -RZ, R7.H0_H0 ;  /* 0x20000007ff9c7230 */ /* 0x020fca0000004100 */
[----:B------:R-:W-:Y:S01]  /*1320*/  FMUL.FTZ R169, R156, UR8 ;  /* 0x000000089ca97c20 */ /* 0x000fe20008410000 */
[----:B------:R-:W-:-:S03]  /*1330*/  @P0 HADD2.F32 R156, -RZ, R11.H0_H0 ;  /* 0x2000000bff9c0230 */ /* 0x000fc60000004100 */
[----:B------:R-:W-:-:S04]  /*1340*/  FMUL.FTZ R169, R46, R169 ;  /* 0x000000a92ea97220 */ /* 0x000fc80000410000 */
[----:B------:R-:W-:-:S07]  /*1350*/  @P0 FADD.FTZ R169, R156, R169 ;  /* 0x000000a99ca90221 */ /* 0x000fce0000010000 */
.L_x_23230:
[----:B------:R-:W-:Y:S05]  /*1360*/  BSYNC B0 ;  /* 0x0000000000007941 */ /* 0x000fea0003800000 */
.L_x_23228:
[----:B------:R-:W-:Y:S04]  /*1370*/  BSSY B0, `(.L_x_23231) ;  /* 0x000000b000007945 */ /* 0x000fe80003800000 */
[----:B------:R-:W-:Y:S05]  /*1380*/  @P3 BRA `(.L_x_23232) ;  /* 0x0000000000103947 */ /* 0x000fea0003800000 */
[----:B------:R-:W-:Y:S01]  /*1390*/  MOV R168, RZ ;  /* 0x000000ff00a87202 */ /* 0x000fe20000000f00 */
[----:B------:R-:W-:Y:S06]  /*13a0*/  @!P0 BRA `(.L_x_23233) ;  /* 0x00000000001c8947 */ /* 0x000fec0003800000 */
[----:B-----5:R-:W-:Y:S01]  /*13b0*/  HADD2.F32 R168, -RZ, R11.H1_H1 ;  /* 0x3000000bffa87230 */ /* 0x020fe20000004100 */
[----:B------:R-:W-:Y:S06]  /*13c0*/  BRA `(.L_x_23233) ;  /* 0x0000000000147947 */ /* 0x000fec0003800000 */
.L_x_23232:
[----:B-----5:R-:W-:Y:S02]  /*13d0*/  HADD2.F32 R156, -RZ, R7.H1_H1 ;  /* 0x30000007ff9c7230 */ /* 0x020fe40000004100 */
[----:B------:R-:W-:-:S03]  /*13e0*/  @P0 HADD2.F32 R157, -RZ, R11.H1_H1 ;  /* 0x3000000bff9d0230 */ /* 0x000fc60000004100 */
[----:B------:R-:W-:-:S04]  /*13f0*/  FMUL.FTZ R156, R156, UR8 ;  /* 0x000000089c9c7c20 */ /* 0x000fc80008410000 */
[----:B------:R-:W-:-:S04]  /*1400*/  FMUL.FTZ R168, R47, R156 ;  /* 0x0000009c2fa87220 */ /* 0x000fc80000410000 */
[----:B------:R-:W-:-:S07]  /*1410*/  @P0 FADD.FTZ R168, R157, R168 ;  /* 0x000000a89da80221 */ /* 0x000fce0000010000 */
.L_x_23233:
[----:B------:R-:W-:Y:S05]  /*1420*/  BSYNC B0 ;  /* 0x0000000000007941 */ /* 0x000fea0003800000 */
.L_x_23231:
[----:B------:R-:W0:Y:S01]  /*1430*/  @P2 LDC.64 R164, c[0x0][0x220] ;  /* 0x00008800ffa42b82 */ /* 0x000e220000000a00 */
        /* <DEDUP_REMOVED lines=19> */
.L_x_23235:
[----:B--2--5:R-:W-:-:S05]  /*1570*/  HADD2.F32 R156, -RZ, R4.H0_H0 ;  /* 0x20000004ff9c7230 */ /* 0x024fca0000004100 */
[----:B------:R-:W-:Y:S01]  /*1580*/  FMUL.FTZ R195, R156, UR8 ;  /* 0x000000089cc37c20 */ /* 0x000fe20008410000 */
[----:B------:R-:W-:-:S03]  /*1590*/  @P0 HADD2.F32 R156, -RZ, R8.H0_H0 ;  /* 0x20000008ff9c0230 */ /* 0x000fc60000004100 */
[----:B------:R-:W-:-:S04]  /*15a0*/  FMUL.FTZ R195, R40, R195 ;  /* 0x000000c328c37220 */ /* 0x000fc80000410000 */
[----:B------:R-:W-:-:S07]  /*15b0*/  @P0 FADD.FTZ R195, R156, R195 ;  /* 0x000000c39cc30221 */ /* 0x000fce0000010000 */
.L_x_23236:
[----:B------:R-:W-:Y:S05]  /*15c0*/  BSYNC B0 ;  /* 0x0000000000007941 */ /* 0x000fea0003800000 */
.L_x_23234:
[----:B------:R-:W-:Y:S04]  /*15d0*/  BSSY B0, `(.L_x_23237) ;  /* 0x000000b000007945 */ /* 0x000fe80003800000 */
[----:B------:R-:W-:Y:S05]  /*15e0*/  @P3 BRA `(.L_x_23238) ;  /* 0x0000000000103947 */ /* 0x000fea0003800000 */
[----:B------:R-:W-:Y:S01]  /*15f0*/  MOV R192, RZ ;  /* 0x000000ff00c07202 */ /* 0x000fe20000000f00 */
[----:B------:R-:W-:Y:S06]  /*1600*/  @!P0 BRA `(.L_x_23239) ;  /* 0x00000000001c8947 */ /* 0x000fec0003800000 */
[----:B-----5:R-:W-:Y:S01]  /*1610*/  HADD2.F32 R192, -RZ, R8.H1_H1 ;  /* 0x30000008ffc07230 */ /* 0x020fe20000004100 */
[----:B------:R-:W-:Y:S06]  /*1620*/  BRA `(.L_x_23239) ;  /* 0x0000000000147947 */ /* 0x000fec0003800000 */
.L_x_23238:
[----:B--2--5:R-:W-:Y:S02]  /*1630*/  HADD2.F32 R156, -RZ, R4.H1_H1 ;  /* 0x30000004ff9c7230 */ /* 0x024fe40000004100 */
[----:B------:R-:W-:-:S03]  /*1640*/  @P0 HADD2.F32 R157, -RZ, R8.H1_H1 ;  /* 0x30000008ff9d0230 */ /* 0x000fc60000004100 */
[----:B------:R-:W-:-:S04]  /*1650*/  FMUL.FTZ R156, R156, UR8 ;  /* 0x000000089c9c7c20 */ /* 0x000fc80008410000 */
[----:B------:R-:W-:-:S04]  /*1660*/  FMUL.FTZ R192, R41, R156 ;  /* 0x0000009c29c07220 */ /* 0x000fc80000410000 */
[----:B------:R-:W-:-:S07]  /*1670*/  @P0 FADD.FTZ R192, R157, R192 ;  /* 0x000000c09dc00221 */ /* 0x000fce0000010000 */
.L_x_23239:
[----:B------:R-:W-:Y:S05]  /*1680*/  BSYNC B0 ;  /* 0x0000000000007941 */ /* 0x000fea0003800000 */
.L_x_23237:
[----:B------:R-:W-:Y:S04]  /*1690*/  BSSY B0, `(.L_x_23240) ;  /* 0x000000b000007945 */ /* 0x000fe80003800000 */
[----:B------:R-:W-:Y:S05]  /*16a0*/  @P3 BRA `(.L_x_23241) ;  /* 0x0000000000103947 */ /* 0x000fea0003800000 */
[----:B--2---:R-:W-:Y:S01]  /*16b0*/  HFMA2.MMA R189, -RZ, RZ, 0, 0 ;  /* 0x00000000ffbd7435 */ /* 0x004fe200000001ff */
[----:B------:R-:W-:Y:S10]  /*16c0*/  @!P0 BRA `(.L_x_23242) ;  /* 0x00000000001c8947 */ /* 0x000ff40003800000 */
[----:B-----5:R-:W-:Y:S01]  /*16d0*/  HADD2.F32 R189, -RZ, R9.H0_H0 ;  /* 0x20000009ffbd7230 */ /* 0x020fe20000004100 */
[----:B------:R-:W-:Y:S06]  /*16e0*/  BRA `(.L_x_23242) ;  /* 0x0000000000147947 */ /* 0x000fec0003800000 */
.L_x_23241:
[----:B--2--5:R-:W-:-:S05]  /*16f0*/  HADD2.F32 R156, -RZ, R5.H0_H0 ;  /* 0x20000005ff9c7230 */ /* 0x024fca0000004100 */
[----:B------:R-:W-:Y:S01]  /*1700*/  FMUL.FTZ R189, R156, UR8 ;  /* 0x000000089cbd7c20 */ /* 0x000fe20008410000 */
[----:B------:R-:W-:-:S03]  /*1710*/  @P0 HADD2.F32 R156, -RZ, R9.H0_H0 ;  /* 0x20000009ff9c0230 */ /* 0x000fc60000004100 */
[----:B------:R-:W-:-:S04]  /*1720*/  FMUL.FTZ R189, R42, R189 ;  /* 0x000000bd2abd7220 */ /* 0x000fc80000410000 */
[----:B------:R-:W-:-:S07]  /*1730*/  @P0 FADD.FTZ R189, R156, R189 ;  /* 0x000000bd9cbd0221 */ /* 0x000fce0000010000 */
.L_x_23242:
[----:B------:R-:W-:Y:S05]  /*1740*/  BSYNC B0 ;  /* 0x0000000000007941 */ /* 0x000fea0003800000 */
.L_x_23240:
[----:B------:R-:W-:Y:S04]  /*1750*/  BSSY B0, `(.L_x_23243) ;  /* 0x000000b000007945 */ /* 0x000fe80003800000 */
[----:B------:R-:W-:Y:S05]  /*1760*/  @P3 BRA `(.L_x_23244) ;  /* 0x0000000000103947 */ /* 0x000fea0003800000 */
[----:B------:R-:W-:Y:S01]  /*1770*/  MOV R190, RZ ;  /* 0x000000ff00be7202 */ /* 0x000fe20000000f00 */
[----:B------:R-:W-:Y:S06]  /*1780*/  @!P0 BRA `(.L_x_23245) ;  /* 0x00000000001c8947 */ /* 0x000fec0003800000 */
[----:B-----5:R-:W-:Y:S01]  /*1790*/  HADD2.F32 R190, -RZ, R9.H1_H1 ;  /* 0x30000009ffbe7230 */ /* 0x020fe20000004100 */
[----:B------:R-:W-:Y:S06]  /*17a0*/  BRA `(.L_x_23245) ;  /* 0x0000000000147947 */ /* 0x000fec0003800000 */
.L_x_23244:
[----:B-----5:R-:W-:Y:S02]  /*17b0*/  HADD2.F32 R156, -RZ, R5.H1_H1 ;  /* 0x30000005ff9c7230 */ /* 0x020fe40000004100 */
[----:B------:R-:W-:-:S03]  /*17c0*/  @P0 HADD2.F32 R157, -RZ, R9.H1_H1 ;  /* 0x30000009ff9d0230 */ /* 0x000fc60000004100 */
[----:B------:R-:W-:-:S04]  /*17d0*/  FMUL.FTZ R156, R156, UR8 ;  /* 0x000000089c9c7c20 */ /* 0x000fc80008410000 */
[----:B------:R-:W-:-:S04]  /*17e0*/  FMUL.FTZ R190, R43, R156 ;  /* 0x0000009c2bbe7220 */ /* 0x000fc80000410000 */
[----:B------:R-:W-:-:S07]  /*17f0*/  @P0 FADD.FTZ R190, R157, R190 ;  /* 0x000000be9dbe0221 */ /* 0x000fce0000010000 */
.L_x_23245:
[----:B------:R-:W-:Y:S05]  /*1800*/  BSYNC B0 ;  /* 0x0000000000007941 */ /* 0x000fea0003800000 */
.L_x_23243:
[----:B------:R-:W-:Y:S04]  /*1810*/  BSSY B0, `(.L_x_23246) ;  /* 0x000000b000007945 */ /* 0x000fe80003800000 */
[----:B------:R-:W-:Y:S05]  /*1820*/  @P3 BRA `(.L_x_23247) ;  /* 0x0000000000103947 */ /* 0x000fea0003800000 */
[----:B------:R-:W-:Y:S01]  /*1830*/  HFMA2.MMA R186, -RZ, RZ, 0, 0 ;  /* 0x00000000ffba7435 */ /* 0x000fe200000001ff */
[----:B------:R-:W-:Y:S10]  /*1840*/  @!P0 BRA `(.L_x_23248) ;  /* 0x00000000001c8947 */ /* 0x000ff40003800000 */
[----:B-----5:R-:W-:Y:S01]  /*1850*/  HADD2.F32 R186, -RZ, R10.H0_H0 ;  /* 0x2000000affba7230 */ /* 0x020fe20000004100 */
[----:B------:R-:W-:Y:S06]  /*1860*/  BRA `(.L_x_23248) ;  /* 0x0000000000147947 */ /* 0x000fec0003800000 */
.L_x_23247:
[----:B-----5:R-:W-:Y:S02]  /*1870*/  HADD2.F32 R156, -RZ, R6.H0_H0 ;  /* 0x20000006ff9c7230 */ /* 0x020fe40000004100 */
[----:B------:R-:W-:-:S03]  /*1880*/  @P0 HADD2.F32 R159, -RZ, R10.H0_H0 ;  /* 0x2000000aff9f0230 */ /* 0x000fc60000004100 */
[----:B------:R-:W-:-:S04]  /*1890*/  FMUL.FTZ R157, R156, UR8 ;  /* 0x000000089c9d7c20 */ /* 0x000fc80008410000 */
[----:B------:R-:W-:-:S04]  /*18a0*/  FMUL.FTZ R186, R36, R157 ;  /* 0x0000009d24ba7220 */ /* 0x000fc80000410000 */
[----:B------:R-:W-:-:S07]  /*18b0*/  @P0 FADD.FTZ R186, R159, R186 ;  /* 0x000000ba9fba0221 */ /* 0x000fce0000010000 */
.L_x_23248:
[----:B------:R-:W-:Y:S05]  /*18c0*/  BSYNC B0 ;  /* 0x0000000000007941 */ /* 0x000fea0003800000 */
.L_x_23246:
[----:B------:R-:W-:Y:S04]  /*18d0*/  BSSY B0, `(.L_x_23249) ;  /* 0x000000b000007945 */ /* 0x000fe80003800000 */
[----:B------:R-:W-:Y:S05]  /*18e0*/  @P3 BRA `(.L_x_23250) ;  /* 0x0000000000103947 */ /* 0x000fea0003800000 */
[----:B------:R-:W-:Y:S01]  /*18f0*/  MOV R191, RZ ;  /* 0x000000ff00bf7202 */ /* 0x000fe20000000f00 */
[----:B------:R-:W-:Y:S06]  /*1900*/  @!P0 BRA `(.L_x_23251) ;  /* 0x00000000001c8947 */ /* 0x000fec0003800000 */
[----:B-----5:R-:W-:Y:S01]  /*1910*/  HADD2.F32 R191, -RZ, R10.H1_H1 ;  /* 0x3000000affbf7230 */ /* 0x020fe20000004100 */
[----:B------:R-:W-:Y:S06]  /*1920*/  BRA `(.L_x_23251) ;  /* 0x0000000000147947 */ /* 0x000fec0003800000 */
.L_x_23250:
[----:B-----5:R-:W-:Y:S02]  /*1930*/  HADD2.F32 R156, -RZ, R6.H1_H1 ;  /* 0x30000006ff9c7230 */ /* 0x020fe40000004100 */
[----:B------:R-:W-:-:S03]  /*1940*/  @P0 HADD2.F32 R158, -RZ, R10.H1_H1 ;  /* 0x3000000aff9e0230 */ /* 0x000fc60000004100 */
[----:B------:R-:W-:-:S04]  /*1950*/  FMUL.FTZ R156, R156, UR8 ;  /* 0x000000089c9c7c20 */ /* 0x000fc80008410000 */
[----:B------:R-:W-:-:S04]  /*1960*/  FMUL.FTZ R191, R37, R156 ;  /* 0x0000009c25bf7220 */ /* 0x000fc80000410000 */
[----:B------:R-:W-:-:S07]  /*1970*/  @P0 FADD.FTZ R191, R158, R191 ;  /* 0x000000bf9ebf0221 */ /* 0x000fce0000010000 */
.L_x_23251:
[----:B------:R-:W-:Y:S05]  /*1980*/  BSYNC B0 ;  /* 0x0000000000007941 */ /* 0x000fea0003800000 */
.L_x_23249:
[----:B------:R-:W-:Y:S04]  /*1990*/  BSSY B0, `(.L_x_23252) ;  /* 0x000000b000007945 */ /* 0x000fe80003800000 */
[----:B------:R-:W-:Y:S05]  /*19a0*/  @P3 BRA `(.L_x_23253) ;  /* 0x0000000000103947 */ /* 0x000fea0003800000 */
[----:B------:R-:W-:Y:S01]  /*19b0*/  HFMA2.MMA R188, -RZ, RZ, 0, 0 ;  /* 0x00000000ffbc7435 */ /* 0x000fe200000001ff */
[----:B------:R-:W-:Y:S10]  /*19c0*/  @!P0 BRA `(.L_x_23254) ;  /* 0x00000000001c8947 */ /* 0x000ff40003800000 */
[----:B-----5:R-:W-:Y:S01]  /*19d0*/  HADD2.F32 R188, -RZ, R11.H0_H0 ;  /* 0x2000000bffbc7230 */ /* 0x020fe20000004100 */
[----:B------:R-:W-:Y:S06]  /*19e0*/  BRA `(.L_x_23254) ;  /* 0x0000000000147947 */ /* 0x000fec0003800000 */
.L_x_23253:
[----:B-----5:R-:W-:Y:S02]  /*19f0*/  HADD2.F32 R156, -RZ, R7.H0_H0 ;  /* 0x20000007ff9c7230 */ /* 0x020fe40000004100 */
[----:B------:R-:W-:-:S03]  /*1a00*/  @P0 HADD2.F32 R159, -RZ, R11.H0_H0 ;  /* 0x2000000bff9f0230 */ /* 0x000fc60000004100 */
[----:B------:R-:W-:-:S04]  /*1a10*/  FMUL.FTZ R157, R156, UR8 ;  /* 0x000000089c9d7c20 */ /* 0x000fc80008410000 */
[----:B------:R-:W-:-:S04]  /*1a20*/  FMUL.FTZ R188, R38, R157 ;  /* 0x0000009d26bc7220 */ /* 0x000fc80000410000 */
[----:B------:R-:W-:-:S07]  /*1a30*/  @P0 FADD.FTZ R188, R159, R188 ;  /* 0x000000bc9fbc0221 */ /* 0x000fce0000010000 */
.L_x_23254:
[----:B------:R-:W-:Y:S05]  /*1a40*/  BSYNC B0 ;  /* 0x0000000000007941 */ /* 0x000fea0003800000 */
.L_x_23252:
[----:B------:R-:W-:Y:S04]  /*1a50*/  BSSY B0, `(.L_x_23255) ;  /* 0x000000b000007945 */ /* 0x000fe80003800000 */
[----:B------:R-:W-:Y:S05]  /*1a60*/  @P3 BRA `(.L_x_23256) ;  /* 0x0000000000103947 */ /* 0x000fea0003800000 */
[----:B------:R-:W-:Y:S01]  /*1a70*/  MOV R193, RZ ;  /* 0x000000ff00c17202 */ /* 0x000fe20000000f00 */
[----:B------:R-:W-:Y:S06]  /*1a80*/  @!P0 BRA `(.L_x_23257) ;  /* 0x00000000001c8947 */ /* 0x000fec0003800000 */
[----:B-----5:R-:W-:Y:S01]  /*1a90*/  HADD2.F32 R193, -RZ, R11.H1_H1 ;  /* 0x3000000bffc17230 */ /* 0x020fe20000004100 */
[----:B------:R-:W-:Y:S06]  /*1aa0*/  BRA `(.L_x_23257) ;  /* 0x0000000000147947 */ /* 0x000fec0003800000 */
.L_x_23256:
[----:B-----5:R-:W-:Y:S02]  /*1ab0*/  HADD2.F32 R156, -RZ, R7.H1_H1 ;  /* 0x30000007ff9c7230 */ /* 0x020fe40000004100 */
[----:B------:R-:W-:-:S03]  /*1ac0*/  @P0 HADD2.F32 R158, -RZ, R11.H1_H1 ;  /* 0x3000000bff9e0230 */ /* 0x000fc60000004100 */
[----:B------:R-:W-:-:S04]  /*1ad0*/  FMUL.FTZ R156, R156, UR8 ;  /* 0x000000089c9c7c20 */ /* 0x000fc80008410000 */
[----:B------:R-:W-:-:S04]  /*1ae0*/  FMUL.FTZ R193, R39, R156 ;  /* 0x0000009c27c17220 */ /* 0x000fc80000410000 */
[----:B------:R-:W-:-:S07]  /*1af0*/  @P0 FADD.FTZ R193, R158, R193 ;  /* 0x000000c19ec10221 */ /* 0x000fce0000010000 */
.L_x_23257:
[----:B------:R-:W-:Y:S05]  /*1b00*/  BSYNC B0 ;  /* 0x0000000000007941 */ /* 0x000fea0003800000 */
.L_x_23255:
        /* <DEDUP_REMOVED lines=20> */
.L_x_23259:
[----:B--2--5:R-:W-:Y:S02]  /*1c50*/  HADD2.F32 R156, -RZ, R4.H0_H0 ;  /* 0x20000004ff9c7230 */ /* 0x024fe40000004100 */
[----:B------:R-:W-:-:S03]  /*1c60*/  @P0 HADD2.F32 R159, -RZ, R8.H0_H0 ;  /* 0x20000008ff9f0230 */ /* 0x000fc60000004100 */
[----:B------:R-:W-:-:S04]  /*1c70*/  FMUL.FTZ R157, R156, UR8 ;  /* 0x000000089c9d7c20 */ /* 0x000fc80008410000 */
[----:B------:R-:W-:-:S04]  /*1c80*/  FMUL.FTZ R206, R32, R157 ;  /* 0x0000009d20ce7220 */ /* 0x000fc80000410000 */
[----:B------:R-:W-:-:S07]  /*1c90*/  @P0 FADD.FTZ R206, R159, R206 ;  /* 0x000000ce9fce0221 */ /* 0x000fce0000010000 */
.L_x_23260:
[----:B------:R-:W-:Y:S05]  /*1ca0*/  BSYNC B0 ;  /* 0x0000000000007941 */ /* 0x000fea0003800000 */
.L_x_23258:
[----:B------:R-:W-:Y:S04]  /*1cb0*/  BSSY B0, `(.L_x_23261) ;  /* 0x000000b000007945 */ /* 0x000fe80003800000 */
[----:B------:R-:W-:Y:S05]  /*1cc0*/  @P3 BRA `(.L_x_23262) ;  /* 0x0000000000103947 */ /* 0x000fea0003800000 */
[----:B------:R-:W-:Y:S01]  /*1cd0*/  MOV R211, RZ ;  /* 0x000000ff00d37202 */ /* 0x000fe20000000f00 */
[----:B------:R-:W-:Y:S06]  /*1ce0*/  @!P0 BRA `(.L_x_23263) ;  /* 0x00000000001c8947 */ /* 0x000fec0003800000 */
[----:B-----5:R-:W-:Y:S01]  /*1cf0*/  HADD2.F32 R211, -RZ, R8.H1_H1 ;  /* 0x30000008ffd37230 */ /* 0x020fe20000004100 */
[----:B------:R-:W-:Y:S06]  /*1d00*/  BRA `(.L_x_23263) ;  /* 0x0000000000147947 */ /* 0x000fec0003800000 */
.L_x_23262:
[----:B--2--5:R-:W-:Y:S02]  /*1d10*/  HADD2.F32 R156, -RZ, R4.H1_H1 ;  /* 0x30000004ff9c7230 */ /* 0x024fe40000004100 */
[----:B------:R-:W-:-:S03]  /*1d20*/  @P0 HADD2.F32 R158, -RZ, R8.H1_H1 ;  /* 0x30000008ff9e0230 */ /* 0x000fc60000004100 */
[----:B------:R-:W-:-:S04]  /*1d30*/  FMUL.FTZ R156, R156, UR8 ;  /* 0x000000089c9c7c20 */ /* 0x000fc80008410000 */
[----:B------:R-:W-:-:S04]  /*1d40*/  FMUL.FTZ R211, R33, R156 ;  /* 0x0000009c21d37220 */ /* 0x000fc80000410000 */
[----:B------:R-:W-:-:S07]  /*1d50*/  @P0 FADD.FTZ R211, R158, R211 ;  /* 0x000000d39ed30221 */ /* 0x000fce0000010000 */
.L_x_23263:
[----:B------:R-:W-:Y:S05]  /*1d60*/  BSYNC B0 ;  /* 0x0000000000007941 */ /* 0x000fea0003800000 */
.L_x_23261:
[----:B------:R-:W-:Y:S04]  /*1d70*/  BSSY B0, `(.L_x_23264) ;  /* 0x000000b000007945 */ /* 0x000fe80003800000 */
[----:B------:R-:W-:Y:S05]  /*1d80*/  @P3 BRA `(.L_x_23265) ;  /* 0x0000000000103947 */ /* 0x000fea0003800000 */
[----:B------:R-:W-:Y:S01]  /*1d90*/  HFMA2.MMA R204, -RZ, RZ, 0, 0 ;  /* 0x00000000ffcc7435 */ /* 0x000fe200000001ff */
[----:B------:R-:W-:Y:S10]  /*1da0*/  @!P0 BRA `(.L_x_23266) ;  /* 0x00000000001c8947 */ /* 0x000ff40003800000 */
[----:B-----5:R-:W-:Y:S01]  /*1db0*/  HADD2.F32 R204, -RZ, R9.H0_H0 ;  /* 0x20000009ffcc7230 */ /* 0x020fe20000004100 */
[----:B------:R-:W-:Y:S06]  /*1dc0*/  BRA `(.L_x_23266) ;  /* 0x0000000000147947 */ /* 0x000fec0003800000 */
.L_x_23265:
[----:B--2--5:R-:W-:Y:S02]  /*1dd0*/  HADD2.F32 R156, -RZ, R5.H0_H0 ;  /* 0x20000005ff9c7230 */ /* 0x024fe40000004100 */
[----:B------:R-:W-:-:S03]  /*1de0*/  @P0 HADD2.F32 R159, -RZ, R9.H0_H0 ;  /* 0x20000009ff9f0230 */ /* 0x000fc60000004100 */
[----:B------:R-:W-:-:S04]  /*1df0*/  FMUL.FTZ R157, R156, UR8 ;  /* 0x000000089c9d7c20 */ /* 0x000fc80008410000 */
[----:B------:R-:W-:-:S04]  /*1e00*/  FMUL.FTZ R204, R34, R157 ;  /* 0x0000009d22cc7220 */ /* 0x000fc80000410000 */
[----:B------:R-:W-:-:S07]  /*1e10*/  @P0 FADD.FTZ R204, R159, R204 ;  /* 0x000000cc9fcc0221 */ /* 0x000fce0000010000 */
.L_x_23266:
[----:B------:R-:W-:Y:S05]  /*1e20*/  BSYNC B0 ;  /* 0x0000000000007941 */ /* 0x000fea0003800000 */
.L_x_23264:
[----:B------:R-:W-:Y:S04]  /*1e30*/  BSSY B0, `(.L_x_23267) ;  /* 0x000000b000007945 */ /* 0x000fe80003800000 */
[----:B------:R-:W-:Y:S05]  /*1e40*/  @P3 BRA `(.L_x_23268) ;  /* 0x0000000000103947 */ /* 0x000fea0003800000 */
[----:B------:R-:W-:Y:S01]  /*1e50*/  MOV R207, RZ ;  /* 0x000000ff00cf7202 */ /* 0x000fe20000000f00 */
[----:B------:R-:W-:Y:S06]  /*1e60*/  @!P0 BRA `(.L_x_23269) ;  /* 0x00000000001c8947 */ /* 0x000fec0003800000 */
[----:B-----5:R-:W-:Y:S01]  /*1e70*/  HADD2.F32 R207, -RZ, R9.H1_H1 ;  /* 0x30000009ffcf7230 */ /* 0x020fe20000004100 */
[----:B------:R-:W-:Y:S06]  /*1e80*/  BRA `(.L_x_23269) ;  /* 0x0000000000147947 */ /* 0x000fec0003800000 */
.L_x_23268:
[----:B--2--5:R-:W-:Y:S02]  /*1e90*/  HADD2.F32 R156, -RZ, R5.H1_H1 ;  /* 0x30000005ff9c7230 */ /* 0x024fe40000004100 */
[----:B------:R-:W-:-:S03]  /*1ea0*/  @P0 HADD2.F32 R158, -RZ, R9.H1_H1 ;  /* 0x30000009ff9e0230 */ /* 0x000fc60000004100 */
[----:B------:R-:W-:-:S04]  /*1eb0*/  FMUL.FTZ R156, R156, UR8 ;  /* 0x000000089c9c7c20 */ /* 0x000fc80008410000 */
[----:B------:R-:W-:-:S04]  /*1ec0*/  FMUL.FTZ R207, R35, R156 ;  /* 0x0000009c23cf7220 */ /* 0x000fc80000410000 */
[----:B------:R-:W-:-:S07]  /*1ed0*/  @P0 FADD.FTZ R207, R158, R207 ;  /* 0x000000cf9ecf0221 */ /* 0x000fce0000010000 */
.L_x_23269:
[----:B------:R-:W-:Y:S05]  /*1ee0*/  BSYNC B0 ;  /* 0x0000000000007941 */ /* 0x000fea0003800000 */
.L_x_23267:
[----:B------:R-:W-:Y:S04]  /*1ef0*/  BSSY B0, `(.L_x_23270) ;  /* 0x000000b000007945 */ /* 0x000fe80003800000 */
[----:B------:R-:W-:Y:S05]  /*1f00*/  @P3 BRA `(.L_x_23271) ;  /* 0x0000000000103947 */ /* 0x000fea0003800000 */
[----:B--2---:R-:W-:Y:S01]  /*1f10*/  HFMA2.MMA R196, -RZ, RZ, 0, 0 ;  /* 0x00000000ffc47435 */ /* 0x004fe200000001ff */
[----:B------:R-:W-:Y:S10]  /*1f20*/  @!P0 BRA `(.L_x_23272) ;  /* 0x00000000001c8947 */ /* 0x000ff40003800000 */
[----:B-----5:R-:W-:Y:S01]  /*1f30*/  HADD2.F32 R196, -RZ, R10.H0_H0 ;  /* 0x2000000affc47230 */ /* 0x020fe20000004100 */
[----:B------:R-:W-:Y:S06]  /*1f40*/  BRA `(.L_x_23272) ;  /* 0x0000000000147947 */ /* 0x000fec0003800000 */
.L_x_23271:
[----:B--2--5:R-:W-:Y:S02]  /*1f50*/  HADD2.F32 R156, -RZ, R6.H0_H0 ;  /* 0x20000006ff9c7230 */ /* 0x024fe40000004100 */
[----:B------:R-:W-:-:S03]  /*1f60*/  @P0 HADD2.F32 R159, -RZ, R10.H0_H0 ;  /* 0x2000000aff9f0230 */ /* 0x000fc60000004100 */
[----:B------:R-:W-:-:S04]  /*1f70*/  FMUL.FTZ R157, R156, UR8 ;  /* 0x000000089c9d7c20 */ /* 0x000fc80008410000 */
[----:B------:R-:W-:-:S04]  /*1f80*/  FMUL.FTZ R196, R28, R157 ;  /* 0x0000009d1cc47220 */ /* 0x000fc80000410000 */
[----:B------:R-:W-:-:S07]  /*1f90*/  @P0 FADD.FTZ R196, R159, R196 ;  /* 0x000000c49fc40221 */ /* 0x000fce0000010000 */
.L_x_23272:
[----:B------:R-:W-:Y:S05]  /*1fa0*/  BSYNC B0 ;  /* 0x0000000000007941 */ /* 0x000fea0003800000 */
.L_x_23270:
[----:B------:R-:W-:Y:S04]  /*1fb0*/  BSSY B0, `(.L_x_23273) ;  /* 0x000000b000007945 */ /* 0x000fe80003800000 */
[----:B------:R-:W-:Y:S05]  /*1fc0*/  @P3 BRA `(.L_x_23274) ;  /* 0x0000000000103947 */ /* 0x000fea0003800000 */
[----:B------:R-:W-:Y:S01]  /*1fd0*/  MOV R199, RZ ;  /* 0x000000ff00c77202 */ /* 0x000fe20000000f00 */
[----:B------:R-:W-:Y:S06]  /*1fe0*/  @!P0 BRA `(.L_x_23275) ;  /* 0x00000000001c8947 */ /* 0x000fec0003800000 */
[----:B-----5:R-:W-:Y:S01]  /*1ff0*/  HADD2.F32 R199, -RZ, R10.H1_H1 ;  /* 0x3000000affc77230 */ /* 0x020fe20000004100 */
[----:B------:R-:W-:Y:S06]  /*2000*/  BRA `(.L_x_23275) ;  /* 0x0000000000147947 */ /* 0x000fec0003800000 */
.L_x_23274:
[----:B-----5:R-:W-:Y:S02]  /*2010*/  HADD2.F32 R156, -RZ, R6.H1_H1 ;  /* 0x30000006ff9c7230 */ /* 0x020fe40000004100 */
[----:B------:R-:W-:-:S03]  /*2020*/  @P0 HADD2.F32 R158, -RZ, R10.H1_H1 ;  /* 0x3000000aff9e0230 */ /* 0x000fc60000004100 */
[----:B------:R-:W-:-:S04]  /*2030*/  FMUL.FTZ R156, R156, UR8 ;  /* 0x000000089c9c7c20 */ /* 0x000fc80008410000 */
[----:B------:R-:W-:-:S04]  /*2040*/  FMUL.FTZ R199, R29, R156 ;  /* 0x0000009c1dc77220 */ /* 0x000fc80000410000 */
[----:B------:R-:W-:-:S07]  /*2050*/  @P0 FADD.FTZ R199, R158, R199 ;  /* 0x000000c79ec70221 */ /* 0x000fce0000010000 */
.L_x_23275:
[----:B------:R-:W-:Y:S05]  /*2060*/  BSYNC B0 ;  /* 0x0000000000007941 */ /* 0x000fea0003800000 */
.L_x_23273:
[----:B------:R-:W-:Y:S04]  /*2070*/  BSSY B0, `(.L_x_23276) ;  /* 0x000000b000007945 */ /* 0x000fe80003800000 */
[----:B------:R-:W-:Y:S05]  /*2080*/  @P3 BRA `(.L_x_23277) ;  /* 0x0000000000103947 */ /* 0x000fea0003800000 */
[----:B------:R-:W-:Y:S01]  /*2090*/  HFMA2.MMA R197, -RZ, RZ, 0, 0 ;  /* 0x00000000ffc57435 */ /* 0x000fe200000001ff */
[----:B------:R-:W-:Y:S10]  /*20a0*/  @!P0 BRA `(.L_x_23278) ;  /* 0x00000000001c8947 */ /* 0x000ff40003800000 */
[----:B-----5:R-:W-:Y:S01]  /*20b0*/  HADD2.F32 R197, -RZ, R11.H0_H0 ;  /* 0x2000000bffc57230 */ /* 0x020fe20000004100 */
[----:B------:R-:W-:Y:S06]  /*20c0*/  BRA `(.L_x_23278) ;  /* 0x0000000000147947 */ /* 0x000fec0003800000 */
.L_x_23277:
[----:B-----5:R-:W-:-:S05]  /*20d0*/  HADD2.F32 R156, -RZ, R7.H0_H0 ;  /* 0x20000007ff9c7230 */ /* 0x020fca0000004100 */
[----:B------:R-:W-:Y:S01]  /*20e0*/  FMUL.FTZ R197, R156, UR8 ;  /* 0x000000089cc57c20 */ /* 0x000fe20008410000 */
[----:B------:R-:W-:-:S03]  /*20f0*/  @P0 HADD2.F32 R156, -RZ, R11.H0_H0 ;  /* 0x2000000bff9c0230 */ /* 0x000fc60000004100 */
[----:B------:R-:W-:-:S04]  /*2100*/  FMUL.FTZ R197, R30, R197 ;  /* 0x000000c51ec57220 */ /* 0x000fc80000410000 */
[----:B------:R-:W-:-:S07]  /*2110*/  @P0 FADD.FTZ R197, R156, R197 ;  /* 0x000000c59cc50221 */ /* 0x000fce0000010000 */
.L_x_23278:
[----:B------:R-:W-:Y:S05]  /*2120*/  BSYNC B0 ;  /* 0x0000000000007941 */ /* 0x000fea0003800000 */
.L_x_23276:
[----:B------:R-:W-:Y:S04]  /*2130*/  BSSY B0, `(.L_x_23279) ;  /* 0x000000b000007945 */ /* 0x000fe80003800000 */
[----:B------:R-:W-:Y:S05]  /*2140*/  @P3 BRA `(.L_x_23280) ;  /* 0x0000000000103947 */ /* 0x000fea0003800000 */
[----:B------:R-:W-:Y:S01]  /*2150*/  MOV R198, RZ ;  /* 0x000000ff00c67202 */ /* 0x000fe20000000f00 */
[----:B------:R-:W-:Y:S06]  /*2160*/  @!P0 BRA `(.L_x_23281) ;  /* 0x00000000001c8947 */ /* 0x000fec0003800000 */
[----:B-----5:R-:W-:Y:S01]  /*2170*/  HADD2.F32 R198, -RZ, R11.H1_H1 ;  /* 0x3000000bffc67230 */ /* 0x020fe20000004100 */
[----:B------:R-:W-:Y:S06]  /*2180*/  BRA `(.L_x_23281) ;  /* 0x0000000000147947 */ /* 0x000fec0003800000 */
.L_x_23280:
[----:B-----5:R-:W-:Y:S02]  /*2190*/  HADD2.F32 R156, -RZ, R7.H1_H1 ;  /* 0x30000007ff9c7230 */ /* 0x020fe40000004100 */
[----:B------:R-:W-:-:S03]  /*21a0*/  @P0 HADD2.F32 R157, -RZ, R11.H1_H1 ;  /* 0x3000000bff9d0230 */ /* 0x000fc60000004100 */
[----:B------:R-:W-:-:S04]  /*21b0*/  FMUL.FTZ R156, R156, UR8 ;  /* 0x000000089c9c7c20 */ /* 0x000fc80008410000 */
[----:B------:R-:W-:-:S04]  /*21c0*/  FMUL.FTZ R198, R31, R156 ;  /* 0x0000009c1fc67220 */ /* 0x000fc80000410000 */
[----:B------:R-:W-:-:S07]  /*21d0*/  @P0 FADD.FTZ R198, R157, R198 ;  /* 0x000000c69dc60221 */ /* 0x000fce0000010000 */
.L_x_23281:
[----:B------:R-:W-:Y:S05]  /*21e0*/  BSYNC B0 ;  /* 0x0000000000007941 */ /* 0x000fea0003800000 */
.L_x_23279:
        /* <DEDUP_REMOVED lines=20> */
.L_x_23283:
[----:B--2--5:R-:W-:Y:S02]  /*2330*/  HADD2.F32 R156, -RZ, R4.H0_H0 ;  /* 0x20000004ff9c7230 */ /* 0x024fe40000004100 */
[----:B------:R-:W-:-:S03]  /*2340*/  @P0 HADD2.F32 R159, -RZ, R8.H0_H0 ;  /* 0x20000008ff9f0230 */ /* 0x000fc60000004100 */
[----:B------:R-:W-:-:S04]  /*2350*/  FMUL.FTZ R157, R156, UR8 ;  /* 0x000000089c9d7c20 */ /* 0x000fc80008410000 */
[----:B------:R-:W-:-:S04]  /*2360*/  FMUL.FTZ R208, R24, R157 ;  /* 0x0000009d18d07220 */ /* 0x000fc80000410000 */
[----:B------:R-:W-:-:S07]  /*2370*/  @P0 FADD.FTZ R208, R159, R208 ;  /* 0x000000d09fd00221 */ /* 0x000fce0000010000 */
.L_x_23284:
[----:B------:R-:W-:Y:S05]  /*2380*/  BSYNC B0 ;  /* 0x0000000000007941 */ /* 0x000fea0003800000 */
.L_x_23282:
[----:B------:R-:W-:Y:S04]  /*2390*/  BSSY B0, `(.L_x_23285) ;  /* 0x000000b000007945 */ /* 0x000fe80003800000 */
[----:B------:R-:W-:Y:S05]  /*23a0*/  @P3 BRA `(.L_x_23286) ;  /* 0x0000000000103947 */ /* 0x000fea0003800000 */
[----:B------:R-:W-:Y:S01]  /*23b0*/  MOV R209, RZ ;  /* 0x000000ff00d17202 */ /* 0x000fe20000000f00 */
[----:B------:R-:W-:Y:S06]  /*23c0*/  @!P0 BRA `(.L_x_23287) ;  /* 0x00000000001c8947 */ /* 0x000fec0003800000 */
[----:B-----5:R-:W-:Y:S01]  /*23d0*/  HADD2.F32 R209, -RZ, R8.H1_H1 ;  /* 0x30000008ffd17230 */ /* 0x020fe20000004100 */
[----:B------:R-:W-:Y:S06]  /*23e0*/  BRA `(.L_x_23287) ;  /* 0x0000000000147947 */ /* 0x000fec0003800000 */
.L_x_23286:
[----:B--2--5:R-:W-:Y:S02]  /*23f0*/  HADD2.F32 R156, -RZ, R4.H1_H1 ;  /* 0x30000004ff9c7230 */ /* 0x024fe40000004100 */
[----:B------:R-:W-:-:S03]  /*2400*/  @P0 HADD2.F32 R158, -RZ, R8.H1_H1 ;  /* 0x30000008ff9e0230 */ /* 0x000fc60000004100 */
[----:B------:R-:W-:-:S04]  /*2410*/  FMUL.FTZ R156, R156, UR8 ;  /* 0x000000089c9c7c20 */ /* 0x000fc80008410000 */
[----:B------:R-:W-:-:S04]  /*2420*/  FMUL.FTZ R209, R25, R156 ;  /* 0x0000009c19d17220 */ /* 0x000fc80000410000 */
[----:B------:R-:W-:-:S07]  /*2430*/  @P0 FADD.FTZ R209, R158, R209 ;  /* 0x000000d19ed10221 */ /* 0x000fce0000010000 */
.L_x_23287:
[----:B------:R-:W-:Y:S05]  /*2440*/  BSYNC B0 ;  /* 0x0000000000007941 */ /* 0x000fea0003800000 */
.L_x_23285:
[----:B------:R-:W-:Y:S04]  /*2450*/  BSSY B0, `(.L_x_23288) ;  /* 0x000000b000007945 */ /* 0x000fe80003800000 */
[----:B------:R-:W-:Y:S05]  /*2460*/  @P3 BRA `(.L_x_23289) ;  /* 0x0000000000103947 */ /* 0x000fea0003800000 */
[----:B------:R-:W-:Y:S01]  /*2470*/  HFMA2.MMA R202, -RZ, RZ, 0, 0 ;  /* 0x00000000ffca7435 */ /* 0x000fe200000001ff */
[----:B------:R-:W-:Y:S10]  /*2480*/  @!P0 BRA `(.L_x_23290) ;  /* 0x00000000001c8947 */ /* 0x000ff40003800000 */
[----:B-----5:R-:W-:Y:S01]  /*2490*/  HADD2.F32 R202, -RZ, R9.H0_H0 ;  /* 0x20000009ffca7230 */ /* 0x020fe20000004100 */
[----:B------:R-:W-:Y:S06]  /*24a0*/  BRA `(.L_x_23290) ;  /* 0x0000000000147947 */ /* 0x000fec0003800000 */
.L_x_23289:
[----:B--2--5:R-:W-:Y:S02]  /*24b0*/  HADD2.F32 R156, -RZ, R5.H0_H0 ;  /* 0x20000005ff9c7230 */ /* 0x024fe40000004100 */
[----:B------:R-:W-:-:S03]  /*24c0*/  @P0 HADD2.F32 R159, -RZ, R9.H0_H0 ;  /* 0x20000009ff9f0230 */ /* 0x000fc60000004100 */
[----:B------:R-:W-:-:S04]  /*24d0*/  FMUL.FTZ R157, R156, UR8 ;  /* 0x000000089c9d7c20 */ /* 0x000fc80008410000 */
[----:B------:R-:W-:-:S04]  /*24e0*/  FMUL.FTZ R202, R26, R157 ;  /* 0x0000009d1aca7220 */ /* 0x000fc80000410000 */
[----:B------:R-:W-:-:S07]  /*24f0*/  @P0 FADD.FTZ R202, R159, R202 ;  /* 0x000000ca9fca0221 */ /* 0x000fce0000010000 */
.L_x_23290:
[----:B------:R-:W-:Y:S05]  /*2500*/  BSYNC B0 ;  /* 0x0000000000007941 */ /* 0x000fea0003800000 */
.L_x_23288:
[----:B------:R-:W-:Y:S04]  /*2510*/  BSSY B0, `(.L_x_23291) ;  /* 0x000000b000007945 */ /* 0x000fe80003800000 */
[----:B------:R-:W-:Y:S05]  /*2520*/  @P3 BRA `(.L_x_23292) ;  /* 0x0000000000103947 */ /* 0x000fea0003800000 */
[----:B------:R-:W-:Y:S01]  /*2530*/  MOV R205, RZ ;  /* 0x000000ff00cd7202 */ /* 0x000fe20000000f00 */
[----:B------:R-:W-:Y:S06]  /*2540*/  @!P0 BRA `(.L_x_23293) ;  /* 0x00000000001c8947 */ /* 0x000fec0003800000 */
[----:B-----5:R-:W-:Y:S01]  /*2550*/  HADD2.F32 R205, -RZ, R9.H1_H1 ;  /* 0x30000009ffcd7230 */ /* 0x020fe20000004100 */
[----:B------:R-:W-:Y:S06]  /*2560*/  BRA `(.L_x_23293) ;  /* 0x0000000000147947 */ /* 0x000fec0003800000 */
.L_x_23292:
[----:B--2--5:R-:W-:Y:S02]  /*2570*/  HADD2.F32 R156, -RZ, R5.H1_H1 ;  /* 0x30000005ff9c7230 */ /* 0x024fe40000004100 */
[----:B------:R-:W-:-:S03]  /*2580*/  @P0 HADD2.F32 R158, -RZ, R9.H1_H1 ;  /* 0x30000009ff9e0230 */ /* 0x000fc60000004100 */
[----:B------:R-:W-:-:S04]  /*2590*/  FMUL.FTZ R156, R156, UR8 ;  /* 0x000000089c9c7c20 */ /* 0x000fc80008410000 */
[----:B------:R-:W-:-:S04]  /*25a0*/  FMUL.FTZ R205, R27, R156 ;  /* 0x0000009c1bcd7220 */ /* 0x000fc80000410000 */
[----:B------:R-:W-:-:S07]  /*25b0*/  @P0 FADD.FTZ R205, R158, R205 ;  /* 0x000000cd9ecd0221 */ /* 0x000fce0000010000 */
.L_x_23293:
[----:B------:R-:W-:Y:S05]  /*25c0*/  BSYNC B0 ;  /* 0x0000000000007941 */ /* 0x000fea0003800000 */
.L_x_23291:
[----:B------:R-:W-:Y:S04]  /*25d0*/  BSSY B0, `(.L_x_23294) ;  /* 0x000000b000007945 */ /* 0x000fe80003800000 */
[----:B------:R-:W-:Y:S05]  /*25e0*/  @P3 BRA `(.L_x_23295) ;  /* 0x0000000000103947 */ /* 0x000fea0003800000 */
[----:B------:R-:W-:Y:S01]  /*25f0*/  HFMA2.MMA R203, -RZ, RZ, 0, 0 ;  /* 0x00000000ffcb7435 */ /* 0x000fe200000001ff */
[----:B------:R-:W-:Y:S10]  /*2600*/  @!P0 BRA `(.L_x_23296) ;  /* 0x00000000001c8947 */ /* 0x000ff40003800000 */
[----:B-----5:R-:W-:Y:S01]  /*2610*/  HADD2.F32 R203, -RZ, R10.H0_H0 ;  /* 0x2000000affcb7230 */ /* 0x020fe20000004100 */
[----:B------:R-:W-:Y:S06]  /*2620*/  BRA `(.L_x_23296) ;  /* 0x0000000000147947 */ /* 0x000fec0003800000 */
.L_x_23295:
[----:B--2--5:R-:W-:-:S05]  /*2630*/  HADD2.F32 R156, -RZ, R6.H0_H0 ;  /* 0x20000006ff9c7230 */ /* 0x024fca0000004100 */
[----:B------:R-:W-:Y:S01]  /*2640*/  FMUL.FTZ R203, R156, UR8 ;  /* 0x000000089ccb7c20 */ /* 0x000fe20008410000 */
[----:B------:R-:W-:-:S03]  /*2650*/  @P0 HADD2.F32 R156, -RZ, R10.H0_H0 ;  /* 0x2000000aff9c0230 */ /* 0x000fc60000004100 */
[----:B------:R-:W-:-:S04]  /*2660*/  FMUL.FTZ R203, R20, R203 ;  /* 0x000000cb14cb7220 */ /* 0x000fc80000410000 */
[----:B------:R-:W-:-:S07]  /*2670*/  @P0 FADD.FTZ R203, R156, R203 ;  /* 0x000000cb9ccb0221 */ /* 0x000fce0000010000 */
.L_x_23296:
[----:B------:R-:W-:Y:S05]  /*2680*/  BSYNC B0 ;  /* 0x0000000000007941 */ /* 0x000fea0003800000 */
.L_x_23294:
[----:B------:R-:W-:Y:S04]  /*2690*/  BSSY B0, `(.L_x_23297) ;  /* 0x000000b000007945 */ /* 0x000fe80003800000 */
[----:B------:R-:W-:Y:S05]  /*26a0*/  @P3 BRA `(.L_x_23298) ;  /* 0x0000000000103947 */ /* 0x000fea0003800000 */
[----:B--2---:R-:W-:Y:S01]  /*26b0*/  MOV R200, RZ ;  /* 0x000000ff00c87202 */ /* 0x004fe20000000f00 */
[----:B------:R-:W-:Y:S06]  /*26c0*/  @!P0 BRA `(.L_x_23299) ;  /* 0x00000000001c8947 */ /* 0x000fec0003800000 */
[----:B-----5:R-:W-:Y:S01]  /*26d0*/  HADD2.F32 R200, -RZ, R10.H1_H1 ;  /* 0x3000000affc87230 */ /* 0x020fe20000004100 */
[----:B------:R-:W-:Y:S06]  /*26e0*/  BRA `(.L_x_23299) ;  /* 0x0000000000147947 */ /* 0x000fec0003800000 */
.L_x_23298:
[----:B--2--5:R-:W-:Y:S02]  /*26f0*/  HADD2.F32 R156, -RZ, R6.H1_H1 ;  /* 0x30000006ff9c7230 */ /* 0x024fe40000004100 */
[----:B------:R-:W-:-:S03]  /*2700*/  @P0 HADD2.F32 R157, -RZ, R10.H1_H1 ;  /* 0x3000000aff9d0230 */ /* 0x000fc60000004100 */
[----:B------:R-:W-:-:S04]  /*2710*/  FMUL.FTZ R156, R156, UR8 ;  /* 0x000000089c9c7c20 */ /* 0x000fc80008410000 */
[----:B------:R-:W-:-:S04]  /*2720*/  FMUL.FTZ R200, R21, R156 ;  /* 0x0000009c15c87220 */ /* 0x000fc80000410000 */
[----:B------:R-:W-:-:S07]  /*2730*/  @P0 FADD.FTZ R200, R157, R200 ;  /* 0x000000c89dc80221 */ /* 0x000fce0000010000 */
.L_x_23299:
[----:B------:R-:W-:Y:S05]  /*2740*/  BSYNC B0 ;  /* 0x0000000000007941 */ /* 0x000fea0003800000 */
.L_x_23297:
[----:B------:R-:W-:Y:S04]  /*2750*/  BSSY B0, `(.L_x_23300) ;  /* 0x000000b000007945 */ /* 0x000fe80003800000 */
[----:B------:R-:W-:Y:S05]  /*2760*/  @P3 BRA `(.L_x_23301) ;  /* 0x0000000000103947 */ /* 0x000fea0003800000 */
[----:B------:R-:W-:Y:S01]  /*2770*/  HFMA2.MMA R201, -RZ, RZ, 0, 0 ;  /* 0x00000000ffc97435 */ /* 0x000fe200000001ff */
[----:B------:R-:W-:Y:S10]  /*2780*/  @!P0 BRA `(.L_x_23302) ;  /* 0x00000000001c8947 */ /* 0x000ff40003800000 */
[----:B-----5:R-:W-:Y:S01]  /*2790*/  HADD2.F32 R201, -RZ, R11.H0_H0 ;  /* 0x2000000bffc97230 */ /* 0x020fe20000004100 */
[----:B------:R-:W-:Y:S06]  /*27a0*/  BRA `(.L_x_23302) ;  /* 0x0000000000147947 */ /* 0x000fec0003800000 */
.L_x_23301:
[----:B-----5:R-:W-:-:S05]  /*27b0*/  HADD2.F32 R156, -RZ, R7.H0_H0 ;  /* 0x20000007ff9c7230 */ /* 0x020fca0000004100 */
[----:B------:R-:W-:Y:S01]  /*27c0*/  FMUL.FTZ R201, R156, UR8 ;  /* 0x000000089cc97c20 */ /* 0x000fe20008410000 */
[----:B------:R-:W-:-:S03]  /*27d0*/  @P0 HADD2.F32 R156, -RZ, R11.H0_H0 ;  /* 0x2000000bff9c0230 */ /* 0x000fc60000004100 */
[----:B------:R-:W-:-:S04]  /*27e0*/  FMUL.FTZ R201, R22, R201 ;  /* 0x000000c916c97220 */ /* 0x000fc80000410000 */
[----:B------:R-:W-:-:S07]  /*27f0*/  @P0 FADD.FTZ R201, R156, R201 ;  /* 0x000000c99cc90221 */ /* 0x000fce0000010000 */
.L_x_23302:
[----:B------:R-:W-:Y:S05]  /*2800*/  BSYNC B0 ;  /* 0x0000000000007941 */ /* 0x000fea0003800000 */
.L_x_23300:
[----:B------:R-:W-:Y:S04]  /*2810*/  BSSY B0, `(.L_x_23303) ;  /* 0x000000b000007945 */ /* 0x000fe80003800000 */
[----:B------:R-:W-:Y:S05]  /*2820*/  @P3 BRA `(.L_x_23304) ;  /* 0x0000000000103947 */ /* 0x000fea0003800000 */
[----:B------:R-:W-:Y:S01]  /*2830*/  MOV R194, RZ ;  /* 0x000000ff00c27202 */ /* 0x000fe20000000f00 */
[----:B------:R-:W-:Y:S06]  /*2840*/  @!P0 BRA `(.L_x_23305) ;  /* 0x00000000001c8947 */ /* 0x000fec0003800000 */
[----:B-----5:R-:W-:Y:S01]  /*2850*/  HADD2.F32 R194, -RZ, R11.H1_H1 ;  /* 0x3000000bffc27230 */ /* 0x020fe20000004100 */
[----:B------:R-:W-:Y:S06]  /*2860*/  BRA `(.L_x_23305) ;  /* 0x0000000000147947 */ /* 0x000fec0003800000 */
.L_x_23304:
[----:B-----5:R-:W-:Y:S02]  /*2870*/  HADD2.F32 R156, -RZ, R7.H1_H1 ;  /* 0x30000007ff9c7230 */ /* 0x020fe40000004100 */
[----:B------:R-:W-:-:S03]  /*2880*/  @P0 HADD2.F32 R157, -RZ, R11.H1_H1 ;  /* 0x3000000bff9d0230 */ /* 0x000fc60000004100 */
[----:B------:R-:W-:-:S04]  /*2890*/  FMUL.FTZ R156, R156, UR8 ;  /* 0x000000089c9c7c20 */ /* 0x000fc80008410000 */
[----:B------:R-:W-:-:S04]  /*28a0*/  FMUL.FTZ R194, R23, R156 ;  /* 0x0000009c17c27220 */ /* 0x000fc80000410000 */
[----:B------:R-:W-:-:S07]  /*28b0*/  @P0 FADD.FTZ R194, R157, R194 ;  /* 0x000000c29dc20221 */ /* 0x000fce0000010000 */
.L_x_23305:
[----:B------:R-:W-:Y:S05]  /*28c0*/  BSYNC B0 ;  /* 0x0000000000007941 */ /* 0x000fea0003800000 */
.L_x_23303:
[----:B------:R-:W0:Y:S01]  /*28d0*/  @P2 LDC.64 R164, c[0x0][0x220] ;  /* 0x00008800ffa42b82 */ /* 0x000e220000000a00 */
        /* <DEDUP_REMOVED lines=19> */
.L_x_23307:
[----:B-----5:R-:W-:-:S05]  /*2a10*/  HADD2.F32 R0, -RZ, R4.H0_H0 ;  /* 0x20000004ff007230 */ /* 0x020fca0000004100 */
[----:B------:R-:W-:Y:S01]  /*2a20*/  FMUL.FTZ R215, R0, UR8 ;  /* 0x0000000800d77c20 */ /* 0x000fe20008410000 */
[----:B------:R-:W-:-:S03]  /*2a30*/  @P0 HADD2.F32 R0, -RZ, R8.H0_H0 ;  /* 0x20000008ff000230 */ /* 0x000fc60000004100 */
[----:B------:R-:W-:-:S04]  /*2a40*/  FMUL.FTZ R215, R16, R215 ;  /* 0x000000d710d77220 */ /* 0x000fc80000410000 */
[----:B------:R-:W-:-:S07]  /*2a50*/  @P0 FADD.FTZ R215, R0, R215 ;  /* 0x000000d700d70221 */ /* 0x000fce0000010000 */
.L_x_23308:
[----:B------:R-:W-:Y:S05]  /*2a60*/  BSYNC B0 ;  /* 0x0000000000007941 */ /* 0x000fea0003800000 */
.L_x_23306:
[----:B------:R-:W-:Y:S04]  /*2a70*/  BSSY B0, `(.L_x_23309) ;  /* 0x000000b000007945 */ /* 0x000fe80003800000 */
[----:B------:R-:W-:Y:S05]  /*2a80*/  @P3 BRA `(.L_x_23310) ;  /* 0x0000000000103947 */ /* 0x000fea0003800000 */
[----:B------:R-:W-:Y:S01]  /*2a90*/  MOV R210, RZ ;  /* 0x000000ff00d27202 */ /* 0x000fe20000000f00 */
[----:B------:R-:W-:Y:S06]  /*2aa0*/  @!P0 BRA `(.L_x_23311) ;  /* 0x00000000001c8947 */ /* 0x000fec0003800000 */
[----:B-----5:R-:W-:Y:S01]  /*2ab0*/  HADD2.F32 R210, -RZ, R8.H1_H1 ;  /* 0x30000008ffd27230 */ /* 0x020fe20000004100 */
[----:B------:R-:W-:Y:S06]  /*2ac0*/  BRA `(.L_x_23311) ;  /* 0x0000000000147947 */ /* 0x000fec0003800000 */
.L_x_23310:
[----:B-----5:R-:W-:Y:S02]  /*2ad0*/  HADD2.F32 R0, -RZ, R4.H1_H1 ;  /* 0x30000004ff007230 */ /* 0x020fe40000004100 */
[----:B--2---:R-:W-:-:S03]  /*2ae0*/  @P0 HADD2.F32 R157, -RZ, R8.H1_H1 ;  /* 0x30000008ff9d0230 */ /* 0x004fc60000004100 */
[----:B------:R-:W-:-:S04]  /*2af0*/  FMUL.FTZ R0, R0, UR8 ;  /* 0x0000000800007c20 */ /* 0x000fc80008410000 */
[----:B------:R-:W-:-:S04]  /*2b00*/  FMUL.FTZ R210, R17, R0 ;  /* 0x0000000011d27220 */ /* 0x000fc80000410000 */
[----:B------:R-:W-:-:S07]  /*2b10*/  @P0 FADD.FTZ R210, R157, R210 ;  /* 0x000000d29dd20221 */ /* 0x000fce0000010000 */
.L_x_23311:
[----:B------:R-:W-:Y:S05]  /*2b20*/  BSYNC B0 ;  /* 0x0000000000007941 */ /* 0x000fea0003800000 */
.L_x_23309:
[----:B------:R-:W-:Y:S04]  /*2b30*/  BSSY B0, `(.L_x_23312) ;  /* 0x000000b000007945 */ /* 0x000fe80003800000 */
[----:B------:R-:W-:Y:S05]  /*2b40*/  @P3 BRA `(.L_x_23313) ;  /* 0x0000000000103947 */ /* 0x000fea0003800000 */
[----:B------:R-:W-:Y:S01]  /*2b50*/  HFMA2.MMA R213, -RZ, RZ, 0, 0 ;  /* 0x00000000ffd57435 */ /* 0x000fe200000001ff */
[----:B------:R-:W-:Y:S10]  /*2b60*/  @!P0 BRA `(.L_x_23314) ;  /* 0x00000000001c8947 */ /* 0x000ff40003800000 */
[----:B-----5:R-:W-:Y:S01]  /*2b70*/  HADD2.F32 R213, -RZ, R9.H0_H0 ;  /* 0x20000009ffd57230 */ /* 0x020fe20000004100 */
[----:B------:R-:W-:Y:S06]  /*2b80*/  BRA `(.L_x_23314) ;  /* 0x0000000000147947 */ /* 0x000fec0003800000 */
.L_x_23313:
[----:B-----5:R-:W-:-:S05]  /*2b90*/  HADD2.F32 R0, -RZ, R5.H0_H0 ;  /* 0x20000005ff007230 */ /* 0x020fca0000004100 */
[----:B------:R-:W-:Y:S01]  /*2ba0*/  FMUL.FTZ R213, R0, UR8 ;  /* 0x0000000800d57c20 */ /* 0x000fe20008410000 */
[----:B------:R-:W-:-:S03]  /*2bb0*/  @P0 HADD2.F32 R0, -RZ, R9.H0_H0 ;  /* 0x20000009ff000230 */ /* 0x000fc60000004100 */
[----:B------:R-:W-:-:S04]  /*2bc0*/  FMUL.FTZ R213, R18, R213 ;  /* 0x000000d512d57220 */ /* 0x000fc80000410000 */
[----:B------:R-:W-:-:S07]  /*2bd0*/  @P0 FADD.FTZ R213, R0, R213 ;  /* 0x000000d500d50221 */ /* 0x000fce0000010000 */
.L_x_23314:
[----:B------:R-:W-:Y:S05]  /*2be0*/  BSYNC B0 ;  /* 0x0000000000007941 */ /* 0x000fea0003800000 */
.L_x_23312:
[----:B------:R-:W-:Y:S04]  /*2bf0*/  BSSY B0, `(.L_x_23315) ;  /* 0x000000b000007945 */ /* 0x000fe80003800000 */
[----:B------:R-:W-:Y:S05]  /*2c00*/  @P3 BRA `(.L_x_23316) ;  /* 0x0000000000103947 */ /* 0x000fea0003800000 */
[----:B--2---:R-:W-:Y:S01]  /*2c10*/  MOV R164, RZ ;  /* 0x000000ff00a47202 */ /* 0x004fe20000000f00 */
[----:B------:R-:W-:Y:S06]  /*2c20*/  @!P0 BRA `(.L_x_23317) ;  /* 0x00000000001c8947 */ /* 0x000fec0003800000 */
[----:B-----5:R-:W-:Y:S01]  /*2c30*/  HADD2.F32 R164, -RZ, R9.H1_H1 ;  /* 0x30000009ffa47230 */ /* 0x020fe20000004100 */
[----:B------:R-:W-:Y:S06]  /*2c40*/  BRA `(.L_x_23317) ;  /* 0x0000000000147947 */ /* 0x000fec0003800000 */
.L_x_23316:
[----:B-----5:R-:W-:Y:S02]  /*2c50*/  HADD2.F32 R0, -RZ, R5.H1_H1 ;  /* 0x30000005ff007230 */ /* 0x020fe40000004100 */
[----:B--2---:R-:W-:-:S03]  /*2c60*/  @P0 HADD2.F32 R157, -RZ, R9.H1_H1 ;  /* 0x30000009ff9d0230 */ /* 0x004fc60000004100 */
[----:B------:R-:W-:-:S04]  /*2c70*/  FMUL.FTZ R0, R0, UR8 ;  /* 0x0000000800007c20 */ /* 0x000fc80008410000 */
[----:B------:R-:W-:-:S04]  /*2c80*/  FMUL.FTZ R164, R19, R0 ;  /* 0x0000000013a47220 */ /* 0x000fc80000410000 */
[----:B------:R-:W-:-:S07]  /*2c90*/  @P0 FADD.FTZ R164, R157, R164 ;  /* 0x000000a49da40221 */ /* 0x000fce0000010000 */
.L_x_23317:
[----:B------:R-:W-:Y:S05]  /*2ca0*/  BSYNC B0 ;  /* 0x0000000000007941 */ /* 0x000fea0003800000 */
.L_x_23315:
[----:B------:R-:W-:Y:S04]  /*2cb0*/  BSSY B0, `(.L_x_23318) ;  /* 0x000000b000007945 */ /* 0x000fe80003800000 */
[----:B------:R-:W-:Y:S05]  /*2cc0*/  @P3 BRA `(.L_x_23319) ;  /* 0x0000000000103947 */ /* 0x000fea0003800000 */
[----:B------:R-:W-:Y:S01]  /*2cd0*/  HFMA2.MMA R165, -RZ, RZ, 0, 0 ;  /* 0x00000000ffa57435 */ /* 0x000fe200000001ff */
[----:B------:R-:W-:Y:S10]  /*2ce0*/  @!P0 BRA `(.L_x_23320) ;  /* 0x00000000001c8947 */ /* 0x000ff40003800000 */
[----:B-----5:R-:W-:Y:S01]  /*2cf0*/  HADD2.F32 R165, -RZ, R10.H0_H0 ;  /* 0x2000000affa57230 */ /* 0x020fe20000004100 */
[----:B------:R-:W-:Y:S06]  /*2d00*/  BRA `(.L_x_23320) ;  /* 0x0000000000147947 */ /* 0x000fec0003800000 */
.L_x_23319:
[----:B-----5:R-:W-:-:S05]  /*2d10*/  HADD2.F32 R0, -RZ, R6.H0_H0 ;  /* 0x20000006ff007230 */ /* 0x020fca0000004100 */
[----:B------:R-:W-:Y:S01]  /*2d20*/  FMUL.FTZ R165, R0, UR8 ;  /* 0x0000000800a57c20 */ /* 0x000fe20008410000 */
[----:B------:R-:W-:-:S03]  /*2d30*/  @P0 HADD2.F32 R0, -RZ, R10.H0_H0 ;  /* 0x2000000aff000230 */ /* 0x000fc60000004100 */
[----:B------:R-:W-:-:S04]  /*2d40*/  FMUL.FTZ R165, R12, R165 ;  /* 0x000000a50ca57220 */ /* 0x000fc80000410000 */
[----:B------:R-:W-:-:S07]  /*2d50*/  @P0 FADD.FTZ R165, R0, R165 ;  /* 0x000000a500a50221 */ /* 0x000fce0000010000 */
.L_x_23320:
[----:B------:R-:W-:Y:S05]  /*2d60*/  BSYNC B0 ;  /* 0x0000000000007941 */ /* 0x000fea0003800000 */
.L_x_23318:
[----:B------:R-:W-:Y:S04]  /*2d70*/  BSSY B0, `(.L_x_23321) ;  /* 0x000000b000007945 */ /* 0x000fe80003800000 */
[----:B------:R-:W-:Y:S05]  /*2d80*/  @P3 BRA `(.L_x_23322) ;  /* 0x0000000000103947 */ /* 0x000fea0003800000 */
[----:B------:R-:W-:Y:S01]  /*2d90*/  MOV R162, RZ ;  /* 0x000000ff00a27202 */ /* 0x000fe20000000f00 */
[----:B------:R-:W-:Y:S06]  /*2da0*/  @!P0 BRA `(.L_x_23323) ;  /* 0x00000000001c8947 */ /* 0x000fec0003800000 */
[----:B-----5:R-:W-:Y:S01]  /*2db0*/  HADD2.F32 R162, -RZ, R10.H1_H1 ;  /* 0x3000000affa27230 */ /* 0x020fe20000004100 */
[----:B------:R-:W-:Y:S06]  /*2dc0*/  BRA `(.L_x_23323) ;  /* 0x0000000000147947 */ /* 0x000fec0003800000 */
.L_x_23322:
[----:B-----5:R-:W-:Y:S02]  /*2dd0*/  HADD2.F32 R0, -RZ, R6.H1_H1 ;  /* 0x30000006ff007230 */ /* 0x020fe40000004100 */
[----:B------:R-:W-:-:S03]  /*2de0*/  @P0 HADD2.F32 R157, -RZ, R10.H1_H1 ;  /* 0x3000000aff9d0230 */ /* 0x000fc60000004100 */
[----:B------:R-:W-:-:S04]  /*2df0*/  FMUL.FTZ R0, R0, UR8 ;  /* 0x0000000800007c20 */ /* 0x000fc80008410000 */
[----:B------:R-:W-:-:S04]  /*2e00*/  FMUL.FTZ R162, R13, R0 ;  /* 0x000000000da27220 */ /* 0x000fc80000410000 */
[----:B------:R-:W-:-:S07]  /*2e10*/  @P0 FADD.FTZ R162, R157, R162 ;  /* 0x000000a29da20221 */ /* 0x000fce0000010000 */
.L_x_23323:
[----:B------:R-:W-:Y:S05]  /*2e20*/  BSYNC B0 ;  /* 0x0000000000007941 */ /* 0x000fea0003800000 */
.L_x_23321:
[----:B------:R-:W-:Y:S04]  /*2e30*/  BSSY B0, `(.L_x_23324) ;  /* 0x000000b000007945 */ /* 0x000fe80003800000 */
[----:B------:R-:W-:Y:S05]  /*2e40*/  @P3 BRA `(.L_x_23325) ;  /* 0x0000000000103947 */ /* 0x000fea0003800000 */
[----:B------:R-:W-:Y:S01]  /*2e50*/  HFMA2.MMA R163, -RZ, RZ, 0, 0 ;  /* 0x00000000ffa37435 */ /* 0x000fe200000001ff */
[----:B------:R-:W-:Y:S10]  /*2e60*/  @!P0 BRA `(.L_x_23326) ;  /* 0x00000000001c8947 */ /* 0x000ff40003800000 */
[----:B-----5:R-:W-:Y:S01]  /*2e70*/  HADD2.F32 R163, -RZ, R11.H0_H0 ;  /* 0x2000000bffa37230 */ /* 0x020fe20000004100 */
[----:B------:R-:W-:Y:S06]  /*2e80*/  BRA `(.L_x_23326) ;  /* 0x0000000000147947 */ /* 0x000fec0003800000 */
.L_x_23325:
[----:B-----5:R-:W-:-:S05]  /*2e90*/  HADD2.F32 R0, -RZ, R7.H0_H0 ;  /* 0x20000007ff007230 */ /* 0x020fca0000004100 */
[----:B------:R-:W-:Y:S01]  /*2ea0*/  FMUL.FTZ R163, R0, UR8 ;  /* 0x0000000800a37c20 */ /* 0x000fe20008410000 */
[----:B------:R-:W-:-:S03]  /*2eb0*/  @P0 HADD2.F32 R0, -RZ, R11.H0_H0 ;  /* 0x2000000bff000230 */ /* 0x000fc60000004100 */
[----:B------:R-:W-:-:S04]  /*2ec0*/  FMUL.FTZ R163, R14, R163 ;  /* 0x000000a30ea37220 */ /* 0x000fc80000410000 */
[----:B------:R-:W-:-:S07]  /*2ed0*/  @P0 FADD.FTZ R163, R0, R163 ;  /* 0x000000a300a30221 */ /* 0x000fce0000010000 */
.L_x_23326:
[----:B------:R-:W-:Y:S05]  /*2ee0*/  BSYNC B0 ;  /* 0x0000000000007941 */ /* 0x000fea0003800000 */
.L_x_23324:
[----:B------:R-:W-:Y:S04]  /*2ef0*/  BSSY B0, `(.L_x_23327) ;  /* 0x000000b000007945 */ /* 0x000fe80003800000 */
[----:B------:R-:W-:Y:S05]  /*2f00*/  @P3 BRA `(.L_x_23328) ;  /* 0x0000000000103947 */ /* 0x000fea0003800000 */
[----:B------:R-:W-:Y:S01]  /*2f10*/  MOV R160, RZ ;  /* 0x000000ff00a07202 */ /* 0x000fe20000000f00 */
[----:B------:R-:W-:Y:S06]  /*2f20*/  @!P0 BRA `(.L_x_23329) ;  /* 0x00000000001c8947 */ /* 0x000fec0003800000 */
[----:B-----5:R-:W-:Y:S01]  /*2f30*/  HADD2.F32 R160, -RZ, R11.H1_H1 ;  /* 0x3000000bffa07230 */ /* 0x020fe20000004100 */
[----:B------:R-:W-:Y:S06]  /*2f40*/  BRA `(.L_x_23329) ;  /* 0x0000000000147947 */ /* 0x000fec0003800000 */
.L_x_23328:
[----:B-----5:R-:W-:Y:S02]  /*2f50*/  HADD2.F32 R0, -RZ, R7.H1_H1 ;  /* 0x30000007ff007230 */ /* 0x020fe40000004100 */
[----:B------:R-:W-:-:S03]  /*2f60*/  @P0 HADD2.F32 R157, -RZ, R11.H1_H1 ;  /* 0x3000000bff9d0230 */ /* 0x000fc60000004100 */
[----:B------:R-:W-:-:S04]  /*2f70*/  FMUL.FTZ R0, R0, UR8 ;  /* 0x0000000800007c20 */ /* 0x000fc80008410000 */
[----:B------:R-:W-:-:S04]  /*2f80*/  FMUL.FTZ R160, R15, R0 ;  /* 0x000000000fa07220 */ /* 0x000fc80000410000 */
[----:B------:R-:W-:-:S07]  /*2f90*/  @P0 FADD.FTZ R160, R157, R160 ;  /* 0x000000a09da00221 */ /* 0x000fce0000010000 */
.L_x_23329:
[----:B------:R-:W-:Y:S05]  /*2fa0*/  BSYNC B0 ;  /* 0x0000000000007941 */ /* 0x000fea0003800000 */
.L_x_23327:
        /* <DEDUP_REMOVED lines=174> */
.L_x_23345:
        /* <DEDUP_REMOVED lines=92> */
[----:B------:R-:W-:Y:S01]  /*4050*/  F2FP.F16.F32.PACK_AB R158, R163, R158 ;  /* 0x0000009ea39e723e */ /* 0x000fe200000000ff */
        /* <DEDUP_REMOVED lines=38> */
[----:B0-----:R-:W-:Y:S01]  /*42c0*/  IMAD.WIDE.U32 R162, R165, 0x10, R2 ;  /* 0x00000010a5a27825 */ /* 0x001fe200078e0002 */
[----:B------:R-:W-:-:S03]  /*42d0*/  F2FP.F16.F32.PACK_AB R157, R242, R157 ;  /* 0x0000009df29d723e */ /* 0x000fc600000000ff */
        /* <DEDUP_REMOVED lines=55> */
[----:B------:R-:W-:Y:S02]  /*4650*/  F2FP.F16.F32.PACK_AB R163, R226, R213 ;  /* 0x000000d5e2a3723e */ /* 0x000fe400000000ff */
        /* <DEDUP_REMOVED lines=14> */
[----:B------:R-:W-:Y:S02]  /*4740*/  F2FP.F16.F32.PACK_AB R207, R186, R211 ;  /* 0x000000d3bacf723e */ /* 0x000fe400000000ff */
[----:B------:R-:W-:Y:S01]  /*4750*/  F2FP.F16.F32.PACK_AB R206, R184, R209 ;  /* 0x000000d1b8ce723e */ /* 0x000fe200000000ff */
[----:B------:R0:W-:Y:S01]  /*4760*/  STG.E.128 desc[UR4][R176.64], R180 ;  /* 0x000000b4b0007986 */ /* 0x0001e2000c101d04 */
[----:B------:R-:W-:-:S02]  /*4770*/  F2FP.F16.F32.PACK_AB R205, R178, R205 ;  /* 0x000000cdb2cd723e */ /* 0x000fc400000000ff */
[----:B------:R-:W-:-:S05]  /*4780*/  F2FP.F16.F32.PACK_AB R204, R210, R201 ;  /* 0x000000c9d2cc723e */ /* 0x000fca00000000ff */
[----:B------:R0:W-:Y:S02]  /*4790*/  STG.E.128 desc[UR4][R2.64], R204 ;  /* 0x000000cc02007986 */ /* 0x0001e4000c101d04 */
.L_x_23332:
[----:B------:R-:W-:Y:S05]  /*47a0*/  BSYNC B0 ;  /* 0x0000000000007941 */ /* 0x000fea0003800000 */
.L_x_23331:
[----:B0-----:R-:W0:Y:S02]  /*47b0*/  LDC.64 R2, c[0x0][0x210] ;  /* 0x00008400ff027b82 */ /* 0x001e240000000a00 */
[----:B0-----:R-:W-:-:S04]  /*47c0*/  LEA R166, R2, R166, 0x2 ;  /* 0x000000a602a67211 */ /* 0x001fc800078e10ff */
[----:B------:R-:W-:-:S13]  /*47d0*/  ISETP.GE.AND P0, PT, R166, R3, PT ;  /* 0x00000003a600720c */ /* 0x000fda0003f06270 */
[----:B------:R-:W-:Y:S05]  /*47e0*/  @!P0 BRA `(.L_x_23333) ;  /* 0xffffffbc00648947 */ /* 0x000fea000383ffff */
[----:B------:R-:W-:Y:S05]  /*47f0*/  EXIT ;  /* 0x000000000000794d */ /* 0x000fea0003800000 */
.L_x_23330:
        /* <DEDUP_REMOVED lines=8> */
.L_x_23335:
[----:B------:R-:W-:Y:S05]  /*4880*/  BSYNC B0 ;  /* 0x0000000000007941 */ /* 0x000fea0003800000 */
.L_x_23334:
        /* <DEDUP_REMOVED lines=10> */
.L_x_23336:
[----:B------:R-:W-:Y:S01]  /*4930*/  HFMA2.MMA R216, -RZ, RZ, 0, 2.384185791015625e-07 ;  /* 0x00000004ffd87435 */ /* 0x000fe200000001ff */
[----:B------:R-:W-:-:S05]  /*4940*/  MOV R3, R212 ;  /* 0x000000d400037202 */ /* 0x000fca0000000f00 */
[----:B------:R-:W-:-:S05]  /*4950*/  FADD.FTZ R3, R2, R3 ;  /* 0x0000000302037221 */ /* 0x000fca0000010000 */
[----:B------:R-:W-:-:S07]  /*4960*/  MOV R217, R3 ;  /* 0x0000000300d97202 */ /* 0x000fce0000000f00 */
[----:B------:R-:W-:Y:S05]  /*4970*/  WARPSYNC.COLLECTIVE R214, `(.L_x_23337) ;  /* 0x00000000d6087348 */ /* 0x000fea0003c00000 */
[----:B------:R0:W1:Y:S02]  /*4980*/  SHFL.BFLY P2, R212, R217, R216, R219 ;  /* 0x0c0000d8d9d47389 */ /* 0x00006400000400db */
[----:B01----:R-:W-:Y:S01]  /*4990*/  ENDCOLLECTIVE ;  /* 0x000000000000791b */ /* 0x003fe20003800000 */
.L_x_23337:
[----:B------:R-:W-:Y:S01]  /*49a0*/  HFMA2.MMA R216, -RZ, RZ, 0, 4.76837158203125e-07 ;  /* 0x00000008ffd87435 */ /* 0x000fe200000001ff */
[----:B------:R-:W-:-:S05]  /*49b0*/  MOV R0, R212 ;  /* 0x000000d400007202 */ /* 0x000fca0000000f00 */
[----:B------:R-:W-:-:S05]  /*49c0*/  FADD.FTZ R156, R3, R0 ;  /* 0x00000000039c7221 */ /* 0x000fca0000010000 */
[----:B------:R-:W-:-:S07]  /*49d0*/  MOV R217, R156 ;  /* 0x0000009c00d97202 */ /* 0x000fce0000000f00 */
[----:B------:R-:W-:Y:S05]  /*49e0*/  WARPSYNC.COLLECTIVE R214, `(.L_x_23338) ;  /* 0x00000000d6087348 */ /* 0x000fea0003c00000 */
[----:B------:R0:W1:Y:S02]  /*49f0*/  SHFL.BFLY P2, R212, R217, R216, R219 ;  /* 0x0c0000d8d9d47389 */ /* 0x00006400000400db */
[----:B01----:R-:W-:Y:S01]  /*4a00*/  ENDCOLLECTIVE ;  /* 0x000000000000791b */ /* 0x003fe20003800000 */
.L_x_23338:
[----:B------:R-:W-:Y:S01]  /*4a10*/  HFMA2.MMA R216, -RZ, RZ, 0, 9.5367431640625e-07 ;  /* 0x00000010ffd87435 */ /* 0x000fe200000001ff */
[----:B------:R-:W-:-:S05]  /*4a20*/  MOV R157, R212 ;  /* 0x000000d4009d7202 */ /* 0x000fca0000000f00 */
[----:B------:R-:W-:-:S05]  /*4a30*/  FADD.FTZ R157, R156, R157 ;  /* 0x0000009d9c9d7221 */ /* 0x000fca0000010000 */
[----:B------:R-:W-:-:S07]  /*4a40*/  MOV R217, R157 ;  /* 0x0000009d00d97202 */ /* 0x000fce0000000f00 */
[----:B------:R-:W-:Y:S05]  /*4a50*/  WARPSYNC.COLLECTIVE R214, `(.L_x_23339) ;  /* 0x00000000d6087348 */ /* 0x000fea0003c00000 */
[----:B------:R0:W1:Y:S02]  /*4a60*/  SHFL.BFLY P2, R212, R217, R216, R219 ;  /* 0x0c0000d8d9d47389 */ /* 0x00006400000400db */
[----:B01----:R-:W-:Y:S01]  /*4a70*/  ENDCOLLECTIVE ;  /* 0x000000000000791b */ /* 0x003fe20003800000 */
.L_x_23339:
        /* <DEDUP_REMOVED lines=104> */
.L_x_23340:
[----:B------:R-:W-:Y:S01]  /*5100*/  HFMA2.MMA R216, -RZ, RZ, 0, 1.1920928955078125e-07 ;  /* 0x00000002ffd87435 */ /* 0x000fe200000001ff */
[----:B------:R-:W-:-:S05]  /*5110*/  MOV R3, R212 ;  /* 0x000000d400037202 */ /* 0x000fca0000000f00 */
[----:B------:R-:W-:-:S05]  /*5120*/  FADD.FTZ R3, R0, R3 ;  /* 0x0000000300037221 */ /* 0x000fca0000010000 */
[----:B------:R-:W-:-:S07]  /*5130*/  MOV R217, R3 ;  /* 0x0000000300d97202 */ /* 0x000fce0000000f00 */
[----:B------:R-:W-:Y:S05]  /*5140*/  WARPSYNC.COLLECTIVE R214, `(.L_x_23341) ;  /* 0x00000000d6087348 */ /* 0x000fea0003c00000 */
[----:B------:R0:W1:Y:S02]  /*5150*/  SHFL.BFLY P2, R212, R217, R216, R219 ;  /* 0x0c0000d8d9d47389 */ /* 0x00006400000400db */
[----:B01----:R-:W-:Y:S01]  /*5160*/  ENDCOLLECTIVE ;  /* 0x000000000000791b */ /* 0x003fe20003800000 */
.L_x_23341:
[----:B------:R-:W-:Y:S01]  /*5170*/  HFMA2.MMA R216, -RZ, RZ, 0, 2.384185791015625e-07 ;  /* 0x00000004ffd87435 */ /* 0x000fe200000001ff */
[----:B------:R-:W-:-:S05]  /*5180*/  MOV R2, R212 ;  /* 0x000000d400027202 */ /* 0x000fca0000000f00 */
[----:B------:R-:W-:-:S05]  /*5190*/  FADD.FTZ R2, R3, R2 ;  /* 0x0000000203027221 */ /* 0x000fca0000010000 */
[----:B------:R-:W-:-:S07]  /*51a0*/  MOV R217, R2 ;  /* 0x0000000200d97202 */ /* 0x000fce0000000f00 */
[----:B------:R-:W-:Y:S05]  /*51b0*/  WARPSYNC.COLLECTIVE R214, `(.L_x_23342) ;  /* 0x00000000d6087348 */ /* 0x000fea0003c00000 */
[----:B------:R0:W1:Y:S02]  /*51c0*/  SHFL.BFLY P2, R212, R217, R216, R219 ;  /* 0x0c0000d8d9d47389 */ /* 0x00006400000400db */
[----:B01----:R-:W-:Y:S01]  /*51d0*/  ENDCOLLECTIVE ;  /* 0x000000000000791b */ /* 0x003fe20003800000 */
.L_x_23342:
[----:B------:R-:W-:Y:S01]  /*51e0*/  HFMA2.MMA R216, -RZ, RZ, 0, 4.76837158203125e-07 ;  /* 0x00000008ffd87435 */ /* 0x000fe200000001ff */
[----:B------:R-:W-:-:S05]  /*51f0*/  MOV R157, R212 ;  /* 0x000000d4009d7202 */ /* 0x000fca0000000f00 */
[----:B------:R-:W-:-:S05]  /*5200*/  FADD.FTZ R157, R2, R157 ;  /* 0x0000009d029d7221 */ /* 0x000fca0000010000 */
[----:B------:R-:W-:-:S07]  /*5210*/  MOV R217, R157 ;  /* 0x0000009d00d97202 */ /* 0x000fce0000000f00 */
[----:B------:R-:W-:Y:S05]  /*5220*/  WARPSYNC.COLLECTIVE R214, `(.L_x_23343) ;  /* 0x00000000d6087348 */ /* 0x000fea0003c00000 */
[----:B------:R0:W1:Y:S02]  /*5230*/  SHFL.BFLY P2, R212, R217, R216, R219 ;  /* 0x0c0000d8d9d47389 */ /* 0x00006400000400db */
[----:B01----:R-:W-:Y:S01]  /*5240*/  ENDCOLLECTIVE ;  /* 0x000000000000791b */ /* 0x003fe20003800000 */
.L_x_23343:
[----:B------:R-:W-:Y:S01]  /*5250*/  HFMA2.MMA R216, -RZ, RZ, 0, 9.5367431640625e-07 ;  /* 0x00000010ffd87435 */ /* 0x000fe200000001ff */
[----:B------:R-:W-:-:S05]  /*5260*/  MOV R156, R212 ;  /* 0x000000d4009c7202 */ /* 0x000fca0000000f00 */
[----:B------:R-:W-:-:S05]  /*5270*/  FADD.FTZ R161, R157, R156 ;  /* 0x0000009c9da17221 */ /* 0x000fca0000010000 */
[----:B------:R-:W-:-:S07]  /*5280*/  MOV R217, R161 ;  /* 0x000000a100d97202 */ /* 0x000fce0000000f00 */
[----:B------:R-:W-:Y:S05]  /*5290*/  WARPSYNC.COLLECTIVE R214, `(.L_x_23344) ;  /* 0x00000000d6087348 */ /* 0x000fea0003c00000 */
[----:B------:R0:W1:Y:S02]  /*52a0*/  SHFL.BFLY P2, R212, R217, R216, R219 ;  /* 0x0c0000d8d9d47389 */ /* 0x00006400000400db */
[----:B01----:R-:W-:Y:S01]  /*52b0*/  ENDCOLLECTIVE ;  /* 0x000000000000791b */ /* 0x003fe20003800000 */
.L_x_23344:
[----:B------:R-:W-:Y:S05]  /*52c0*/  BRA `(.L_x_23345) ;  /* 0xffffffe400f07947 */ /* 0x000fea000383ffff */
.L_x_23346:
        /* <DEDUP_REMOVED lines=11> */
.L_x_44422:


//--------------------- .text._ZN10layer_norm13ln_fwd_kernelINS_13Kernel_traitsIf6__halfS2_S2_fjLj1536ELj1ELj4ELj1ELj16ENS_18Kernel_traits_baseILj1536EfS2_S2_S2_fjLj128EEEEELb1ELb0ELb0ELb0EEEvNS_9FwdParamsE --------------------------
	.section	.text._ZN10layer_norm13ln_fwd_kernelINS_13Kernel_traitsIf6__halfS2_S2_fjLj1536ELj1ELj4ELj1ELj16ENS_18Kernel_traits_baseILj1536EfS2_S2_S2_fjLj128EEEEELb1ELb0ELb0ELb0EEEvNS_9FwdParamsE,"ax",@progbits
	.align	128
        .global         _ZN10layer_norm13ln_fwd_kernelINS_13Kernel_traitsIf6__halfS2_S2_fjLj1536ELj1ELj4ELj1ELj16ENS_18Kernel_traits_baseILj1536EfS2_S2_S2_fjLj128EEEEELb1ELb0ELb0ELb0EEEvNS_9FwdParamsE
        .type           _ZN10layer_norm13ln_fwd_kernelINS_13Kernel_traitsIf6__halfS2_S2_fjLj1536ELj1ELj4ELj1ELj16ENS_18Kernel_traits_baseILj1536EfS2_S2_S2_fjLj128EEEEELb1ELb0ELb0ELb0EEEvNS_9FwdParamsE,@function
        .size           _ZN10layer_norm13ln_fwd_kernelINS_13Kernel_traitsIf6__halfS2_S2_fjLj1536ELj1ELj4ELj1ELj16ENS_18Kernel_traits_baseILj1536EfS2_S2_S2_fjLj128EEEEELb1ELb0ELb0ELb0EEEvNS_9FwdParamsE,(.L_x_44423 - _ZN10layer_norm13ln_fwd_kernelINS_13Kernel_traitsIf6__halfS2_S2_fjLj1536ELj1ELj4ELj1ELj16ENS_18Kernel_traits_baseILj1536EfS2_S2_S2_fjLj128EEEEELb1ELb0ELb0ELb0EEEvNS_9FwdParamsE)
        .other          _ZN10layer_norm13ln_fwd_kernelINS_13Kernel_traitsIf6__halfS2_S2_fjLj1536ELj1ELj4ELj1ELj16ENS_18Kernel_traits_baseILj1536EfS2_S2_S2_fjLj128EEEEELb1ELb0ELb0ELb0EEEvNS_9FwdParamsE,@"STO_CUDA_ENTRY STV_DEFAULT"
_ZN10layer_norm13ln_fwd_kernelINS_13Kernel_traitsIf6__halfS2_S2_fjLj1536ELj1ELj4ELj1ELj16ENS_18Kernel_traits_baseILj1536EfS2_S2_S2_fjLj128EEEEELb1ELb0ELb0ELb0EEEvNS_9FwdParamsE:
.text._ZN10layer_norm13ln_fwd_kernelINS_13Kernel_traitsIf6__halfS2_S2_fjLj1536ELj1ELj4ELj1ELj16ENS_18Kernel_traits_baseILj1536EfS2_S2_S2_fjLj128EEEEELb1ELb0ELb0ELb0EEEvNS_9FwdParamsE:
        /* <DEDUP_REMOVED lines=10> */
[----:B0-----:R-:W-:Y:S01]  /*00a0*/  @P0 MOV R2, R34 ;  /* 0x0000002200020202 */ /* 0x001fe20000000f00 */
        /* <DEDUP_REMOVED lines=10> */
[----:B------:R-:W-:Y:S02]  /*0150*/  IMAD.WIDE.U32 R4, R33, -0x326172a9, RZ ;  /* 0xcd9e8d5721047825 */ /* 0x000fe400078e00ff */
[----:B------:R-:W-:-:S04]  /*0160*/  @P0 IADD3.X R35, RZ, R3, RZ, P1, !PT ;  /* 0x00000003ff230210 */ /* 0x000fc80000ffe4ff */
[--C-:B------:R-:W-:Y:S01]  /*0170*/  SHF.R.U64 R32, R34, 0x2, R35.reuse ;  /* 0x0000000222207819 */ /* 0x100fe20000001223 */
[----:B----4-:R-:W-:Y:S01]  /*0180*/  VIADD R30, R145, 0xbb67ae85 ;  /* 0xbb67ae85911e7836 */ /* 0x010fe20000000000 */
        /* <DEDUP_REMOVED lines=13> */
[----:B------:R-:W-:Y:S01]  /*0260*/  LOP3.LUT R35, R14, 0x1f, RZ, 0xc0, !PT ;  /* 0x0000001f0e237812 */ /* 0x000fe200078ec0ff */
[C---:B------:R-:W-:Y:S01]  /*0270*/  VIADD R24, R144.reuse, 0x78dde6e4 ;  /* 0x78dde6e490187836 */ /* 0x040fe20000000000 */
[----:B------:R-:W-:Y:S01]  /*0280*/  LOP3.LUT R2, R9, R29, R4, 0x96, !PT ;  /* 0x0000001d09027212 */ /* 0x000fe200078e9604 */
[----:B------:R-:W-:Y:S01]  /*0290*/  IMAD.WIDE.U32 R4, R5, -0x326172a9, RZ ;  /* 0xcd9e8d5705047825 */ /* 0x000fe200078e00ff */
[----:B------:R-:W0:Y:S01]  /*02a0*/  LDC R9, c[0x0][0x218] ;  /* 0x00008600ff097b82 */ /* 0x000e220000000800 */
[----:B------:R-:W-:Y:S02]  /*02b0*/  IADD3 R21, R144, 0x1715609d, RZ ;  /* 0x1715609d90157810 */ /* 0x000fe40007ffe0ff */
[----:B------:R-:W-:Y:S01]  /*02c0*/  IMAD.WIDE.U32 R2, R2, -0x2daee0ad, RZ ;  /* 0xd2511f5302027825 */ /* 0x000fe200078e00ff */
[----:B------:R-:W-:-:S02]  /*02d0*/  LOP3.LUT R7, R5, R8, R28, 0x96, !PT ;  /* 0x0000000805077212 */ /* 0x000fc400078e961c */
[----:B------:R-:W-:Y:S01]  /*02e0*/  IADD3 R18, R144, -0x4ab325aa, RZ ;  /* 0xb54cda5690127810 */ /* 0x000fe20007ffe0ff */
[----:B------:R-:W-:Y:S01]  /*02f0*/  VIADD R22, R145, 0xa9066899 ;  /* 0xa906689991167836 */ /* 0x000fe20000000000 */
[----:B------:R-:W-:Y:S01]  /*0300*/  LOP3.LUT R3, R3, R6, R27, 0x96, !PT ;  /* 0x0000000603037212 */ /* 0x000fe200078e961b */
[----:B------:R-:W-:Y:S01]  /*0310*/  IMAD.WIDE.U32 R6, R7, -0x2daee0ad, RZ ;  /* 0xd2511f5307067825 */ /* 0x000fe200078e00ff */
[----:B------:R-:W-:-:S03]  /*0320*/  SHF.R.U32.HI R14, RZ, 0x5, R14 ;  /* 0x00000005ff0e7819 */ /* 0x000fc6000001160e */
        /* <DEDUP_REMOVED lines=52> */
.L_x_23348:
[----:B------:R-:W-:Y:S05]  /*0670*/  BSYNC B0 ;  /* 0x0000000000007941 */ /* 0x000fea0003800000 */
.L_x_23347:
        /* <DEDUP_REMOVED lines=18> */
.L_x_23350:
[----:B------:R-:W-:Y:S05]  /*07a0*/  BSYNC B0 ;  /* 0x0000000000007941 */ /* 0x000fea0003800000 */
.L_x_23349:
        /* <DEDUP_REMOVED lines=18> */
.L_x_23352:
[----:B------:R-:W-:Y:S05]  /*08d0*/  BSYNC B0 ;  /* 0x0000000000007941 */ /* 0x000fea0003800000 */
.L_x_23351:
        /* <DEDUP_REMOVED lines=18> */
.L_x_23354:
[----:B------:R-:W-:Y:S05]  /*0a00*/  BSYNC B0 ;  /* 0x0000000000007941 */ /* 0x000fea0003800000 */
.L_x_23353:
        /* <DEDUP_REMOVED lines=18> */
.L_x_23356:
[----:B------:R-:W-:Y:S05]  /*0b30*/  BSYNC B0 ;  /* 0x0000000000007941 */ /* 0x000fea0003800000 */
.L_x_23355:
[----:B------:R-:W-:Y:S01]  /*0b40*/  ISETP.GE.U32.AND P0, PT, R20, 0xc0, PT ;  /* 0x000000c01400780c */ /* 0x000fe20003f06070 */
[----:B------:R-:W-:Y:S01]  /*0b50*/  IMAD.WIDE.U32 R6, R7, -0x2daee0ad, RZ ;  /* 0xd2511f5307067825 */ /* 0x000fe200078e00ff */
[----:B------:R-:W-:Y:S01]  /*0b60*/  IADD3 R16, R144, 0x5384540f, RZ ;  /* 0x5384540f90107810 */ /* 0x000fe20007ffe0ff */
[----:B------:R-:W-:Y:S01]  /*0b70*/  BSSY B0, `(.L_x_23357) ;  /* 0x0000017000007945 */ /* 0x000fe20003800000 */
[----:B------:R-:W-:Y:S01]  /*0b80*/  LOP3.LUT R15, R15, 0xffffffdf, RZ, 0xc0, !PT ;  /* 0xffffffdf0f0f7812 */ /* 0x000fe200078ec0ff */
[----:B------:R-:W-:Y:S01]  /*0b90*/  IMAD.WIDE.U32 R8, R8, -0x326172a9, RZ ;  /* 0xcd9e8d5708087825 */ /* 0x000fe200078e00ff */
[----:B------:R-:W-:-:S03]  /*0ba0*/  LOP3.LUT R36, R7, R10, R17, 0x96, !PT ;  /* 0x0000000a07247212 */ /* 0x000fc600078e9611 */
[----:B------:R-:W-:Y:S01]  /*0bb0*/  IMAD R14, R37, 0x4, R14 ;  /* 0x00000004250e7824 */ /* 0x000fe200078e020e */
[----:B------:R-:W-:-:S03]  /*0bc0*/  LOP3.LUT R10, R9, R12, R16, 0x96, !PT ;  /* 0x0000000c090a7212 */ /* 0x000fc600078e9610 */
[----:B------:R-:W-:Y:S01]  /*0bd0*/  @P0 LOP3.LUT R15, R15, 0x20, RZ, 0xfc, !PT ;  /* 0x000000200f0f0812 */ /* 0x000fe200078efcff */
        /* <DEDUP_REMOVED lines=16> */
.L_x_23358:
[----:B------:R-:W-:Y:S05]  /*0ce0*/  BSYNC B0 ;  /* 0x0000000000007941 */ /* 0x000fea0003800000 */
.L_x_23357:
[----:B------:R-:W-:Y:S01]  /*0cf0*/  ULDC UR6, c[0x0][0x214] ;  /* 0x0000850000067ab9 */ /* 0x000fe20000000800 */
[----:B------:R-:W-:Y:S01]  /*0d00*/  IMAD.HI.U32 R0, R36, -0x326172a9, RZ ;  /* 0xcd9e8d5724007827 */ /* 0x000fe200078e00ff */
[----:B------:R-:W-:Y:S02]  /*0d10*/  ISETP.GE.AND P0, PT, R14, UR6, PT ;  /* 0x000000060e007c0c */ /* 0x000fe4000bf06270 */
[----:B------:R-:W-:Y:S01]  /*0d20*/  IADD3 R13, R144, -0xe443238, RZ ;  /* 0xf1bbcdc8900d7810 */ /* 0x000fe20007ffe0ff */
[----:B01234-:R-:W-:Y:S01]  /*0d30*/  IMAD.HI.U32 R3, R10, -0x2daee0ad, RZ ;  /* 0xd2511f530a037827 */ /* 0x01ffe200078e00ff */
[C---:B------:R-:W-:Y:S02]  /*0d40*/  IADD3 R11, R145.reuse, -0x695add53, RZ ;  /* 0x96a522ad910b7810 */ /* 0x040fe40007ffe0ff */
[----:B------:R-:W-:Y:S01]  /*0d50*/  LOP3.LUT R2, R0, R8, R13, 0x96, !PT ;  /* 0x0000000800027212 */ /* 0x000fe200078e960d */
        /* <DEDUP_REMOVED lines=9> */
[----:B------:R-:W-:Y:S01]  /*0df0*/  HFMA2.MMA R5, -RZ, RZ, 0, 0 ;  /* 0x00000000ff057435 */ /* 0x000fe200000001ff */
[----:B------:R-:W-:Y:S01]  /*0e00*/  ISETP.NE.AND.EX P0, PT, RZ, UR7, PT, P0 ;  /* 0x00000007ff007c0c */ /* 0x000fe2000bf05300 */
[----:B------:R-:W-:Y:S01]  /*0e10*/  IMAD.HI.U32 R9, R2, -0x2daee0ad, RZ ;  /* 0xd2511f5302097827 */ /* 0x000fe200078e00ff */
[----:B------:R-:W-:Y:S01]  /*0e20*/  LOP3.LUT R7, R34, 0x3, RZ, 0xc0, !PT ;  /* 0x0000000322077812 */ /* 0x000fe200078ec0ff */
        /* <DEDUP_REMOVED lines=8> */
[----:B------:R-:W-:-:S02]  /*0eb0*/  IMAD R6, R2, -0x2daee0ad, RZ ;  /* 0xd2511f5302067824 */ /* 0x000fc400078e02ff */
[----:B------:R-:W-:Y:S01]  /*0ec0*/  @P0 LOP3.LUT R15, R15, 0x10, RZ, 0xfc, !PT ;  /* 0x000000100f0f0812 */ /* 0x000fe200078efcff */
[----:B------:R-:W-:Y:S01]  /*0ed0*/  IMAD R4, R4, -0x326172a9, RZ ;  /* 0xcd9e8d5704047824 */ /* 0x000fe200078e02ff */
[----:B------:R-:W-:Y:S02]  /*0ee0*/  ISETP.NE.AND P0, PT, RZ, UR6, PT ;  /* 0x00000006ff007c0c */ /* 0x000fe4000bf05270 */
[----:B------:R-:W-:Y:S02]  /*0ef0*/  LOP3.LUT R15, R15, 0xfffffbff, RZ, 0xc0, !PT ;  /* 0xfffffbff0f0f7812 */ /* 0x000fe400078ec0ff */
[----:B------:R-:W-:-:S09]  /*0f00*/  LOP3.LUT R8, R8, R3, R10, 0x96, !PT ;  /* 0x0000000308087212 */ /* 0x000fd200078e960a */
[----:B------:R-:W-:-:S07]  /*0f10*/  @P0 LOP3.LUT R15, R15, 0x400, RZ, 0xfc, !PT ;  /* 0x000004000f0f0812 */ /* 0x000fce00078efcff */
.L_x_23720:
        /* <DEDUP_REMOVED lines=36> */
.L_x_23362:
[----:B------:R-:W-:-:S07]  /*1160*/  IMAD.MOV.U32 R3, RZ, RZ, R4 ;  /* 0x000000ffff037224 */ /* 0x000fce00078e0004 */
.L_x_23363:
[----:B------:R-:W-:Y:S05]  /*1170*/  BSYNC B1 ;  /* 0x0000000000017941 */ /* 0x000fea0003800000 */
.L_x_23361:
        /* <DEDUP_REMOVED lines=16> */
.L_x_23367:
[----:B------:R-:W-:Y:S05]  /*1280*/  BSYNC B2 ;  /* 0x0000000000027941 */ /* 0x000fea0003800000 */
.L_x_23366:
        /* <DEDUP_REMOVED lines=43> */
.L_x_23365:
[----:B------:R-:W-:Y:S05]  /*1540*/  BSYNC B1 ;  /* 0x0000000000017941 */ /* 0x000fea0003800000 */
.L_x_23364:
        /* <DEDUP_REMOVED lines=9> */
[----:B------:R-:W-:Y:S02]  /*15e0*/  FMUL.FTZ R162, R162, R195 ;  /* 0x000000c3a2a27220 */ /* 0x000fe40000410000 */
[----:B0-----:R-:W-:-:S02]  /*15f0*/  FSETP.GTU.FTZ.AND P1, PT, R3, R188, PT ;  /* 0x000000bc0300720b */ /* 0x001fc40003f3c000 */
[----:B-1----:R-:W-:-:S11]  /*1600*/  FMUL.FTZ R162, R162, R183 ;  /* 0x000000b7a2a27220 */ /* 0x002fd60000410000 */
        /* <DEDUP_REMOVED lines=14> */
.L_x_23369:
[----:B------:R-:W-:-:S07]  /*16f0*/  MOV R150, R4 ;  /* 0x0000000400967202 */ /* 0x000fce0000000f00 */
.L_x_23370:
[----:B------:R-:W-:Y:S05]  /*1700*/  BSYNC B1 ;  /* 0x0000000000017941 */ /* 0x000fea0003800000 */
.L_x_23368:
        /* <DEDUP_REMOVED lines=16> */
.L_x_23374:
[----:B------:R-:W-:Y:S05]  /*1810*/  BSYNC B2 ;  /* 0x0000000000027941 */ /* 0x000fea0003800000 */
.L_x_23373:
        /* <DEDUP_REMOVED lines=43> */
.L_x_23372:
[----:B------:R-:W-:Y:S05]  /*1ad0*/  BSYNC B1 ;  /* 0x0000000000017941 */ /* 0x000fea0003800000 */
.L_x_23371:
        /* <DEDUP_REMOVED lines=23> */
.L_x_23376:
[----:B------:R-:W-:-:S07]  /*1c50*/  MOV R140, R4 ;  /* 0x00000004008c7202 */ /* 0x000fce0000000f00 */
.L_x_23377:
[----:B------:R-:W-:Y:S05]  /*1c60*/  BSYNC B1 ;  /* 0x0000000000017941 */ /* 0x000fea0003800000 */
.L_x_23375:
        /* <DEDUP_REMOVED lines=16> */
.L_x_23381:
[----:B------:R-:W-:Y:S05]  /*1d70*/  BSYNC B2 ;  /* 0x0000000000027941 */ /* 0x000fea0003800000 */
.L_x_23380:
        /* <DEDUP_REMOVED lines=43> */
.L_x_23379:
[----:B------:R-:W-:Y:S05]  /*2030*/  BSYNC B1 ;  /* 0x0000000000017941 */ /* 0x000fea0003800000 */
.L_x_23378:
        /* <DEDUP_REMOVED lines=21> */
.L_x_23383:
[----:B------:R-:W-:-:S07]  /*2190*/  MOV R140, R4 ;  /* 0x00000004008c7202 */ /* 0x000fce0000000f00 */
.L_x_23384:
[----:B------:R-:W-:Y:S05]  /*21a0*/  BSYNC B1 ;  /* 0x0000000000017941 */ /* 0x000fea0003800000 */
.L_x_23382:
        /* <DEDUP_REMOVED lines=16> */
.L_x_23388:
[----:B------:R-:W-:Y:S05]  /*22b0*/  BSYNC B2 ;  /* 0x0000000000027941 */ /* 0x000fea0003800000 */
.L_x_23387:
        /* <DEDUP_REMOVED lines=43> */
.L_x_23386:
[----:B------:R-:W-:Y:S05]  /*2570*/  BSYNC B1 ;  /* 0x0000000000017941 */ /* 0x000fea0003800000 */
.L_x_23385:
        /* <DEDUP_REMOVED lines=21> */
.L_x_23390:
[----:B------:R-:W-:-:S07]  /*26d0*/  MOV R162, R4 ;  /* 0x0000000400a27202 */ /* 0x000fce0000000f00 */
.L_x_23391:
[----:B------:R-:W-:Y:S05]  /*26e0*/  BSYNC B1 ;  /* 0x0000000000017941 */ /* 0x000fea0003800000 */
.L_x_23389:
        /* <DEDUP_REMOVED lines=16> */
.L_x_23395:
[----:B------:R-:W-:Y:S05]  /*27f0*/  BSYNC B2 ;  /* 0x0000000000027941 */ /* 0x000fea0003800000 */
.L_x_23394:
        /* <DEDUP_REMOVED lines=43> */
.L_x_23393:
[----:B------:R-:W-:Y:S05]  /*2ab0*/  BSYNC B1 ;  /* 0x0000000000017941 */ /* 0x000fea0003800000 */
.L_x_23392:
        /* <DEDUP_REMOVED lines=21> */
.L_x_23397:
[----:B------:R-:W-:-:S07]  /*2c10*/  MOV R176, R4 ;  /* 0x0000000400b07202 */ /* 0x000fce0000000f00 */
.L_x_23398:
[----:B------:R-:W-:Y:S05]  /*2c20*/  BSYNC B1 ;  /* 0x0000000000017941 */ /* 0x000fea0003800000 */
.L_x_23396:
        /* <DEDUP_REMOVED lines=16> */
.L_x_23402:
[----:B------:R-:W-:Y:S05]  /*2d30*/  BSYNC B2 ;  /* 0x0000000000027941 */ /* 0x000fea0003800000 */
.L_x_23401:
        /* <DEDUP_REMOVED lines=43> */
.L_x_23400:
[----:B------:R-:W-:Y:S05]  /*2ff0*/  BSYNC B1 ;  /* 0x0000000000017941 */ /* 0x000fea0003800000 */
.L_x_23399:
        /* <DEDUP_REMOVED lines=21> */
.L_x_23404:
[----:B------:R-:W-:-:S07]  /*3150*/  MOV R142, R4 ;  /* 0x00000004008e7202 */ /* 0x000fce0000000f00 */
.L_x_23405:
[----:B------:R-:W-:Y:S05]  /*3160*/  BSYNC B1 ;  /* 0x0000000000017941 */ /* 0x000fea0003800000 */
.L_x_23403:
        /* <DEDUP_REMOVED lines=16> */
.L_x_23409:
[----:B------:R-:W-:Y:S05]  /*3270*/  BSYNC B2 ;  /* 0x0000000000027941 */ /* 0x000fea0003800000 */
.L_x_23408:
        /* <DEDUP_REMOVED lines=43> */
.L_x_23407:
[----:B------:R-:W-:Y:S05]  /*3530*/  BSYNC B1 ;  /* 0x0000000000017941 */ /* 0x000fea0003800000 */
.L_x_23406:
        /* <DEDUP_REMOVED lines=21> */
.L_x_23411:
[----:B------:R-:W-:-:S07]  /*3690*/  MOV R142, R4 ;  /* 0x00000004008e7202 */ /* 0x000fce0000000f00 */
.L_x_23412:
[----:B------:R-:W-:Y:S05]  /*36a0*/  BSYNC B1 ;  /* 0x0000000000017941 */ /* 0x000fea0003800000 */
.L_x_23410:
        /* <DEDUP_REMOVED lines=18> */
.L_x_23416:
[----:B------:R-:W-:Y:S05]  /*37d0*/  BSYNC B2 ;  /* 0x0000000000027941 */ /* 0x000fea0003800000 */
.L_x_23415:
        /* <DEDUP_REMOVED lines=43> */
.L_x_23414:
[----:B------:R-:W-:Y:S05]  /*3a90*/  BSYNC B1 ;  /* 0x0000000000017941 */ /* 0x000fea0003800000 */
.L_x_23413:
        /* <DEDUP_REMOVED lines=38> */
.L_x_23360:
[----:B------:R-:W-:Y:S05]  /*3d00*/  BSYNC B0 ;  /* 0x0000000000007941 */ /* 0x000fea0003800000 */
.L_x_23359:
        /* <DEDUP_REMOVED lines=23> */
.L_x_23420:
[----:B------:R-:W-:-:S07]  /*3e80*/  IMAD.MOV.U32 R2, RZ, RZ, R4 ;  /* 0x000000ffff027224 */ /* 0x000fce00078e0004 */
.L_x_23421:
[----:B------:R-:W-:Y:S05]  /*3e90*/  BSYNC B1 ;  /* 0x0000000000017941 */ /* 0x000fea0003800000 */
.L_x_23419:
        /* <DEDUP_REMOVED lines=16> */
.L_x_23425:
[----:B------:R-:W-:Y:S05]  /*3fa0*/  BSYNC B2 ;  /* 0x0000000000027941 */ /* 0x000fea0003800000 */
.L_x_23424:
        /* <DEDUP_REMOVED lines=43> */
.L_x_23423:
[----:B------:R-:W-:Y:S05]  /*4260*/  BSYNC B1 ;  /* 0x0000000000017941 */ /* 0x000fea0003800000 */
.L_x_23422:
        /* <DEDUP_REMOVED lines=26> */
.L_x_23427:
[----:B------:R-:W-:-:S07]  /*4410*/  MOV R149, R4 ;  /* 0x0000000400957202 */ /* 0x000fce0000000f00 */
.L_x_23428:
[----:B------:R-:W-:Y:S05]  /*4420*/  BSYNC B1 ;  /* 0x0000000000017941 */ /* 0x000fea0003800000 */
.L_x_23426:
        /* <DEDUP_REMOVED lines=16> */
.L_x_23432:
[----:B------:R-:W-:Y:S05]  /*4530*/  BSYNC B2 ;  /* 0x0000000000027941 */ /* 0x000fea0003800000 */
.L_x_23431:
        /* <DEDUP_REMOVED lines=43> */
.L_x_23430:
[----:B------:R-:W-:Y:S05]  /*47f0*/  BSYNC B1 ;  /* 0x0000000000017941 */ /* 0x000fea0003800000 */
.L_x_23429:
        /* <DEDUP_REMOVED lines=23> */
.L_x_23434:
[----:B------:R-:W-:-:S07]  /*4970*/  MOV R140, R4 ;  /* 0x00000004008c7202 */ /* 0x000fce0000000f00 */
.L_x_23435:
[----:B------:R-:W-:Y:S05]  /*4980*/  BSYNC B1 ;  /* 0x0000000000017941 */ /* 0x000fea0003800000 */
.L_x_23433:
        /* <DEDUP_REMOVED lines=16> */
.L_x_23439:
[----:B------:R-:W-:Y:S05]  /*4a90*/  BSYNC B2 ;  /* 0x0000000000027941 */ /* 0x000fea0003800000 */
.L_x_23438:
        /* <DEDUP_REMOVED lines=43> */
.L_x_23437:
[----:B------:R-:W-:Y:S05]  /*4d50*/  BSYNC B1 ;  /* 0x0000000000017941 */ /* 0x000fea0003800000 */
.L_x_23436:
        /* <DEDUP_REMOVED lines=21> */
.L_x_23441:
[----:B------:R-:W-:-:S07]  /*4eb0*/  MOV R140, R4 ;  /* 0x00000004008c7202 */ /* 0x000fce0000000f00 */
.L_x_23442:
[----:B------:R-:W-:Y:S05]  /*4ec0*/  BSYNC B1 ;  /* 0x0000000000017941 */ /* 0x000fea0003800000 */
.L_x_23440:
        /* <DEDUP_REMOVED lines=16> */
.L_x_23446:
[----:B------:R-:W-:Y:S05]  /*4fd0*/  BSYNC B2 ;  /* 0x0000000000027941 */ /* 0x000fea0003800000 */
.L_x_23445:
        /* <DEDUP_REMOVED lines=43> */
.L_x_23444:
[----:B------:R-:W-:Y:S05]  /*5290*/  BSYNC B1 ;  /* 0x0000000000017941 */ /* 0x000fea0003800000 */
.L_x_23443:
        /* <DEDUP_REMOVED lines=21> */
.L_x_23448:
[----:B------:R-:W-:-:S07]  /*53f0*/  MOV R160, R4 ;  /* 0x0000000400a07202 */ /* 0x000fce0000000f00 */
.L_x_23449:
[----:B------:R-:W-:Y:S05]  /*5400*/  BSYNC B1 ;  /* 0x0000000000017941 */ /* 0x000fea0003800000 */
.L_x_23447:
        /* <DEDUP_REMOVED lines=16> */
.L_x_23453:
[----:B------:R-:W-:Y:S05]  /*5510*/  BSYNC B2 ;  /* 0x0000000000027941 */ /* 0x000fea0003800000 */
.L_x_23452:
        /* <DEDUP_REMOVED lines=43> */
.L_x_23451:
[----:B------:R-:W-:Y:S05]  /*57d0*/  BSYNC B1 ;  /* 0x0000000000017941 */ /* 0x000fea0003800000 */
.L_x_23450:
        /* <DEDUP_REMOVED lines=21> */
.L_x_23455:
[----:B------:R-:W-:-:S07]  /*5930*/  MOV R175, R4 ;  /* 0x0000000400af7202 */ /* 0x000fce0000000f00 */
.L_x_23456:
[----:B------:R-:W-:Y:S05]  /*5940*/  BSYNC B1 ;  /* 0x0000000000017941 */ /* 0x000fea0003800000 */
.L_x_23454:
        /* <DEDUP_REMOVED lines=16> */
.L_x_23460:
[----:B------:R-:W-:Y:S05]  /*5a50*/  BSYNC B2 ;  /* 0x0000000000027941 */ /* 0x000fea0003800000 */
.L_x_23459:
        /* <DEDUP_REMOVED lines=43> */
.L_x_23458:
[----:B------:R-:W-:Y:S05]  /*5d10*/  BSYNC B1 ;  /* 0x0000000000017941 */ /* 0x000fea0003800000 */
.L_x_23457:
        /* <DEDUP_REMOVED lines=21> */
.L_x_23462:
[----:B------:R-:W-:-:S07]  /*5e70*/  MOV R142, R4 ;  /* 0x00000004008e7202 */ /* 0x000fce0000000f00 */
.L_x_23463:
[----:B------:R-:W-:Y:S05]  /*5e80*/  BSYNC B1 ;  /* 0x0000000000017941 */ /* 0x000fea0003800000 */
.L_x_23461:
        /* <DEDUP_REMOVED lines=16> */
.L_x_23467:
[----:B------:R-:W-:Y:S05]  /*5f90*/  BSYNC B2 ;  /* 0x0000000000027941 */ /* 0x000fea0003800000 */
.L_x_23466:
        /* <DEDUP_REMOVED lines=43> */
.L_x_23465:
[----:B------:R-:W-:Y:S05]  /*6250*/  BSYNC B1 ;  /* 0x0000000000017941 */ /* 0x000fea0003800000 */
.L_x_23464:
        /* <DEDUP_REMOVED lines=21> */
.L_x_23469:
[----:B------:R-:W-:-:S07]  /*63b0*/  MOV R142, R4 ;  /* 0x00000004008e7202 */ /* 0x000fce0000000f00 */
.L_x_23470:
[----:B------:R-:W-:Y:S05]  /*63c0*/  BSYNC B1 ;  /* 0x0000000000017941 */ /* 0x000fea0003800000 */
.L_x_23468:
        /* <DEDUP_REMOVED lines=18> */
.L_x_23474:
[----:B------:R-:W-:Y:S05]  /*64f0*/  BSYNC B2 ;  /* 0x0000000000027941 */ /* 0x000fea0003800000 */
.L_x_23473:
        /* <DEDUP_REMOVED lines=43> */
.L_x_23472:
[----:B------:R-:W-:Y:S05]  /*67b0*/  BSYNC B1 ;  /* 0x0000000000017941 */ /* 0x000fea0003800000 */
.L_x_23471:
        /* <DEDUP_REMOVED lines=38> */
.L_x_23418:
[----:B------:R-:W-:Y:S05]  /*6a20*/  BSYNC B0 ;  /* 0x0000000000007941 */ /* 0x000fea0003800000 */
.L_x_23417:
        /* <DEDUP_REMOVED lines=23> */
.L_x_23478:
[----:B------:R-:W-:-:S07]  /*6ba0*/  IMAD.MOV.U32 R0, RZ, RZ, R4 ;  /* 0x000000ffff007224 */ /* 0x000fce00078e0004 */
.L_x_23479:
[----:B------:R-:W-:Y:S05]  /*6bb0*/  BSYNC B1 ;  /* 0x0000000000017941 */ /* 0x000fea0003800000 */
.L_x_23477:
        /* <DEDUP_REMOVED lines=16> */
.L_x_23483:
[----:B------:R-:W-:Y:S05]  /*6cc0*/  BSYNC B2 ;  /* 0x0000000000027941 */ /* 0x000fea0003800000 */
.L_x_23482:
        /* <DEDUP_REMOVED lines=43> */
.L_x_23481:
[----:B------:R-:W-:Y:S05]  /*6f80*/  BSYNC B1 ;  /* 0x0000000000017941 */ /* 0x000fea0003800000 */
.L_x_23480:
        /* <DEDUP_REMOVED lines=26> */
.L_x_23485:
[----:B------:R-:W-:-:S07]  /*7130*/  MOV R147, R4 ;  /* 0x0000000400937202 */ /* 0x000fce0000000f00 */
.L_x_23486:
[----:B------:R-:W-:Y:S05]  /*7140*/  BSYNC B1 ;  /* 0x0000000000017941 */ /* 0x000fea0003800000 */
.L_x_23484:
        /* <DEDUP_REMOVED lines=16> */
.L_x_23490:
[----:B------:R-:W-:Y:S05]  /*7250*/  BSYNC B2 ;  /* 0x0000000000027941 */ /* 0x000fea0003800000 */
.L_x_23489:
        /* <DEDUP_REMOVED lines=43> */
.L_x_23488:
[----:B------:R-:W-:Y:S05]  /*7510*/  BSYNC B1 ;  /* 0x0000000000017941 */ /* 0x000fea0003800000 */
.L_x_23487:
        /* <DEDUP_REMOVED lines=23> */
.L_x_23492:
[----:B------:R-:W-:-:S07]  /*7690*/  MOV R38, R4 ;  /* 0x0000000400267202 */ /* 0x000fce0000000f00 */
.L_x_23493:
[----:B------:R-:W-:Y:S05]  /*76a0*/  BSYNC B1 ;  /* 0x0000000000017941 */ /* 0x000fea0003800000 */
.L_x_23491:
        /* <DEDUP_REMOVED lines=16> */
.L_x_23497:
[----:B------:R-:W-:Y:S05]  /*77b0*/  BSYNC B2 ;  /* 0x0000000000027941 */ /* 0x000fea0003800000 */
.L_x_23496:
        /* <DEDUP_REMOVED lines=43> */
.L_x_23495:
[----:B------:R-:W-:Y:S05]  /*7a70*/  BSYNC B1 ;  /* 0x0000000000017941 */ /* 0x000fea0003800000 */
.L_x_23494:
        /* <DEDUP_REMOVED lines=21> */
.L_x_23499:
[----:B------:R-:W-:-:S07]  /*7bd0*/  MOV R140, R4 ;  /* 0x00000004008c7202 */ /* 0x000fce0000000f00 */
.L_x_23500:
[----:B------:R-:W-:Y:S05]  /*7be0*/  BSYNC B1 ;  /* 0x0000000000017941 */ /* 0x000fea0003800000 */
.L_x_23498:
        /* <DEDUP_REMOVED lines=16> */
.L_x_23504:
[----:B------:R-:W-:Y:S05]  /*7cf0*/  BSYNC B2 ;  /* 0x0000000000027941 */ /* 0x000fea0003800000 */
.L_x_23503:
        /* <DEDUP_REMOVED lines=43> */
.L_x_23502:
[----:B------:R-:W-:Y:S05]  /*7fb0*/  BSYNC B1 ;  /* 0x0000000000017941 */ /* 0x000fea0003800000 */
.L_x_23501:
        /* <DEDUP_REMOVED lines=21> */
.L_x_23506:
[----:B------:R-:W-:-:S07]  /*8110*/  MOV R159, R4 ;  /* 0x00000004009f7202 */ /* 0x000fce0000000f00 */
.L_x_23507:
[----:B------:R-:W-:Y:S05]  /*8120*/  BSYNC B1 ;  /* 0x0000000000017941 */ /* 0x000fea0003800000 */
.L_x_23505:
        /* <DEDUP_REMOVED lines=16> */
.L_x_23511:
[----:B------:R-:W-:Y:S05]  /*8230*/  BSYNC B2 ;  /* 0x0000000000027941 */ /* 0x000fea0003800000 */
.L_x_23510:
        /* <DEDUP_REMOVED lines=43> */
.L_x_23509:
[----:B------:R-:W-:Y:S05]  /*84f0*/  BSYNC B1 ;  /* 0x0000000000017941 */ /* 0x000fea0003800000 */
.L_x_23508:
        /* <DEDUP_REMOVED lines=21> */
.L_x_23513:
[----:B------:R-:W-:-:S07]  /*8650*/  MOV R173, R4 ;  /* 0x0000000400ad7202 */ /* 0x000fce0000000f00 */
.L_x_23514:
[----:B------:R-:W-:Y:S05]  /*8660*/  BSYNC B1 ;  /* 0x0000000000017941 */ /* 0x000fea0003800000 */
.L_x_23512:
        /* <DEDUP_REMOVED lines=16> */
.L_x_23518:
[----:B------:R-:W-:Y:S05]  /*8770*/  BSYNC B2 ;  /* 0x0000000000027941 */ /* 0x000fea0003800000 */
.L_x_23517:
        /* <DEDUP_REMOVED lines=43> */
.L_x_23516:
[----:B------:R-:W-:Y:S05]  /*8a30*/  BSYNC B1 ;  /* 0x0000000000017941 */ /* 0x000fea0003800000 */
.L_x_23515:
        /* <DEDUP_REMOVED lines=21> */
.L_x_23520:
[----:B------:R-:W-:-:S07]  /*8b90*/  MOV R142, R4 ;  /* 0x00000004008e7202 */ /* 0x000fce0000000f00 */
.L_x_23521:
[----:B------:R-:W-:Y:S05]  /*8ba0*/  BSYNC B1 ;  /* 0x0000000000017941 */ /* 0x000fea0003800000 */
.L_x_23519:
        /* <DEDUP_REMOVED lines=16> */
.L_x_23525:
[----:B------:R-:W-:Y:S05]  /*8cb0*/  BSYNC B2 ;  /* 0x0000000000027941 */ /* 0x000fea0003800000 */
.L_x_23524:
        /* <DEDUP_REMOVED lines=43> */
.L_x_23523:
[----:B------:R-:W-:Y:S05]  /*8f70*/  BSYNC B1 ;  /* 0x0000000000017941 */ /* 0x000fea0003800000 */
.L_x_23522:
        /* <DEDUP_REMOVED lines=21> */
.L_x_23527:
[----:B------:R-:W-:-:S07]  /*90d0*/  MOV R142, R4 ;  /* 0x00000004008e7202 */ /* 0x000fce0000000f00 */
.L_x_23528:
[----:B------:R-:W-:Y:S05]  /*90e0*/  BSYNC B1 ;  /* 0x0000000000017941 */ /* 0x000fea0003800000 */
.L_x_23526:
        /* <DEDUP_REMOVED lines=18> */
.L_x_23532:
[----:B------:R-:W-:Y:S05]  /*9210*/  BSYNC B2 ;  /* 0x0000000000027941 */ /* 0x000fea0003800000 */
.L_x_23531:
        /* <DEDUP_REMOVED lines=43> */
.L_x_23530:
[----:B------:R-:W-:Y:S05]  /*94d0*/  BSYNC B1 ;  /* 0x0000000000017941 */ /* 0x000fea0003800000 */
.L_x_23529:
        /* <DEDUP_REMOVED lines=38> */
.L_x_23476:
[----:B------:R-:W-:Y:S05]  /*9740*/  BSYNC B0 ;  /* 0x0000000000007941 */ /* 0x000fea0003800000 */
.L_x_23475:
        /* <DEDUP_REMOVED lines=23> */
.L_x_23536:
[----:B------:R-:W-:-:S07]  /*98c0*/  IMAD.MOV.U32 R34, RZ, RZ, R4 ;  /* 0x000000ffff227224 */ /* 0x000fce00078e0004 */
.L_x_23537:
[----:B------:R-:W-:Y:S05]  /*98d0*/  BSYNC B1 ;  /* 0x0000000000017941 */ /* 0x000fea0003800000 */
.L_x_23535:
        /* <DEDUP_REMOVED lines=16> */
.L_x_23541:
[----:B------:R-:W-:Y:S05]  /*99e0*/  BSYNC B2 ;  /* 0x0000000000027941 */ /* 0x000fea0003800000 */
.L_x_23540:
        /* <DEDUP_REMOVED lines=43> */
.L_x_23539:
[----:B------:R-:W-:Y:S05]  /*9ca0*/  BSYNC B1 ;  /* 0x0000000000017941 */ /* 0x000fea0003800000 */
.L_x_23538:
        /* <DEDUP_REMOVED lines=26> */
.L_x_23543:
[----:B------:R-:W-:-:S07]  /*9e50*/  MOV R39, R4 ;  /* 0x0000000400277202 */ /* 0x000fce0000000f00 */
.L_x_23544:
[----:B------:R-:W-:Y:S05]  /*9e60*/  BSYNC B1 ;  /* 0x0000000000017941 */ /* 0x000fea0003800000 */
.L_x_23542:
        /* <DEDUP_REMOVED lines=16> */
.L_x_23548:
[----:B------:R-:W-:Y:S05]  /*9f70*/  BSYNC B2 ;  /* 0x0000000000027941 */ /* 0x000fea0003800000 */
.L_x_23547:
        /* <DEDUP_REMOVED lines=43> */
.L_x_23546:
[----:B------:R-:W-:Y:S05]  /*a230*/  BSYNC B1 ;  /* 0x0000000000017941 */ /* 0x000fea0003800000 */
.L_x_23545:
        /* <DEDUP_REMOVED lines=23> */
.L_x_23550:
[----:B------:R-:W-:-:S07]  /*a3b0*/  MOV R37, R4 ;  /* 0x0000000400257202 */ /* 0x000fce0000000f00 */
.L_x_23551:
[----:B------:R-:W-:Y:S05]  /*a3c0*/  BSYNC B1 ;  /* 0x0000000000017941 */ /* 0x000fea0003800000 */
.L_x_23549:
        /* <DEDUP_REMOVED lines=16> */
.L_x_23555:
[----:B------:R-:W-:Y:S05]  /*a4d0*/  BSYNC B2 ;  /* 0x0000000000027941 */ /* 0x000fea0003800000 */
.L_x_23554:
        /* <DEDUP_REMOVED lines=43> */
.L_x_23553:
[----:B------:R-:W-:Y:S05]  /*a790*/  BSYNC B1 ;  /* 0x0000000000017941 */ /* 0x000fea0003800000 */
.L_x_23552:
        /* <DEDUP_REMOVED lines=21> */
.L_x_23557:
[----:B------:R-:W-:-:S07]  /*a8f0*/  MOV R140, R4 ;  /* 0x00000004008c7202 */ /* 0x000fce0000000f00 */
.L_x_23558:
[----:B------:R-:W-:Y:S05]  /*a900*/  BSYNC B1 ;  /* 0x0000000000017941 */ /* 0x000fea0003800000 */
.L_x_23556:
        /* <DEDUP_REMOVED lines=16> */
.L_x_23562:
[----:B------:R-:W-:Y:S05]  /*aa10*/  BSYNC B2 ;  /* 0x0000000000027941 */ /* 0x000fea0003800000 */
.L_x_23561:
        /* <DEDUP_REMOVED lines=43> */
.L_x_23560:
[----:B------:R-:W-:Y:S05]  /*acd0*/  BSYNC B1 ;  /* 0x0000000000017941 */ /* 0x000fea0003800000 */
.L_x_23559:
        /* <DEDUP_REMOVED lines=21> */
.L_x_23564:
[----:B------:R-:W-:-:S07]  /*ae30*/  MOV R157, R4 ;  /* 0x00000004009d7202 */ /* 0x000fce0000000f00 */
.L_x_23565:
[----:B------:R-:W-:Y:S05]  /*ae40*/  BSYNC B1 ;  /* 0x0000000000017941 */ /* 0x000fea0003800000 */
.L_x_23563:
        /* <DEDUP_REMOVED lines=16> */
.L_x_23569:
[----:B------:R-:W-:Y:S05]  /*af50*/  BSYNC B2 ;  /* 0x0000000000027941 */ /* 0x000fea0003800000 */
.L_x_23568:
        /* <DEDUP_REMOVED lines=43> */
.L_x_23567:
[----:B------:R-:W-:Y:S05]  /*b210*/  BSYNC B1 ;  /* 0x0000000000017941 */ /* 0x000fea0003800000 */
.L_x_23566:
        /* <DEDUP_REMOVED lines=21> */
.L_x_23571:
[----:B------:R-:W-:-:S07]  /*b370*/  MOV R171, R4 ;  /* 0x0000000400ab7202 */ /* 0x000fce0000000f00 */
.L_x_23572:
[----:B------:R-:W-:Y:S05]  /*b380*/  BSYNC B1 ;  /* 0x0000000000017941 */ /* 0x000fea0003800000 */
.L_x_23570:
        /* <DEDUP_REMOVED lines=16> */
.L_x_23576:
[----:B------:R-:W-:Y:S05]  /*b490*/  BSYNC B2 ;  /* 0x0000000000027941 */ /* 0x000fea0003800000 */
.L_x_23575:
        /* <DEDUP_REMOVED lines=43> */
.L_x_23574:
[----:B------:R-:W-:Y:S05]  /*b750*/  BSYNC B1 ;  /* 0x0000000000017941 */ /* 0x000fea0003800000 */
.L_x_23573:
        /* <DEDUP_REMOVED lines=21> */
.L_x_23578:
[----:B------:R-:W-:-:S07]  /*b8b0*/  MOV R142, R4 ;  /* 0x00000004008e7202 */ /* 0x000fce0000000f00 */
.L_x_23579:
[----:B------:R-:W-:Y:S05]  /*b8c0*/  BSYNC B1 ;  /* 0x0000000000017941 */ /* 0x000fea0003800000 */
.L_x_23577:
        /* <DEDUP_REMOVED lines=16> */
.L_x_23583:
[----:B------:R-:W-:Y:S05]  /*b9d0*/  BSYNC B2 ;  /* 0x0000000000027941 */ /* 0x000fea0003800000 */
.L_x_23582:
        /* <DEDUP_REMOVED lines=43> */
.L_x_23581:
[----:B------:R-:W-:Y:S05]  /*bc90*/  BSYNC B1 ;  /* 0x0000000000017941 */ /* 0x000fea0003800000 */
.L_x_23580:
        /* <DEDUP_REMOVED lines=21> */
.L_x_23585:
[----:B------:R-:W-:-:S07]  /*bdf0*/  MOV R142, R4 ;  /* 0x00000004008e7202 */ /* 0x000fce0000000f00 */
.L_x_23586:
[----:B------:R-:W-:Y:S05]  /*be00*/  BSYNC B1 ;  /* 0x0000000000017941 */ /* 0x000fea0003800000 */
.L_x_23584:
        /* <DEDUP_REMOVED lines=18> */
.L_x_23590:
[----:B------:R-:W-:Y:S05]  /*bf30*/  BSYNC B2 ;  /* 0x0000000000027941 */ /* 0x000fea0003800000 */
.L_x_23589:
        /* <DEDUP_REMOVED lines=43> */
.L_x_23588:
[----:B------:R-:W-:Y:S05]  /*c1f0*/  BSYNC B1 ;  /* 0x0000000000017941 */ /* 0x000fea0003800000 */
.L_x_23587:
        /* <DEDUP_REMOVED lines=38> */
.L_x_23534:
[----:B------:R-:W-:Y:S05]  /*c460*/  BSYNC B0 ;  /* 0x0000000000007941 */ /* 0x000fea0003800000 */
.L_x_23533:
        /* <DEDUP_REMOVED lines=23> */
.L_x_23594:
[----:B------:R-:W-:-:S07]  /*c5e0*/  IMAD.MOV.U32 R35, RZ, RZ, R4 ;  /* 0x000000ffff237224 */ /* 0x000fce00078e0004 */
.L_x_23595:
[----:B------:R-:W-:Y:S05]  /*c5f0*/  BSYNC B1 ;  /* 0x0000000000017941 */ /* 0x000fea0003800000 */
.L_x_23593:
        /* <DEDUP_REMOVED lines=16> */
.L_x_23599:
[----:B------:R-:W-:Y:S05]  /*c700*/  BSYNC B2 ;  /* 0x0000000000027941 */ /* 0x000fea0003800000 */
.L_x_23598:
        /* <DEDUP_REMOVED lines=43> */
.L_x_23597:
[----:B------:R-:W-:Y:S05]  /*c9c0*/  BSYNC B1 ;  /* 0x0000000000017941 */ /* 0x000fea0003800000 */
.L_x_23596:
        /* <DEDUP_REMOVED lines=26> */
.L_x_23601:
[----:B------:R-:W-:-:S07]  /*cb70*/  MOV R152, R4 ;  /* 0x0000000400987202 */ /* 0x000fce0000000f00 */
.L_x_23602:
[----:B------:R-:W-:Y:S05]  /*cb80*/  BSYNC B1 ;  /* 0x0000000000017941 */ /* 0x000fea0003800000 */
.L_x_23600:
        /* <DEDUP_REMOVED lines=16> */
.L_x_23606:
[----:B------:R-:W-:Y:S05]  /*cc90*/  BSYNC B2 ;  /* 0x0000000000027941 */ /* 0x000fea0003800000 */
.L_x_23605:
        /* <DEDUP_REMOVED lines=43> */
.L_x_23604:
[----:B------:R-:W-:Y:S05]  /*cf50*/  BSYNC B1 ;  /* 0x0000000000017941 */ /* 0x000fea0003800000 */
.L_x_23603:
        /* <DEDUP_REMOVED lines=23> */
.L_x_23608:
[----:B------:R-:W-:-:S07]  /*d0d0*/  MOV R140, R4 ;  /* 0x00000004008c7202 */ /* 0x000fce0000000f00 */
.L_x_23609:
[----:B------:R-:W-:Y:S05]  /*d0e0*/  BSYNC B1 ;  /* 0x0000000000017941 */ /* 0x000fea0003800000 */
.L_x_23607:
        /* <DEDUP_REMOVED lines=16> */
.L_x_23613:
[----:B------:R-:W-:Y:S05]  /*d1f0*/  BSYNC B2 ;  /* 0x0000000000027941 */ /* 0x000fea0003800000 */
.L_x_23612:
        /* <DEDUP_REMOVED lines=43> */
.L_x_23611:
[----:B------:R-:W-:Y:S05]  /*d4b0*/  BSYNC B1 ;  /* 0x0000000000017941 */ /* 0x000fea0003800000 */
.L_x_23610:
        /* <DEDUP_REMOVED lines=21> */
.L_x_23615:
[----:B------:R-:W-:-:S07]  /*d610*/  MOV R140, R4 ;  /* 0x00000004008c7202 */ /* 0x000fce0000000f00 */
.L_x_23616:
[----:B------:R-:W-:Y:S05]  /*d620*/  BSYNC B1 ;  /* 0x0000000000017941 */ /* 0x000fea0003800000 */
.L_x_23614:
        /* <DEDUP_REMOVED lines=16> */
.L_x_23620:
[----:B------:R-:W-:Y:S05]  /*d730*/  BSYNC B2 ;  /* 0x0000000000027941 */ /* 0x000fea0003800000 */
.L_x_23619:
        /* <DEDUP_REMOVED lines=43> */
.L_x_23618:
[----:B------:R-:W-:Y:S05]  /*d9f0*/  BSYNC B1 ;  /* 0x0000000000017941 */ /* 0x000fea0003800000 */
.L_x_23617:
        /* <DEDUP_REMOVED lines=21> */
.L_x_23622:
[----:B------:R-:W-:-:S07]  /*db50*/  MOV R155, R4 ;  /* 0x00000004009b7202 */ /* 0x000fce0000000f00 */
.L_x_23623:
[----:B------:R-:W-:Y:S05]  /*db60*/  BSYNC B1 ;  /* 0x0000000000017941 */ /* 0x000fea0003800000 */
.L_x_23621:
        /* <DEDUP_REMOVED lines=16> */
.L_x_23627:
[----:B------:R-:W-:Y:S05]  /*dc70*/  BSYNC B2 ;  /* 0x0000000000027941 */ /* 0x000fea0003800000 */
.L_x_23626:
        /* <DEDUP_REMOVED lines=43> */
.L_x_23625:
[----:B------:R-:W-:Y:S05]  /*df30*/  BSYNC B1 ;  /* 0x0000000000017941 */ /* 0x000fea0003800000 */
.L_x_23624:
        /* <DEDUP_REMOVED lines=21> */
.L_x_23629:
[----:B------:R-:W-:-:S07]  /*e090*/  MOV R168, R4 ;  /* 0x0000000400a87202 */ /* 0x000fce0000000f00 */
.L_x_23630:
[----:B------:R-:W-:Y:S05]  /*e0a0*/  BSYNC B1 ;  /* 0x0000000000017941 */ /* 0x000fea0003800000 */
.L_x_23628:
        /* <DEDUP_REMOVED lines=16> */
.L_x_23634:
[----:B------:R-:W-:Y:S05]  /*e1b0*/  BSYNC B2 ;  /* 0x0000000000027941 */ /* 0x000fea0003800000 */
.L_x_23633:
        /* <DEDUP_REMOVED lines=43> */
.L_x_23632:
[----:B------:R-:W-:Y:S05]  /*e470*/  BSYNC B1 ;  /* 0x0000000000017941 */ /* 0x000fea0003800000 */
.L_x_23631:
        /* <DEDUP_REMOVED lines=21> */
.L_x_23636:
[----:B------:R-:W-:-:S07]  /*e5d0*/  MOV R142, R4 ;  /* 0x00000004008e7202 */ /* 0x000fce0000000f00 */
.L_x_23637:
[----:B------:R-:W-:Y:S05]  /*e5e0*/  BSYNC B1 ;  /* 0x0000000000017941 */ /* 0x000fea0003800000 */
.L_x_23635:
        /* <DEDUP_REMOVED lines=16> */
.L_x_23641:
[----:B------:R-:W-:Y:S05]  /*e6f0*/  BSYNC B2 ;  /* 0x0000000000027941 */ /* 0x000fea0003800000 */
.L_x_23640:
        /* <DEDUP_REMOVED lines=43> */
.L_x_23639:
[----:B------:R-:W-:Y:S05]  /*e9b0*/  BSYNC B1 ;  /* 0x0000000000017941 */ /* 0x000fea0003800000 */
.L_x_23638:
        /* <DEDUP_REMOVED lines=21> */
.L_x_23643:
[----:B------:R-:W-:-:S07]  /*eb10*/  MOV R142, R4 ;  /* 0x00000004008e7202 */ /* 0x000fce0000000f00 */
.L_x_23644:
[----:B------:R-:W-:Y:S05]  /*eb20*/  BSYNC B1 ;  /* 0x0000000000017941 */ /* 0x000fea0003800000 */
.L_x_23642:
        /* <DEDUP_REMOVED lines=18> */
.L_x_23648:
[----:B------:R-:W-:Y:S05]  /*ec50*/  BSYNC B2 ;  /* 0x0000000000027941 */ /* 0x000fea0003800000 */
.L_x_23647:
        /* <DEDUP_REMOVED lines=43> */
.L_x_23646:
[----:B------:R-:W-:Y:S05]  /*ef10*/  BSYNC B1 ;  /* 0x0000000000017941 */ /* 0x000fea0003800000 */
.L_x_23645:
        /* <DEDUP_REMOVED lines=38> */
.L_x_23592:
[----:B------:R-:W-:Y:S05]  /*f180*/  BSYNC B0 ;  /* 0x0000000000007941 */ /* 0x000fea0003800000 */
.L_x_23591:
        /* <DEDUP_REMOVED lines=23> */
.L_x_23652:
[----:B------:R-:W-:-:S07]  /*f300*/  IMAD.MOV.U32 R36, RZ, RZ, R4 ;  /* 0x000000ffff247224 */ /* 0x000fce00078e0004 */
.L_x_23653:
[----:B------:R-:W-:Y:S05]  /*f310*/  BSYNC B1 ;  /* 0x0000000000017941 */ /* 0x000fea0003800000 */
.L_x_23651:
        /* <DEDUP_REMOVED lines=16> */
.L_x_23657:
[----:B------:R-:W-:Y:S05]  /*f420*/  BSYNC B2 ;  /* 0x0000000000027941 */ /* 0x000fea0003800000 */
.L_x_23656:
        /* <DEDUP_REMOVED lines=43> */
.L_x_23655:
[----:B------:R-:W-:Y:S05]  /*f6e0*/  BSYNC B1 ;  /* 0x0000000000017941 */ /* 0x000fea0003800000 */
.L_x_23654:
        /* <DEDUP_REMOVED lines=26> */
.L_x_23659:
[----:B------:R-:W-:-:S07]  /*f890*/  MOV R154, R4 ;  /* 0x00000004009a7202 */ /* 0x000fce0000000f00 */
.L_x_23660:
[----:B------:R-:W-:Y:S05]  /*f8a0*/  BSYNC B1 ;  /* 0x0000000000017941 */ /* 0x000fea0003800000 */
.L_x_23658:
        /* <DEDUP_REMOVED lines=16> */
.L_x_23664:
[----:B------:R-:W-:Y:S05]  /*f9b0*/  BSYNC B2 ;  /* 0x0000000000027941 */ /* 0x000fea0003800000 */
.L_x_23663:
        /* <DEDUP_REMOVED lines=43> */
.L_x_23662:
[----:B------:R-:W-:Y:S05]  /*fc70*/  BSYNC B1 ;  /* 0x0000000000017941 */ /* 0x000fea0003800000 */
.L_x_23661:
        /* <DEDUP_REMOVED lines=23> */
.L_x_23666:
[----:B------:R-:W-:-:S07]  /*fdf0*/  MOV R140, R4 ;  /* 0x00000004008c7202 */ /* 0x000fce0000000f00 */
.L_x_23667:
[----:B------:R-:W-:Y:S05]  /*fe00*/  BSYNC B1 ;  /* 0x0000000000017941 */ /* 0x000fea0003800000 */
.L_x_23665:
        /* <DEDUP_REMOVED lines=16> */
.L_x_23671:
[----:B------:R-:W-:Y:S05]  /*ff10*/  BSYNC B2 ;  /* 0x0000000000027941 */ /* 0x000fea0003800000 */
.L_x_23670:
        /* <DEDUP_REMOVED lines=43> */
.L_x_23669:
[----:B------:R-:W-:Y:S05]  /*101d0*/  BSYNC B1 ;  /* 0x0000000000017941 */ /* 0x000fea0003800000 */
.L_x_23668:
        /* <DEDUP_REMOVED lines=21> */
.L_x_23673:
[----:B------:R-:W-:-:S07]  /*10330*/  MOV R140, R4 ;  /* 0x00000004008c7202 */ /* 0x000fce0000000f00 */
.L_x_23674:
[----:B------:R-:W-:Y:S05]  /*10340*/  BSYNC B1 ;  /* 0x0000000000017941 */ /* 0x000fea0003800000 */
.L_x_23672:
        /* <DEDUP_REMOVED lines=16> */
.L_x_23678:
[----:B------:R-:W-:Y:S05]  /*10450*/  BSYNC B2 ;  /* 0x0000000000027941 */ /* 0x000fea0003800000 */
.L_x_23677:
        /* <DEDUP_REMOVED lines=43> */
.L_x_23676:
[----:B------:R-:W-:Y:S05]  /*10710*/  BSYNC B1 ;  /* 0x0000000000017941 */ /* 0x000fea0003800000 */
.L_x_23675:
        /* <DEDUP_REMOVED lines=21> */
.L_x_23680:
[----:B------:R-:W-:-:S07]  /*10870*/  MOV R164, R4 ;  /* 0x0000000400a47202 */ /* 0x000fce0000000f00 */
.L_x_23681:
[----:B------:R-:W-:Y:S05]  /*10880*/  BSYNC B1 ;  /* 0x0000000000017941 */ /* 0x000fea0003800000 */
.L_x_23679:
        /* <DEDUP_REMOVED lines=16> */
.L_x_23685:
[----:B------:R-:W-:Y:S05]  /*10990*/  BSYNC B2 ;  /* 0x0000000000027941 */ /* 0x000fea0003800000 */
.L_x_23684:
        /* <DEDUP_REMOVED lines=43> */
.L_x_23683:
[----:B------:R-:W-:Y:S05]  /*10c50*/  BSYNC B1 ;  /* 0x0000000000017941 */ /* 0x000fea0003800000 */
.L_x_23682:
        /* <DEDUP_REMOVED lines=21> */
.L_x_23687:
[----:B------:R-:W-:-:S07]  /*10db0*/  MOV R166, R4 ;  /* 0x0000000400a67202 */ /* 0x000fce0000000f00 */
.L_x_23688:
[----:B------:R-:W-:Y:S05]  /*10dc0*/  BSYNC B1 ;  /* 0x0000000000017941 */ /* 0x000fea0003800000 */
.L_x_23686:
        /* <DEDUP_REMOVED lines=16> */
.L_x_23692:
[----:B------:R-:W-:Y:S05]  /*10ed0*/  BSYNC B2 ;  /* 0x0000000000027941 */ /* 0x000fea0003800000 */
.L_x_23691:
        /* <DEDUP_REMOVED lines=43> */
.L_x_23690:
[----:B------:R-:W-:Y:S05]  /*11190*/  BSYNC B1 ;  /* 0x0000000000017941 */ /* 0x000fea0003800000 */
.L_x_23689:
        /* <DEDUP_REMOVED lines=21> */
.L_x_23694:
[----:B------:R-:W-:-:S07]  /*112f0*/  MOV R142, R4 ;  /* 0x00000004008e7202 */ /* 0x000fce0000000f00 */
.L_x_23695:
[----:B------:R-:W-:Y:S05]  /*11300*/  BSYNC B1 ;  /* 0x0000000000017941 */ /* 0x000fea0003800000 */
.L_x_23693:
        /* <DEDUP_REMOVED lines=16> */
.L_x_23699:
[----:B------:R-:W-:Y:S05]  /*11410*/  BSYNC B2 ;  /* 0x0000000000027941 */ /* 0x000fea0003800000 */
.L_x_23698:
        /* <DEDUP_REMOVED lines=43> */
.L_x_23697:
[----:B------:R-:W-:Y:S05]  /*116d0*/  BSYNC B1 ;  /* 0x0000000000017941 */ /* 0x000fea0003800000 */
.L_x_23696:
        /* <DEDUP_REMOVED lines=21> */
.L_x_23701:
[----:B------:R-:W-:-:S07]  /*11830*/  MOV R142, R4 ;  /* 0x00000004008e7202 */ /* 0x000fce0000000f00 */
.L_x_23702:
[----:B------:R-:W-:Y:S05]  /*11840*/  BSYNC B1 ;  /* 0x0000000000017941 */ /* 0x000fea0003800000 */
.L_x_23700:
        /* <DEDUP_REMOVED lines=18> */
.L_x_23706:
[----:B------:R-:W-:Y:S05]  /*11970*/  BSYNC B2 ;  /* 0x0000000000027941 */ /* 0x000fea0003800000 */
.L_x_23705:
        /* <DEDUP_REMOVED lines=43> */
.L_x_23704:
[----:B------:R-:W-:Y:S05]  /*11c30*/  BSYNC B1 ;  /* 0x0000000000017941 */ /* 0x000fea0003800000 */
.L_x_23703:
        /* <DEDUP_REMOVED lines=35> */
[----:B------:R-:W-:-:S05]  /*11e70*/  LOP3.LUT R191, R191, R197, R193, 0xfe, !PT ;  /* 0x000000c5bfbf7212 */ /* 0x000fca00078efec1 */
[----:B------:R0:W-:Y:S02]  /*11e80*/  STG.E.64 desc[UR4][R178.64], R190 ;  /* 0x000000beb2007986 */ /* 0x0001e4000c101b04 */
.L_x_23650:
[----:B------:R-:W-:Y:S05]  /*11e90*/  BSYNC B0 ;  /* 0x0000000000007941 */ /* 0x000fea0003800000 */
.L_x_23649:
        /* <DEDUP_REMOVED lines=177> */
.L_x_23732:
        /* <DEDUP_REMOVED lines=49> */
.L_x_23709:
[----:B------:R-:W-:Y:S05]  /*12cc0*/  BSYNC B0 ;  /* 0x0000000000007941 */ /* 0x000fea0003800000 */
.L_x_23708:
        /* <DEDUP_REMOVED lines=35> */
.L_x_23711:
[----:B------:R-:W-:Y:S05]  /*12f00*/  BSYNC B0 ;  /* 0x0000000000007941 */ /* 0x000fea0003800000 */
.L_x_23710:
        /* <DEDUP_REMOVED lines=35> */
.L_x_23713:
[----:B------:R-:W-:Y:S05]  /*13140*/  BSYNC B0 ;  /* 0x0000000000007941 */ /* 0x000fea0003800000 */
.L_x_23712:
        /* <DEDUP_REMOVED lines=35> */
.L_x_23715:
[----:B------:R-:W-:Y:S05]  /*13380*/  BSYNC B0 ;  /* 0x0000000000007941 */ /* 0x000fea0003800000 */
.L_x_23714:
        /* <DEDUP_REMOVED lines=35> */
.L_x_23717:
[----:B------:R-:W-:Y:S05]  /*135c0*/  BSYNC B0 ;  /* 0x0000000000007941 */ /* 0x000fea0003800000 */
.L_x_23716:
        /* <DEDUP_REMOVED lines=34> */
.L_x_23719:
[----:B------:R-:W-:Y:S05]  /*137f0*/  BSYNC B0 ;  /* 0x0000000000007941 */ /* 0x000fea0003800000 */
.L_x_23718:
[----:B01234-:R-:W0:Y:S02]  /*13800*/  LDC.64 R140, c[0x0][0x210] ;  /* 0x00008400ff8c7b82 */ /* 0x01fe240000000a00 */
[----:B0-----:R-:W-:-:S04]  /*13810*/  LEA R14, R140, R14, 0x2 ;  /* 0x0000000e8c0e7211 */ /* 0x001fc800078e10ff */
[----:B------:R-:W-:-:S13]  /*13820*/  ISETP.GE.AND P0, PT, R14, R141, PT ;  /* 0x0000008d0e00720c */ /* 0x000fda0003f06270 */
[----:B------:R-:W-:Y:S05]  /*13830*/  @!P0 BRA `(.L_x_23720) ;  /* 0xfffffed400b88947 */ /* 0x000fea000383ffff */
[----:B------:R-:W-:Y:S05]  /*13840*/  EXIT ;  /* 0x000000000000794d */ /* 0x000fea0003800000 */
.L_x_23707:
        /* <DEDUP_REMOVED lines=8> */
.L_x_23722:
[----:B------:R-:W-:Y:S05]  /*138d0*/  BSYNC B0 ;  /* 0x0000000000007941 */ /* 0x000fea0003800000 */
.L_x_23721:
        /* <DEDUP_REMOVED lines=10> */
.L_x_23723:
[----:B------:R-:W-:Y:S01]  /*13980*/  HFMA2.MMA R192, -RZ, RZ, 0, 2.384185791015625e-07 ;  /* 0x00000004ffc07435 */ /* 0x000fe200000001ff */
[----:B------:R-:W-:-:S05]  /*13990*/  MOV R143, R191 ;  /* 0x000000bf008f7202 */ /* 0x000fca0000000f00 */
[----:B------:R-:W-:-:S04]  /*139a0*/  FADD.FTZ R143, R142, R143 ;  /* 0x0000008f8e8f7221 */ /* 0x000fc80000010000 */
[----:B------:R-:W-:-:S07]  /*139b0*/  IMAD.MOV.U32 R193, RZ, RZ, R143 ;  /* 0x000000ffffc17224 */ /* 0x000fce00078e008f */
[----:B------:R-:W-:Y:S05]  /*139c0*/  WARPSYNC.COLLECTIVE R190, `(.L_x_23724) ;  /* 0x00000000be087348 */ /* 0x000fea0003c00000 */
[----:B------:R0:W1:Y:S02]  /*139d0*/  SHFL.BFLY P6, R191, R193, R192, R195 ;  /* 0x0c0000c0c1bf7389 */ /* 0x00006400000c00c3 */
[----:B01----:R-:W-:Y:S01]  /*139e0*/  ENDCOLLECTIVE ;  /* 0x000000000000791b */ /* 0x003fe20003800000 */
.L_x_23724:
[----:B------:R-:W-:Y:S01]  /*139f0*/  HFMA2.MMA R192, -RZ, RZ, 0, 4.76837158203125e-07 ;  /* 0x00000008ffc07435 */ /* 0x000fe200000001ff */
[----:B------:R-:W-:-:S05]  /*13a00*/  MOV R140, R191 ;  /* 0x000000bf008c7202 */ /* 0x000fca0000000f00 */
[----:B------:R-:W-:-:S04]  /*13a10*/  FADD.FTZ R188, R143, R140 ;  /* 0x0000008c8fbc7221 */ /* 0x000fc80000010000 */
[----:B------:R-:W-:-:S07]  /*13a20*/  IMAD.MOV.U32 R193, RZ, RZ, R188 ;  /* 0x000000ffffc17224 */ /* 0x000fce00078e00bc */
[----:B------:R-:W-:Y:S05]  /*13a30*/  WARPSYNC.COLLECTIVE R190, `(.L_x_23725) ;  /* 0x00000000be087348 */ /* 0x000fea0003c00000 */
[----:B------:R0:W1:Y:S02]  /*13a40*/  SHFL.BFLY P6, R191, R193, R192, R195 ;  /* 0x0c0000c0c1bf7389 */ /* 0x00006400000c00c3 */
[----:B01----:R-:W-:Y:S01]  /*13a50*/  ENDCOLLECTIVE ;  /* 0x000000000000791b */ /* 0x003fe20003800000 */
.L_x_23725:
[----:B------:R-:W-:Y:S01]  /*13a60*/  HFMA2.MMA R192, -RZ, RZ, 0, 9.5367431640625e-07 ;  /* 0x00000010ffc07435 */ /* 0x000fe200000001ff */
[----:B------:R-:W-:-:S05]  /*13a70*/  MOV R179, R191 ;  /* 0x000000bf00b37202 */ /* 0x000fca0000000f00 */
[----:B------:R-:W-:-:S04]  /*13a80*/  FADD.FTZ R189, R188, R179 ;  /* 0x000000b3bcbd7221 */ /* 0x000fc80000010000 */
[----:B------:R-:W-:-:S07]  /*13a90*/  IMAD.MOV.U32 R193, RZ, RZ, R189 ;  /* 0x000000ffffc17224 */ /* 0x000fce00078e00bd */
[----:B------:R-:W-:Y:S05]  /*13aa0*/  WARPSYNC.COLLECTIVE R190, `(.L_x_23726) ;  /* 0x00000000be087348 */ /* 0x000fea0003c00000 */
[----:B------:R0:W1:Y:S02]  /*13ab0*/  SHFL.BFLY P6, R191, R193, R192, R195 ;  /* 0x0c0000c0c1bf7389 */ /* 0x00006400000c00c3 */
[----:B01----:R-:W-:Y:S01]  /*13ac0*/  ENDCOLLECTIVE ;  /* 0x000000000000791b */ /* 0x003fe20003800000 */
.L_x_23726:
        /* <DEDUP_REMOVED lines=106> */
.L_x_23727:
[----:B------:R-:W-:Y:S01]  /*14170*/  HFMA2.MMA R192, -RZ, RZ, 0, 1.1920928955078125e-07 ;  /* 0x00000002ffc07435 */ /* 0x000fe200000001ff */
[----:B------:R-:W-:-:S05]  /*14180*/  MOV R141, R191 ;  /* 0x000000bf008d7202 */ /* 0x000fca0000000f00 */
[----:B------:R-:W-:-:S04]  /*14190*/  FADD.FTZ R141, R140, R141 ;  /* 0x0000008d8c8d7221 */ /* 0x000fc80000010000 */
[----:B------:R-:W-:-:S07]  /*141a0*/  IMAD.MOV.U32 R193, RZ, RZ, R141 ;  /* 0x000000ffffc17224 */ /* 0x000fce00078e008d */
[----:B------:R-:W-:Y:S05]  /*141b0*/  WARPSYNC.COLLECTIVE R190, `(.L_x_23728) ;  /* 0x00000000be087348 */ /* 0x000fea0003c00000 */
[----:B------:R0:W1:Y:S02]  /*141c0*/  SHFL.BFLY P6, R191, R193, R192, R195 ;  /* 0x0c0000c0c1bf7389 */ /* 0x00006400000c00c3 */
[----:B01----:R-:W-:Y:S01]  /*141d0*/  ENDCOLLECTIVE ;  /* 0x000000000000791b */ /* 0x003fe20003800000 */
.L_x_23728:
[----:B------:R-:W-:Y:S01]  /*141e0*/  HFMA2.MMA R192, -RZ, RZ, 0, 2.384185791015625e-07 ;  /* 0x00000004ffc07435 */ /* 0x000fe200000001ff */
[----:B------:R-:W-:-:S05]  /*141f0*/  MOV R142, R191 ;  /* 0x000000bf008e7202 */ /* 0x000fca0000000f00 */
[----:B------:R-:W-:-:S04]  /*14200*/  FADD.FTZ R142, R141, R142 ;  /* 0x0000008e8d8e7221 */ /* 0x000fc80000010000 */
[----:B------:R-:W-:-:S07]  /*14210*/  IMAD.MOV.U32 R193, RZ, RZ, R142 ;  /* 0x000000ffffc17224 */ /* 0x000fce00078e008e */
[----:B------:R-:W-:Y:S05]  /*14220*/  WARPSYNC.COLLECTIVE R190, `(.L_x_23729) ;  /* 0x00000000be087348 */ /* 0x000fea0003c00000 */
[----:B------:R0:W1:Y:S02]  /*14230*/  SHFL.BFLY P6, R191, R193, R192, R195 ;  /* 0x0c0000c0c1bf7389 */ /* 0x00006400000c00c3 */
[----:B01----:R-:W-:Y:S01]  /*14240*/  ENDCOLLECTIVE ;  /* 0x000000000000791b */ /* 0x003fe20003800000 */
.L_x_23729:
[----:B------:R-:W-:Y:S01]  /*14250*/  HFMA2.MMA R192, -RZ, RZ, 0, 4.76837158203125e-07 ;  /* 0x00000008ffc07435 */ /* 0x000fe200000001ff */
[----:B------:R-:W-:-:S05]  /*14260*/  MOV R143, R191 ;  /* 0x000000bf008f7202 */ /* 0x000fca0000000f00 */
[----:B------:R-:W-:-:S04]  /*14270*/  FADD.FTZ R143, R142, R143 ;  /* 0x0000008f8e8f7221 */ /* 0x000fc80000010000 */
[----:B------:R-:W-:-:S07]  /*14280*/  IMAD.MOV.U32 R193, RZ, RZ, R143 ;  /* 0x000000ffffc17224 */ /* 0x000fce00078e008f */
[----:B------:R-:W-:Y:S05]  /*14290*/  WARPSYNC.COLLECTIVE R190, `(.L_x_23730) ;  /* 0x00000000be087348 */ /* 0x000fea0003c00000 */
[----:B------:R0:W1:Y:S02]  /*142a0*/  SHFL.BFLY P6, R191, R193, R192, R195 ;  /* 0x0c0000c0c1bf7389 */ /* 0x00006400000c00c3 */
[----:B01----:R-:W-:Y:S01]  /*142b0*/  ENDCOLLECTIVE ;  /* 0x000000000000791b */ /* 0x003fe20003800000 */
.L_x_23730:
[----:B------:R-:W-:Y:S01]  /*142c0*/  HFMA2.MMA R192, -RZ, RZ, 0, 9.5367431640625e-07 ;  /* 0x00000010ffc07435 */ /* 0x000fe200000001ff */
[----:B------:R-:W-:-:S05]  /*142d0*/  MOV R188, R191 ;  /* 0x000000bf00bc7202 */ /* 0x000fca0000000f00 */
[----:B------:R-:W-:-:S04]  /*142e0*/  FADD.FTZ R188, R143, R188 ;  /* 0x000000bc8fbc7221 */ /* 0x000fc80000010000 */
[----:B------:R-:W-:-:S07]  /*142f0*/  IMAD.MOV.U32 R193, RZ, RZ, R188 ;  /* 0x000000ffffc17224 */ /* 0x000fce00078e00bc */
[----:B------:R-:W-:Y:S05]  /*14300*/  WARPSYNC.COLLECTIVE R190, `(.L_x_23731) ;  /* 0x00000000be087348 */ /* 0x000fea0003c00000 */
[----:B------:R0:W1:Y:S02]  /*14310*/  SHFL.BFLY P6, R191, R193, R192, R195 ;  /* 0x0c0000c0c1bf7389 */ /* 0x00006400000c00c3 */
[----:B01----:R-:W-:Y:S01]  /*14320*/  ENDCOLLECTIVE ;  /* 0x000000000000791b */ /* 0x003fe20003800000 */
.L_x_23731:
[----:B------:R-:W-:Y:S01]  /*14330*/  MOV R189, R191 ;  /* 0x000000bf00bd7202 */ /* 0x000fe20000000f00 */
[----:B------:R-:W-:Y:S06]  /*14340*/  BRA `(.L_x_23732) ;  /* 0xffffffe400987947 */ /* 0x000fec000383ffff */
.L_x_23733:
        /* <DEDUP_REMOVED lines=11> */
.L_x_44423:


//--------------------- .text._ZN10layer_norm13ln_fwd_kernelINS_13Kernel_traitsIf6__halfS2_S2_fjLj1536ELj1ELj4ELj1ELj16ENS_18Kernel_traits_baseILj1536EfS2_S2_S2_fjLj128EEEEELb1ELb0ELb0ELb1EEEvNS_9FwdParamsE --------------------------
	.section	.text._ZN10layer_norm13ln_fwd_kernelINS_13Kernel_traitsIf6__halfS2_S2_fjLj1536ELj1ELj4ELj1ELj16ENS_18Kernel_traits_baseILj1536EfS2_S2_S2_fjLj128EEEEELb1ELb0ELb0ELb1EEEvNS_9FwdParamsE,"ax",@progbits
	.align	128
        .global         _ZN10layer_norm13ln_fwd_kernelINS_13Kernel_traitsIf6__halfS2_S2_fjLj1536ELj1ELj4ELj1ELj16ENS_18Kernel_traits_baseILj1536EfS2_S2_S2_fjLj128EEEEELb1ELb0ELb0ELb1EEEvNS_9FwdParamsE
        .type           _ZN10layer_norm13ln_fwd_kernelINS_13Kernel_traitsIf6__halfS2_S2_fjLj1536ELj1ELj4ELj1ELj16ENS_18Kernel_traits_baseILj1536EfS2_S2_S2_fjLj128EEEEELb1ELb0ELb0ELb1EEEvNS_9FwdParamsE,@function
        .size           _ZN10layer_norm13ln_fwd_kernelINS_13Kernel_traitsIf6__halfS2_S2_fjLj1536ELj1ELj4ELj1ELj16ENS_18Kernel_traits_baseILj1536EfS2_S2_S2_fjLj128EEEEELb1ELb0ELb0ELb1EEEvNS_9FwdParamsE,(.L_x_44424 - _ZN10layer_norm13ln_fwd_kernelINS_13Kernel_traitsIf6__halfS2_S2_fjLj1536ELj1ELj4ELj1ELj16ENS_18Kernel_traits_baseILj1536EfS2_S2_S2_fjLj128EEEEELb1ELb0ELb0ELb1EEEvNS_9FwdParamsE)
        .other          _ZN10layer_norm13ln_fwd_kernelINS_13Kernel_traitsIf6__halfS2_S2_fjLj1536ELj1ELj4ELj1ELj16ENS_18Kernel_traits_baseILj1536EfS2_S2_S2_fjLj128EEEEELb1ELb0ELb0ELb1EEEvNS_9FwdParamsE,@"STO_CUDA_ENTRY STV_DEFAULT"
_ZN10layer_norm13ln_fwd_kernelINS_13Kernel_traitsIf6__halfS2_S2_fjLj1536ELj1ELj4ELj1ELj16ENS_18Kernel_traits_baseILj1536EfS2_S2_S2_fjLj128EEEEELb1ELb0ELb0ELb1EEEvNS_9FwdParamsE:
.text._ZN10layer_norm13ln_fwd_kernelINS_13Kernel_traitsIf6__halfS2_S2_fjLj1536ELj1ELj4ELj1ELj16ENS_18Kernel_traits_baseILj1536EfS2_S2_S2_fjLj128EEEEELb1ELb0ELb0ELb1EEEvNS_9FwdParamsE:
        /* <DEDUP_REMOVED lines=22> */
[----:B-1----:R-:W-:Y:S02]  /*0160*/  @P1 MOV R2, R144 ;  /* 0x0000009000021202 */ /* 0x002fe40000000f00 */
[----:B------:R-:W-:Y:S02]  /*0170*/  CS2R R116, SRZ ;  /* 0x0000000000747805 */ /* 0x000fe4000001ff00 */
[----:B------:R-:W-:Y:S02]  /*0180*/  CS2R R118, SRZ ;  /* 0x0000000000767805 */ /* 0x000fe4000001ff00 */
[----:B------:R-:W-:Y:S02]  /*0190*/  CS2R R112, SRZ ;  /* 0x0000000000707805 */ /* 0x000fe4000001ff00 */
[----:B------:R-:W-:-:S02]  /*01a0*/  CS2R R114, SRZ ;  /* 0x0000000000727805 */ /* 0x000fc4000001ff00 */
[----:B------:R-:W-:Y:S02]  /*01b0*/  CS2R R108, SRZ ;  /* 0x00000000006c7805 */ /* 0x000fe4000001ff00 */
[----:B------:R-:W-:Y:S02]  /*01c0*/  CS2R R110, SRZ ;  /* 0x00000000006e7805 */ /* 0x000fe4000001ff00 */
[----:B0-----:R-:W-:Y:S01]  /*01d0*/  SHF.L.U32 R0, R24, 0x5, RZ ;  /* 0x0000000518007819 */ /* 0x001fe200000006ff */
[----:B--2---:R-:W-:Y:S01]  /*01e0*/  @P1 IMAD.MOV.U32 R3, RZ, RZ, R145 ;  /* 0x000000ffff031224 */ /* 0x004fe200078e0091 */
[----:B------:R-:W-:Y:S02]  /*01f0*/  CS2R R104, SRZ ;  /* 0x0000000000687805 */ /* 0x000fe4000001ff00 */
[----:B------:R-:W-:Y:S02]  /*0200*/  CS2R R106, SRZ ;  /* 0x00000000006a7805 */ /* 0x000fe4000001ff00 */
[----:B------:R-:W-:-:S02]  /*0210*/  LOP3.LUT R4, R0, 0x3e0, RZ, 0xc0, !PT ;  /* 0x000003e000047812 */ /* 0x000fc400078ec0ff */
[----:B------:R-:W-:Y:S02]  /*0220*/  CS2R R100, SRZ ;  /* 0x0000000000647805 */ /* 0x000fe4000001ff00 */
[----:B------:R-:W-:Y:S02]  /*0230*/  CS2R R102, SRZ ;  /* 0x0000000000667805 */ /* 0x000fe4000001ff00 */
[----:B------:R-:W-:Y:S02]  /*0240*/  CS2R R96, SRZ ;  /* 0x0000000000607805 */ /* 0x000fe4000001ff00 */
[----:B------:R-:W-:Y:S02]  /*0250*/  IADD3 R6, P3, R4, UR8, RZ ;  /* 0x0000000804067c10 */ /* 0x000fe4000ff7e0ff */
[----:B------:R-:W-:Y:S02]  /*0260*/  CS2R R98, SRZ ;  /* 0x0000000000627805 */ /* 0x000fe4000001ff00 */
[----:B------:R-:W-:-:S02]  /*0270*/  CS2R R92, SRZ ;  /* 0x00000000005c7805 */ /* 0x000fc4000001ff00 */
[----:B------:R-:W-:Y:S02]  /*0280*/  CS2R R94, SRZ ;  /* 0x00000000005e7805 */ /* 0x000fe4000001ff00 */
[----:B------:R-:W-:Y:S01]  /*0290*/  IADD3.X R7, RZ, UR9, RZ, P3, !PT ;  /* 0x00000009ff077c10 */ /* 0x000fe20009ffe4ff */
[----:B------:R-:W-:Y:S01]  /*02a0*/  ULDC.64 UR4, c[0x0][0x208] ;  /* 0x0000820000047ab9 */ /* 0x000fe20000000a00 */
[----:B------:R-:W0:Y:S01]  /*02b0*/  S2R R5, SR_CTAID.X ;  /* 0x0000000000057919 */ /* 0x000e220000002500 */
[----:B------:R-:W-:Y:S01]  /*02c0*/  ULDC.64 UR10, c[0x0][0x260] ;  /* 0x00009800000a7ab9 */ /* 0x000fe20000000a00 */
[----:B------:R-:W5:Y:S04]  /*02d0*/  @P1 LDG.E.64 R2, desc[UR4][R2.64] ;  /* 0x0000000402021981 */ /* 0x000f68000c1e1b00 */
[----:B------:R-:W5:Y:S01]  /*02e0*/  @P1 LDG.E.64 R160, desc[UR4][R160.64] ;  /* 0x00000004a0a01981 */ /* 0x000f62000c1e1b00 */
[----:B------:R-:W-:Y:S01]  /*02f0*/  SHF.R.U32.HI R0, RZ, 0x5, R24 ;  /* 0x00000005ff007819 */ /* 0x000fe20000011618 */
        /* <DEDUP_REMOVED lines=8> */
[----:B0-----:R-:W-:-:S02]  /*0380*/  IMAD R0, R5, 0x4, R0 ;  /* 0x0000000405007824 */ /* 0x001fc400078e0200 */
[----:B------:R-:W-:Y:S01]  /*0390*/  IMAD R24, R5, UR6, R24 ;  /* 0x0000000605187c24 */ /* 0x000fe2000f8e0218 */
[----:B------:R1:W5:Y:S01]  /*03a0*/  @P0 LDG.E.128 R112, desc[UR4][R6.64+0xc00] ;  /* 0x000c000406700981 */ /* 0x000362000c1e1d00 */
[----:B------:R-:W-:Y:S01]  /*03b0*/  ULDC UR6, c[0x0][0x214] ;  /* 0x0000850000067ab9 */ /* 0x000fe20000000800 */
[----:B------:R-:W-:Y:S01]  /*03c0*/  IMAD.X R5, RZ, RZ, UR11, P2 ;  /* 0x0000000bff057e24 */ /* 0x000fe200090e06ff */
[----:B------:R-:W-:Y:S01]  /*03d0*/  ISETP.GE.AND P2, PT, R0, UR6, PT ;  /* 0x0000000600007c0c */ /* 0x000fe2000bf46270 */
        /* <DEDUP_REMOVED lines=30> */
[----:B------:R-:W-:Y:S01]  /*05c0*/  IMAD.WIDE.U32 R10, R10, -0x2daee0ad, RZ ;  /* 0xd2511f530a0a7825 */ /* 0x000fe200078e00ff */
[----:B------:R-:W-:-:S02]  /*05d0*/  IADD3 R3, R160, -0x61c88647, RZ ;  /* 0x9e3779b9a0037810 */ /* 0x000fc40007ffe0ff */
[----:B------:R0:W5:Y:S01]  /*05e0*/  LDG.E.128 R44, desc[UR4][R4.64+0x1410] ;  /* 0x00141004042c7981 */ /* 0x000162000c1e1d00 */
[----:B------:R-:W-:Y:S01]  /*05f0*/  IMAD.WIDE.U32 R12, R12, -0x326172a9, RZ ;  /* 0xcd9e8d570c0c7825 */ /* 0x000fe200078e00ff */
[----:B------:R-:W-:Y:S02]  /*0600*/  LOP3.LUT R14, R11, R6, R2, 0x96, !PT ;  /* 0x000000060b0e7212 */ /* 0x000fe400078e9602 */
[----:B------:R-:W-:Y:S01]  /*0610*/  IADD3 R7, R160, -0x255992d5, RZ ;  /* 0xdaa66d2ba0077810 */ /* 0x000fe20007ffe0ff */
[----:B------:R-:W-:Y:S01]  /*0620*/  VIADD R6, R161, 0x32370b8f ;  /* 0x32370b8fa1067836 */ /* 0x000fe20000000000 */
[----:B------:R-:W-:Y:S01]  /*0630*/  LOP3.LUT R8, R13, R3, R8, 0x96, !PT ;  /* 0x000000030d087212 */ /* 0x000fe200078e9608 */
[----:B------:R-:W-:Y:S01]  /*0640*/  IMAD.WIDE.U32 R14, R14, -0x326172a9, RZ ;  /* 0xcd9e8d570e0e7825 */ /* 0x000fe200078e00ff */
[----:B------:R-:W-:Y:S01]  /*0650*/  ISETP.NE.U32.AND P0, PT, RZ, UR6, PT ;  /* 0x00000006ff007c0c */ /* 0x000fe2000bf05070 */
[----:B------:R-:W-:Y:S01]  /*0660*/  ULDC.U8 UR6, c[0x0][0x2a0] ;  /* 0x0000a80000067ab9 */ /* 0x000fe20000000000 */
[----:B0-----:R-:W-:Y:S01]  /*0670*/  IADD3 R5, R161, 0x76cf5d0a, RZ ;  /* 0x76cf5d0aa1057810 */ /* 0x001fe20007ffe0ff */
[----:B------:R-:W-:Y:S01]  /*0680*/  VIADD R4, R160, 0x3c6ef372 ;  /* 0x3c6ef372a0047836 */ /* 0x000fe20000000000 */
[----:B------:R-:W-:Y:S01]  /*0690*/  ISETP.NE.AND.EX P0, PT, RZ, UR7, PT, P0 ;  /* 0x00000007ff007c0c */ /* 0x000fe2000bf05300 */
[----:B------:R-:W-:Y:S01]  /*06a0*/  IMAD.WIDE.U32 R8, R8, -0x2daee0ad, RZ ;  /* 0xd2511f5308087825 */ /* 0x000fe200078e00ff */
[----:B------:R-:W-:Y:S01]  /*06b0*/  LOP3.LUT R144, R144, 0x3, RZ, 0xc0, !PT ;  /* 0x0000000390907812 */ /* 0x000fe200078ec0ff */
[----:B------:R-:W-:Y:S01]  /*06c0*/  ULDC UR7, c[0x0][0x2d8] ;  /* 0x0000b60000077ab9 */ /* 0x000fe20000000800 */
[----:B------:R-:W-:-:S02]  /*06d0*/  LOP3.LUT R11, R15, R12, R4, 0x96, !PT ;  /* 0x0000000c0f0b7212 */ /* 0x000fc400078e9604 */
[----:B------:R-:W-:Y:S02]  /*06e0*/  LOP3.LUT R12, R9, R10, R5, 0x96, !PT ;  /* 0x0000000a090c7212 */ /* 0x000fe400078e9605 */
[----:B------:R-:W-:Y:S01]  /*06f0*/  IADD3 R9, R161, -0x126145ec, RZ ;  /* 0xed9eba14a1097810 */ /* 0x000fe20007ffe0ff */
[----:B------:R-:W-:-:S04]  /*0700*/  IMAD.WIDE.U32 R10, R11, -0x2daee0ad, RZ ;  /* 0xd2511f530b0a7825 */ /* 0x000fc800078e00ff */
[----:B------:R-:W-:Y:S01]  /*0710*/  IMAD.WIDE.U32 R12, R12, -0x326172a9, RZ ;  /* 0xcd9e8d570c0c7825 */ /* 0x000fe200078e00ff */
[----:B------:R-:W-:Y:S02]  /*0720*/  LOP3.LUT R16, R11, R8, R6, 0x96, !PT ;  /* 0x000000080b107212 */ /* 0x000fe400078e9606 */
[C---:B------:R-:W-:Y:S01]  /*0730*/  IADD3 R11, R160.reuse, 0x1715609d, RZ ;  /* 0x1715609da00b7810 */ /* 0x040fe20007ffe0ff */
[----:B------:R-:W-:Y:S01]  /*0740*/  VIADD R8, R160, 0x78dde6e4 ;  /* 0x78dde6e4a0087836 */ /* 0x000fe20000000000 */
[----:B------:R-:W-:Y:S01]  /*0750*/  LOP3.LUT R14, R13, R14, R7, 0x96, !PT ;  /* 0x0000000e0d0e7212 */ /* 0x000fe200078e9607 */
[----:B------:R-:W-:Y:S01]  /*0760*/  IMAD.WIDE.U32 R16, R16, -0x326172a9, RZ ;  /* 0xcd9e8d5710107825 */ /* 0x000fe200078e00ff */
[----:B------:R-:W-:-:S03]  /*0770*/  IADD3 R13, R161, 0x646e171e, RZ ;  /* 0x646e171ea10d7810 */ /* 0x000fc60007ffe0ff */
[----:B------:R-:W-:Y:S01]  /*0780*/  IMAD.WIDE.U32 R14, R14, -0x2daee0ad, RZ ;  /* 0xd2511f530e0e7825 */ /* 0x000fe200078e00ff */
[----:B------:R-:W-:-:S03]  /*0790*/  LOP3.LUT R18, R17, R12, R8, 0x96, !PT ;  /* 0x0000000c11127212 */ /* 0x000fc600078e9608 */
[C---:B------:R-:W-:Y:S01]  /*07a0*/  VIADD R12, R160.reuse, 0xb54cda56 ;  /* 0xb54cda56a00c7836 */ /* 0x040fe20000000000 */
        /* <DEDUP_REMOVED lines=10> */
[----:B------:R-:W-:Y:S01]  /*0850*/  LOP3.LUT R19, R23, R20, R12, 0x96, !PT ;  /* 0x0000001417137212 */ /* 0x000fe200078e960c */
[----:B------:R-:W-:-:S03]  /*0860*/  HFMA2.MMA R23, -RZ, RZ, 0, 0 ;  /* 0x00000000ff177435 */ /* 0x000fc600000001ff */
[----:B------:R-:W-:Y:S01]  /*0870*/  LOP3.LUT R20, R17, R18, R13, 0x96, !PT ;  /* 0x0000001211147212 */ /* 0x000fe200078e960d */
[----:B------:R-:W-:Y:S01]  /*0880*/  IMAD.WIDE.U32 R18, R19, -0x2daee0ad, RZ ;  /* 0xd2511f5313127825 */ /* 0x000fe200078e00ff */
[----:B------:R-:W-:-:S03]  /*0890*/  IADD3 R17, R161, -0x24c28bd8, RZ ;  /* 0xdb3d7428a1117810 */ /* 0x000fc60007ffe0ff */
[----:B------:R-:W-:Y:S01]  /*08a0*/  IMAD.WIDE.U32 R20, R20, -0x326172a9, RZ ;  /* 0xcd9e8d5714147825 */ /* 0x000fe200078e00ff */
[----:B------:R-:W-:-:S03]  /*08b0*/  LOP3.LUT R196, R19, R16, R14, 0x96, !PT ;  /* 0x0000001013c47212 */ /* 0x000fc600078e960e */
        /* <DEDUP_REMOVED lines=9> */
[----:B------:R-:W-:Y:S02]  /*0950*/  IMAD R21, R22, -0x2daee0ad, RZ ;  /* 0xd2511f5316157824 */ /* 0x000fe400078e02ff */
[----:B------:R-:W-:-:S04]  /*0960*/  IMAD.HI.U32 R20, R198, -0x326172a9, RZ ;  /* 0xcd9e8d57c6147827 */ /* 0x000fc800078e00ff */
[----:B------:R-:W-:Y:S01]  /*0970*/  IMAD.HI.U32 R204, R208, -0x2daee0ad, RZ ;  /* 0xd2511f53d0cc7827 */ /* 0x000fe200078e00ff */
[----:B------:R-:W-:-:S03]  /*0980*/  LOP3.LUT R196, R20, R196, R19, 0x96, !PT ;  /* 0x000000c414c47212 */ /* 0x000fc600078e9613 */
[----:B------:R-:W-:Y:S01]  /*0990*/  IMAD.MOV.U32 R20, RZ, RZ, R24 ;  /* 0x000000ffff147224 */ /* 0x000fe200078e0018 */
[----:B------:R-:W-:Y:S01]  /*09a0*/  LOP3.LUT R24, R24, 0xfffffff7, RZ, 0xc0, !PT ;  /* 0xfffffff718187812 */ /* 0x000fe200078ec0ff */
[----:B------:R-:W-:Y:S01]  /*09b0*/  IMAD.MOV.U32 R22, RZ, RZ, R25 ;  /* 0x000000ffff167224 */ /* 0x000fe200078e0019 */
[----:B------:R-:W-:Y:S01]  /*09c0*/  LOP3.LUT R204, R204, R21, R18, 0x96, !PT ;  /* 0x00000015cccc7212 */ /* 0x000fe200078e9612 */
[----:B------:R-:W-:Y:S01]  /*09d0*/  IMAD R208, R208, -0x2daee0ad, RZ ;  /* 0xd2511f53d0d07824 */ /* 0x000fe200078e02ff */
[----:B------:R-:W-:Y:S01]  /*09e0*/  @P0 LOP3.LUT R24, R24, 0x8, RZ, 0xfc, !PT ;  /* 0x0000000818180812 */ /* 0x000fe200078efcff */
[----:B------:R-:W-:Y:S01]  /*09f0*/  IMAD R198, R198, -0x326172a9, RZ ;  /* 0xcd9e8d57c6c67824 */ /* 0x000fe200078e02ff */
[----:B------:R-:W-:Y:S01]  /*0a00*/  ISETP.NE.AND P0, PT, RZ, UR6, PT ;  /* 0x00000006ff007c0c */ /* 0x000fe2000bf05270 */
[----:B------:R-:W-:Y:S01]  /*0a10*/  ULDC UR6, c[0x0][0x218] ;  /* 0x0000860000067ab9 */ /* 0x000fe20000000800 */
[----:B------:R-:W-:Y:S02]  /*0a20*/  LOP3.LUT R24, R24, 0xffffffef, RZ, 0xc0, !PT ;  /* 0xffffffef18187812 */ /* 0x000fe400078ec0ff */
[----:B------:R-:W-:-:S09]  /*0a30*/  MOV R21, R26 ;  /* 0x0000001a00157202 */ /* 0x000fd20000000f00 */
[----:B------:R-:W-:-:S07]  /*0a40*/  @P0 LOP3.LUT R24, R24, 0x10, RZ, 0xfc, !PT ;  /* 0x0000001018180812 */ /* 0x000fce00078efcff */
.L_x_24071:
        /* <DEDUP_REMOVED lines=19> */
[----:B------:R-:W-:Y:S01]  /*0b80*/  BSSY B0, `(.L_x_23734) ;  /* 0x000000e000007945 */ /* 0x000fe20003800000 */
[----:B------:R-:W-:Y:S01]  /*0b90*/  IMAD.MOV.U32 R32, RZ, RZ, 0x3f800000 ;  /* 0x3f800000ff207424 */ /* 0x000fe200078e00ff */
[----:B------:R-:W-:Y:S01]  /*0ba0*/  IADD3 R140, R144, 0x1, RZ ;  /* 0x00000001908c7810 */ /* 0x000fe20007ffe0ff */
[----:B--2---:R-:W-:-:S09]  /*0bb0*/  @P2 HADD2.F32 R32, -RZ, R28.H0_H0 ;  /* 0x2000001cff202230 */ /* 0x004fd20000004100 */
        /* <DEDUP_REMOVED lines=9> */
.L_x_23735:
[----:B------:R-:W-:-:S07]  /*0c50*/  MOV R27, R198 ;  /* 0x000000c6001b7202 */ /* 0x000fce0000000f00 */
.L_x_23736:
[----:B------:R-:W-:Y:S05]  /*0c60*/  BSYNC B0 ;  /* 0x0000000000007941 */ /* 0x000fea0003800000 */
.L_x_23734:
        /* <DEDUP_REMOVED lines=16> */
.L_x_23740:
[----:B------:R-:W-:Y:S05]  /*0d70*/  BSYNC B1 ;  /* 0x0000000000017941 */ /* 0x000fea0003800000 */
.L_x_23739:
        /* <DEDUP_REMOVED lines=42> */
.L_x_23738:
[----:B------:R-:W-:Y:S05]  /*1020*/  BSYNC B0 ;  /* 0x0000000000007941 */ /* 0x000fea0003800000 */
.L_x_23737:
[----:B------:R-:W0:Y:S01]  /*1030*/  LDC R34, c[0x0][0x294] ;  /* 0x0000a500ff227b82 */ /* 0x000e220000000800 */
[----:B------:R-:W-:Y:S01]  /*1040*/  I2FP.F32.U32 R28, R27 ;  /* 0x0000001b001c7245 */ /* 0x000fe20000201000 */
[----:B------:R-:W-:Y:S01]  /*1050*/  IMAD.MOV.U32 R35, RZ, RZ, 0x2f800000 ;  /* 0x2f800000ff237424 */ /* 0x000fe200078e00ff */
[----:B------:R-:W-:Y:S01]  /*1060*/  ISETP.NE.AND P1, PT, R140, 0x1, PT ;  /* 0x000000018c00780c */ /* 0x000fe20003f25270 */
[----:B-----5:R-:W-:Y:S01]  /*1070*/  HADD2.F32 R29, -RZ, R36.H0_H0 ;  /* 0x20000024ff1d7230 */ /* 0x020fe20000004100 */
[----:B------:R-:W-:Y:S01]  /*1080*/  LOP3.LUT R24, R24, 0xfffffffb, RZ, 0xc0, !PT ;  /* 0xfffffffb18187812 */ /* 0x000fe200078ec0ff */
[----:B------:R-:W-:Y:S01]  /*1090*/  FFMA.FTZ R27, R28, R35, 1.1641532182693481445e-10 ;  /* 0x2f0000001c1b7423 */ /* 0x000fe20000010023 */
[----:B------:R-:W-:Y:S01]  /*10a0*/  @P0 HADD2.F32 R30, -RZ, R40.H0_H0 ;  /* 0x20000028ff1e0230 */ /* 0x000fe20000004100 */
[----:B------:R-:W1:Y:S01]  /*10b0*/  LDC R33, c[0x0][0x298] ;  /* 0x0000a600ff217b82 */ /* 0x000e620000000800 */
[----:B------:R-:W-:Y:S01]  /*10c0*/  FMUL.FTZ R28, R29, R32 ;  /* 0x000000201d1c7220 */ /* 0x000fe20000410000 */
[----:B------:R-:W-:Y:S01]  /*10d0*/  BSSY B0, `(.L_x_23741) ;  /* 0x0000011000007945 */ /* 0x000fe20003800000 */
[----:B------:R-:W-:-:S02]  /*10e0*/  IADD3 R141, R140, 0x1, RZ ;  /* 0x000000018c8d7810 */ /* 0x000fc40007ffe0ff */
        /* <DEDUP_REMOVED lines=14> */
.L_x_23742:
[----:B------:R-:W-:-:S07]  /*11d0*/  MOV R144, R198 ;  /* 0x000000c600907202 */ /* 0x000fce0000000f00 */
.L_x_23743:
[----:B------:R-:W-:Y:S05]  /*11e0*/  BSYNC B0 ;  /* 0x0000000000007941 */ /* 0x000fea0003800000 */
.L_x_23741:
        /* <DEDUP_REMOVED lines=16> */
.L_x_23747:
[----:B------:R-:W-:Y:S05]  /*12f0*/  BSYNC B1 ;  /* 0x0000000000017941 */ /* 0x000fea0003800000 */
.L_x_23746:
        /* <DEDUP_REMOVED lines=42> */
.L_x_23745:
[----:B------:R-:W-:Y:S05]  /*15a0*/  BSYNC B0 ;  /* 0x0000000000007941 */ /* 0x000fea0003800000 */
.L_x_23744:
[----:B------:R-:W-:Y:S01]  /*15b0*/  I2FP.F32.U32 R28, R144 ;  /* 0x00000090001c7245 */ /* 0x000fe20000201000 */
[----:B------:R-:W-:Y:S01]  /*15c0*/  HADD2.F32 R31, -RZ, R36.H1_H1 ;  /* 0x30000024ff1f7230 */ /* 0x000fe20000004100 */
[----:B------:R-:W-:Y:S01]  /*15d0*/  ISETP.NE.AND P1, PT, R141, 0x1, PT ;  /* 0x000000018d00780c */ /* 0x000fe20003f25270 */
[----:B------:R-:W-:Y:S01]  /*15e0*/  BSSY B0, `(.L_x_23748) ;  /* 0x0000015000007945 */ /* 0x000fe20003800000 */
[----:B------:R-:W-:Y:S01]  /*15f0*/  LOP3.LUT R24, R24, 0xfffffffd, RZ, 0xc0, !PT ;  /* 0xfffffffd18187812 */ /* 0x000fe200078ec0ff */
[----:B------:R-:W-:Y:S01]  /*1600*/  FFMA.FTZ R29, R28, R35, 1.1641532182693481445e-10 ;  /* 0x2f0000001c1d7423 */ /* 0x000fe20000010023 */
[----:B------:R-:W-:Y:S01]  /*1610*/  FMUL.FTZ R28, R31, R32 ;  /* 0x000000201f1c7220 */ /* 0x000fe20000410000 */
[----:B------:R-:W-:-:S03]  /*1620*/  VIADD R140, R141, 0x1 ;  /* 0x000000018d8c7836 */ /* 0x000fc60000000000 */
[----:B------:R-:W-:Y:S01]  /*1630*/  FSETP.GTU.FTZ.AND P2, PT, R29, R34, PT ;  /* 0x000000221d00720b */ /* 0x000fe20003f5c000 */
[----:B------:R-:W-:Y:S01]  /*1640*/  FMUL.FTZ R28, R28, R33 ;  /* 0x000000211c1c7220 */ /* 0x000fe20000410000 */
[----:B------:R-:W-:-:S04]  /*1650*/  @P0 HADD2.F32 R29, -RZ, R40.H1_H1 ;  /* 0x30000028ff1d0230 */ /* 0x000fc80000004100 */
        /* <DEDUP_REMOVED lines=12> */
.L_x_23749:
[----:B------:R-:W-:-:S07]  /*1720*/  IMAD.MOV.U32 R29, RZ, RZ, R198 ;  /* 0x000000ffff1d7224 */ /* 0x000fce00078e00c6 */
.L_x_23750:
[----:B------:R-:W-:Y:S05]  /*1730*/  BSYNC B0 ;  /* 0x0000000000007941 */ /* 0x000fea0003800000 */
.L_x_23748:
        /* <DEDUP_REMOVED lines=16> */
.L_x_23754:
[----:B------:R-:W-:Y:S05]  /*1840*/  BSYNC B1 ;  /* 0x0000000000017941 */ /* 0x000fea0003800000 */
.L_x_23753:
        /* <DEDUP_REMOVED lines=42> */
.L_x_23752:
[----:B------:R-:W-:Y:S05]  /*1af0*/  BSYNC B0 ;  /* 0x0000000000007941 */ /* 0x000fea0003800000 */
.L_x_23751:
        /* <DEDUP_REMOVED lines=21> */
.L_x_23756:
[----:B------:R-:W-:-:S07]  /*1c50*/  MOV R36, R198 ;  /* 0x000000c600247202 */ /* 0x000fce0000000f00 */
.L_x_23757:
[----:B------:R-:W-:Y:S05]  /*1c60*/  BSYNC B0 ;  /* 0x0000000000007941 */ /* 0x000fea0003800000 */
.L_x_23755:
        /* <DEDUP_REMOVED lines=16> */
.L_x_23761:
[----:B------:R-:W-:Y:S05]  /*1d70*/  BSYNC B1 ;  /* 0x0000000000017941 */ /* 0x000fea0003800000 */
.L_x_23760:
        /* <DEDUP_REMOVED lines=42> */
.L_x_23759:
[----:B------:R-:W-:Y:S05]  /*2020*/  BSYNC B0 ;  /* 0x0000000000007941 */ /* 0x000fea0003800000 */
.L_x_23758:
        /* <DEDUP_REMOVED lines=21> */
.L_x_23763:
[----:B------:R-:W-:-:S07]  /*2180*/  IMAD.MOV.U32 R31, RZ, RZ, R198 ;  /* 0x000000ffff1f7224 */ /* 0x000fce00078e00c6 */
.L_x_23764:
[----:B------:R-:W-:Y:S05]  /*2190*/  BSYNC B0 ;  /* 0x0000000000007941 */ /* 0x000fea0003800000 */
.L_x_23762:
        /* <DEDUP_REMOVED lines=16> */
.L_x_23768:
[----:B------:R-:W-:Y:S05]  /*22a0*/  BSYNC B1 ;  /* 0x0000000000017941 */ /* 0x000fea0003800000 */
.L_x_23767:
        /* <DEDUP_REMOVED lines=42> */
.L_x_23766:
[----:B------:R-:W-:Y:S05]  /*2550*/  BSYNC B0 ;  /* 0x0000000000007941 */ /* 0x000fea0003800000 */
.L_x_23765:
        /* <DEDUP_REMOVED lines=21> */
.L_x_23770:
[----:B------:R-:W-:-:S07]  /*26b0*/  MOV R146, R198 ;  /* 0x000000c600927202 */ /* 0x000fce0000000f00 */
.L_x_23771:
[----:B------:R-:W-:Y:S05]  /*26c0*/  BSYNC B0 ;  /* 0x0000000000007941 */ /* 0x000fea0003800000 */
.L_x_23769:
        /* <DEDUP_REMOVED lines=16> */
.L_x_23775:
[----:B------:R-:W-:Y:S05]  /*27d0*/  BSYNC B1 ;  /* 0x0000000000017941 */ /* 0x000fea0003800000 */
.L_x_23774:
        /* <DEDUP_REMOVED lines=42> */
.L_x_23773:
[----:B------:R-:W-:Y:S05]  /*2a80*/  BSYNC B0 ;  /* 0x0000000000007941 */ /* 0x000fea0003800000 */
.L_x_23772:
        /* <DEDUP_REMOVED lines=21> */
.L_x_23777:
[----:B------:R-:W-:-:S07]  /*2be0*/  IMAD.MOV.U32 R37, RZ, RZ, R198 ;  /* 0x000000ffff257224 */ /* 0x000fce00078e00c6 */
.L_x_23778:
[----:B------:R-:W-:Y:S05]  /*2bf0*/  BSYNC B0 ;  /* 0x0000000000007941 */ /* 0x000fea0003800000 */
.L_x_23776:
        /* <DEDUP_REMOVED lines=16> */
.L_x_23782:
[----:B------:R-:W-:Y:S05]  /*2d00*/  BSYNC B1 ;  /* 0x0000000000017941 */ /* 0x000fea0003800000 */
.L_x_23781:
        /* <DEDUP_REMOVED lines=42> */
.L_x_23780:
[----:B------:R-:W-:Y:S05]  /*2fb0*/  BSYNC B0 ;  /* 0x0000000000007941 */ /* 0x000fea0003800000 */
.L_x_23779:
        /* <DEDUP_REMOVED lines=21> */
.L_x_23784:
[----:B------:R-:W-:-:S07]  /*3110*/  MOV R38, R198 ;  /* 0x000000c600267202 */ /* 0x000fce0000000f00 */
.L_x_23785:
[----:B------:R-:W-:Y:S05]  /*3120*/  BSYNC B0 ;  /* 0x0000000000007941 */ /* 0x000fea0003800000 */
.L_x_23783:
        /* <DEDUP_REMOVED lines=18> */
.L_x_23789:
[----:B------:R-:W-:Y:S05]  /*3250*/  BSYNC B1 ;  /* 0x0000000000017941 */ /* 0x000fea0003800000 */
.L_x_23788:
        /* <DEDUP_REMOVED lines=42> */
.L_x_23787:
[----:B------:R-:W-:Y:S05]  /*3500*/  BSYNC B0 ;  /* 0x0000000000007941 */ /* 0x000fea0003800000 */
.L_x_23786:
[----:B------:R-:W-:Y:S01]  /*3510*/  I2FP.F32.U32 R38, R38 ;  /* 0x0000002600267245 */ /* 0x000fe20000201000 */
[----:B------:R-:W-:Y:S01]  /*3520*/  HADD2.F32 R39, -RZ, R39.H1_H1 ;  /* 0x30000027ff277230 */ /* 0x000fe20000004100 */
[----:B------:R-:W-:Y:S01]  /*3530*/  SEL R147, RZ, 0x10000, P5 ;  /* 0x00010000ff937807 */ /* 0x000fe20002800000 */
[----:B------:R-:W0:Y:S01]  /*3540*/  LDC.64 R164, c[0x0][0x238] ;  /* 0x00008e00ffa47b82 */ /* 0x000e220000000a00 */
[----:B------:R-:W-:Y:S01]  /*3550*/  LOP3.LUT P5, RZ, R24, 0x2, RZ, 0xc0, !PT ;  /* 0x0000000218ff7812 */ /* 0x000fe200078ac0ff */
[----:B------:R-:W-:Y:S01]  /*3560*/  FFMA.FTZ R141, R38, R35, 1.1641532182693481445e-10 ;  /* 0x2f000000268d7423 */ /* 0x000fe20000010023 */
[----:B------:R-:W-:Y:S01]  /*3570*/  SEL R140, RZ, 0x1, P2 ;  /* 0x00000001ff8c7807 */ /* 0x000fe20001000000 */
[----:B------:R-:W-:Y:S01]  /*3580*/  FMUL.FTZ R144, R39, R32 ;  /* 0x0000002027907220 */ /* 0x000fe20000410000 */
[----:B------:R-:W-:Y:S01]  /*3590*/  SEL R142, RZ, 0x1, P1 ;  /* 0x00000001ff8e7807 */ /* 0x000fe20000800000 */
[----:B------:R-:W-:Y:S01]  /*35a0*/  @P0 HADD2.F32 R145, -RZ, R43.H1_H1 ;  /* 0x3000002bff910230 */ /* 0x000fe20000004100 */
[----:B------:R-:W-:Y:S01]  /*35b0*/  SEL R143, RZ, 0x1, P5 ;  /* 0x00000001ff8f7807 */ /* 0x000fe20002800000 */
[----:B------:R-:W1:Y:S01]  /*35c0*/  LDC.64 R162, c[0x0][0x240] ;  /* 0x00009000ffa27b82 */ /* 0x000e620000000a00 */
[----:B------:R-:W-:Y:S01]  /*35d0*/  FSETP.GTU.FTZ.AND P1, PT, R141, R34, PT ;  /* 0x000000228d00720b */ /* 0x000fe20003f3c000 */
[----:B------:R-:W-:-:S04]  /*35e0*/  IMAD.WIDE.U32 R38, R140, 0x1000000, RZ ;  /* 0x010000008c267825 */ /* 0x000fc800078e00ff */
[----:B------:R-:W-:Y:S01]  /*35f0*/  FMUL.FTZ R144, R144, R33 ;  /* 0x0000002190907220 */ /* 0x000fe20000410000 */
[----:B------:R-:W-:Y:S01]  /*3600*/  SEL R146, RZ, 0x100, P4 ;  /* 0x00000100ff927807 */ /* 0x000fe20002000000 */
[----:B------:R-:W-:Y:S01]  /*3610*/  IMAD.WIDE.U32 R140, R142, 0x10000, RZ ;  /* 0x000100008e8c7825 */ /* 0x000fe200078e00ff */
[----:B------:R-:W-:Y:S01]  /*3620*/  SEL R148, RZ, 0x1000000, P1 ;  /* 0x01000000ff947807 */ /* 0x000fe20000800000 */
[----:B------:R-:W2:Y:S01]  /*3630*/  @P0 LDC.64 R152, c[0x0][0x230] ;  /* 0x00008c00ff980b82 */ /* 0x000ea20000000a00 */
[----:B------:R-:W-:Y:S01]  /*3640*/  LOP3.LUT P6, RZ, R24, 0x4, RZ, 0xc0, !PT ;  /* 0x0000000418ff7812 */ /* 0x000fe200078cc0ff */
[----:B------:R-:W-:Y:S01]  /*3650*/  IMAD.WIDE.U32 R142, R143, 0x100, RZ ;  /* 0x000001008f8e7825 */ /* 0x000fe200078e00ff */
[----:B------:R-:W-:Y:S02]  /*3660*/  SEL R151, RZ, 0x1, P3 ;  /* 0x00000001ff977807 */ /* 0x000fe40001800000 */
[----:B------:R-:W-:Y:S02]  /*3670*/  SEL R155, RZ, 0x1, P6 ;  /* 0x00000001ff9b7807 */ /* 0x000fe40003000000 */
[----:B------:R-:W-:-:S02]  /*3680*/  LOP3.LUT R154, R142, R38, R140, 0xfe, !PT ;  /* 0x000000268e9a7212 */ /* 0x000fc400078efe8c */
[----:B------:R-:W-:Y:S02]  /*3690*/  FSEL R38, R144, RZ, !P1 ;  /* 0x000000ff90267208 */ /* 0x000fe40004800000 */
[----:B------:R-:W-:Y:S01]  /*36a0*/  LOP3.LUT R140, R146, R148, R147, 0xfe, !PT ;  /* 0x00000094928c7212 */ /* 0x000fe200078efe93 */
[----:B0-----:R-:W-:Y:S01]  /*36b0*/  IMAD.WIDE.U32 R148, R26, 0x10, R164 ;  /* 0x000000101a947825 */ /* 0x001fe200078e00a4 */
[----:B------:R-:W-:-:S03]  /*36c0*/  LOP3.LUT R154, R154, R155, RZ, 0xfc, !PT ;  /* 0x0000009b9a9a7212 */ /* 0x000fc600078efcff */
[----:B------:R-:W-:Y:S01]  /*36d0*/  @P0 FADD.FTZ R38, R38, R145 ;  /* 0x0000009126260221 */ /* 0x000fe20000010000 */
[----:B------:R-:W-:Y:S01]  /*36e0*/  LOP3.LUT R151, R39, R140, R151, 0xfe, !PT ;  /* 0x0000008c27977212 */ /* 0x000fe200078efe97 */
[----:B------:R-:W-:Y:S01]  /*36f0*/  VIADD R39, R26, 0x20 ;  /* 0x000000201a277836 */ /* 0x000fe20000000000 */
[----:B------:R-:W-:Y:S02]  /*3700*/  F2FP.F16.F32.PACK_AB R146, R36, R31 ;  /* 0x0000001f2492723e */ /* 0x000fe400000000ff */
[----:B------:R-:W-:Y:S02]  /*3710*/  F2FP.F16.F32.PACK_AB R145, R30, R29 ;  /* 0x0000001d1e91723e */ /* 0x000fe400000000ff */
[----:B------:R-:W-:Y:S02]  /*3720*/  F2FP.F16.F32.PACK_AB R144, R28, R27 ;  /* 0x0000001b1c90723e */ /* 0x000fe400000000ff */
[----:B------:R-:W-:Y:S01]  /*3730*/  F2FP.F16.F32.PACK_AB R147, R38, R37 ;  /* 0x000000252693723e */ /* 0x000fe200000000ff */
[----:B--2---:R-:W-:Y:S01]  /*3740*/  @P0 IMAD.WIDE.U32 R152, R39, 0x10, R152 ;  /* 0x0000001027980825 */ /* 0x004fe200078e0098 */
[----:B------:R-:W-:-:S03]  /*3750*/  LOP3.LUT R155, R143, R151, R141, 0xfe, !PT ;  /* 0x000000978f9b7212 */ /* 0x000fc600078efe8d */
[----:B-1----:R-:W-:Y:S01]  /*3760*/  IMAD.WIDE.U32 R150, R26, 0x8, R162 ;  /* 0x000000081a967825 */ /* 0x002fe200078e00a2 */
        /* <DEDUP_REMOVED lines=17> */
.L_x_23791:
[----:B------:R-:W-:-:S07]  /*3880*/  MOV R152, R198 ;  /* 0x000000c600987202 */ /* 0x000fce0000000f00 */
.L_x_23792:
[----:B------:R-:W-:Y:S05]  /*3890*/  BSYNC B0 ;  /* 0x0000000000007941 */ /* 0x000fea0003800000 */
.L_x_23790:
        /* <DEDUP_REMOVED lines=16> */
.L_x_23796:
[----:B------:R-:W-:Y:S05]  /*39a0*/  BSYNC B1 ;  /* 0x0000000000017941 */ /* 0x000fea0003800000 */
.L_x_23795:
        /* <DEDUP_REMOVED lines=42> */
.L_x_23794:
[----:B------:R-:W-:Y:S05]  /*3c50*/  BSYNC B0 ;  /* 0x0000000000007941 */ /* 0x000fea0003800000 */
.L_x_23793:
[----:B------:R-:W-:Y:S01]  /*3c60*/  I2FP.F32.U32 R144, R152 ;  /* 0x0000009800907245 */ /* 0x000fe20000201000 */
[----:B-----5:R-:W-:Y:S01]  /*3c70*/  HADD2.F32 R147, -RZ, R140.H0_H0 ;  /* 0x2000008cff937230 */ /* 0x020fe20000004100 */
        /* <DEDUP_REMOVED lines=8> */
[----:B------:R-:W-:-:S04]  /*3d00*/  @P0 HADD2.F32 R145, -RZ, R40.H0_H0 ;  /* 0x20000028ff910230 */ /* 0x000fc80000004100 */
        /* <DEDUP_REMOVED lines=12> */
.L_x_23798:
[----:B------:R-:W-:-:S07]  /*3dd0*/  IMAD.MOV.U32 R149, RZ, RZ, R198 ;  /* 0x000000ffff957224 */ /* 0x000fce00078e00c6 */
.L_x_23799:
[----:B------:R-:W-:Y:S05]  /*3de0*/  BSYNC B0 ;  /* 0x0000000000007941 */ /* 0x000fea0003800000 */
.L_x_23797:
        /* <DEDUP_REMOVED lines=16> */
.L_x_23803:
[----:B------:R-:W-:Y:S05]  /*3ef0*/  BSYNC B1 ;  /* 0x0000000000017941 */ /* 0x000fea0003800000 */
.L_x_23802:
        /* <DEDUP_REMOVED lines=42> */
.L_x_23801:
[----:B------:R-:W-:Y:S05]  /*41a0*/  BSYNC B0 ;  /* 0x0000000000007941 */ /* 0x000fea0003800000 */
.L_x_23800:
[----:B------:R-:W-:Y:S01]  /*41b0*/  I2FP.F32.U32 R144, R149 ;  /* 0x0000009500907245 */ /* 0x000fe20000201000 */
[----:B------:R-:W-:Y:S01]  /*41c0*/  HADD2.F32 R147, -RZ, R140.H1_H1 ;  /* 0x3000008cff937230 */ /* 0x000fe20000004100 */
[----:B------:R-:W-:Y:S01]  /*41d0*/  ISETP.NE.AND P1, PT, R146, 0x1, PT ;  /* 0x000000019200780c */ /* 0x000fe20003f25270 */
[----:B------:R-:W-:Y:S01]  /*41e0*/  BSSY B0, `(.L_x_23804) ;  /* 0x0000015000007945 */ /* 0x000fe20003800000 */
[----:B------:R-:W-:Y:S01]  /*41f0*/  LOP3.LUT R24, R24, 0xfffffffd, RZ, 0xc0, !PT ;  /* 0xfffffffd18187812 */ /* 0x000fe200078ec0ff */
[----:B------:R-:W-:Y:S01]  /*4200*/  FFMA.FTZ R145, R144, R35, 1.1641532182693481445e-10 ;  /* 0x2f00000090917423 */ /* 0x000fe20000010023 */
[----:B------:R-:W-:Y:S01]  /*4210*/  FMUL.FTZ R140, R147, R32 ;  /* 0x00000020938c7220 */ /* 0x000fe20000410000 */
[----:B------:R-:W-:Y:S01]  /*4220*/  @P0 HADD2.F32 R144, -RZ, R40.H1_H1 ;  /* 0x30000028ff900230 */ /* 0x000fe20000004100 */
[----:B------:R-:W-:Y:S02]  /*4230*/  IADD3 R151, R146, 0x1, RZ ;  /* 0x0000000192977810 */ /* 0x000fe40007ffe0ff */
        /* <DEDUP_REMOVED lines=14> */
.L_x_23805:
[----:B------:R-:W-:-:S07]  /*4320*/  MOV R140, R198 ;  /* 0x000000c6008c7202 */ /* 0x000fce0000000f00 */
.L_x_23806:
[----:B------:R-:W-:Y:S05]  /*4330*/  BSYNC B0 ;  /* 0x0000000000007941 */ /* 0x000fea0003800000 */
.L_x_23804:
        /* <DEDUP_REMOVED lines=16> */
.L_x_23810:
[----:B------:R-:W-:Y:S05]  /*4440*/  BSYNC B1 ;  /* 0x0000000000017941 */ /* 0x000fea0003800000 */
.L_x_23809:
        /* <DEDUP_REMOVED lines=42> */
.L_x_23808:
[----:B------:R-:W-:Y:S05]  /*46f0*/  BSYNC B0 ;  /* 0x0000000000007941 */ /* 0x000fea0003800000 */
.L_x_23807:
        /* <DEDUP_REMOVED lines=21> */
.L_x_23812:
[----:B------:R-:W-:-:S07]  /*4850*/  IMAD.MOV.U32 R140, RZ, RZ, R198 ;  /* 0x000000ffff8c7224 */ /* 0x000fce00078e00c6 */
.L_x_23813:
[----:B------:R-:W-:Y:S05]  /*4860*/  BSYNC B0 ;  /* 0x0000000000007941 */ /* 0x000fea0003800000 */
.L_x_23811:
        /* <DEDUP_REMOVED lines=16> */
.L_x_23817:
[----:B------:R-:W-:Y:S05]  /*4970*/  BSYNC B1 ;  /* 0x0000000000017941 */ /* 0x000fea0003800000 */
.L_x_23816:
        /* <DEDUP_REMOVED lines=42> */
.L_x_23815:
[----:B------:R-:W-:Y:S05]  /*4c20*/  BSYNC B0 ;  /* 0x0000000000007941 */ /* 0x000fea0003800000 */
.L_x_23814:
        /* <DEDUP_REMOVED lines=21> */
.L_x_23819:
[----:B------:R-:W-:-:S07]  /*4d80*/  MOV R154, R198 ;  /* 0x000000c6009a7202 */ /* 0x000fce0000000f00 */
.L_x_23820:
[----:B------:R-:W-:Y:S05]  /*4d90*/  BSYNC B0 ;  /* 0x0000000000007941 */ /* 0x000fea0003800000 */
.L_x_23818:
        /* <DEDUP_REMOVED lines=16> */
.L_x_23824:
[----:B------:R-:W-:Y:S05]  /*4ea0*/  BSYNC B1 ;  /* 0x0000000000017941 */ /* 0x000fea0003800000 */
.L_x_23823:
        /* <DEDUP_REMOVED lines=42> */
.L_x_23822:
[----:B------:R-:W-:Y:S05]  /*5150*/  BSYNC B0 ;  /* 0x0000000000007941 */ /* 0x000fea0003800000 */
.L_x_23821:
        /* <DEDUP_REMOVED lines=21> */
.L_x_23826:
[----:B------:R-:W-:-:S07]  /*52b0*/  IMAD.MOV.U32 R153, RZ, RZ, R198 ;  /* 0x000000ffff997224 */ /* 0x000fce00078e00c6 */
.L_x_23827:
[----:B------:R-:W-:Y:S05]  /*52c0*/  BSYNC B0 ;  /* 0x0000000000007941 */ /* 0x000fea0003800000 */
.L_x_23825:
        /* <DEDUP_REMOVED lines=16> */
.L_x_23831:
[----:B------:R-:W-:Y:S05]  /*53d0*/  BSYNC B1 ;  /* 0x0000000000017941 */ /* 0x000fea0003800000 */
.L_x_23830:
        /* <DEDUP_REMOVED lines=42> */
.L_x_23829:
[----:B------:R-:W-:Y:S05]  /*5680*/  BSYNC B0 ;  /* 0x0000000000007941 */ /* 0x000fea0003800000 */
.L_x_23828:
        /* <DEDUP_REMOVED lines=21> */
.L_x_23833:
[----:B------:R-:W-:-:S07]  /*57e0*/  MOV R142, R198 ;  /* 0x000000c6008e7202 */ /* 0x000fce0000000f00 */
.L_x_23834:
[----:B------:R-:W-:Y:S05]  /*57f0*/  BSYNC B0 ;  /* 0x0000000000007941 */ /* 0x000fea0003800000 */
.L_x_23832:
        /* <DEDUP_REMOVED lines=16> */
.L_x_23838:
[----:B------:R-:W-:Y:S05]  /*5900*/  BSYNC B1 ;  /* 0x0000000000017941 */ /* 0x000fea0003800000 */
.L_x_23837:
        /* <DEDUP_REMOVED lines=42> */
.L_x_23836:
[----:B------:R-:W-:Y:S05]  /*5bb0*/  BSYNC B0 ;  /* 0x0000000000007941 */ /* 0x000fea0003800000 */
.L_x_23835:
        /* <DEDUP_REMOVED lines=21> */
.L_x_23840:
[----:B------:R-:W-:-:S07]  /*5d10*/  IMAD.MOV.U32 R142, RZ, RZ, R198 ;  /* 0x000000ffff8e7224 */ /* 0x000fce00078e00c6 */
.L_x_23841:
[----:B------:R-:W-:Y:S05]  /*5d20*/  BSYNC B0 ;  /* 0x0000000000007941 */ /* 0x000fea0003800000 */
.L_x_23839:
        /* <DEDUP_REMOVED lines=18> */
.L_x_23845:
[----:B------:R-:W-:Y:S05]  /*5e50*/  BSYNC B1 ;  /* 0x0000000000017941 */ /* 0x000fea0003800000 */
.L_x_23844:
        /* <DEDUP_REMOVED lines=42> */
.L_x_23843:
[----:B------:R-:W-:Y:S05]  /*6100*/  BSYNC B0 ;  /* 0x0000000000007941 */ /* 0x000fea0003800000 */
.L_x_23842:
[----:B------:R-:W-:Y:S01]  /*6110*/  I2FP.F32.U32 R140, R142 ;  /* 0x0000008e008c7245 */ /* 0x000fe20000201000 */
[----:B------:R-:W-:Y:S01]  /*6120*/  HADD2.F32 R143, -RZ, R143.H1_H1 ;  /* 0x3000008fff8f7230 */ /* 0x000fe20000004100 */
[----:B------:R-:W-:Y:S01]  /*6130*/  SEL R147, RZ, 0x1, P1 ;  /* 0x00000001ff937807 */ /* 0x000fe20000800000 */
[----:B------:R-:W-:Y:S01]  /*6140*/  @P0 HADD2.F32 R168, -RZ, R43.H1_H1 ;  /* 0x3000002bffa80230 */ /* 0x000fe20000004100 */
        /* <DEDUP_REMOVED lines=11> */
[----:B------:R-:W-:Y:S02]  /*6200*/  SEL R147, RZ, 0x100, P4 ;  /* 0x00000100ff937807 */ /* 0x000fe40002000000 */
[----:B------:R-:W-:Y:S01]  /*6210*/  SEL R159, RZ, 0x1000000, P1 ;  /* 0x01000000ff9f7807 */ /* 0x000fe20000800000 */
[----:B------:R-:W-:Y:S01]  /*6220*/  IMAD.WIDE.U32 R156, R156, 0x100, RZ ;  /* 0x000001009c9c7825 */ /* 0x000fe200078e00ff */
[----:B------:R-:W-:Y:S02]  /*6230*/  FSEL R155, R146, RZ, !P1 ;  /* 0x000000ff929b7208 */ /* 0x000fe40004800000 */
[----:B------:R-:W-:-:S02]  /*6240*/  LOP3.LUT P6, RZ, R24, 0x4, RZ, 0xc0, !PT ;  /* 0x0000000418ff7812 */ /* 0x000fc400078cc0ff */
[----:B------:R-:W-:Y:S01]  /*6250*/  LOP3.LUT R172, R156, R144, R142, 0xfe, !PT ;  /* 0x000000909cac7212 */ /* 0x000fe200078efe8e */
[----:B------:R-:W-:Y:S01]  /*6260*/  @P0 FADD.FTZ R155, R168, R155 ;  /* 0x0000009ba89b0221 */ /* 0x000fe20000010000 */
[----:B------:R-:W-:Y:S01]  /*6270*/  LOP3.LUT R144, R147, R159, R158, 0xfe, !PT ;  /* 0x0000009f93907212 */ /* 0x000fe200078efe9e */
[----:B------:R-:W-:Y:S01]  /*6280*/  IMAD.WIDE.U32 R158, R39, 0x10, R164 ;  /* 0x00000010279e7825 */ /* 0x000fe200078e00a4 */
[----:B------:R-:W-:Y:S02]  /*6290*/  SEL R169, RZ, 0x1, P3 ;  /* 0x00000001ffa97807 */ /* 0x000fe40001800000 */
[----:B------:R-:W-:Y:S02]  /*62a0*/  SEL R173, RZ, 0x1, P6 ;  /* 0x00000001ffad7807 */ /* 0x000fe40003000000 */
[----:B------:R-:W-:Y:S02]  /*62b0*/  IADD3 R156, R26, 0x40, RZ ;  /* 0x000000401a9c7810 */ /* 0x000fe40007ffe0ff */
[----:B------:R-:W-:-:S02]  /*62c0*/  LOP3.LUT R169, R145, R144, R169, 0xfe, !PT ;  /* 0x0000009091a97212 */ /* 0x000fc400078efea9 */
[----:B------:R-:W-:Y:S01]  /*62d0*/  LOP3.LUT R172, R172, R173, RZ, 0xfc, !PT ;  /* 0x000000adacac7212 */ /* 0x000fe200078efcff */
[C---:B0-----:R-:W-:Y:S01]  /*62e0*/  @P0 IMAD.WIDE.U32 R170, R156.reuse, 0x10, R140 ;  /* 0x000000109caa0825 */ /* 0x041fe200078e008c */
[----:B------:R-:W-:Y:S02]  /*62f0*/  F2FP.F16.F32.PACK_AB R146, R153, R152 ;  /* 0x000000989992723e */ /* 0x000fe400000000ff */
[----:B------:R-:W-:Y:S01]  /*6300*/  F2FP.F16.F32.PACK_AB R145, R151, R150 ;  /* 0x000000969791723e */ /* 0x000fe200000000ff */
[----:B------:R-:W-:Y:S01]  /*6310*/  IMAD.WIDE.U32 R140, R156, 0x10, R166 ;  /* 0x000000109c8c7825 */ /* 0x000fe200078e00a6 */
[----:B------:R-:W-:Y:S02]  /*6320*/  F2FP.F16.F32.PACK_AB R144, R149, R148 ;  /* 0x000000949590723e */ /* 0x000fe400000000ff */
[----:B------:R-:W-:Y:S02]  /*6330*/  F2FP.F16.F32.PACK_AB R147, R155, R154 ;  /* 0x0000009a9b93723e */ /* 0x000fe400000000ff */
        /* <DEDUP_REMOVED lines=18> */
.L_x_23847:
[----:B------:R-:W-:-:S07]  /*6460*/  IMAD.MOV.U32 R157, RZ, RZ, R198 ;  /* 0x000000ffff9d7224 */ /* 0x000fce00078e00c6 */
.L_x_23848:
[----:B------:R-:W-:Y:S05]  /*6470*/  BSYNC B0 ;  /* 0x0000000000007941 */ /* 0x000fea0003800000 */
.L_x_23846:
        /* <DEDUP_REMOVED lines=16> */
.L_x_23852:
[----:B------:R-:W-:Y:S05]  /*6580*/  BSYNC B1 ;  /* 0x0000000000017941 */ /* 0x000fea0003800000 */
.L_x_23851:
        /* <DEDUP_REMOVED lines=42> */
.L_x_23850:
[----:B------:R-:W-:Y:S05]  /*6830*/  BSYNC B0 ;  /* 0x0000000000007941 */ /* 0x000fea0003800000 */
.L_x_23849:
[----:B------:R-:W-:Y:S01]  /*6840*/  I2FP.F32.U32 R144, R157 ;  /* 0x0000009d00907245 */ /* 0x000fe20000201000 */
[----:B-----5:R-:W-:Y:S01]  /*6850*/  HADD2.F32 R147, -RZ, R140.H0_H0 ;  /* 0x2000008cff937230 */ /* 0x020fe20000004100 */
[----:B------:R-:W-:Y:S01]  /*6860*/  ISETP.NE.AND P1, PT, R174, 0x1, PT ;  /* 0x00000001ae00780c */ /* 0x000fe20003f25270 */
[----:B------:R-:W-:Y:S01]  /*6870*/  @P0 HADD2.F32 R146, -RZ, R40.H0_H0 ;  /* 0x20000028ff920230 */ /* 0x000fe20000004100 */
[----:B------:R-:W-:Y:S01]  /*6880*/  LOP3.LUT R24, R24, 0xfffffffb, RZ, 0xc0, !PT ;  /* 0xfffffffb18187812 */ /* 0x000fe200078ec0ff */
[----:B------:R-:W-:Y:S01]  /*6890*/  FFMA.FTZ R145, R144, R35, 1.1641532182693481445e-10 ;  /* 0x2f00000090917423 */ /* 0x000fe20000010023 */
[----:B------:R-:W-:Y:S01]  /*68a0*/  FMUL.FTZ R144, R147, R32 ;  /* 0x0000002093907220 */ /* 0x000fe20000410000 */
[----:B------:R-:W-:Y:S01]  /*68b0*/  BSSY B0, `(.L_x_23853) ;  /* 0x0000011000007945 */ /* 0x000fe20003800000 */
        /* <DEDUP_REMOVED lines=15> */
.L_x_23854:
[----:B------:R-:W-:-:S07]  /*69b0*/  MOV R170, R198 ;  /* 0x000000c600aa7202 */ /* 0x000fce0000000f00 */
.L_x_23855:
[----:B------:R-:W-:Y:S05]  /*69c0*/  BSYNC B0 ;  /* 0x0000000000007941 */ /* 0x000fea0003800000 */
.L_x_23853:
        /* <DEDUP_REMOVED lines=16> */
.L_x_23859:
[----:B------:R-:W-:Y:S05]  /*6ad0*/  BSYNC B1 ;  /* 0x0000000000017941 */ /* 0x000fea0003800000 */
.L_x_23858:
        /* <DEDUP_REMOVED lines=42> */
.L_x_23857:
[----:B------:R-:W-:Y:S05]  /*6d80*/  BSYNC B0 ;  /* 0x0000000000007941 */ /* 0x000fea0003800000 */
.L_x_23856:
        /* <DEDUP_REMOVED lines=23> */
.L_x_23861:
[----:B------:R-:W-:-:S07]  /*6f00*/  IMAD.MOV.U32 R140, RZ, RZ, R198 ;  /* 0x000000ffff8c7224 */ /* 0x000fce00078e00c6 */
.L_x_23862:
[----:B------:R-:W-:Y:S05]  /*6f10*/  BSYNC B0 ;  /* 0x0000000000007941 */ /* 0x000fea0003800000 */
.L_x_23860:
        /* <DEDUP_REMOVED lines=16> */
.L_x_23866:
[----:B------:R-:W-:Y:S05]  /*7020*/  BSYNC B1 ;  /* 0x0000000000017941 */ /* 0x000fea0003800000 */
.L_x_23865:
        /* <DEDUP_REMOVED lines=42> */
.L_x_23864:
[----:B------:R-:W-:Y:S05]  /*72d0*/  BSYNC B0 ;  /* 0x0000000000007941 */ /* 0x000fea0003800000 */
.L_x_23863:
        /* <DEDUP_REMOVED lines=21> */
.L_x_23868:
[----:B------:R-:W-:-:S07]  /*7430*/  MOV R140, R198 ;  /* 0x000000c6008c7202 */ /* 0x000fce0000000f00 */
.L_x_23869:
[----:B------:R-:W-:Y:S05]  /*7440*/  BSYNC B0 ;  /* 0x0000000000007941 */ /* 0x000fea0003800000 */
.L_x_23867:
        /* <DEDUP_REMOVED lines=16> */
.L_x_23873:
[----:B------:R-:W-:Y:S05]  /*7550*/  BSYNC B1 ;  /* 0x0000000000017941 */ /* 0x000fea0003800000 */
.L_x_23872:
        /* <DEDUP_REMOVED lines=42> */
.L_x_23871:
[----:B------:R-:W-:Y:S05]  /*7800*/  BSYNC B0 ;  /* 0x0000000000007941 */ /* 0x000fea0003800000 */
.L_x_23870:
        /* <DEDUP_REMOVED lines=21> */
.L_x_23875:
[----:B------:R-:W-:-:S07]  /*7960*/  MOV R169, R198 ;  /* 0x000000c600a97202 */ /* 0x000fce0000000f00 */
.L_x_23876:
[----:B------:R-:W-:Y:S05]  /*7970*/  BSYNC B0 ;  /* 0x0000000000007941 */ /* 0x000fea0003800000 */
.L_x_23874:
        /* <DEDUP_REMOVED lines=16> */
.L_x_23880:
[----:B------:R-:W-:Y:S05]  /*7a80*/  BSYNC B1 ;  /* 0x0000000000017941 */ /* 0x000fea0003800000 */
.L_x_23879:
        /* <DEDUP_REMOVED lines=42> */
.L_x_23878:
[----:B------:R-:W-:Y:S05]  /*7d30*/  BSYNC B0 ;  /* 0x0000000000007941 */ /* 0x000fea0003800000 */
.L_x_23877:
        /* <DEDUP_REMOVED lines=21> */
.L_x_23882:
[----:B------:R-:W-:-:S07]  /*7e90*/  MOV R172, R198 ;  /* 0x000000c600ac7202 */ /* 0x000fce0000000f00 */
.L_x_23883:
[----:B------:R-:W-:Y:S05]  /*7ea0*/  BSYNC B0 ;  /* 0x0000000000007941 */ /* 0x000fea0003800000 */
.L_x_23881:
        /* <DEDUP_REMOVED lines=16> */
.L_x_23887:
[----:B------:R-:W-:Y:S05]  /*7fb0*/  BSYNC B1 ;  /* 0x0000000000017941 */ /* 0x000fea0003800000 */
.L_x_23886:
        /* <DEDUP_REMOVED lines=42> */
.L_x_23885:
[----:B------:R-:W-:Y:S05]  /*8260*/  BSYNC B0 ;  /* 0x0000000000007941 */ /* 0x000fea0003800000 */
.L_x_23884:
        /* <DEDUP_REMOVED lines=21> */
.L_x_23889:
[----:B------:R-:W-:-:S07]  /*83c0*/  IMAD.MOV.U32 R142, RZ, RZ, R198 ;  /* 0x000000ffff8e7224 */ /* 0x000fce00078e00c6 */
.L_x_23890:
[----:B------:R-:W-:Y:S05]  /*83d0*/  BSYNC B0 ;  /* 0x0000000000007941 */ /* 0x000fea0003800000 */
.L_x_23888:
        /* <DEDUP_REMOVED lines=16> */
.L_x_23894:
[----:B------:R-:W-:Y:S05]  /*84e0*/  BSYNC B1 ;  /* 0x0000000000017941 */ /* 0x000fea0003800000 */
.L_x_23893:
        /* <DEDUP_REMOVED lines=42> */
.L_x_23892:
[----:B------:R-:W-:Y:S05]  /*8790*/  BSYNC B0 ;  /* 0x0000000000007941 */ /* 0x000fea0003800000 */
.L_x_23891:
        /* <DEDUP_REMOVED lines=21> */
.L_x_23896:
[----:B------:R-:W-:-:S07]  /*88f0*/  MOV R142, R198 ;  /* 0x000000c6008e7202 */ /* 0x000fce0000000f00 */
.L_x_23897:
[----:B------:R-:W-:Y:S05]  /*8900*/  BSYNC B0 ;  /* 0x0000000000007941 */ /* 0x000fea0003800000 */
.L_x_23895:
        /* <DEDUP_REMOVED lines=18> */
.L_x_23901:
[----:B------:R-:W-:Y:S05]  /*8a30*/  BSYNC B1 ;  /* 0x0000000000017941 */ /* 0x000fea0003800000 */
.L_x_23900:
        /* <DEDUP_REMOVED lines=42> */
.L_x_23899:
[----:B------:R-:W-:Y:S05]  /*8ce0*/  BSYNC B0 ;  /* 0x0000000000007941 */ /* 0x000fea0003800000 */
.L_x_23898:
        /* <DEDUP_REMOVED lines=53> */
.L_x_23903:
[----:B------:R-:W-:-:S07]  /*9040*/  IMAD.MOV.U32 R178, RZ, RZ, R198 ;  /* 0x000000ffffb27224 */ /* 0x000fce00078e00c6 */
.L_x_23904:
[----:B------:R-:W-:Y:S05]  /*9050*/  BSYNC B0 ;  /* 0x0000000000007941 */ /* 0x000fea0003800000 */
.L_x_23902:
        /* <DEDUP_REMOVED lines=16> */
.L_x_23908:
[----:B------:R-:W-:Y:S05]  /*9160*/  BSYNC B1 ;  /* 0x0000000000017941 */ /* 0x000fea0003800000 */
.L_x_23907:
        /* <DEDUP_REMOVED lines=42> */
.L_x_23906:
[----:B------:R-:W-:Y:S05]  /*9410*/  BSYNC B0 ;  /* 0x0000000000007941 */ /* 0x000fea0003800000 */
.L_x_23905:
        /* <DEDUP_REMOVED lines=23> */
.L_x_23910:
[----:B------:R-:W-:-:S07]  /*9590*/  MOV R175, R198 ;  /* 0x000000c600af7202 */ /* 0x000fce0000000f00 */
.L_x_23911:
[----:B------:R-:W-:Y:S05]  /*95a0*/  BSYNC B0 ;  /* 0x0000000000007941 */ /* 0x000fea0003800000 */
.L_x_23909:
        /* <DEDUP_REMOVED lines=16> */
.L_x_23915:
[----:B------:R-:W-:Y:S05]  /*96b0*/  BSYNC B1 ;  /* 0x0000000000017941 */ /* 0x000fea0003800000 */
.L_x_23914:
        /* <DEDUP_REMOVED lines=42> */
.L_x_23913:
[----:B------:R-:W-:Y:S05]  /*9960*/  BSYNC B0 ;  /* 0x0000000000007941 */ /* 0x000fea0003800000 */
.L_x_23912:
        /* <DEDUP_REMOVED lines=23> */
.L_x_23917:
[----:B------:R-:W-:-:S07]  /*9ae0*/  MOV R140, R198 ;  /* 0x000000c6008c7202 */ /* 0x000fce0000000f00 */
.L_x_23918:
[----:B------:R-:W-:Y:S05]  /*9af0*/  BSYNC B0 ;  /* 0x0000000000007941 */ /* 0x000fea0003800000 */
.L_x_23916:
        /* <DEDUP_REMOVED lines=16> */
.L_x_23922:
[----:B------:R-:W-:Y:S05]  /*9c00*/  BSYNC B1 ;  /* 0x0000000000017941 */ /* 0x000fea0003800000 */
.L_x_23921:
        /* <DEDUP_REMOVED lines=42> */
.L_x_23920:
[----:B------:R-:W-:Y:S05]  /*9eb0*/  BSYNC B0 ;  /* 0x0000000000007941 */ /* 0x000fea0003800000 */
.L_x_23919:
        /* <DEDUP_REMOVED lines=21> */
.L_x_23924:
[----:B------:R-:W-:-:S07]  /*a010*/  IMAD.MOV.U32 R140, RZ, RZ, R198 ;  /* 0x000000ffff8c7224 */ /* 0x000fce00078e00c6 */
.L_x_23925:
[----:B------:R-:W-:Y:S05]  /*a020*/  BSYNC B0 ;  /* 0x0000000000007941 */ /* 0x000fea0003800000 */
.L_x_23923:
        /* <DEDUP_REMOVED lines=16> */
.L_x_23929:
[----:B------:R-:W-:Y:S05]  /*a130*/  BSYNC B1 ;  /* 0x0000000000017941 */ /* 0x000fea0003800000 */
.L_x_23928:
        /* <DEDUP_REMOVED lines=42> */
.L_x_23927:
[----:B------:R-:W-:Y:S05]  /*a3e0*/  BSYNC B0 ;  /* 0x0000000000007941 */ /* 0x000fea0003800000 */
.L_x_23926:
        /* <DEDUP_REMOVED lines=21> */
.L_x_23931:
[----:B------:R-:W-:-:S07]  /*a540*/  MOV R180, R198 ;  /* 0x000000c600b47202 */ /* 0x000fce0000000f00 */
.L_x_23932:
[----:B------:R-:W-:Y:S05]  /*a550*/  BSYNC B0 ;  /* 0x0000000000007941 */ /* 0x000fea0003800000 */
.L_x_23930:
        /* <DEDUP_REMOVED lines=16> */
.L_x_23936:
[----:B------:R-:W-:Y:S05]  /*a660*/  BSYNC B1 ;  /* 0x0000000000017941 */ /* 0x000fea0003800000 */
.L_x_23935:
        /* <DEDUP_REMOVED lines=42> */
.L_x_23934:
[----:B------:R-:W-:Y:S05]  /*a910*/  BSYNC B0 ;  /* 0x0000000000007941 */ /* 0x000fea0003800000 */
.L_x_23933:
        /* <DEDUP_REMOVED lines=21> */
.L_x_23938:
[----:B------:R-:W-:-:S07]  /*aa70*/  MOV R179, R198 ;  /* 0x000000c600b37202 */ /* 0x000fce0000000f00 */
.L_x_23939:
[----:B------:R-:W-:Y:S05]  /*aa80*/  BSYNC B0 ;  /* 0x0000000000007941 */ /* 0x000fea0003800000 */
.L_x_23937:
        /* <DEDUP_REMOVED lines=16> */
.L_x_23943:
[----:B------:R-:W-:Y:S05]  /*ab90*/  BSYNC B1 ;  /* 0x0000000000017941 */ /* 0x000fea0003800000 */
.L_x_23942:
        /* <DEDUP_REMOVED lines=42> */
.L_x_23941:
[----:B------:R-:W-:Y:S05]  /*ae40*/  BSYNC B0 ;  /* 0x0000000000007941 */ /* 0x000fea0003800000 */
.L_x_23940:
        /* <DEDUP_REMOVED lines=21> */
.L_x_23945:
[----:B------:R-:W-:-:S07]  /*afa0*/  IMAD.MOV.U32 R142, RZ, RZ, R198 ;  /* 0x000000ffff8e7224 */ /* 0x000fce00078e00c6 */
.L_x_23946:
[----:B------:R-:W-:Y:S05]  /*afb0*/  BSYNC B0 ;  /* 0x0000000000007941 */ /* 0x000fea0003800000 */
.L_x_23944:
        /* <DEDUP_REMOVED lines=16> */
.L_x_23950:
[----:B------:R-:W-:Y:S05]  /*b0c0*/  BSYNC B1 ;  /* 0x0000000000017941 */ /* 0x000fea0003800000 */
.L_x_23949:
        /* <DEDUP_REMOVED lines=42> */
.L_x_23948:
[----:B------:R-:W-:Y:S05]  /*b370*/  BSYNC B0 ;  /* 0x0000000000007941 */ /* 0x000fea0003800000 */
.L_x_23947:
        /* <DEDUP_REMOVED lines=21> */
.L_x_23952:
[----:B------:R-:W-:-:S07]  /*b4d0*/  MOV R142, R198 ;  /* 0x000000c6008e7202 */ /* 0x000fce0000000f00 */
.L_x_23953:
[----:B------:R-:W-:Y:S05]  /*b4e0*/  BSYNC B0 ;  /* 0x0000000000007941 */ /* 0x000fea0003800000 */
.L_x_23951:
        /* <DEDUP_REMOVED lines=18> */
.L_x_23957:
[----:B------:R-:W-:Y:S05]  /*b610*/  BSYNC B1 ;  /* 0x0000000000017941 */ /* 0x000fea0003800000 */
.L_x_23956:
        /* <DEDUP_REMOVED lines=42> */
.L_x_23955:
[----:B------:R-:W-:Y:S05]  /*b8c0*/  BSYNC B0 ;  /* 0x0000000000007941 */ /* 0x000fea0003800000 */
.L_x_23954:
[----:B------:R-:W-:Y:S01]  /*b8d0*/  I2FP.F32.U32 R140, R142 ;  /* 0x0000008e008c7245 */ /* 0x000fe20000201000 */
[----:B------:R-:W-:Y:S01]  /*b8e0*/  HADD2.F32 R143, -RZ, R143.H1_H1 ;  /* 0x3000008fff8f7230 */ /* 0x000fe20000004100 */
[----:B------:R-:W-:Y:S01]  /*b8f0*/  SEL R182, RZ, 0x10000, P5 ;  /* 0x00010000ffb67807 */ /* 0x000fe20002800000 */
[----:B------:R-:W0:Y:S01]  /*b900*/  @P0 LDC.64 R186, c[0x0][0x230] ;  /* 0x00008c00ffba0b82 */ /* 0x000e220000000a00 */
[----:B------:R-:W-:Y:S01]  /*b910*/  LOP3.LUT P5, RZ, R24, 0x2, RZ, 0xc0, !PT ;  /* 0x0000000218ff7812 */ /* 0x000fe200078ac0ff */
[----:B------:R-:W-:Y:S01]  /*b920*/  FFMA.FTZ R141, R140, R35, 1.1641532182693481445e-10 ;  /* 0x2f0000008c8d7423 */ /* 0x000fe20000010023 */
[----:B------:R-:W-:Y:S01]  /*b930*/  SEL R144, RZ, 0x1, P2 ;  /* 0x00000001ff907807 */ /* 0x000fe20001000000 */
[----:B------:R-:W-:Y:S01]  /*b940*/  FMUL.FTZ R146, R143, R32 ;  /* 0x000000208f927220 */ /* 0x000fe20000410000 */
[----:B------:R-:W-:Y:S01]  /*b950*/  SEL R147, RZ, 0x1, P1 ;  /* 0x00000001ff937807 */ /* 0x000fe20000800000 */
[----:B------:R-:W-:Y:S01]  /*b960*/  @P0 HADD2.F32 R189, -RZ, R43.H1_H1 ;  /* 0x3000002bffbd0230 */ /* 0x000fe20000004100 */
[----:B------:R-:W-:Y:S01]  /*b970*/  SEL R140, RZ, 0x1, P5 ;  /* 0x00000001ff8c7807 */ /* 0x000fe20002800000 */
[----:B------:R-:W-:Y:S01]  /*b980*/  FMUL.FTZ R146, R146, R33 ;  /* 0x0000002192927220 */ /* 0x000fe20000410000 */
[----:B------:R-:W-:Y:S01]  /*b990*/  FSETP.GTU.FTZ.AND P1, PT, R141, R34, PT ;  /* 0x000000228d00720b */ /* 0x000fe20003f3c000 */
[----:B------:R-:W-:Y:S01]  /*b9a0*/  IMAD.WIDE.U32 R144, R144, 0x1000000, RZ ;  /* 0x0100000090907825 */ /* 0x000fe200078e00ff */
[----:B------:R-:W-:-:S02]  /*b9b0*/  LOP3.LUT P6, RZ, R24, 0x4, RZ, 0xc0, !PT ;  /* 0x0000000418ff7812 */ /* 0x000fc400078cc0ff */
[----:B------:R-:W-:Y:S01]  /*b9c0*/  SEL R183, RZ, 0x1000000, P1 ;  /* 0x01000000ffb77807 */ /* 0x000fe20000800000 */
[----:B------:R-:W-:Y:S01]  /*b9d0*/  IMAD.WIDE.U32 R142, R147, 0x10000, RZ ;  /* 0x00010000938e7825 */ /* 0x000fe200078e00ff */
[----:B------:R-:W-:Y:S02]  /*b9e0*/  SEL R147, RZ, 0x100, P4 ;  /* 0x00000100ff937807 */ /* 0x000fe40002000000 */
[----:B------:R-:W-:Y:S01]  /*b9f0*/  FSEL R180, R146, RZ, !P1 ;  /* 0x000000ff92b47208 */ /* 0x000fe20004800000 */
[----:B------:R-:W-:Y:S01]  /*ba00*/  IMAD.WIDE.U32 R140, R140, 0x100, RZ ;  /* 0x000001008c8c7825 */ /* 0x000fe200078e00ff */
[----:B------:R-:W-:Y:S02]  /*ba10*/  SEL R185, RZ, 0x1, P6 ;  /* 0x00000001ffb97807 */ /* 0x000fe40003000000 */
[----:B------:R-:W-:Y:S01]  /*ba20*/  LOP3.LUT R147, R147, R183, R182, 0xfe, !PT ;  /* 0x000000b793937212 */ /* 0x000fe200078efeb6 */
[----:B------:R-:W-:Y:S01]  /*ba30*/  @P0 FADD.FTZ R180, R189, R180 ;  /* 0x000000b4bdb40221 */ /* 0x000fe20000010000 */
[----:B------:R-:W-:Y:S01]  /*ba40*/  LOP3.LUT R184, R140, R144, R142, 0xfe, !PT ;  /* 0x000000908cb87212 */ /* 0x000fe200078efe8e */
[----:B------:R-:W-:Y:S01]  /*ba50*/  IMAD.WIDE.U32 R190, R173, 0x10, R164 ;  /* 0x00000010adbe7825 */ /* 0x000fe200078e00a4 */
[----:B------:R-:W-:-:S02]  /*ba60*/  SEL R144, RZ, 0x1, P3 ;  /* 0x00000001ff907807 */ /* 0x000fc40001800000 */
[----:B------:R-:W-:Y:S01]  /*ba70*/  LOP3.LUT R184, R184, R185, RZ, 0xfc, !PT ;  /* 0x000000b9b8b87212 */ /* 0x000fe200078efcff */
[----:B------:R-:W-:Y:S01]  /*ba80*/  IMAD.WIDE.U32 R188, R173, 0x8, R162 ;  /* 0x00000008adbc7825 */ /* 0x000fe200078e00a2 */
[----:B------:R-:W-:Y:S02]  /*ba90*/  LOP3.LUT R185, R145, R147, R144, 0xfe, !PT ;  /* 0x0000009391b97212 */ /* 0x000fe400078efe90 */
[----:B------:R-:W-:Y:S02]  /*baa0*/  IADD3 R183, R26, 0x80, RZ ;  /* 0x000000801ab77810 */ /* 0x000fe40007ffe0ff */
[----:B------:R-:W-:Y:S02]  /*bab0*/  F2FP.F16.F32.PACK_AB R146, R181, R178 ;  /* 0x000000b2b592723e */ /* 0x000fe400000000ff */
[----:B------:R-:W-:Y:S01]  /*bac0*/  F2FP.F16.F32.PACK_AB R145, R177, R176 ;  /* 0x000000b0b191723e */ /* 0x000fe200000000ff */
[----:B0-----:R-:W-:Y:S01]  /*bad0*/  @P0 IMAD.WIDE.U32 R186, R183, 0x10, R186 ;  /* 0x00000010b7ba0825 */ /* 0x001fe200078e00ba */
        /* <DEDUP_REMOVED lines=20> */
.L_x_23959:
[----:B------:R-:W-:-:S07]  /*bc20*/  IMAD.MOV.U32 R182, RZ, RZ, R198 ;  /* 0x000000ffffb67224 */ /* 0x000fce00078e00c6 */
.L_x_23960:
[----:B------:R-:W-:Y:S05]  /*bc30*/  BSYNC B0 ;  /* 0x0000000000007941 */ /* 0x000fea0003800000 */
.L_x_23958:
        /* <DEDUP_REMOVED lines=16> */
.L_x_23964:
[----:B------:R-:W-:Y:S05]  /*bd40*/  BSYNC B1 ;  /* 0x0000000000017941 */ /* 0x000fea0003800000 */
.L_x_23963:
        /* <DEDUP_REMOVED lines=42> */
.L_x_23962:
[----:B------:R-:W-:Y:S05]  /*bff0*/  BSYNC B0 ;  /* 0x0000000000007941 */ /* 0x000fea0003800000 */
.L_x_23961:
        /* <DEDUP_REMOVED lines=23> */
.L_x_23966:
[----:B------:R-:W-:-:S07]  /*c170*/  MOV R188, R198 ;  /* 0x000000c600bc7202 */ /* 0x000fce0000000f00 */
.L_x_23967:
[----:B------:R-:W-:Y:S05]  /*c180*/  BSYNC B0 ;  /* 0x0000000000007941 */ /* 0x000fea0003800000 */
.L_x_23965:
        /* <DEDUP_REMOVED lines=16> */
.L_x_23971:
[----:B------:R-:W-:Y:S05]  /*c290*/  BSYNC B1 ;  /* 0x0000000000017941 */ /* 0x000fea0003800000 */
.L_x_23970:
        /* <DEDUP_REMOVED lines=42> */
.L_x_23969:
[----:B------:R-:W-:Y:S05]  /*c540*/  BSYNC B0 ;  /* 0x0000000000007941 */ /* 0x000fea0003800000 */
.L_x_23968:
        /* <DEDUP_REMOVED lines=23> */
.L_x_23973:
[----:B------:R-:W-:-:S07]  /*c6c0*/  MOV R140, R198 ;  /* 0x000000c6008c7202 */ /* 0x000fce0000000f00 */
.L_x_23974:
[----:B------:R-:W-:Y:S05]  /*c6d0*/  BSYNC B0 ;  /* 0x0000000000007941 */ /* 0x000fea0003800000 */
.L_x_23972:
        /* <DEDUP_REMOVED lines=16> */
.L_x_23978:
[----:B------:R-:W-:Y:S05]  /*c7e0*/  BSYNC B1 ;  /* 0x0000000000017941 */ /* 0x000fea0003800000 */
.L_x_23977:
        /* <DEDUP_REMOVED lines=42> */
.L_x_23976:
[----:B------:R-:W-:Y:S05]  /*ca90*/  BSYNC B0 ;  /* 0x0000000000007941 */ /* 0x000fea0003800000 */
.L_x_23975:
        /* <DEDUP_REMOVED lines=21> */
.L_x_23980:
[----:B------:R-:W-:-:S07]  /*cbf0*/  IMAD.MOV.U32 R140, RZ, RZ, R198 ;  /* 0x000000ffff8c7224 */ /* 0x000fce00078e00c6 */
.L_x_23981:
[----:B------:R-:W-:Y:S05]  /*cc00*/  BSYNC B0 ;  /* 0x0000000000007941 */ /* 0x000fea0003800000 */
.L_x_23979:
        /* <DEDUP_REMOVED lines=16> */
.L_x_23985:
[----:B------:R-:W-:Y:S05]  /*cd10*/  BSYNC B1 ;  /* 0x0000000000017941 */ /* 0x000fea0003800000 */
.L_x_23984:
        /* <DEDUP_REMOVED lines=42> */
.L_x_23983:
[----:B------:R-:W-:Y:S05]  /*cfc0*/  BSYNC B0 ;  /* 0x0000000000007941 */ /* 0x000fea0003800000 */
.L_x_23982:
        /* <DEDUP_REMOVED lines=21> */
.L_x_23987:
[----:B------:R-:W-:-:S07]  /*d120*/  MOV R186, R198 ;  /* 0x000000c600ba7202 */ /* 0x000fce0000000f00 */
.L_x_23988:
[----:B------:R-:W-:Y:S05]  /*d130*/  BSYNC B0 ;  /* 0x0000000000007941 */ /* 0x000fea0003800000 */
.L_x_23986:
        /* <DEDUP_REMOVED lines=16> */
.L_x_23992:
[----:B------:R-:W-:Y:S05]  /*d240*/  BSYNC B1 ;  /* 0x0000000000017941 */ /* 0x000fea0003800000 */
.L_x_23991:
        /* <DEDUP_REMOVED lines=42> */
.L_x_23990:
[----:B------:R-:W-:Y:S05]  /*d4f0*/  BSYNC B0 ;  /* 0x0000000000007941 */ /* 0x000fea0003800000 */
.L_x_23989:
        /* <DEDUP_REMOVED lines=21> */
.L_x_23994:
[----:B------:R-:W-:-:S07]  /*d650*/  MOV R190, R198 ;  /* 0x000000c600be7202 */ /* 0x000fce0000000f00 */
.L_x_23995:
[----:B------:R-:W-:Y:S05]  /*d660*/  BSYNC B0 ;  /* 0x0000000000007941 */ /* 0x000fea0003800000 */
.L_x_23993:
        /* <DEDUP_REMOVED lines=16> */
.L_x_23999:
[----:B------:R-:W-:Y:S05]  /*d770*/  BSYNC B1 ;  /* 0x0000000000017941 */ /* 0x000fea0003800000 */
.L_x_23998:
        /* <DEDUP_REMOVED lines=42> */
.L_x_23997:
[----:B------:R-:W-:Y:S05]  /*da20*/  BSYNC B0 ;  /* 0x0000000000007941 */ /* 0x000fea0003800000 */
.L_x_23996:
        /* <DEDUP_REMOVED lines=21> */
.L_x_24001:
[----:B------:R-:W-:-:S07]  /*db80*/  IMAD.MOV.U32 R142, RZ, RZ, R198 ;  /* 0x000000ffff8e7224 */ /* 0x000fce00078e00c6 */
.L_x_24002:
[----:B------:R-:W-:Y:S05]  /*db90*/  BSYNC B0 ;  /* 0x0000000000007941 */ /* 0x000fea0003800000 */
.L_x_24000:
        /* <DEDUP_REMOVED lines=16> */
.L_x_24006:
[----:B------:R-:W-:Y:S05]  /*dca0*/  BSYNC B1 ;  /* 0x0000000000017941 */ /* 0x000fea0003800000 */
.L_x_24005:
        /* <DEDUP_REMOVED lines=42> */
.L_x_24004:
[----:B------:R-:W-:Y:S05]  /*df50*/  BSYNC B0 ;  /* 0x0000000000007941 */ /* 0x000fea0003800000 */
.L_x_24003:
        /* <DEDUP_REMOVED lines=21> */
.L_x_24008:
[----:B------:R-:W-:-:S07]  /*e0b0*/  MOV R142, R198 ;  /* 0x000000c6008e7202 */ /* 0x000fce0000000f00 */
.L_x_24009:
[----:B------:R-:W-:Y:S05]  /*e0c0*/  BSYNC B0 ;  /* 0x0000000000007941 */ /* 0x000fea0003800000 */
.L_x_24007:
        /* <DEDUP_REMOVED lines=18> */
.L_x_24013:
[----:B------:R-:W-:Y:S05]  /*e1f0*/  BSYNC B1 ;  /* 0x0000000000017941 */ /* 0x000fea0003800000 */
.L_x_24012:
        /* <DEDUP_REMOVED lines=42> */
.L_x_24011:
[----:B------:R-:W-:Y:S05]  /*e4a0*/  BSYNC B0 ;  /* 0x0000000000007941 */ /* 0x000fea0003800000 */
.L_x_24010:
        /* <DEDUP_REMOVED lines=19> */
[----:B------:R-:W-:Y:S01]  /*e5e0*/  LOP3.LUT P6, RZ, R24, 0x4, RZ, 0xc0, !PT ;  /* 0x0000000418ff7812 */ /* 0x000fe200078cc0ff */
[----:B------:R-:W-:Y:S01]  /*e5f0*/  IMAD.WIDE.U32 R202, R183, 0x10, R164 ;  /* 0x00000010b7ca7825 */ /* 0x000fe200078e00a4 */
[----:B------:R-:W-:-:S03]  /*e600*/  LOP3.LUT R194, R142, R144, R194, 0xfe, !PT ;  /* 0x000000908ec27212 */ /* 0x000fc600078efec2 */
[----:B------:R-:W-:Y:S01]  /*e610*/  @P0 FADD.FTZ R191, R200, R191 ;  /* 0x000000bfc8bf0221 */ /* 0x000fe20000010000 */
[----:B------:R-:W-:Y:S01]  /*e620*/  LOP3.LUT R144, R190, R192, R193, 0xfe, !PT ;  /* 0x000000c0be907212 */ /* 0x000fe200078efec1 */
[----:B------:R-:W-:Y:S01]  /*e630*/  IMAD.WIDE.U32 R200, R183, 0x8, R162 ;  /* 0x00000008b7c87825 */ /* 0x000fe200078e00a2 */
[----:B------:R-:W-:Y:S02]  /*e640*/  SEL R197, RZ, 0x1, P3 ;  /* 0x00000001ffc57807 */ /* 0x000fe40001800000 */
[----:B------:R-:W-:Y:S02]  /*e650*/  SEL R147, RZ, 0x1, P6 ;  /* 0x00000001ff937807 */ /* 0x000fe40003000000 */
[----:B------:R-:W-:Y:S02]  /*e660*/  IADD3 R193, R26, 0xa0, RZ ;  /* 0x000000a01ac17810 */ /* 0x000fe40007ffe0ff */
[----:B------:R-:W-:Y:S02]  /*e670*/  LOP3.LUT R197, R145, R144, R197, 0xfe, !PT ;  /* 0x0000009091c57212 */ /* 0x000fe400078efec5 */
[----:B------:R-:W-:Y:S01]  /*e680*/  LOP3.LUT R194, R194, R147, RZ, 0xfc, !PT ;  /* 0x00000093c2c27212 */ /* 0x000fe200078efcff */
[----:B0-----:R-:W-:Y:S01]  /*e690*/  @P0 IMAD.WIDE.U32 R206, R193, 0x10, R140 ;  /* 0x00000010c1ce0825 */ /* 0x001fe200078e008c */
[----:B------:R-:W-:-:S02]  /*e6a0*/  F2FP.F16.F32.PACK_AB R146, R189, R186 ;  /* 0x000000babd92723e */ /* 0x000fc400000000ff */
[----:B------:R-:W-:Y:S01]  /*e6b0*/  F2FP.F16.F32.PACK_AB R145, R187, R184 ;  /* 0x000000b8bb91723e */ /* 0x000fe200000000ff */
[----:B------:R-:W-:Y:S01]  /*e6c0*/  IMAD.WIDE.U32 R140, R193, 0x10, R166 ;  /* 0x00000010c18c7825 */ /* 0x000fe200078e00a6 */
[----:B------:R-:W-:Y:S02]  /*e6d0*/  F2FP.F16.F32.PACK_AB R144, R185, R182 ;  /* 0x000000b6b990723e */ /* 0x000fe400000000ff */
[----:B------:R-:W-:Y:S02]  /*e6e0*/  F2FP.F16.F32.PACK_AB R147, R191, R188 ;  /* 0x000000bcbf93723e */ /* 0x000fe400000000ff */
[----:B------:R-:W-:-:S03]  /*e6f0*/  LOP3.LUT R195, R143, R197, R195, 0xfe, !PT ;  /* 0x000000c58fc37212 */ /* 0x000fc600078efec3 */
        /* <DEDUP_REMOVED lines=16> */
.L_x_24015:
[----:B------:R-:W-:-:S07]  /*e800*/  IMAD.MOV.U32 R190, RZ, RZ, R198 ;  /* 0x000000ffffbe7224 */ /* 0x000fce00078e00c6 */
.L_x_24016:
[----:B------:R-:W-:Y:S05]  /*e810*/  BSYNC B0 ;  /* 0x0000000000007941 */ /* 0x000fea0003800000 */
.L_x_24014:
        /* <DEDUP_REMOVED lines=16> */
.L_x_24020:
[----:B------:R-:W-:Y:S05]  /*e920*/  BSYNC B1 ;  /* 0x0000000000017941 */ /* 0x000fea0003800000 */
.L_x_24019:
        /* <DEDUP_REMOVED lines=42> */
.L_x_24018:
[----:B------:R-:W-:Y:S05]  /*ebd0*/  BSYNC B0 ;  /* 0x0000000000007941 */ /* 0x000fea0003800000 */
.L_x_24017:
        /* <DEDUP_REMOVED lines=23> */
.L_x_24022:
[----:B------:R-:W-:-:S07]  /*ed50*/  MOV R192, R198 ;  /* 0x000000c600c07202 */ /* 0x000fce0000000f00 */
.L_x_24023:
[----:B------:R-:W-:Y:S05]  /*ed60*/  BSYNC B0 ;  /* 0x0000000000007941 */ /* 0x000fea0003800000 */
.L_x_24021:
        /* <DEDUP_REMOVED lines=16> */
.L_x_24027:
[----:B------:R-:W-:Y:S05]  /*ee70*/  BSYNC B1 ;  /* 0x0000000000017941 */ /* 0x000fea0003800000 */
.L_x_24026:
        /* <DEDUP_REMOVED lines=42> */
.L_x_24025:
[----:B------:R-:W-:Y:S05]  /*f120*/  BSYNC B0 ;  /* 0x0000000000007941 */ /* 0x000fea0003800000 */
.L_x_24024:
        /* <DEDUP_REMOVED lines=23> */
.L_x_24029:
[----:B------:R-:W-:-:S07]  /*f2a0*/  MOV R140, R198 ;  /* 0x000000c6008c7202 */ /* 0x000fce0000000f00 */
.L_x_24030:
[----:B------:R-:W-:Y:S05]  /*f2b0*/  BSYNC B0 ;  /* 0x0000000000007941 */ /* 0x000fea0003800000 */
.L_x_24028:
        /* <DEDUP_REMOVED lines=16> */
.L_x_24034:
[----:B------:R-:W-:Y:S05]  /*f3c0*/  BSYNC B1 ;  /* 0x0000000000017941 */ /* 0x000fea0003800000 */
.L_x_24033:
        /* <DEDUP_REMOVED lines=42> */
.L_x_24032:
[----:B------:R-:W-:Y:S05]  /*f670*/  BSYNC B0 ;  /* 0x0000000000007941 */ /* 0x000fea0003800000 */
.L_x_24031:
        /* <DEDUP_REMOVED lines=21> */
.L_x_24036:
[----:B------:R-:W-:-:S07]  /*f7d0*/  IMAD.MOV.U32 R140, RZ, RZ, R198 ;  /* 0x000000ffff8c7224 */ /* 0x000fce00078e00c6 */
.L_x_24037:
[----:B------:R-:W-:Y:S05]  /*f7e0*/  BSYNC B0 ;  /* 0x0000000000007941 */ /* 0x000fea0003800000 */
.L_x_24035:
        /* <DEDUP_REMOVED lines=16> */
.L_x_24041:
[----:B------:R-:W-:Y:S05]  /*f8f0*/  BSYNC B1 ;  /* 0x0000000000017941 */ /* 0x000fea0003800000 */
.L_x_24040:
        /* <DEDUP_REMOVED lines=42> */
.L_x_24039:
[----:B------:R-:W-:Y:S05]  /*fba0*/  BSYNC B0 ;  /* 0x0000000000007941 */ /* 0x000fea0003800000 */
.L_x_24038:
        /* <DEDUP_REMOVED lines=21> */
.L_x_24043:
[----:B------:R-:W-:-:S07]  /*fd00*/  MOV R194, R198 ;  /* 0x000000c600c27202 */ /* 0x000fce0000000f00 */
.L_x_24044:
[----:B------:R-:W-:Y:S05]  /*fd10*/  BSYNC B0 ;  /* 0x0000000000007941 */ /* 0x000fea0003800000 */
.L_x_24042:
        /* <DEDUP_REMOVED lines=16> */
.L_x_24048:
[----:B------:R-:W-:Y:S05]  /*fe20*/  BSYNC B1 ;  /* 0x0000000000017941 */ /* 0x000fea0003800000 */
.L_x_24047:
        /* <DEDUP_REMOVED lines=42> */
.L_x_24046:
[----:B------:R-:W-:Y:S05]  /*100d0*/  BSYNC B0 ;  /* 0x0000000000007941 */ /* 0x000fea0003800000 */
.L_x_24045:
        /* <DEDUP_REMOVED lines=21> */
.L_x_24050:
[----:B------:R-:W-:-:S07]  /*10230*/  MOV R200, R198 ;  /* 0x000000c600c87202 */ /* 0x000fce0000000f00 */
.L_x_24051:
[----:B------:R-:W-:Y:S05]  /*10240*/  BSYNC B0 ;  /* 0x0000000000007941 */ /* 0x000fea0003800000 */
.L_x_24049:
        /* <DEDUP_REMOVED lines=16> */
.L_x_24055:
[----:B------:R-:W-:Y:S05]  /*10350*/  BSYNC B1 ;  /* 0x0000000000017941 */ /* 0x000fea0003800000 */
.L_x_24054:
        /* <DEDUP_REMOVED lines=42> */
.L_x_24053:
[----:B------:R-:W-:Y:S05]  /*10600*/  BSYNC B0 ;  /* 0x0000000000007941 */ /* 0x000fea0003800000 */
.L_x_24052:
        /* <DEDUP_REMOVED lines=21> */
.L_x_24057:
[----:B------:R-:W-:-:S07]  /*10760*/  IMAD.MOV.U32 R142, RZ, RZ, R198 ;  /* 0x000000ffff8e7224 */ /* 0x000fce00078e00c6 */
.L_x_24058:
[----:B------:R-:W-:Y:S05]  /*10770*/  BSYNC B0 ;  /* 0x0000000000007941 */ /* 0x000fea0003800000 */
.L_x_24056:
        /* <DEDUP_REMOVED lines=16> */
.L_x_24062:
[----:B------:R-:W-:Y:S05]  /*10880*/  BSYNC B1 ;  /* 0x0000000000017941 */ /* 0x000fea0003800000 */
.L_x_24061:
        /* <DEDUP_REMOVED lines=44> */
.L_x_24060:
[----:B------:R-:W-:Y:S05]  /*10b50*/  BSYNC B0 ;  /* 0x0000000000007941 */ /* 0x000fea0003800000 */
.L_x_24059:
        /* <DEDUP_REMOVED lines=21> */
.L_x_24064:
[----:B------:R-:W-:-:S07]  /*10cb0*/  IMAD.MOV.U32 R142, RZ, RZ, R198 ;  /* 0x000000ffff8e7224 */ /* 0x000fce00078e00c6 */
.L_x_24065:
[----:B------:R-:W-:Y:S05]  /*10cc0*/  BSYNC B0 ;  /* 0x0000000000007941 */ /* 0x000fea0003800000 */
.L_x_24063:
        /* <DEDUP_REMOVED lines=18> */
.L_x_24069:
[----:B------:R-:W-:Y:S05]  /*10df0*/  BSYNC B1 ;  /* 0x0000000000017941 */ /* 0x000fea0003800000 */
.L_x_24068:
        /* <DEDUP_REMOVED lines=44> */
.L_x_24067:
[----:B------:R-:W-:Y:S05]  /*110c0*/  BSYNC B0 ;  /* 0x0000000000007941 */ /* 0x000fea0003800000 */
.L_x_24066:
[----:B------:R-:W-:Y:S01]  /*110d0*/  FADD.FTZ R145, RZ, R27 ;  /* 0x0000001bff917221 */ /* 0x000fe20000010000 */
[----:B------:R-:W-:Y:S01]  /*110e0*/  HADD2.F32 R143, -RZ, R143.H1_H1 ;  /* 0x3000008fff8f7230 */ /* 0x000fe20000004100 */
[----:B------:R-:W-:Y:S01]  /*110f0*/  SEL R146, RZ, 0x10000, P5 ;  /* 0x00010000ff927807 */ /* 0x000fe20002800000 */
[----:B------:R-:W-:Y:S02]  /*11100*/  @P0 HADD2.F32 R202, -RZ, R43.H1_H1 ;  /* 0x3000002bffca0230 */ /* 0x000fe40000004100 */
[----:B------:R-:W-:Y:S01]  /*11110*/  FADD.FTZ R140, R145, R28 ;  /* 0x0000001c918c7221 */ /* 0x000fe20000010000 */
[----:B------:R-:W-:Y:S01]  /*11120*/  LOP3.LUT P5, RZ, R24, 0x2, RZ, 0xc0, !PT ;  /* 0x0000000218ff7812 */ /* 0x000fe200078ac0ff */
[----:B------:R-:W-:Y:S01]  /*11130*/  FMUL.FTZ R32, R143, R32 ;  /* 0x000000208f207220 */ /* 0x000fe20000410000 */
[----:B------:R-:W-:Y:S01]  /*11140*/  SEL R147, RZ, 0x1, P1 ;  /* 0x00000001ff937807 */ /* 0x000fe20000800000 */
[----:B------:R-:W-:Y:S01]  /*11150*/  FADD.FTZ R145, R140, R29 ;  /* 0x0000001d8c917221 */ /* 0x000fe20000010000 */
[----:B------:R-:W-:Y:S01]  /*11160*/  SEL R141, RZ, 0x1, P2 ;  /* 0x00000001ff8d7807 */ /* 0x000fe20001000000 */
[----:B------:R-:W-:Y:S01]  /*11170*/  IMAD.WIDE.U32 R164, R193, 0x10, R164 ;  /* 0x00000010c1a47825 */ /* 0x000fe200078e00a4 */
[----:B------:R-:W-:-:S03]  /*11180*/  SEL R167, RZ, 0x100, P4 ;  /* 0x00000100ffa77807 */ /* 0x000fc60002000000 */
[----:B------:R-:W-:Y:S01]  /*11190*/  FADD.FTZ R140, R145, R30 ;  /* 0x0000001e918c7221 */ /* 0x000fe20000010000 */
[----:B------:R-:W-:Y:S01]  /*111a0*/  LOP3.LUT P6, RZ, R24, 0x4, RZ, 0xc0, !PT ;  /* 0x0000000418ff7812 */ /* 0x000fe200078cc0ff */
[----:B------:R-:W-:Y:S01]  /*111b0*/  IMAD.WIDE.U32 R162, R193, 0x8, R162 ;  /* 0x00000008c1a27825 */ /* 0x000fe200078e00a2 */
        /* <DEDUP_REMOVED lines=32> */
[----:B------:R-:W-:-:S03]  /*113c0*/  FADD.FTZ R142, R145, R182 ;  /* 0x000000b6918e7221 */ /* 0x000fc60000010000 */
[----:B------:R-:W-:Y:S01]  /*113d0*/  FSETP.GTU.FTZ.AND P1, PT, R35, R34, PT ;  /* 0x000000222300720b */ /* 0x000fe20003f3c000 */
[----:B------:R-:W-:-:S03]  /*113e0*/  FADD.FTZ R145, R142, R185 ;  /* 0x000000b98e917221 */ /* 0x000fc60000010000 */
[----:B------:R-:W-:Y:S01]  /*113f0*/  SEL R166, RZ, 0x1000000, P1 ;  /* 0x01000000ffa67807 */ /* 0x000fe20000800000 */
[----:B------:R-:W-:Y:S01]  /*11400*/  FADD.FTZ R142, R145, R184 ;  /* 0x000000b8918e7221 */ /* 0x000fe20000010000 */
[----:B------:R-:W-:Y:S01]  /*11410*/  FMUL.FTZ R145, R32, R33 ;  /* 0x0000002120917220 */ /* 0x000fe20000410000 */
[----:B------:R-:W-:Y:S01]  /*11420*/  IMAD.WIDE.U32 R32, R141, 0x1000000, RZ ;  /* 0x010000008d207825 */ /* 0x000fe200078e00ff */
[----:B------:R-:W-:-:S03]  /*11430*/  LOP3.LUT R146, R167, R166, R146, 0xfe, !PT ;  /* 0x000000a6a7927212 */ /* 0x000fc600078efe92 */
[----:B------:R-:W-:Y:S01]  /*11440*/  FADD.FTZ R35, R142, R187 ;  /* 0x000000bb8e237221 */ /* 0x000fe20000010000 */
[----:B------:R-:W-:Y:S01]  /*11450*/  SEL R167, RZ, 0x1, P3 ;  /* 0x00000001ffa77807 */ /* 0x000fe20001800000 */
[----:B------:R-:W-:Y:S01]  /*11460*/  IMAD.WIDE.U32 R142, R147, 0x10000, RZ ;  /* 0x00010000938e7825 */ /* 0x000fe200078e00ff */
[----:B------:R-:W-:-:S03]  /*11470*/  FSEL R145, R145, RZ, !P1 ;  /* 0x000000ff91917208 */ /* 0x000fc60004800000 */
[----:B------:R-:W-:Y:S01]  /*11480*/  FADD.FTZ R34, R35, R186 ;  /* 0x000000ba23227221 */ /* 0x000fe20000010000 */
[----:B------:R-:W-:Y:S01]  /*11490*/  SEL R147, RZ, 0x1, P6 ;  /* 0x00000001ff937807 */ /* 0x000fe20003000000 */
[----:B------:R-:W-:Y:S01]  /*114a0*/  IMAD.WIDE.U32 R140, R140, 0x100, RZ ;  /* 0x000001008c8c7825 */ /* 0x000fe200078e00ff */
[----:B------:R-:W-:-:S03]  /*114b0*/  LOP3.LUT R167, R33, R146, R167, 0xfe, !PT ;  /* 0x0000009221a77212 */ /* 0x000fc600078efea7 */
[----:B------:R-:W-:Y:S01]  /*114c0*/  FADD.FTZ R35, R34, R189 ;  /* 0x000000bd22237221 */ /* 0x000fe20000010000 */
[----:B------:R-:W-:Y:S01]  /*114d0*/  @P0 FADD.FTZ R145, R202, R145 ;  /* 0x00000091ca910221 */ /* 0x000fe20000010000 */
[----:B------:R-:W-:Y:S02]  /*114e0*/  F2FP.F16.F32.PACK_AB R34, R199, R194 ;  /* 0x000000c2c722723e */ /* 0x000fe400000000ff */
[----:B------:R-:W-:Y:S01]  /*114f0*/  LOP3.LUT R140, R140, R32, R142, 0xfe, !PT ;  /* 0x000000208c8c7212 */ /* 0x000fe200078efe8e */
[----:B------:R-:W-:Y:S01]  /*11500*/  FADD.FTZ R32, R35, R188 ;  /* 0x000000bc23207221 */ /* 0x000fe20000010000 */
[----:B------:R-:W-:Y:S02]  /*11510*/  F2FP.F16.F32.PACK_AB R33, R197, R192 ;  /* 0x000000c0c521723e */ /* 0x000fe400000000ff */
[----:B------:R-:W-:Y:S01]  /*11520*/  LOP3.LUT R140, R140, R147, RZ, 0xfc, !PT ;  /* 0x000000938c8c7212 */ /* 0x000fe200078efcff */
[----:B------:R-:W-:Y:S01]  /*11530*/  FADD.FTZ R35, R32, R191 ;  /* 0x000000bf20237221 */ /* 0x000fe20000010000 */
[----:B------:R-:W-:-:S02]  /*11540*/  F2FP.F16.F32.PACK_AB R32, R195, R190 ;  /* 0x000000bec320723e */ /* 0x000fc400000000ff */
[----:B------:R-:W-:Y:S01]  /*11550*/  LOP3.LUT R141, R141, R167, R143, 0xfe, !PT ;  /* 0x000000a78d8d7212 */ /* 0x000fe200078efe8f */
[----:B------:R-:W-:Y:S01]  /*11560*/  FADD.FTZ R142, R35, R190 ;  /* 0x000000be238e7221 */ /* 0x000fe20000010000 */
[----:B------:R-:W-:Y:S02]  /*11570*/  F2FP.F16.F32.PACK_AB R35, R145, R200 ;  /* 0x000000c89123723e */ /* 0x000fe400000000ff */
[----:B------:R-:W-:Y:S01]  /*11580*/  ISETP.NE.AND P0, PT, R25, RZ, PT ;  /* 0x000000ff1900720c */ /* 0x000fe20003f05270 */
[----:B------:R-:W-:Y:S02]  /*11590*/  FADD.FTZ R147, R142, R195 ;  /* 0x000000c38e937221 */ /* 0x000fe40000010000 */
[----:B------:R0:W-:Y:S02]  /*115a0*/  STG.E.128 desc[UR4][R164.64], R32 ;  /* 0x00000020a4007986 */ /* 0x0001e4000c101d04 */
        /* <DEDUP_REMOVED lines=125> */
.L_x_24083:
        /* <DEDUP_REMOVED lines=27> */
[----:B-1----:R-:W-:Y:S01]  /*11f30*/  FMUL.FTZ R38, R27, R36 ;  /* 0x000000241b267220 */ /* 0x002fe20000410000 */
[C---:B0-----:R-:W-:Y:S01]  /*11f40*/  @!P0 IMAD.WIDE R34, R0.reuse, 0x4, R34 ;  /* 0x0000000400228825 */ /* 0x041fe200078e0222 */
[----:B------:R-:W0:Y:S03]  /*11f50*/  LDC.64 R36, c[0x0][0x2b8] ;  /* 0x0000ae00ff247b82 */ /* 0x000e260000000a00 */
        /* <DEDUP_REMOVED lines=37> */
[----:B--2---:R-:W-:Y:S01]  /*121b0*/  @!P0 IMAD.WIDE R32, R0, 0x4, R32 ;  /* 0x0000000400208825 */ /* 0x004fe200078e0220 */
[----:B------:R1:W-:Y:S03]  /*121c0*/  @!P0 STG.E desc[UR4][R34.64], R140 ;  /* 0x0000008c22008986 */ /* 0x0003e6000c101904 */
        /* <DEDUP_REMOVED lines=9> */
[----:B------:R2:W-:Y:S01]  /*12260*/  @!P0 STG.E desc[UR4][R32.64], R27 ;  /* 0x0000001b20008986 */ /* 0x0005e2000c101904 */
[----:B------:R-:W-:Y:S01]  /*12270*/  FFMA.FTZ R146, R87, R146, R135 ;  /* 0x0000009257927223 */ /* 0x000fe20000010087 */
[----:B-1----:R-:W-:Y:S01]  /*12280*/  FFMA.FTZ R35, R86, R147, R134 ;  /* 0x0000009356237223 */ /* 0x002fe20000010086 */
[----:B------:R-:W-:Y:S01]  /*12290*/  FFMA.FTZ R34, R84, R141, R132 ;  /* 0x0000008d54227223 */ /* 0x000fe20000010084 */
[----:B------:R-:W-:Y:S01]  /*122a0*/  FFMA.FTZ R147, R85, R38, R133 ;  /* 0x0000002655937223 */ /* 0x000fe20000010085 */
        /* <DEDUP_REMOVED lines=38> */
[----:B------:R-:W-:Y:S01]  /*12510*/  FFMA.FTZ R147, R77, R210, R125 ;  /* 0x000000d24d937223 */ /* 0x000fe2000001007d */
[----:B--2---:R-:W-:Y:S01]  /*12520*/  F2FP.F16.F32.PACK_AB R33, R30, R31 ;  /* 0x0000001f1e21723e */ /* 0x004fe200000000ff */
[----:B------:R-:W-:Y:S01]  /*12530*/  FFMA.FTZ R30, R76, R179, R124 ;  /* 0x000000b34c1e7223 */ /* 0x000fe2000001007c */
[----:B------:R-:W-:Y:S01]  /*12540*/  F2FP.F16.F32.PACK_AB R32, R28, R29 ;  /* 0x0000001d1c20723e */ /* 0x000fe200000000ff */
[----:B------:R-:W-:Y:S01]  /*12550*/  FFMA.FTZ R28, R80, R157, R128 ;  /* 0x0000009d501c7223 */ /* 0x000fe20000010080 */
[----:B------:R-:W-:Y:S01]  /*12560*/  FFMA.FTZ R27, R81, R202, R129 ;  /* 0x000000ca511b7223 */ /* 0x000fe20000010081 */
[----:B------:R-:W-:Y:S01]  /*12570*/  LEA.HI.X R141, R26, UR11, RZ, 0x4, P0 ;  /* 0x0000000b1a8d7c11 */ /* 0x000fe200080f24ff */
[----:B------:R-:W-:Y:S01]  /*12580*/  FFMA.FTZ R29, R82, R177, R130 ;  /* 0x000000b1521d7223 */ /* 0x000fe20000010082 */
[----:B------:R-:W-:Y:S01]  /*12590*/  F2FP.F16.F32.PACK_AB R35, R146, R35 ;  /* 0x000000239223723e */ /* 0x000fe200000000ff */
[----:B------:R-:W-:Y:S01]  /*125a0*/  FFMA.FTZ R31, R78, R181, R126 ;  /* 0x000000b54e1f7223 */ /* 0x000fe2000001007e */
[----:B------:R-:W-:Y:S01]  /*125b0*/  FFMA.FTZ R212, R79, R212, R127 ;  /* 0x000000d44fd47223 */ /* 0x000fe2000001007f */
[----:B------:R-:W-:Y:S01]  /*125c0*/  FFMA.FTZ R206, R83, R206, R131 ;  /* 0x000000ce53ce7223 */ /* 0x000fe20000010083 */
[----:B------:R-:W-:Y:S01]  /*125d0*/  F2FP.F16.F32.PACK_AB R30, R147, R30 ;  /* 0x0000001e931e723e */ /* 0x000fe200000000ff */
[----:B------:R1:W-:Y:S01]  /*125e0*/  STG.E.128 desc[UR4][R140.64], R32 ;  /* 0x000000208c007986 */ /* 0x0003e2000c101d04 */
[----:B------:R-:W-:Y:S01]  /*125f0*/  F2FP.F16.F32.PACK_AB R28, R27, R28 ;  /* 0x0000001c1b1c723e */ /* 0x000fe200000000ff */
[----:B0-----:R-:W-:Y:S01]  /*12600*/  IMAD.WIDE.U32 R38, R39, 0x10, R36 ;  /* 0x0000001027267825 */ /* 0x001fe200078e0024 */
[----:B------:R-:W-:-:S03]  /*12610*/  F2FP.F16.F32.PACK_AB R31, R212, R31 ;  /* 0x0000001fd41f723e */ /* 0x000fc600000000ff */
[----:B------:R-:W-:Y:S01]  /*12620*/  FFMA.FTZ R163, R58, R163, R106 ;  /* 0x000000a33aa37223 */ /* 0x000fe2000001006a */
[----:B------:R-:W-:Y:S01]  /*12630*/  F2FP.F16.F32.PACK_AB R29, R206, R29 ;  /* 0x0000001dce1d723e */ /* 0x000fe200000000ff */
        /* <DEDUP_REMOVED lines=23> */
[----:B0-----:R-:W-:Y:S01]  /*127b0*/  FFMA.FTZ R28, R64, R151, R112 ;  /* 0x00000097401c7223 */ /* 0x001fe20000010070 */
        /* <DEDUP_REMOVED lines=17> */
[----:B------:R-:W-:Y:S02]  /*128d0*/  F2FP.F16.F32.PACK_AB R35, R180, R187 ;  /* 0x000000bbb423723e */ /* 0x000fe400000000ff */
[----:B------:R-:W-:Y:S02]  /*128e0*/  F2FP.F16.F32.PACK_AB R34, R178, R185 ;  /* 0x000000b9b222723e */ /* 0x000fe400000000ff */
[----:B------:R-:W-:Y:S02]  /*128f0*/  F2FP.F16.F32.PACK_AB R33, R166, R33 ;  /* 0x00000021a621723e */ /* 0x000fe400000000ff */
        /* <DEDUP_REMOVED lines=11> */
[----:B------:R-:W-:-:S02]  /*129b0*/  LEA.HI.X R155, R193, UR11, RZ, 0x4, P0 ;  /* 0x0000000bc19b7c11 */ /* 0x000fc400080f24ff */
[----:B------:R-:W-:Y:S02]  /*129c0*/  F2FP.F16.F32.PACK_AB R140, R25, R140 ;  /* 0x0000008c198c723e */ /* 0x000fe400000000ff */
[----:B0-----:R-:W-:-:S03]  /*129d0*/  LEA R0, R162, R0, 0x2 ;  /* 0x00000000a2007211 */ /* 0x001fc600078e10ff */
[----:B------:R1:W-:Y:S01]  /*129e0*/  STG.E.128 desc[UR4][R154.64], R140 ;  /* 0x0000008c9a007986 */ /* 0x0003e2000c101d04 */
[----:B------:R-:W-:-:S13]  /*129f0*/  ISETP.GE.AND P0, PT, R0, R163, PT ;  /* 0x000000a30000720c */ /* 0x000fda0003f06270 */
[----:B------:R-:W-:Y:S05]  /*12a00*/  @!P0 BRA `(.L_x_24071) ;  /* 0xfffffee000108947 */ /* 0x000fea000383ffff */
[----:B------:R-:W-:Y:S05]  /*12a10*/  EXIT ;  /* 0x000000000000794d */ /* 0x000fea0003800000 */
.L_x_24070:
        /* <DEDUP_REMOVED lines=8> */
.L_x_24073:
[----:B------:R-:W-:Y:S05]  /*12aa0*/  BSYNC B0 ;  /* 0x0000000000007941 */ /* 0x000fea0003800000 */
.L_x_24072:
        /* <DEDUP_REMOVED lines=9> */
.L_x_24074:
[----:B------:R-:W-:Y:S01]  /*12b40*/  HFMA2.MMA R147, -RZ, RZ, 0, 2.384185791015625e-07 ;  /* 0x00000004ff937435 */ /* 0x000fe200000001ff */
[----:B------:R-:W-:-:S04]  /*12b50*/  IMAD.MOV.U32 R32, RZ, RZ, R146 ;  /* 0x000000ffff207224 */ /* 0x000fc800078e0092 */
[----:B------:R-:W-:-:S05]  /*12b60*/  FADD.FTZ R34, R33, R32 ;  /* 0x0000002021227221 */ /* 0x000fca0000010000 */
[----:B------:R-:W-:-:S07]  /*12b70*/  MOV R162, R34 ;  /* 0x0000002200a27202 */ /* 0x000fce0000000f00 */
[----:B------:R-:W-:Y:S05]  /*12b80*/  WARPSYNC.COLLECTIVE R143, `(.L_x_24075) ;  /* 0x000000008f087348 */ /* 0x000fea0003c00000 */
[----:B------:R0:W1:Y:S02]  /*12b90*/  SHFL.BFLY P1, R146, R162, R147, R164 ;  /* 0x0c000093a2927389 */ /* 0x00006400000200a4 */
[----:B01----:R-:W-:Y:S01]  /*12ba0*/  ENDCOLLECTIVE ;  /* 0x000000000000791b */ /* 0x003fe20003800000 */
.L_x_24075:
[----:B------:R-:W-:Y:S01]  /*12bb0*/  HFMA2.MMA R147, -RZ, RZ, 0, 4.76837158203125e-07 ;  /* 0x00000008ff937435 */ /* 0x000fe200000001ff */
[----:B------:R-:W-:-:S04]  /*12bc0*/  IMAD.MOV.U32 R25, RZ, RZ, R146 ;  /* 0x000000ffff197224 */ /* 0x000fc800078e0092 */
[----:B------:R-:W-:-:S05]  /*12bd0*/  FADD.FTZ R35, R34, R25 ;  /* 0x0000001922237221 */ /* 0x000fca0000010000 */
[----:B------:R-:W-:-:S07]  /*12be0*/  MOV R162, R35 ;  /* 0x0000002300a27202 */ /* 0x000fce0000000f00 */
[----:B------:R-:W-:Y:S05]  /*12bf0*/  WARPSYNC.COLLECTIVE R143, `(.L_x_24076) ;  /* 0x000000008f087348 */ /* 0x000fea0003c00000 */
[----:B------:R0:W1:Y:S02]  /*12c00*/  SHFL.BFLY P1, R146, R162, R147, R164 ;  /* 0x0c000093a2927389 */ /* 0x00006400000200a4 */
[----:B01----:R-:W-:Y:S01]  /*12c10*/  ENDCOLLECTIVE ;  /* 0x000000000000791b */ /* 0x003fe20003800000 */
.L_x_24076:
        /* <DEDUP_REMOVED lines=8> */
.L_x_24077:
[----:B------:R-:W-:Y:S01]  /*12ca0*/  HFMA2.MMA R147, -RZ, RZ, 0, 5.9604644775390625e-08 ;  /* 0x00000001ff937435 */ /* 0x000fe200000001ff */
[----:B------:R-:W-:-:S04]  /*12cb0*/  IMAD.MOV.U32 R140, RZ, RZ, R146 ;  /* 0x000000ffff8c7224 */ /* 0x000fc800078e0092 */
        /* <DEDUP_REMOVED lines=102> */
.L_x_24078:
[----:B------:R-:W-:Y:S01]  /*13320*/  HFMA2.MMA R147, -RZ, RZ, 0, 1.1920928955078125e-07 ;  /* 0x00000002ff937435 */ /* 0x000fe200000001ff */
[----:B------:R-:W-:-:S04]  /*13330*/  IMAD.MOV.U32 R34, RZ, RZ, R146 ;  /* 0x000000ffff227224 */ /* 0x000fc800078e0092 */
[----:B------:R-:W-:-:S05]  /*13340*/  FADD.FTZ R34, R25, R34 ;  /* 0x0000002219227221 */ /* 0x000fca0000010000 */
[----:B------:R-:W-:-:S07]  /*13350*/  MOV R162, R34 ;  /* 0x0000002200a27202 */ /* 0x000fce0000000f00 */
[----:B------:R-:W-:Y:S05]  /*13360*/  WARPSYNC.COLLECTIVE R143, `(.L_x_24079) ;  /* 0x000000008f087348 */ /* 0x000fea0003c00000 */
[----:B------:R0:W1:Y:S02]  /*13370*/  SHFL.BFLY P1, R146, R162, R147, R164 ;  /* 0x0c000093a2927389 */ /* 0x00006400000200a4 */
[----:B01----:R-:W-:Y:S01]  /*13380*/  ENDCOLLECTIVE ;  /* 0x000000000000791b */ /* 0x003fe20003800000 */
.L_x_24079:
[----:B------:R-:W-:Y:S01]  /*13390*/  HFMA2.MMA R147, -RZ, RZ, 0, 2.384185791015625e-07 ;  /* 0x00000004ff937435 */ /* 0x000fe200000001ff */
[----:B------:R-:W-:-:S04]  /*133a0*/  IMAD.MOV.U32 R33, RZ, RZ, R146 ;  /* 0x000000ffff217224 */ /* 0x000fc800078e0092 */
[----:B------:R-:W-:-:S05]  /*133b0*/  FADD.FTZ R33, R34, R33 ;  /* 0x0000002122217221 */ /* 0x000fca0000010000 */
[----:B------:R-:W-:-:S07]  /*133c0*/  MOV R162, R33 ;  /* 0x0000002100a27202 */ /* 0x000fce0000000f00 */
[----:B------:R-:W-:Y:S05]  /*133d0*/  WARPSYNC.COLLECTIVE R143, `(.L_x_24080) ;  /* 0x000000008f087348 */ /* 0x000fea0003c00000 */
[----:B------:R0:W1:Y:S02]  /*133e0*/  SHFL.BFLY P1, R146, R162, R147, R164 ;  /* 0x0c000093a2927389 */ /* 0x00006400000200a4 */
[----:B01----:R-:W-:Y:S01]  /*133f0*/  ENDCOLLECTIVE ;  /* 0x000000000000791b */ /* 0x003fe20003800000 */
.L_x_24080:
[----:B------:R-:W-:Y:S01]  /*13400*/  HFMA2.MMA R147, -RZ, RZ, 0, 4.76837158203125e-07 ;  /* 0x00000008ff937435 */ /* 0x000fe200000001ff */
[----:B------:R-:W-:-:S04]  /*13410*/  IMAD.MOV.U32 R142, RZ, RZ, R146 ;  /* 0x000000ffff8e7224 */ /* 0x000fc800078e0092 */
[----:B------:R-:W-:-:S05]  /*13420*/  FADD.FTZ R142, R33, R142 ;  /* 0x0000008e218e7221 */ /* 0x000fca0000010000 */
[----:B------:R-:W-:-:S07]  /*13430*/  MOV R162, R142 ;  /* 0x0000008e00a27202 */ /* 0x000fce0000000f00 */
[----:B------:R-:W-:Y:S05]  /*13440*/  WARPSYNC.COLLECTIVE R143, `(.L_x_24081) ;  /* 0x000000008f087348 */ /* 0x000fea0003c00000 */
[----:B------:R0:W1:Y:S02]  /*13450*/  SHFL.BFLY P1, R146, R162, R147, R164 ;  /* 0x0c000093a2927389 */ /* 0x00006400000200a4 */
[----:B01----:R-:W-:Y:S01]  /*13460*/  ENDCOLLECTIVE ;  /* 0x000000000000791b */ /* 0x003fe20003800000 */
.L_x_24081:
[----:B------:R-:W-:Y:S01]  /*13470*/  HFMA2.MMA R147, -RZ, RZ, 0, 9.5367431640625e-07 ;  /* 0x00000010ff937435 */ /* 0x000fe200000001ff */
[----:B------:R-:W-:-:S04]  /*13480*/  IMAD.MOV.U32 R35, RZ, RZ, R146 ;  /* 0x000000ffff237224 */ /* 0x000fc800078e0092 */
[----:B------:R-:W-:-:S05]  /*13490*/  FADD.FTZ R35, R142, R35 ;  /* 0x000000238e237221 */ /* 0x000fca0000010000 */
[----:B------:R-:W-:-:S07]  /*134a0*/  MOV R162, R35 ;  /* 0x0000002300a27202 */ /* 0x000fce0000000f00 */
[----:B------:R-:W-:Y:S05]  /*134b0*/  WARPSYNC.COLLECTIVE R143, `(.L_x_24082) ;  /* 0x000000008f087348 */ /* 0x000fea0003c00000 */
[----:B------:R0:W1:Y:S02]  /*134c0*/  SHFL.BFLY P1, R146, R162, R147, R164 ;  /* 0x0c000093a2927389 */ /* 0x00006400000200a4 */
[----:B01----:R-:W-:Y:S01]  /*134d0*/  ENDCOLLECTIVE ;  /* 0x000000000000791b */ /* 0x003fe20003800000 */
.L_x_24082:
[----:B------:R-:W-:Y:S05]  /*134e0*/  BRA `(.L_x_24083) ;  /* 0xffffffe800247947 */ /* 0x000fea000383ffff */
.L_x_24084:
        /* <DEDUP_REMOVED lines=9> */
.L_x_44424:


//--------------------- .text._ZN10layer_norm13ln_fwd_kernelINS_13Kernel_traitsIf6__halfS2_S2_fjLj1536ELj1ELj4ELj1ELj16ENS_18Kernel_traits_baseILj1536EfS2_S2_S2_fjLj128EEEEELb1ELb0ELb1ELb0EEEvNS_9FwdParamsE --------------------------
	.section	.text._ZN10layer_norm13ln_fwd_kernelINS_13Kernel_traitsIf6__halfS2_S2_fjLj1536ELj1ELj4ELj1ELj16ENS_18Kernel_traits_baseILj1536EfS2_S2_S2_fjLj128EEEEELb1ELb0ELb1ELb0EEEvNS_9FwdParamsE,"ax",@progbits
	.align	128
        .global         _ZN10layer_norm13ln_fwd_kernelINS_13Kernel_traitsIf6__halfS2_S2_fjLj1536ELj1ELj4ELj1ELj16ENS_18Kernel_traits_baseILj1536EfS2_S2_S2_fjLj128EEEEELb1ELb0ELb1ELb0EEEvNS_9FwdParamsE
        .type           _ZN10layer_norm13ln_fwd_kernelINS_13Kernel_traitsIf6__halfS2_S2_fjLj1536ELj1ELj4ELj1ELj16ENS_18Kernel_traits_baseILj1536EfS2_S2_S2_fjLj128EEEEELb1ELb0ELb1ELb0EEEvNS_9FwdParamsE,@function
        .size           _ZN10layer_norm13ln_fwd_kernelINS_13Kernel_traitsIf6__halfS2_S2_fjLj1536ELj1ELj4ELj1ELj16ENS_18Kernel_traits_baseILj1536EfS2_S2_S2_fjLj128EEEEELb1ELb0ELb1ELb0EEEvNS_9FwdParamsE,(.L_x_44425 - _ZN10layer_norm13ln_fwd_kernelINS_13Kernel_traitsIf6__halfS2_S2_fjLj1536ELj1ELj4ELj1ELj16ENS_18Kernel_traits_baseILj1536EfS2_S2_S2_fjLj128EEEEELb1ELb0ELb1ELb0EEEvNS_9FwdParamsE)
        .other          _ZN10layer_norm13ln_fwd_kernelINS_13Kernel_traitsIf6__halfS2_S2_fjLj1536ELj1ELj4ELj1ELj16ENS_18Kernel_traits_baseILj1536EfS2_S2_S2_fjLj128EEEEELb1ELb0ELb1ELb0EEEvNS_9FwdParamsE,@"STO_CUDA_ENTRY STV_DEFAULT"
_ZN10layer_norm13ln_fwd_kernelINS_13Kernel_traitsIf6__halfS2_S2_fjLj1536ELj1ELj4ELj1ELj16ENS_18Kernel_traits_baseILj1536EfS2_S2_S2_fjLj128EEEEELb1ELb0ELb1ELb0EEEvNS_9FwdParamsE:
.text._ZN10layer_norm13ln_fwd_kernelINS_13Kernel_traitsIf6__halfS2_S2_fjLj1536ELj1ELj4ELj1ELj16ENS_18Kernel_traits_baseILj1536EfS2_S2_S2_fjLj128EEEEELb1ELb0ELb1ELb0EEEvNS_9FwdParamsE:
        /* <DEDUP_REMOVED lines=13> */
[----:B------:R-:W2:Y:S04]  /*00d0*/  S2R R117, SR_CTAID.X ;  /* 0x0000000000757919 */ /* 0x000ea80000002500 */
[----:B------:R-:W0:Y:S01]  /*00e0*/  LDC R23, c[0x0][0x218] ;  /* 0x00008600ff177b82 */ /* 0x000e220000000800 */
[----:B-1----:R-:W-:-:S05]  /*00f0*/  @P0 IMAD.MOV.U32 R5, RZ, RZ, R35 ;  /* 0x000000ffff050224 */ /* 0x002fca00078e0023 */
[----:B------:R4:W3:Y:S01]  /*0100*/  @P0 LDG.E.64 R2, desc[UR4][R4.64] ;  /* 0x0000000404020981 */ /* 0x0008e2000c1e1b00 */
[----:B------:R-:W-:Y:S01]  /*0110*/  ULDC UR6, c[0x0][0x0] ;  /* 0x0000000000067ab9 */ /* 0x000fe20000000800 */
[----:B------:R-:W-:Y:S01]  /*0120*/  BSSY B0, `(.L_x_24085) ;  /* 0x0000050000007945 */ /* 0x000fe20003800000 */
[----:B----4-:R-:W-:Y:S01]  /*0130*/  VIADD R5, R203, 0xbb67ae85 ;  /* 0xbb67ae85cb057836 */ /* 0x010fe20000000000 */
[----:B---3--:R-:W-:Y:S01]  /*0140*/  @P0 IADD3 R34, P1, R2, R7, RZ ;  /* 0x0000000702220210 */ /* 0x008fe20007f3e0ff */
[----:B--2---:R-:W-:-:S03]  /*0150*/  IMAD R2, R117, UR6, R0 ;  /* 0x0000000675027c24 */ /* 0x004fc6000f8e0200 */
[----:B------:R-:W-:Y:S01]  /*0160*/  @P0 IADD3.X R35, RZ, R3, RZ, P1, !PT ;  /* 0x00000003ff230210 */ /* 0x000fe20000ffe4ff */
[----:B------:R-:W-:-:S03]  /*0170*/  IMAD.WIDE.U32 R8, R2, -0x326172a9, RZ ;  /* 0xcd9e8d5702087825 */ /* 0x000fc600078e00ff */
        /* <DEDUP_REMOVED lines=25> */
[----:B------:R-:W-:Y:S01]  /*0310*/  LOP3.LUT R12, R0, 0x1f, RZ, 0xc0, !PT ;  /* 0x0000001f000c7812 */ /* 0x000fe200078ec0ff */
[----:B------:R-:W-:Y:S01]  /*0320*/  IMAD.WIDE.U32 R18, R18, -0x2daee0ad, RZ ;  /* 0xd2511f5312127825 */ /* 0x000fe200078e00ff */
[----:B------:R-:W-:Y:S02]  /*0330*/  IADD3 R13, R203, -0x126145ec, RZ ;  /* 0xed9eba14cb0d7810 */ /* 0x000fe40007ffe0ff */
[----:B0-----:R-:W-:Y:S01]  /*0340*/  SHF.R.S32.HI R14, RZ, 0x1f, R23 ;  /* 0x0000001fff0e7819 */ /* 0x001fe20000011417 */
[----:B------:R-:W-:Y:S01]  /*0350*/  IMAD.MOV.U32 R35, RZ, RZ, R12 ;  /* 0x000000ffff237224 */ /* 0x000fe200078e000c */
[----:B------:R-:W-:Y:S02]  /*0360*/  LOP3.LUT R24, R19, R16, R13, 0x96, !PT ;  /* 0x0000001013187212 */ /* 0x000fe400078e960d */
[----:B------:R-:W-:-:S02]  /*0370*/  LEA.HI R16, R14, R23, RZ, 0x3 ;  /* 0x000000170e107211 */ /* 0x000fc400078f18ff */
[----:B------:R-:W-:Y:S01]  /*0380*/  LOP3.LUT R17, R35, 0x1f, RZ, 0x3c, !PT ;  /* 0x0000001f23117812 */ /* 0x000fe200078e3cff */
[----:B------:R-:W-:-:S03]  /*0390*/  IMAD.WIDE.U32 R22, R22, -0x2daee0ad, RZ ;  /* 0xd2511f5316167825 */ /* 0x000fc600078e00ff */
[----:B------:R-:W-:Y:S01]  /*03a0*/  LEA.HI.SX32 R16, R16, R17, 0x1d ;  /* 0x0000001110107211 */ /* 0x000fe200078feaff */
[----:B------:R-:W-:Y:S01]  /*03b0*/  IMAD.WIDE.U32 R24, R24, -0x326172a9, RZ ;  /* 0xcd9e8d5718187825 */ /* 0x000fe200078e00ff */
[----:B------:R-:W-:Y:S02]  /*03c0*/  IADD3 R14, R203, -0x56f99767, RZ ;  /* 0xa9066899cb0e7810 */ /* 0x000fe40007ffe0ff */
[----:B------:R-:W-:Y:S01]  /*03d0*/  LOP3.LUT P5, RZ, R16, 0xffffffe0, RZ, 0xc0, !PT ;  /* 0xffffffe010ff7812 */ /* 0x000fe200078ac0ff */
[----:B------:R-:W-:Y:S01]  /*03e0*/  VIADD R15, R202, 0x1715609d ;  /* 0x1715609dca0f7836 */ /* 0x000fe20000000000 */
[----:B------:R-:W-:-:S04]  /*03f0*/  LOP3.LUT R28, R23, R18, R14, 0x96, !PT ;  /* 0x00000012171c7212 */ /* 0x000fc800078e960e */
[----:B------:R-:W-:Y:S01]  /*0400*/  LOP3.LUT R26, R25, R20, R15, 0x96, !PT ;  /* 0x00000014191a7212 */ /* 0x000fe200078e960f */
[----:B------:R-:W-:Y:S02]  /*0410*/  VIADD R18, R202, 0xb54cda56 ;  /* 0xb54cda56ca127836 */ /* 0x000fe40000000000 */
[----:B------:R-:W-:Y:S01]  /*0420*/  IMAD.WIDE.U32 R28, R28, -0x326172a9, RZ ;  /* 0xcd9e8d571c1c7825 */ /* 0x000fe200078e00ff */
[----:B------:R-:W-:Y:S02]  /*0430*/  IADD3 R17, R203, 0x646e171e, RZ ;  /* 0x646e171ecb117810 */ /* 0x000fe40007ffe0ff */
[----:B------:R-:W-:Y:S01]  /*0440*/  ISETP.GE.U32.AND P6, PT, R16, 0x40, PT ;  /* 0x000000401000780c */ /* 0x000fe20003fc6070 */
[----:B------:R-:W-:Y:S01]  /*0450*/  IMAD.WIDE.U32 R26, R26, -0x2daee0ad, RZ ;  /* 0xd2511f531a1a7825 */ /* 0x000fe200078e00ff */
[C---:B------:R-:W-:Y:S02]  /*0460*/  ISETP.GE.U32.AND P4, PT, R16.reuse, 0x60, PT ;  /* 0x000000601000780c */ /* 0x040fe40003f86070 */
[----:B------:R-:W-:-:S02]  /*0470*/  ISETP.GE.U32.AND P3, PT, R16, 0x80, PT ;  /* 0x000000801000780c */ /* 0x000fc40003f66070 */
[----:B------:R-:W-:Y:S02]  /*0480*/  ISETP.GE.U32.AND P2, PT, R16, 0xa0, PT ;  /* 0x000000a01000780c */ /* 0x000fe40003f46070 */
[----:B------:R-:W-:Y:S02]  /*0490*/  LOP3.LUT R30, R29, R24, R18, 0x96, !PT ;  /* 0x000000181d1e7212 */ /* 0x000fe400078e9612 */
[----:B------:R-:W-:Y:S02]  /*04a0*/  P2R R156, PR, RZ, 0x40 ;  /* 0x00000040ff9c7803 */ /* 0x000fe40000000000 */
[----:B------:R-:W-:Y:S02]  /*04b0*/  P2R R165, PR, RZ, 0x10 ;  /* 0x00000010ffa57803 */ /* 0x000fe40000000000 */
[----:B------:R-:W-:Y:S02]  /*04c0*/  P2R R174, PR, RZ, 0x8 ;  /* 0x00000008ffae7803 */ /* 0x000fe40000000000 */
[----:B------:R-:W-:-:S02]  /*04d0*/  LOP3.LUT R32, R27, R22, R17, 0x96, !PT ;  /* 0x000000161b207212 */ /* 0x000fc400078e9611 */
[----:B------:R-:W-:Y:S02]  /*04e0*/  SHF.R.U32.HI R24, RZ, 0x5, R0 ;  /* 0x00000005ff187819 */ /* 0x000fe40000011600 */
[----:B------:R-:W-:Y:S02]  /*04f0*/  P2R R183, PR, RZ, 0x4 ;  /* 0x00000004ffb77803 */ /* 0x000fe40000000000 */
[----:B------:R-:W-:Y:S01]  /*0500*/  IADD3 R19, R203, 0x1fd5c5a3, RZ ;  /* 0x1fd5c5a3cb137810 */ /* 0x000fe20007ffe0ff */
        /* <DEDUP_REMOVED lines=17> */
.L_x_24086:
[----:B------:R-:W-:Y:S05]  /*0620*/  BSYNC B0 ;  /* 0x0000000000007941 */ /* 0x000fea0003800000 */
.L_x_24085:
        /* <DEDUP_REMOVED lines=18> */
.L_x_24088:
[----:B------:R-:W-:Y:S05]  /*0750*/  BSYNC B0 ;  /* 0x0000000000007941 */ /* 0x000fea0003800000 */
.L_x_24087:
        /* <DEDUP_REMOVED lines=18> */
.L_x_24090:
[----:B------:R-:W-:Y:S05]  /*0880*/  BSYNC B0 ;  /* 0x0000000000007941 */ /* 0x000fea0003800000 */
.L_x_24089:
        /* <DEDUP_REMOVED lines=18> */
.L_x_24092:
[----:B------:R-:W-:Y:S05]  /*09b0*/  BSYNC B0 ;  /* 0x0000000000007941 */ /* 0x000fea0003800000 */
.L_x_24091:
        /* <DEDUP_REMOVED lines=18> */
.L_x_24094:
[----:B------:R-:W-:Y:S05]  /*0ae0*/  BSYNC B0 ;  /* 0x0000000000007941 */ /* 0x000fea0003800000 */
.L_x_24093:
[----:B------:R-:W-:Y:S01]  /*0af0*/  ISETP.GE.U32.AND P0, PT, R16, 0xc0, PT ;  /* 0x000000c01000780c */ /* 0x000fe20003f06070 */
[----:B------:R-:W-:Y:S01]  /*0b00*/  IMAD.WIDE.U32 R30, R30, -0x2daee0ad, RZ ;  /* 0xd2511f531e1e7825 */ /* 0x000fe200078e00ff */
[----:B------:R-:W-:Y:S01]  /*0b10*/  BSSY B0, `(.L_x_24095) ;  /* 0x0000017000007945 */ /* 0x000fe20003800000 */
[----:B01234-:R-:W-:Y:S02]  /*0b20*/  LEA R21, R117, R24, 0x2 ;  /* 0x0000001875157211 */ /* 0x01ffe400078e10ff */
[----:B------:R-:W-:Y:S01]  /*0b30*/  IMAD.WIDE.U32 R32, R32, -0x326172a9, RZ ;  /* 0xcd9e8d5720207825 */ /* 0x000fe200078e00ff */
[----:B------:R-:W-:Y:S02]  /*0b40*/  P2R R192, PR, RZ, 0x1 ;  /* 0x00000001ffc07803 */ /* 0x000fe40000000000 */
[----:B------:R-:W-:Y:S01]  /*0b50*/  LOP3.LUT R29, R31, R26, R19, 0x96, !PT ;  /* 0x0000001a1f1d7212 */ /* 0x000fe200078e9613 */
[----:B------:R-:W-:-:S05]  /*0b60*/  VIADD R20, R202, 0x5384540f ;  /* 0x5384540fca147836 */ /* 0x000fca0000000000 */
        /* <DEDUP_REMOVED lines=17> */
.L_x_24096:
[----:B------:R-:W-:Y:S05]  /*0c80*/  BSYNC B0 ;  /* 0x0000000000007941 */ /* 0x000fea0003800000 */
.L_x_24095:
        /* <DEDUP_REMOVED lines=13> */
[----:B------:R-:W-:Y:S01]  /*0d60*/  IADD3 R25, R202, -0x700cb87f, RZ ;  /* 0x8ff34781ca197810 */ /* 0x000fe20007ffe0ff */
[----:B------:R-:W-:Y:S01]  /*0d70*/  ULDC UR8, c[0x0][0x294] ;  /* 0x0000a50000087ab9 */ /* 0x000fe20000000800 */
[----:B------:R-:W-:Y:S01]  /*0d80*/  ISETP.NE.AND P0, PT, RZ, UR6, PT ;  /* 0x00000006ff007c0c */ /* 0x000fe2000bf05270 */
[----:B------:R-:W-:Y:S01]  /*0d90*/  IMAD R28, R29, -0x326172a9, RZ ;  /* 0xcd9e8d571d1c7824 */ /* 0x000fe200078e02ff */
[----:B------:R-:W-:Y:S01]  /*0da0*/  LOP3.LUT R26, R26, R27, R24, 0x96, !PT ;  /* 0x0000001b1a1a7212 */ /* 0x000fe200078e9618 */
[----:B------:R-:W-:Y:S01]  /*0db0*/  IMAD.HI.U32 R29, R31, -0x326172a9, RZ ;  /* 0xcd9e8d571f1d7827 */ /* 0x000fe200078e00ff */
[----:B------:R-:W-:Y:S01]  /*0dc0*/  P2R R201, PR, RZ, 0x1 ;  /* 0x00000001ffc97803 */ /* 0x000fe20000000000 */
[----:B------:R-:W-:Y:S01]  /*0dd0*/  ULDC UR9, c[0x0][0x2d8] ;  /* 0x0000b60000097ab9 */ /* 0x000fe20000000800 */
[----:B------:R-:W-:Y:S01]  /*0de0*/  ULDC.64 UR10, c[0x0][0x298] ;  /* 0x0000a600000a7ab9 */ /* 0x000fe20000000a00 */
[----:B------:R-:W-:Y:S01]  /*0df0*/  IMAD R30, R32, -0x2daee0ad, RZ ;  /* 0xd2511f53201e7824 */ /* 0x000fe200078e02ff */
[----:B------:R-:W-:Y:S01]  /*0e00*/  LOP3.LUT R27, R29, R28, R25, 0x96, !PT ;  /* 0x0000001c1d1b7212 */ /* 0x000fe200078e9619 */
[----:B------:R-:W-:Y:S01]  /*0e10*/  IMAD.MOV.U32 R29, RZ, RZ, RZ ;  /* 0x000000ffff1d7224 */ /* 0x000fe200078e00ff */
[----:B------:R-:W-:Y:S01]  /*0e20*/  LOP3.LUT R28, R34, 0x3, RZ, 0xc0, !PT ;  /* 0x00000003221c7812 */ /* 0x000fe200078ec0ff */
[----:B------:R-:W-:Y:S01]  /*0e30*/  IMAD R32, R31, -0x326172a9, RZ ;  /* 0xcd9e8d571f207824 */ /* 0x000fe200078e02ff */
[----:B------:R-:W-:-:S06]  /*0e40*/  ULDC.64 UR6, c[0x0][0x230] ;  /* 0x00008c0000067ab9 */ /* 0x000fcc0000000a00 */
.L_x_24612:
        /* <DEDUP_REMOVED lines=12> */
[----:B------:R-:W-:-:S05]  /*0f10*/  @P0 IADD3 R205, R213, -0x1, RZ ;  /* 0xffffffffd5cd0810 */ /* 0x000fca0007ffe0ff */
        /* <DEDUP_REMOVED lines=26> */
.L_x_24100:
        /* <DEDUP_REMOVED lines=12> */
.L_x_24103:
[----:B------:R-:W-:-:S07]  /*1180*/  IMAD.MOV.U32 R34, RZ, RZ, R32 ;  /* 0x000000ffff227224 */ /* 0x000fce00078e0020 */
.L_x_24104:
[----:B------:R-:W-:Y:S05]  /*1190*/  BSYNC B2 ;  /* 0x0000000000027941 */ /* 0x000fea0003800000 */
.L_x_24102:
        /* <DEDUP_REMOVED lines=16> */
.L_x_24108:
[----:B------:R-:W-:Y:S05]  /*12a0*/  BSYNC B3 ;  /* 0x0000000000037941 */ /* 0x000fea0003800000 */
.L_x_24107:
        /* <DEDUP_REMOVED lines=42> */
.L_x_24106:
[----:B------:R-:W-:Y:S05]  /*1550*/  BSYNC B2 ;  /* 0x0000000000027941 */ /* 0x000fea0003800000 */
.L_x_24105:
        /* <DEDUP_REMOVED lines=11> */
.L_x_24101:
[----:B------:R-:W-:Y:S05]  /*1610*/  BSYNC B1 ;  /* 0x0000000000017941 */ /* 0x000fea0003800000 */
.L_x_24099:
        /* <DEDUP_REMOVED lines=8> */
.L_x_24110:
        /* <DEDUP_REMOVED lines=12> */
.L_x_24113:
[----:B------:R-:W-:-:S07]  /*1760*/  MOV R28, R32 ;  /* 0x00000020001c7202 */ /* 0x000fce0000000f00 */
.L_x_24114:
[----:B------:R-:W-:Y:S05]  /*1770*/  BSYNC B2 ;  /* 0x0000000000027941 */ /* 0x000fea0003800000 */
.L_x_24112:
        /* <DEDUP_REMOVED lines=16> */
.L_x_24118:
[----:B------:R-:W-:Y:S05]  /*1880*/  BSYNC B3 ;  /* 0x0000000000037941 */ /* 0x000fea0003800000 */
.L_x_24117:
        /* <DEDUP_REMOVED lines=44> */
.L_x_24116:
[----:B------:R-:W-:Y:S05]  /*1b50*/  BSYNC B2 ;  /* 0x0000000000027941 */ /* 0x000fea0003800000 */
.L_x_24115:
        /* <DEDUP_REMOVED lines=10> */
[----:B------:R-:W-:-:S07]  /*1c00*/  @P1 FADD.FTZ R34, R143, R34 ;  /* 0x000000228f221221 */ /* 0x000fce0000010000 */
.L_x_24111:
[----:B------:R-:W-:Y:S05]  /*1c10*/  BSYNC B1 ;  /* 0x0000000000017941 */ /* 0x000fea0003800000 */
.L_x_24109:
        /* <DEDUP_REMOVED lines=8> */
.L_x_24120:
        /* <DEDUP_REMOVED lines=12> */
.L_x_24123:
[----:B------:R-:W-:-:S07]  /*1d60*/  IMAD.MOV.U32 R28, RZ, RZ, R32 ;  /* 0x000000ffff1c7224 */ /* 0x000fce00078e0020 */
.L_x_24124:
[----:B------:R-:W-:Y:S05]  /*1d70*/  BSYNC B2 ;  /* 0x0000000000027941 */ /* 0x000fea0003800000 */
.L_x_24122:
        /* <DEDUP_REMOVED lines=16> */
.L_x_24128:
[----:B------:R-:W-:Y:S05]  /*1e80*/  BSYNC B3 ;  /* 0x0000000000037941 */ /* 0x000fea0003800000 */
.L_x_24127:
        /* <DEDUP_REMOVED lines=44> */
.L_x_24126:
[----:B------:R-:W-:Y:S05]  /*2150*/  BSYNC B2 ;  /* 0x0000000000027941 */ /* 0x000fea0003800000 */
.L_x_24125:
[----:B------:R-:W-:Y:S01]  /*2160*/  HFMA2.MMA R143, -RZ, RZ, 0.1171875, 0 ;  /* 0x2f800000ff8f7435 */ /* 0x000fe200000001ff */
[----:B------:R-:W-:Y:S01]  /*2170*/  I2FP.F32.U32 R28, R28 ;  /* 0x0000001c001c7245 */ /* 0x000fe20000201000 */
[----:B-----5:R-:W-:-:S05]  /*2180*/  HADD2.F32 R141, -RZ, R133.H0_H0 ;  /* 0x20000085ff8d7230 */ /* 0x020fca0000004100 */
[----:B------:R-:W-:-:S03]  /*2190*/  FMUL.FTZ R141, R141, UR11 ;  /* 0x0000000b8d8d7c20 */ /* 0x000fc60008410000 */
[----:B------:R-:W-:Y:S01]  /*21a0*/  FFMA.FTZ R28, R28, R143, 1.1641532182693481445e-10 ;  /* 0x2f0000001c1c7423 */ /* 0x000fe2000001008f */
[----:B------:R-:W-:-:S04]  /*21b0*/  FMUL.FTZ R141, R141, UR10 ;  /* 0x0000000a8d8d7c20 */ /* 0x000fc80008410000 */
[----:B------:R-:W-:-:S04]  /*21c0*/  FSETP.GTU.FTZ.AND P3, PT, R28, UR8, PT ;  /* 0x000000081c007c0b */ /* 0x000fc8000bf7c000 */
[----:B------:R-:W-:Y:S01]  /*21d0*/  FSEL R144, R141, RZ, !P3 ;  /* 0x000000ff8d907208 */ /* 0x000fe20005800000 */
[----:B------:R-:W-:Y:S01]  /*21e0*/  @P1 HADD2.F32 R141, -RZ, R137.H0_H0 ;  /* 0x20000089ff8d1230 */ /* 0x000fe20000004100 */
[----:B------:R-:W-:-:S04]  /*21f0*/  SEL R145, RZ, 0x1, P3 ;  /* 0x00000001ff917807 */ /* 0x000fc80001800000 */
[----:B------:R-:W-:-:S07]  /*2200*/  @P1 FADD.FTZ R144, R141, R144 ;  /* 0x000000908d901221 */ /* 0x000fce0000010000 */
.L_x_24121:
[----:B------:R-:W-:Y:S05]  /*2210*/  BSYNC B1 ;  /* 0x0000000000017941 */ /* 0x000fea0003800000 */
.L_x_24119:
        /* <DEDUP_REMOVED lines=8> */
.L_x_24130:
        /* <DEDUP_REMOVED lines=12> */
.L_x_24133:
[----:B------:R-:W-:-:S07]  /*2360*/  MOV R28, R32 ;  /* 0x00000020001c7202 */ /* 0x000fce0000000f00 */
.L_x_24134:
[----:B------:R-:W-:Y:S05]  /*2370*/  BSYNC B2 ;  /* 0x0000000000027941 */ /* 0x000fea0003800000 */
.L_x_24132:
        /* <DEDUP_REMOVED lines=16> */
.L_x_24138:
[----:B------:R-:W-:Y:S05]  /*2480*/  BSYNC B3 ;  /* 0x0000000000037941 */ /* 0x000fea0003800000 */
.L_x_24137:
        /* <DEDUP_REMOVED lines=44> */
.L_x_24136:
[----:B------:R-:W-:Y:S05]  /*2750*/  BSYNC B2 ;  /* 0x0000000000027941 */ /* 0x000fea0003800000 */
.L_x_24135:
        /* <DEDUP_REMOVED lines=11> */
.L_x_24131:
[----:B------:R-:W-:Y:S05]  /*2810*/  BSYNC B1 ;  /* 0x0000000000017941 */ /* 0x000fea0003800000 */
.L_x_24129:
        /* <DEDUP_REMOVED lines=8> */
.L_x_24140:
        /* <DEDUP_REMOVED lines=12> */
.L_x_24143:
[----:B------:R-:W-:-:S07]  /*2960*/  IMAD.MOV.U32 R28, RZ, RZ, R32 ;  /* 0x000000ffff1c7224 */ /* 0x000fce00078e0020 */
.L_x_24144:
[----:B------:R-:W-:Y:S05]  /*2970*/  BSYNC B2 ;  /* 0x0000000000027941 */ /* 0x000fea0003800000 */
.L_x_24142:
        /* <DEDUP_REMOVED lines=16> */
.L_x_24148:
[----:B------:R-:W-:Y:S05]  /*2a80*/  BSYNC B3 ;  /* 0x0000000000037941 */ /* 0x000fea0003800000 */
.L_x_24147:
        /* <DEDUP_REMOVED lines=44> */
.L_x_24146:
[----:B------:R-:W-:Y:S05]  /*2d50*/  BSYNC B2 ;  /* 0x0000000000027941 */ /* 0x000fea0003800000 */
.L_x_24145:
        /* <DEDUP_REMOVED lines=11> */
.L_x_24141:
[----:B------:R-:W-:Y:S05]  /*2e10*/  BSYNC B1 ;  /* 0x0000000000017941 */ /* 0x000fea0003800000 */
.L_x_24139:
        /* <DEDUP_REMOVED lines=8> */
.L_x_24150:
        /* <DEDUP_REMOVED lines=12> */
.L_x_24153:
[----:B------:R-:W-:-:S07]  /*2f60*/  MOV R28, R32 ;  /* 0x00000020001c7202 */ /* 0x000fce0000000f00 */
.L_x_24154:
[----:B------:R-:W-:Y:S05]  /*2f70*/  BSYNC B2 ;  /* 0x0000000000027941 */ /* 0x000fea0003800000 */
.L_x_24152:
        /* <DEDUP_REMOVED lines=16> */
.L_x_24158:
[----:B------:R-:W-:Y:S05]  /*3080*/  BSYNC B3 ;  /* 0x0000000000037941 */ /* 0x000fea0003800000 */
.L_x_24157:
        /* <DEDUP_REMOVED lines=44> */
.L_x_24156:
[----:B------:R-:W-:Y:S05]  /*3350*/  BSYNC B2 ;  /* 0x0000000000027941 */ /* 0x000fea0003800000 */
.L_x_24155:
        /* <DEDUP_REMOVED lines=11> */
.L_x_24151:
[----:B------:R-:W-:Y:S05]  /*3410*/  BSYNC B1 ;  /* 0x0000000000017941 */ /* 0x000fea0003800000 */
.L_x_24149:
        /* <DEDUP_REMOVED lines=8> */
.L_x_24160:
        /* <DEDUP_REMOVED lines=12> */
.L_x_24163:
[----:B------:R-:W-:-:S07]  /*3560*/  IMAD.MOV.U32 R28, RZ, RZ, R32 ;  /* 0x000000ffff1c7224 */ /* 0x000fce00078e0020 */
.L_x_24164:
[----:B------:R-:W-:Y:S05]  /*3570*/  BSYNC B2 ;  /* 0x0000000000027941 */ /* 0x000fea0003800000 */
.L_x_24162:
        /* <DEDUP_REMOVED lines=16> */
.L_x_24168:
[----:B------:R-:W-:Y:S05]  /*3680*/  BSYNC B3 ;  /* 0x0000000000037941 */ /* 0x000fea0003800000 */
.L_x_24167:
        /* <DEDUP_REMOVED lines=44> */
.L_x_24166:
[----:B------:R-:W-:Y:S05]  /*3950*/  BSYNC B2 ;  /* 0x0000000000027941 */ /* 0x000fea0003800000 */
.L_x_24165:
        /* <DEDUP_REMOVED lines=11> */
.L_x_24161:
[----:B------:R-:W-:Y:S05]  /*3a10*/  BSYNC B1 ;  /* 0x0000000000017941 */ /* 0x000fea0003800000 */
.L_x_24159:
        /* <DEDUP_REMOVED lines=8> */
.L_x_24170:
        /* <DEDUP_REMOVED lines=12> */
.L_x_24173:
[----:B------:R-:W-:-:S07]  /*3b60*/  MOV R204, R32 ;  /* 0x0000002000cc7202 */ /* 0x000fce0000000f00 */
.L_x_24174:
[----:B------:R-:W-:Y:S05]  /*3b70*/  BSYNC B2 ;  /* 0x0000000000027941 */ /* 0x000fea0003800000 */
.L_x_24172:
        /* <DEDUP_REMOVED lines=16> */
.L_x_24178:
[----:B------:R-:W-:Y:S05]  /*3c80*/  BSYNC B3 ;  /* 0x0000000000037941 */ /* 0x000fea0003800000 */
.L_x_24177:
        /* <DEDUP_REMOVED lines=44> */
.L_x_24176:
[----:B------:R-:W-:Y:S05]  /*3f50*/  BSYNC B2 ;  /* 0x0000000000027941 */ /* 0x000fea0003800000 */
.L_x_24175:
        /* <DEDUP_REMOVED lines=11> */
.L_x_24171:
[----:B------:R-:W-:Y:S05]  /*4010*/  BSYNC B1 ;  /* 0x0000000000017941 */ /* 0x000fea0003800000 */
.L_x_24169:
        /* <DEDUP_REMOVED lines=29> */
.L_x_24180:
[----:B------:R-:W-:Y:S05]  /*41f0*/  BSYNC B1 ;  /* 0x0000000000017941 */ /* 0x000fea0003800000 */
.L_x_24179:
[----:B------:R-:W-:Y:S01]  /*4200*/  VIADD R211, R211, 0x20 ;  /* 0x00000020d3d37836 */ /* 0x000fe20000000000 */
[----:B------:R-:W-:-:S07]  /*4210*/  IADD3 R209, R209, 0x20, RZ ;  /* 0x00000020d1d17810 */ /* 0x000fce0007ffe0ff */
.L_x_24098:
[----:B------:R-:W-:Y:S05]  /*4220*/  BSYNC B0 ;  /* 0x0000000000007941 */ /* 0x000fea0003800000 */
.L_x_24097:
        /* <DEDUP_REMOVED lines=18> */
[----:B-----5:R-:W-:Y:S01]  /*4350*/  HADD2.F32 R157, -RZ, R136.H0_H0 ;  /* 0x20000088ff9d7230 */ /* 0x020fe20000004100 */
[----:B------:R-:W-:Y:S06]  /*4360*/  BRA `(.L_x_24185) ;  /* 0x0000000400587947 */ /* 0x000fec0003800000 */
.L_x_24184:
        /* <DEDUP_REMOVED lines=12> */
.L_x_24187:
[----:B------:R-:W-:-:S07]  /*4430*/  MOV R157, R32 ;  /* 0x00000020009d7202 */ /* 0x000fce0000000f00 */
.L_x_24188:
[----:B------:R-:W-:Y:S05]  /*4440*/  BSYNC B2 ;  /* 0x0000000000027941 */ /* 0x000fea0003800000 */
.L_x_24186:
        /* <DEDUP_REMOVED lines=16> */
.L_x_24192:
[----:B------:R-:W-:Y:S05]  /*4550*/  BSYNC B3 ;  /* 0x0000000000037941 */ /* 0x000fea0003800000 */
.L_x_24191:
        /* <DEDUP_REMOVED lines=43> */
.L_x_24190:
[----:B------:R-:W-:Y:S05]  /*4810*/  BSYNC B2 ;  /* 0x0000000000027941 */ /* 0x000fea0003800000 */
.L_x_24189:
        /* <DEDUP_REMOVED lines=11> */
.L_x_24185:
[----:B------:R-:W-:Y:S05]  /*48d0*/  BSYNC B1 ;  /* 0x0000000000017941 */ /* 0x000fea0003800000 */
.L_x_24183:
        /* <DEDUP_REMOVED lines=8> */
.L_x_24194:
        /* <DEDUP_REMOVED lines=12> */
.L_x_24197:
[----:B------:R-:W-:-:S07]  /*4a20*/  MOV R28, R32 ;  /* 0x00000020001c7202 */ /* 0x000fce0000000f00 */
.L_x_24198:
[----:B------:R-:W-:Y:S05]  /*4a30*/  BSYNC B2 ;  /* 0x0000000000027941 */ /* 0x000fea0003800000 */
.L_x_24196:
        /* <DEDUP_REMOVED lines=16> */
.L_x_24202:
[----:B------:R-:W-:Y:S05]  /*4b40*/  BSYNC B3 ;  /* 0x0000000000037941 */ /* 0x000fea0003800000 */
.L_x_24201:
        /* <DEDUP_REMOVED lines=44> */
.L_x_24200:
[----:B------:R-:W-:Y:S05]  /*4e10*/  BSYNC B2 ;  /* 0x0000000000027941 */ /* 0x000fea0003800000 */
.L_x_24199:
        /* <DEDUP_REMOVED lines=11> */
.L_x_24195:
[----:B------:R-:W-:Y:S05]  /*4ed0*/  BSYNC B1 ;  /* 0x0000000000017941 */ /* 0x000fea0003800000 */
.L_x_24193:
        /* <DEDUP_REMOVED lines=8> */
.L_x_24204:
        /* <DEDUP_REMOVED lines=12> */
.L_x_24207:
[----:B------:R-:W-:-:S07]  /*5020*/  IMAD.MOV.U32 R28, RZ, RZ, R32 ;  /* 0x000000ffff1c7224 */ /* 0x000fce00078e0020 */
.L_x_24208:
[----:B------:R-:W-:Y:S05]  /*5030*/  BSYNC B2 ;  /* 0x0000000000027941 */ /* 0x000fea0003800000 */
.L_x_24206:
        /* <DEDUP_REMOVED lines=16> */
.L_x_24212:
[----:B------:R-:W-:Y:S05]  /*5140*/  BSYNC B3 ;  /* 0x0000000000037941 */ /* 0x000fea0003800000 */
.L_x_24211:
        /* <DEDUP_REMOVED lines=44> */
.L_x_24210:
[----:B------:R-:W-:Y:S05]  /*5410*/  BSYNC B2 ;  /* 0x0000000000027941 */ /* 0x000fea0003800000 */
.L_x_24209:
        /* <DEDUP_REMOVED lines=11> */
.L_x_24205:
[----:B------:R-:W-:Y:S05]  /*54d0*/  BSYNC B1 ;  /* 0x0000000000017941 */ /* 0x000fea0003800000 */
.L_x_24203:
        /* <DEDUP_REMOVED lines=8> */
.L_x_24214:
        /* <DEDUP_REMOVED lines=12> */
.L_x_24217:
[----:B------:R-:W-:-:S07]  /*5620*/  MOV R28, R32 ;  /* 0x00000020001c7202 */ /* 0x000fce0000000f00 */
.L_x_24218:
[----:B------:R-:W-:Y:S05]  /*5630*/  BSYNC B2 ;  /* 0x0000000000027941 */ /* 0x000fea0003800000 */
.L_x_24216:
        /* <DEDUP_REMOVED lines=16> */
.L_x_24222:
[----:B------:R-:W-:Y:S05]  /*5740*/  BSYNC B3 ;  /* 0x0000000000037941 */ /* 0x000fea0003800000 */
.L_x_24221:
        /* <DEDUP_REMOVED lines=44> */
.L_x_24220:
[----:B------:R-:W-:Y:S05]  /*5a10*/  BSYNC B2 ;  /* 0x0000000000027941 */ /* 0x000fea0003800000 */
.L_x_24219:
        /* <DEDUP_REMOVED lines=11> */
.L_x_24215:
[----:B------:R-:W-:Y:S05]  /*5ad0*/  BSYNC B1 ;  /* 0x0000000000017941 */ /* 0x000fea0003800000 */
.L_x_24213:
        /* <DEDUP_REMOVED lines=8> */
.L_x_24224:
        /* <DEDUP_REMOVED lines=12> */
.L_x_24227:
[----:B------:R-:W-:-:S07]  /*5c20*/  IMAD.MOV.U32 R28, RZ, RZ, R32 ;  /* 0x000000ffff1c7224 */ /* 0x000fce00078e0020 */
.L_x_24228:
[----:B------:R-:W-:Y:S05]  /*5c30*/  BSYNC B2 ;  /* 0x0000000000027941 */ /* 0x000fea0003800000 */
.L_x_24226:
        /* <DEDUP_REMOVED lines=16> */
.L_x_24232:
[----:B------:R-:W-:Y:S05]  /*5d40*/  BSYNC B3 ;  /* 0x0000000000037941 */ /* 0x000fea0003800000 */
.L_x_24231:
        /* <DEDUP_REMOVED lines=44> */
.L_x_24230:
[----:B------:R-:W-:Y:S05]  /*6010*/  BSYNC B2 ;  /* 0x0000000000027941 */ /* 0x000fea0003800000 */
.L_x_24229:
        /* <DEDUP_REMOVED lines=11> */
.L_x_24225:
[----:B------:R-:W-:Y:S05]  /*60d0*/  BSYNC B1 ;  /* 0x0000000000017941 */ /* 0x000fea0003800000 */
.L_x_24223:
        /* <DEDUP_REMOVED lines=8> */
.L_x_24234:
        /* <DEDUP_REMOVED lines=12> */
.L_x_24237:
[----:B------:R-:W-:-:S07]  /*6220*/  MOV R28, R32 ;  /* 0x00000020001c7202 */ /* 0x000fce0000000f00 */
.L_x_24238:
[----:B------:R-:W-:Y:S05]  /*6230*/  BSYNC B2 ;  /* 0x0000000000027941 */ /* 0x000fea0003800000 */
.L_x_24236:
        /* <DEDUP_REMOVED lines=16> */
.L_x_24242:
[----:B------:R-:W-:Y:S05]  /*6340*/  BSYNC B3 ;  /* 0x0000000000037941 */ /* 0x000fea0003800000 */
.L_x_24241:
        /* <DEDUP_REMOVED lines=44> */
.L_x_24240:
[----:B------:R-:W-:Y:S05]  /*6610*/  BSYNC B2 ;  /* 0x0000000000027941 */ /* 0x000fea0003800000 */
.L_x_24239:
        /* <DEDUP_REMOVED lines=11> */
.L_x_24235:
[----:B------:R-:W-:Y:S05]  /*66d0*/  BSYNC B1 ;  /* 0x0000000000017941 */ /* 0x000fea0003800000 */
.L_x_24233:
        /* <DEDUP_REMOVED lines=8> */
.L_x_24244:
        /* <DEDUP_REMOVED lines=12> */
.L_x_24247:
[----:B------:R-:W-:-:S07]  /*6820*/  IMAD.MOV.U32 R28, RZ, RZ, R32 ;  /* 0x000000ffff1c7224 */ /* 0x000fce00078e0020 */
.L_x_24248:
[----:B------:R-:W-:Y:S05]  /*6830*/  BSYNC B2 ;  /* 0x0000000000027941 */ /* 0x000fea0003800000 */
.L_x_24246:
        /* <DEDUP_REMOVED lines=16> */
.L_x_24252:
[----:B------:R-:W-:Y:S05]  /*6940*/  BSYNC B3 ;  /* 0x0000000000037941 */ /* 0x000fea0003800000 */
.L_x_24251:
        /* <DEDUP_REMOVED lines=44> */
.L_x_24250:
[----:B------:R-:W-:Y:S05]  /*6c10*/  BSYNC B2 ;  /* 0x0000000000027941 */ /* 0x000fea0003800000 */
.L_x_24249:
        /* <DEDUP_REMOVED lines=11> */
.L_x_24245:
[----:B------:R-:W-:Y:S05]  /*6cd0*/  BSYNC B1 ;  /* 0x0000000000017941 */ /* 0x000fea0003800000 */
.L_x_24243:
        /* <DEDUP_REMOVED lines=8> */
.L_x_24254:
        /* <DEDUP_REMOVED lines=12> */
.L_x_24257:
[----:B------:R-:W-:-:S07]  /*6e20*/  MOV R154, R32 ;  /* 0x00000020009a7202 */ /* 0x000fce0000000f00 */
.L_x_24258:
[----:B------:R-:W-:Y:S05]  /*6e30*/  BSYNC B2 ;  /* 0x0000000000027941 */ /* 0x000fea0003800000 */
.L_x_24256:
        /* <DEDUP_REMOVED lines=16> */
.L_x_24262:
[----:B------:R-:W-:Y:S05]  /*6f40*/  BSYNC B3 ;  /* 0x0000000000037941 */ /* 0x000fea0003800000 */
.L_x_24261:
        /* <DEDUP_REMOVED lines=44> */
.L_x_24260:
[----:B------:R-:W-:Y:S05]  /*7210*/  BSYNC B2 ;  /* 0x0000000000027941 */ /* 0x000fea0003800000 */
.L_x_24259:
        /* <DEDUP_REMOVED lines=11> */
.L_x_24255:
[----:B------:R-:W-:Y:S05]  /*72d0*/  BSYNC B1 ;  /* 0x0000000000017941 */ /* 0x000fea0003800000 */
.L_x_24253:
        /* <DEDUP_REMOVED lines=29> */
.L_x_24264:
[----:B------:R-:W-:Y:S05]  /*74b0*/  BSYNC B1 ;  /* 0x0000000000017941 */ /* 0x000fea0003800000 */
.L_x_24263:
[----:B------:R-:W-:Y:S01]  /*74c0*/  VIADD R211, R211, 0x20 ;  /* 0x00000020d3d37836 */ /* 0x000fe20000000000 */
[----:B------:R-:W-:-:S07]  /*74d0*/  IADD3 R209, R209, 0x20, RZ ;  /* 0x00000020d1d17810 */ /* 0x000fce0007ffe0ff */
.L_x_24182:
[----:B------:R-:W-:Y:S05]  /*74e0*/  BSYNC B0 ;  /* 0x0000000000007941 */ /* 0x000fea0003800000 */
.L_x_24181:
        /* <DEDUP_REMOVED lines=20> */
.L_x_24268:
        /* <DEDUP_REMOVED lines=12> */
.L_x_24271:
[----:B------:R-:W-:-:S07]  /*76f0*/  MOV R166, R32 ;  /* 0x0000002000a67202 */ /* 0x000fce0000000f00 */
.L_x_24272:
[----:B------:R-:W-:Y:S05]  /*7700*/  BSYNC B2 ;  /* 0x0000000000027941 */ /* 0x000fea0003800000 */
.L_x_24270:
        /* <DEDUP_REMOVED lines=16> */
.L_x_24276:
[----:B------:R-:W-:Y:S05]  /*7810*/  BSYNC B3 ;  /* 0x0000000000037941 */ /* 0x000fea0003800000 */
.L_x_24275:
        /* <DEDUP_REMOVED lines=43> */
.L_x_24274:
[----:B------:R-:W-:Y:S05]  /*7ad0*/  BSYNC B2 ;  /* 0x0000000000027941 */ /* 0x000fea0003800000 */
.L_x_24273:
        /* <DEDUP_REMOVED lines=11> */
.L_x_24269:
[----:B------:R-:W-:Y:S05]  /*7b90*/  BSYNC B1 ;  /* 0x0000000000017941 */ /* 0x000fea0003800000 */
.L_x_24267:
        /* <DEDUP_REMOVED lines=8> */
.L_x_24278:
        /* <DEDUP_REMOVED lines=12> */
.L_x_24281:
[----:B------:R-:W-:-:S07]  /*7ce0*/  MOV R28, R32 ;  /* 0x00000020001c7202 */ /* 0x000fce0000000f00 */
.L_x_24282:
[----:B------:R-:W-:Y:S05]  /*7cf0*/  BSYNC B2 ;  /* 0x0000000000027941 */ /* 0x000fea0003800000 */
.L_x_24280:
        /* <DEDUP_REMOVED lines=16> */
.L_x_24286:
[----:B------:R-:W-:Y:S05]  /*7e00*/  BSYNC B3 ;  /* 0x0000000000037941 */ /* 0x000fea0003800000 */
.L_x_24285:
        /* <DEDUP_REMOVED lines=44> */
.L_x_24284:
[----:B------:R-:W-:Y:S05]  /*80d0*/  BSYNC B2 ;  /* 0x0000000000027941 */ /* 0x000fea0003800000 */
.L_x_24283:
        /* <DEDUP_REMOVED lines=11> */
.L_x_24279:
[----:B------:R-:W-:Y:S05]  /*8190*/  BSYNC B1 ;  /* 0x0000000000017941 */ /* 0x000fea0003800000 */
.L_x_24277:
        /* <DEDUP_REMOVED lines=8> */
.L_x_24288:
        /* <DEDUP_REMOVED lines=12> */
.L_x_24291:
[----:B------:R-:W-:-:S07]  /*82e0*/  IMAD.MOV.U32 R28, RZ, RZ, R32 ;  /* 0x000000ffff1c7224 */ /* 0x000fce00078e0020 */
.L_x_24292:
[----:B------:R-:W-:Y:S05]  /*82f0*/  BSYNC B2 ;  /* 0x0000000000027941 */ /* 0x000fea0003800000 */
.L_x_24290:
        /* <DEDUP_REMOVED lines=16> */
.L_x_24296:
[----:B------:R-:W-:Y:S05]  /*8400*/  BSYNC B3 ;  /* 0x0000000000037941 */ /* 0x000fea0003800000 */
.L_x_24295:
        /* <DEDUP_REMOVED lines=44> */
.L_x_24294:
[----:B------:R-:W-:Y:S05]  /*86d0*/  BSYNC B2 ;  /* 0x0000000000027941 */ /* 0x000fea0003800000 */
.L_x_24293:
        /* <DEDUP_REMOVED lines=11> */
.L_x_24289:
[----:B------:R-:W-:Y:S05]  /*8790*/  BSYNC B1 ;  /* 0x0000000000017941 */ /* 0x000fea0003800000 */
.L_x_24287:
        /* <DEDUP_REMOVED lines=8> */
.L_x_24298:
        /* <DEDUP_REMOVED lines=12> */
.L_x_24301:
[----:B------:R-:W-:-:S07]  /*88e0*/  MOV R28, R32 ;  /* 0x00000020001c7202 */ /* 0x000fce0000000f00 */
.L_x_24302:
[----:B------:R-:W-:Y:S05]  /*88f0*/  BSYNC B2 ;  /* 0x0000000000027941 */ /* 0x000fea0003800000 */
.L_x_24300:
        /* <DEDUP_REMOVED lines=16> */
.L_x_24306:
[----:B------:R-:W-:Y:S05]  /*8a00*/  BSYNC B3 ;  /* 0x0000000000037941 */ /* 0x000fea0003800000 */
.L_x_24305:
        /* <DEDUP_REMOVED lines=44> */
.L_x_24304:
[----:B------:R-:W-:Y:S05]  /*8cd0*/  BSYNC B2 ;  /* 0x0000000000027941 */ /* 0x000fea0003800000 */
.L_x_24303:
        /* <DEDUP_REMOVED lines=11> */
.L_x_24299:
[----:B------:R-:W-:Y:S05]  /*8d90*/  BSYNC B1 ;  /* 0x0000000000017941 */ /* 0x000fea0003800000 */
.L_x_24297:
        /* <DEDUP_REMOVED lines=8> */
.L_x_24308:
        /* <DEDUP_REMOVED lines=12> */
.L_x_24311:
[----:B------:R-:W-:-:S07]  /*8ee0*/  IMAD.MOV.U32 R28, RZ, RZ, R32 ;  /* 0x000000ffff1c7224 */ /* 0x000fce00078e0020 */
.L_x_24312:
[----:B------:R-:W-:Y:S05]  /*8ef0*/  BSYNC B2 ;  /* 0x0000000000027941 */ /* 0x000fea0003800000 */
.L_x_24310:
        /* <DEDUP_REMOVED lines=16> */
.L_x_24316:
[----:B------:R-:W-:Y:S05]  /*9000*/  BSYNC B3 ;  /* 0x0000000000037941 */ /* 0x000fea0003800000 */
.L_x_24315:
        /* <DEDUP_REMOVED lines=44> */
.L_x_24314:
[----:B------:R-:W-:Y:S05]  /*92d0*/  BSYNC B2 ;  /* 0x0000000000027941 */ /* 0x000fea0003800000 */
.L_x_24313:
        /* <DEDUP_REMOVED lines=11> */
.L_x_24309:
[----:B------:R-:W-:Y:S05]  /*9390*/  BSYNC B1 ;  /* 0x0000000000017941 */ /* 0x000fea0003800000 */
.L_x_24307:
        /* <DEDUP_REMOVED lines=8> */
.L_x_24318:
        /* <DEDUP_REMOVED lines=12> */
.L_x_24321:
[----:B------:R-:W-:-:S07]  /*94e0*/  MOV R28, R32 ;  /* 0x00000020001c7202 */ /* 0x000fce0000000f00 */
.L_x_24322:
[----:B------:R-:W-:Y:S05]  /*94f0*/  BSYNC B2 ;  /* 0x0000000000027941 */ /* 0x000fea0003800000 */
.L_x_24320:
        /* <DEDUP_REMOVED lines=16> */
.L_x_24326:
[----:B------:R-:W-:Y:S05]  /*9600*/  BSYNC B3 ;  /* 0x0000000000037941 */ /* 0x000fea0003800000 */
.L_x_24325:
        /* <DEDUP_REMOVED lines=44> */
.L_x_24324:
[----:B------:R-:W-:Y:S05]  /*98d0*/  BSYNC B2 ;  /* 0x0000000000027941 */ /* 0x000fea0003800000 */
.L_x_24323:
        /* <DEDUP_REMOVED lines=11> */
.L_x_24319:
[----:B------:R-:W-:Y:S05]  /*9990*/  BSYNC B1 ;  /* 0x0000000000017941 */ /* 0x000fea0003800000 */
.L_x_24317:
        /* <DEDUP_REMOVED lines=8> */
.L_x_24328:
        /* <DEDUP_REMOVED lines=12> */
.L_x_24331:
[----:B------:R-:W-:-:S07]  /*9ae0*/  IMAD.MOV.U32 R28, RZ, RZ, R32 ;  /* 0x000000ffff1c7224 */ /* 0x000fce00078e0020 */
.L_x_24332:
[----:B------:R-:W-:Y:S05]  /*9af0*/  BSYNC B2 ;  /* 0x0000000000027941 */ /* 0x000fea0003800000 */
.L_x_24330:
        /* <DEDUP_REMOVED lines=16> */
.L_x_24336:
[----:B------:R-:W-:Y:S05]  /*9c00*/  BSYNC B3 ;  /* 0x0000000000037941 */ /* 0x000fea0003800000 */
.L_x_24335:
        /* <DEDUP_REMOVED lines=44> */
.L_x_24334:
[----:B------:R-:W-:Y:S05]  /*9ed0*/  BSYNC B2 ;  /* 0x0000000000027941 */ /* 0x000fea0003800000 */
.L_x_24333:
        /* <DEDUP_REMOVED lines=11> */
.L_x_24329:
[----:B------:R-:W-:Y:S05]  /*9f90*/  BSYNC B1 ;  /* 0x0000000000017941 */ /* 0x000fea0003800000 */
.L_x_24327:
        /* <DEDUP_REMOVED lines=8> */
.L_x_24338:
        /* <DEDUP_REMOVED lines=12> */
.L_x_24341:
[----:B------:R-:W-:-:S07]  /*a0e0*/  MOV R154, R32 ;  /* 0x00000020009a7202 */ /* 0x000fce0000000f00 */
.L_x_24342:
[----:B------:R-:W-:Y:S05]  /*a0f0*/  BSYNC B2 ;  /* 0x0000000000027941 */ /* 0x000fea0003800000 */
.L_x_24340:
        /* <DEDUP_REMOVED lines=16> */
.L_x_24346:
[----:B------:R-:W-:Y:S05]  /*a200*/  BSYNC B3 ;  /* 0x0000000000037941 */ /* 0x000fea0003800000 */
.L_x_24345:
        /* <DEDUP_REMOVED lines=44> */
.L_x_24344:
[----:B------:R-:W-:Y:S05]  /*a4d0*/  BSYNC B2 ;  /* 0x0000000000027941 */ /* 0x000fea0003800000 */
.L_x_24343:
        /* <DEDUP_REMOVED lines=11> */
.L_x_24339:
[----:B------:R-:W-:Y:S05]  /*a590*/  BSYNC B1 ;  /* 0x0000000000017941 */ /* 0x000fea0003800000 */
.L_x_24337:
        /* <DEDUP_REMOVED lines=29> */
.L_x_24348:
[----:B------:R-:W-:Y:S05]  /*a770*/  BSYNC B1 ;  /* 0x0000000000017941 */ /* 0x000fea0003800000 */
.L_x_24347:
[----:B------:R-:W-:Y:S01]  /*a780*/  VIADD R211, R211, 0x20 ;  /* 0x00000020d3d37836 */ /* 0x000fe20000000000 */
[----:B------:R-:W-:-:S07]  /*a790*/  IADD3 R209, R209, 0x20, RZ ;  /* 0x00000020d1d17810 */ /* 0x000fce0007ffe0ff */
.L_x_24266:
[----:B------:R-:W-:Y:S05]  /*a7a0*/  BSYNC B0 ;  /* 0x0000000000007941 */ /* 0x000fea0003800000 */
.L_x_24265:
        /* <DEDUP_REMOVED lines=20> */
.L_x_24352:
        /* <DEDUP_REMOVED lines=12> */
.L_x_24355:
[----:B------:R-:W-:-:S07]  /*a9b0*/  MOV R175, R32 ;  /* 0x0000002000af7202 */ /* 0x000fce0000000f00 */
.L_x_24356:
[----:B------:R-:W-:Y:S05]  /*a9c0*/  BSYNC B2 ;  /* 0x0000000000027941 */ /* 0x000fea0003800000 */
.L_x_24354:
        /* <DEDUP_REMOVED lines=16> */
.L_x_24360:
[----:B------:R-:W-:Y:S05]  /*aad0*/  BSYNC B3 ;  /* 0x0000000000037941 */ /* 0x000fea0003800000 */
.L_x_24359:
        /* <DEDUP_REMOVED lines=43> */
.L_x_24358:
[----:B------:R-:W-:Y:S05]  /*ad90*/  BSYNC B2 ;  /* 0x0000000000027941 */ /* 0x000fea0003800000 */
.L_x_24357:
        /* <DEDUP_REMOVED lines=11> */
.L_x_24353:
[----:B------:R-:W-:Y:S05]  /*ae50*/  BSYNC B1 ;  /* 0x0000000000017941 */ /* 0x000fea0003800000 */
.L_x_24351:
        /* <DEDUP_REMOVED lines=8> */
.L_x_24362:
        /* <DEDUP_REMOVED lines=12> */
.L_x_24365:
[----:B------:R-:W-:-:S07]  /*afa0*/  MOV R28, R32 ;  /* 0x00000020001c7202 */ /* 0x000fce0000000f00 */
.L_x_24366:
[----:B------:R-:W-:Y:S05]  /*afb0*/  BSYNC B2 ;  /* 0x0000000000027941 */ /* 0x000fea0003800000 */
.L_x_24364:
        /* <DEDUP_REMOVED lines=16> */
.L_x_24370:
[----:B------:R-:W-:Y:S05]  /*b0c0*/  BSYNC B3 ;  /* 0x0000000000037941 */ /* 0x000fea0003800000 */
.L_x_24369:
        /* <DEDUP_REMOVED lines=44> */
.L_x_24368:
[----:B------:R-:W-:Y:S05]  /*b390*/  BSYNC B2 ;  /* 0x0000000000027941 */ /* 0x000fea0003800000 */
.L_x_24367:
        /* <DEDUP_REMOVED lines=11> */
.L_x_24363:
[----:B------:R-:W-:Y:S05]  /*b450*/  BSYNC B1 ;  /* 0x0000000000017941 */ /* 0x000fea0003800000 */
.L_x_24361:
        /* <DEDUP_REMOVED lines=8> */
.L_x_24372:
        /* <DEDUP_REMOVED lines=12> */
.L_x_24375:
[----:B------:R-:W-:-:S07]  /*b5a0*/  IMAD.MOV.U32 R28, RZ, RZ, R32 ;  /* 0x000000ffff1c7224 */ /* 0x000fce00078e0020 */
.L_x_24376:
[----:B------:R-:W-:Y:S05]  /*b5b0*/  BSYNC B2 ;  /* 0x0000000000027941 */ /* 0x000fea0003800000 */
.L_x_24374:
        /* <DEDUP_REMOVED lines=16> */
.L_x_24380:
[----:B------:R-:W-:Y:S05]  /*b6c0*/  BSYNC B3 ;  /* 0x0000000000037941 */ /* 0x000fea0003800000 */
.L_x_24379:
        /* <DEDUP_REMOVED lines=44> */
.L_x_24378:
[----:B------:R-:W-:Y:S05]  /*b990*/  BSYNC B2 ;  /* 0x0000000000027941 */ /* 0x000fea0003800000 */
.L_x_24377:
        /* <DEDUP_REMOVED lines=11> */
.L_x_24373:
[----:B------:R-:W-:Y:S05]  /*ba50*/  BSYNC B1 ;  /* 0x0000000000017941 */ /* 0x000fea0003800000 */
.L_x_24371:
        /* <DEDUP_REMOVED lines=8> */
.L_x_24382:
        /* <DEDUP_REMOVED lines=12> */
.L_x_24385:
[----:B------:R-:W-:-:S07]  /*bba0*/  MOV R28, R32 ;  /* 0x00000020001c7202 */ /* 0x000fce0000000f00 */
.L_x_24386:
[----:B------:R-:W-:Y:S05]  /*bbb0*/  BSYNC B2 ;  /* 0x0000000000027941 */ /* 0x000fea0003800000 */
.L_x_24384:
        /* <DEDUP_REMOVED lines=16> */
.L_x_24390:
[----:B------:R-:W-:Y:S05]  /*bcc0*/  BSYNC B3 ;  /* 0x0000000000037941 */ /* 0x000fea0003800000 */
.L_x_24389:
        /* <DEDUP_REMOVED lines=44> */
.L_x_24388:
[----:B------:R-:W-:Y:S05]  /*bf90*/  BSYNC B2 ;  /* 0x0000000000027941 */ /* 0x000fea0003800000 */
.L_x_24387:
        /* <DEDUP_REMOVED lines=11> */
.L_x_24383:
[----:B------:R-:W-:Y:S05]  /*c050*/  BSYNC B1 ;  /* 0x0000000000017941 */ /* 0x000fea0003800000 */
.L_x_24381:
        /* <DEDUP_REMOVED lines=8> */
.L_x_24392:
        /* <DEDUP_REMOVED lines=12> */
.L_x_24395:
[----:B------:R-:W-:-:S07]  /*c1a0*/  IMAD.MOV.U32 R28, RZ, RZ, R32 ;  /* 0x000000ffff1c7224 */ /* 0x000fce00078e0020 */
.L_x_24396:
[----:B------:R-:W-:Y:S05]  /*c1b0*/  BSYNC B2 ;  /* 0x0000000000027941 */ /* 0x000fea0003800000 */
.L_x_24394:
        /* <DEDUP_REMOVED lines=16> */
.L_x_24400:
[----:B------:R-:W-:Y:S05]  /*c2c0*/  BSYNC B3 ;  /* 0x0000000000037941 */ /* 0x000fea0003800000 */
.L_x_24399:
        /* <DEDUP_REMOVED lines=44> */
.L_x_24398:
[----:B------:R-:W-:Y:S05]  /*c590*/  BSYNC B2 ;  /* 0x0000000000027941 */ /* 0x000fea0003800000 */
.L_x_24397:
        /* <DEDUP_REMOVED lines=11> */
.L_x_24393:
[----:B------:R-:W-:Y:S05]  /*c650*/  BSYNC B1 ;  /* 0x0000000000017941 */ /* 0x000fea0003800000 */
.L_x_24391:
        /* <DEDUP_REMOVED lines=8> */
.L_x_24402:
        /* <DEDUP_REMOVED lines=12> */
.L_x_24405:
[----:B------:R-:W-:-:S07]  /*c7a0*/  MOV R28, R32 ;  /* 0x00000020001c7202 */ /* 0x000fce0000000f00 */
.L_x_24406:
[----:B------:R-:W-:Y:S05]  /*c7b0*/  BSYNC B2 ;  /* 0x0000000000027941 */ /* 0x000fea0003800000 */
.L_x_24404:
        /* <DEDUP_REMOVED lines=16> */
.L_x_24410:
[----:B------:R-:W-:Y:S05]  /*c8c0*/  BSYNC B3 ;  /* 0x0000000000037941 */ /* 0x000fea0003800000 */
.L_x_24409:
        /* <DEDUP_REMOVED lines=44> */
.L_x_24408:
[----:B------:R-:W-:Y:S05]  /*cb90*/  BSYNC B2 ;  /* 0x0000000000027941 */ /* 0x000fea0003800000 */
.L_x_24407:
        /* <DEDUP_REMOVED lines=11> */
.L_x_24403:
[----:B------:R-:W-:Y:S05]  /*cc50*/  BSYNC B1 ;  /* 0x0000000000017941 */ /* 0x000fea0003800000 */
.L_x_24401:
        /* <DEDUP_REMOVED lines=8> */
.L_x_24412:
        /* <DEDUP_REMOVED lines=12> */
.L_x_24415:
[----:B------:R-:W-:-:S07]  /*cda0*/  IMAD.MOV.U32 R28, RZ, RZ, R32 ;  /* 0x000000ffff1c7224 */ /* 0x000fce00078e0020 */
.L_x_24416:
[----:B------:R-:W-:Y:S05]  /*cdb0*/  BSYNC B2 ;  /* 0x0000000000027941 */ /* 0x000fea0003800000 */
.L_x_24414:
        /* <DEDUP_REMOVED lines=16> */
.L_x_24420:
[----:B------:R-:W-:Y:S05]  /*cec0*/  BSYNC B3 ;  /* 0x0000000000037941 */ /* 0x000fea0003800000 */
.L_x_24419:
        /* <DEDUP_REMOVED lines=44> */
.L_x_24418:
[----:B------:R-:W-:Y:S05]  /*d190*/  BSYNC B2 ;  /* 0x0000000000027941 */ /* 0x000fea0003800000 */
.L_x_24417:
        /* <DEDUP_REMOVED lines=11> */
.L_x_24413:
[----:B------:R-:W-:Y:S05]  /*d250*/  BSYNC B1 ;  /* 0x0000000000017941 */ /* 0x000fea0003800000 */
.L_x_24411:
        /* <DEDUP_REMOVED lines=8> */
.L_x_24422:
        /* <DEDUP_REMOVED lines=12> */
.L_x_24425:
[----:B------:R-:W-:-:S07]  /*d3a0*/  MOV R154, R32 ;  /* 0x00000020009a7202 */ /* 0x000fce0000000f00 */
.L_x_24426:
[----:B------:R-:W-:Y:S05]  /*d3b0*/  BSYNC B2 ;  /* 0x0000000000027941 */ /* 0x000fea0003800000 */
.L_x_24424:
        /* <DEDUP_REMOVED lines=16> */
.L_x_24430:
[----:B------:R-:W-:Y:S05]  /*d4c0*/  BSYNC B3 ;  /* 0x0000000000037941 */ /* 0x000fea0003800000 */
.L_x_24429:
        /* <DEDUP_REMOVED lines=44> */
.L_x_24428:
[----:B------:R-:W-:Y:S05]  /*d790*/  BSYNC B2 ;  /* 0x0000000000027941 */ /* 0x000fea0003800000 */
.L_x_24427:
        /* <DEDUP_REMOVED lines=11> */
.L_x_24423:
[----:B------:R-:W-:Y:S05]  /*d850*/  BSYNC B1 ;  /* 0x0000000000017941 */ /* 0x000fea0003800000 */
.L_x_24421:
        /* <DEDUP_REMOVED lines=29> */
.L_x_24432:
[----:B------:R-:W-:Y:S05]  /*da30*/  BSYNC B1 ;  /* 0x0000000000017941 */ /* 0x000fea0003800000 */
.L_x_24431:
[----:B------:R-:W-:Y:S01]  /*da40*/  VIADD R211, R211, 0x20 ;  /* 0x00000020d3d37836 */ /* 0x000fe20000000000 */
[----:B------:R-:W-:-:S07]  /*da50*/  IADD3 R209, R209, 0x20, RZ ;  /* 0x00000020d1d17810 */ /* 0x000fce0007ffe0ff */
.L_x_24350:
[----:B------:R-:W-:Y:S05]  /*da60*/  BSYNC B0 ;  /* 0x0000000000007941 */ /* 0x000fea0003800000 */
.L_x_24349:
        /* <DEDUP_REMOVED lines=20> */
.L_x_24436:
        /* <DEDUP_REMOVED lines=12> */
.L_x_24439:
[----:B------:R-:W-:-:S07]  /*dc70*/  IMAD.MOV.U32 R184, RZ, RZ, R32 ;  /* 0x000000ffffb87224 */ /* 0x000fce00078e0020 */
.L_x_24440:
[----:B------:R-:W-:Y:S05]  /*dc80*/  BSYNC B2 ;  /* 0x0000000000027941 */ /* 0x000fea0003800000 */
.L_x_24438:
        /* <DEDUP_REMOVED lines=16> */
.L_x_24444:
[----:B------:R-:W-:Y:S05]  /*dd90*/  BSYNC B3 ;  /* 0x0000000000037941 */ /* 0x000fea0003800000 */
.L_x_24443:
        /* <DEDUP_REMOVED lines=43> */
.L_x_24442:
[----:B------:R-:W-:Y:S05]  /*e050*/  BSYNC B2 ;  /* 0x0000000000027941 */ /* 0x000fea0003800000 */
.L_x_24441:
        /* <DEDUP_REMOVED lines=11> */
.L_x_24437:
[----:B------:R-:W-:Y:S05]  /*e110*/  BSYNC B1 ;  /* 0x0000000000017941 */ /* 0x000fea0003800000 */
.L_x_24435:
        /* <DEDUP_REMOVED lines=8> */
.L_x_24446:
        /* <DEDUP_REMOVED lines=12> */
.L_x_24449:
[----:B------:R-:W-:-:S07]  /*e260*/  IMAD.MOV.U32 R28, RZ, RZ, R32 ;  /* 0x000000ffff1c7224 */ /* 0x000fce00078e0020 */
.L_x_24450:
[----:B------:R-:W-:Y:S05]  /*e270*/  BSYNC B2 ;  /* 0x0000000000027941 */ /* 0x000fea0003800000 */
.L_x_24448:
        /* <DEDUP_REMOVED lines=16> */
.L_x_24454:
[----:B------:R-:W-:Y:S05]  /*e380*/  BSYNC B3 ;  /* 0x0000000000037941 */ /* 0x000fea0003800000 */
.L_x_24453:
        /* <DEDUP_REMOVED lines=44> */
.L_x_24452:
[----:B------:R-:W-:Y:S05]  /*e650*/  BSYNC B2 ;  /* 0x0000000000027941 */ /* 0x000fea0003800000 */
.L_x_24451:
        /* <DEDUP_REMOVED lines=11> */
.L_x_24447:
[----:B------:R-:W-:Y:S05]  /*e710*/  BSYNC B1 ;  /* 0x0000000000017941 */ /* 0x000fea0003800000 */
.L_x_24445:
        /* <DEDUP_REMOVED lines=8> */
.L_x_24456:
        /* <DEDUP_REMOVED lines=12> */
.L_x_24459:
[----:B------:R-:W-:-:S07]  /*e860*/  MOV R28, R32 ;  /* 0x00000020001c7202 */ /* 0x000fce0000000f00 */
.L_x_24460:
[----:B------:R-:W-:Y:S05]  /*e870*/  BSYNC B2 ;  /* 0x0000000000027941 */ /* 0x000fea0003800000 */
.L_x_24458:
        /* <DEDUP_REMOVED lines=16> */
.L_x_24464:
[----:B------:R-:W-:Y:S05]  /*e980*/  BSYNC B3 ;  /* 0x0000000000037941 */ /* 0x000fea0003800000 */
.L_x_24463:
        /* <DEDUP_REMOVED lines=44> */
.L_x_24462:
[----:B------:R-:W-:Y:S05]  /*ec50*/  BSYNC B2 ;  /* 0x0000000000027941 */ /* 0x000fea0003800000 */
.L_x_24461:
        /* <DEDUP_REMOVED lines=11> */
.L_x_24457:
[----:B------:R-:W-:Y:S05]  /*ed10*/  BSYNC B1 ;  /* 0x0000000000017941 */ /* 0x000fea0003800000 */
.L_x_24455:
        /* <DEDUP_REMOVED lines=8> */
.L_x_24466:
        /* <DEDUP_REMOVED lines=12> */
.L_x_24469:
[----:B------:R-:W-:-:S07]  /*ee60*/  MOV R28, R32 ;  /* 0x00000020001c7202 */ /* 0x000fce0000000f00 */
.L_x_24470:
[----:B------:R-:W-:Y:S05]  /*ee70*/  BSYNC B2 ;  /* 0x0000000000027941 */ /* 0x000fea0003800000 */
.L_x_24468:
        /* <DEDUP_REMOVED lines=16> */
.L_x_24474:
[----:B------:R-:W-:Y:S05]  /*ef80*/  BSYNC B3 ;  /* 0x0000000000037941 */ /* 0x000fea0003800000 */
.L_x_24473:
        /* <DEDUP_REMOVED lines=44> */
.L_x_24472:
[----:B------:R-:W-:Y:S05]  /*f250*/  BSYNC B2 ;  /* 0x0000000000027941 */ /* 0x000fea0003800000 */
.L_x_24471:
        /* <DEDUP_REMOVED lines=11> */
.L_x_24467:
[----:B------:R-:W-:Y:S05]  /*f310*/  BSYNC B1 ;  /* 0x0000000000017941 */ /* 0x000fea0003800000 */
.L_x_24465:
        /* <DEDUP_REMOVED lines=8> */
.L_x_24476:
        /* <DEDUP_REMOVED lines=12> */
.L_x_24479:
[----:B------:R-:W-:-:S07]  /*f460*/  IMAD.MOV.U32 R28, RZ, RZ, R32 ;  /* 0x000000ffff1c7224 */ /* 0x000fce00078e0020 */
.L_x_24480:
[----:B------:R-:W-:Y:S05]  /*f470*/  BSYNC B2 ;  /* 0x0000000000027941 */ /* 0x000fea0003800000 */
.L_x_24478:
        /* <DEDUP_REMOVED lines=16> */
.L_x_24484:
[----:B------:R-:W-:Y:S05]  /*f580*/  BSYNC B3 ;  /* 0x0000000000037941 */ /* 0x000fea0003800000 */
.L_x_24483:
        /* <DEDUP_REMOVED lines=44> */
.L_x_24482:
[----:B------:R-:W-:Y:S05]  /*f850*/  BSYNC B2 ;  /* 0x0000000000027941 */ /* 0x000fea0003800000 */
.L_x_24481:
        /* <DEDUP_REMOVED lines=11> */
.L_x_24477:
[----:B------:R-:W-:Y:S05]  /*f910*/  BSYNC B1 ;  /* 0x0000000000017941 */ /* 0x000fea0003800000 */
.L_x_24475:
        /* <DEDUP_REMOVED lines=8> */
.L_x_24486:
        /* <DEDUP_REMOVED lines=12> */
.L_x_24489:
[----:B------:R-:W-:-:S07]  /*fa60*/  MOV R28, R32 ;  /* 0x00000020001c7202 */ /* 0x000fce0000000f00 */
.L_x_24490:
[----:B------:R-:W-:Y:S05]  /*fa70*/  BSYNC B2 ;  /* 0x0000000000027941 */ /* 0x000fea0003800000 */
.L_x_24488:
        /* <DEDUP_REMOVED lines=16> */
.L_x_24494:
[----:B------:R-:W-:Y:S05]  /*fb80*/  BSYNC B3 ;  /* 0x0000000000037941 */ /* 0x000fea0003800000 */
.L_x_24493:
        /* <DEDUP_REMOVED lines=44> */
.L_x_24492:
[----:B------:R-:W-:Y:S05]  /*fe50*/  BSYNC B2 ;  /* 0x0000000000027941 */ /* 0x000fea0003800000 */
.L_x_24491:
        /* <DEDUP_REMOVED lines=11> */
.L_x_24487:
[----:B------:R-:W-:Y:S05]  /*ff10*/  BSYNC B1 ;  /* 0x0000000000017941 */ /* 0x000fea0003800000 */
.L_x_24485:
        /* <DEDUP_REMOVED lines=8> */
.L_x_24496:
        /* <DEDUP_REMOVED lines=12> */
.L_x_24499:
[----:B------:R-:W-:-:S07]  /*10060*/  MOV R28, R32 ;  /* 0x00000020001c7202 */ /* 0x000fce0000000f00 */
.L_x_24500:
[----:B------:R-:W-:Y:S05]  /*10070*/  BSYNC B2 ;  /* 0x0000000000027941 */ /* 0x000fea0003800000 */
.L_x_24498:
        /* <DEDUP_REMOVED lines=16> */
.L_x_24504:
[----:B------:R-:W-:Y:S05]  /*10180*/  BSYNC B3 ;  /* 0x0000000000037941 */ /* 0x000fea0003800000 */
.L_x_24503:
        /* <DEDUP_REMOVED lines=44> */
.L_x_24502:
[----:B------:R-:W-:Y:S05]  /*10450*/  BSYNC B2 ;  /* 0x0000000000027941 */ /* 0x000fea0003800000 */
.L_x_24501:
        /* <DEDUP_REMOVED lines=11> */
.L_x_24497:
[----:B------:R-:W-:Y:S05]  /*10510*/  BSYNC B1 ;  /* 0x0000000000017941 */ /* 0x000fea0003800000 */
.L_x_24495:
        /* <DEDUP_REMOVED lines=8> */
.L_x_24506:
        /* <DEDUP_REMOVED lines=12> */
.L_x_24509:
[----:B------:R-:W-:-:S07]  /*10660*/  IMAD.MOV.U32 R154, RZ, RZ, R32 ;  /* 0x000000ffff9a7224 */ /* 0x000fce00078e0020 */
.L_x_24510:
[----:B------:R-:W-:Y:S05]  /*10670*/  BSYNC B2 ;  /* 0x0000000000027941 */ /* 0x000fea0003800000 */
.L_x_24508:
        /* <DEDUP_REMOVED lines=16> */
.L_x_24514:
[----:B------:R-:W-:Y:S05]  /*10780*/  BSYNC B3 ;  /* 0x0000000000037941 */ /* 0x000fea0003800000 */
.L_x_24513:
        /* <DEDUP_REMOVED lines=44> */
.L_x_24512:
[----:B------:R-:W-:Y:S05]  /*10a50*/  BSYNC B2 ;  /* 0x0000000000027941 */ /* 0x000fea0003800000 */
.L_x_24511:
        /* <DEDUP_REMOVED lines=11> */
.L_x_24507:
[----:B------:R-:W-:Y:S05]  /*10b10*/  BSYNC B1 ;  /* 0x0000000000017941 */ /* 0x000fea0003800000 */
.L_x_24505:
        /* <DEDUP_REMOVED lines=29> */
.L_x_24516:
[----:B------:R-:W-:Y:S05]  /*10cf0*/  BSYNC B1 ;  /* 0x0000000000017941 */ /* 0x000fea0003800000 */
.L_x_24515:
[----:B------:R-:W-:Y:S02]  /*10d00*/  IADD3 R211, R211, 0x20, RZ ;  /* 0x00000020d3d37810 */ /* 0x000fe40007ffe0ff */
[----:B------:R-:W-:-:S07]  /*10d10*/  IADD3 R209, R209, 0x20, RZ ;  /* 0x00000020d1d17810 */ /* 0x000fce0007ffe0ff */
.L_x_24434:
[----:B------:R-:W-:Y:S05]  /*10d20*/  BSYNC B0 ;  /* 0x0000000000007941 */ /* 0x000fea0003800000 */
.L_x_24433:
        /* <DEDUP_REMOVED lines=20> */
.L_x_24520:
        /* <DEDUP_REMOVED lines=12> */
.L_x_24523:
[----:B------:R-:W-:-:S07]  /*10f30*/  MOV R193, R32 ;  /* 0x0000002000c17202 */ /* 0x000fce0000000f00 */
.L_x_24524:
[----:B------:R-:W-:Y:S05]  /*10f40*/  BSYNC B2 ;  /* 0x0000000000027941 */ /* 0x000fea0003800000 */
.L_x_24522:
        /* <DEDUP_REMOVED lines=16> */
.L_x_24528:
[----:B------:R-:W-:Y:S05]  /*11050*/  BSYNC B3 ;  /* 0x0000000000037941 */ /* 0x000fea0003800000 */
.L_x_24527:
        /* <DEDUP_REMOVED lines=43> */
.L_x_24526:
[----:B------:R-:W-:Y:S05]  /*11310*/  BSYNC B2 ;  /* 0x0000000000027941 */ /* 0x000fea0003800000 */
.L_x_24525:
        /* <DEDUP_REMOVED lines=11> */
.L_x_24521:
[----:B------:R-:W-:Y:S05]  /*113d0*/  BSYNC B1 ;  /* 0x0000000000017941 */ /* 0x000fea0003800000 */
.L_x_24519:
        /* <DEDUP_REMOVED lines=8> */
.L_x_24530:
        /* <DEDUP_REMOVED lines=12> */
.L_x_24533:
[----:B------:R-:W-:-:S07]  /*11520*/  MOV R28, R32 ;  /* 0x00000020001c7202 */ /* 0x000fce0000000f00 */
.L_x_24534:
[----:B------:R-:W-:Y:S05]  /*11530*/  BSYNC B2 ;  /* 0x0000000000027941 */ /* 0x000fea0003800000 */
.L_x_24532:
        /* <DEDUP_REMOVED lines=16> */
.L_x_24538:
[----:B------:R-:W-:Y:S05]  /*11640*/  BSYNC B3 ;  /* 0x0000000000037941 */ /* 0x000fea0003800000 */
.L_x_24537:
        /* <DEDUP_REMOVED lines=44> */
.L_x_24536:
[----:B------:R-:W-:Y:S05]  /*11910*/  BSYNC B2 ;  /* 0x0000000000027941 */ /* 0x000fea0003800000 */
.L_x_24535:
        /* <DEDUP_REMOVED lines=11> */
.L_x_24531:
[----:B------:R-:W-:Y:S05]  /*119d0*/  BSYNC B1 ;  /* 0x0000000000017941 */ /* 0x000fea0003800000 */
.L_x_24529:
        /* <DEDUP_REMOVED lines=8> */
.L_x_24540:
        /* <DEDUP_REMOVED lines=12> */
.L_x_24543:
[----:B------:R-:W-:-:S07]  /*11b20*/  MOV R28, R32 ;  /* 0x00000020001c7202 */ /* 0x000fce0000000f00 */
.L_x_24544:
[----:B------:R-:W-:Y:S05]  /*11b30*/  BSYNC B2 ;  /* 0x0000000000027941 */ /* 0x000fea0003800000 */
.L_x_24542:
        /* <DEDUP_REMOVED lines=16> */
.L_x_24548:
[----:B------:R-:W-:Y:S05]  /*11c40*/  BSYNC B3 ;  /* 0x0000000000037941 */ /* 0x000fea0003800000 */
.L_x_24547:
        /* <DEDUP_REMOVED lines=44> */
.L_x_24546:
[----:B------:R-:W-:Y:S05]  /*11f10*/  BSYNC B2 ;  /* 0x0000000000027941 */ /* 0x000fea0003800000 */
.L_x_24545:
        /* <DEDUP_REMOVED lines=11> */
.L_x_24541:
[----:B------:R-:W-:Y:S05]  /*11fd0*/  BSYNC B1 ;  /* 0x0000000000017941 */ /* 0x000fea0003800000 */
.L_x_24539:
        /* <DEDUP_REMOVED lines=8> */
.L_x_24550:
        /* <DEDUP_REMOVED lines=12> */
.L_x_24553:
[----:B------:R-:W-:-:S07]  /*12120*/  IMAD.MOV.U32 R28, RZ, RZ, R32 ;  /* 0x000000ffff1c7224 */ /* 0x000fce00078e0020 */
.L_x_24554:
[----:B------:R-:W-:Y:S05]  /*12130*/  BSYNC B2 ;  /* 0x0000000000027941 */ /* 0x000fea0003800000 */
.L_x_24552:
        /* <DEDUP_REMOVED lines=16> */
.L_x_24558:
[----:B------:R-:W-:Y:S05]  /*12240*/  BSYNC B3 ;  /* 0x0000000000037941 */ /* 0x000fea0003800000 */
.L_x_24557:
        /* <DEDUP_REMOVED lines=44> */
.L_x_24556:
[----:B------:R-:W-:Y:S05]  /*12510*/  BSYNC B2 ;  /* 0x0000000000027941 */ /* 0x000fea0003800000 */
.L_x_24555:
        /* <DEDUP_REMOVED lines=11> */
.L_x_24551:
[----:B------:R-:W-:Y:S05]  /*125d0*/  BSYNC B1 ;  /* 0x0000000000017941 */ /* 0x000fea0003800000 */
.L_x_24549:
        /* <DEDUP_REMOVED lines=8> */
.L_x_24560:
        /* <DEDUP_REMOVED lines=12> */
.L_x_24563:
[----:B------:R-:W-:-:S07]  /*12720*/  MOV R28, R32 ;  /* 0x00000020001c7202 */ /* 0x000fce0000000f00 */
.L_x_24564:
[----:B------:R-:W-:Y:S05]  /*12730*/  BSYNC B2 ;  /* 0x0000000000027941 */ /* 0x000fea0003800000 */
.L_x_24562:
        /* <DEDUP_REMOVED lines=16> */
.L_x_24568:
[----:B------:R-:W-:Y:S05]  /*12840*/  BSYNC B3 ;  /* 0x0000000000037941 */ /* 0x000fea0003800000 */
.L_x_24567:
        /* <DEDUP_REMOVED lines=44> */
.L_x_24566:
[----:B------:R-:W-:Y:S05]  /*12b10*/  BSYNC B2 ;  /* 0x0000000000027941 */ /* 0x000fea0003800000 */
.L_x_24565:
        /* <DEDUP_REMOVED lines=11> */
.L_x_24561:
[----:B------:R-:W-:Y:S05]  /*12bd0*/  BSYNC B1 ;  /* 0x0000000000017941 */ /* 0x000fea0003800000 */
.L_x_24559:
        /* <DEDUP_REMOVED lines=8> */
.L_x_24570:
        /* <DEDUP_REMOVED lines=12> */
.L_x_24573:
[----:B------:R-:W-:-:S07]  /*12d20*/  MOV R28, R32 ;  /* 0x00000020001c7202 */ /* 0x000fce0000000f00 */
.L_x_24574:
[----:B------:R-:W-:Y:S05]  /*12d30*/  BSYNC B2 ;  /* 0x0000000000027941 */ /* 0x000fea0003800000 */
.L_x_24572:
        /* <DEDUP_REMOVED lines=16> */
.L_x_24578:
[----:B------:R-:W-:Y:S05]  /*12e40*/  BSYNC B3 ;  /* 0x0000000000037941 */ /* 0x000fea0003800000 */
.L_x_24577:
        /* <DEDUP_REMOVED lines=44> */
.L_x_24576:
[----:B------:R-:W-:Y:S05]  /*13110*/  BSYNC B2 ;  /* 0x0000000000027941 */ /* 0x000fea0003800000 */
.L_x_24575:
        /* <DEDUP_REMOVED lines=11> */
.L_x_24571:
[----:B------:R-:W-:Y:S05]  /*131d0*/  BSYNC B1 ;  /* 0x0000000000017941 */ /* 0x000fea0003800000 */
.L_x_24569:
        /* <DEDUP_REMOVED lines=8> */
.L_x_24580:
        /* <DEDUP_REMOVED lines=12> */
.L_x_24583:
[----:B------:R-:W-:-:S07]  /*13320*/  IMAD.MOV.U32 R28, RZ, RZ, R32 ;  /* 0x000000ffff1c7224 */ /* 0x000fce00078e0020 */
.L_x_24584:
[----:B------:R-:W-:Y:S05]  /*13330*/  BSYNC B2 ;  /* 0x0000000000027941 */ /* 0x000fea0003800000 */
.L_x_24582:
        /* <DEDUP_REMOVED lines=16> */
.L_x_24588:
[----:B------:R-:W-:Y:S05]  /*13440*/  BSYNC B3 ;  /* 0x0000000000037941 */ /* 0x000fea0003800000 */
.L_x_24587:
        /* <DEDUP_REMOVED lines=44> */
.L_x_24586:
[----:B------:R-:W-:Y:S05]  /*13710*/  BSYNC B2 ;  /* 0x0000000000027941 */ /* 0x000fea0003800000 */
.L_x_24585:
        /* <DEDUP_REMOVED lines=11> */
.L_x_24581:
[----:B------:R-:W-:Y:S05]  /*137d0*/  BSYNC B1 ;  /* 0x0000000000017941 */ /* 0x000fea0003800000 */
.L_x_24579:
        /* <DEDUP_REMOVED lines=8> */
.L_x_24590:
        /* <DEDUP_REMOVED lines=12> */
.L_x_24593:
[----:B------:R-:W-:-:S07]  /*13920*/  MOV R154, R32 ;  /* 0x00000020009a7202 */ /* 0x000fce0000000f00 */
.L_x_24594:
[----:B------:R-:W-:Y:S05]  /*13930*/  BSYNC B2 ;  /* 0x0000000000027941 */ /* 0x000fea0003800000 */
.L_x_24592:
        /* <DEDUP_REMOVED lines=16> */
.L_x_24598:
[----:B------:R-:W-:Y:S05]  /*13a40*/  BSYNC B3 ;  /* 0x0000000000037941 */ /* 0x000fea0003800000 */
.L_x_24597:
        /* <DEDUP_REMOVED lines=44> */
.L_x_24596:
[----:B------:R-:W-:Y:S05]  /*13d10*/  BSYNC B2 ;  /* 0x0000000000027941 */ /* 0x000fea0003800000 */
.L_x_24595:
        /* <DEDUP_REMOVED lines=11> */
.L_x_24591:
[----:B------:R-:W-:Y:S05]  /*13dd0*/  BSYNC B1 ;  /* 0x0000000000017941 */ /* 0x000fea0003800000 */
.L_x_24589:
        /* <DEDUP_REMOVED lines=28> */
.L_x_24518:
[----:B------:R-:W-:Y:S05]  /*13fa0*/  BSYNC B0 ;  /* 0x0000000000007941 */ /* 0x000fea0003800000 */
.L_x_24517:
        /* <DEDUP_REMOVED lines=176> */
.L_x_24624:
        /* <DEDUP_REMOVED lines=60> */
.L_x_24603:
[----:B------:R-:W-:Y:S05]  /*14e70*/  BSYNC B1 ;  /* 0x0000000000017941 */ /* 0x000fea0003800000 */
.L_x_24602:
        /* <DEDUP_REMOVED lines=35> */
.L_x_24605:
[----:B------:R-:W-:Y:S05]  /*150b0*/  BSYNC B1 ;  /* 0x0000000000017941 */ /* 0x000fea0003800000 */
.L_x_24604:
        /* <DEDUP_REMOVED lines=35> */
.L_x_24607:
[----:B------:R-:W-:Y:S05]  /*152f0*/  BSYNC B1 ;  /* 0x0000000000017941 */ /* 0x000fea0003800000 */
.L_x_24606:
        /* <DEDUP_REMOVED lines=35> */
.L_x_24609:
[----:B------:R-:W-:Y:S05]  /*15530*/  BSYNC B1 ;  /* 0x0000000000017941 */ /* 0x000fea0003800000 */
.L_x_24608:
        /* <DEDUP_REMOVED lines=35> */
.L_x_24611:
[----:B------:R-:W-:Y:S05]  /*15770*/  BSYNC B1 ;  /* 0x0000000000017941 */ /* 0x000fea0003800000 */
.L_x_24610:
        /* <DEDUP_REMOVED lines=33> */
.L_x_24601:
[----:B------:R-:W-:Y:S05]  /*15990*/  BSYNC B0 ;  /* 0x0000000000007941 */ /* 0x000fea0003800000 */
.L_x_24600:
[----:B01234-:R-:W0:Y:S02]  /*159a0*/  LDC.64 R140, c[0x0][0x210] ;  /* 0x00008400ff8c7b82 */ /* 0x01fe240000000a00 */
[----:B0-----:R-:W-:-:S04]  /*159b0*/  LEA R21, R140, R21, 0x2 ;  /* 0x000000158c157211 */ /* 0x001fc800078e10ff */
[----:B------:R-:W-:-:S13]  /*159c0*/  ISETP.GE.AND P0, PT, R21, R141, PT ;  /* 0x0000008d1500720c */ /* 0x000fda0003f06270 */
[----:B------:R-:W-:Y:S05]  /*159d0*/  @!P0 BRA `(.L_x_24612) ;  /* 0xfffffeb4001c8947 */ /* 0x000fea000383ffff */
[----:B------:R-:W-:Y:S05]  /*159e0*/  EXIT ;  /* 0x000000000000794d */ /* 0x000fea0003800000 */
.L_x_24599:
        /* <DEDUP_REMOVED lines=8> */
.L_x_24614:
[----:B------:R-:W-:Y:S05]  /*15a70*/  BSYNC B0 ;  /* 0x0000000000007941 */ /* 0x000fea0003800000 */
.L_x_24613:
        /* <DEDUP_REMOVED lines=9> */
.L_x_24615:
[----:B------:R-:W-:Y:S01]  /*15b10*/  HFMA2.MMA R211, -RZ, RZ, 0, 2.384185791015625e-07 ;  /* 0x00000004ffd37435 */ /* 0x000fe200000001ff */
[----:B------:R-:W-:-:S04]  /*15b20*/  IMAD.MOV.U32 R142, RZ, RZ, R207 ;  /* 0x000000ffff8e7224 */ /* 0x000fc800078e00cf */
[----:B------:R-:W-:-:S05]  /*15b30*/  FADD.FTZ R142, R141, R142 ;  /* 0x0000008e8d8e7221 */ /* 0x000fca0000010000 */
[----:B------:R-:W-:-:S07]  /*15b40*/  MOV R214, R142 ;  /* 0x0000008e00d67202 */ /* 0x000fce0000000f00 */
[----:B------:R-:W-:Y:S05]  /*15b50*/  WARPSYNC.COLLECTIVE R209, `(.L_x_24616) ;  /* 0x00000000d1087348 */ /* 0x000fea0003c00000 */
[----:B------:R0:W1:Y:S02]  /*15b60*/  SHFL.BFLY P6, R207, R214, R211, R216 ;  /* 0x0c0000d3d6cf7389 */ /* 0x00006400000c00d8 */
[----:B01----:R-:W-:Y:S01]  /*15b70*/  ENDCOLLECTIVE ;  /* 0x000000000000791b */ /* 0x003fe20003800000 */
.L_x_24616:
[----:B------:R-:W-:Y:S01]  /*15b80*/  HFMA2.MMA R211, -RZ, RZ, 0, 4.76837158203125e-07 ;  /* 0x00000008ffd37435 */ /* 0x000fe200000001ff */
[----:B------:R-:W-:-:S04]  /*15b90*/  IMAD.MOV.U32 R143, RZ, RZ, R207 ;  /* 0x000000ffff8f7224 */ /* 0x000fc800078e00cf */
[----:B------:R-:W-:-:S05]  /*15ba0*/  FADD.FTZ R143, R142, R143 ;  /* 0x0000008f8e8f7221 */ /* 0x000fca0000010000 */
[----:B------:R-:W-:-:S07]  /*15bb0*/  MOV R214, R143 ;  /* 0x0000008f00d67202 */ /* 0x000fce0000000f00 */
[----:B------:R-:W-:Y:S05]  /*15bc0*/  WARPSYNC.COLLECTIVE R209, `(.L_x_24617) ;  /* 0x00000000d1087348 */ /* 0x000fea0003c00000 */
[----:B------:R0:W1:Y:S02]  /*15bd0*/  SHFL.BFLY P6, R207, R214, R211, R216 ;  /* 0x0c0000d3d6cf7389 */ /* 0x00006400000c00d8 */
[----:B01----:R-:W-:Y:S01]  /*15be0*/  ENDCOLLECTIVE ;  /* 0x000000000000791b */ /* 0x003fe20003800000 */
.L_x_24617:
        /* <DEDUP_REMOVED lines=8> */
.L_x_24618:
        /* <DEDUP_REMOVED lines=105> */
.L_x_24619:
[----:B------:R-:W-:Y:S01]  /*16300*/  HFMA2.MMA R211, -RZ, RZ, 0, 1.1920928955078125e-07 ;  /* 0x00000002ffd37435 */ /* 0x000fe200000001ff */
[----:B------:R-:W-:-:S04]  /*16310*/  IMAD.MOV.U32 R141, RZ, RZ, R207 ;  /* 0x000000ffff8d7224 */ /* 0x000fc800078e00cf */
[----:B------:R-:W-:-:S05]  /*16320*/  FADD.FTZ R141, R140, R141 ;  /* 0x0000008d8c8d7221 */ /* 0x000fca0000010000 */
[----:B------:R-:W-:-:S07]  /*16330*/  MOV R214, R141 ;  /* 0x0000008d00d67202 */ /* 0x000fce0000000f00 */
[----:B------:R-:W-:Y:S05]  /*16340*/  WARPSYNC.COLLECTIVE R209, `(.L_x_24620) ;  /* 0x00000000d1087348 */ /* 0x000fea0003c00000 */
[----:B------:R0:W1:Y:S02]  /*16350*/  SHFL.BFLY P6, R207, R214, R211, R216 ;  /* 0x0c0000d3d6cf7389 */ /* 0x00006400000c00d8 */
[----:B01----:R-:W-:Y:S01]  /*16360*/  ENDCOLLECTIVE ;  /* 0x000000000000791b */ /* 0x003fe20003800000 */
.L_x_24620:
[----:B------:R-:W-:Y:S01]  /*16370*/  HFMA2.MMA R211, -RZ, RZ, 0, 2.384185791015625e-07 ;  /* 0x00000004ffd37435 */ /* 0x000fe200000001ff */
[----:B------:R-:W-:-:S04]  /*16380*/  IMAD.MOV.U32 R142, RZ, RZ, R207 ;  /* 0x000000ffff8e7224 */ /* 0x000fc800078e00cf */
[----:B------:R-:W-:-:S05]  /*16390*/  FADD.FTZ R142, R141, R142 ;  /* 0x0000008e8d8e7221 */ /* 0x000fca0000010000 */
[----:B------:R-:W-:-:S07]  /*163a0*/  MOV R214, R142 ;  /* 0x0000008e00d67202 */ /* 0x000fce0000000f00 */
[----:B------:R-:W-:Y:S05]  /*163b0*/  WARPSYNC.COLLECTIVE R209, `(.L_x_24621) ;  /* 0x00000000d1087348 */ /* 0x000fea0003c00000 */
[----:B------:R0:W1:Y:S02]  /*163c0*/  SHFL.BFLY P6, R207, R214, R211, R216 ;  /* 0x0c0000d3d6cf7389 */ /* 0x00006400000c00d8 */
[----:B01----:R-:W-:Y:S01]  /*163d0*/  ENDCOLLECTIVE ;  /* 0x000000000000791b */ /* 0x003fe20003800000 */
.L_x_24621:
[----:B------:R-:W-:Y:S01]  /*163e0*/  HFMA2.MMA R211, -RZ, RZ, 0, 4.76837158203125e-07 ;  /* 0x00000008ffd37435 */ /* 0x000fe200000001ff */
[----:B------:R-:W-:-:S04]  /*163f0*/  IMAD.MOV.U32 R143, RZ, RZ, R207 ;  /* 0x000000ffff8f7224 */ /* 0x000fc800078e00cf */
[----:B------:R-:W-:-:S05]  /*16400*/  FADD.FTZ R143, R142, R143 ;  /* 0x0000008f8e8f7221 */ /* 0x000fca0000010000 */
[----:B------:R-:W-:-:S07]  /*16410*/  MOV R214, R143 ;  /* 0x0000008f00d67202 */ /* 0x000fce0000000f00 */
[----:B------:R-:W-:Y:S05]  /*16420*/  WARPSYNC.COLLECTIVE R209, `(.L_x_24622) ;  /* 0x00000000d1087348 */ /* 0x000fea0003c00000 */
[----:B------:R0:W1:Y:S02]  /*16430*/  SHFL.BFLY P6, R207, R214, R211, R216 ;  /* 0x0c0000d3d6cf7389 */ /* 0x00006400000c00d8 */
[----:B01----:R-:W-:Y:S01]  /*16440*/  ENDCOLLECTIVE ;  /* 0x000000000000791b */ /* 0x003fe20003800000 */
.L_x_24622:
[----:B------:R-:W-:Y:S01]  /*16450*/  HFMA2.MMA R211, -RZ, RZ, 0, 9.5367431640625e-07 ;  /* 0x00000010ffd37435 */ /* 0x000fe200000001ff */
[----:B------:R-:W-:-:S04]  /*16460*/  IMAD.MOV.U32 R206, RZ, RZ, R207 ;  /* 0x000000ffffce7224 */ /* 0x000fc800078e00cf */
[----:B------:R-:W-:-:S05]  /*16470*/  FADD.FTZ R206, R143, R206 ;  /* 0x000000ce8fce7221 */ /* 0x000fca0000010000 */
[----:B------:R-:W-:-:S07]  /*16480*/  MOV R214, R206 ;  /* 0x000000ce00d67202 */ /* 0x000fce0000000f00 */
[----:B------:R-:W-:Y:S05]  /*16490*/  WARPSYNC.COLLECTIVE R209, `(.L_x_24623) ;  /* 0x00000000d1087348 */ /* 0x000fea0003c00000 */
[----:B------:R0:W1:Y:S02]  /*164a0*/  SHFL.BFLY P6, R207, R214, R211, R216 ;  /* 0x0c0000d3d6cf7389 */ /* 0x00006400000c00d8 */
[----:B01----:R-:W-:Y:S01]  /*164b0*/  ENDCOLLECTIVE ;  /* 0x000000000000791b */ /* 0x003fe20003800000 */
.L_x_24623:
[----:B------:R-:W-:Y:S05]  /*164c0*/  BRA `(.L_x_24624) ;  /* 0xffffffe400787947 */ /* 0x000fea000383ffff */
.L_x_24625:
        /* <DEDUP_REMOVED lines=11> */
.L_x_44425:


//--------------------- .text._ZN10layer_norm13ln_fwd_kernelINS_13Kernel_traitsIf6__halfS2_S2_fjLj1536ELj1ELj4ELj1ELj16ENS_18Kernel_traits_baseILj1536EfS2_S2_S2_fjLj128EEEEELb1ELb0ELb1ELb1EEEvNS_9FwdParamsE --------------------------
	.section	.text._ZN10layer_norm13ln_fwd_kernelINS_13Kernel_traitsIf6__halfS2_S2_fjLj1536ELj1ELj4ELj1ELj16ENS_18Kernel_traits_baseILj1536EfS2_S2_S2_fjLj128EEEEELb1ELb0ELb1ELb1EEEvNS_9FwdParamsE,"ax",@progbits
	.align	128
        .global         _ZN10layer_norm13ln_fwd_kernelINS_13Kernel_traitsIf6__halfS2_S2_fjLj1536ELj1ELj4ELj1ELj16ENS_18Kernel_traits_baseILj1536EfS2_S2_S2_fjLj128EEEEELb1ELb0ELb1ELb1EEEvNS_9FwdParamsE
        .type           _ZN10layer_norm13ln_fwd_kernelINS_13Kernel_traitsIf6__halfS2_S2_fjLj1536ELj1ELj4ELj1ELj16ENS_18Kernel_traits_baseILj1536EfS2_S2_S2_fjLj128EEEEELb1ELb0ELb1ELb1EEEvNS_9FwdParamsE,@function
        .size           _ZN10layer_norm13ln_fwd_kernelINS_13Kernel_traitsIf6__halfS2_S2_fjLj1536ELj1ELj4ELj1ELj16ENS_18Kernel_traits_baseILj1536EfS2_S2_S2_fjLj128EEEEELb1ELb0ELb1ELb1EEEvNS_9FwdParamsE,(.L_x_44426 - _ZN10layer_norm13ln_fwd_kernelINS_13Kernel_traitsIf6__halfS2_S2_fjLj1536ELj1ELj4ELj1ELj16ENS_18Kernel_traits_baseILj1536EfS2_S2_S2_fjLj128EEEEELb1ELb0ELb1ELb1EEEvNS_9FwdParamsE)
        .other          _ZN10layer_norm13ln_fwd_kernelINS_13Kernel_traitsIf6__halfS2_S2_fjLj1536ELj1ELj4ELj1ELj16ENS_18Kernel_traits_baseILj1536EfS2_S2_S2_fjLj128EEEEELb1ELb0ELb1ELb1EEEvNS_9FwdParamsE,@"STO_CUDA_ENTRY STV_DEFAULT"
_ZN10layer_norm13ln_fwd_kernelINS_13Kernel_traitsIf6__halfS2_S2_fjLj1536ELj1ELj4ELj1ELj16ENS_18Kernel_traits_baseILj1536EfS2_S2_S2_fjLj128EEEEELb1ELb0ELb1ELb1EEEvNS_9FwdParamsE:
.text._ZN10layer_norm13ln_fwd_kernelINS_13Kernel_traitsIf6__halfS2_S2_fjLj1536ELj1ELj4ELj1ELj16ENS_18Kernel_traits_baseILj1536EfS2_S2_S2_fjLj128EEEEELb1ELb0ELb1ELb1EEEvNS_9FwdParamsE:
        /* <DEDUP_REMOVED lines=36> */
[----:B------:R-:W-:Y:S01]  /*0240*/  ULDC.64 UR8, c[0x0][0x260] ;  /* 0x0000980000087ab9 */ /* 0x000fe20000000a00 */
[----:B------:R-:W5:Y:S01]  /*0250*/  @P1 LDG.E.64 R164, desc[UR4][R164.64] ;  /* 0x00000004a4a41981 */ /* 0x000f62000c1e1b00 */
[----:B------:R-:W-:Y:S01]  /*0260*/  LOP3.LUT R0, R0, 0x3e0, RZ, 0xc0, !PT ;  /* 0x000003e000007812 */ /* 0x000fe200078ec0ff */
[----:B------:R-:W0:Y:S03]  /*0270*/  LDC R190, c[0x0][0x2e8] ;  /* 0x0000ba00ffbe7b82 */ /* 0x000e260000000800 */
[----:B------:R-:W-:-:S04]  /*0280*/  IADD3 R10, P3, R0, UR6, RZ ;  /* 0x00000006000a7c10 */ /* 0x000fc8000ff7e0ff */
[----:B------:R-:W-:Y:S01]  /*0290*/  IADD3.X R11, RZ, UR7, RZ, P3, !PT ;  /* 0x00000007ff0b7c10 */ /* 0x000fe20009ffe4ff */
[----:B------:R-:W1:Y:S01]  /*02a0*/  LDC R5, c[0x0][0x2ec] ;  /* 0x0000bb00ff057b82 */ /* 0x000e620000000800 */
[----:B------:R-:W-:Y:S01]  /*02b0*/  IADD3 R8, P2, R0, UR8, RZ ;  /* 0x0000000800087c10 */ /* 0x000fe2000ff5e0ff */
[----:B------:R-:W-:Y:S02]  /*02c0*/  ULDC UR7, c[0x0][0x214] ;  /* 0x0000850000077ab9 */ /* 0x000fe40000000800 */
[----:B------:R-:W5:Y:S04]  /*02d0*/  @P0 LDG.E.128 R32, desc[UR4][R10.64] ;  /* 0x000000040a200981 */ /* 0x000f68000c1e1d00 */
[----:B------:R-:W5:Y:S04]  /*02e0*/  @P0 LDG.E.128 R36, desc[UR4][R10.64+0x10] ;  /* 0x000010040a240981 */ /* 0x000f68000c1e1d00 */
[----:B------:R-:W5:Y:S04]  /*02f0*/  @P0 LDG.E.128 R40, desc[UR4][R10.64+0x400] ;  /* 0x000400040a280981 */ /* 0x000f68000c1e1d00 */
[----:B------:R-:W5:Y:S01]  /*0300*/  @P0 LDG.E.128 R44, desc[UR4][R10.64+0x410] ;  /* 0x000410040a2c0981 */ /* 0x000f62000c1e1d00 */
[----:B0-----:R-:W-:-:S03]  /*0310*/  @P1 MOV R4, R190 ;  /* 0x000000be00041202 */ /* 0x001fc60000000f00 */
        /* <DEDUP_REMOVED lines=10> */
[----:B------:R-:W-:Y:S01]  /*03c0*/  IMAD.X R9, RZ, RZ, UR9, P2 ;  /* 0x00000009ff097e24 */ /* 0x000fe200090e06ff */
[----:B-1----:R-:W-:Y:S01]  /*03d0*/  SHF.R.U32.HI R4, RZ, 0x5, R3 ;  /* 0x00000005ff047819 */ /* 0x002fe20000011603 */
[----:B------:R-:W-:-:S03]  /*03e0*/  ULDC UR6, c[0x0][0x0] ;  /* 0x0000000000067ab9 */ /* 0x000fc60000000800 */
[----:B0-----:R-:W-:-:S04]  /*03f0*/  LEA R4, R0, R4, 0x2 ;  /* 0x0000000400047211 */ /* 0x001fc800078e10ff */
        /* <DEDUP_REMOVED lines=34> */
[C---:B------:R-:W-:Y:S01]  /*0620*/  VIADD R10, R164.reuse, 0xdaa66d2b ;  /* 0xdaa66d2ba40a7836 */ /* 0x040fe20000000000 */
[----:B------:R-:W-:Y:S01]  /*0630*/  IADD3 R11, R164, 0x78dde6e4, RZ ;  /* 0x78dde6e4a40b7810 */ /* 0x000fe20007ffe0ff */
[----:B------:R-:W-:Y:S01]  /*0640*/  IMAD.WIDE.U32 R18, R18, -0x326172a9, RZ ;  /* 0xcd9e8d5712127825 */ /* 0x000fe200078e00ff */
[----:B------:R-:W-:Y:S02]  /*0650*/  LOP3.LUT R12, R17, R6, R12, 0x96, !PT ;  /* 0x00000006110c7212 */ /* 0x000fe400078e960c */
[----:B------:R-:W-:Y:S01]  /*0660*/  LOP3.LUT R190, R190, 0x3, RZ, 0xc0, !PT ;  /* 0x00000003bebe7812 */ /* 0x000fe200078ec0ff */
[----:B0-----:R-:W-:Y:S01]  /*0670*/  VIADD R8, R165, 0x76cf5d0a ;  /* 0x76cf5d0aa5087836 */ /* 0x001fe20000000000 */
[----:B------:R-:W-:Y:S01]  /*0680*/  LOP3.LUT R15, R19, R16, R7, 0x96, !PT ;  /* 0x00000010130f7212 */ /* 0x000fe200078e9607 */
[----:B------:R-:W-:Y:S01]  /*0690*/  IMAD.WIDE.U32 R12, R12, -0x2daee0ad, RZ ;  /* 0xd2511f530c0c7825 */ /* 0x000fe200078e00ff */
[----:B------:R-:W-:-:S02]  /*06a0*/  IADD3 R9, R165, 0x32370b8f, RZ ;  /* 0x32370b8fa5097810 */ /* 0x000fc40007ffe0ff */
[----:B------:R-:W-:Y:S01]  /*06b0*/  ISETP.NE.AND P1, PT, RZ, UR6, PT ;  /* 0x00000006ff007c0c */ /* 0x000fe2000bf25270 */
[----:B------:R-:W-:Y:S01]  /*06c0*/  ULDC.64 UR6, c[0x0][0x230] ;  /* 0x00008c0000067ab9 */ /* 0x000fe20000000a00 */
[----:B------:R-:W-:Y:S01]  /*06d0*/  LOP3.LUT R16, R13, R14, R8, 0x96, !PT ;  /* 0x0000000e0d107212 */ /* 0x000fe200078e9608 */
[----:B------:R-:W-:Y:S01]  /*06e0*/  IMAD.WIDE.U32 R14, R15, -0x2daee0ad, RZ ;  /* 0xd2511f530f0e7825 */ /* 0x000fe200078e00ff */
[----:B------:R-:W-:-:S03]  /*06f0*/  IADD3 R13, R165, -0x56f99767, RZ ;  /* 0xa9066899a50d7810 */ /* 0x000fc60007ffe0ff */
[----:B------:R-:W-:Y:S01]  /*0700*/  IMAD.WIDE.U32 R16, R16, -0x326172a9, RZ ;  /* 0xcd9e8d5710107825 */ /* 0x000fe200078e00ff */
[----:B------:R-:W-:Y:S02]  /*0710*/  LOP3.LUT R20, R15, R12, R9, 0x96, !PT ;  /* 0x0000000c0f147212 */ /* 0x000fe400078e9609 */
[----:B------:R-:W-:Y:S01]  /*0720*/  IADD3 R15, R164, -0x4ab325aa, RZ ;  /* 0xb54cda56a40f7810 */ /* 0x000fe20007ffe0ff */
        /* <DEDUP_REMOVED lines=9> */
[----:B------:R-:W-:-:S03]  /*07c0*/  IADD3 R19, R164, -0xe443238, RZ ;  /* 0xf1bbcdc8a4137810 */ /* 0x000fc60007ffe0ff */
[----:B------:R-:W-:Y:S01]  /*07d0*/  IMAD.WIDE.U32 R24, R24, -0x326172a9, RZ ;  /* 0xcd9e8d5718187825 */ /* 0x000fe200078e00ff */
[----:B------:R-:W-:-:S03]  /*07e0*/  LOP3.LUT R26, R23, R18, R13, 0x96, !PT ;  /* 0x00000012171a7212 */ /* 0x000fc600078e960d */
[----:B------:R-:W-:Y:S02]  /*07f0*/  VIADD R14, R164, 0x1715609d ;  /* 0x1715609da40e7836 */ /* 0x000fe40000000000 */
[----:B------:R-:W-:-:S03]  /*0800*/  IMAD.WIDE.U32 R26, R26, -0x326172a9, RZ ;  /* 0xcd9e8d571a1a7825 */ /* 0x000fc600078e00ff */
[----:B------:R-:W-:Y:S01]  /*0810*/  LOP3.LUT R20, R25, R20, R14, 0x96, !PT ;  /* 0x0000001419147212 */ /* 0x000fe200078e960e */
[----:B------:R-:W-:Y:S01]  /*0820*/  VIADD R18, R164, 0x5384540f ;  /* 0x5384540fa4127836 */ /* 0x000fe20000000000 */
[----:B------:R-:W-:Y:S02]  /*0830*/  LOP3.LUT R23, R27, R24, R15, 0x96, !PT ;  /* 0x000000181b177212 */ /* 0x000fe400078e960f */
[----:B------:R-:W-:Y:S01]  /*0840*/  LOP3.LUT R27, R3, 0x1f, RZ, 0xc0, !PT ;  /* 0x0000001f031b7812 */ /* 0x000fe200078ec0ff */
[----:B------:R-:W-:-:S05]  /*0850*/  IMAD.WIDE.U32 R20, R20, -0x2daee0ad, RZ ;  /* 0xd2511f5314147825 */ /* 0x000fca00078e00ff */
[----:B------:R-:W-:Y:S01]  /*0860*/  LOP3.LUT R24, R21, R22, R16, 0x96, !PT ;  /* 0x0000001615187212 */ /* 0x000fe200078e9610 */
[----:B------:R-:W-:-:S04]  /*0870*/  IMAD.WIDE.U32 R22, R23, -0x2daee0ad, RZ ;  /* 0xd2511f5317167825 */ /* 0x000fc800078e00ff */
[----:B------:R-:W-:Y:S01]  /*0880*/  IMAD.WIDE.U32 R24, R24, -0x326172a9, RZ ;  /* 0xcd9e8d5718187825 */ /* 0x000fe200078e00ff */
[----:B------:R-:W-:-:S03]  /*0890*/  LOP3.LUT R23, R23, R20, R17, 0x96, !PT ;  /* 0x0000001417177212 */ /* 0x000fc600078e9611 */
[----:B------:R-:W-:Y:S01]  /*08a0*/  VIADD R20, R165, 0xdb3d7428 ;  /* 0xdb3d7428a5147836 */ /* 0x000fe20000000000 */
[----:B------:R-:W-:Y:S01]  /*08b0*/  LOP3.LUT R26, R25, R26, R18, 0x96, !PT ;  /* 0x0000001a191a7212 */ /* 0x000fe200078e9612 */
[----:B------:R-:W-:Y:S01]  /*08c0*/  IMAD.HI.U32 R2, R23, -0x326172a9, RZ ;  /* 0xcd9e8d5717027827 */ /* 0x000fe200078e00ff */
[----:B------:R-:W-:-:S03]  /*08d0*/  MOV R25, R29 ;  /* 0x0000001d00197202 */ /* 0x000fc60000000f00 */
[----:B------:R-:W-:Y:S01]  /*08e0*/  IMAD.HI.U32 R21, R26, -0x2daee0ad, RZ ;  /* 0xd2511f531a157827 */ /* 0x000fe200078e00ff */
[----:B------:R-:W-:-:S03]  /*08f0*/  LOP3.LUT R162, R2, R24, R19, 0x96, !PT ;  /* 0x0000001802a27212 */ /* 0x000fc600078e9613 */
[----:B------:R-:W-:Y:S01]  /*0900*/  IMAD R2, R26, -0x2daee0ad, RZ ;  /* 0xd2511f531a027824 */ /* 0x000fe200078e02ff */
[----:B------:R-:W-:Y:S01]  /*0910*/  LOP3.LUT R30, R21, R22, R20, 0x96, !PT ;  /* 0x00000016151e7212 */ /* 0x000fe200078e9614 */
[----:B------:R-:W-:Y:S01]  /*0920*/  IMAD.HI.U32 R159, R162, -0x2daee0ad, RZ ;  /* 0xd2511f53a29f7827 */ /* 0x000fe200078e00ff */
[----:B------:R-:W-:-:S03]  /*0930*/  IADD3 R21, R165, -0x695add53, RZ ;  /* 0x96a522ada5157810 */ /* 0x000fc60007ffe0ff */
[----:B------:R-:W-:Y:S01]  /*0940*/  IMAD R23, R23, -0x326172a9, RZ ;  /* 0xcd9e8d5717177824 */ /* 0x000fe200078e02ff */
[----:B------:R-:W-:Y:S01]  /*0950*/  LOP3.LUT R159, R159, R2, R21, 0x96, !PT ;  /* 0x000000029f9f7212 */ /* 0x000fe200078e9615 */
[----:B------:R-:W-:-:S04]  /*0960*/  IMAD.HI.U32 R24, R30, -0x326172a9, RZ ;  /* 0xcd9e8d571e187827 */ /* 0x000fc800078e00ff */
[----:B------:R-:W-:Y:S02]  /*0970*/  VIADD R22, R164, 0x8ff34781 ;  /* 0x8ff34781a4167836 */ /* 0x000fe40000000000 */
[----:B------:R-:W-:Y:S02]  /*0980*/  IMAD.MOV.U32 R26, RZ, RZ, RZ ;  /* 0x000000ffff1a7224 */ /* 0x000fe400078e00ff */
[----:B------:R-:W-:Y:S01]  /*0990*/  IMAD R162, R162, -0x2daee0ad, RZ ;  /* 0xd2511f53a2a27824 */ /* 0x000fe200078e02ff */
[----:B------:R-:W-:Y:S01]  /*09a0*/  LOP3.LUT R2, R24, R23, R22, 0x96, !PT ;  /* 0x0000001718027212 */ /* 0x000fe200078e9616 */
[----:B------:R-:W-:Y:S01]  /*09b0*/  IMAD.MOV.U32 R24, RZ, RZ, R28 ;  /* 0x000000ffff187224 */ /* 0x000fe200078e001c */
[----:B------:R-:W-:Y:S01]  /*09c0*/  MOV R23, R0 ;  /* 0x0000000000177202 */ /* 0x000fe20000000f00 */
[----:B------:R-:W-:-:S07]  /*09d0*/  IMAD R0, R30, -0x326172a9, RZ ;  /* 0xcd9e8d571e007824 */ /* 0x000fce00078e02ff */
.L_x_25121:
        /* <DEDUP_REMOVED lines=37> */
.L_x_24627:
        /* <DEDUP_REMOVED lines=12> */
.L_x_24630:
[----:B------:R-:W-:-:S07]  /*0cf0*/  IMAD.MOV.U32 R28, RZ, RZ, R0 ;  /* 0x000000ffff1c7224 */ /* 0x000fce00078e0000 */
.L_x_24631:
[----:B------:R-:W-:Y:S05]  /*0d00*/  BSYNC B1 ;  /* 0x0000000000017941 */ /* 0x000fea0003800000 */
.L_x_24629:
        /* <DEDUP_REMOVED lines=16> */
.L_x_24635:
[----:B------:R-:W-:Y:S05]  /*0e10*/  BSYNC B2 ;  /* 0x0000000000027941 */ /* 0x000fea0003800000 */
.L_x_24634:
        /* <DEDUP_REMOVED lines=43> */
.L_x_24633:
[----:B------:R-:W-:Y:S05]  /*10d0*/  BSYNC B1 ;  /* 0x0000000000017941 */ /* 0x000fea0003800000 */
.L_x_24632:
        /* <DEDUP_REMOVED lines=10> */
[----:B------:R-:W-:-:S07]  /*1180*/  @P0 FADD.FTZ R143, R143, R138 ;  /* 0x0000008a8f8f0221 */ /* 0x000fce0000010000 */
.L_x_24628:
[----:B------:R-:W-:Y:S05]  /*1190*/  BSYNC B0 ;  /* 0x0000000000007941 */ /* 0x000fea0003800000 */
.L_x_24626:
        /* <DEDUP_REMOVED lines=8> */
.L_x_24637:
        /* <DEDUP_REMOVED lines=12> */
.L_x_24640:
[----:B------:R-:W-:-:S07]  /*12e0*/  IMAD.MOV.U32 R29, RZ, RZ, R0 ;  /* 0x000000ffff1d7224 */ /* 0x000fce00078e0000 */
.L_x_24641:
[----:B------:R-:W-:Y:S05]  /*12f0*/  BSYNC B1 ;  /* 0x0000000000017941 */ /* 0x000fea0003800000 */
.L_x_24639:
        /* <DEDUP_REMOVED lines=16> */
.L_x_24645:
[----:B------:R-:W-:Y:S05]  /*1400*/  BSYNC B2 ;  /* 0x0000000000027941 */ /* 0x000fea0003800000 */
.L_x_24644:
        /* <DEDUP_REMOVED lines=43> */
.L_x_24643:
[----:B------:R-:W-:Y:S05]  /*16c0*/  BSYNC B1 ;  /* 0x0000000000017941 */ /* 0x000fea0003800000 */
.L_x_24642:
        /* <DEDUP_REMOVED lines=11> */
.L_x_24638:
[----:B------:R-:W-:Y:S05]  /*1780*/  BSYNC B0 ;  /* 0x0000000000007941 */ /* 0x000fea0003800000 */
.L_x_24636:
        /* <DEDUP_REMOVED lines=8> */
.L_x_24647:
        /* <DEDUP_REMOVED lines=12> */
.L_x_24650:
[----:B------:R-:W-:-:S07]  /*18d0*/  IMAD.MOV.U32 R30, RZ, RZ, R0 ;  /* 0x000000ffff1e7224 */ /* 0x000fce00078e0000 */
.L_x_24651:
[----:B------:R-:W-:Y:S05]  /*18e0*/  BSYNC B1 ;  /* 0x0000000000017941 */ /* 0x000fea0003800000 */
.L_x_24649:
        /* <DEDUP_REMOVED lines=16> */
.L_x_24655:
[----:B------:R-:W-:Y:S05]  /*19f0*/  BSYNC B2 ;  /* 0x0000000000027941 */ /* 0x000fea0003800000 */
.L_x_24654:
        /* <DEDUP_REMOVED lines=43> */
.L_x_24653:
[----:B------:R-:W-:Y:S05]  /*1cb0*/  BSYNC B1 ;  /* 0x0000000000017941 */ /* 0x000fea0003800000 */
.L_x_24652:
        /* <DEDUP_REMOVED lines=11> */
.L_x_24648:
[----:B------:R-:W-:Y:S05]  /*1d70*/  BSYNC B0 ;  /* 0x0000000000007941 */ /* 0x000fea0003800000 */
.L_x_24646:
        /* <DEDUP_REMOVED lines=8> */
.L_x_24657:
        /* <DEDUP_REMOVED lines=12> */
.L_x_24660:
[----:B------:R-:W-:-:S07]  /*1ec0*/  IMAD.MOV.U32 R31, RZ, RZ, R0 ;  /* 0x000000ffff1f7224 */ /* 0x000fce00078e0000 */
.L_x_24661:
[----:B------:R-:W-:Y:S05]  /*1ed0*/  BSYNC B1 ;  /* 0x0000000000017941 */ /* 0x000fea0003800000 */
.L_x_24659:
        /* <DEDUP_REMOVED lines=16> */
.L_x_24665:
[----:B------:R-:W-:Y:S05]  /*1fe0*/  BSYNC B2 ;  /* 0x0000000000027941 */ /* 0x000fea0003800000 */
.L_x_24664:
        /* <DEDUP_REMOVED lines=43> */
.L_x_24663:
[----:B------:R-:W-:Y:S05]  /*22a0*/  BSYNC B1 ;  /* 0x0000000000017941 */ /* 0x000fea0003800000 */
.L_x_24662:
        /* <DEDUP_REMOVED lines=11> */
.L_x_24658:
[----:B------:R-:W-:Y:S05]  /*2360*/  BSYNC B0 ;  /* 0x0000000000007941 */ /* 0x000fea0003800000 */
.L_x_24656:
        /* <DEDUP_REMOVED lines=8> */
.L_x_24667:
        /* <DEDUP_REMOVED lines=12> */
.L_x_24670:
[----:B------:R-:W-:-:S07]  /*24b0*/  IMAD.MOV.U32 R147, RZ, RZ, R0 ;  /* 0x000000ffff937224 */ /* 0x000fce00078e0000 */
.L_x_24671:
[----:B------:R-:W-:Y:S05]  /*24c0*/  BSYNC B1 ;  /* 0x0000000000017941 */ /* 0x000fea0003800000 */
.L_x_24669:
        /* <DEDUP_REMOVED lines=16> */
.L_x_24675:
[----:B------:R-:W-:Y:S05]  /*25d0*/  BSYNC B2 ;  /* 0x0000000000027941 */ /* 0x000fea0003800000 */
.L_x_24674:
        /* <DEDUP_REMOVED lines=43> */
.L_x_24673:
[----:B------:R-:W-:Y:S05]  /*2890*/  BSYNC B1 ;  /* 0x0000000000017941 */ /* 0x000fea0003800000 */
.L_x_24672:
        /* <DEDUP_REMOVED lines=11> */
.L_x_24668:
[----:B------:R-:W-:Y:S05]  /*2950*/  BSYNC B0 ;  /* 0x0000000000007941 */ /* 0x000fea0003800000 */
.L_x_24666:
        /* <DEDUP_REMOVED lines=8> */
.L_x_24677:
        /* <DEDUP_REMOVED lines=12> */
.L_x_24680:
[----:B------:R-:W-:-:S07]  /*2aa0*/  IMAD.MOV.U32 R152, RZ, RZ, R0 ;  /* 0x000000ffff987224 */ /* 0x000fce00078e0000 */
.L_x_24681:
[----:B------:R-:W-:Y:S05]  /*2ab0*/  BSYNC B1 ;  /* 0x0000000000017941 */ /* 0x000fea0003800000 */
.L_x_24679:
        /* <DEDUP_REMOVED lines=16> */
.L_x_24685:
[----:B------:R-:W-:Y:S05]  /*2bc0*/  BSYNC B2 ;  /* 0x0000000000027941 */ /* 0x000fea0003800000 */
.L_x_24684:
        /* <DEDUP_REMOVED lines=43> */
.L_x_24683:
[----:B------:R-:W-:Y:S05]  /*2e80*/  BSYNC B1 ;  /* 0x0000000000017941 */ /* 0x000fea0003800000 */
.L_x_24682:
        /* <DEDUP_REMOVED lines=11> */
.L_x_24678:
[----:B------:R-:W-:Y:S05]  /*2f40*/  BSYNC B0 ;  /* 0x0000000000007941 */ /* 0x000fea0003800000 */
.L_x_24676:
        /* <DEDUP_REMOVED lines=8> */
.L_x_24687:
        /* <DEDUP_REMOVED lines=12> */
.L_x_24690:
[----:B------:R-:W-:-:S07]  /*3090*/  IMAD.MOV.U32 R149, RZ, RZ, R0 ;  /* 0x000000ffff957224 */ /* 0x000fce00078e0000 */
.L_x_24691:
[----:B------:R-:W-:Y:S05]  /*30a0*/  BSYNC B1 ;  /* 0x0000000000017941 */ /* 0x000fea0003800000 */
.L_x_24689:
        /* <DEDUP_REMOVED lines=16> */
.L_x_24695:
[----:B------:R-:W-:Y:S05]  /*31b0*/  BSYNC B2 ;  /* 0x0000000000027941 */ /* 0x000fea0003800000 */
.L_x_24694:
        /* <DEDUP_REMOVED lines=43> */
.L_x_24693:
[----:B------:R-:W-:Y:S05]  /*3470*/  BSYNC B1 ;  /* 0x0000000000017941 */ /* 0x000fea0003800000 */
.L_x_24692:
        /* <DEDUP_REMOVED lines=11> */
.L_x_24688:
[----:B------:R-:W-:Y:S05]  /*3530*/  BSYNC B0 ;  /* 0x0000000000007941 */ /* 0x000fea0003800000 */
.L_x_24686:
        /* <DEDUP_REMOVED lines=8> */
.L_x_24697:
        /* <DEDUP_REMOVED lines=12> */
.L_x_24700:
[----:B------:R-:W-:-:S07]  /*3680*/  IMAD.MOV.U32 R154, RZ, RZ, R0 ;  /* 0x000000ffff9a7224 */ /* 0x000fce00078e0000 */
.L_x_24701:
[----:B------:R-:W-:Y:S05]  /*3690*/  BSYNC B1 ;  /* 0x0000000000017941 */ /* 0x000fea0003800000 */
.L_x_24699:
        /* <DEDUP_REMOVED lines=16> */
.L_x_24705:
[----:B------:R-:W-:Y:S05]  /*37a0*/  BSYNC B2 ;  /* 0x0000000000027941 */ /* 0x000fea0003800000 */
.L_x_24704:
        /* <DEDUP_REMOVED lines=43> */
.L_x_24703:
[----:B------:R-:W-:Y:S05]  /*3a60*/  BSYNC B1 ;  /* 0x0000000000017941 */ /* 0x000fea0003800000 */
.L_x_24702:
        /* <DEDUP_REMOVED lines=11> */
.L_x_24698:
[----:B------:R-:W-:Y:S05]  /*3b20*/  BSYNC B0 ;  /* 0x0000000000007941 */ /* 0x000fea0003800000 */
.L_x_24696:
        /* <DEDUP_REMOVED lines=35> */
.L_x_24707:
[----:B------:R-:W-:Y:S05]  /*3d60*/  BSYNC B0 ;  /* 0x0000000000007941 */ /* 0x000fea0003800000 */
.L_x_24706:
[----:B-----5:R2:W5:Y:S04]  /*3d70*/  @P2 LDG.E.128 R128, desc[UR4][R152.64] ;  /* 0x0000000498802981 */ /* 0x020568000c1e1d00 */
[----:B------:R2:W5:Y:S01]  /*3d80*/  @P0 LDG.E.128 R132, desc[UR4][R154.64] ;  /* 0x000000049a840981 */ /* 0x000562000c1e1d00 */
[----:B------:R-:W-:Y:S04]  /*3d90*/  BSSY B0, `(.L_x_24708) ;  /* 0x000005f000007945 */ /* 0x000fe80003800000 */
[----:B------:R-:W-:Y:S05]  /*3da0*/  @P3 BRA `(.L_x_24709) ;  /* 0x0000000000183947 */ /* 0x000fea0003800000 */
[----:B------:R-:W-:Y:S01]  /*3db0*/  IMAD.MOV.U32 R151, RZ, RZ, RZ ;  /* 0x000000ffff977224 */ /* 0x000fe200078e00ff */
[----:B01----:R-:W-:Y:S01]  /*3dc0*/  MOV R136, R161 ;  /* 0x000000a100887202 */ /* 0x003fe20000000f00 */
[----:B------:R-:W-:Y:S06]  /*3dd0*/  @!P0 BRA `(.L_x_24710) ;  /* 0x0000000400688947 */ /* 0x000fec0003800000 */
[----:B------:R-:W-:Y:S02]  /*3de0*/  IMAD.MOV.U32 R136, RZ, RZ, R161 ;  /* 0x000000ffff887224 */ /* 0x000fe400078e00a1 */
[----:B-----5:R-:W-:Y:S01]  /*3df0*/  HADD2.F32 R151, -RZ, R132.H0_H0 ;  /* 0x20000084ff977230 */ /* 0x020fe20000004100 */
[----:B------:R-:W-:Y:S06]  /*3e00*/  BRA `(.L_x_24710) ;  /* 0x00000004005c7947 */ /* 0x000fec0003800000 */
.L_x_24709:
        /* <DEDUP_REMOVED lines=12> */
.L_x_24712:
[----:B------:R-:W-:-:S07]  /*3ed0*/  MOV R28, R0 ;  /* 0x00000000001c7202 */ /* 0x000fce0000000f00 */
.L_x_24713:
[----:B------:R-:W-:Y:S05]  /*3ee0*/  BSYNC B1 ;  /* 0x0000000000017941 */ /* 0x000fea0003800000 */
.L_x_24711:
        /* <DEDUP_REMOVED lines=16> */
.L_x_24717:
[----:B------:R-:W-:Y:S05]  /*3ff0*/  BSYNC B2 ;  /* 0x0000000000027941 */ /* 0x000fea0003800000 */
.L_x_24716:
        /* <DEDUP_REMOVED lines=44> */
.L_x_24715:
[----:B------:R-:W-:Y:S05]  /*42c0*/  BSYNC B1 ;  /* 0x0000000000017941 */ /* 0x000fea0003800000 */
.L_x_24714:
[----:B------:R-:W-:Y:S01]  /*42d0*/  I2FP.F32.U32 R28, R28 ;  /* 0x0000001c001c7245 */ /* 0x000fe20000201000 */
[----:B-----5:R-:W-:Y:S02]  /*42e0*/  HADD2.F32 R138, -RZ, R128.H0_H0 ;  /* 0x20000080ff8a7230 */ /* 0x020fe40000004100 */
[----:B------:R-:W-:Y:S02]  /*42f0*/  IMAD.MOV.U32 R137, RZ, RZ, 0x2f800000 ;  /* 0x2f800000ff897424 */ /* 0x000fe400078e00ff */
[----:B--2---:R-:W-:Y:S02]  /*4300*/  @P0 HADD2.F32 R152, -RZ, R132.H0_H0 ;  /* 0x20000084ff980230 */ /* 0x004fe40000004100 */
[----:B------:R-:W-:Y:S01]  /*4310*/  FMUL.FTZ R138, R138, UR11 ;  /* 0x0000000b8a8a7c20 */ /* 0x000fe20008410000 */
[----:B------:R-:W-:-:S03]  /*4320*/  FFMA.FTZ R28, R28, R137, 1.1641532182693481445e-10 ;  /* 0x2f0000001c1c7423 */ /* 0x000fc60000010089 */
[----:B------:R-:W-:Y:S02]  /*4330*/  FMUL.FTZ R138, R138, UR10 ;  /* 0x0000000a8a8a7c20 */ /* 0x000fe40008410000 */
[----:B------:R-:W-:-:S04]  /*4340*/  FSETP.GTU.FTZ.AND P4, PT, R28, UR8, PT ;  /* 0x000000081c007c0b */ /* 0x000fc8000bf9c000 */
[----:B------:R-:W-:Y:S02]  /*4350*/  FSEL R151, R138, RZ, !P4 ;  /* 0x000000ff8a977208 */ /* 0x000fe40006000000 */
[----:B------:R-:W-:-:S03]  /*4360*/  SEL R28, RZ, 0x1, P4 ;  /* 0x00000001ff1c7807 */ /* 0x000fc60002000000 */
[----:B------:R-:W-:-:S07]  /*4370*/  @P0 FADD.FTZ R151, R152, R151 ;  /* 0x0000009798970221 */ /* 0x000fce0000010000 */
.L_x_24710:
[----:B------:R-:W-:Y:S05]  /*4380*/  BSYNC B0 ;  /* 0x0000000000007941 */ /* 0x000fea0003800000 */
.L_x_24708:
        /* <DEDUP_REMOVED lines=8> */
.L_x_24719:
        /* <DEDUP_REMOVED lines=12> */
.L_x_24722:
[----:B------:R-:W-:-:S07]  /*44d0*/  IMAD.MOV.U32 R29, RZ, RZ, R0 ;  /* 0x000000ffff1d7224 */ /* 0x000fce00078e0000 */
.L_x_24723:
[----:B------:R-:W-:Y:S05]  /*44e0*/  BSYNC B1 ;  /* 0x0000000000017941 */ /* 0x000fea0003800000 */
.L_x_24721:
        /* <DEDUP_REMOVED lines=16> */
.L_x_24727:
[----:B------:R-:W-:Y:S05]  /*45f0*/  BSYNC B2 ;  /* 0x0000000000027941 */ /* 0x000fea0003800000 */
.L_x_24726:
        /* <DEDUP_REMOVED lines=44> */
.L_x_24725:
[----:B------:R-:W-:Y:S05]  /*48c0*/  BSYNC B1 ;  /* 0x0000000000017941 */ /* 0x000fea0003800000 */
.L_x_24724:
        /* <DEDUP_REMOVED lines=8> */
[----:B--2---:R-:W-:Y:S02]  /*4950*/  FSEL R152, R138, RZ, !P4 ;  /* 0x000000ff8a987208 */ /* 0x004fe40006000000 */
[----:B------:R-:W-:-:S03]  /*4960*/  SEL R29, RZ, 0x1, P4 ;  /* 0x00000001ff1d7807 */ /* 0x000fc60002000000 */
[----:B------:R-:W-:-:S07]  /*4970*/  @P0 FADD.FTZ R152, R139, R152 ;  /* 0x000000988b980221 */ /* 0x000fce0000010000 */
.L_x_24720:
[----:B------:R-:W-:Y:S05]  /*4980*/  BSYNC B0 ;  /* 0x0000000000007941 */ /* 0x000fea0003800000 */
.L_x_24718:
        /* <DEDUP_REMOVED lines=8> */
.L_x_24729:
        /* <DEDUP_REMOVED lines=12> */
.L_x_24732:
[----:B------:R-:W-:-:S07]  /*4ad0*/  MOV R30, R0 ;  /* 0x00000000001e7202 */ /* 0x000fce0000000f00 */
.L_x_24733:
[----:B------:R-:W-:Y:S05]  /*4ae0*/  BSYNC B1 ;  /* 0x0000000000017941 */ /* 0x000fea0003800000 */
.L_x_24731:
        /* <DEDUP_REMOVED lines=16> */
.L_x_24737:
[----:B------:R-:W-:Y:S05]  /*4bf0*/  BSYNC B2 ;  /* 0x0000000000027941 */ /* 0x000fea0003800000 */
.L_x_24736:
        /* <DEDUP_REMOVED lines=44> */
.L_x_24735:
[----:B------:R-:W-:Y:S05]  /*4ec0*/  BSYNC B1 ;  /* 0x0000000000017941 */ /* 0x000fea0003800000 */
.L_x_24734:
        /* <DEDUP_REMOVED lines=11> */
.L_x_24730:
[----:B------:R-:W-:Y:S05]  /*4f80*/  BSYNC B0 ;  /* 0x0000000000007941 */ /* 0x000fea0003800000 */
.L_x_24728:
        /* <DEDUP_REMOVED lines=8> */
.L_x_24739:
        /* <DEDUP_REMOVED lines=12> */
.L_x_24742:
[----:B------:R-:W-:-:S07]  /*50d0*/  IMAD.MOV.U32 R31, RZ, RZ, R0 ;  /* 0x000000ffff1f7224 */ /* 0x000fce00078e0000 */
.L_x_24743:
[----:B------:R-:W-:Y:S05]  /*50e0*/  BSYNC B1 ;  /* 0x0000000000017941 */ /* 0x000fea0003800000 */
.L_x_24741:
        /* <DEDUP_REMOVED lines=16> */
.L_x_24747:
[----:B------:R-:W-:Y:S05]  /*51f0*/  BSYNC B2 ;  /* 0x0000000000027941 */ /* 0x000fea0003800000 */
.L_x_24746:
        /* <DEDUP_REMOVED lines=44> */
.L_x_24745:
[----:B------:R-:W-:Y:S05]  /*54c0*/  BSYNC B1 ;  /* 0x0000000000017941 */ /* 0x000fea0003800000 */
.L_x_24744:
        /* <DEDUP_REMOVED lines=10> */
[----:B------:R-:W-:-:S07]  /*5570*/  @P0 FADD.FTZ R154, R139, R154 ;  /* 0x0000009a8b9a0221 */ /* 0x000fce0000010000 */
.L_x_24740:
[----:B------:R-:W-:Y:S05]  /*5580*/  BSYNC B0 ;  /* 0x0000000000007941 */ /* 0x000fea0003800000 */
.L_x_24738:
        /* <DEDUP_REMOVED lines=8> */
.L_x_24749:
        /* <DEDUP_REMOVED lines=12> */
.L_x_24752:
[----:B------:R-:W-:-:S07]  /*56d0*/  MOV R155, R0 ;  /* 0x00000000009b7202 */ /* 0x000fce0000000f00 */
.L_x_24753:
[----:B------:R-:W-:Y:S05]  /*56e0*/  BSYNC B1 ;  /* 0x0000000000017941 */ /* 0x000fea0003800000 */
.L_x_24751:
        /* <DEDUP_REMOVED lines=16> */
.L_x_24757:
[----:B------:R-:W-:Y:S05]  /*57f0*/  BSYNC B2 ;  /* 0x0000000000027941 */ /* 0x000fea0003800000 */
.L_x_24756:
        /* <DEDUP_REMOVED lines=44> */
.L_x_24755:
[----:B------:R-:W-:Y:S05]  /*5ac0*/  BSYNC B1 ;  /* 0x0000000000017941 */ /* 0x000fea0003800000 */
.L_x_24754:
        /* <DEDUP_REMOVED lines=11> */
.L_x_24750:
[----:B------:R-:W-:Y:S05]  /*5b80*/  BSYNC B0 ;  /* 0x0000000000007941 */ /* 0x000fea0003800000 */
.L_x_24748:
        /* <DEDUP_REMOVED lines=8> */
.L_x_24759:
        /* <DEDUP_REMOVED lines=12> */
.L_x_24762:
[----:B------:R-:W-:-:S07]  /*5cd0*/  IMAD.MOV.U32 R157, RZ, RZ, R0 ;  /* 0x000000ffff9d7224 */ /* 0x000fce00078e0000 */
.L_x_24763:
[----:B------:R-:W-:Y:S05]  /*5ce0*/  BSYNC B1 ;  /* 0x0000000000017941 */ /* 0x000fea0003800000 */
.L_x_24761:
        /* <DEDUP_REMOVED lines=16> */
.L_x_24767:
[----:B------:R-:W-:Y:S05]  /*5df0*/  BSYNC B2 ;  /* 0x0000000000027941 */ /* 0x000fea0003800000 */
.L_x_24766:
        /* <DEDUP_REMOVED lines=44> */
.L_x_24765:
[----:B------:R-:W-:Y:S05]  /*60c0*/  BSYNC B1 ;  /* 0x0000000000017941 */ /* 0x000fea0003800000 */
.L_x_24764:
        /* <DEDUP_REMOVED lines=11> */
.L_x_24760:
[----:B------:R-:W-:Y:S05]  /*6180*/  BSYNC B0 ;  /* 0x0000000000007941 */ /* 0x000fea0003800000 */
.L_x_24758:
        /* <DEDUP_REMOVED lines=8> */
.L_x_24769:
        /* <DEDUP_REMOVED lines=12> */
.L_x_24772:
[----:B------:R-:W-:-:S07]  /*62d0*/  MOV R161, R0 ;  /* 0x0000000000a17202 */ /* 0x000fce0000000f00 */
.L_x_24773:
[----:B------:R-:W-:Y:S05]  /*62e0*/  BSYNC B1 ;  /* 0x0000000000017941 */ /* 0x000fea0003800000 */
.L_x_24771:
        /* <DEDUP_REMOVED lines=16> */
.L_x_24777:
[----:B------:R-:W-:Y:S05]  /*63f0*/  BSYNC B2 ;  /* 0x0000000000027941 */ /* 0x000fea0003800000 */
.L_x_24776:
        /* <DEDUP_REMOVED lines=44> */
.L_x_24775:
[----:B------:R-:W-:Y:S05]  /*66c0*/  BSYNC B1 ;  /* 0x0000000000017941 */ /* 0x000fea0003800000 */
.L_x_24774:
        /* <DEDUP_REMOVED lines=11> */
.L_x_24770:
[----:B------:R-:W-:Y:S05]  /*6780*/  BSYNC B0 ;  /* 0x0000000000007941 */ /* 0x000fea0003800000 */
.L_x_24768:
        /* <DEDUP_REMOVED lines=8> */
.L_x_24779:
        /* <DEDUP_REMOVED lines=12> */
.L_x_24782:
[----:B------:R-:W-:-:S07]  /*68d0*/  IMAD.MOV.U32 R160, RZ, RZ, R0 ;  /* 0x000000ffffa07224 */ /* 0x000fce00078e0000 */
.L_x_24783:
[----:B------:R-:W-:Y:S05]  /*68e0*/  BSYNC B1 ;  /* 0x0000000000017941 */ /* 0x000fea0003800000 */
.L_x_24781:
        /* <DEDUP_REMOVED lines=16> */
.L_x_24787:
[----:B------:R-:W-:Y:S05]  /*69f0*/  BSYNC B2 ;  /* 0x0000000000027941 */ /* 0x000fea0003800000 */
.L_x_24786:
        /* <DEDUP_REMOVED lines=44> */
.L_x_24785:
[----:B------:R-:W-:Y:S05]  /*6cc0*/  BSYNC B1 ;  /* 0x0000000000017941 */ /* 0x000fea0003800000 */
.L_x_24784:
        /* <DEDUP_REMOVED lines=11> */
.L_x_24780:
[----:B------:R-:W-:Y:S05]  /*6d80*/  BSYNC B0 ;  /* 0x0000000000007941 */ /* 0x000fea0003800000 */
.L_x_24778:
        /* <DEDUP_REMOVED lines=34> */
.L_x_24789:
[----:B------:R-:W-:Y:S05]  /*6fb0*/  BSYNC B0 ;  /* 0x0000000000007941 */ /* 0x000fea0003800000 */
.L_x_24788:
        /* <DEDUP_REMOVED lines=10> */
.L_x_24791:
        /* <DEDUP_REMOVED lines=12> */
.L_x_24794:
[----:B------:R-:W-:-:S07]  /*7120*/  IMAD.MOV.U32 R28, RZ, RZ, R0 ;  /* 0x000000ffff1c7224 */ /* 0x000fce00078e0000 */
.L_x_24795:
[----:B------:R-:W-:Y:S05]  /*7130*/  BSYNC B1 ;  /* 0x0000000000017941 */ /* 0x000fea0003800000 */
.L_x_24793:
        /* <DEDUP_REMOVED lines=16> */
.L_x_24799:
[----:B------:R-:W-:Y:S05]  /*7240*/  BSYNC B2 ;  /* 0x0000000000027941 */ /* 0x000fea0003800000 */
.L_x_24798:
        /* <DEDUP_REMOVED lines=42> */
[----:B------:R-:W-:Y:S01]  /*74f0*/  MOV R162, R136 ;  /* 0x0000008800a27202 */ /* 0x000fe20000000f00 */
[----:B------:R-:W-:-:S07]  /*7500*/  IMAD.MOV.U32 R136, RZ, RZ, RZ ;  /* 0x000000ffff887224 */ /* 0x000fce00078e00ff */
.L_x_24797:
[----:B------:R-:W-:Y:S05]  /*7510*/  BSYNC B1 ;  /* 0x0000000000017941 */ /* 0x000fea0003800000 */
.L_x_24796:
        /* <DEDUP_REMOVED lines=11> */
.L_x_24792:
[----:B------:R-:W-:Y:S05]  /*75d0*/  BSYNC B0 ;  /* 0x0000000000007941 */ /* 0x000fea0003800000 */
.L_x_24790:
[----:B------:R-:W-:Y:S04]  /*75e0*/  BSSY B0, `(.L_x_24800) ;  /* 0x000005f000007945 */ /* 0x000fe80003800000 */
[----:B------:R-:W-:Y:S05]  /*75f0*/  @P3 BRA `(.L_x_24801) ;  /* 0x0000000000183947 */ /* 0x000fea0003800000 */
[----:B-1----:R-:W-:Y:S01]  /*7600*/  IMAD.MOV.U32 R171, RZ, RZ, RZ ;  /* 0x000000ffffab7224 */ /* 0x002fe200078e00ff */
[----:B------:R-:W-:Y:S01]  /*7610*/  MOV R137, R136 ;  /* 0x0000008800897202 */ /* 0x000fe20000000f00 */
[----:B------:R-:W-:Y:S06]  /*7620*/  @!P0 BRA `(.L_x_24802) ;  /* 0x0000000400688947 */ /* 0x000fec0003800000 */
[----:B------:R-:W-:Y:S02]  /*7630*/  IMAD.MOV.U32 R137, RZ, RZ, R136 ;  /* 0x000000ffff897224 */ /* 0x000fe400078e0088 */
[----:B-----5:R-:W-:Y:S01]  /*7640*/  HADD2.F32 R171, -RZ, R132.H1_H1 ;  /* 0x30000084ffab7230 */ /* 0x020fe20000004100 */
[----:B------:R-:W-:Y:S06]  /*7650*/  BRA `(.L_x_24802) ;  /* 0x00000004005c7947 */ /* 0x000fec0003800000 */
.L_x_24801:
        /* <DEDUP_REMOVED lines=12> */
.L_x_24804:
[----:B------:R-:W-:-:S07]  /*7720*/  MOV R29, R0 ;  /* 0x00000000001d7202 */ /* 0x000fce0000000f00 */
.L_x_24805:
[----:B------:R-:W-:Y:S05]  /*7730*/  BSYNC B1 ;  /* 0x0000000000017941 */ /* 0x000fea0003800000 */
.L_x_24803:
        /* <DEDUP_REMOVED lines=16> */
.L_x_24809:
[----:B------:R-:W-:Y:S05]  /*7840*/  BSYNC B2 ;  /* 0x0000000000027941 */ /* 0x000fea0003800000 */
.L_x_24808:
        /* <DEDUP_REMOVED lines=44> */
.L_x_24807:
[----:B------:R-:W-:Y:S05]  /*7b10*/  BSYNC B1 ;  /* 0x0000000000017941 */ /* 0x000fea0003800000 */
.L_x_24806:
        /* <DEDUP_REMOVED lines=8> */
[----:B-1----:R-:W-:Y:S02]  /*7ba0*/  FSEL R171, R138, RZ, !P4 ;  /* 0x000000ff8aab7208 */ /* 0x002fe40006000000 */
[----:B------:R-:W-:-:S03]  /*7bb0*/  SEL R29, RZ, 0x1, P4 ;  /* 0x00000001ff1d7807 */ /* 0x000fc60002000000 */
[----:B------:R-:W-:-:S07]  /*7bc0*/  @P0 FADD.FTZ R171, R136, R171 ;  /* 0x000000ab88ab0221 */ /* 0x000fce0000010000 */
.L_x_24802:
[----:B------:R-:W-:Y:S05]  /*7bd0*/  BSYNC B0 ;  /* 0x0000000000007941 */ /* 0x000fea0003800000 */
.L_x_24800:
        /* <DEDUP_REMOVED lines=8> */
.L_x_24811:
        /* <DEDUP_REMOVED lines=12> */
.L_x_24814:
[----:B------:R-:W-:-:S07]  /*7d20*/  IMAD.MOV.U32 R30, RZ, RZ, R0 ;  /* 0x000000ffff1e7224 */ /* 0x000fce00078e0000 */
.L_x_24815:
[----:B------:R-:W-:Y:S05]  /*7d30*/  BSYNC B1 ;  /* 0x0000000000017941 */ /* 0x000fea0003800000 */
.L_x_24813:
        /* <DEDUP_REMOVED lines=16> */
.L_x_24819:
[----:B------:R-:W-:Y:S05]  /*7e40*/  BSYNC B2 ;  /* 0x0000000000027941 */ /* 0x000fea0003800000 */
.L_x_24818:
        /* <DEDUP_REMOVED lines=44> */
.L_x_24817:
[----:B------:R-:W-:Y:S05]  /*8110*/  BSYNC B1 ;  /* 0x0000000000017941 */ /* 0x000fea0003800000 */
.L_x_24816:
        /* <DEDUP_REMOVED lines=11> */
.L_x_24812:
[----:B------:R-:W-:Y:S05]  /*81d0*/  BSYNC B0 ;  /* 0x0000000000007941 */ /* 0x000fea0003800000 */
.L_x_24810:
        /* <DEDUP_REMOVED lines=8> */
.L_x_24821:
        /* <DEDUP_REMOVED lines=12> */
.L_x_24824:
[----:B------:R-:W-:-:S07]  /*8320*/  MOV R31, R0 ;  /* 0x00000000001f7202 */ /* 0x000fce0000000f00 */
.L_x_24825:
[----:B------:R-:W-:Y:S05]  /*8330*/  BSYNC B1 ;  /* 0x0000000000017941 */ /* 0x000fea0003800000 */
.L_x_24823:
        /* <DEDUP_REMOVED lines=16> */
.L_x_24829:
[----:B------:R-:W-:Y:S05]  /*8440*/  BSYNC B2 ;  /* 0x0000000000027941 */ /* 0x000fea0003800000 */
.L_x_24828:
        /* <DEDUP_REMOVED lines=44> */
.L_x_24827:
[----:B------:R-:W-:Y:S05]  /*8710*/  BSYNC B1 ;  /* 0x0000000000017941 */ /* 0x000fea0003800000 */
.L_x_24826:
        /* <DEDUP_REMOVED lines=11> */
.L_x_24822:
[----:B------:R-:W-:Y:S05]  /*87d0*/  BSYNC B0 ;  /* 0x0000000000007941 */ /* 0x000fea0003800000 */
.L_x_24820:
        /* <DEDUP_REMOVED lines=8> */
.L_x_24831:
        /* <DEDUP_REMOVED lines=12> */
.L_x_24834:
[----:B------:R-:W-:-:S07]  /*8920*/  IMAD.MOV.U32 R156, RZ, RZ, R0 ;  /* 0x000000ffff9c7224 */ /* 0x000fce00078e0000 */
.L_x_24835:
[----:B------:R-:W-:Y:S05]  /*8930*/  BSYNC B1 ;  /* 0x0000000000017941 */ /* 0x000fea0003800000 */
.L_x_24833:
        /* <DEDUP_REMOVED lines=16> */
.L_x_24839:
[----:B------:R-:W-:Y:S05]  /*8a40*/  BSYNC B2 ;  /* 0x0000000000027941 */ /* 0x000fea0003800000 */
.L_x_24838:
        /* <DEDUP_REMOVED lines=44> */
.L_x_24837:
[----:B------:R-:W-:Y:S05]  /*8d10*/  BSYNC B1 ;  /* 0x0000000000017941 */ /* 0x000fea0003800000 */
.L_x_24836:
        /* <DEDUP_REMOVED lines=11> */
.L_x_24832:
[----:B------:R-:W-:Y:S05]  /*8dd0*/  BSYNC B0 ;  /* 0x0000000000007941 */ /* 0x000fea0003800000 */
.L_x_24830:
        /* <DEDUP_REMOVED lines=8> */
.L_x_24841:
        /* <DEDUP_REMOVED lines=12> */
.L_x_24844:
[----:B------:R-:W-:-:S07]  /*8f20*/  MOV R157, R0 ;  /* 0x00000000009d7202 */ /* 0x000fce0000000f00 */
.L_x_24845:
[----:B------:R-:W-:Y:S05]  /*8f30*/  BSYNC B1 ;  /* 0x0000000000017941 */ /* 0x000fea0003800000 */
.L_x_24843:
        /* <DEDUP_REMOVED lines=16> */
.L_x_24849:
[----:B------:R-:W-:Y:S05]  /*9040*/  BSYNC B2 ;  /* 0x0000000000027941 */ /* 0x000fea0003800000 */
.L_x_24848:
        /* <DEDUP_REMOVED lines=44> */
.L_x_24847:
[----:B------:R-:W-:Y:S05]  /*9310*/  BSYNC B1 ;  /* 0x0000000000017941 */ /* 0x000fea0003800000 */
.L_x_24846:
        /* <DEDUP_REMOVED lines=11> */
.L_x_24842:
[----:B------:R-:W-:Y:S05]  /*93d0*/  BSYNC B0 ;  /* 0x0000000000007941 */ /* 0x000fea0003800000 */
.L_x_24840:
        /* <DEDUP_REMOVED lines=8> */
.L_x_24851:
        /* <DEDUP_REMOVED lines=12> */
.L_x_24854:
[----:B------:R-:W-:-:S07]  /*9520*/  MOV R170, R0 ;  /* 0x0000000000aa7202 */ /* 0x000fce0000000f00 */
.L_x_24855:
[----:B------:R-:W-:Y:S05]  /*9530*/  BSYNC B1 ;  /* 0x0000000000017941 */ /* 0x000fea0003800000 */
.L_x_24853:
        /* <DEDUP_REMOVED lines=16> */
.L_x_24859:
[----:B------:R-:W-:Y:S05]  /*9640*/  BSYNC B2 ;  /* 0x0000000000027941 */ /* 0x000fea0003800000 */
.L_x_24858:
        /* <DEDUP_REMOVED lines=43> */
.L_x_24857:
[----:B------:R-:W-:Y:S05]  /*9900*/  BSYNC B1 ;  /* 0x0000000000017941 */ /* 0x000fea0003800000 */
.L_x_24856:
        /* <DEDUP_REMOVED lines=11> */
.L_x_24852:
[----:B------:R-:W-:Y:S05]  /*99c0*/  BSYNC B0 ;  /* 0x0000000000007941 */ /* 0x000fea0003800000 */
.L_x_24850:
        /* <DEDUP_REMOVED lines=8> */
.L_x_24861:
        /* <DEDUP_REMOVED lines=12> */
.L_x_24864:
[----:B------:R-:W-:-:S07]  /*9b10*/  MOV R160, R0 ;  /* 0x0000000000a07202 */ /* 0x000fce0000000f00 */
.L_x_24865:
[----:B------:R-:W-:Y:S05]  /*9b20*/  BSYNC B1 ;  /* 0x0000000000017941 */ /* 0x000fea0003800000 */
.L_x_24863:
        /* <DEDUP_REMOVED lines=16> */
.L_x_24869:
[----:B------:R-:W-:Y:S05]  /*9c30*/  BSYNC B2 ;  /* 0x0000000000027941 */ /* 0x000fea0003800000 */
.L_x_24868:
        /* <DEDUP_REMOVED lines=43> */
.L_x_24867:
[----:B------:R-:W-:Y:S05]  /*9ef0*/  BSYNC B1 ;  /* 0x0000000000017941 */ /* 0x000fea0003800000 */
.L_x_24866:
        /* <DEDUP_REMOVED lines=11> */
.L_x_24862:
[----:B------:R-:W-:Y:S05]  /*9fb0*/  BSYNC B0 ;  /* 0x0000000000007941 */ /* 0x000fea0003800000 */
.L_x_24860:
        /* <DEDUP_REMOVED lines=34> */
.L_x_24871:
[----:B------:R-:W-:Y:S05]  /*a1e0*/  BSYNC B0 ;  /* 0x0000000000007941 */ /* 0x000fea0003800000 */
.L_x_24870:
        /* <DEDUP_REMOVED lines=10> */
.L_x_24873:
        /* <DEDUP_REMOVED lines=12> */
.L_x_24876:
[----:B------:R-:W-:-:S07]  /*a350*/  MOV R28, R0 ;  /* 0x00000000001c7202 */ /* 0x000fce0000000f00 */
.L_x_24877:
[----:B------:R-:W-:Y:S05]  /*a360*/  BSYNC B1 ;  /* 0x0000000000017941 */ /* 0x000fea0003800000 */
.L_x_24875:
        /* <DEDUP_REMOVED lines=16> */
.L_x_24881:
[----:B------:R-:W-:Y:S05]  /*a470*/  BSYNC B2 ;  /* 0x0000000000027941 */ /* 0x000fea0003800000 */
.L_x_24880:
        /* <DEDUP_REMOVED lines=44> */
.L_x_24879:
[----:B------:R-:W-:Y:S05]  /*a740*/  BSYNC B1 ;  /* 0x0000000000017941 */ /* 0x000fea0003800000 */
.L_x_24878:
        /* <DEDUP_REMOVED lines=11> */
.L_x_24874:
[----:B------:R-:W-:Y:S05]  /*a800*/  BSYNC B0 ;  /* 0x0000000000007941 */ /* 0x000fea0003800000 */
.L_x_24872:
        /* <DEDUP_REMOVED lines=8> */
.L_x_24883:
        /* <DEDUP_REMOVED lines=12> */
.L_x_24886:
[----:B------:R-:W-:-:S07]  /*a950*/  MOV R29, R0 ;  /* 0x00000000001d7202 */ /* 0x000fce0000000f00 */
.L_x_24887:
[----:B------:R-:W-:Y:S05]  /*a960*/  BSYNC B1 ;  /* 0x0000000000017941 */ /* 0x000fea0003800000 */
.L_x_24885:
        /* <DEDUP_REMOVED lines=16> */
.L_x_24891:
[----:B------:R-:W-:Y:S05]  /*aa70*/  BSYNC B2 ;  /* 0x0000000000027941 */ /* 0x000fea0003800000 */
.L_x_24890:
        /* <DEDUP_REMOVED lines=42> */
[----:B------:R-:W-:Y:S02]  /*ad20*/  LOP3.LUT R159, R139, R136, R21, 0x96, !PT ;  /* 0x000000888b9f7212 */ /* 0x000fe400078e9615 */
[----:B------:R-:W-:-:S07]  /*ad30*/  MOV R162, R138 ;  /* 0x0000008a00a27202 */ /* 0x000fce0000000f00 */
.L_x_24889:
[----:B------:R-:W-:Y:S05]  /*ad40*/  BSYNC B1 ;  /* 0x0000000000017941 */ /* 0x000fea0003800000 */
.L_x_24888:
        /* <DEDUP_REMOVED lines=11> */
.L_x_24884:
[----:B------:R-:W-:Y:S05]  /*ae00*/  BSYNC B0 ;  /* 0x0000000000007941 */ /* 0x000fea0003800000 */
.L_x_24882:
        /* <DEDUP_REMOVED lines=8> */
.L_x_24893:
        /* <DEDUP_REMOVED lines=12> */
.L_x_24896:
[----:B------:R-:W-:-:S07]  /*af50*/  IMAD.MOV.U32 R30, RZ, RZ, R0 ;  /* 0x000000ffff1e7224 */ /* 0x000fce00078e0000 */
.L_x_24897:
[----:B------:R-:W-:Y:S05]  /*af60*/  BSYNC B1 ;  /* 0x0000000000017941 */ /* 0x000fea0003800000 */
.L_x_24895:
        /* <DEDUP_REMOVED lines=16> */
.L_x_24901:
[----:B------:R-:W-:Y:S05]  /*b070*/  BSYNC B2 ;  /* 0x0000000000027941 */ /* 0x000fea0003800000 */
.L_x_24900:
        /* <DEDUP_REMOVED lines=44> */
.L_x_24899:
[----:B------:R-:W-:Y:S05]  /*b340*/  BSYNC B1 ;  /* 0x0000000000017941 */ /* 0x000fea0003800000 */
.L_x_24898:
        /* <DEDUP_REMOVED lines=11> */
.L_x_24894:
[----:B------:R-:W-:Y:S05]  /*b400*/  BSYNC B0 ;  /* 0x0000000000007941 */ /* 0x000fea0003800000 */
.L_x_24892:
        /* <DEDUP_REMOVED lines=8> */
.L_x_24903:
        /* <DEDUP_REMOVED lines=12> */
.L_x_24906:
[----:B------:R-:W-:-:S07]  /*b550*/  MOV R31, R0 ;  /* 0x00000000001f7202 */ /* 0x000fce0000000f00 */
.L_x_24907:
[----:B------:R-:W-:Y:S05]  /*b560*/  BSYNC B1 ;  /* 0x0000000000017941 */ /* 0x000fea0003800000 */
.L_x_24905:
        /* <DEDUP_REMOVED lines=16> */
.L_x_24911:
[----:B------:R-:W-:Y:S05]  /*b670*/  BSYNC B2 ;  /* 0x0000000000027941 */ /* 0x000fea0003800000 */
.L_x_24910:
        /* <DEDUP_REMOVED lines=42> */
[----:B------:R-:W-:Y:S02]  /*b920*/  LOP3.LUT R159, R139, R136, R21, 0x96, !PT ;  /* 0x000000888b9f7212 */ /* 0x000fe400078e9615 */
[----:B------:R-:W-:-:S07]  /*b930*/  MOV R162, R138 ;  /* 0x0000008a00a27202 */ /* 0x000fce0000000f00 */
.L_x_24909:
[----:B------:R-:W-:Y:S05]  /*b940*/  BSYNC B1 ;  /* 0x0000000000017941 */ /* 0x000fea0003800000 */
.L_x_24908:
        /* <DEDUP_REMOVED lines=11> */
.L_x_24904:
[----:B------:R-:W-:Y:S05]  /*ba00*/  BSYNC B0 ;  /* 0x0000000000007941 */ /* 0x000fea0003800000 */
.L_x_24902:
        /* <DEDUP_REMOVED lines=8> */
.L_x_24913:
        /* <DEDUP_REMOVED lines=12> */
.L_x_24916:
[----:B------:R-:W-:-:S07]  /*bb50*/  MOV R156, R0 ;  /* 0x00000000009c7202 */ /* 0x000fce0000000f00 */
.L_x_24917:
[----:B------:R-:W-:Y:S05]  /*bb60*/  BSYNC B1 ;  /* 0x0000000000017941 */ /* 0x000fea0003800000 */
.L_x_24915:
        /* <DEDUP_REMOVED lines=16> */
.L_x_24921:
[----:B------:R-:W-:Y:S05]  /*bc70*/  BSYNC B2 ;  /* 0x0000000000027941 */ /* 0x000fea0003800000 */
.L_x_24920:
        /* <DEDUP_REMOVED lines=44> */
.L_x_24919:
[----:B------:R-:W-:Y:S05]  /*bf40*/  BSYNC B1 ;  /* 0x0000000000017941 */ /* 0x000fea0003800000 */
.L_x_24918:
        /* <DEDUP_REMOVED lines=11> */
.L_x_24914:
[----:B------:R-:W-:Y:S05]  /*c000*/  BSYNC B0 ;  /* 0x0000000000007941 */ /* 0x000fea0003800000 */
.L_x_24912:
        /* <DEDUP_REMOVED lines=8> */
.L_x_24923:
        /* <DEDUP_REMOVED lines=12> */
.L_x_24926:
[----:B------:R-:W-:-:S07]  /*c150*/  IMAD.MOV.U32 R157, RZ, RZ, R0 ;  /* 0x000000ffff9d7224 */ /* 0x000fce00078e0000 */
.L_x_24927:
[----:B------:R-:W-:Y:S05]  /*c160*/  BSYNC B1 ;  /* 0x0000000000017941 */ /* 0x000fea0003800000 */
.L_x_24925:
        /* <DEDUP_REMOVED lines=16> */
.L_x_24931:
[----:B------:R-:W-:Y:S05]  /*c270*/  BSYNC B2 ;  /* 0x0000000000027941 */ /* 0x000fea0003800000 */
.L_x_24930:
        /* <DEDUP_REMOVED lines=44> */
.L_x_24929:
[----:B------:R-:W-:Y:S05]  /*c540*/  BSYNC B1 ;  /* 0x0000000000017941 */ /* 0x000fea0003800000 */
.L_x_24928:
        /* <DEDUP_REMOVED lines=11> */
.L_x_24924:
[----:B------:R-:W-:Y:S05]  /*c600*/  BSYNC B0 ;  /* 0x0000000000007941 */ /* 0x000fea0003800000 */
.L_x_24922:
        /* <DEDUP_REMOVED lines=8> */
.L_x_24933:
        /* <DEDUP_REMOVED lines=12> */
.L_x_24936:
[----:B------:R-:W-:-:S07]  /*c750*/  MOV R173, R0 ;  /* 0x0000000000ad7202 */ /* 0x000fce0000000f00 */
.L_x_24937:
[----:B------:R-:W-:Y:S05]  /*c760*/  BSYNC B1 ;  /* 0x0000000000017941 */ /* 0x000fea0003800000 */
.L_x_24935:
        /* <DEDUP_REMOVED lines=16> */
.L_x_24941:
[----:B------:R-:W-:Y:S05]  /*c870*/  BSYNC B2 ;  /* 0x0000000000027941 */ /* 0x000fea0003800000 */
.L_x_24940:
        /* <DEDUP_REMOVED lines=44> */
.L_x_24939:
[----:B------:R-:W-:Y:S05]  /*cb40*/  BSYNC B1 ;  /* 0x0000000000017941 */ /* 0x000fea0003800000 */
.L_x_24938:
        /* <DEDUP_REMOVED lines=11> */
.L_x_24934:
[----:B------:R-:W-:Y:S05]  /*cc00*/  BSYNC B0 ;  /* 0x0000000000007941 */ /* 0x000fea0003800000 */
.L_x_24932:
        /* <DEDUP_REMOVED lines=8> */
.L_x_24943:
        /* <DEDUP_REMOVED lines=12> */
.L_x_24946:
[----:B------:R-:W-:-:S07]  /*cd50*/  MOV R160, R0 ;  /* 0x0000000000a07202 */ /* 0x000fce0000000f00 */
.L_x_24947:
[----:B------:R-:W-:Y:S05]  /*cd60*/  BSYNC B1 ;  /* 0x0000000000017941 */ /* 0x000fea0003800000 */
.L_x_24945:
        /* <DEDUP_REMOVED lines=16> */
.L_x_24951:
[----:B------:R-:W-:Y:S05]  /*ce70*/  BSYNC B2 ;  /* 0x0000000000027941 */ /* 0x000fea0003800000 */
.L_x_24950:
        /* <DEDUP_REMOVED lines=44> */
.L_x_24949:
[----:B------:R-:W-:Y:S05]  /*d140*/  BSYNC B1 ;  /* 0x0000000000017941 */ /* 0x000fea0003800000 */
.L_x_24948:
        /* <DEDUP_REMOVED lines=11> */
.L_x_24944:
[----:B------:R-:W-:Y:S05]  /*d200*/  BSYNC B0 ;  /* 0x0000000000007941 */ /* 0x000fea0003800000 */
.L_x_24942:
        /* <DEDUP_REMOVED lines=34> */
.L_x_24953:
[----:B------:R-:W-:Y:S05]  /*d430*/  BSYNC B0 ;  /* 0x0000000000007941 */ /* 0x000fea0003800000 */
.L_x_24952:
        /* <DEDUP_REMOVED lines=10> */
.L_x_24955:
        /* <DEDUP_REMOVED lines=12> */
.L_x_24958:
[----:B------:R-:W-:-:S07]  /*d5a0*/  IMAD.MOV.U32 R28, RZ, RZ, R0 ;  /* 0x000000ffff1c7224 */ /* 0x000fce00078e0000 */
.L_x_24959:
[----:B------:R-:W-:Y:S05]  /*d5b0*/  BSYNC B1 ;  /* 0x0000000000017941 */ /* 0x000fea0003800000 */
.L_x_24957:
        /* <DEDUP_REMOVED lines=16> */
.L_x_24963:
[----:B------:R-:W-:Y:S05]  /*d6c0*/  BSYNC B2 ;  /* 0x0000000000027941 */ /* 0x000fea0003800000 */
.L_x_24962:
        /* <DEDUP_REMOVED lines=44> */
.L_x_24961:
[----:B------:R-:W-:Y:S05]  /*d990*/  BSYNC B1 ;  /* 0x0000000000017941 */ /* 0x000fea0003800000 */
.L_x_24960:
        /* <DEDUP_REMOVED lines=11> */
.L_x_24956:
[----:B------:R-:W-:Y:S05]  /*da50*/  BSYNC B0 ;  /* 0x0000000000007941 */ /* 0x000fea0003800000 */
.L_x_24954:
        /* <DEDUP_REMOVED lines=8> */
.L_x_24965:
        /* <DEDUP_REMOVED lines=12> */
.L_x_24968:
[----:B------:R-:W-:-:S07]  /*dba0*/  MOV R29, R0 ;  /* 0x00000000001d7202 */ /* 0x000fce0000000f00 */
.L_x_24969:
[----:B------:R-:W-:Y:S05]  /*dbb0*/  BSYNC B1 ;  /* 0x0000000000017941 */ /* 0x000fea0003800000 */
.L_x_24967:
        /* <DEDUP_REMOVED lines=16> */
.L_x_24973:
[----:B------:R-:W-:Y:S05]  /*dcc0*/  BSYNC B2 ;  /* 0x0000000000027941 */ /* 0x000fea0003800000 */
.L_x_24972:
        /* <DEDUP_REMOVED lines=44> */
.L_x_24971:
[----:B------:R-:W-:Y:S05]  /*df90*/  BSYNC B1 ;  /* 0x0000000000017941 */ /* 0x000fea0003800000 */
.L_x_24970:
        /* <DEDUP_REMOVED lines=11> */
.L_x_24966:
[----:B------:R-:W-:Y:S05]  /*e050*/  BSYNC B0 ;  /* 0x0000000000007941 */ /* 0x000fea0003800000 */
.L_x_24964:
        /* <DEDUP_REMOVED lines=8> */
.L_x_24975:
        /* <DEDUP_REMOVED lines=12> */
.L_x_24978:
[----:B------:R-:W-:-:S07]  /*e1a0*/  MOV R30, R0 ;  /* 0x00000000001e7202 */ /* 0x000fce0000000f00 */
.L_x_24979:
[----:B------:R-:W-:Y:S05]  /*e1b0*/  BSYNC B1 ;  /* 0x0000000000017941 */ /* 0x000fea0003800000 */
.L_x_24977:
        /* <DEDUP_REMOVED lines=16> */
.L_x_24983:
[----:B------:R-:W-:Y:S05]  /*e2c0*/  BSYNC B2 ;  /* 0x0000000000027941 */ /* 0x000fea0003800000 */
.L_x_24982:
        /* <DEDUP_REMOVED lines=44> */
.L_x_24981:
[----:B------:R-:W-:Y:S05]  /*e590*/  BSYNC B1 ;  /* 0x0000000000017941 */ /* 0x000fea0003800000 */
.L_x_24980:
        /* <DEDUP_REMOVED lines=11> */
.L_x_24976:
[----:B------:R-:W-:Y:S05]  /*e650*/  BSYNC B0 ;  /* 0x0000000000007941 */ /* 0x000fea0003800000 */
.L_x_24974:
        /* <DEDUP_REMOVED lines=8> */
.L_x_24985:
        /* <DEDUP_REMOVED lines=12> */
.L_x_24988:
[----:B------:R-:W-:-:S07]  /*e7a0*/  IMAD.MOV.U32 R31, RZ, RZ, R0 ;  /* 0x000000ffff1f7224 */ /* 0x000fce00078e0000 */
.L_x_24989:
[----:B------:R-:W-:Y:S05]  /*e7b0*/  BSYNC B1 ;  /* 0x0000000000017941 */ /* 0x000fea0003800000 */
.L_x_24987:
        /* <DEDUP_REMOVED lines=16> */
.L_x_24993:
[----:B------:R-:W-:Y:S05]  /*e8c0*/  BSYNC B2 ;  /* 0x0000000000027941 */ /* 0x000fea0003800000 */
.L_x_24992:
        /* <DEDUP_REMOVED lines=44> */
.L_x_24991:
[----:B------:R-:W-:Y:S05]  /*eb90*/  BSYNC B1 ;  /* 0x0000000000017941 */ /* 0x000fea0003800000 */
.L_x_24990:
        /* <DEDUP_REMOVED lines=11> */
.L_x_24986:
[----:B------:R-:W-:Y:S05]  /*ec50*/  BSYNC B0 ;  /* 0x0000000000007941 */ /* 0x000fea0003800000 */
.L_x_24984:
        /* <DEDUP_REMOVED lines=8> */
.L_x_24995:
        /* <DEDUP_REMOVED lines=12> */
.L_x_24998:
[----:B------:R-:W-:-:S07]  /*eda0*/  MOV R156, R0 ;  /* 0x00000000009c7202 */ /* 0x000fce0000000f00 */
.L_x_24999:
[----:B------:R-:W-:Y:S05]  /*edb0*/  BSYNC B1 ;  /* 0x0000000000017941 */ /* 0x000fea0003800000 */
.L_x_24997:
        /* <DEDUP_REMOVED lines=16> */
.L_x_25003:
[----:B------:R-:W-:Y:S05]  /*eec0*/  BSYNC B2 ;  /* 0x0000000000027941 */ /* 0x000fea0003800000 */
.L_x_25002:
        /* <DEDUP_REMOVED lines=44> */
.L_x_25001:
[----:B------:R-:W-:Y:S05]  /*f190*/  BSYNC B1 ;  /* 0x0000000000017941 */ /* 0x000fea0003800000 */
.L_x_25000:
        /* <DEDUP_REMOVED lines=11> */
.L_x_24996:
[----:B------:R-:W-:Y:S05]  /*f250*/  BSYNC B0 ;  /* 0x0000000000007941 */ /* 0x000fea0003800000 */
.L_x_24994:
        /* <DEDUP_REMOVED lines=8> */
.L_x_25005:
        /* <DEDUP_REMOVED lines=12> */
.L_x_25008:
[----:B------:R-:W-:-:S07]  /*f3a0*/  MOV R157, R0 ;  /* 0x00000000009d7202 */ /* 0x000fce0000000f00 */
.L_x_25009:
[----:B------:R-:W-:Y:S05]  /*f3b0*/  BSYNC B1 ;  /* 0x0000000000017941 */ /* 0x000fea0003800000 */
.L_x_25007:
        /* <DEDUP_REMOVED lines=16> */
.L_x_25013:
[----:B------:R-:W-:Y:S05]  /*f4c0*/  BSYNC B2 ;  /* 0x0000000000027941 */ /* 0x000fea0003800000 */
.L_x_25012:
        /* <DEDUP_REMOVED lines=44> */
.L_x_25011:
[----:B------:R-:W-:Y:S05]  /*f790*/  BSYNC B1 ;  /* 0x0000000000017941 */ /* 0x000fea0003800000 */
.L_x_25010:
        /* <DEDUP_REMOVED lines=11> */
.L_x_25006:
[----:B------:R-:W-:Y:S05]  /*f850*/  BSYNC B0 ;  /* 0x0000000000007941 */ /* 0x000fea0003800000 */
.L_x_25004:
        /* <DEDUP_REMOVED lines=8> */
.L_x_25015:
        /* <DEDUP_REMOVED lines=12> */
.L_x_25018:
[----:B------:R-:W-:-:S07]  /*f9a0*/  IMAD.MOV.U32 R183, RZ, RZ, R0 ;  /* 0x000000ffffb77224 */ /* 0x000fce00078e0000 */
.L_x_25019:
[----:B------:R-:W-:Y:S05]  /*f9b0*/  BSYNC B1 ;  /* 0x0000000000017941 */ /* 0x000fea0003800000 */
.L_x_25017:
        /* <DEDUP_REMOVED lines=16> */
.L_x_25023:
[----:B------:R-:W-:Y:S05]  /*fac0*/  BSYNC B2 ;  /* 0x0000000000027941 */ /* 0x000fea0003800000 */
.L_x_25022:
        /* <DEDUP_REMOVED lines=44> */
.L_x_25021:
[----:B------:R-:W-:Y:S05]  /*fd90*/  BSYNC B1 ;  /* 0x0000000000017941 */ /* 0x000fea0003800000 */
.L_x_25020:
        /* <DEDUP_REMOVED lines=11> */
.L_x_25016:
[----:B------:R-:W-:Y:S05]  /*fe50*/  BSYNC B0 ;  /* 0x0000000000007941 */ /* 0x000fea0003800000 */
.L_x_25014:
        /* <DEDUP_REMOVED lines=8> */
.L_x_25025:
        /* <DEDUP_REMOVED lines=12> */
.L_x_25028:
[----:B------:R-:W-:-:S07]  /*ffa0*/  MOV R160, R0 ;  /* 0x0000000000a07202 */ /* 0x000fce0000000f00 */
.L_x_25029:
[----:B------:R-:W-:Y:S05]  /*ffb0*/  BSYNC B1 ;  /* 0x0000000000017941 */ /* 0x000fea0003800000 */
.L_x_25027:
        /* <DEDUP_REMOVED lines=16> */
.L_x_25033:
[----:B------:R-:W-:Y:S05]  /*100c0*/  BSYNC B2 ;  /* 0x0000000000027941 */ /* 0x000fea0003800000 */
.L_x_25032:
        /* <DEDUP_REMOVED lines=44> */
.L_x_25031:
[----:B------:R-:W-:Y:S05]  /*10390*/  BSYNC B1 ;  /* 0x0000000000017941 */ /* 0x000fea0003800000 */
.L_x_25030:
        /* <DEDUP_REMOVED lines=11> */
.L_x_25026:
[----:B------:R-:W-:Y:S05]  /*10450*/  BSYNC B0 ;  /* 0x0000000000007941 */ /* 0x000fea0003800000 */
.L_x_25024:
[----:B------:R-:W-:Y:S01]  /*10460*/  IMAD.WIDE.U32 R200, R201, 0x10, R174 ;  /* 0x00000010c9c87825 */ /* 0x000fe200078e00ae */
[----:B------:R-:W-:Y:S01]  /*10470*/  F2FP.F16.F32.PACK_AB R139, R183, R192 ;  /* 0x000000c0b78b723e */ /* 0x000fe200000000ff */
[----:B-1----:R-:W0:Y:S01]  /*10480*/  @P2 LDC.64 R190, c[0x0][0x220] ;  /* 0x00008800ffbe2b82 */ /* 0x002e220000000a00 */
[----:B------:R-:W-:Y:S01]  /*10490*/  F2FP.F16.F32.PACK_AB R138, R187, R194 ;  /* 0x000000c2bb8a723e */ /* 0x000fe200000000ff */
[----:B------:R-:W-:Y:S01]  /*104a0*/  BSSY B0, `(.L_x_25034) ;  /* 0x000001e000007945 */ /* 0x000fe20003800000 */
[----:B------:R-:W-:Y:S02]  /*104b0*/  F2FP.F16.F32.PACK_AB R137, R189, R196 ;  /* 0x000000c4bd89723e */ /* 0x000fe400000000ff */
[----:B------:R-:W-:Y:S02]  /*104c0*/  F2FP.F16.F32.PACK_AB R136, R193, R198 ;  /* 0x000000c6c188723e */ /* 0x000fe400000000ff */
[----:B------:R-:W-:Y:S01]  /*104d0*/  IADD3 R207, R207, 0xa0, RZ ;  /* 0x000000a0cfcf7810 */ /* 0x000fe20007ffe0ff */
[----:B------:R-:W1:Y:S01]  /*104e0*/  @P0 LDC.64 R184, c[0x0][0x230] ;  /* 0x00008c00ffb80b82 */ /* 0x000e620000000a00 */
[----:B------:R-:W-:Y:S01]  /*104f0*/  IADD3 R203, R203, 0xa0, RZ ;  /* 0x000000a0cbcb7810 */ /* 0x000fe20007ffe0ff */
[----:B------:R2:W-:Y:S04]  /*10500*/  STG.E.128 desc[UR4][R200.64], R136 ;  /* 0x00000088c8007986 */ /* 0x0005e8000c101d04 */
        /* <DEDUP_REMOVED lines=23> */
.L_x_25035:
[----:B------:R-:W-:Y:S05]  /*10680*/  BSYNC B0 ;  /* 0x0000000000007941 */ /* 0x000fea0003800000 */
.L_x_25034:
        /* <DEDUP_REMOVED lines=10> */
.L_x_25037:
        /* <DEDUP_REMOVED lines=12> */
.L_x_25040:
[----:B------:R-:W-:-:S07]  /*107f0*/  MOV R28, R0 ;  /* 0x00000000001c7202 */ /* 0x000fce0000000f00 */
.L_x_25041:
[----:B------:R-:W-:Y:S05]  /*10800*/  BSYNC B1 ;  /* 0x0000000000017941 */ /* 0x000fea0003800000 */
.L_x_25039:
        /* <DEDUP_REMOVED lines=16> */
.L_x_25045:
[----:B------:R-:W-:Y:S05]  /*10910*/  BSYNC B2 ;  /* 0x0000000000027941 */ /* 0x000fea0003800000 */
.L_x_25044:
        /* <DEDUP_REMOVED lines=44> */
.L_x_25043:
[----:B------:R-:W-:Y:S05]  /*10be0*/  BSYNC B1 ;  /* 0x0000000000017941 */ /* 0x000fea0003800000 */
.L_x_25042:
[----:B------:R-:W-:Y:S01]  /*10bf0*/  HFMA2.MMA R137, -RZ, RZ, 0.1171875, 0 ;  /* 0x2f800000ff897435 */ /* 0x000fe200000001ff */
[----:B------:R-:W-:Y:S01]  /*10c00*/  I2FP.F32.U32 R28, R28 ;  /* 0x0000001c001c7245 */ /* 0x000fe20000201000 */
[----:B-----5:R-:W-:Y:S02]  /*10c10*/  HADD2.F32 R138, -RZ, R128.H0_H0 ;  /* 0x20000080ff8a7230 */ /* 0x020fe40000004100 */
[----:B-1----:R-:W-:-:S03]  /*10c20*/  @P0 HADD2.F32 R184, -RZ, R132.H0_H0 ;  /* 0x20000084ffb80230 */ /* 0x002fc60000004100 */
[----:B------:R-:W-:-:S03]  /*10c30*/  FMUL.FTZ R138, R138, UR11 ;  /* 0x0000000b8a8a7c20 */ /* 0x000fc60008410000 */
[----:B------:R-:W-:Y:S01]  /*10c40*/  FFMA.FTZ R28, R28, R137, 1.1641532182693481445e-10 ;  /* 0x2f0000001c1c7423 */ /* 0x000fe20000010089 */
[----:B------:R-:W-:-:S04]  /*10c50*/  FMUL.FTZ R138, R138, UR10 ;  /* 0x0000000a8a8a7c20 */ /* 0x000fc80008410000 */
[----:B------:R-:W-:-:S04]  /*10c60*/  FSETP.GTU.FTZ.AND P4, PT, R28, UR8, PT ;  /* 0x000000081c007c0b */ /* 0x000fc8000bf9c000 */
[----:B------:R-:W-:Y:S02]  /*10c70*/  FSEL R197, R138, RZ, !P4 ;  /* 0x000000ff8ac57208 */ /* 0x000fe40006000000 */
[----:B------:R-:W-:-:S03]  /*10c80*/  SEL R28, RZ, 0x1, P4 ;  /* 0x00000001ff1c7807 */ /* 0x000fc60002000000 */
[----:B------:R-:W-:-:S07]  /*10c90*/  @P0 FADD.FTZ R197, R184, R197 ;  /* 0x000000c5b8c50221 */ /* 0x000fce0000010000 */
.L_x_25038:
[----:B------:R-:W-:Y:S05]  /*10ca0*/  BSYNC B0 ;  /* 0x0000000000007941 */ /* 0x000fea0003800000 */
.L_x_25036:
        /* <DEDUP_REMOVED lines=8> */
.L_x_25047:
        /* <DEDUP_REMOVED lines=12> */
.L_x_25050:
[----:B------:R-:W-:-:S07]  /*10df0*/  IMAD.MOV.U32 R29, RZ, RZ, R0 ;  /* 0x000000ffff1d7224 */ /* 0x000fce00078e0000 */
.L_x_25051:
[----:B------:R-:W-:Y:S05]  /*10e00*/  BSYNC B1 ;  /* 0x0000000000017941 */ /* 0x000fea0003800000 */
.L_x_25049:
        /* <DEDUP_REMOVED lines=16> */
.L_x_25055:
[----:B------:R-:W-:Y:S05]  /*10f10*/  BSYNC B2 ;  /* 0x0000000000027941 */ /* 0x000fea0003800000 */
.L_x_25054:
        /* <DEDUP_REMOVED lines=44> */
.L_x_25053:
[----:B------:R-:W-:Y:S05]  /*111e0*/  BSYNC B1 ;  /* 0x0000000000017941 */ /* 0x000fea0003800000 */
.L_x_25052:
        /* <DEDUP_REMOVED lines=10> */
[----:B------:R-:W-:-:S07]  /*11290*/  @P0 FADD.FTZ R200, R139, R200 ;  /* 0x000000c88bc80221 */ /* 0x000fce0000010000 */
.L_x_25048:
[----:B------:R-:W-:Y:S05]  /*112a0*/  BSYNC B0 ;  /* 0x0000000000007941 */ /* 0x000fea0003800000 */
.L_x_25046:
        /* <DEDUP_REMOVED lines=8> */
.L_x_25057:
        /* <DEDUP_REMOVED lines=12> */
.L_x_25060:
[----:B------:R-:W-:-:S07]  /*113f0*/  MOV R30, R0 ;  /* 0x00000000001e7202 */ /* 0x000fce0000000f00 */
.L_x_25061:
[----:B------:R-:W-:Y:S05]  /*11400*/  BSYNC B1 ;  /* 0x0000000000017941 */ /* 0x000fea0003800000 */
.L_x_25059:
        /* <DEDUP_REMOVED lines=16> */
.L_x_25065:
[----:B------:R-:W-:Y:S05]  /*11510*/  BSYNC B2 ;  /* 0x0000000000027941 */ /* 0x000fea0003800000 */
.L_x_25064:
        /* <DEDUP_REMOVED lines=44> */
.L_x_25063:
[----:B------:R-:W-:Y:S05]  /*117e0*/  BSYNC B1 ;  /* 0x0000000000017941 */ /* 0x000fea0003800000 */
.L_x_25062:
[----:B------:R-:W-:Y:S01]  /*117f0*/  I2FP.F32.U32 R30, R30 ;  /* 0x0000001e001e7245 */ /* 0x000fe20000201000 */
[----:B-----5:R-:W-:Y:S02]  /*11800*/  HADD2.F32 R138, -RZ, R129.H0_H0 ;  /* 0x20000081ff8a7230 */ /* 0x020fe40000004100 */
[----:B------:R-:W-:Y:S02]  /*11810*/  IMAD.MOV.U32 R137, RZ, RZ, 0x2f800000 ;  /* 0x2f800000ff897424 */ /* 0x000fe400078e00ff */
[----:B-1----:R-:W-:Y:S02]  /*11820*/  @P0 HADD2.F32 R184, -RZ, R133.H0_H0 ;  /* 0x20000085ffb80230 */ /* 0x002fe40000004100 */
[----:B------:R-:W-:Y:S01]  /*11830*/  FMUL.FTZ R138, R138, UR11 ;  /* 0x0000000b8a8a7c20 */ /* 0x000fe20008410000 */
[----:B------:R-:W-:-:S03]  /*11840*/  FFMA.FTZ R30, R30, R137, 1.1641532182693481445e-10 ;  /* 0x2f0000001e1e7423 */ /* 0x000fc60000010089 */
[----:B------:R-:W-:Y:S02]  /*11850*/  FMUL.FTZ R138, R138, UR10 ;  /* 0x0000000a8a8a7c20 */ /* 0x000fe40008410000 */
[----:B------:R-:W-:-:S04]  /*11860*/  FSETP.GTU.FTZ.AND P4, PT, R30, UR8, PT ;  /* 0x000000081e007c0b */ /* 0x000fc8000bf9c000 */
[----:B------:R-:W-:Y:S02]  /*11870*/  FSEL R199, R138, RZ, !P4 ;  /* 0x000000ff8ac77208 */ /* 0x000fe40006000000 */
[----:B------:R-:W-:-:S03]  /*11880*/  SEL R30, RZ, 0x1, P4 ;  /* 0x00000001ff1e7807 */ /* 0x000fc60002000000 */
[----:B------:R-:W-:-:S07]  /*11890*/  @P0 FADD.FTZ R199, R184, R199 ;  /* 0x000000c7b8c70221 */ /* 0x000fce0000010000 */
.L_x_25058:
[----:B------:R-:W-:Y:S05]  /*118a0*/  BSYNC B0 ;  /* 0x0000000000007941 */ /* 0x000fea0003800000 */
.L_x_25056:
        /* <DEDUP_REMOVED lines=8> */
.L_x_25067:
        /* <DEDUP_REMOVED lines=12> */
.L_x_25070:
[----:B------:R-:W-:-:S07]  /*119f0*/  MOV R31, R0 ;  /* 0x00000000001f7202 */ /* 0x000fce0000000f00 */
.L_x_25071:
[----:B------:R-:W-:Y:S05]  /*11a00*/  BSYNC B1 ;  /* 0x0000000000017941 */ /* 0x000fea0003800000 */
.L_x_25069:
        /* <DEDUP_REMOVED lines=16> */
.L_x_25075:
[----:B------:R-:W-:Y:S05]  /*11b10*/  BSYNC B2 ;  /* 0x0000000000027941 */ /* 0x000fea0003800000 */
.L_x_25074:
        /* <DEDUP_REMOVED lines=44> */
.L_x_25073:
[----:B------:R-:W-:Y:S05]  /*11de0*/  BSYNC B1 ;  /* 0x0000000000017941 */ /* 0x000fea0003800000 */
.L_x_25072:
        /* <DEDUP_REMOVED lines=11> */
.L_x_25068:
[----:B------:R-:W-:Y:S05]  /*11ea0*/  BSYNC B0 ;  /* 0x0000000000007941 */ /* 0x000fea0003800000 */
.L_x_25066:
        /* <DEDUP_REMOVED lines=8> */
.L_x_25077:
        /* <DEDUP_REMOVED lines=12> */
.L_x_25080:
[----:B------:R-:W-:-:S07]  /*11ff0*/  IMAD.MOV.U32 R156, RZ, RZ, R0 ;  /* 0x000000ffff9c7224 */ /* 0x000fce00078e0000 */
.L_x_25081:
[----:B------:R-:W-:Y:S05]  /*12000*/  BSYNC B1 ;  /* 0x0000000000017941 */ /* 0x000fea0003800000 */
.L_x_25079:
        /* <DEDUP_REMOVED lines=16> */
.L_x_25085:
[----:B------:R-:W-:Y:S05]  /*12110*/  BSYNC B2 ;  /* 0x0000000000027941 */ /* 0x000fea0003800000 */
.L_x_25084:
        /* <DEDUP_REMOVED lines=44> */
.L_x_25083:
[----:B------:R-:W-:Y:S05]  /*123e0*/  BSYNC B1 ;  /* 0x0000000000017941 */ /* 0x000fea0003800000 */
.L_x_25082:
        /* <DEDUP_REMOVED lines=11> */
.L_x_25078:
[----:B------:R-:W-:Y:S05]  /*124a0*/  BSYNC B0 ;  /* 0x0000000000007941 */ /* 0x000fea0003800000 */
.L_x_25076:
        /* <DEDUP_REMOVED lines=8> */
.L_x_25087:
        /* <DEDUP_REMOVED lines=12> */
.L_x_25090:
[----:B------:R-:W-:-:S07]  /*125f0*/  MOV R157, R0 ;  /* 0x00000000009d7202 */ /* 0x000fce0000000f00 */
.L_x_25091:
[----:B------:R-:W-:Y:S05]  /*12600*/  BSYNC B1 ;  /* 0x0000000000017941 */ /* 0x000fea0003800000 */
.L_x_25089:
        /* <DEDUP_REMOVED lines=16> */
.L_x_25095:
[----:B------:R-:W-:Y:S05]  /*12710*/  BSYNC B2 ;  /* 0x0000000000027941 */ /* 0x000fea0003800000 */
.L_x_25094:
        /* <DEDUP_REMOVED lines=44> */
.L_x_25093:
[----:B------:R-:W-:Y:S05]  /*129e0*/  BSYNC B1 ;  /* 0x0000000000017941 */ /* 0x000fea0003800000 */
.L_x_25092:
        /* <DEDUP_REMOVED lines=11> */
.L_x_25088:
[----:B------:R-:W-:Y:S05]  /*12aa0*/  BSYNC B0 ;  /* 0x0000000000007941 */ /* 0x000fea0003800000 */
.L_x_25086:
        /* <DEDUP_REMOVED lines=8> */
.L_x_25097:
[C---:B------:R-:W-:Y:S01]  /*12b30*/  ISETP.NE.AND P4, PT, R137.reuse, 0x1, PT ;  /* 0x000000018900780c */ /* 0x040fe20003f85270 */
[----:B------:R-:W-:Y:S01]  /*12b40*/  BSSY B1, `(.L_x_25099) ;  /* 0x000000c000017945 */ /* 0x000fe20003800000 */
[----:B------:R-:W-:-:S11]  /*12b50*/  IADD3 R136, R137, 0x1, RZ ;  /* 0x0000000189887810 */ /* 0x000fd60007ffe0ff */
        /* <DEDUP_REMOVED lines=9> */
.L_x_25100:
[----:B-1----:R-:W-:-:S07]  /*12bf0*/  MOV R190, R0 ;  /* 0x0000000000be7202 */ /* 0x002fce0000000f00 */
.L_x_25101:
[----:B------:R-:W-:Y:S05]  /*12c00*/  BSYNC B1 ;  /* 0x0000000000017941 */ /* 0x000fea0003800000 */
.L_x_25099:
        /* <DEDUP_REMOVED lines=16> */
.L_x_25105:
[----:B------:R-:W-:Y:S05]  /*12d10*/  BSYNC B2 ;  /* 0x0000000000027941 */ /* 0x000fea0003800000 */
.L_x_25104:
        /* <DEDUP_REMOVED lines=44> */
.L_x_25103:
[----:B------:R-:W-:Y:S05]  /*12fe0*/  BSYNC B1 ;  /* 0x0000000000017941 */ /* 0x000fea0003800000 */
.L_x_25102:
        /* <DEDUP_REMOVED lines=11> */
.L_x_25098:
[----:B------:R-:W-:Y:S05]  /*130a0*/  BSYNC B0 ;  /* 0x0000000000007941 */ /* 0x000fea0003800000 */
.L_x_25096:
[----:B------:R-:W-:Y:S04]  /*130b0*/  BSSY B0, `(.L_x_25106) ;  /* 0x000005f000007945 */ /* 0x000fe80003800000 */
[----:B------:R-:W-:Y:S05]  /*130c0*/  @P3 BRA `(.L_x_25107) ;  /* 0x0000000000183947 */ /* 0x000fea0003800000 */
[----:B------:R-:W-:Y:S01]  /*130d0*/  MOV R206, RZ ;  /* 0x000000ff00ce7202 */ /* 0x000fe20000000f00 */
[----:B-1----:R-:W-:Y:S01]  /*130e0*/  IMAD.MOV.U32 R190, RZ, RZ, R136 ;  /* 0x000000ffffbe7224 */ /* 0x002fe200078e0088 */
[----:B------:R-:W-:Y:S06]  /*130f0*/  @!P0 BRA `(.L_x_25108) ;  /* 0x0000000400688947 */ /* 0x000fec0003800000 */
[----:B------:R-:W-:Y:S01]  /*13100*/  MOV R190, R136 ;  /* 0x0000008800be7202 */ /* 0x000fe20000000f00 */
[----:B-----5:R-:W-:Y:S01]  /*13110*/  HADD2.F32 R206, -RZ, R135.H1_H1 ;  /* 0x30000087ffce7230 */ /* 0x020fe20000004100 */
[----:B------:R-:W-:Y:S06]  /*13120*/  BRA `(.L_x_25108) ;  /* 0x00000004005c7947 */ /* 0x000fec0003800000 */
.L_x_25107:
[C---:B------:R-:W-:Y:S01]  /*13130*/  ISETP.NE.AND P3, PT, R136.reuse, 0x1, PT ;  /* 0x000000018800780c */ /* 0x040fe20003f65270 */
[----:B------:R-:W-:Y:S01]  /*13140*/  BSSY B1, `(.L_x_25109) ;  /* 0x000000c000017945 */ /* 0x000fe20003800000 */
[----:B-1----:R-:W-:-:S11]  /*13150*/  IADD3 R190, R136, 0x1, RZ ;  /* 0x0000000188be7810 */ /* 0x002fd60007ffe0ff */
        /* <DEDUP_REMOVED lines=9> */
.L_x_25110:
[----:B------:R-:W-:-:S07]  /*131f0*/  IMAD.MOV.U32 R160, RZ, RZ, R0 ;  /* 0x000000ffffa07224 */ /* 0x000fce00078e0000 */
.L_x_25111:
[----:B------:R-:W-:Y:S05]  /*13200*/  BSYNC B1 ;  /* 0x0000000000017941 */ /* 0x000fea0003800000 */
.L_x_25109:
        /* <DEDUP_REMOVED lines=16> */
.L_x_25115:
[----:B------:R-:W-:Y:S05]  /*13310*/  BSYNC B2 ;  /* 0x0000000000027941 */ /* 0x000fea0003800000 */
.L_x_25114:
        /* <DEDUP_REMOVED lines=44> */
.L_x_25113:
[----:B------:R-:W-:Y:S05]  /*135e0*/  BSYNC B1 ;  /* 0x0000000000017941 */ /* 0x000fea0003800000 */
.L_x_25112:
        /* <DEDUP_REMOVED lines=11> */
.L_x_25108:
[----:B------:R-:W-:Y:S05]  /*136a0*/  BSYNC B0 ;  /* 0x0000000000007941 */ /* 0x000fea0003800000 */
.L_x_25106:
[----:B------:R-:W-:Y:S01]  /*136b0*/  FADD.FTZ R137, RZ, R143 ;  /* 0x0000008fff897221 */ /* 0x000fe20000010000 */
[----:B------:R-:W-:Y:S01]  /*136c0*/  IMAD.WIDE.U32 R174, R207, 0x10, R174 ;  /* 0x00000010cfae7825 */ /* 0x000fe200078e00ae */
[----:B------:R-:W-:Y:S01]  /*136d0*/  F2FP.F16.F32.PACK_AB R139, R206, R195 ;  /* 0x000000c3ce8b723e */ /* 0x000fe200000000ff */
[----:B------:R-:W-:Y:S02]  /*136e0*/  BSSY B0, `(.L_x_25116) ;  /* 0x0000049000007945 */ /* 0x000fe40003800000 */
[----:B------:R-:W-:Y:S01]  /*136f0*/  FADD.FTZ R136, R137, R144 ;  /* 0x0000009089887221 */ /* 0x000fe20000010000 */
[----:B------:R-:W-:Y:S02]  /*13700*/  F2FP.F16.F32.PACK_AB R138, R204, R201 ;  /* 0x000000c9cc8a723e */ /* 0x000fe400000000ff */
        /* <DEDUP_REMOVED lines=70> */
.L_x_25117:
[----:B------:R-:W-:Y:S05]  /*13b70*/  BSYNC B0 ;  /* 0x0000000000007941 */ /* 0x000fea0003800000 */
.L_x_25116:
        /* <DEDUP_REMOVED lines=120> */
.L_x_25133:
        /* <DEDUP_REMOVED lines=36> */
[----:B------:R-:W-:Y:S01]  /*14540*/  F2FP.F16.F32.PACK_AB R136, R140, R27 ;  /* 0x0000001b8c88723e */ /* 0x000fe200000000ff */
        /* <DEDUP_REMOVED lines=53> */
[----:B------:R-:W-:Y:S01]  /*148a0*/  IADD3 R169, R167, 0x20, RZ ;  /* 0x00000020a7a97810 */ /* 0x000fe20007ffe0ff */
[C---:B------:R-:W-:Y:S01]  /*148b0*/  FMUL.FTZ R189, R175.reuse, R144 ;  /* 0x00000090afbd7220 */ /* 0x040fe20000410000 */
        /* <DEDUP_REMOVED lines=41> */
[C---:B------:R-:W-:Y:S01]  /*14b50*/  IADD3 R173, R167.reuse, 0x60, RZ ;  /* 0x00000060a7ad7810 */ /* 0x040fe20007ffe0ff */
[C---:B------:R-:W-:Y:S01]  /*14b60*/  VIADD R201, R167.reuse, 0xa0 ;  /* 0x000000a0a7c97836 */ /* 0x040fe20000000000 */
[----:B------:R-:W-:Y:S01]  /*14b70*/  F2FP.F16.F32.PACK_AB R138, R238, R143 ;  /* 0x0000008fee8a723e */ /* 0x000fe200000000ff */
[C---:B-1----:R-:W-:Y:S01]  /*14b80*/  IMAD.WIDE.U32 R142, R167.reuse, 0x10, R140 ;  /* 0x00000010a78e7825 */ /* 0x042fe200078e008c */
[----:B------:R-:W-:-:S03]  /*14b90*/  IADD3 R175, R167, 0x80, RZ ;  /* 0x00000080a7af7810 */ /* 0x000fc60007ffe0ff */
        /* <DEDUP_REMOVED lines=72> */
.L_x_25120:
[----:B------:R-:W-:Y:S05]  /*15020*/  BSYNC B0 ;  /* 0x0000000000007941 */ /* 0x000fea0003800000 */
.L_x_25119:
[----:B-1----:R-:W1:Y:S02]  /*15030*/  LDC.64 R136, c[0x0][0x210] ;  /* 0x00008400ff887b82 */ /* 0x002e640000000a00 */
[----:B-1----:R-:W-:-:S04]  /*15040*/  LEA R4, R136, R4, 0x2 ;  /* 0x0000000488047211 */ /* 0x002fc800078e10ff */
[----:B------:R-:W-:-:S13]  /*15050*/  ISETP.GE.AND P0, PT, R4, R137, PT ;  /* 0x000000890400720c */ /* 0x000fda0003f06270 */
[----:B------:R-:W-:Y:S05]  /*15060*/  @!P0 BRA `(.L_x_25121) ;  /* 0xfffffeb8005c8947 */ /* 0x000fea000383ffff */
[----:B------:R-:W-:Y:S05]  /*15070*/  EXIT ;  /* 0x000000000000794d */ /* 0x000fea0003800000 */
.L_x_25118:
        /* <DEDUP_REMOVED lines=8> */
.L_x_25123:
[----:B------:R-:W-:Y:S05]  /*15100*/  BSYNC B0 ;  /* 0x0000000000007941 */ /* 0x000fea0003800000 */
.L_x_25122:
        /* <DEDUP_REMOVED lines=10> */
.L_x_25124:
[----:B------:R-:W-:Y:S01]  /*151b0*/  HFMA2.MMA R207, -RZ, RZ, 0, 2.384185791015625e-07 ;  /* 0x00000004ffcf7435 */ /* 0x000fe200000001ff */
[----:B------:R-:W-:-:S05]  /*151c0*/  MOV R136, R205 ;  /* 0x000000cd00887202 */ /* 0x000fca0000000f00 */
[----:B------:R-:W-:-:S04]  /*151d0*/  FADD.FTZ R138, R137, R136 ;  /* 0x00000088898a7221 */ /* 0x000fc80000010000 */
[----:B------:R-:W-:-:S07]  /*151e0*/  IMAD.MOV.U32 R208, RZ, RZ, R138 ;  /* 0x000000ffffd07224 */ /* 0x000fce00078e008a */
[----:B------:R-:W-:Y:S05]  /*151f0*/  WARPSYNC.COLLECTIVE R203, `(.L_x_25125) ;  /* 0x00000000cb087348 */ /* 0x000fea0003c00000 */
[----:B------:R0:W1:Y:S02]  /*15200*/  SHFL.BFLY P2, R205, R208, R207, R210 ;  /* 0x0c0000cfd0cd7389 */ /* 0x00006400000400d2 */
[----:B01----:R-:W-:Y:S01]  /*15210*/  ENDCOLLECTIVE ;  /* 0x000000000000791b */ /* 0x003fe20003800000 */
.L_x_25125:
[----:B------:R-:W-:Y:S01]  /*15220*/  HFMA2.MMA R207, -RZ, RZ, 0, 4.76837158203125e-07 ;  /* 0x00000008ffcf7435 */ /* 0x000fe200000001ff */
[----:B------:R-:W-:-:S05]  /*15230*/  MOV R139, R205 ;  /* 0x000000cd008b7202 */ /* 0x000fca0000000f00 */
[----:B------:R-:W-:-:S04]  /*15240*/  FADD.FTZ R139, R138, R139 ;  /* 0x0000008b8a8b7221 */ /* 0x000fc80000010000 */
[----:B------:R-:W-:-:S07]  /*15250*/  IMAD.MOV.U32 R208, RZ, RZ, R139 ;  /* 0x000000ffffd07224 */ /* 0x000fce00078e008b */
[----:B------:R-:W-:Y:S05]  /*15260*/  WARPSYNC.COLLECTIVE R203, `(.L_x_25126) ;  /* 0x00000000cb087348 */ /* 0x000fea0003c00000 */
[----:B------:R0:W1:Y:S02]  /*15270*/  SHFL.BFLY P2, R205, R208, R207, R210 ;  /* 0x0c0000cfd0cd7389 */ /* 0x00006400000400d2 */
[----:B01----:R-:W-:Y:S01]  /*15280*/  ENDCOLLECTIVE ;  /* 0x000000000000791b */ /* 0x003fe20003800000 */
.L_x_25126:
[----:B------:R-:W-:Y:S01]  /*15290*/  HFMA2.MMA R207, -RZ, RZ, 0, 9.5367431640625e-07 ;  /* 0x00000010ffcf7435 */ /* 0x000fe200000001ff */
[----:B------:R-:W-:-:S05]  /*152a0*/  MOV R136, R205 ;  /* 0x000000cd00887202 */ /* 0x000fca0000000f00 */
[----:B------:R-:W-:-:S04]  /*152b0*/  FADD.FTZ R175, R139, R136 ;  /* 0x000000888baf7221 */ /* 0x000fc80000010000 */
[----:B------:R-:W-:-:S07]  /*152c0*/  IMAD.MOV.U32 R208, RZ, RZ, R175 ;  /* 0x000000ffffd07224 */ /* 0x000fce00078e00af */
[----:B------:R-:W-:Y:S05]  /*152d0*/  WARPSYNC.COLLECTIVE R203, `(.L_x_25127) ;  /* 0x00000000cb087348 */ /* 0x000fea0003c00000 */
[----:B------:R0:W1:Y:S02]  /*152e0*/  SHFL.BFLY P2, R205, R208, R207, R210 ;  /* 0x0c0000cfd0cd7389 */ /* 0x00006400000400d2 */
[----:B01----:R-:W-:Y:S01]  /*152f0*/  ENDCOLLECTIVE ;  /* 0x000000000000791b */ /* 0x003fe20003800000 */
.L_x_25127:
        /* <DEDUP_REMOVED lines=104> */
.L_x_25128:
[----:B------:R-:W-:Y:S01]  /*15980*/  HFMA2.MMA R207, -RZ, RZ, 0, 1.1920928955078125e-07 ;  /* 0x00000002ffcf7435 */ /* 0x000fe200000001ff */
[----:B------:R-:W-:-:S05]  /*15990*/  MOV R137, R205 ;  /* 0x000000cd00897202 */ /* 0x000fca0000000f00 */
[----:B------:R-:W-:-:S04]  /*159a0*/  FADD.FTZ R137, R136, R137 ;  /* 0x0000008988897221 */ /* 0x000fc80000010000 */
[----:B------:R-:W-:-:S07]  /*159b0*/  IMAD.MOV.U32 R208, RZ, RZ, R137 ;  /* 0x000000ffffd07224 */ /* 0x000fce00078e0089 */
[----:B------:R-:W-:Y:S05]  /*159c0*/  WARPSYNC.COLLECTIVE R203, `(.L_x_25129) ;  /* 0x00000000cb087348 */ /* 0x000fea0003c00000 */
[----:B------:R0:W1:Y:S02]  /*159d0*/  SHFL.BFLY P2, R205, R208, R207, R210 ;  /* 0x0c0000cfd0cd7389 */ /* 0x00006400000400d2 */
[----:B01----:R-:W-:Y:S01]  /*159e0*/  ENDCOLLECTIVE ;  /* 0x000000000000791b */ /* 0x003fe20003800000 */
.L_x_25129:
[----:B------:R-:W-:Y:S01]  /*159f0*/  HFMA2.MMA R207, -RZ, RZ, 0, 2.384185791015625e-07 ;  /* 0x00000004ffcf7435 */ /* 0x000fe200000001ff */
[----:B------:R-:W-:-:S05]  /*15a00*/  MOV R138, R205 ;  /* 0x000000cd008a7202 */ /* 0x000fca0000000f00 */
[----:B------:R-:W-:-:S04]  /*15a10*/  FADD.FTZ R138, R137, R138 ;  /* 0x0000008a898a7221 */ /* 0x000fc80000010000 */
[----:B------:R-:W-:-:S07]  /*15a20*/  IMAD.MOV.U32 R208, RZ, RZ, R138 ;  /* 0x000000ffffd07224 */ /* 0x000fce00078e008a */
[----:B------:R-:W-:Y:S05]  /*15a30*/  WARPSYNC.COLLECTIVE R203, `(.L_x_25130) ;  /* 0x00000000cb087348 */ /* 0x000fea0003c00000 */
[----:B------:R0:W1:Y:S02]  /*15a40*/  SHFL.BFLY P2, R205, R208, R207, R210 ;  /* 0x0c0000cfd0cd7389 */ /* 0x00006400000400d2 */
[----:B01----:R-:W-:Y:S01]  /*15a50*/  ENDCOLLECTIVE ;  /* 0x000000000000791b */ /* 0x003fe20003800000 */
.L_x_25130:
[----:B------:R-:W-:Y:S01]  /*15a60*/  HFMA2.MMA R207, -RZ, RZ, 0, 4.76837158203125e-07 ;  /* 0x00000008ffcf7435 */ /* 0x000fe200000001ff */
[----:B------:R-:W-:-:S05]  /*15a70*/  MOV R139, R205 ;  /* 0x000000cd008b7202 */ /* 0x000fca0000000f00 */
[----:B------:R-:W-:-:S04]  /*15a80*/  FADD.FTZ R139, R138, R139 ;  /* 0x0000008b8a8b7221 */ /* 0x000fc80000010000 */
[----:B------:R-:W-:-:S07]  /*15a90*/  IMAD.MOV.U32 R208, RZ, RZ, R139 ;  /* 0x000000ffffd07224 */ /* 0x000fce00078e008b */
[----:B------:R-:W-:Y:S05]  /*15aa0*/  WARPSYNC.COLLECTIVE R203, `(.L_x_25131) ;  /* 0x00000000cb087348 */ /* 0x000fea0003c00000 */
[----:B------:R0:W1:Y:S02]  /*15ab0*/  SHFL.BFLY P2, R205, R208, R207, R210 ;  /* 0x0c0000cfd0cd7389 */ /* 0x00006400000400d2 */
[----:B01----:R-:W-:Y:S01]  /*15ac0*/  ENDCOLLECTIVE ;  /* 0x000000000000791b */ /* 0x003fe20003800000 */
.L_x_25131:
[----:B------:R-:W-:Y:S01]  /*15ad0*/  HFMA2.MMA R207, -RZ, RZ, 0, 9.5367431640625e-07 ;  /* 0x00000010ffcf7435 */ /* 0x000fe200000001ff */
[----:B------:R-:W-:-:S05]  /*15ae0*/  MOV R184, R205 ;  /* 0x000000cd00b87202 */ /* 0x000fca0000000f00 */
[----:B------:R-:W-:-:S04]  /*15af0*/  FADD.FTZ R184, R139, R184 ;  /* 0x000000b88bb87221 */ /* 0x000fc80000010000 */
[----:B------:R-:W-:-:S07]  /*15b00*/  IMAD.MOV.U32 R208, RZ, RZ, R184 ;  /* 0x000000ffffd07224 */ /* 0x000fce00078e00b8 */
[----:B------:R-:W-:Y:S05]  /*15b10*/  WARPSYNC.COLLECTIVE R203, `(.L_x_25132) ;  /* 0x00000000cb087348 */ /* 0x000fea0003c00000 */
[----:B------:R0:W1:Y:S02]  /*15b20*/  SHFL.BFLY P2, R205, R208, R207, R210 ;  /* 0x0c0000cfd0cd7389 */ /* 0x00006400000400d2 */
[----:B01----:R-:W-:Y:S01]  /*15b30*/  ENDCOLLECTIVE ;  /* 0x000000000000791b */ /* 0x003fe20003800000 */
.L_x_25132:
[----:B------:R-:W-:Y:S01]  /*15b40*/  MOV R175, R205 ;  /* 0x000000cd00af7202 */ /* 0x000fe20000000f00 */
[----:B------:R-:W-:Y:S06]  /*15b50*/  BRA `(.L_x_25133) ;  /* 0xffffffe400e87947 */ /* 0x000fec000383ffff */
.L_x_25134:
        /* <DEDUP_REMOVED lines=10> */
.L_x_44426:


//--------------------- .text._ZN10layer_norm13ln_fwd_kernelINS_13Kernel_traitsIf6__halfS2_S2_fjLj1536ELj1ELj4ELj1ELj16ENS_18Kernel_traits_baseILj1536EfS2_S2_S2_fjLj128EEEEELb1ELb1ELb0ELb0EEEvNS_9FwdParamsE --------------------------
	.section	.text._ZN10layer_norm13ln_fwd_kernelINS_13Kernel_traitsIf6__halfS2_S2_fjLj1536ELj1ELj4ELj1ELj16ENS_18Kernel_traits_baseILj1536EfS2_S2_S2_fjLj128EEEEELb1ELb1ELb0ELb0EEEvNS_9FwdParamsE,"ax",@progbits
	.align	128
        .global         _ZN10layer_norm13ln_fwd_kernelINS_13Kernel_traitsIf6__halfS2_S2_fjLj1536ELj1ELj4ELj1ELj16ENS_18Kernel_traits_baseILj1536EfS2_S2_S2_fjLj128EEEEELb1ELb1ELb0ELb0EEEvNS_9FwdParamsE
        .type           _ZN10layer_norm13ln_fwd_kernelINS_13Kernel_traitsIf6__halfS2_S2_fjLj1536ELj1ELj4ELj1ELj16ENS_18Kernel_traits_baseILj1536EfS2_S2_S2_fjLj128EEEEELb1ELb1ELb0ELb0EEEvNS_9FwdParamsE,@function
        .size           _ZN10layer_norm13ln_fwd_kernelINS_13Kernel_traitsIf6__halfS2_S2_fjLj1536ELj1ELj4ELj1ELj16ENS_18Kernel_traits_baseILj1536EfS2_S2_S2_fjLj128EEEEELb1ELb1ELb0ELb0EEEvNS_9FwdParamsE,(.L_x_44427 - _ZN10layer_norm13ln_fwd_kernelINS_13Kernel_traitsIf6__halfS2_S2_fjLj1536ELj1ELj4ELj1ELj16ENS_18Kernel_traits_baseILj1536EfS2_S2_S2_fjLj128EEEEELb1ELb1ELb0ELb0EEEvNS_9FwdParamsE)
        .other          _ZN10layer_norm13ln_fwd_kernelINS_13Kernel_traitsIf6__halfS2_S2_fjLj1536ELj1ELj4ELj1ELj16ENS_18Kernel_traits_baseILj1536EfS2_S2_S2_fjLj128EEEEELb1ELb1ELb0ELb0EEEvNS_9FwdParamsE,@"STO_CUDA_ENTRY STV_DEFAULT"
_ZN10layer_norm13ln_fwd_kernelINS_13Kernel_traitsIf6__halfS2_S2_fjLj1536ELj1ELj4ELj1ELj16ENS_18Kernel_traits_baseILj1536EfS2_S2_S2_fjLj128EEEEELb1ELb1ELb0ELb0EEEvNS_9FwdParamsE:
.text._ZN10layer_norm13ln_fwd_kernelINS_13Kernel_traitsIf6__halfS2_S2_fjLj1536ELj1ELj4ELj1ELj16ENS_18Kernel_traits_baseILj1536EfS2_S2_S2_fjLj128EEEEELb1ELb1ELb0ELb0EEEvNS_9FwdParamsE:
        /* <DEDUP_REMOVED lines=118> */
.L_x_25136:
[----:B------:R-:W-:Y:S05]  /*0760*/  BSYNC B0 ;  /* 0x0000000000007941 */ /* 0x000fea0003800000 */
.L_x_25135:
        /* <DEDUP_REMOVED lines=23> */
.L_x_25138:
[----:B------:R-:W-:Y:S05]  /*08e0*/  BSYNC B0 ;  /* 0x0000000000007941 */ /* 0x000fea0003800000 */
.L_x_25137:
        /* <DEDUP_REMOVED lines=23> */
.L_x_25140:
[----:B------:R-:W-:Y:S05]  /*0a60*/  BSYNC B0 ;  /* 0x0000000000007941 */ /* 0x000fea0003800000 */
.L_x_25139:
        /* <DEDUP_REMOVED lines=23> */
.L_x_25142:
[----:B------:R-:W-:Y:S05]  /*0be0*/  BSYNC B0 ;  /* 0x0000000000007941 */ /* 0x000fea0003800000 */
.L_x_25141:
        /* <DEDUP_REMOVED lines=23> */
.L_x_25144:
[----:B------:R-:W-:Y:S05]  /*0d60*/  BSYNC B0 ;  /* 0x0000000000007941 */ /* 0x000fea0003800000 */
.L_x_25143:
        /* <DEDUP_REMOVED lines=30> */
.L_x_25146:
[----:B------:R-:W-:Y:S05]  /*0f50*/  BSYNC B0 ;  /* 0x0000000000007941 */ /* 0x000fea0003800000 */
.L_x_25145:
[----:B------:R-:W-:Y:S01]  /*0f60*/  ULDC UR25, c[0x0][0x214] ;  /* 0x0000850000197ab9 */ /* 0x000fe20000000800 */
[----:B------:R-:W-:Y:S02]  /*0f70*/  LOP3.LUT R17, R17, UR23, R14, 0x96, !PT ;  /* 0x0000001711117c12 */ /* 0x000fe4000f8e960e */
[----:B------:R-:W-:-:S13]  /*0f80*/  ISETP.GE.AND P0, PT, R9, UR25, PT ;  /* 0x0000001909007c0c */ /* 0x000fda000bf06270 */
[----:B------:R-:W-:Y:S05]  /*0f90*/  @P0 EXIT ;  /* 0x000000000000094d */ /* 0x000fea0003800000 */
[----:B-1----:R-:W-:Y:S01]  /*0fa0*/  IMAD R5, R20, -0x2daee0ad, RZ ;  /* 0xd2511f5314057824 */ /* 0x002fe200078e02ff */
[----:B------:R-:W-:Y:S01]  /*0fb0*/  ULDC.64 UR26, c[0x0][0x270] ;  /* 0x00009c00001a7ab9 */ /* 0x000fe20000000a00 */
[----:B------:R-:W-:Y:S01]  /*0fc0*/  IMAD.HI.U32 R2, R16, -0x2daee0ad, RZ ;  /* 0xd2511f5310027827 */ /* 0x000fe200078e00ff */
[----:B------:R-:W-:Y:S01]  /*0fd0*/  BSSY B0, `(.L_x_25147) ;  /* 0x00012a8000007945 */ /* 0x000fe20003800000 */
[----:B------:R-:W-:Y:S01]  /*0fe0*/  UISETP.NE.U32.AND UP0, UPT, UR26, URZ, UPT ;  /* 0x0000003f1a00728c */ /* 0x000fe2000bf05070 */
[----:B------:R-:W-:Y:S01]  /*0ff0*/  LOP3.LUT R3, R0, 0x3, RZ, 0xc0, !PT ;  /* 0x0000000300037812 */ /* 0x000fe200078ec0ff */
[----:B------:R-:W-:Y:S01]  /*1000*/  IMAD R7, R21, -0x326172a9, RZ ;  /* 0xcd9e8d5715077824 */ /* 0x000fe200078e02ff */
[----:B------:R-:W-:Y:S01]  /*1010*/  LOP3.LUT R5, R2, UR35, R5, 0x96, !PT ;  /* 0x0000002302057c12 */ /* 0x000fe2000f8e9605 */
[C---:B------:R-:W-:Y:S01]  /*1020*/  IMAD.HI.U32 R4, R17.reuse, -0x326172a9, RZ ;  /* 0xcd9e8d5711047827 */ /* 0x040fe200078e00ff */
[----:B------:R-:W-:Y:S01]  /*1030*/  HFMA2.MMA R2, -RZ, RZ, 0, 0 ;  /* 0x00000000ff027435 */ /* 0x000fe200000001ff */
[----:B------:R-:W-:Y:S01]  /*1040*/  ULDC.U8 UR25, c[0x0][0x2a0] ;  /* 0x0000a80000197ab9 */ /* 0x000fe20000000000 */
[----:B------:R-:W-:Y:S01]  /*1050*/  UISETP.NE.AND.EX UP0, UPT, UR27, URZ, UPT, UP0 ;  /* 0x0000003f1b00728c */ /* 0x000fe2000bf05300 */
[----:B------:R-:W-:Y:S01]  /*1060*/  IMAD R6, R17, -0x326172a9, RZ ;  /* 0xcd9e8d5711067824 */ /* 0x000fe200078e02ff */
[----:B------:R-:W-:Y:S01]  /*1070*/  LOP3.LUT R7, R4, UR24, R7, 0x96, !PT ;  /* 0x0000001804077c12 */ /* 0x000fe2000f8e9607 */
[----:B------:R-:W-:Y:S01]  /*1080*/  IMAD R4, R16, -0x2daee0ad, RZ ;  /* 0xd2511f5310047824 */ /* 0x000fe200078e02ff */
[----:B------:R-:W-:Y:S01]  /*1090*/  ULDC UR36, c[0x0][0x218] ;  /* 0x0000860000247ab9 */ /* 0x000fe20000000800 */
[----:B------:R-:W-:Y:S01]  /*10a0*/  ULDC UR34, c[0x0][0x2d8] ;  /* 0x0000b60000227ab9 */ /* 0x000fe20000000800 */
[----:B------:R-:W-:Y:S01]  /*10b0*/  UISETP.NE.AND UP1, UPT, UR25, URZ, UPT ;  /* 0x0000003f1900728c */ /* 0x000fe2000bf25270 */
[----:B------:R-:W-:Y:S01]  /*10c0*/  ULDC.64 UR28, c[0x0][0x230] ;  /* 0x00008c00001c7ab9 */ /* 0x000fe20000000a00 */
[----:B------:R-:W-:Y:S01]  /*10d0*/  ULDC.64 UR30, c[0x0][0x238] ;  /* 0x00008e00001e7ab9 */ /* 0x000fe20000000a00 */
[----:B------:R-:W-:-:S08]  /*10e0*/  ULDC.64 UR32, c[0x0][0x240] ;  /* 0x0000900000207ab9 */ /* 0x000fd00000000a00 */
.L_x_25509:
        /* <DEDUP_REMOVED lines=39> */
.L_x_25151:
[----:B------:R-:W-:-:S07]  /*1360*/  MOV R0, R6 ;  /* 0x0000000600007202 */ /* 0x000fce0000000f00 */
.L_x_25152:
[----:B------:R-:W-:Y:S05]  /*1370*/  BSYNC B2 ;  /* 0x0000000000027941 */ /* 0x000fea0003800000 */
.L_x_25150:
        /* <DEDUP_REMOVED lines=16> */
.L_x_25156:
[----:B------:R-:W-:Y:S05]  /*1480*/  BSYNC B3 ;  /* 0x0000000000037941 */ /* 0x000fea0003800000 */
.L_x_25155:
        /* <DEDUP_REMOVED lines=42> */
.L_x_25154:
[----:B------:R-:W-:Y:S05]  /*1730*/  BSYNC B2 ;  /* 0x0000000000027941 */ /* 0x000fea0003800000 */
.L_x_25153:
        /* <DEDUP_REMOVED lines=27> */
.L_x_25158:
[----:B------:R-:W-:-:S07]  /*18f0*/  MOV R3, R6 ;  /* 0x0000000600037202 */ /* 0x000fce0000000f00 */
.L_x_25159:
[----:B------:R-:W-:Y:S05]  /*1900*/  BSYNC B2 ;  /* 0x0000000000027941 */ /* 0x000fea0003800000 */
.L_x_25157:
        /* <DEDUP_REMOVED lines=16> */
.L_x_25163:
[----:B------:R-:W-:Y:S05]  /*1a10*/  BSYNC B3 ;  /* 0x0000000000037941 */ /* 0x000fea0003800000 */
.L_x_25162:
        /* <DEDUP_REMOVED lines=42> */
.L_x_25161:
[----:B------:R-:W-:Y:S05]  /*1cc0*/  BSYNC B2 ;  /* 0x0000000000027941 */ /* 0x000fea0003800000 */
.L_x_25160:
        /* <DEDUP_REMOVED lines=24> */
.L_x_25165:
[----:B------:R-:W-:-:S07]  /*1e50*/  IMAD.MOV.U32 R3, RZ, RZ, R6 ;  /* 0x000000ffff037224 */ /* 0x000fce00078e0006 */
.L_x_25166:
[----:B------:R-:W-:Y:S05]  /*1e60*/  BSYNC B2 ;  /* 0x0000000000027941 */ /* 0x000fea0003800000 */
.L_x_25164:
        /* <DEDUP_REMOVED lines=16> */
.L_x_25170:
[----:B------:R-:W-:Y:S05]  /*1f70*/  BSYNC B3 ;  /* 0x0000000000037941 */ /* 0x000fea0003800000 */
.L_x_25169:
        /* <DEDUP_REMOVED lines=42> */
.L_x_25168:
[----:B------:R-:W-:Y:S05]  /*2220*/  BSYNC B2 ;  /* 0x0000000000027941 */ /* 0x000fea0003800000 */
.L_x_25167:
        /* <DEDUP_REMOVED lines=22> */
.L_x_25172:
[----:B------:R-:W-:-:S07]  /*2390*/  MOV R3, R6 ;  /* 0x0000000600037202 */ /* 0x000fce0000000f00 */
.L_x_25173:
[----:B------:R-:W-:Y:S05]  /*23a0*/  BSYNC B2 ;  /* 0x0000000000027941 */ /* 0x000fea0003800000 */
.L_x_25171:
        /* <DEDUP_REMOVED lines=16> */
.L_x_25177:
[----:B------:R-:W-:Y:S05]  /*24b0*/  BSYNC B3 ;  /* 0x0000000000037941 */ /* 0x000fea0003800000 */
.L_x_25176:
        /* <DEDUP_REMOVED lines=42> */
.L_x_25175:
[----:B------:R-:W-:Y:S05]  /*2760*/  BSYNC B2 ;  /* 0x0000000000027941 */ /* 0x000fea0003800000 */
.L_x_25174:
        /* <DEDUP_REMOVED lines=22> */
.L_x_25179:
[----:B------:R-:W-:-:S07]  /*28d0*/  IMAD.MOV.U32 R3, RZ, RZ, R6 ;  /* 0x000000ffff037224 */ /* 0x000fce00078e0006 */
.L_x_25180:
[----:B------:R-:W-:Y:S05]  /*28e0*/  BSYNC B2 ;  /* 0x0000000000027941 */ /* 0x000fea0003800000 */
.L_x_25178:
        /* <DEDUP_REMOVED lines=16> */
.L_x_25184:
[----:B------:R-:W-:Y:S05]  /*29f0*/  BSYNC B3 ;  /* 0x0000000000037941 */ /* 0x000fea0003800000 */
.L_x_25183:
        /* <DEDUP_REMOVED lines=42> */
.L_x_25182:
[----:B------:R-:W-:Y:S05]  /*2ca0*/  BSYNC B2 ;  /* 0x0000000000027941 */ /* 0x000fea0003800000 */
.L_x_25181:
        /* <DEDUP_REMOVED lines=22> */
.L_x_25186:
[----:B------:R-:W-:-:S07]  /*2e10*/  MOV R3, R6 ;  /* 0x0000000600037202 */ /* 0x000fce0000000f00 */
.L_x_25187:
[----:B------:R-:W-:Y:S05]  /*2e20*/  BSYNC B2 ;  /* 0x0000000000027941 */ /* 0x000fea0003800000 */
.L_x_25185:
        /* <DEDUP_REMOVED lines=16> */
.L_x_25191:
[----:B------:R-:W-:Y:S05]  /*2f30*/  BSYNC B3 ;  /* 0x0000000000037941 */ /* 0x000fea0003800000 */
.L_x_25190:
        /* <DEDUP_REMOVED lines=42> */
.L_x_25189:
[----:B------:R-:W-:Y:S05]  /*31e0*/  BSYNC B2 ;  /* 0x0000000000027941 */ /* 0x000fea0003800000 */
.L_x_25188:
        /* <DEDUP_REMOVED lines=22> */
.L_x_25193:
[----:B------:R-:W-:-:S07]  /*3350*/  IMAD.MOV.U32 R3, RZ, RZ, R6 ;  /* 0x000000ffff037224 */ /* 0x000fce00078e0006 */
.L_x_25194:
[----:B------:R-:W-:Y:S05]  /*3360*/  BSYNC B2 ;  /* 0x0000000000027941 */ /* 0x000fea0003800000 */
.L_x_25192:
        /* <DEDUP_REMOVED lines=16> */
.L_x_25198:
[----:B------:R-:W-:Y:S05]  /*3470*/  BSYNC B3 ;  /* 0x0000000000037941 */ /* 0x000fea0003800000 */
.L_x_25197:
        /* <DEDUP_REMOVED lines=42> */
.L_x_25196:
[----:B------:R-:W-:Y:S05]  /*3720*/  BSYNC B2 ;  /* 0x0000000000027941 */ /* 0x000fea0003800000 */
.L_x_25195:
        /* <DEDUP_REMOVED lines=22> */
.L_x_25200:
[----:B------:R-:W-:-:S07]  /*3890*/  MOV R178, R6 ;  /* 0x0000000600b27202 */ /* 0x000fce0000000f00 */
.L_x_25201:
[----:B------:R-:W-:Y:S05]  /*38a0*/  BSYNC B2 ;  /* 0x0000000000027941 */ /* 0x000fea0003800000 */
.L_x_25199:
        /* <DEDUP_REMOVED lines=18> */
.L_x_25205:
[----:B------:R-:W-:Y:S05]  /*39d0*/  BSYNC B3 ;  /* 0x0000000000037941 */ /* 0x000fea0003800000 */
.L_x_25204:
        /* <DEDUP_REMOVED lines=42> */
.L_x_25203:
[----:B------:R-:W-:Y:S05]  /*3c80*/  BSYNC B2 ;  /* 0x0000000000027941 */ /* 0x000fea0003800000 */
.L_x_25202:
[----:B------:R-:W-:Y:S01]  /*3c90*/  I2FP.F32.U32 R176, R178 ;  /* 0x000000b200b07245 */ /* 0x000fe20000201000 */
[----:B------:R-:W-:Y:S01]  /*3ca0*/  HADD2.F32 R179, -RZ, R179.H1_H1 ;  /* 0x300000b3ffb37230 */ /* 0x000fe20000004100 */
[----:B------:R-:W-:Y:S02]  /*3cb0*/  SEL R218, RZ, 0x100, P4 ;  /* 0x00000100ffda7807 */ /* 0x000fe40002000000 */
[----:B------:R-:W-:Y:S01]  /*3cc0*/  SEL R219, RZ, 0x10000, P5 ;  /* 0x00010000ffdb7807 */ /* 0x000fe20002800000 */
[----:B------:R-:W-:Y:S01]  /*3cd0*/  FFMA.FTZ R176, R176, R217, 1.1641532182693481445e-10 ;  /* 0x2f000000b0b07423 */ /* 0x000fe200000100d9 */
[----:B------:R-:W-:Y:S01]  /*3ce0*/  FMUL.FTZ R178, R179, R216 ;  /* 0x000000d8b3b27220 */ /* 0x000fe20000410000 */
[----:B------:R-:W-:Y:S01]  /*3cf0*/  LOP3.LUT P5, RZ, R8, 0x2, RZ, 0xc0, !PT ;  /* 0x0000000208ff7812 */ /* 0x000fe200078ac0ff */
[----:B------:R-:W-:Y:S01]  /*3d00*/  VIADD R217, R212, 0x20 ;  /* 0x00000020d4d97836 */ /* 0x000fe20000000000 */
[----:B------:R-:W-:Y:S01]  /*3d10*/  SEL R224, RZ, 0x1, P1 ;  /* 0x00000001ffe07807 */ /* 0x000fe20000800000 */
[----:B------:R-:W-:Y:S01]  /*3d20*/  FMUL.FTZ R178, R178, R27 ;  /* 0x0000001bb2b27220 */ /* 0x000fe20000410000 */
[----:B------:R-:W-:Y:S01]  /*3d30*/  FSETP.GTU.FTZ.AND P4, PT, R176, R209, PT ;  /* 0x000000d1b000720b */ /* 0x000fe20003f9c000 */
[----:B------:R-:W-:Y:S01]  /*3d40*/  @P0 HADD2.F32 R176, -RZ, R31.H1_H1 ;  /* 0x3000001fffb00230 */ /* 0x000fe20000004100 */
[----:B------:R-:W-:Y:S01]  /*3d50*/  SEL R222, RZ, 0x1, P5 ;  /* 0x00000001ffde7807 */ /* 0x000fe20002800000 */
[----:B------:R-:W-:Y:S01]  /*3d60*/  IMAD.WIDE.U32 R224, R224, 0x10000, RZ ;  /* 0x00010000e0e07825 */ /* 0x000fe200078e00ff */
[----:B------:R-:W-:-:S02]  /*3d70*/  FSEL R178, R178, RZ, !P4 ;  /* 0x000000ffb2b27208 */ /* 0x000fc40006000000 */
[----:B------:R-:W-:Y:S01]  /*3d80*/  LOP3.LUT P6, RZ, R8, 0x4, RZ, 0xc0, !PT ;  /* 0x0000000408ff7812 */ /* 0x000fe200078cc0ff */
[----:B------:R-:W-:Y:S01]  /*3d90*/  IMAD.WIDE.U32 R222, R222, 0x100, RZ ;  /* 0x00000100dede7825 */ /* 0x000fe200078e00ff */
[----:B------:R-:W-:-:S03]  /*3da0*/  SEL R179, RZ, 0x1, P3 ;  /* 0x00000001ffb37807 */ /* 0x000fc60001800000 */
[----:B------:R-:W-:Y:S01]  /*3db0*/  FMUL.FTZ R209, R155, R178 ;  /* 0x000000b29bd17220 */ /* 0x000fe20000410000 */
[----:B------:R-:W-:Y:S02]  /*3dc0*/  SEL R178, RZ, 0x1000000, P4 ;  /* 0x01000000ffb27807 */ /* 0x000fe40002000000 */
[----:B------:R-:W-:Y:S01]  /*3dd0*/  SEL R27, RZ, 0x1, P6 ;  /* 0x00000001ff1b7807 */ /* 0x000fe20003000000 */
[----:B------:R-:W-:Y:S01]  /*3de0*/  @P0 FADD.FTZ R209, R176, R209 ;  /* 0x000000d1b0d10221 */ /* 0x000fe20000010000 */
[----:B------:R-:W-:Y:S02]  /*3df0*/  SEL R176, RZ, 0x1, P2 ;  /* 0x00000001ffb07807 */ /* 0x000fe40001000000 */
[----:B------:R-:W-:-:S03]  /*3e00*/  LEA R220, P0, R212, UR30, 0x4 ;  /* 0x0000001ed4dc7c11 */ /* 0x000fc6000f8020ff */
[----:B------:R-:W-:Y:S01]  /*3e10*/  IMAD.WIDE.U32 R176, R176, 0x1000000, RZ ;  /* 0x01000000b0b07825 */ /* 0x000fe200078e00ff */
[----:B------:R-:W-:Y:S02]  /*3e20*/  LEA.HI.X R221, R212, UR31, RZ, 0x4, P0 ;  /* 0x0000001fd4dd7c11 */ /* 0x000fe400080f24ff */
[----:B------:R-:W-:Y:S02]  /*3e30*/  LOP3.LUT R222, R222, R176, R224, 0xfe, !PT ;  /* 0x000000b0dede7212 */ /* 0x000fe400078efee0 */
[----:B------:R-:W-:Y:S02]  /*3e40*/  LOP3.LUT R176, R218, R178, R219, 0xfe, !PT ;  /* 0x000000b2dab07212 */ /* 0x000fe400078efedb */
[----:B------:R-:W-:Y:S02]  /*3e50*/  LOP3.LUT R222, R222, R27, RZ, 0xfc, !PT ;  /* 0x0000001bdede7212 */ /* 0x000fe400078efcff */
[----:B------:R-:W-:Y:S02]  /*3e60*/  LOP3.LUT R27, R177, R176, R179, 0xfe, !PT ;  /* 0x000000b0b11b7212 */ /* 0x000fe400078efeb3 */
[----:B------:R-:W-:-:S02]  /*3e70*/  LEA R218, P0, R212, UR32, 0x3 ;  /* 0x00000020d4da7c11 */ /* 0x000fc4000f8018ff */
[----:B------:R-:W-:Y:S02]  /*3e80*/  F2FP.F16.F32.PACK_AB R178, R197, R188 ;  /* 0x000000bcc5b2723e */ /* 0x000fe400000000ff */
[----:B------:R-:W-:Y:S02]  /*3e90*/  F2FP.F16.F32.PACK_AB R177, R190, R19 ;  /* 0x00000013beb1723e */ /* 0x000fe400000000ff */
[----:B------:R-:W-:Y:S02]  /*3ea0*/  F2FP.F16.F32.PACK_AB R176, R21, R0 ;  /* 0x0000000015b0723e */ /* 0x000fe400000000ff */
[----:B------:R-:W-:Y:S02]  /*3eb0*/  F2FP.F16.F32.PACK_AB R179, R209, R198 ;  /* 0x000000c6d1b3723e */ /* 0x000fe400000000ff */
[----:B------:R-:W-:Y:S02]  /*3ec0*/  LEA.HI.X R219, R212, UR33, RZ, 0x3, P0 ;  /* 0x00000021d4db7c11 */ /* 0x000fe400080f1cff */
[----:B------:R-:W-:Y:S01]  /*3ed0*/  LOP3.LUT R223, R223, R27, R225, 0xfe, !PT ;  /* 0x0000001bdfdf7212 */ /* 0x000fe200078efee1 */
[----:B------:R0:W-:Y:S04]  /*3ee0*/  STG.E.128 desc[UR4][R220.64], R176 ;  /* 0x000000b0dc007986 */ /* 0x0001e8000c101d04 */
[----:B------:R0:W-:Y:S02]  /*3ef0*/  STG.E.64 desc[UR4][R218.64], R222 ;  /* 0x000000deda007986 */ /* 0x0001e4000c101b04 */
.L_x_25149:
[----:B------:R-:W-:Y:S05]  /*3f00*/  BSYNC B1 ;  /* 0x0000000000017941 */ /* 0x000fea0003800000 */
.L_x_25148:
        /* <DEDUP_REMOVED lines=23> */
.L_x_25209:
[----:B------:R-:W-:-:S07]  /*4080*/  MOV R14, R6 ;  /* 0x00000006000e7202 */ /* 0x000fce0000000f00 */
.L_x_25210:
[----:B------:R-:W-:Y:S05]  /*4090*/  BSYNC B2 ;  /* 0x0000000000027941 */ /* 0x000fea0003800000 */
.L_x_25208:
        /* <DEDUP_REMOVED lines=16> */
.L_x_25214:
[----:B------:R-:W-:Y:S05]  /*41a0*/  BSYNC B3 ;  /* 0x0000000000037941 */ /* 0x000fea0003800000 */
.L_x_25213:
        /* <DEDUP_REMOVED lines=42> */
.L_x_25212:
[----:B------:R-:W-:Y:S05]  /*4450*/  BSYNC B2 ;  /* 0x0000000000027941 */ /* 0x000fea0003800000 */
.L_x_25211:
[----:B------:R-:W0:Y:S01]  /*4460*/  LDC R211, c[0x0][0x294] ;  /* 0x0000a500ffd37b82 */ /* 0x000e220000000800 */
[----:B------:R-:W-:Y:S01]  /*4470*/  I2FP.F32.U32 R3, R14 ;  /* 0x0000000e00037245 */ /* 0x000fe20000201000 */
[----:B------:R-:W-:Y:S01]  /*4480*/  IMAD.MOV.U32 R220, RZ, RZ, 0x2f800000 ;  /* 0x2f800000ffdc7424 */ /* 0x000fe200078e00ff */
[----:B------:R-:W-:Y:S01]  /*4490*/  LOP3.LUT R8, R8, 0xfffffffb, RZ, 0xc0, !PT ;  /* 0xfffffffb08087812 */ /* 0x000fe200078ec0ff */
[----:B-----5:R-:W-:Y:S01]  /*44a0*/  HADD2.F32 R23, -RZ, R176.H0_H0 ;  /* 0x200000b0ff177230 */ /* 0x020fe20000004100 */
[----:B------:R-:W-:Y:S01]  /*44b0*/  BSSY B2, `(.L_x_25215) ;  /* 0x0000017000027945 */ /* 0x000fe20003800000 */
[----:B------:R-:W-:Y:S02]  /*44c0*/  FFMA.FTZ R14, R3, R220, 1.1641532182693481445e-10 ;  /* 0x2f000000030e7423 */ /* 0x000fe400000100dc */
[----:B------:R-:W1:Y:S01]  /*44d0*/  LDC R27, c[0x0][0x298] ;  /* 0x0000a600ff1b7b82 */ /* 0x000e620000000800 */
[----:B------:R-:W-:Y:S01]  /*44e0*/  FMUL.FTZ R186, R23, R216 ;  /* 0x000000d817ba7220 */ /* 0x000fe20000410000 */
[----:B------:R-:W-:Y:S01]  /*44f0*/  @P0 HADD2.F32 R23, -RZ, R28.H0_H0 ;  /* 0x2000001cff170230 */ /* 0x000fe20000004100 */
[----:B0-----:R-:W-:-:S02]  /*4500*/  FSETP.GTU.FTZ.AND P1, PT, R14, R211, PT ;  /* 0x000000d30e00720b */ /* 0x001fc40003f3c000 */
[----:B-1----:R-:W-:-:S11]  /*4510*/  FMUL.FTZ R186, R186, R27 ;  /* 0x0000001bbaba7220 */ /* 0x002fd60000410000 */
[----:B------:R-:W-:Y:S02]  /*4520*/  @P1 LOP3.LUT R8, R8, 0x4, RZ, 0xfc, !PT ;  /* 0x0000000408081812 */ /* 0x000fe400078efcff */
        /* <DEDUP_REMOVED lines=14> */
.L_x_25216:
[----:B------:R-:W-:-:S07]  /*4610*/  MOV R3, R6 ;  /* 0x0000000600037202 */ /* 0x000fce0000000f00 */
.L_x_25217:
[----:B------:R-:W-:Y:S05]  /*4620*/  BSYNC B2 ;  /* 0x0000000000027941 */ /* 0x000fea0003800000 */
.L_x_25215:
        /* <DEDUP_REMOVED lines=16> */
.L_x_25221:
[----:B------:R-:W-:Y:S05]  /*4730*/  BSYNC B3 ;  /* 0x0000000000037941 */ /* 0x000fea0003800000 */
.L_x_25220:
        /* <DEDUP_REMOVED lines=42> */
.L_x_25219:
[----:B------:R-:W-:Y:S05]  /*49e0*/  BSYNC B2 ;  /* 0x0000000000027941 */ /* 0x000fea0003800000 */
.L_x_25218:
        /* <DEDUP_REMOVED lines=24> */
.L_x_25223:
[----:B------:R-:W-:-:S07]  /*4b70*/  IMAD.MOV.U32 R3, RZ, RZ, R6 ;  /* 0x000000ffff037224 */ /* 0x000fce00078e0006 */
.L_x_25224:
[----:B------:R-:W-:Y:S05]  /*4b80*/  BSYNC B2 ;  /* 0x0000000000027941 */ /* 0x000fea0003800000 */
.L_x_25222:
        /* <DEDUP_REMOVED lines=16> */
.L_x_25228:
[----:B------:R-:W-:Y:S05]  /*4c90*/  BSYNC B3 ;  /* 0x0000000000037941 */ /* 0x000fea0003800000 */
.L_x_25227:
        /* <DEDUP_REMOVED lines=42> */
.L_x_25226:
[----:B------:R-:W-:Y:S05]  /*4f40*/  BSYNC B2 ;  /* 0x0000000000027941 */ /* 0x000fea0003800000 */
.L_x_25225:
        /* <DEDUP_REMOVED lines=22> */
.L_x_25230:
[----:B------:R-:W-:-:S07]  /*50b0*/  MOV R3, R6 ;  /* 0x0000000600037202 */ /* 0x000fce0000000f00 */
.L_x_25231:
[----:B------:R-:W-:Y:S05]  /*50c0*/  BSYNC B2 ;  /* 0x0000000000027941 */ /* 0x000fea0003800000 */
.L_x_25229:
        /* <DEDUP_REMOVED lines=16> */
.L_x_25235:
[----:B------:R-:W-:Y:S05]  /*51d0*/  BSYNC B3 ;  /* 0x0000000000037941 */ /* 0x000fea0003800000 */
.L_x_25234:
        /* <DEDUP_REMOVED lines=42> */
.L_x_25233:
[----:B------:R-:W-:Y:S05]  /*5480*/  BSYNC B2 ;  /* 0x0000000000027941 */ /* 0x000fea0003800000 */
.L_x_25232:
        /* <DEDUP_REMOVED lines=22> */
.L_x_25237:
[----:B------:R-:W-:-:S07]  /*55f0*/  IMAD.MOV.U32 R3, RZ, RZ, R6 ;  /* 0x000000ffff037224 */ /* 0x000fce00078e0006 */
.L_x_25238:
[----:B------:R-:W-:Y:S05]  /*5600*/  BSYNC B2 ;  /* 0x0000000000027941 */ /* 0x000fea0003800000 */
.L_x_25236:
        /* <DEDUP_REMOVED lines=16> */
.L_x_25242:
[----:B------:R-:W-:Y:S05]  /*5710*/  BSYNC B3 ;  /* 0x0000000000037941 */ /* 0x000fea0003800000 */
.L_x_25241:
        /* <DEDUP_REMOVED lines=42> */
.L_x_25240:
[----:B------:R-:W-:Y:S05]  /*59c0*/  BSYNC B2 ;  /* 0x0000000000027941 */ /* 0x000fea0003800000 */
.L_x_25239:
        /* <DEDUP_REMOVED lines=22> */
.L_x_25244:
[----:B------:R-:W-:-:S07]  /*5b30*/  MOV R3, R6 ;  /* 0x0000000600037202 */ /* 0x000fce0000000f00 */
.L_x_25245:
[----:B------:R-:W-:Y:S05]  /*5b40*/  BSYNC B2 ;  /* 0x0000000000027941 */ /* 0x000fea0003800000 */
.L_x_25243:
        /* <DEDUP_REMOVED lines=16> */
.L_x_25249:
[----:B------:R-:W-:Y:S05]  /*5c50*/  BSYNC B3 ;  /* 0x0000000000037941 */ /* 0x000fea0003800000 */
.L_x_25248:
        /* <DEDUP_REMOVED lines=42> */
.L_x_25247:
[----:B------:R-:W-:Y:S05]  /*5f00*/  BSYNC B2 ;  /* 0x0000000000027941 */ /* 0x000fea0003800000 */
.L_x_25246:
        /* <DEDUP_REMOVED lines=22> */
.L_x_25251:
[----:B------:R-:W-:-:S07]  /*6070*/  IMAD.MOV.U32 R3, RZ, RZ, R6 ;  /* 0x000000ffff037224 */ /* 0x000fce00078e0006 */
.L_x_25252:
[----:B------:R-:W-:Y:S05]  /*6080*/  BSYNC B2 ;  /* 0x0000000000027941 */ /* 0x000fea0003800000 */
.L_x_25250:
        /* <DEDUP_REMOVED lines=16> */
.L_x_25256:
[----:B------:R-:W-:Y:S05]  /*6190*/  BSYNC B3 ;  /* 0x0000000000037941 */ /* 0x000fea0003800000 */
.L_x_25255:
        /* <DEDUP_REMOVED lines=42> */
.L_x_25254:
[----:B------:R-:W-:Y:S05]  /*6440*/  BSYNC B2 ;  /* 0x0000000000027941 */ /* 0x000fea0003800000 */
.L_x_25253:
        /* <DEDUP_REMOVED lines=22> */
.L_x_25258:
[----:B------:R-:W-:-:S07]  /*65b0*/  MOV R178, R6 ;  /* 0x0000000600b27202 */ /* 0x000fce0000000f00 */
.L_x_25259:
[----:B------:R-:W-:Y:S05]  /*65c0*/  BSYNC B2 ;  /* 0x0000000000027941 */ /* 0x000fea0003800000 */
.L_x_25257:
        /* <DEDUP_REMOVED lines=18> */
.L_x_25263:
[----:B------:R-:W-:Y:S05]  /*66f0*/  BSYNC B3 ;  /* 0x0000000000037941 */ /* 0x000fea0003800000 */
.L_x_25262:
        /* <DEDUP_REMOVED lines=42> */
.L_x_25261:
[----:B------:R-:W-:Y:S05]  /*69a0*/  BSYNC B2 ;  /* 0x0000000000027941 */ /* 0x000fea0003800000 */
.L_x_25260:
        /* <DEDUP_REMOVED lines=26> */
[----:B------:R-:W-:Y:S02]  /*6b50*/  LOP3.LUT R222, R222, R27, RZ, 0xfc, !PT ;  /* 0x0000001bdede7212 */ /* 0x000fe400078efcff */
[----:B------:R-:W-:Y:S02]  /*6b60*/  LEA.HI.X R221, R217, UR31, RZ, 0x4, P0 ;  /* 0x0000001fd9dd7c11 */ /* 0x000fe400080f24ff */
[----:B------:R-:W-:Y:S02]  /*6b70*/  LOP3.LUT R27, R177, R176, R179, 0xfe, !PT ;  /* 0x000000b0b11b7212 */ /* 0x000fe400078efeb3 */
[----:B------:R-:W-:Y:S02]  /*6b80*/  LEA R218, P0, R217, UR32, 0x3 ;  /* 0x00000020d9da7c11 */ /* 0x000fe4000f8018ff */
[----:B------:R-:W-:Y:S02]  /*6b90*/  F2FP.F16.F32.PACK_AB R178, R199, R186 ;  /* 0x000000bac7b2723e */ /* 0x000fe400000000ff */
[----:B------:R-:W-:-:S02]  /*6ba0*/  F2FP.F16.F32.PACK_AB R177, R187, R20 ;  /* 0x00000014bbb1723e */ /* 0x000fc400000000ff */
[----:B------:R-:W-:Y:S02]  /*6bb0*/  F2FP.F16.F32.PACK_AB R176, R23, R14 ;  /* 0x0000000e17b0723e */ /* 0x000fe400000000ff */
[----:B------:R-:W-:Y:S02]  /*6bc0*/  F2FP.F16.F32.PACK_AB R179, R211, R200 ;  /* 0x000000c8d3b3723e */ /* 0x000fe400000000ff */
[C---:B------:R-:W-:Y:S01]  /*6bd0*/  LEA.HI.X R219, R217.reuse, UR33, RZ, 0x3, P0 ;  /* 0x00000021d9db7c11 */ /* 0x040fe200080f1cff */
[----:B------:R-:W-:Y:S01]  /*6be0*/  VIADD R217, R217, 0x20 ;  /* 0x00000020d9d97836 */ /* 0x000fe20000000000 */
[----:B------:R-:W-:Y:S01]  /*6bf0*/  LOP3.LUT R223, R223, R27, R225, 0xfe, !PT ;  /* 0x0000001bdfdf7212 */ /* 0x000fe200078efee1 */
[----:B------:R1:W-:Y:S04]  /*6c00*/  STG.E.128 desc[UR4][R220.64], R176 ;  /* 0x000000b0dc007986 */ /* 0x0003e8000c101d04 */
[----:B------:R1:W-:Y:S02]  /*6c10*/  STG.E.64 desc[UR4][R218.64], R222 ;  /* 0x000000deda007986 */ /* 0x0003e4000c101b04 */
.L_x_25207:
[----:B------:R-:W-:Y:S05]  /*6c20*/  BSYNC B1 ;  /* 0x0000000000017941 */ /* 0x000fea0003800000 */
.L_x_25206:
        /* <DEDUP_REMOVED lines=23> */
.L_x_25267:
[----:B------:R-:W-:-:S07]  /*6da0*/  MOV R15, R6 ;  /* 0x00000006000f7202 */ /* 0x000fce0000000f00 */
.L_x_25268:
[----:B------:R-:W-:Y:S05]  /*6db0*/  BSYNC B2 ;  /* 0x0000000000027941 */ /* 0x000fea0003800000 */
.L_x_25266:
        /* <DEDUP_REMOVED lines=16> */
.L_x_25272:
[----:B------:R-:W-:Y:S05]  /*6ec0*/  BSYNC B3 ;  /* 0x0000000000037941 */ /* 0x000fea0003800000 */
.L_x_25271:
        /* <DEDUP_REMOVED lines=42> */
.L_x_25270:
[----:B------:R-:W-:Y:S05]  /*7170*/  BSYNC B2 ;  /* 0x0000000000027941 */ /* 0x000fea0003800000 */
.L_x_25269:
        /* <DEDUP_REMOVED lines=27> */
.L_x_25274:
[----:B------:R-:W-:-:S07]  /*7330*/  MOV R3, R6 ;  /* 0x0000000600037202 */ /* 0x000fce0000000f00 */
.L_x_25275:
[----:B------:R-:W-:Y:S05]  /*7340*/  BSYNC B2 ;  /* 0x0000000000027941 */ /* 0x000fea0003800000 */
.L_x_25273:
        /* <DEDUP_REMOVED lines=16> */
.L_x_25279:
[----:B------:R-:W-:Y:S05]  /*7450*/  BSYNC B3 ;  /* 0x0000000000037941 */ /* 0x000fea0003800000 */
.L_x_25278:
        /* <DEDUP_REMOVED lines=42> */
.L_x_25277:
[----:B------:R-:W-:Y:S05]  /*7700*/  BSYNC B2 ;  /* 0x0000000000027941 */ /* 0x000fea0003800000 */
.L_x_25276:
        /* <DEDUP_REMOVED lines=24> */
.L_x_25281:
[----:B------:R-:W-:-:S07]  /*7890*/  IMAD.MOV.U32 R3, RZ, RZ, R6 ;  /* 0x000000ffff037224 */ /* 0x000fce00078e0006 */
.L_x_25282:
[----:B------:R-:W-:Y:S05]  /*78a0*/  BSYNC B2 ;  /* 0x0000000000027941 */ /* 0x000fea0003800000 */
.L_x_25280:
        /* <DEDUP_REMOVED lines=16> */
.L_x_25286:
[----:B------:R-:W-:Y:S05]  /*79b0*/  BSYNC B3 ;  /* 0x0000000000037941 */ /* 0x000fea0003800000 */
.L_x_25285:
        /* <DEDUP_REMOVED lines=42> */
.L_x_25284:
[----:B------:R-:W-:Y:S05]  /*7c60*/  BSYNC B2 ;  /* 0x0000000000027941 */ /* 0x000fea0003800000 */
.L_x_25283:
[----:B------:R-:W-:Y:S01]  /*7c70*/  I2FP.F32.U32 R24, R3 ;  /* 0x0000000300187245 */ /* 0x000fe20000201000 */
[----:B------:R-:W-:Y:S01]  /*7c80*/  HADD2.F32 R177, -RZ, R25.H0_H0 ;  /* 0x20000019ffb17230 */ /* 0x000fe20000004100 */
[----:B------:R-:W-:Y:S01]  /*7c90*/  ISETP.NE.AND P2, PT, R176, 0x1, PT ;  /* 0x00000001b000780c */ /* 0x000fe20003f45270 */
[----:B------:R-:W-:Y:S02]  /*7ca0*/  BSSY B2, `(.L_x_25287) ;  /* 0x0000014000027945 */ /* 0x000fe40003800000 */
[----:B------:R-:W-:Y:S01]  /*7cb0*/  FFMA.FTZ R3, R24, R219, 1.1641532182693481445e-10 ;  /* 0x2f00000018037423 */ /* 0x000fe200000100db */
[----:B------:R-:W-:-:S04]  /*7cc0*/  FMUL.FTZ R177, R177, R216 ;  /* 0x000000d8b1b17220 */ /* 0x000fc80000410000 */
[----:B------:R-:W-:Y:S01]  /*7cd0*/  FMUL.FTZ R177, R177, R208 ;  /* 0x000000d0b1b17220 */ /* 0x000fe20000410000 */
[----:B------:R-:W-:Y:S01]  /*7ce0*/  FSETP.GTU.FTZ.AND P1, PT, R3, R218, PT ;  /* 0x000000da0300720b */ /* 0x000fe20003f3c000 */
[----:B------:R-:W-:-:S03]  /*7cf0*/  @P0 HADD2.F32 R3, -RZ, R29.H0_H0 ;  /* 0x2000001dff030230 */ /* 0x000fc60000004100 */
        /* <DEDUP_REMOVED lines=13> */
.L_x_25288:
[----:B------:R-:W-:-:S07]  /*7dd0*/  MOV R3, R6 ;  /* 0x0000000600037202 */ /* 0x000fce0000000f00 */
.L_x_25289:
[----:B------:R-:W-:Y:S05]  /*7de0*/  BSYNC B2 ;  /* 0x0000000000027941 */ /* 0x000fea0003800000 */
.L_x_25287:
        /* <DEDUP_REMOVED lines=16> */
.L_x_25293:
[----:B------:R-:W-:Y:S05]  /*7ef0*/  BSYNC B3 ;  /* 0x0000000000037941 */ /* 0x000fea0003800000 */
.L_x_25292:
        /* <DEDUP_REMOVED lines=42> */
.L_x_25291:
[----:B------:R-:W-:Y:S05]  /*81a0*/  BSYNC B2 ;  /* 0x0000000000027941 */ /* 0x000fea0003800000 */
.L_x_25290:
        /* <DEDUP_REMOVED lines=22> */
.L_x_25295:
[----:B------:R-:W-:-:S07]  /*8310*/  IMAD.MOV.U32 R3, RZ, RZ, R6 ;  /* 0x000000ffff037224 */ /* 0x000fce00078e0006 */
.L_x_25296:
[----:B------:R-:W-:Y:S05]  /*8320*/  BSYNC B2 ;  /* 0x0000000000027941 */ /* 0x000fea0003800000 */
.L_x_25294:
        /* <DEDUP_REMOVED lines=16> */
.L_x_25300:
[----:B------:R-:W-:Y:S05]  /*8430*/  BSYNC B3 ;  /* 0x0000000000037941 */ /* 0x000fea0003800000 */
.L_x_25299:
        /* <DEDUP_REMOVED lines=42> */
.L_x_25298:
[----:B------:R-:W-:Y:S05]  /*86e0*/  BSYNC B2 ;  /* 0x0000000000027941 */ /* 0x000fea0003800000 */
.L_x_25297:
        /* <DEDUP_REMOVED lines=22> */
.L_x_25302:
[----:B------:R-:W-:-:S07]  /*8850*/  MOV R3, R6 ;  /* 0x0000000600037202 */ /* 0x000fce0000000f00 */
.L_x_25303:
[----:B------:R-:W-:Y:S05]  /*8860*/  BSYNC B2 ;  /* 0x0000000000027941 */ /* 0x000fea0003800000 */
.L_x_25301:
        /* <DEDUP_REMOVED lines=16> */
.L_x_25307:
[----:B------:R-:W-:Y:S05]  /*8970*/  BSYNC B3 ;  /* 0x0000000000037941 */ /* 0x000fea0003800000 */
.L_x_25306:
        /* <DEDUP_REMOVED lines=42> */
.L_x_25305:
[----:B------:R-:W-:Y:S05]  /*8c20*/  BSYNC B2 ;  /* 0x0000000000027941 */ /* 0x000fea0003800000 */
.L_x_25304:
        /* <DEDUP_REMOVED lines=22> */
.L_x_25309:
[----:B------:R-:W-:-:S07]  /*8d90*/  IMAD.MOV.U32 R3, RZ, RZ, R6 ;  /* 0x000000ffff037224 */ /* 0x000fce00078e0006 */
.L_x_25310:
[----:B------:R-:W-:Y:S05]  /*8da0*/  BSYNC B2 ;  /* 0x0000000000027941 */ /* 0x000fea0003800000 */
.L_x_25308:
        /* <DEDUP_REMOVED lines=16> */
.L_x_25314:
[----:B------:R-:W-:Y:S05]  /*8eb0*/  BSYNC B3 ;  /* 0x0000000000037941 */ /* 0x000fea0003800000 */
.L_x_25313:
        /* <DEDUP_REMOVED lines=42> */
.L_x_25312:
[----:B------:R-:W-:Y:S05]  /*9160*/  BSYNC B2 ;  /* 0x0000000000027941 */ /* 0x000fea0003800000 */
.L_x_25311:
        /* <DEDUP_REMOVED lines=22> */
.L_x_25316:
[----:B------:R-:W-:-:S07]  /*92d0*/  MOV R220, R6 ;  /* 0x0000000600dc7202 */ /* 0x000fce0000000f00 */
.L_x_25317:
[----:B------:R-:W-:Y:S05]  /*92e0*/  BSYNC B2 ;  /* 0x0000000000027941 */ /* 0x000fea0003800000 */
.L_x_25315:
        /* <DEDUP_REMOVED lines=18> */
.L_x_25321:
[----:B------:R-:W-:Y:S05]  /*9410*/  BSYNC B3 ;  /* 0x0000000000037941 */ /* 0x000fea0003800000 */
.L_x_25320:
        /* <DEDUP_REMOVED lines=42> */
.L_x_25319:
[----:B------:R-:W-:Y:S05]  /*96c0*/  BSYNC B2 ;  /* 0x0000000000027941 */ /* 0x000fea0003800000 */
.L_x_25318:
        /* <DEDUP_REMOVED lines=39> */
.L_x_25265:
[----:B------:R-:W-:Y:S05]  /*9940*/  BSYNC B1 ;  /* 0x0000000000017941 */ /* 0x000fea0003800000 */
.L_x_25264:
        /* <DEDUP_REMOVED lines=23> */
.L_x_25325:
[----:B------:R-:W-:-:S07]  /*9ac0*/  MOV R16, R6 ;  /* 0x0000000600107202 */ /* 0x000fce0000000f00 */
.L_x_25326:
[----:B------:R-:W-:Y:S05]  /*9ad0*/  BSYNC B2 ;  /* 0x0000000000027941 */ /* 0x000fea0003800000 */
.L_x_25324:
        /* <DEDUP_REMOVED lines=16> */
.L_x_25330:
[----:B------:R-:W-:Y:S05]  /*9be0*/  BSYNC B3 ;  /* 0x0000000000037941 */ /* 0x000fea0003800000 */
.L_x_25329:
        /* <DEDUP_REMOVED lines=42> */
.L_x_25328:
[----:B------:R-:W-:Y:S05]  /*9e90*/  BSYNC B2 ;  /* 0x0000000000027941 */ /* 0x000fea0003800000 */
.L_x_25327:
        /* <DEDUP_REMOVED lines=27> */
.L_x_25332:
[----:B------:R-:W-:-:S07]  /*a050*/  MOV R3, R6 ;  /* 0x0000000600037202 */ /* 0x000fce0000000f00 */
.L_x_25333:
[----:B------:R-:W-:Y:S05]  /*a060*/  BSYNC B2 ;  /* 0x0000000000027941 */ /* 0x000fea0003800000 */
.L_x_25331:
        /* <DEDUP_REMOVED lines=16> */
.L_x_25337:
[----:B------:R-:W-:Y:S05]  /*a170*/  BSYNC B3 ;  /* 0x0000000000037941 */ /* 0x000fea0003800000 */
.L_x_25336:
        /* <DEDUP_REMOVED lines=42> */
.L_x_25335:
[----:B------:R-:W-:Y:S05]  /*a420*/  BSYNC B2 ;  /* 0x0000000000027941 */ /* 0x000fea0003800000 */
.L_x_25334:
        /* <DEDUP_REMOVED lines=24> */
.L_x_25339:
[----:B------:R-:W-:-:S07]  /*a5b0*/  IMAD.MOV.U32 R3, RZ, RZ, R6 ;  /* 0x000000ffff037224 */ /* 0x000fce00078e0006 */
.L_x_25340:
[----:B------:R-:W-:Y:S05]  /*a5c0*/  BSYNC B2 ;  /* 0x0000000000027941 */ /* 0x000fea0003800000 */
.L_x_25338:
        /* <DEDUP_REMOVED lines=16> */
.L_x_25344:
[----:B------:R-:W-:Y:S05]  /*a6d0*/  BSYNC B3 ;  /* 0x0000000000037941 */ /* 0x000fea0003800000 */
.L_x_25343:
        /* <DEDUP_REMOVED lines=42> */
.L_x_25342:
[----:B------:R-:W-:Y:S05]  /*a980*/  BSYNC B2 ;  /* 0x0000000000027941 */ /* 0x000fea0003800000 */
.L_x_25341:
        /* <DEDUP_REMOVED lines=22> */
.L_x_25346:
[----:B------:R-:W-:-:S07]  /*aaf0*/  MOV R3, R6 ;  /* 0x0000000600037202 */ /* 0x000fce0000000f00 */
.L_x_25347:
[----:B------:R-:W-:Y:S05]  /*ab00*/  BSYNC B2 ;  /* 0x0000000000027941 */ /* 0x000fea0003800000 */
.L_x_25345:
        /* <DEDUP_REMOVED lines=16> */
.L_x_25351:
[----:B------:R-:W-:Y:S05]  /*ac10*/  BSYNC B3 ;  /* 0x0000000000037941 */ /* 0x000fea0003800000 */
.L_x_25350:
        /* <DEDUP_REMOVED lines=42> */
.L_x_25349:
[----:B------:R-:W-:Y:S05]  /*aec0*/  BSYNC B2 ;  /* 0x0000000000027941 */ /* 0x000fea0003800000 */
.L_x_25348:
        /* <DEDUP_REMOVED lines=22> */
.L_x_25353:
[----:B------:R-:W-:-:S07]  /*b030*/  IMAD.MOV.U32 R3, RZ, RZ, R6 ;  /* 0x000000ffff037224 */ /* 0x000fce00078e0006 */
.L_x_25354:
[----:B------:R-:W-:Y:S05]  /*b040*/  BSYNC B2 ;  /* 0x0000000000027941 */ /* 0x000fea0003800000 */
.L_x_25352:
        /* <DEDUP_REMOVED lines=16> */
.L_x_25358:
[----:B------:R-:W-:Y:S05]  /*b150*/  BSYNC B3 ;  /* 0x0000000000037941 */ /* 0x000fea0003800000 */
.L_x_25357:
        /* <DEDUP_REMOVED lines=42> */
.L_x_25356:
[----:B------:R-:W-:Y:S05]  /*b400*/  BSYNC B2 ;  /* 0x0000000000027941 */ /* 0x000fea0003800000 */
.L_x_25355:
        /* <DEDUP_REMOVED lines=22> */
.L_x_25360:
[----:B------:R-:W-:-:S07]  /*b570*/  MOV R3, R6 ;  /* 0x0000000600037202 */ /* 0x000fce0000000f00 */
.L_x_25361:
[----:B------:R-:W-:Y:S05]  /*b580*/  BSYNC B2 ;  /* 0x0000000000027941 */ /* 0x000fea0003800000 */
.L_x_25359:
        /* <DEDUP_REMOVED lines=16> */
.L_x_25365:
[----:B------:R-:W-:Y:S05]  /*b690*/  BSYNC B3 ;  /* 0x0000000000037941 */ /* 0x000fea0003800000 */
.L_x_25364:
        /* <DEDUP_REMOVED lines=42> */
.L_x_25363:
[----:B------:R-:W-:Y:S05]  /*b940*/  BSYNC B2 ;  /* 0x0000000000027941 */ /* 0x000fea0003800000 */
.L_x_25362:
        /* <DEDUP_REMOVED lines=22> */
.L_x_25367:
[----:B------:R-:W-:-:S07]  /*bab0*/  IMAD.MOV.U32 R3, RZ, RZ, R6 ;  /* 0x000000ffff037224 */ /* 0x000fce00078e0006 */
.L_x_25368:
[----:B------:R-:W-:Y:S05]  /*bac0*/  BSYNC B2 ;  /* 0x0000000000027941 */ /* 0x000fea0003800000 */
.L_x_25366:
        /* <DEDUP_REMOVED lines=16> */
.L_x_25372:
[----:B------:R-:W-:Y:S05]  /*bbd0*/  BSYNC B3 ;  /* 0x0000000000037941 */ /* 0x000fea0003800000 */
.L_x_25371:
        /* <DEDUP_REMOVED lines=42> */
.L_x_25370:
[----:B------:R-:W-:Y:S05]  /*be80*/  BSYNC B2 ;  /* 0x0000000000027941 */ /* 0x000fea0003800000 */
.L_x_25369:
        /* <DEDUP_REMOVED lines=22> */
.L_x_25374:
[----:B------:R-:W-:-:S07]  /*bff0*/  MOV R178, R6 ;  /* 0x0000000600b27202 */ /* 0x000fce0000000f00 */
.L_x_25375:
[----:B------:R-:W-:Y:S05]  /*c000*/  BSYNC B2 ;  /* 0x0000000000027941 */ /* 0x000fea0003800000 */
.L_x_25373:
        /* <DEDUP_REMOVED lines=18> */
.L_x_25379:
[----:B------:R-:W-:Y:S05]  /*c130*/  BSYNC B3 ;  /* 0x0000000000037941 */ /* 0x000fea0003800000 */
.L_x_25378:
        /* <DEDUP_REMOVED lines=42> */
.L_x_25377:
[----:B------:R-:W-:Y:S05]  /*c3e0*/  BSYNC B2 ;  /* 0x0000000000027941 */ /* 0x000fea0003800000 */
.L_x_25376:
        /* <DEDUP_REMOVED lines=39> */
.L_x_25323:
[----:B------:R-:W-:Y:S05]  /*c660*/  BSYNC B1 ;  /* 0x0000000000017941 */ /* 0x000fea0003800000 */
.L_x_25322:
        /* <DEDUP_REMOVED lines=23> */
.L_x_25383:
[----:B------:R-:W-:-:S07]  /*c7e0*/  MOV R17, R6 ;  /* 0x0000000600117202 */ /* 0x000fce0000000f00 */
.L_x_25384:
[----:B------:R-:W-:Y:S05]  /*c7f0*/  BSYNC B2 ;  /* 0x0000000000027941 */ /* 0x000fea0003800000 */
.L_x_25382:
        /* <DEDUP_REMOVED lines=16> */
.L_x_25388:
[----:B------:R-:W-:Y:S05]  /*c900*/  BSYNC B3 ;  /* 0x0000000000037941 */ /* 0x000fea0003800000 */
.L_x_25387:
        /* <DEDUP_REMOVED lines=42> */
.L_x_25386:
[----:B------:R-:W-:Y:S05]  /*cbb0*/  BSYNC B2 ;  /* 0x0000000000027941 */ /* 0x000fea0003800000 */
.L_x_25385:
        /* <DEDUP_REMOVED lines=10> */
[----:B0-----:R-:W-:-:S02]  /*cc60*/  FSETP.GTU.FTZ.AND P1, PT, R3, R210, PT ;  /* 0x000000d20300720b */ /* 0x001fc40003f3c000 */
[----:B-1----:R-:W-:-:S11]  /*cc70*/  FMUL.FTZ R182, R182, R27 ;  /* 0x0000001bb6b67220 */ /* 0x002fd60000410000 */
[----:B------:R-:W-:Y:S02]  /*cc80*/  @P1 LOP3.LUT R8, R8, 0x4, RZ, 0xfc, !PT ;  /* 0x0000000408081812 */ /* 0x000fe400078efcff */
[----:B------:R-:W-:Y:S01]  /*cc90*/  FSEL R17, R182, RZ, !P1 ;  /* 0x000000ffb6117208 */ /* 0x000fe20004800000 */
[----:B------:R-:W-:Y:S01]  /*cca0*/  @P0 HADD2.F32 R182, -RZ, R28.H0_H0 ;  /* 0x2000001cffb60230 */ /* 0x000fe20000004100 */
        /* <DEDUP_REMOVED lines=12> */
.L_x_25390:
[----:B------:R-:W-:-:S07]  /*cd70*/  MOV R3, R6 ;  /* 0x0000000600037202 */ /* 0x000fce0000000f00 */
.L_x_25391:
[----:B------:R-:W-:Y:S05]  /*cd80*/  BSYNC B2 ;  /* 0x0000000000027941 */ /* 0x000fea0003800000 */
.L_x_25389:
        /* <DEDUP_REMOVED lines=16> */
.L_x_25395:
[----:B------:R-:W-:Y:S05]  /*ce90*/  BSYNC B3 ;  /* 0x0000000000037941 */ /* 0x000fea0003800000 */
.L_x_25394:
        /* <DEDUP_REMOVED lines=42> */
.L_x_25393:
[----:B------:R-:W-:Y:S05]  /*d140*/  BSYNC B2 ;  /* 0x0000000000027941 */ /* 0x000fea0003800000 */
.L_x_25392:
        /* <DEDUP_REMOVED lines=24> */
.L_x_25397:
[----:B------:R-:W-:-:S07]  /*d2d0*/  IMAD.MOV.U32 R3, RZ, RZ, R6 ;  /* 0x000000ffff037224 */ /* 0x000fce00078e0006 */
.L_x_25398:
[----:B------:R-:W-:Y:S05]  /*d2e0*/  BSYNC B2 ;  /* 0x0000000000027941 */ /* 0x000fea0003800000 */
.L_x_25396:
        /* <DEDUP_REMOVED lines=16> */
.L_x_25402:
[----:B------:R-:W-:Y:S05]  /*d3f0*/  BSYNC B3 ;  /* 0x0000000000037941 */ /* 0x000fea0003800000 */
.L_x_25401:
        /* <DEDUP_REMOVED lines=42> */
.L_x_25400:
[----:B------:R-:W-:Y:S05]  /*d6a0*/  BSYNC B2 ;  /* 0x0000000000027941 */ /* 0x000fea0003800000 */
.L_x_25399:
        /* <DEDUP_REMOVED lines=8> */
[----:B------:R-:W-:-:S04]  /*d730*/  FSETP.GTU.FTZ.AND P1, PT, R3, R210, PT ;  /* 0x000000d20300720b */ /* 0x000fc80003f3c000 */
[----:B------:R-:W-:Y:S01]  /*d740*/  FSEL R183, R176, RZ, !P1 ;  /* 0x000000ffb0b77208 */ /* 0x000fe20004800000 */
[----:B------:R-:W-:-:S04]  /*d750*/  @P0 HADD2.F32 R176, -RZ, R29.H0_H0 ;  /* 0x2000001dffb00230 */ /* 0x000fc80000004100 */
        /* <DEDUP_REMOVED lines=11> */
.L_x_25404:
[----:B------:R-:W-:-:S07]  /*d810*/  MOV R3, R6 ;  /* 0x0000000600037202 */ /* 0x000fce0000000f00 */
.L_x_25405:
[----:B------:R-:W-:Y:S05]  /*d820*/  BSYNC B2 ;  /* 0x0000000000027941 */ /* 0x000fea0003800000 */
.L_x_25403:
        /* <DEDUP_REMOVED lines=16> */
.L_x_25409:
[----:B------:R-:W-:Y:S05]  /*d930*/  BSYNC B3 ;  /* 0x0000000000037941 */ /* 0x000fea0003800000 */
.L_x_25408:
        /* <DEDUP_REMOVED lines=42> */
.L_x_25407:
[----:B------:R-:W-:Y:S05]  /*dbe0*/  BSYNC B2 ;  /* 0x0000000000027941 */ /* 0x000fea0003800000 */
.L_x_25406:
        /* <DEDUP_REMOVED lines=22> */
.L_x_25411:
[----:B------:R-:W-:-:S07]  /*dd50*/  IMAD.MOV.U32 R3, RZ, RZ, R6 ;  /* 0x000000ffff037224 */ /* 0x000fce00078e0006 */
.L_x_25412:
[----:B------:R-:W-:Y:S05]  /*dd60*/  BSYNC B2 ;  /* 0x0000000000027941 */ /* 0x000fea0003800000 */
.L_x_25410:
        /* <DEDUP_REMOVED lines=16> */
.L_x_25416:
[----:B------:R-:W-:Y:S05]  /*de70*/  BSYNC B3 ;  /* 0x0000000000037941 */ /* 0x000fea0003800000 */
.L_x_25415:
        /* <DEDUP_REMOVED lines=42> */
.L_x_25414:
[----:B------:R-:W-:Y:S05]  /*e120*/  BSYNC B2 ;  /* 0x0000000000027941 */ /* 0x000fea0003800000 */
.L_x_25413:
        /* <DEDUP_REMOVED lines=22> */
.L_x_25418:
[----:B------:R-:W-:-:S07]  /*e290*/  MOV R3, R6 ;  /* 0x0000000600037202 */ /* 0x000fce0000000f00 */
.L_x_25419:
[----:B------:R-:W-:Y:S05]  /*e2a0*/  BSYNC B2 ;  /* 0x0000000000027941 */ /* 0x000fea0003800000 */
.L_x_25417:
        /* <DEDUP_REMOVED lines=16> */
.L_x_25423:
[----:B------:R-:W-:Y:S05]  /*e3b0*/  BSYNC B3 ;  /* 0x0000000000037941 */ /* 0x000fea0003800000 */
.L_x_25422:
        /* <DEDUP_REMOVED lines=42> */
.L_x_25421:
[----:B------:R-:W-:Y:S05]  /*e660*/  BSYNC B2 ;  /* 0x0000000000027941 */ /* 0x000fea0003800000 */
.L_x_25420:
        /* <DEDUP_REMOVED lines=22> */
.L_x_25425:
[----:B------:R-:W-:-:S07]  /*e7d0*/  IMAD.MOV.U32 R3, RZ, RZ, R6 ;  /* 0x000000ffff037224 */ /* 0x000fce00078e0006 */
.L_x_25426:
[----:B------:R-:W-:Y:S05]  /*e7e0*/  BSYNC B2 ;  /* 0x0000000000027941 */ /* 0x000fea0003800000 */
.L_x_25424:
        /* <DEDUP_REMOVED lines=16> */
.L_x_25430:
[----:B------:R-:W-:Y:S05]  /*e8f0*/  BSYNC B3 ;  /* 0x0000000000037941 */ /* 0x000fea0003800000 */
.L_x_25429:
        /* <DEDUP_REMOVED lines=42> */
.L_x_25428:
[----:B------:R-:W-:Y:S05]  /*eba0*/  BSYNC B2 ;  /* 0x0000000000027941 */ /* 0x000fea0003800000 */
.L_x_25427:
[----:B------:R-:W-:Y:S01]  /*ebb0*/  I2FP.F32.U32 R3, R3 ;  /* 0x0000000300037245 */ /* 0x000fe20000201000 */
[----:B------:R-:W-:Y:S01]  /*ebc0*/  HADD2.F32 R177, -RZ, R179.H0_H0 ;  /* 0x200000b3ffb17230 */ /* 0x000fe20000004100 */
[----:B------:R-:W-:Y:S01]  /*ebd0*/  ISETP.NE.AND P6, PT, R219, 0x1, PT ;  /* 0x00000001db00780c */ /* 0x000fe20003fc5270 */
[----:B------:R-:W-:Y:S02]  /*ebe0*/  BSSY B2, `(.L_x_25431) ;  /* 0x0000014000027945 */ /* 0x000fe40003800000 */
[----:B------:R-:W-:Y:S01]  /*ebf0*/  FFMA.FTZ R3, R3, R220, 1.1641532182693481445e-10 ;  /* 0x2f00000003037423 */ /* 0x000fe200000100dc */
[----:B------:R-:W-:-:S04]  /*ec00*/  FMUL.FTZ R176, R177, R216 ;  /* 0x000000d8b1b07220 */ /* 0x000fc80000410000 */
[----:B------:R-:W-:Y:S01]  /*ec10*/  FMUL.FTZ R176, R176, R27 ;  /* 0x0000001bb0b07220 */ /* 0x000fe20000410000 */
[----:B------:R-:W-:Y:S02]  /*ec20*/  FSETP.GTU.FTZ.AND P5, PT, R3, R210, PT ;  /* 0x000000d20300720b */ /* 0x000fe40003fbc000 */
[----:B------:R-:W-:Y:S02]  /*ec30*/  IADD3 R3, R219, 0x1, RZ ;  /* 0x00000001db037810 */ /* 0x000fe40007ffe0ff */
[----:B------:R-:W-:Y:S01]  /*ec40*/  FSEL R205, R176, RZ, !P5 ;  /* 0x000000ffb0cd7208 */ /* 0x000fe20006800000 */
[----:B------:R-:W-:-:S04]  /*ec50*/  @P0 HADD2.F32 R176, -RZ, R31.H0_H0 ;  /* 0x2000001fffb00230 */ /* 0x000fc80000004100 */
        /* <DEDUP_REMOVED lines=11> */
.L_x_25432:
[----:B------:R-:W-:-:S07]  /*ed10*/  MOV R178, R6 ;  /* 0x0000000600b27202 */ /* 0x000fce0000000f00 */
.L_x_25433:
[----:B------:R-:W-:Y:S05]  /*ed20*/  BSYNC B2 ;  /* 0x0000000000027941 */ /* 0x000fea0003800000 */
.L_x_25431:
        /* <DEDUP_REMOVED lines=18> */
.L_x_25437:
[----:B------:R-:W-:Y:S05]  /*ee50*/  BSYNC B3 ;  /* 0x0000000000037941 */ /* 0x000fea0003800000 */
.L_x_25436:
        /* <DEDUP_REMOVED lines=42> */
.L_x_25435:
[----:B------:R-:W-:Y:S05]  /*f100*/  BSYNC B2 ;  /* 0x0000000000027941 */ /* 0x000fea0003800000 */
.L_x_25434:
        /* <DEDUP_REMOVED lines=34> */
[----:B------:R-:W-:Y:S02]  /*f330*/  LEA.HI.X R219, R217, UR33, RZ, 0x3, P0 ;  /* 0x00000021d9db7c11 */ /* 0x000fe400080f1cff */
[----:B------:R-:W-:Y:S01]  /*f340*/  LOP3.LUT R223, R223, R27, R225, 0xfe, !PT ;  /* 0x0000001bdfdf7212 */ /* 0x000fe200078efee1 */
[----:B------:R4:W-:Y:S01]  /*f350*/  STG.E.128 desc[UR4][R220.64], R176 ;  /* 0x000000b0dc007986 */ /* 0x0009e2000c101d04 */
[----:B------:R-:W-:-:S03]  /*f360*/  IADD3 R217, R217, 0x20, RZ ;  /* 0x00000020d9d97810 */ /* 0x000fc60007ffe0ff */
[----:B------:R4:W-:Y:S04]  /*f370*/  STG.E.64 desc[UR4][R218.64], R222 ;  /* 0x000000deda007986 */ /* 0x0009e8000c101b04 */
.L_x_25381:
[----:B------:R-:W-:Y:S05]  /*f380*/  BSYNC B1 ;  /* 0x0000000000017941 */ /* 0x000fea0003800000 */
.L_x_25380:
        /* <DEDUP_REMOVED lines=23> */
.L_x_25441:
[----:B------:R-:W-:-:S07]  /*f500*/  MOV R18, R6 ;  /* 0x0000000600127202 */ /* 0x000fce0000000f00 */
.L_x_25442:
[----:B------:R-:W-:Y:S05]  /*f510*/  BSYNC B2 ;  /* 0x0000000000027941 */ /* 0x000fea0003800000 */
.L_x_25440:
        /* <DEDUP_REMOVED lines=16> */
.L_x_25446:
[----:B------:R-:W-:Y:S05]  /*f620*/  BSYNC B3 ;  /* 0x0000000000037941 */ /* 0x000fea0003800000 */
.L_x_25445:
        /* <DEDUP_REMOVED lines=42> */
.L_x_25444:
[----:B------:R-:W-:Y:S05]  /*f8d0*/  BSYNC B2 ;  /* 0x0000000000027941 */ /* 0x000fea0003800000 */
.L_x_25443:
[----:B------:R-:W0:Y:S01]  /*f8e0*/  LDC R215, c[0x0][0x294] ;  /* 0x0000a500ffd77b82 */ /* 0x000e220000000800 */
[----:B------:R-:W-:Y:S01]  /*f8f0*/  HFMA2.MMA R220, -RZ, RZ, 0.1171875, 0 ;  /* 0x2f800000ffdc7435 */ /* 0x000fe200000001ff */
[----:B------:R-:W-:Y:S01]  /*f900*/  I2FP.F32.U32 R3, R18 ;  /* 0x0000001200037245 */ /* 0x000fe20000201000 */
[----:B-----5:R-:W-:Y:S01]  /*f910*/  HADD2.F32 R185, -RZ, R176.H0_H0 ;  /* 0x200000b0ffb97230 */ /* 0x020fe20000004100 */
[----:B------:R-:W-:Y:S01]  /*f920*/  LOP3.LUT R8, R8, 0xfffffffb, RZ, 0xc0, !PT ;  /* 0xfffffffb08087812 */ /* 0x000fe200078ec0ff */
[----:B------:R-:W-:Y:S01]  /*f930*/  BSSY B2, `(.L_x_25447) ;  /* 0x0000017000027945 */ /* 0x000fe20003800000 */
[----:B------:R-:W-:Y:S02]  /*f940*/  IADD3 R196, R195, 0x1, RZ ;  /* 0x00000001c3c47810 */ /* 0x000fe40007ffe0ff */
[----:B------:R-:W1:Y:S01]  /*f950*/  LDC R27, c[0x0][0x298] ;  /* 0x0000a600ff1b7b82 */ /* 0x000e620000000800 */
[----:B------:R-:W-:Y:S01]  /*f960*/  FMUL.FTZ R184, R185, R216 ;  /* 0x000000d8b9b87220 */ /* 0x000fe20000410000 */
[----:B------:R-:W-:-:S02]  /*f970*/  @P0 HADD2.F32 R185, -RZ, R28.H0_H0 ;  /* 0x2000001cffb90230 */ /* 0x000fc40000004100 */
        /* <DEDUP_REMOVED lines=17> */
.L_x_25448:
[----:B------:R-:W-:-:S07]  /*fa90*/  IMAD.MOV.U32 R3, RZ, RZ, R6 ;  /* 0x000000ffff037224 */ /* 0x000fce00078e0006 */
.L_x_25449:
[----:B------:R-:W-:Y:S05]  /*faa0*/  BSYNC B2 ;  /* 0x0000000000027941 */ /* 0x000fea0003800000 */
.L_x_25447:
        /* <DEDUP_REMOVED lines=16> */
.L_x_25453:
[----:B------:R-:W-:Y:S05]  /*fbb0*/  BSYNC B3 ;  /* 0x0000000000037941 */ /* 0x000fea0003800000 */
.L_x_25452:
        /* <DEDUP_REMOVED lines=42> */
.L_x_25451:
[----:B------:R-:W-:Y:S05]  /*fe60*/  BSYNC B2 ;  /* 0x0000000000027941 */ /* 0x000fea0003800000 */
.L_x_25450:
        /* <DEDUP_REMOVED lines=24> */
.L_x_25455:
[----:B------:R-:W-:-:S07]  /*fff0*/  MOV R3, R6 ;  /* 0x0000000600037202 */ /* 0x000fce0000000f00 */
.L_x_25456:
[----:B------:R-:W-:Y:S05]  /*10000*/  BSYNC B2 ;  /* 0x0000000000027941 */ /* 0x000fea0003800000 */
.L_x_25454:
        /* <DEDUP_REMOVED lines=16> */
.L_x_25460:
[----:B------:R-:W-:Y:S05]  /*10110*/  BSYNC B3 ;  /* 0x0000000000037941 */ /* 0x000fea0003800000 */
.L_x_25459:
        /* <DEDUP_REMOVED lines=42> */
.L_x_25458:
[----:B------:R-:W-:Y:S05]  /*103c0*/  BSYNC B2 ;  /* 0x0000000000027941 */ /* 0x000fea0003800000 */
.L_x_25457:
        /* <DEDUP_REMOVED lines=22> */
.L_x_25462:
[----:B------:R-:W-:-:S07]  /*10530*/  MOV R3, R6 ;  /* 0x0000000600037202 */ /* 0x000fce0000000f00 */
.L_x_25463:
[----:B------:R-:W-:Y:S05]  /*10540*/  BSYNC B2 ;  /* 0x0000000000027941 */ /* 0x000fea0003800000 */
.L_x_25461:
        /* <DEDUP_REMOVED lines=16> */
.L_x_25467:
[----:B------:R-:W-:Y:S05]  /*10650*/  BSYNC B3 ;  /* 0x0000000000037941 */ /* 0x000fea0003800000 */
.L_x_25466:
        /* <DEDUP_REMOVED lines=42> */
.L_x_25465:
[----:B------:R-:W-:Y:S05]  /*10900*/  BSYNC B2 ;  /* 0x0000000000027941 */ /* 0x000fea0003800000 */
.L_x_25464:
        /* <DEDUP_REMOVED lines=22> */
.L_x_25469:
[----:B------:R-:W-:-:S07]  /*10a70*/  IMAD.MOV.U32 R3, RZ, RZ, R6 ;  /* 0x000000ffff037224 */ /* 0x000fce00078e0006 */
.L_x_25470:
[----:B------:R-:W-:Y:S05]  /*10a80*/  BSYNC B2 ;  /* 0x0000000000027941 */ /* 0x000fea0003800000 */
.L_x_25468:
        /* <DEDUP_REMOVED lines=16> */
.L_x_25474:
[----:B------:R-:W-:Y:S05]  /*10b90*/  BSYNC B3 ;  /* 0x0000000000037941 */ /* 0x000fea0003800000 */
.L_x_25473:
        /* <DEDUP_REMOVED lines=42> */
.L_x_25472:
[----:B------:R-:W-:Y:S05]  /*10e40*/  BSYNC B2 ;  /* 0x0000000000027941 */ /* 0x000fea0003800000 */
.L_x_25471:
        /* <DEDUP_REMOVED lines=22> */
.L_x_25476:
[----:B------:R-:W-:-:S07]  /*10fb0*/  MOV R3, R6 ;  /* 0x0000000600037202 */ /* 0x000fce0000000f00 */
.L_x_25477:
[----:B------:R-:W-:Y:S05]  /*10fc0*/  BSYNC B2 ;  /* 0x0000000000027941 */ /* 0x000fea0003800000 */
.L_x_25475:
        /* <DEDUP_REMOVED lines=16> */
.L_x_25481:
[----:B------:R-:W-:Y:S05]  /*110d0*/  BSYNC B3 ;  /* 0x0000000000037941 */ /* 0x000fea0003800000 */
.L_x_25480:
        /* <DEDUP_REMOVED lines=42> */
.L_x_25479:
[----:B------:R-:W-:Y:S05]  /*11380*/  BSYNC B2 ;  /* 0x0000000000027941 */ /* 0x000fea0003800000 */
.L_x_25478:
        /* <DEDUP_REMOVED lines=22> */
.L_x_25483:
[----:B------:R-:W-:-:S07]  /*114f0*/  MOV R3, R6 ;  /* 0x0000000600037202 */ /* 0x000fce0000000f00 */
.L_x_25484:
[----:B------:R-:W-:Y:S05]  /*11500*/  BSYNC B2 ;  /* 0x0000000000027941 */ /* 0x000fea0003800000 */
.L_x_25482:
        /* <DEDUP_REMOVED lines=16> */
.L_x_25488:
[----:B------:R-:W-:Y:S05]  /*11610*/  BSYNC B3 ;  /* 0x0000000000037941 */ /* 0x000fea0003800000 */
.L_x_25487:
        /* <DEDUP_REMOVED lines=42> */
.L_x_25486:
[----:B------:R-:W-:Y:S05]  /*118c0*/  BSYNC B2 ;  /* 0x0000000000027941 */ /* 0x000fea0003800000 */
.L_x_25485:
        /* <DEDUP_REMOVED lines=22> */
.L_x_25490:
[----:B------:R-:W-:-:S07]  /*11a30*/  IMAD.MOV.U32 R178, RZ, RZ, R6 ;  /* 0x000000ffffb27224 */ /* 0x000fce00078e0006 */
.L_x_25491:
[----:B------:R-:W-:Y:S05]  /*11a40*/  BSYNC B2 ;  /* 0x0000000000027941 */ /* 0x000fea0003800000 */
.L_x_25489:
        /* <DEDUP_REMOVED lines=18> */
.L_x_25495:
[----:B------:R-:W-:Y:S05]  /*11b70*/  BSYNC B3 ;  /* 0x0000000000037941 */ /* 0x000fea0003800000 */
.L_x_25494:
        /* <DEDUP_REMOVED lines=42> */
.L_x_25493:
[----:B------:R-:W-:Y:S05]  /*11e20*/  BSYNC B2 ;  /* 0x0000000000027941 */ /* 0x000fea0003800000 */
.L_x_25492:
        /* <DEDUP_REMOVED lines=21> */
[----:B------:R-:W-:-:S05]  /*11f80*/  SEL R176, RZ, 0x1, P2 ;  /* 0x00000001ffb07807 */ /* 0x000fca0001000000 */
[----:B------:R-:W-:-:S03]  /*11f90*/  IMAD.WIDE.U32 R176, R176, 0x1000000, RZ ;  /* 0x01000000b0b07825 */ /* 0x000fc600078e00ff */
[----:B------:R-:W-:Y:S02]  /*11fa0*/  LOP3.LUT R220, R220, R176, R222, 0xfe, !PT ;  /* 0x000000b0dcdc7212 */ /* 0x000fe400078efede */
[----:B------:R-:W-:Y:S02]  /*11fb0*/  LOP3.LUT R176, R218, R178, R219, 0xfe, !PT ;  /* 0x000000b2dab07212 */ /* 0x000fe400078efedb */
[C---:B------:R-:W-:Y:S02]  /*11fc0*/  LEA R218, P0, R217.reuse, UR30, 0x4 ;  /* 0x0000001ed9da7c11 */ /* 0x040fe4000f8020ff */
[----:B------:R-:W-:Y:S02]  /*11fd0*/  LOP3.LUT R220, R220, R27, RZ, 0xfc, !PT ;  /* 0x0000001bdcdc7212 */ /* 0x000fe400078efcff */
[----:B------:R-:W-:Y:S02]  /*11fe0*/  LEA.HI.X R219, R217, UR31, RZ, 0x4, P0 ;  /* 0x0000001fd9db7c11 */ /* 0x000fe400080f24ff */
[----:B------:R-:W-:-:S02]  /*11ff0*/  LOP3.LUT R27, R177, R176, R179, 0xfe, !PT ;  /* 0x000000b0b11b7212 */ /* 0x000fc400078efeb3 */
[----:B------:R-:W-:Y:S02]  /*12000*/  LEA R216, P0, R217, UR32, 0x3 ;  /* 0x00000020d9d87c11 */ /* 0x000fe4000f8018ff */
[----:B------:R-:W-:Y:S02]  /*12010*/  F2FP.F16.F32.PACK_AB R178, R207, R196 ;  /* 0x000000c4cfb2723e */ /* 0x000fe400000000ff */
[----:B------:R-:W-:Y:S02]  /*12020*/  F2FP.F16.F32.PACK_AB R177, R195, R184 ;  /* 0x000000b8c3b1723e */ /* 0x000fe400000000ff */
[----:B------:R-:W-:Y:S02]  /*12030*/  F2FP.F16.F32.PACK_AB R176, R185, R18 ;  /* 0x00000012b9b0723e */ /* 0x000fe400000000ff */
[----:B------:R-:W-:Y:S02]  /*12040*/  F2FP.F16.F32.PACK_AB R179, R215, R206 ;  /* 0x000000ced7b3723e */ /* 0x000fe400000000ff */
[----:B------:R-:W-:-:S02]  /*12050*/  LEA.HI.X R217, R217, UR33, RZ, 0x3, P0 ;  /* 0x00000021d9d97c11 */ /* 0x000fc400080f1cff */
[----:B------:R-:W-:Y:S01]  /*12060*/  LOP3.LUT R221, R221, R27, R223, 0xfe, !PT ;  /* 0x0000001bdddd7212 */ /* 0x000fe200078efedf */
[----:B------:R0:W-:Y:S04]  /*12070*/  STG.E.128 desc[UR4][R218.64], R176 ;  /* 0x000000b0da007986 */ /* 0x0001e8000c101d04 */
[----:B------:R0:W-:Y:S02]  /*12080*/  STG.E.64 desc[UR4][R216.64], R220 ;  /* 0x000000dcd8007986 */ /* 0x0001e4000c101b04 */
.L_x_25439:
[----:B------:R-:W-:Y:S05]  /*12090*/  BSYNC B1 ;  /* 0x0000000000017941 */ /* 0x000fea0003800000 */
.L_x_25438:
        /* <DEDUP_REMOVED lines=177> */
.L_x_25521:
        /* <DEDUP_REMOVED lines=50> */
.L_x_25498:
[----:B------:R-:W-:Y:S05]  /*12ed0*/  BSYNC B1 ;  /* 0x0000000000017941 */ /* 0x000fea0003800000 */
.L_x_25497:
        /* <DEDUP_REMOVED lines=35> */
.L_x_25500:
[----:B------:R-:W-:Y:S05]  /*13110*/  BSYNC B1 ;  /* 0x0000000000017941 */ /* 0x000fea0003800000 */
.L_x_25499:
        /* <DEDUP_REMOVED lines=35> */
.L_x_25502:
[----:B------:R-:W-:Y:S05]  /*13350*/  BSYNC B1 ;  /* 0x0000000000017941 */ /* 0x000fea0003800000 */
.L_x_25501:
        /* <DEDUP_REMOVED lines=35> */
.L_x_25504:
[----:B------:R-:W-:Y:S05]  /*13590*/  BSYNC B1 ;  /* 0x0000000000017941 */ /* 0x000fea0003800000 */
.L_x_25503:
        /* <DEDUP_REMOVED lines=35> */
.L_x_25506:
[----:B------:R-:W-:Y:S05]  /*137d0*/  BSYNC B1 ;  /* 0x0000000000017941 */ /* 0x000fea0003800000 */
.L_x_25505:
        /* <DEDUP_REMOVED lines=34> */
.L_x_25508:
[----:B------:R-:W-:Y:S05]  /*13a00*/  BSYNC B1 ;  /* 0x0000000000017941 */ /* 0x000fea0003800000 */
.L_x_25507:
[----:B01234-:R-:W0:Y:S02]  /*13a10*/  LDC.64 R176, c[0x0][0x210] ;  /* 0x00008400ffb07b82 */ /* 0x01fe240000000a00 */
[----:B0-----:R-:W-:-:S04]  /*13a20*/  LEA R9, R176, R9, 0x2 ;  /* 0x00000009b0097211 */ /* 0x001fc800078e10ff */
[----:B------:R-:W-:-:S13]  /*13a30*/  ISETP.GE.AND P0, PT, R9, R177, PT ;  /* 0x000000b10900720c */ /* 0x000fda0003f06270 */
[----:B------:R-:W-:Y:S05]  /*13a40*/  @!P0 BRA `(.L_x_25509) ;  /* 0xfffffed400a88947 */ /* 0x000fea000383ffff */
[----:B------:R-:W-:Y:S05]  /*13a50*/  BSYNC B0 ;  /* 0x0000000000007941 */ /* 0x000fea0003800000 */
.L_x_25147:
[----:B------:R-:W-:Y:S05]  /*13a60*/  EXIT ;  /* 0x000000000000794d */ /* 0x000fea0003800000 */
.L_x_25496:
        /* <DEDUP_REMOVED lines=8> */
.L_x_25511:
[----:B------:R-:W-:Y:S05]  /*13af0*/  BSYNC B1 ;  /* 0x0000000000017941 */ /* 0x000fea0003800000 */
.L_x_25510:
        /* <DEDUP_REMOVED lines=10> */
.L_x_25512:
[----:B------:R-:W-:Y:S01]  /*13ba0*/  HFMA2.MMA R221, -RZ, RZ, 0, 2.384185791015625e-07 ;  /* 0x00000004ffdd7435 */ /* 0x000fe200000001ff */
[----:B------:R-:W-:-:S04]  /*13bb0*/  IMAD.MOV.U32 R177, RZ, RZ, R214 ;  /* 0x000000ffffb17224 */ /* 0x000fc800078e00d6 */
[----:B------:R-:W-:-:S05]  /*13bc0*/  FADD.FTZ R177, R176, R177 ;  /* 0x000000b1b0b17221 */ /* 0x000fca0000010000 */
[----:B------:R-:W-:-:S07]  /*13bd0*/  MOV R220, R177 ;  /* 0x000000b100dc7202 */ /* 0x000fce0000000f00 */
[----:B------:R-:W-:Y:S05]  /*13be0*/  WARPSYNC.COLLECTIVE R219, `(.L_x_25513) ;  /* 0x00000000db087348 */ /* 0x000fea0003c00000 */
[----:B------:R0:W1:Y:S02]  /*13bf0*/  SHFL.BFLY P6, R214, R220, R221, R222 ;  /* 0x0c0000dddcd67389 */ /* 0x00006400000c00de */
[----:B01----:R-:W-:Y:S01]  /*13c00*/  ENDCOLLECTIVE ;  /* 0x000000000000791b */ /* 0x003fe20003800000 */
.L_x_25513:
[----:B------:R-:W-:Y:S01]  /*13c10*/  HFMA2.MMA R221, -RZ, RZ, 0, 4.76837158203125e-07 ;  /* 0x00000008ffdd7435 */ /* 0x000fe200000001ff */
[----:B------:R-:W-:-:S04]  /*13c20*/  IMAD.MOV.U32 R178, RZ, RZ, R214 ;  /* 0x000000ffffb27224 */ /* 0x000fc800078e00d6 */
[----:B------:R-:W-:-:S05]  /*13c30*/  FADD.FTZ R178, R177, R178 ;  /* 0x000000b2b1b27221 */ /* 0x000fca0000010000 */
[----:B------:R-:W-:-:S07]  /*13c40*/  MOV R220, R178 ;  /* 0x000000b200dc7202 */ /* 0x000fce0000000f00 */
[----:B------:R-:W-:Y:S05]  /*13c50*/  WARPSYNC.COLLECTIVE R219, `(.L_x_25514) ;  /* 0x00000000db087348 */ /* 0x000fea0003c00000 */
[----:B------:R0:W1:Y:S02]  /*13c60*/  SHFL.BFLY P6, R214, R220, R221, R222 ;  /* 0x0c0000dddcd67389 */ /* 0x00006400000c00de */
[----:B01----:R-:W-:Y:S01]  /*13c70*/  ENDCOLLECTIVE ;  /* 0x000000000000791b */ /* 0x003fe20003800000 */
.L_x_25514:
[----:B------:R-:W-:Y:S01]  /*13c80*/  HFMA2.MMA R221, -RZ, RZ, 0, 9.5367431640625e-07 ;  /* 0x00000010ffdd7435 */ /* 0x000fe200000001ff */
[----:B------:R-:W-:-:S04]  /*13c90*/  IMAD.MOV.U32 R179, RZ, RZ, R214 ;  /* 0x000000ffffb37224 */ /* 0x000fc800078e00d6 */
[----:B------:R-:W-:-:S05]  /*13ca0*/  FADD.FTZ R179, R178, R179 ;  /* 0x000000b3b2b37221 */ /* 0x000fca0000010000 */
[----:B------:R-:W-:-:S07]  /*13cb0*/  MOV R220, R179 ;  /* 0x000000b300dc7202 */ /* 0x000fce0000000f00 */
[----:B------:R-:W-:Y:S05]  /*13cc0*/  WARPSYNC.COLLECTIVE R219, `(.L_x_25515) ;  /* 0x00000000db087348 */ /* 0x000fea0003c00000 */
[----:B------:R0:W1:Y:S02]  /*13cd0*/  SHFL.BFLY P6, R214, R220, R221, R222 ;  /* 0x0c0000dddcd67389 */ /* 0x00006400000c00de */
[----:B01----:R-:W-:Y:S01]  /*13ce0*/  ENDCOLLECTIVE ;  /* 0x000000000000791b */ /* 0x003fe20003800000 */
.L_x_25515:
        /* <DEDUP_REMOVED lines=105> */
.L_x_25516:
[----:B------:R-:W-:Y:S01]  /*14380*/  HFMA2.MMA R221, -RZ, RZ, 0, 1.1920928955078125e-07 ;  /* 0x00000002ffdd7435 */ /* 0x000fe200000001ff */
[----:B------:R-:W-:-:S05]  /*14390*/  MOV R176, R214 ;  /* 0x000000d600b07202 */ /* 0x000fca0000000f00 */
[----:B------:R-:W-:-:S04]  /*143a0*/  FADD.FTZ R176, R27, R176 ;  /* 0x000000b01bb07221 */ /* 0x000fc80000010000 */
[----:B------:R-:W-:-:S07]  /*143b0*/  IMAD.MOV.U32 R220, RZ, RZ, R176 ;  /* 0x000000ffffdc7224 */ /* 0x000fce00078e00b0 */
[----:B------:R-:W-:Y:S05]  /*143c0*/  WARPSYNC.COLLECTIVE R219, `(.L_x_25517) ;  /* 0x00000000db087348 */ /* 0x000fea0003c00000 */
[----:B------:R0:W1:Y:S02]  /*143d0*/  SHFL.BFLY P6, R214, R220, R221, R222 ;  /* 0x0c0000dddcd67389 */ /* 0x00006400000c00de */
[----:B01----:R-:W-:Y:S01]  /*143e0*/  ENDCOLLECTIVE ;  /* 0x000000000000791b */ /* 0x003fe20003800000 */
.L_x_25517:
[----:B------:R-:W-:Y:S01]  /*143f0*/  HFMA2.MMA R221, -RZ, RZ, 0, 2.384185791015625e-07 ;  /* 0x00000004ffdd7435 */ /* 0x000fe200000001ff */
[----:B------:R-:W-:-:S05]  /*14400*/  MOV R177, R214 ;  /* 0x000000d600b17202 */ /* 0x000fca0000000f00 */
[----:B------:R-:W-:-:S04]  /*14410*/  FADD.FTZ R177, R176, R177 ;  /* 0x000000b1b0b17221 */ /* 0x000fc80000010000 */
[----:B------:R-:W-:-:S07]  /*14420*/  IMAD.MOV.U32 R220, RZ, RZ, R177 ;  /* 0x000000ffffdc7224 */ /* 0x000fce00078e00b1 */
[----:B------:R-:W-:Y:S05]  /*14430*/  WARPSYNC.COLLECTIVE R219, `(.L_x_25518) ;  /* 0x00000000db087348 */ /* 0x000fea0003c00000 */
[----:B------:R0:W1:Y:S02]  /*14440*/  SHFL.BFLY P6, R214, R220, R221, R222 ;  /* 0x0c0000dddcd67389 */ /* 0x00006400000c00de */
[----:B01----:R-:W-:Y:S01]  /*14450*/  ENDCOLLECTIVE ;  /* 0x000000000000791b */ /* 0x003fe20003800000 */
.L_x_25518:
[----:B------:R-:W-:Y:S01]  /*14460*/  HFMA2.MMA R221, -RZ, RZ, 0, 4.76837158203125e-07 ;  /* 0x00000008ffdd7435 */ /* 0x000fe200000001ff */
[----:B------:R-:W-:-:S05]  /*14470*/  MOV R178, R214 ;  /* 0x000000d600b27202 */ /* 0x000fca0000000f00 */
[----:B------:R-:W-:-:S04]  /*14480*/  FADD.FTZ R178, R177, R178 ;  /* 0x000000b2b1b27221 */ /* 0x000fc80000010000 */
[----:B------:R-:W-:-:S07]  /*14490*/  IMAD.MOV.U32 R220, RZ, RZ, R178 ;  /* 0x000000ffffdc7224 */ /* 0x000fce00078e00b2 */
[----:B------:R-:W-:Y:S05]  /*144a0*/  WARPSYNC.COLLECTIVE R219, `(.L_x_25519) ;  /* 0x00000000db087348 */ /* 0x000fea0003c00000 */
[----:B------:R0:W1:Y:S02]  /*144b0*/  SHFL.BFLY P6, R214, R220, R221, R222 ;  /* 0x0c0000dddcd67389 */ /* 0x00006400000c00de */
[----:B01----:R-:W-:Y:S01]  /*144c0*/  ENDCOLLECTIVE ;  /* 0x000000000000791b */ /* 0x003fe20003800000 */
.L_x_25519:
[----:B------:R-:W-:Y:S01]  /*144d0*/  HFMA2.MMA R221, -RZ, RZ, 0, 9.5367431640625e-07 ;  /* 0x00000010ffdd7435 */ /* 0x000fe200000001ff */
[----:B------:R-:W-:-:S05]  /*144e0*/  MOV R179, R214 ;  /* 0x000000d600b37202 */ /* 0x000fca0000000f00 */
[----:B------:R-:W-:-:S04]  /*144f0*/  FADD.FTZ R179, R178, R179 ;  /* 0x000000b3b2b37221 */ /* 0x000fc80000010000 */
[----:B------:R-:W-:-:S07]  /*14500*/  IMAD.MOV.U32 R220, RZ, RZ, R179 ;  /* 0x000000ffffdc7224 */ /* 0x000fce00078e00b3 */
[----:B------:R-:W-:Y:S05]  /*14510*/  WARPSYNC.COLLECTIVE R219, `(.L_x_25520) ;  /* 0x00000000db087348 */ /* 0x000fea0003c00000 */
[----:B------:R0:W1:Y:S02]  /*14520*/  SHFL.BFLY P6, R214, R220, R221, R222 ;  /* 0x0c0000dddcd67389 */ /* 0x00006400000c00de */
[----:B01----:R-:W-:Y:S01]  /*14530*/  ENDCOLLECTIVE ;  /* 0x000000000000791b */ /* 0x003fe20003800000 */
.L_x_25520:
[----:B------:R-:W-:Y:S01]  /*14540*/  MOV R218, R214 ;  /* 0x000000d600da7202 */ /* 0x000fe20000000f00 */
[----:B------:R-:W-:Y:S06]  /*14550*/  BRA `(.L_x_25521) ;  /* 0xffffffe400947947 */ /* 0x000fec000383ffff */
.L_x_25522:
        /* <DEDUP_REMOVED lines=10> */
.L_x_44427:


//--------------------- .text._ZN10layer_norm13ln_fwd_kernelINS_13Kernel_traitsIf6__halfS2_S2_fjLj1536ELj1ELj4ELj1ELj16ENS_18Kernel_traits_baseILj1536EfS2_S2_S2_fjLj128EEEEELb1ELb1ELb0ELb1EEEvNS_9FwdParamsE --------------------------
	.section	.text._ZN10layer_norm13ln_fwd_kernelINS_13Kernel_traitsIf6__halfS2_S2_fjLj1536ELj1ELj4ELj1ELj16ENS_18Kernel_traits_baseILj1536EfS2_S2_S2_fjLj128EEEEELb1ELb1ELb0ELb1EEEvNS_9FwdParamsE,"ax",@progbits
	.align	128
        .global         _ZN10layer_norm13ln_fwd_kernelINS_13Kernel_traitsIf6__halfS2_S2_fjLj1536ELj1ELj4ELj1ELj16ENS_18Kernel_traits_baseILj1536EfS2_S2_S2_fjLj128EEEEELb1ELb1ELb0ELb1EEEvNS_9FwdParamsE
        .type           _ZN10layer_norm13ln_fwd_kernelINS_13Kernel_traitsIf6__halfS2_S2_fjLj1536ELj1ELj4ELj1ELj16ENS_18Kernel_traits_baseILj1536EfS2_S2_S2_fjLj128EEEEELb1ELb1ELb0ELb1EEEvNS_9FwdParamsE,@function
        .size           _ZN10layer_norm13ln_fwd_kernelINS_13Kernel_traitsIf6__halfS2_S2_fjLj1536ELj1ELj4ELj1ELj16ENS_18Kernel_traits_baseILj1536EfS2_S2_S2_fjLj128EEEEELb1ELb1ELb0ELb1EEEvNS_9FwdParamsE,(.L_x_44428 - _ZN10layer_norm13ln_fwd_kernelINS_13Kernel_traitsIf6__halfS2_S2_fjLj1536ELj1ELj4ELj1ELj16ENS_18Kernel_traits_baseILj1536EfS2_S2_S2_fjLj128EEEEELb1ELb1ELb0ELb1EEEvNS_9FwdParamsE)
        .other          _ZN10layer_norm13ln_fwd_kernelINS_13Kernel_traitsIf6__halfS2_S2_fjLj1536ELj1ELj4ELj1ELj16ENS_18Kernel_traits_baseILj1536EfS2_S2_S2_fjLj128EEEEELb1ELb1ELb0ELb1EEEvNS_9FwdParamsE,@"STO_CUDA_ENTRY STV_DEFAULT"
_ZN10layer_norm13ln_fwd_kernelINS_13Kernel_traitsIf6__halfS2_S2_fjLj1536ELj1ELj4ELj1ELj16ENS_18Kernel_traits_baseILj1536EfS2_S2_S2_fjLj128EEEEELb1ELb1ELb0ELb1EEEvNS_9FwdParamsE:
.text._ZN10layer_norm13ln_fwd_kernelINS_13Kernel_traitsIf6__halfS2_S2_fjLj1536ELj1ELj4ELj1ELj16ENS_18Kernel_traits_baseILj1536EfS2_S2_S2_fjLj128EEEEELb1ELb1ELb0ELb1EEEvNS_9FwdParamsE:
        /* <DEDUP_REMOVED lines=180> */
.L_x_25861:
        /* <DEDUP_REMOVED lines=21> */
[----:B------:R-:W-:Y:S01]  /*0c90*/  IMAD.MOV.U32 R18, RZ, RZ, 0x3f800000 ;  /* 0x3f800000ff127424 */ /* 0x000fe200078e00ff */
[----:B------:R-:W-:-:S10]  /*0ca0*/  IADD3 R22, R180, 0x1, RZ ;  /* 0x00000001b4167810 */ /* 0x000fd40007ffe0ff */
[----:B--2---:R-:W-:Y:S01]  /*0cb0*/  @P2 HADD2.F32 R18, -RZ, R8.H0_H0 ;  /* 0x20000008ff122230 */ /* 0x004fe20000004100 */
[----:B0-----:R-:W-:Y:S06]  /*0cc0*/  @!P1 BRA `(.L_x_25525) ;  /* 0x0000000000209947 */ /* 0x001fec0003800000 */
        /* <DEDUP_REMOVED lines=8> */
.L_x_25525:
[----:B------:R-:W-:-:S07]  /*0d50*/  MOV R16, R24 ;  /* 0x0000001800107202 */ /* 0x000fce0000000f00 */
.L_x_25526:
[----:B------:R-:W-:Y:S05]  /*0d60*/  BSYNC B1 ;  /* 0x0000000000017941 */ /* 0x000fea0003800000 */
.L_x_25524:
[----:B------:R-:W-:Y:S01]  /*0d70*/  ISETP.NE.AND P1, PT, R22, 0x4, PT ;  /* 0x000000041600780c */ /* 0x000fe20003f25270 */
[----:B------:R-:W-:Y:S01]  /*0d80*/  IMAD.U32 R212, RZ, RZ, UR6 ;  /* 0x00000006ffd47e24 */ /* 0x000fe2000f8e00ff */
[----:B------:R-:W-:Y:S04]  /*0d90*/  BSSY B1, `(.L_x_25527) ;  /* 0x000003b000017945 */ /* 0x000fe80003800000 */
[----:B------:R-:W-:-:S07]  /*0da0*/  IADD3 R212, R212, -0x61c88647, RZ ;  /* 0x9e3779b9d4d47810 */ /* 0x000fce0007ffe0ff */
        /* <DEDUP_REMOVED lines=14> */
.L_x_25530:
[----:B------:R-:W-:Y:S05]  /*0e90*/  BSYNC B2 ;  /* 0x0000000000027941 */ /* 0x000fea0003800000 */
.L_x_25529:
        /* <DEDUP_REMOVED lines=42> */
.L_x_25528:
[----:B------:R-:W-:Y:S05]  /*1140*/  BSYNC B1 ;  /* 0x0000000000017941 */ /* 0x000fea0003800000 */
.L_x_25527:
[----:B------:R-:W0:Y:S01]  /*1150*/  LDC R19, c[0x0][0x298] ;  /* 0x0000a600ff137b82 */ /* 0x000e220000000800 */
[----:B------:R-:W-:Y:S01]  /*1160*/  I2FP.F32.U32 R8, R16 ;  /* 0x0000001000087245 */ /* 0x000fe20000201000 */
[----:B------:R-:W-:Y:S01]  /*1170*/  IMAD.MOV.U32 R21, RZ, RZ, 0x2f800000 ;  /* 0x2f800000ff157424 */ /* 0x000fe200078e00ff */
[----:B------:R-:W-:Y:S01]  /*1180*/  BSSY B1, `(.L_x_25531) ;  /* 0x0000018000017945 */ /* 0x000fe20003800000 */
[----:B-----5:R-:W-:Y:S01]  /*1190*/  HADD2.F32 R11, -RZ, R12.H0_H0 ;  /* 0x2000000cff0b7230 */ /* 0x020fe20000004100 */
[----:B------:R-:W-:Y:S01]  /*11a0*/  IADD3 R26, R22, 0x1, RZ ;  /* 0x00000001161a7810 */ /* 0x000fe20007ffe0ff */
[----:B------:R-:W-:Y:S02]  /*11b0*/  FFMA.FTZ R9, R8, R21, 1.1641532182693481445e-10 ;  /* 0x2f00000008097423 */ /* 0x000fe40000010015 */
[----:B------:R-:W1:Y:S01]  /*11c0*/  LDC R20, c[0x0][0x294] ;  /* 0x0000a500ff147b82 */ /* 0x000e620000000800 */
[----:B------:R-:W-:Y:S01]  /*11d0*/  FMUL.FTZ R8, R11, R18 ;  /* 0x000000120b087220 */ /* 0x000fe20000410000 */
[----:B------:R-:W-:-:S03]  /*11e0*/  @P0 HADD2.F32 R11, -RZ, R28.H0_H0 ;  /* 0x2000001cff0b0230 */ /* 0x000fc60000004100 */
        /* <DEDUP_REMOVED lines=16> */
.L_x_25532:
[----:B------:R-:W-:-:S07]  /*12f0*/  MOV R9, R24 ;  /* 0x0000001800097202 */ /* 0x000fce0000000f00 */
.L_x_25533:
[----:B------:R-:W-:Y:S05]  /*1300*/  BSYNC B1 ;  /* 0x0000000000017941 */ /* 0x000fea0003800000 */
.L_x_25531:
        /* <DEDUP_REMOVED lines=16> */
.L_x_25537:
[----:B------:R-:W-:Y:S05]  /*1410*/  BSYNC B2 ;  /* 0x0000000000027941 */ /* 0x000fea0003800000 */
.L_x_25536:
        /* <DEDUP_REMOVED lines=43> */
.L_x_25535:
[----:B------:R-:W-:Y:S05]  /*16d0*/  BSYNC B1 ;  /* 0x0000000000017941 */ /* 0x000fea0003800000 */
.L_x_25534:
[----:B------:R-:W-:Y:S01]  /*16e0*/  I2FP.F32.U32 R10, R9 ;  /* 0x00000009000a7245 */ /* 0x000fe20000201000 */
[----:B------:R-:W-:Y:S01]  /*16f0*/  HADD2.F32 R11, -RZ, R12.H1_H1 ;  /* 0x3000000cff0b7230 */ /* 0x000fe20000004100 */
[----:B------:R-:W-:Y:S01]  /*1700*/  BSSY B1, `(.L_x_25538) ;  /* 0x0000016000017945 */ /* 0x000fe20003800000 */
[----:B------:R-:W-:Y:S01]  /*1710*/  @P0 HADD2.F32 R12, -RZ, R28.H1_H1 ;  /* 0x3000001cff0c0230 */ /* 0x000fe20000004100 */
[----:B------:R-:W-:Y:S01]  /*1720*/  IADD3 R22, R26, 0x1, RZ ;  /* 0x000000011a167810 */ /* 0x000fe20007ffe0ff */
        /* <DEDUP_REMOVED lines=18> */
.L_x_25539:
[----:B------:R-:W-:-:S07]  /*1850*/  MOV R12, R24 ;  /* 0x00000018000c7202 */ /* 0x000fce0000000f00 */
.L_x_25540:
[----:B------:R-:W-:Y:S05]  /*1860*/  BSYNC B1 ;  /* 0x0000000000017941 */ /* 0x000fea0003800000 */
.L_x_25538:
        /* <DEDUP_REMOVED lines=16> */
.L_x_25544:
[----:B------:R-:W-:Y:S05]  /*1970*/  BSYNC B2 ;  /* 0x0000000000027941 */ /* 0x000fea0003800000 */
.L_x_25543:
        /* <DEDUP_REMOVED lines=43> */
.L_x_25542:
[----:B------:R-:W-:Y:S05]  /*1c30*/  BSYNC B1 ;  /* 0x0000000000017941 */ /* 0x000fea0003800000 */
.L_x_25541:
        /* <DEDUP_REMOVED lines=22> */
.L_x_25546:
[----:B------:R-:W-:-:S07]  /*1da0*/  MOV R11, R24 ;  /* 0x00000018000b7202 */ /* 0x000fce0000000f00 */
.L_x_25547:
[----:B------:R-:W-:Y:S05]  /*1db0*/  BSYNC B1 ;  /* 0x0000000000017941 */ /* 0x000fea0003800000 */
.L_x_25545:
        /* <DEDUP_REMOVED lines=16> */
.L_x_25551:
[----:B------:R-:W-:Y:S05]  /*1ec0*/  BSYNC B2 ;  /* 0x0000000000027941 */ /* 0x000fea0003800000 */
.L_x_25550:
        /* <DEDUP_REMOVED lines=42> */
.L_x_25549:
[----:B------:R-:W-:Y:S05]  /*2170*/  BSYNC B1 ;  /* 0x0000000000017941 */ /* 0x000fea0003800000 */
.L_x_25548:
        /* <DEDUP_REMOVED lines=22> */
.L_x_25553:
[----:B------:R-:W-:-:S07]  /*22e0*/  IMAD.MOV.U32 R176, RZ, RZ, R24 ;  /* 0x000000ffffb07224 */ /* 0x000fce00078e0018 */
.L_x_25554:
[----:B------:R-:W-:Y:S05]  /*22f0*/  BSYNC B1 ;  /* 0x0000000000017941 */ /* 0x000fea0003800000 */
.L_x_25552:
        /* <DEDUP_REMOVED lines=16> */
.L_x_25558:
[----:B------:R-:W-:Y:S05]  /*2400*/  BSYNC B2 ;  /* 0x0000000000027941 */ /* 0x000fea0003800000 */
.L_x_25557:
        /* <DEDUP_REMOVED lines=43> */
.L_x_25556:
[----:B------:R-:W-:Y:S05]  /*26c0*/  BSYNC B1 ;  /* 0x0000000000017941 */ /* 0x000fea0003800000 */
.L_x_25555:
        /* <DEDUP_REMOVED lines=22> */
.L_x_25560:
[----:B------:R-:W-:-:S07]  /*2830*/  IMAD.MOV.U32 R13, RZ, RZ, R24 ;  /* 0x000000ffff0d7224 */ /* 0x000fce00078e0018 */
.L_x_25561:
[----:B------:R-:W-:Y:S05]  /*2840*/  BSYNC B1 ;  /* 0x0000000000017941 */ /* 0x000fea0003800000 */
.L_x_25559:
        /* <DEDUP_REMOVED lines=16> */
.L_x_25565:
[----:B------:R-:W-:Y:S05]  /*2950*/  BSYNC B2 ;  /* 0x0000000000027941 */ /* 0x000fea0003800000 */
.L_x_25564:
        /* <DEDUP_REMOVED lines=42> */
.L_x_25563:
[----:B------:R-:W-:Y:S05]  /*2c00*/  BSYNC B1 ;  /* 0x0000000000017941 */ /* 0x000fea0003800000 */
.L_x_25562:
        /* <DEDUP_REMOVED lines=22> */
.L_x_25567:
[----:B------:R-:W-:-:S07]  /*2d70*/  MOV R14, R24 ;  /* 0x00000018000e7202 */ /* 0x000fce0000000f00 */
.L_x_25568:
[----:B------:R-:W-:Y:S05]  /*2d80*/  BSYNC B1 ;  /* 0x0000000000017941 */ /* 0x000fea0003800000 */
.L_x_25566:
        /* <DEDUP_REMOVED lines=16> */
.L_x_25572:
[----:B------:R-:W-:Y:S05]  /*2e90*/  BSYNC B2 ;  /* 0x0000000000027941 */ /* 0x000fea0003800000 */
.L_x_25571:
        /* <DEDUP_REMOVED lines=42> */
.L_x_25570:
[----:B------:R-:W-:Y:S05]  /*3140*/  BSYNC B1 ;  /* 0x0000000000017941 */ /* 0x000fea0003800000 */
.L_x_25569:
        /* <DEDUP_REMOVED lines=22> */
.L_x_25574:
[----:B------:R-:W-:-:S07]  /*32b0*/  IMAD.MOV.U32 R179, RZ, RZ, R24 ;  /* 0x000000ffffb37224 */ /* 0x000fce00078e0018 */
.L_x_25575:
[----:B------:R-:W-:Y:S05]  /*32c0*/  BSYNC B1 ;  /* 0x0000000000017941 */ /* 0x000fea0003800000 */
.L_x_25573:
        /* <DEDUP_REMOVED lines=18> */
.L_x_25579:
[----:B------:R-:W-:Y:S05]  /*33f0*/  BSYNC B2 ;  /* 0x0000000000027941 */ /* 0x000fea0003800000 */
.L_x_25578:
        /* <DEDUP_REMOVED lines=42> */
.L_x_25577:
[----:B------:R-:W-:Y:S05]  /*36a0*/  BSYNC B1 ;  /* 0x0000000000017941 */ /* 0x000fea0003800000 */
.L_x_25576:
[----:B------:R-:W-:Y:S01]  /*36b0*/  ISETP.NE.AND P6, PT, R16, RZ, PT ;  /* 0x000000ff1000720c */ /* 0x000fe20003fc5270 */
[----:B------:R-:W-:Y:S01]  /*36c0*/  HADD2.F32 R15, -RZ, R15.H1_H1 ;  /* 0x3000000fff0f7230 */ /* 0x000fe20000004100 */
[----:B------:R-:W-:Y:S01]  /*36d0*/  I2FP.F32.U32 R16, R179 ;  /* 0x000000b300107245 */ /* 0x000fe20000201000 */
[----:B------:R-:W0:Y:S01]  /*36e0*/  LDC.64 R188, c[0x0][0x238] ;  /* 0x00008e00ffbc7b82 */ /* 0x000e220000000a00 */
[----:B------:R-:W-:Y:S02]  /*36f0*/  SEL R22, RZ, 0x10000, P5 ;  /* 0x00010000ff167807 */ /* 0x000fe40002800000 */
[----:B------:R-:W-:Y:S01]  /*3700*/  SEL R181, RZ, 0x100, P4 ;  /* 0x00000100ffb57807 */ /* 0x000fe20002000000 */
[----:B------:R-:W-:Y:S01]  /*3710*/  FFMA.FTZ R27, R16, R21, 1.1641532182693481445e-10 ;  /* 0x2f000000101b7423 */ /* 0x000fe20000010015 */
[----:B------:R-:W-:Y:S01]  /*3720*/  ISETP.NE.AND P5, PT, R178, RZ, PT ;  /* 0x000000ffb200720c */ /* 0x000fe20003fa5270 */
[----:B------:R-:W-:Y:S01]  /*3730*/  FMUL.FTZ R16, R15, R18 ;  /* 0x000000120f107220 */ /* 0x000fe20000410000 */
[----:B------:R-:W-:Y:S01]  /*3740*/  SEL R176, RZ, 0x1, P2 ;  /* 0x00000001ffb07807 */ /* 0x000fe20001000000 */
[----:B------:R-:W1:Y:S01]  /*3750*/  LDC.64 R186, c[0x0][0x240] ;  /* 0x00009000ffba7b82 */ /* 0x000e620000000a00 */
[----:B------:R-:W-:Y:S01]  /*3760*/  FSETP.GTU.FTZ.AND P4, PT, R27, R20, PT ;  /* 0x000000141b00720b */ /* 0x000fe20003f9c000 */
[----:B------:R-:W-:Y:S01]  /*3770*/  FMUL.FTZ R16, R16, R19 ;  /* 0x0000001310107220 */ /* 0x000fe20000410000 */
[----:B------:R-:W-:Y:S01]  /*3780*/  SEL R178, RZ, 0x1, P1 ;  /* 0x00000001ffb27807 */ /* 0x000fe20000800000 */
[----:B------:R-:W-:Y:S01]  /*3790*/  IMAD.WIDE.U32 R176, R176, 0x1000000, RZ ;  /* 0x01000000b0b07825 */ /* 0x000fe200078e00ff */
[----:B------:R-:W-:-:S02]  /*37a0*/  SEL R190, RZ, 0x1, P5 ;  /* 0x00000001ffbe7807 */ /* 0x000fc40002800000 */
[----:B------:R-:W-:Y:S01]  /*37b0*/  SEL R15, RZ, 0x1000000, P4 ;  /* 0x01000000ff0f7807 */ /* 0x000fe20002000000 */
[----:B------:R-:W2:Y:S01]  /*37c0*/  @P0 LDC.64 R26, c[0x0][0x230] ;  /* 0x00008c00ff1a0b82 */ /* 0x000ea20000000a00 */
[----:B------:R-:W-:Y:S01]  /*37d0*/  IMAD.WIDE.U32 R178, R178, 0x10000, RZ ;  /* 0x00010000b2b27825 */ /* 0x000fe200078e00ff */
[----:B------:R-:W-:Y:S02]  /*37e0*/  FSEL R16, R16, RZ, !P4 ;  /* 0x000000ff10107208 */ /* 0x000fe40006000000 */
[----:B------:R-:W-:Y:S01]  /*37f0*/  LOP3.LUT R181, R181, R15, R22, 0xfe, !PT ;  /* 0x0000000fb5b57212 */ /* 0x000fe200078efe16 */
[----:B------:R-:W-:Y:S01]  /*3800*/  IMAD.WIDE.U32 R190, R190, 0x100, RZ ;  /* 0x00000100bebe7825 */ /* 0x000fe200078e00ff */
[----:B------:R-:W-:-:S03]  /*3810*/  SEL R195, RZ, 0x1, P6 ;  /* 0x00000001ffc37807 */ /* 0x000fc60003000000 */
[----:B------:R-:W-:Y:S01]  /*3820*/  FMUL.FTZ R15, R75, R16 ;  /* 0x000000104b0f7220 */ /* 0x000fe20000410000 */
[C---:B------:R-:W-:Y:S01]  /*3830*/  IADD3 R16, R7.reuse, 0x20, RZ ;  /* 0x0000002007107810 */ /* 0x040fe20007ffe0ff */
[----:B------:R-:W-:Y:S01]  /*3840*/  @P0 HADD2.F32 R22, -RZ, R31.H1_H1 ;  /* 0x3000001fff160230 */ /* 0x000fe20000004100 */
[----:B------:R-:W-:Y:S01]  /*3850*/  LOP3.LUT R194, R190, R176, R178, 0xfe, !PT ;  /* 0x000000b0bec27212 */ /* 0x000fe200078efeb2 */
[----:B0-----:R-:W-:Y:S01]  /*3860*/  IMAD.WIDE.U32 R184, R7, 0x10, R188 ;  /* 0x0000001007b87825 */ /* 0x001fe200078e00bc */
[----:B------:R-:W-:-:S03]  /*3870*/  SEL R176, RZ, 0x1, P3 ;  /* 0x00000001ffb07807 */ /* 0x000fc60001800000 */
[----:B------:R-:W-:Y:S01]  /*3880*/  @P0 FADD.FTZ R15, R15, R22 ;  /* 0x000000160f0f0221 */ /* 0x000fe20000010000 */
[----:B------:R-:W-:Y:S02]  /*3890*/  LOP3.LUT R194, R194, R195, RZ, 0xfc, !PT ;  /* 0x000000c3c2c27212 */ /* 0x000fe400078efcff */
[----:B------:R-:W-:Y:S02]  /*38a0*/  LOP3.LUT R177, R177, R181, R176, 0xfe, !PT ;  /* 0x000000b5b1b17212 */ /* 0x000fe400078efeb0 */
[----:B------:R-:W-:Y:S02]  /*38b0*/  F2FP.F16.F32.PACK_AB R182, R13, R12 ;  /* 0x0000000c0db6723e */ /* 0x000fe400000000ff */
[----:B------:R-:W-:Y:S02]  /*38c0*/  F2FP.F16.F32.PACK_AB R181, R11, R10 ;  /* 0x0000000a0bb5723e */ /* 0x000fe400000000ff */
[----:B------:R-:W-:Y:S01]  /*38d0*/  F2FP.F16.F32.PACK_AB R180, R9, R8 ;  /* 0x0000000809b4723e */ /* 0x000fe200000000ff */
[----:B--2---:R-:W-:Y:S01]  /*38e0*/  @P0 IMAD.WIDE.U32 R26, R16, 0x10, R26 ;  /* 0x00000010101a0825 */ /* 0x004fe200078e001a */
[----:B------:R-:W-:-:S02]  /*38f0*/  F2FP.F16.F32.PACK_AB R183, R15, R14 ;  /* 0x0000000e0fb7723e */ /* 0x000fc400000000ff */
        /* <DEDUP_REMOVED lines=19> */
.L_x_25581:
[----:B------:R-:W-:-:S07]  /*3a30*/  IMAD.MOV.U32 R182, RZ, RZ, R24 ;  /* 0x000000ffffb67224 */ /* 0x000fce00078e0018 */
.L_x_25582:
[----:B------:R-:W-:Y:S05]  /*3a40*/  BSYNC B1 ;  /* 0x0000000000017941 */ /* 0x000fea0003800000 */
.L_x_25580:
        /* <DEDUP_REMOVED lines=16> */
.L_x_25586:
[----:B------:R-:W-:Y:S05]  /*3b50*/  BSYNC B2 ;  /* 0x0000000000027941 */ /* 0x000fea0003800000 */
.L_x_25585:
        /* <DEDUP_REMOVED lines=42> */
.L_x_25584:
[----:B------:R-:W-:Y:S05]  /*3e00*/  BSYNC B1 ;  /* 0x0000000000017941 */ /* 0x000fea0003800000 */
.L_x_25583:
[----:B------:R-:W-:Y:S01]  /*3e10*/  I2FP.F32.U32 R22, R182 ;  /* 0x000000b600167245 */ /* 0x000fe20000201000 */
[----:B-----5:R-:W-:Y:S01]  /*3e20*/  HADD2.F32 R181, -RZ, R176.H0_H0 ;  /* 0x200000b0ffb57230 */ /* 0x020fe20000004100 */
[----:B------:R-:W-:Y:S01]  /*3e30*/  LOP3.LUT R17, R17, 0xfffffffb, RZ, 0xc0, !PT ;  /* 0xfffffffb11117812 */ /* 0x000fe200078ec0ff */
[----:B------:R-:W-:Y:S01]  /*3e40*/  BSSY B1, `(.L_x_25587) ;  /* 0x0000016000017945 */ /* 0x000fe20003800000 */
[----:B------:R-:W-:Y:S01]  /*3e50*/  IADD3 R180, R196, 0x1, RZ ;  /* 0x00000001c4b47810 */ /* 0x000fe20007ffe0ff */
[----:B------:R-:W-:Y:S01]  /*3e60*/  FFMA.FTZ R27, R22, R21, 1.1641532182693481445e-10 ;  /* 0x2f000000161b7423 */ /* 0x000fe20000010015 */
[----:B------:R-:W-:Y:S01]  /*3e70*/  FMUL.FTZ R22, R181, R18 ;  /* 0x00000012b5167220 */ /* 0x000fe20000410000 */
[----:B------:R-:W-:-:S03]  /*3e80*/  @P0 HADD2.F32 R181, -RZ, R28.H0_H0 ;  /* 0x2000001cffb50230 */ /* 0x000fc60000004100 */
        /* <DEDUP_REMOVED lines=16> */
.L_x_25588:
[----:B------:R-:W-:-:S07]  /*3f90*/  MOV R184, R24 ;  /* 0x0000001800b87202 */ /* 0x000fce0000000f00 */
.L_x_25589:
[----:B------:R-:W-:Y:S05]  /*3fa0*/  BSYNC B1 ;  /* 0x0000000000017941 */ /* 0x000fea0003800000 */
.L_x_25587:
        /* <DEDUP_REMOVED lines=16> */
.L_x_25593:
[----:B------:R-:W-:Y:S05]  /*40b0*/  BSYNC B2 ;  /* 0x0000000000027941 */ /* 0x000fea0003800000 */
.L_x_25592:
        /* <DEDUP_REMOVED lines=42> */
.L_x_25591:
[----:B------:R-:W-:Y:S05]  /*4360*/  BSYNC B1 ;  /* 0x0000000000017941 */ /* 0x000fea0003800000 */
.L_x_25590:
        /* <DEDUP_REMOVED lines=23> */
.L_x_25595:
[----:B------:R-:W-:-:S07]  /*44e0*/  IMAD.MOV.U32 R26, RZ, RZ, R24 ;  /* 0x000000ffff1a7224 */ /* 0x000fce00078e0018 */
.L_x_25596:
[----:B------:R-:W-:Y:S05]  /*44f0*/  BSYNC B1 ;  /* 0x0000000000017941 */ /* 0x000fea0003800000 */
.L_x_25594:
        /* <DEDUP_REMOVED lines=16> */
.L_x_25600:
[----:B------:R-:W-:Y:S05]  /*4600*/  BSYNC B2 ;  /* 0x0000000000027941 */ /* 0x000fea0003800000 */
.L_x_25599:
        /* <DEDUP_REMOVED lines=42> */
.L_x_25598:
[----:B------:R-:W-:Y:S05]  /*48b0*/  BSYNC B1 ;  /* 0x0000000000017941 */ /* 0x000fea0003800000 */
.L_x_25597:
        /* <DEDUP_REMOVED lines=22> */
.L_x_25602:
[----:B------:R-:W-:-:S07]  /*4a20*/  MOV R176, R24 ;  /* 0x0000001800b07202 */ /* 0x000fce0000000f00 */
.L_x_25603:
[----:B------:R-:W-:Y:S05]  /*4a30*/  BSYNC B1 ;  /* 0x0000000000017941 */ /* 0x000fea0003800000 */
.L_x_25601:
        /* <DEDUP_REMOVED lines=16> */
.L_x_25607:
[----:B------:R-:W-:Y:S05]  /*4b40*/  BSYNC B2 ;  /* 0x0000000000027941 */ /* 0x000fea0003800000 */
.L_x_25606:
        /* <DEDUP_REMOVED lines=42> */
.L_x_25605:
[----:B------:R-:W-:Y:S05]  /*4df0*/  BSYNC B1 ;  /* 0x0000000000017941 */ /* 0x000fea0003800000 */
.L_x_25604:
        /* <DEDUP_REMOVED lines=22> */
.L_x_25609:
[----:B------:R-:W-:-:S07]  /*4f60*/  MOV R184, R24 ;  /* 0x0000001800b87202 */ /* 0x000fce0000000f00 */
.L_x_25610:
[----:B------:R-:W-:Y:S05]  /*4f70*/  BSYNC B1 ;  /* 0x0000000000017941 */ /* 0x000fea0003800000 */
.L_x_25608:
        /* <DEDUP_REMOVED lines=16> */
.L_x_25614:
[----:B------:R-:W-:Y:S05]  /*5080*/  BSYNC B2 ;  /* 0x0000000000027941 */ /* 0x000fea0003800000 */
.L_x_25613:
        /* <DEDUP_REMOVED lines=42> */
.L_x_25612:
[----:B------:R-:W-:Y:S05]  /*5330*/  BSYNC B1 ;  /* 0x0000000000017941 */ /* 0x000fea0003800000 */
.L_x_25611:
        /* <DEDUP_REMOVED lines=22> */
.L_x_25616:
[----:B------:R-:W-:-:S07]  /*54a0*/  IMAD.MOV.U32 R190, RZ, RZ, R24 ;  /* 0x000000ffffbe7224 */ /* 0x000fce00078e0018 */
.L_x_25617:
[----:B------:R-:W-:Y:S05]  /*54b0*/  BSYNC B1 ;  /* 0x0000000000017941 */ /* 0x000fea0003800000 */
.L_x_25615:
        /* <DEDUP_REMOVED lines=16> */
.L_x_25621:
[----:B------:R-:W-:Y:S05]  /*55c0*/  BSYNC B2 ;  /* 0x0000000000027941 */ /* 0x000fea0003800000 */
.L_x_25620:
        /* <DEDUP_REMOVED lines=42> */
.L_x_25619:
[----:B------:R-:W-:Y:S05]  /*5870*/  BSYNC B1 ;  /* 0x0000000000017941 */ /* 0x000fea0003800000 */
.L_x_25618:
        /* <DEDUP_REMOVED lines=22> */
.L_x_25623:
[----:B------:R-:W-:-:S07]  /*59e0*/  MOV R178, R24 ;  /* 0x0000001800b27202 */ /* 0x000fce0000000f00 */
.L_x_25624:
[----:B------:R-:W-:Y:S05]  /*59f0*/  BSYNC B1 ;  /* 0x0000000000017941 */ /* 0x000fea0003800000 */
.L_x_25622:
        /* <DEDUP_REMOVED lines=16> */
.L_x_25628:
[----:B------:R-:W-:Y:S05]  /*5b00*/  BSYNC B2 ;  /* 0x0000000000027941 */ /* 0x000fea0003800000 */
.L_x_25627:
        /* <DEDUP_REMOVED lines=42> */
.L_x_25626:
[----:B------:R-:W-:Y:S05]  /*5db0*/  BSYNC B1 ;  /* 0x0000000000017941 */ /* 0x000fea0003800000 */
.L_x_25625:
        /* <DEDUP_REMOVED lines=22> */
.L_x_25630:
[----:B------:R-:W-:-:S07]  /*5f20*/  MOV R176, R24 ;  /* 0x0000001800b07202 */ /* 0x000fce0000000f00 */
.L_x_25631:
[----:B------:R-:W-:Y:S05]  /*5f30*/  BSYNC B1 ;  /* 0x0000000000017941 */ /* 0x000fea0003800000 */
.L_x_25629:
        /* <DEDUP_REMOVED lines=18> */
.L_x_25635:
[----:B------:R-:W-:Y:S05]  /*6060*/  BSYNC B2 ;  /* 0x0000000000027941 */ /* 0x000fea0003800000 */
.L_x_25634:
        /* <DEDUP_REMOVED lines=42> */
.L_x_25633:
[----:B------:R-:W-:Y:S05]  /*6310*/  BSYNC B1 ;  /* 0x0000000000017941 */ /* 0x000fea0003800000 */
.L_x_25632:
[----:B------:R-:W-:Y:S01]  /*6320*/  I2FP.F32.U32 R176, R176 ;  /* 0x000000b000b07245 */ /* 0x000fe20000201000 */
[----:B------:R-:W-:Y:S01]  /*6330*/  HADD2.F32 R179, -RZ, R179.H1_H1 ;  /* 0x300000b3ffb37230 */ /* 0x000fe20000004100 */
[----:B------:R-:W-:Y:S01]  /*6340*/  SEL R183, RZ, 0x100, P4 ;  /* 0x00000100ffb77807 */ /* 0x000fe20002000000 */
[----:B------:R-:W-:Y:S01]  /*6350*/  IMAD.WIDE.U32 R200, R16, 0x10, R188 ;  /* 0x0000001010c87825 */ /* 0x000fe200078e00bc */
[----:B------:R-:W-:-:S03]  /*6360*/  SEL R196, RZ, 0x10000, P5 ;  /* 0x00010000ffc47807 */ /* 0x000fc60002800000 */
[----:B------:R-:W-:Y:S01]  /*6370*/  FFMA.FTZ R177, R176, R21, 1.1641532182693481445e-10 ;  /* 0x2f000000b0b17423 */ /* 0x000fe20000010015 */
[----:B------:R-:W-:Y:S01]  /*6380*/  FMUL.FTZ R178, R179, R18 ;  /* 0x00000012b3b27220 */ /* 0x000fe20000410000 */
[----:B------:R-:W-:Y:S02]  /*6390*/  ISETP.NE.AND P5, PT, R194, RZ, PT ;  /* 0x000000ffc200720c */ /* 0x000fe40003fa5270 */
[----:B------:R-:W-:Y:S01]  /*63a0*/  SEL R180, RZ, 0x1, P2 ;  /* 0x00000001ffb47807 */ /* 0x000fe20001000000 */
[----:B------:R-:W-:Y:S01]  /*63b0*/  FMUL.FTZ R182, R178, R19 ;  /* 0x00000013b2b67220 */ /* 0x000fe20000410000 */
[----:B------:R-:W-:Y:S02]  /*63c0*/  FSETP.GTU.FTZ.AND P4, PT, R177, R20, PT ;  /* 0x00000014b100720b */ /* 0x000fe40003f9c000 */
[----:B------:R-:W0:Y:S01]  /*63d0*/  @P0 LDC.64 R176, c[0x0][0x230] ;  /* 0x00008c00ffb00b82 */ /* 0x000e220000000a00 */
[----:B------:R-:W-:Y:S01]  /*63e0*/  SEL R179, RZ, 0x1, P1 ;  /* 0x00000001ffb37807 */ /* 0x000fe20000800000 */
[----:B------:R-:W-:Y:S01]  /*63f0*/  IMAD.WIDE.U32 R180, R180, 0x1000000, RZ ;  /* 0x01000000b4b47825 */ /* 0x000fe200078e00ff */
[----:B------:R-:W-:-:S02]  /*6400*/  SEL R198, RZ, 0x1, P5 ;  /* 0x00000001ffc67807 */ /* 0x000fc40002800000 */
[----:B------:R-:W-:Y:S01]  /*6410*/  SEL R194, RZ, 0x1000000, P4 ;  /* 0x01000000ffc27807 */ /* 0x000fe20002000000 */
[----:B------:R-:W-:Y:S01]  /*6420*/  IMAD.WIDE.U32 R178, R179, 0x10000, RZ ;  /* 0x00010000b3b27825 */ /* 0x000fe200078e00ff */
[----:B------:R-:W-:Y:S02]  /*6430*/  FSEL R182, R182, RZ, !P4 ;  /* 0x000000ffb6b67208 */ /* 0x000fe40006000000 */
[----:B------:R-:W-:Y:S01]  /*6440*/  LOP3.LUT R183, R183, R194, R196, 0xfe, !PT ;  /* 0x000000c2b7b77212 */ /* 0x000fe200078efec4 */
[----:B------:R-:W-:Y:S01]  /*6450*/  IMAD.WIDE.U32 R198, R198, 0x100, RZ ;  /* 0x00000100c6c67825 */ /* 0x000fe200078e00ff */
[----:B------:R-:W-:-:S03]  /*6460*/  LOP3.LUT P6, RZ, R17, 0x4, RZ, 0xc0, !PT ;  /* 0x0000000411ff7812 */ /* 0x000fc600078cc0ff */
[----:B------:R-:W-:Y:S01]  /*6470*/  FMUL.FTZ R195, R67, R182 ;  /* 0x000000b643c37220 */ /* 0x000fe20000410000 */
[----:B------:R-:W-:Y:S01]  /*6480*/  SEL R203, RZ, 0x1, P3 ;  /* 0x00000001ffcb7807 */ /* 0x000fe20001800000 */
[----:B------:R-:W-:Y:S01]  /*6490*/  @P0 HADD2.F32 R194, -RZ, R31.H1_H1 ;  /* 0x3000001fffc20230 */ /* 0x000fe20000004100 */
[----:B------:R-:W-:Y:S02]  /*64a0*/  SEL R205, RZ, 0x1, P6 ;  /* 0x00000001ffcd7807 */ /* 0x000fe40003000000 */
[----:B------:R-:W-:Y:S02]  /*64b0*/  LOP3.LUT R204, R198, R180, R178, 0xfe, !PT ;  /* 0x000000b4c6cc7212 */ /* 0x000fe400078efeb2 */
[----:B------:R-:W-:Y:S01]  /*64c0*/  LOP3.LUT R203, R181, R183, R203, 0xfe, !PT ;  /* 0x000000b7b5cb7212 */ /* 0x000fe200078efecb */
[----:B------:R-:W-:Y:S01]  /*64d0*/  @P0 FADD.FTZ R195, R194, R195 ;  /* 0x000000c3c2c30221 */ /* 0x000fe20000010000 */
[----:B------:R-:W-:Y:S02]  /*64e0*/  IADD3 R197, R7, 0x40, RZ ;  /* 0x0000004007c57810 */ /* 0x000fe40007ffe0ff */
[----:B------:R-:W-:-:S02]  /*64f0*/  LOP3.LUT R204, R204, R205, RZ, 0xfc, !PT ;  /* 0x000000cdcccc7212 */ /* 0x000fc400078efcff */
[----:B------:R-:W-:Y:S01]  /*6500*/  LOP3.LUT R205, R199, R203, R179, 0xfe, !PT ;  /* 0x000000cbc7cd7212 */ /* 0x000fe200078efeb3 */
[----:B0-----:R-:W-:Y:S01]  /*6510*/  @P0 IMAD.WIDE.U32 R202, R197, 0x10, R176 ;  /* 0x00000010c5ca0825 */ /* 0x001fe200078e00b0 */
[----:B------:R-:W-:Y:S02]  /*6520*/  F2FP.F16.F32.PACK_AB R182, R191, R184 ;  /* 0x000000b8bfb6723e */ /* 0x000fe400000000ff */
[----:B------:R-:W-:Y:S01]  /*6530*/  F2FP.F16.F32.PACK_AB R181, R185, R26 ;  /* 0x0000001ab9b5723e */ /* 0x000fe200000000ff */
[----:B------:R-:W-:Y:S01]  /*6540*/  IMAD.WIDE.U32 R198, R16, 0x8, R186 ;  /* 0x0000000810c67825 */ /* 0x000fe200078e00ba */
[----:B------:R-:W-:Y:S02]  /*6550*/  F2FP.F16.F32.PACK_AB R180, R27, R22 ;  /* 0x000000161bb4723e */ /* 0x000fe400000000ff */
[----:B------:R-:W-:Y:S01]  /*6560*/  F2FP.F16.F32.PACK_AB R183, R195, R190 ;  /* 0x000000bec3b7723e */ /* 0x000fe200000000ff */
[----:B------:R-:W-:-:S04]  /*6570*/  IMAD.WIDE.U32 R176, R197, 0x10, R192 ;  /* 0x00000010c5b07825 */ /* 0x000fc800078e00c0 */
        /* <DEDUP_REMOVED lines=16> */
.L_x_25637:
[----:B------:R-:W-:-:S07]  /*6680*/  MOV R180, R24 ;  /* 0x0000001800b47202 */ /* 0x000fce0000000f00 */
.L_x_25638:
[----:B------:R-:W-:Y:S05]  /*6690*/  BSYNC B1 ;  /* 0x0000000000017941 */ /* 0x000fea0003800000 */
.L_x_25636:
        /* <DEDUP_REMOVED lines=16> */
.L_x_25642:
[----:B------:R-:W-:Y:S05]  /*67a0*/  BSYNC B2 ;  /* 0x0000000000027941 */ /* 0x000fea0003800000 */
.L_x_25641:
        /* <DEDUP_REMOVED lines=42> */
.L_x_25640:
[----:B------:R-:W-:Y:S05]  /*6a50*/  BSYNC B1 ;  /* 0x0000000000017941 */ /* 0x000fea0003800000 */
.L_x_25639:
        /* <DEDUP_REMOVED lines=24> */
.L_x_25644:
[----:B------:R-:W-:-:S07]  /*6be0*/  MOV R180, R24 ;  /* 0x0000001800b47202 */ /* 0x000fce0000000f00 */
.L_x_25645:
[----:B------:R-:W-:Y:S05]  /*6bf0*/  BSYNC B1 ;  /* 0x0000000000017941 */ /* 0x000fea0003800000 */
.L_x_25643:
        /* <DEDUP_REMOVED lines=16> */
.L_x_25649:
[----:B------:R-:W-:Y:S05]  /*6d00*/  BSYNC B2 ;  /* 0x0000000000027941 */ /* 0x000fea0003800000 */
.L_x_25648:
        /* <DEDUP_REMOVED lines=42> */
.L_x_25647:
[----:B------:R-:W-:Y:S05]  /*6fb0*/  BSYNC B1 ;  /* 0x0000000000017941 */ /* 0x000fea0003800000 */
.L_x_25646:
        /* <DEDUP_REMOVED lines=24> */
.L_x_25651:
[----:B------:R-:W-:-:S07]  /*7140*/  IMAD.MOV.U32 R176, RZ, RZ, R24 ;  /* 0x000000ffffb07224 */ /* 0x000fce00078e0018 */
.L_x_25652:
[----:B------:R-:W-:Y:S05]  /*7150*/  BSYNC B1 ;  /* 0x0000000000017941 */ /* 0x000fea0003800000 */
.L_x_25650:
        /* <DEDUP_REMOVED lines=16> */
.L_x_25656:
[----:B------:R-:W-:Y:S05]  /*7260*/  BSYNC B2 ;  /* 0x0000000000027941 */ /* 0x000fea0003800000 */
.L_x_25655:
        /* <DEDUP_REMOVED lines=42> */
.L_x_25654:
[----:B------:R-:W-:Y:S05]  /*7510*/  BSYNC B1 ;  /* 0x0000000000017941 */ /* 0x000fea0003800000 */
.L_x_25653:
        /* <DEDUP_REMOVED lines=22> */
.L_x_25658:
[----:B------:R-:W-:-:S07]  /*7680*/  MOV R176, R24 ;  /* 0x0000001800b07202 */ /* 0x000fce0000000f00 */
.L_x_25659:
[----:B------:R-:W-:Y:S05]  /*7690*/  BSYNC B1 ;  /* 0x0000000000017941 */ /* 0x000fea0003800000 */
.L_x_25657:
        /* <DEDUP_REMOVED lines=16> */
.L_x_25663:
[----:B------:R-:W-:Y:S05]  /*77a0*/  BSYNC B2 ;  /* 0x0000000000027941 */ /* 0x000fea0003800000 */
.L_x_25662:
        /* <DEDUP_REMOVED lines=42> */
.L_x_25661:
[----:B------:R-:W-:Y:S05]  /*7a50*/  BSYNC B1 ;  /* 0x0000000000017941 */ /* 0x000fea0003800000 */
.L_x_25660:
        /* <DEDUP_REMOVED lines=22> */
.L_x_25665:
[----:B------:R-:W-:-:S07]  /*7bc0*/  MOV R176, R24 ;  /* 0x0000001800b07202 */ /* 0x000fce0000000f00 */
.L_x_25666:
[----:B------:R-:W-:Y:S05]  /*7bd0*/  BSYNC B1 ;  /* 0x0000000000017941 */ /* 0x000fea0003800000 */
.L_x_25664:
        /* <DEDUP_REMOVED lines=16> */
.L_x_25670:
[----:B------:R-:W-:Y:S05]  /*7ce0*/  BSYNC B2 ;  /* 0x0000000000027941 */ /* 0x000fea0003800000 */
.L_x_25669:
        /* <DEDUP_REMOVED lines=42> */
.L_x_25668:
[----:B------:R-:W-:Y:S05]  /*7f90*/  BSYNC B1 ;  /* 0x0000000000017941 */ /* 0x000fea0003800000 */
.L_x_25667:
        /* <DEDUP_REMOVED lines=22> */
.L_x_25672:
[----:B------:R-:W-:-:S07]  /*8100*/  IMAD.MOV.U32 R176, RZ, RZ, R24 ;  /* 0x000000ffffb07224 */ /* 0x000fce00078e0018 */
.L_x_25673:
[----:B------:R-:W-:Y:S05]  /*8110*/  BSYNC B1 ;  /* 0x0000000000017941 */ /* 0x000fea0003800000 */
.L_x_25671:
        /* <DEDUP_REMOVED lines=16> */
.L_x_25677:
[----:B------:R-:W-:Y:S05]  /*8220*/  BSYNC B2 ;  /* 0x0000000000027941 */ /* 0x000fea0003800000 */
.L_x_25676:
        /* <DEDUP_REMOVED lines=42> */
.L_x_25675:
[----:B------:R-:W-:Y:S05]  /*84d0*/  BSYNC B1 ;  /* 0x0000000000017941 */ /* 0x000fea0003800000 */
.L_x_25674:
        /* <DEDUP_REMOVED lines=22> */
.L_x_25679:
[----:B------:R-:W-:-:S07]  /*8640*/  MOV R178, R24 ;  /* 0x0000001800b27202 */ /* 0x000fce0000000f00 */
.L_x_25680:
[----:B------:R-:W-:Y:S05]  /*8650*/  BSYNC B1 ;  /* 0x0000000000017941 */ /* 0x000fea0003800000 */
.L_x_25678:
        /* <DEDUP_REMOVED lines=16> */
.L_x_25684:
[----:B------:R-:W-:Y:S05]  /*8760*/  BSYNC B2 ;  /* 0x0000000000027941 */ /* 0x000fea0003800000 */
.L_x_25683:
        /* <DEDUP_REMOVED lines=42> */
.L_x_25682:
[----:B------:R-:W-:Y:S05]  /*8a10*/  BSYNC B1 ;  /* 0x0000000000017941 */ /* 0x000fea0003800000 */
.L_x_25681:
        /* <DEDUP_REMOVED lines=22> */
.L_x_25686:
[----:B------:R-:W-:-:S07]  /*8b80*/  MOV R178, R24 ;  /* 0x0000001800b27202 */ /* 0x000fce0000000f00 */
.L_x_25687:
[----:B------:R-:W-:Y:S05]  /*8b90*/  BSYNC B1 ;  /* 0x0000000000017941 */ /* 0x000fea0003800000 */
.L_x_25685:
        /* <DEDUP_REMOVED lines=18> */
.L_x_25691:
[----:B------:R-:W-:Y:S05]  /*8cc0*/  BSYNC B2 ;  /* 0x0000000000027941 */ /* 0x000fea0003800000 */
.L_x_25690:
        /* <DEDUP_REMOVED lines=42> */
.L_x_25689:
[----:B------:R-:W-:Y:S05]  /*8f70*/  BSYNC B1 ;  /* 0x0000000000017941 */ /* 0x000fea0003800000 */
.L_x_25688:
[----:B------:R-:W-:Y:S01]  /*8f80*/  I2FP.F32.U32 R176, R178 ;  /* 0x000000b200b07245 */ /* 0x000fe20000201000 */
[----:B------:R-:W-:Y:S01]  /*8f90*/  HADD2.F32 R179, -RZ, R179.H1_H1 ;  /* 0x300000b3ffb37230 */ /* 0x000fe20000004100 */
[----:B------:R-:W0:Y:S01]  /*8fa0*/  @P0 LDC.64 R208, c[0x0][0x230] ;  /* 0x00008c00ffd00b82 */ /* 0x000e220000000a00 */
[----:B------:R-:W-:Y:S01]  /*8fb0*/  SEL R202, RZ, 0x10000, P5 ;  /* 0x00010000ffca7807 */ /* 0x000fe20002800000 */
[----:B------:R-:W-:-:S04]  /*8fc0*/  IMAD.WIDE.U32 R218, R197, 0x10, R188 ;  /* 0x00000010c5da7825 */ /* 0x000fc800078e00bc */
[----:B------:R-:W-:Y:S01]  /*8fd0*/  FFMA.FTZ R177, R176, R21, 1.1641532182693481445e-10 ;  /* 0x2f000000b0b17423 */ /* 0x000fe20000010015 */
[----:B------:R-:W-:Y:S01]  /*8fe0*/  FMUL.FTZ R176, R179, R18 ;  /* 0x00000012b3b07220 */ /* 0x000fe20000410000 */
[----:B------:R-:W-:Y:S01]  /*8ff0*/  SEL R183, RZ, 0x100, P4 ;  /* 0x00000100ffb77807 */ /* 0x000fe20002000000 */
[----:B------:R-:W-:Y:S01]  /*9000*/  IMAD.WIDE.U32 R216, R197, 0x8, R186 ;  /* 0x00000008c5d87825 */ /* 0x000fe200078e00ba */
[----:B------:R-:W-:-:S03]  /*9010*/  LOP3.LUT P5, RZ, R17, 0x2, RZ, 0xc0, !PT ;  /* 0x0000000211ff7812 */ /* 0x000fc600078ac0ff */
[----:B------:R-:W-:Y:S01]  /*9020*/  FMUL.FTZ R182, R176, R19 ;  /* 0x00000013b0b67220 */ /* 0x000fe20000410000 */
[----:B------:R-:W-:Y:S02]  /*9030*/  FSETP.GTU.FTZ.AND P4, PT, R177, R20, PT ;  /* 0x00000014b100720b */ /* 0x000fe40003f9c000 */
[----:B------:R-:W-:Y:S02]  /*9040*/  SEL R180, RZ, 0x1, P2 ;  /* 0x00000001ffb47807 */ /* 0x000fe40001000000 */
[----:B------:R-:W-:Y:S02]  /*9050*/  SEL R178, RZ, 0x1, P1 ;  /* 0x00000001ffb27807 */ /* 0x000fe40000800000 */
[----:B------:R-:W-:Y:S01]  /*9060*/  SEL R177, RZ, 0x1, P5 ;  /* 0x00000001ffb17807 */ /* 0x000fe20002800000 */
[----:B------:R-:W-:Y:S01]  /*9070*/  IMAD.WIDE.U32 R180, R180, 0x1000000, RZ ;  /* 0x01000000b4b47825 */ /* 0x000fe200078e00ff */
[----:B------:R-:W-:Y:S02]  /*9080*/  SEL R204, RZ, 0x1000000, P4 ;  /* 0x01000000ffcc7807 */ /* 0x000fe40002000000 */
[----:B------:R-:W-:Y:S01]  /*9090*/  FSEL R182, R182, RZ, !P4 ;  /* 0x000000ffb6b67208 */ /* 0x000fe20006000000 */
[----:B------:R-:W-:Y:S01]  /*90a0*/  IMAD.WIDE.U32 R178, R178, 0x10000, RZ ;  /* 0x00010000b2b27825 */ /* 0x000fe200078e00ff */
[----:B------:R-:W-:-:S02]  /*90b0*/  LOP3.LUT R183, R183, R204, R202, 0xfe, !PT ;  /* 0x000000ccb7b77212 */ /* 0x000fc400078efeca */
[----:B------:R-:W-:Y:S01]  /*90c0*/  LOP3.LUT P6, RZ, R17, 0x4, RZ, 0xc0, !PT ;  /* 0x0000000411ff7812 */ /* 0x000fe200078cc0ff */
[----:B------:R-:W-:-:S04]  /*90d0*/  IMAD.WIDE.U32 R176, R177, 0x100, RZ ;  /* 0x00000100b1b07825 */ /* 0x000fc800078e00ff */
[----:B------:R-:W-:Y:S01]  /*90e0*/  FMUL.FTZ R205, R59, R182 ;  /* 0x000000b63bcd7220 */ /* 0x000fe20000410000 */
[----:B------:R-:W-:Y:S01]  /*90f0*/  SEL R211, RZ, 0x1, P3 ;  /* 0x00000001ffd37807 */ /* 0x000fe20001800000 */
[----:B------:R-:W-:Y:S01]  /*9100*/  @P0 HADD2.F32 R202, -RZ, R31.H1_H1 ;  /* 0x3000001fffca0230 */ /* 0x000fe20000004100 */
[----:B------:R-:W-:Y:S02]  /*9110*/  SEL R215, RZ, 0x1, P6 ;  /* 0x00000001ffd77807 */ /* 0x000fe40003000000 */
[----:B------:R-:W-:Y:S02]  /*9120*/  LOP3.LUT R214, R176, R180, R178, 0xfe, !PT ;  /* 0x000000b4b0d67212 */ /* 0x000fe400078efeb2 */
[----:B------:R-:W-:Y:S01]  /*9130*/  @P0 FADD.FTZ R205, R202, R205 ;  /* 0x000000cdcacd0221 */ /* 0x000fe20000010000 */
[----:B------:R-:W-:Y:S02]  /*9140*/  LOP3.LUT R211, R181, R183, R211, 0xfe, !PT ;  /* 0x000000b7b5d37212 */ /* 0x000fe400078efed3 */
[----:B------:R-:W-:-:S02]  /*9150*/  IADD3 R207, R7, 0x60, RZ ;  /* 0x0000006007cf7810 */ /* 0x000fc40007ffe0ff */
[----:B------:R-:W-:Y:S02]  /*9160*/  LOP3.LUT R214, R214, R215, RZ, 0xfc, !PT ;  /* 0x000000d7d6d67212 */ /* 0x000fe400078efcff */
[----:B------:R-:W-:Y:S01]  /*9170*/  F2FP.F16.F32.PACK_AB R182, R203, R198 ;  /* 0x000000c6cbb6723e */ /* 0x000fe200000000ff */
[----:B0-----:R-:W-:Y:S01]  /*9180*/  @P0 IMAD.WIDE.U32 R208, R207, 0x10, R208 ;  /* 0x00000010cfd00825 */ /* 0x001fe200078e00d0 */
[----:B------:R-:W-:Y:S02]  /*9190*/  F2FP.F16.F32.PACK_AB R181, R201, R196 ;  /* 0x000000c4c9b5723e */ /* 0x000fe400000000ff */
        /* <DEDUP_REMOVED lines=20> */
.L_x_25693:
[----:B------:R-:W-:-:S07]  /*92e0*/  MOV R202, R24 ;  /* 0x0000001800ca7202 */ /* 0x000fce0000000f00 */
.L_x_25694:
[----:B------:R-:W-:Y:S05]  /*92f0*/  BSYNC B1 ;  /* 0x0000000000017941 */ /* 0x000fea0003800000 */
.L_x_25692:
        /* <DEDUP_REMOVED lines=16> */
.L_x_25698:
[----:B------:R-:W-:Y:S05]  /*9400*/  BSYNC B2 ;  /* 0x0000000000027941 */ /* 0x000fea0003800000 */
.L_x_25697:
        /* <DEDUP_REMOVED lines=43> */
.L_x_25696:
[----:B------:R-:W-:Y:S05]  /*96c0*/  BSYNC B1 ;  /* 0x0000000000017941 */ /* 0x000fea0003800000 */
.L_x_25695:
        /* <DEDUP_REMOVED lines=24> */
.L_x_25700:
[----:B------:R-:W-:-:S07]  /*9850*/  IMAD.MOV.U32 R204, RZ, RZ, R24 ;  /* 0x000000ffffcc7224 */ /* 0x000fce00078e0018 */
.L_x_25701:
[----:B------:R-:W-:Y:S05]  /*9860*/  BSYNC B1 ;  /* 0x0000000000017941 */ /* 0x000fea0003800000 */
.L_x_25699:
        /* <DEDUP_REMOVED lines=16> */
.L_x_25705:
[----:B------:R-:W-:Y:S05]  /*9970*/  BSYNC B2 ;  /* 0x0000000000027941 */ /* 0x000fea0003800000 */
.L_x_25704:
        /* <DEDUP_REMOVED lines=42> */
.L_x_25703:
[----:B------:R-:W-:Y:S05]  /*9c20*/  BSYNC B1 ;  /* 0x0000000000017941 */ /* 0x000fea0003800000 */
.L_x_25702:
        /* <DEDUP_REMOVED lines=24> */
.L_x_25707:
[----:B------:R-:W-:-:S07]  /*9db0*/  MOV R176, R24 ;  /* 0x0000001800b07202 */ /* 0x000fce0000000f00 */
.L_x_25708:
[----:B------:R-:W-:Y:S05]  /*9dc0*/  BSYNC B1 ;  /* 0x0000000000017941 */ /* 0x000fea0003800000 */
.L_x_25706:
        /* <DEDUP_REMOVED lines=16> */
.L_x_25712:
[----:B------:R-:W-:Y:S05]  /*9ed0*/  BSYNC B2 ;  /* 0x0000000000027941 */ /* 0x000fea0003800000 */
.L_x_25711:
        /* <DEDUP_REMOVED lines=42> */
.L_x_25710:
[----:B------:R-:W-:Y:S05]  /*a180*/  BSYNC B1 ;  /* 0x0000000000017941 */ /* 0x000fea0003800000 */
.L_x_25709:
        /* <DEDUP_REMOVED lines=22> */
.L_x_25714:
[----:B------:R-:W-:-:S07]  /*a2f0*/  MOV R176, R24 ;  /* 0x0000001800b07202 */ /* 0x000fce0000000f00 */
.L_x_25715:
[----:B------:R-:W-:Y:S05]  /*a300*/  BSYNC B1 ;  /* 0x0000000000017941 */ /* 0x000fea0003800000 */
.L_x_25713:
        /* <DEDUP_REMOVED lines=16> */
.L_x_25719:
[----:B------:R-:W-:Y:S05]  /*a410*/  BSYNC B2 ;  /* 0x0000000000027941 */ /* 0x000fea0003800000 */
.L_x_25718:
        /* <DEDUP_REMOVED lines=42> */
.L_x_25717:
[----:B------:R-:W-:Y:S05]  /*a6c0*/  BSYNC B1 ;  /* 0x0000000000017941 */ /* 0x000fea0003800000 */
.L_x_25716:
        /* <DEDUP_REMOVED lines=22> */
.L_x_25721:
[----:B------:R-:W-:-:S07]  /*a830*/  IMAD.MOV.U32 R206, RZ, RZ, R24 ;  /* 0x000000ffffce7224 */ /* 0x000fce00078e0018 */
.L_x_25722:
[----:B------:R-:W-:Y:S05]  /*a840*/  BSYNC B1 ;  /* 0x0000000000017941 */ /* 0x000fea0003800000 */
.L_x_25720:
        /* <DEDUP_REMOVED lines=16> */
.L_x_25726:
[----:B------:R-:W-:Y:S05]  /*a950*/  BSYNC B2 ;  /* 0x0000000000027941 */ /* 0x000fea0003800000 */
.L_x_25725:
        /* <DEDUP_REMOVED lines=43> */
.L_x_25724:
[----:B------:R-:W-:Y:S05]  /*ac10*/  BSYNC B1 ;  /* 0x0000000000017941 */ /* 0x000fea0003800000 */
.L_x_25723:
        /* <DEDUP_REMOVED lines=22> */
.L_x_25728:
[----:B------:R-:W-:-:S07]  /*ad80*/  MOV R208, R24 ;  /* 0x0000001800d07202 */ /* 0x000fce0000000f00 */
.L_x_25729:
[----:B------:R-:W-:Y:S05]  /*ad90*/  BSYNC B1 ;  /* 0x0000000000017941 */ /* 0x000fea0003800000 */
.L_x_25727:
        /* <DEDUP_REMOVED lines=16> */
.L_x_25733:
[----:B------:R-:W-:Y:S05]  /*aea0*/  BSYNC B2 ;  /* 0x0000000000027941 */ /* 0x000fea0003800000 */
.L_x_25732:
        /* <DEDUP_REMOVED lines=41> */
[----:B------:R-:W-:Y:S01]  /*b140*/  HFMA2.MMA R180, -RZ, RZ, 0, 0 ;  /* 0x00000000ffb47435 */ /* 0x000fe200000001ff */
[----:B------:R-:W-:-:S10]  /*b150*/  MOV R210, R176 ;  /* 0x000000b000d27202 */ /* 0x000fd40000000f00 */
.L_x_25731:
[----:B------:R-:W-:Y:S05]  /*b160*/  BSYNC B1 ;  /* 0x0000000000017941 */ /* 0x000fea0003800000 */
.L_x_25730:
        /* <DEDUP_REMOVED lines=22> */
.L_x_25735:
[----:B------:R-:W-:-:S07]  /*b2d0*/  MOV R178, R24 ;  /* 0x0000001800b27202 */ /* 0x000fce0000000f00 */
.L_x_25736:
[----:B------:R-:W-:Y:S05]  /*b2e0*/  BSYNC B1 ;  /* 0x0000000000017941 */ /* 0x000fea0003800000 */
.L_x_25734:
        /* <DEDUP_REMOVED lines=16> */
.L_x_25740:
[----:B------:R-:W-:Y:S05]  /*b3f0*/  BSYNC B2 ;  /* 0x0000000000027941 */ /* 0x000fea0003800000 */
.L_x_25739:
        /* <DEDUP_REMOVED lines=43> */
.L_x_25738:
[----:B------:R-:W-:Y:S05]  /*b6b0*/  BSYNC B1 ;  /* 0x0000000000017941 */ /* 0x000fea0003800000 */
.L_x_25737:
        /* <DEDUP_REMOVED lines=22> */
.L_x_25742:
[----:B------:R-:W-:-:S07]  /*b820*/  IMAD.MOV.U32 R178, RZ, RZ, R24 ;  /* 0x000000ffffb27224 */ /* 0x000fce00078e0018 */
.L_x_25743:
[----:B------:R-:W-:Y:S05]  /*b830*/  BSYNC B1 ;  /* 0x0000000000017941 */ /* 0x000fea0003800000 */
.L_x_25741:
        /* <DEDUP_REMOVED lines=18> */
.L_x_25747:
[----:B------:R-:W-:Y:S05]  /*b960*/  BSYNC B2 ;  /* 0x0000000000027941 */ /* 0x000fea0003800000 */
.L_x_25746:
        /* <DEDUP_REMOVED lines=43> */
.L_x_25745:
[----:B------:R-:W-:Y:S05]  /*bc20*/  BSYNC B1 ;  /* 0x0000000000017941 */ /* 0x000fea0003800000 */
.L_x_25744:
[----:B------:R-:W-:Y:S01]  /*bc30*/  I2FP.F32.U32 R176, R178 ;  /* 0x000000b200b07245 */ /* 0x000fe20000201000 */
[----:B------:R-:W-:Y:S01]  /*bc40*/  HADD2.F32 R179, -RZ, R179.H1_H1 ;  /* 0x300000b3ffb37230 */ /* 0x000fe20000004100 */
[----:B------:R-:W-:Y:S01]  /*bc50*/  SEL R214, RZ, 0x10000, P5 ;  /* 0x00010000ffd67807 */ /* 0x000fe20002800000 */
[----:B------:R-:W0:Y:S01]  /*bc60*/  @P0 LDC.64 R220, c[0x0][0x230] ;  /* 0x00008c00ffdc0b82 */ /* 0x000e220000000a00 */
[----:B------:R-:W-:Y:S01]  /*bc70*/  LOP3.LUT P5, RZ, R17, 0x2, RZ, 0xc0, !PT ;  /* 0x0000000211ff7812 */ /* 0x000fe200078ac0ff */
[----:B------:R-:W-:Y:S01]  /*bc80*/  FFMA.FTZ R177, R176, R21, 1.1641532182693481445e-10 ;  /* 0x2f000000b0b17423 */ /* 0x000fe20000010015 */
[----:B------:R-:W-:Y:S01]  /*bc90*/  FMUL.FTZ R176, R179, R18 ;  /* 0x00000012b3b07220 */ /* 0x000fe20000410000 */
[----:B------:R-:W-:Y:S01]  /*bca0*/  SEL R183, RZ, 0x100, P4 ;  /* 0x00000100ffb77807 */ /* 0x000fe20002000000 */
[----:B------:R-:W-:Y:S01]  /*bcb0*/  IMAD.WIDE.U32 R224, R207, 0x10, R188 ;  /* 0x00000010cfe07825 */ /* 0x000fe200078e00bc */
[----:B------:R-:W-:-:S03]  /*bcc0*/  SEL R180, RZ, 0x1, P2 ;  /* 0x00000001ffb47807 */ /* 0x000fc60001000000 */
[----:B------:R-:W-:Y:S01]  /*bcd0*/  FMUL.FTZ R182, R176, R19 ;  /* 0x00000013b0b67220 */ /* 0x000fe20000410000 */
[----:B------:R-:W-:Y:S01]  /*bce0*/  FSETP.GTU.FTZ.AND P4, PT, R177, R20, PT ;  /* 0x00000014b100720b */ /* 0x000fe20003f9c000 */
[----:B------:R-:W-:Y:S01]  /*bcf0*/  IMAD.WIDE.U32 R222, R207, 0x8, R186 ;  /* 0x00000008cfde7825 */ /* 0x000fe200078e00ba */
[----:B------:R-:W-:Y:S02]  /*bd00*/  SEL R178, RZ, 0x1, P1 ;  /* 0x00000001ffb27807 */ /* 0x000fe40000800000 */
[----:B------:R-:W-:Y:S01]  /*bd10*/  SEL R177, RZ, 0x1, P5 ;  /* 0x00000001ffb17807 */ /* 0x000fe20002800000 */
[----:B------:R-:W-:Y:S01]  /*bd20*/  IMAD.WIDE.U32 R180, R180, 0x1000000, RZ ;  /* 0x01000000b4b47825 */ /* 0x000fe200078e00ff */
[----:B------:R-:W-:Y:S02]  /*bd30*/  SEL R215, RZ, 0x1000000, P4 ;  /* 0x01000000ffd77807 */ /* 0x000fe40002000000 */
[----:B------:R-:W-:Y:S01]  /*bd40*/  FSEL R182, R182, RZ, !P4 ;  /* 0x000000ffb6b67208 */ /* 0x000fe20006000000 */
[----:B------:R-:W-:Y:S01]  /*bd50*/  IMAD.WIDE.U32 R178, R178, 0x10000, RZ ;  /* 0x00010000b2b27825 */ /* 0x000fe200078e00ff */
[----:B------:R-:W-:-:S02]  /*bd60*/  LOP3.LUT P6, RZ, R17, 0x4, RZ, 0xc0, !PT ;  /* 0x0000000411ff7812 */ /* 0x000fc400078cc0ff */
[----:B------:R-:W-:Y:S01]  /*bd70*/  LOP3.LUT R183, R183, R215, R214, 0xfe, !PT ;  /* 0x000000d7b7b77212 */ /* 0x000fe200078efed6 */
[----:B------:R-:W-:Y:S01]  /*bd80*/  IMAD.WIDE.U32 R176, R177, 0x100, RZ ;  /* 0x00000100b1b07825 */ /* 0x000fe200078e00ff */
[----:B------:R-:W-:-:S03]  /*bd90*/  SEL R219, RZ, 0x1, P6 ;  /* 0x00000001ffdb7807 */ /* 0x000fc60003000000 */
[----:B------:R-:W-:Y:S01]  /*bda0*/  FMUL.FTZ R217, R51, R182 ;  /* 0x000000b633d97220 */ /* 0x000fe20000410000 */
[----:B------:R-:W-:Y:S01]  /*bdb0*/  IADD3 R215, R7, 0x80, RZ ;  /* 0x0000008007d77810 */ /* 0x000fe20007ffe0ff */
[----:B------:R-:W-:Y:S01]  /*bdc0*/  @P0 HADD2.F32 R214, -RZ, R31.H1_H1 ;  /* 0x3000001fffd60230 */ /* 0x000fe20000004100 */
[----:B------:R-:W-:Y:S02]  /*bdd0*/  LOP3.LUT R218, R176, R180, R178, 0xfe, !PT ;  /* 0x000000b4b0da7212 */ /* 0x000fe400078efeb2 */
[----:B------:R-:W-:Y:S01]  /*bde0*/  SEL R180, RZ, 0x1, P3 ;  /* 0x00000001ffb47807 */ /* 0x000fe20001800000 */
[----:B0-----:R-:W-:Y:S01]  /*bdf0*/  @P0 IMAD.WIDE.U32 R220, R215, 0x10, R220 ;  /* 0x00000010d7dc0825 */ /* 0x001fe200078e00dc */
[----:B------:R-:W-:-:S03]  /*be00*/  LOP3.LUT R218, R218, R219, RZ, 0xfc, !PT ;  /* 0x000000dbdada7212 */ /* 0x000fc600078efcff */
[----:B------:R-:W-:Y:S01]  /*be10*/  @P0 FADD.FTZ R217, R214, R217 ;  /* 0x000000d9d6d90221 */ /* 0x000fe20000010000 */
[----:B------:R-:W-:Y:S02]  /*be20*/  LOP3.LUT R219, R181, R183, R180, 0xfe, !PT ;  /* 0x000000b7b5db7212 */ /* 0x000fe400078efeb4 */
[----:B------:R-:W-:Y:S02]  /*be30*/  F2FP.F16.F32.PACK_AB R182, R213, R206 ;  /* 0x000000ced5b6723e */ /* 0x000fe400000000ff */
        /* <DEDUP_REMOVED lines=21> */
.L_x_25749:
[----:B------:R-:W-:-:S07]  /*bf90*/  IMAD.MOV.U32 R214, RZ, RZ, R24 ;  /* 0x000000ffffd67224 */ /* 0x000fce00078e0018 */
.L_x_25750:
[----:B------:R-:W-:Y:S05]  /*bfa0*/  BSYNC B1 ;  /* 0x0000000000017941 */ /* 0x000fea0003800000 */
.L_x_25748:
        /* <DEDUP_REMOVED lines=16> */
.L_x_25754:
[----:B------:R-:W-:Y:S05]  /*c0b0*/  BSYNC B2 ;  /* 0x0000000000027941 */ /* 0x000fea0003800000 */
.L_x_25753:
        /* <DEDUP_REMOVED lines=43> */
.L_x_25752:
[----:B------:R-:W-:Y:S05]  /*c370*/  BSYNC B1 ;  /* 0x0000000000017941 */ /* 0x000fea0003800000 */
.L_x_25751:
        /* <DEDUP_REMOVED lines=24> */
.L_x_25756:
[----:B------:R-:W-:-:S07]  /*c500*/  MOV R216, R24 ;  /* 0x0000001800d87202 */ /* 0x000fce0000000f00 */
.L_x_25757:
[----:B------:R-:W-:Y:S05]  /*c510*/  BSYNC B1 ;  /* 0x0000000000017941 */ /* 0x000fea0003800000 */
.L_x_25755:
        /* <DEDUP_REMOVED lines=16> */
.L_x_25761:
[----:B------:R-:W-:Y:S05]  /*c620*/  BSYNC B2 ;  /* 0x0000000000027941 */ /* 0x000fea0003800000 */
.L_x_25760:
        /* <DEDUP_REMOVED lines=43> */
.L_x_25759:
[----:B------:R-:W-:Y:S05]  /*c8e0*/  BSYNC B1 ;  /* 0x0000000000017941 */ /* 0x000fea0003800000 */
.L_x_25758:
        /* <DEDUP_REMOVED lines=24> */
.L_x_25763:
[----:B------:R-:W-:-:S07]  /*ca70*/  MOV R176, R24 ;  /* 0x0000001800b07202 */ /* 0x000fce0000000f00 */
.L_x_25764:
[----:B------:R-:W-:Y:S05]  /*ca80*/  BSYNC B1 ;  /* 0x0000000000017941 */ /* 0x000fea0003800000 */
.L_x_25762:
        /* <DEDUP_REMOVED lines=16> */
.L_x_25768:
[----:B------:R-:W-:Y:S05]  /*cb90*/  BSYNC B2 ;  /* 0x0000000000027941 */ /* 0x000fea0003800000 */
.L_x_25767:
        /* <DEDUP_REMOVED lines=43> */
.L_x_25766:
[----:B------:R-:W-:Y:S05]  /*ce50*/  BSYNC B1 ;  /* 0x0000000000017941 */ /* 0x000fea0003800000 */
.L_x_25765:
        /* <DEDUP_REMOVED lines=22> */
.L_x_25770:
[----:B------:R-:W-:-:S07]  /*cfc0*/  IMAD.MOV.U32 R176, RZ, RZ, R24 ;  /* 0x000000ffffb07224 */ /* 0x000fce00078e0018 */
.L_x_25771:
[----:B------:R-:W-:Y:S05]  /*cfd0*/  BSYNC B1 ;  /* 0x0000000000017941 */ /* 0x000fea0003800000 */
.L_x_25769:
        /* <DEDUP_REMOVED lines=16> */
.L_x_25775:
[----:B------:R-:W-:Y:S05]  /*d0e0*/  BSYNC B2 ;  /* 0x0000000000027941 */ /* 0x000fea0003800000 */
.L_x_25774:
        /* <DEDUP_REMOVED lines=43> */
.L_x_25773:
[----:B------:R-:W-:Y:S05]  /*d3a0*/  BSYNC B1 ;  /* 0x0000000000017941 */ /* 0x000fea0003800000 */
.L_x_25772:
        /* <DEDUP_REMOVED lines=22> */
.L_x_25777:
[----:B------:R-:W-:-:S07]  /*d510*/  MOV R218, R24 ;  /* 0x0000001800da7202 */ /* 0x000fce0000000f00 */
.L_x_25778:
[----:B------:R-:W-:Y:S05]  /*d520*/  BSYNC B1 ;  /* 0x0000000000017941 */ /* 0x000fea0003800000 */
.L_x_25776:
        /* <DEDUP_REMOVED lines=16> */
.L_x_25782:
[----:B------:R-:W-:Y:S05]  /*d630*/  BSYNC B2 ;  /* 0x0000000000027941 */ /* 0x000fea0003800000 */
.L_x_25781:
        /* <DEDUP_REMOVED lines=41> */
[----:B------:R-:W-:Y:S02]  /*d8d0*/  LOP3.LUT R25, R177, UR32, R180, 0x96, !PT ;  /* 0x00000020b1197c12 */ /* 0x000fe4000f8e96b4 */
[----:B------:R-:W-:-:S07]  /*d8e0*/  MOV R210, R176 ;  /* 0x000000b000d27202 */ /* 0x000fce0000000f00 */
.L_x_25780:
[----:B------:R-:W-:Y:S05]  /*d8f0*/  BSYNC B1 ;  /* 0x0000000000017941 */ /* 0x000fea0003800000 */
.L_x_25779:
        /* <DEDUP_REMOVED lines=22> */
.L_x_25784:
[----:B------:R-:W-:-:S07]  /*da60*/  MOV R220, R24 ;  /* 0x0000001800dc7202 */ /* 0x000fce0000000f00 */
.L_x_25785:
[----:B------:R-:W-:Y:S05]  /*da70*/  BSYNC B1 ;  /* 0x0000000000017941 */ /* 0x000fea0003800000 */
.L_x_25783:
        /* <DEDUP_REMOVED lines=16> */
.L_x_25789:
[----:B------:R-:W-:Y:S05]  /*db80*/  BSYNC B2 ;  /* 0x0000000000027941 */ /* 0x000fea0003800000 */
.L_x_25788:
        /* <DEDUP_REMOVED lines=43> */
.L_x_25787:
[----:B------:R-:W-:Y:S05]  /*de40*/  BSYNC B1 ;  /* 0x0000000000017941 */ /* 0x000fea0003800000 */
.L_x_25786:
        /* <DEDUP_REMOVED lines=22> */
.L_x_25791:
[----:B------:R-:W-:-:S07]  /*dfb0*/  IMAD.MOV.U32 R178, RZ, RZ, R24 ;  /* 0x000000ffffb27224 */ /* 0x000fce00078e0018 */
.L_x_25792:
[----:B------:R-:W-:Y:S05]  /*dfc0*/  BSYNC B1 ;  /* 0x0000000000017941 */ /* 0x000fea0003800000 */
.L_x_25790:
        /* <DEDUP_REMOVED lines=16> */
.L_x_25796:
[----:B------:R-:W-:Y:S05]  /*e0d0*/  BSYNC B2 ;  /* 0x0000000000027941 */ /* 0x000fea0003800000 */
.L_x_25795:
        /* <DEDUP_REMOVED lines=43> */
.L_x_25794:
[----:B------:R-:W-:Y:S05]  /*e390*/  BSYNC B1 ;  /* 0x0000000000017941 */ /* 0x000fea0003800000 */
.L_x_25793:
        /* <DEDUP_REMOVED lines=22> */
.L_x_25798:
[----:B------:R-:W-:-:S07]  /*e500*/  MOV R178, R24 ;  /* 0x0000001800b27202 */ /* 0x000fce0000000f00 */
.L_x_25799:
[----:B------:R-:W-:Y:S05]  /*e510*/  BSYNC B1 ;  /* 0x0000000000017941 */ /* 0x000fea0003800000 */
.L_x_25797:
        /* <DEDUP_REMOVED lines=18> */
.L_x_25803:
[----:B------:R-:W-:Y:S05]  /*e640*/  BSYNC B2 ;  /* 0x0000000000027941 */ /* 0x000fea0003800000 */
.L_x_25802:
        /* <DEDUP_REMOVED lines=43> */
.L_x_25801:
[----:B------:R-:W-:Y:S05]  /*e900*/  BSYNC B1 ;  /* 0x0000000000017941 */ /* 0x000fea0003800000 */
.L_x_25800:
[----:B------:R-:W-:Y:S01]  /*e910*/  I2FP.F32.U32 R176, R178 ;  /* 0x000000b200b07245 */ /* 0x000fe20000201000 */
[----:B------:R-:W-:Y:S01]  /*e920*/  HADD2.F32 R179, -RZ, R179.H1_H1 ;  /* 0x300000b3ffb37230 */ /* 0x000fe20000004100 */
[----:B------:R-:W-:Y:S01]  /*e930*/  SEL R222, RZ, 0x100, P4 ;  /* 0x00000100ffde7807 */ /* 0x000fe20002000000 */
[----:B------:R-:W-:Y:S01]  /*e940*/  @P0 HADD2.F32 R226, -RZ, R31.H1_H1 ;  /* 0x3000001fffe20230 */ /* 0x000fe20000004100 */
        /* <DEDUP_REMOVED lines=8> */
[----:B------:R-:W-:Y:S01]  /*e9d0*/  IMAD.WIDE.U32 R232, R215, 0x10, R188 ;  /* 0x00000010d7e87825 */ /* 0x000fe200078e00bc */
[----:B------:R-:W0:Y:S01]  /*e9e0*/  @P0 LDC.64 R176, c[0x0][0x230] ;  /* 0x00008c00ffb00b82 */ /* 0x000e220000000a00 */
[----:B------:R-:W-:-:S02]  /*e9f0*/  SEL R228, RZ, 0x1, P1 ;  /* 0x00000001ffe47807 */ /* 0x000fc40000800000 */
[----:B------:R-:W-:Y:S01]  /*ea00*/  SEL R179, RZ, 0x1, P5 ;  /* 0x00000001ffb37807 */ /* 0x000fe20002800000 */
[----:B------:R-:W-:Y:S01]  /*ea10*/  IMAD.WIDE.U32 R180, R180, 0x1000000, RZ ;  /* 0x01000000b4b47825 */ /* 0x000fe200078e00ff */
[----:B------:R-:W-:Y:S02]  /*ea20*/  SEL R225, RZ, 0x1000000, P4 ;  /* 0x01000000ffe17807 */ /* 0x000fe40002000000 */
[----:B------:R-:W-:Y:S01]  /*ea30*/  FSEL R182, R182, RZ, !P4 ;  /* 0x000000ffb6b67208 */ /* 0x000fe20006000000 */
[----:B------:R-:W-:Y:S01]  /*ea40*/  IMAD.WIDE.U32 R228, R228, 0x10000, RZ ;  /* 0x00010000e4e47825 */ /* 0x000fe200078e00ff */
[----:B------:R-:W-:Y:S02]  /*ea50*/  LOP3.LUT R222, R222, R225, R183, 0xfe, !PT ;  /* 0x000000e1dede7212 */ /* 0x000fe400078efeb7 */
[----:B------:R-:W-:Y:S01]  /*ea60*/  LOP3.LUT P6, RZ, R17, 0x4, RZ, 0xc0, !PT ;  /* 0x0000000411ff7812 */ /* 0x000fe200078cc0ff */
[----:B------:R-:W-:-:S04]  /*ea70*/  IMAD.WIDE.U32 R178, R179, 0x100, RZ ;  /* 0x00000100b3b27825 */ /* 0x000fc800078e00ff */
[----:B------:R-:W-:Y:S01]  /*ea80*/  FMUL.FTZ R225, R43, R182 ;  /* 0x000000b62be17220 */ /* 0x000fe20000410000 */
[----:B------:R-:W-:Y:S02]  /*ea90*/  SEL R231, RZ, 0x1, P3 ;  /* 0x00000001ffe77807 */ /* 0x000fe40001800000 */
[----:B------:R-:W-:Y:S01]  /*eaa0*/  SEL R183, RZ, 0x1, P6 ;  /* 0x00000001ffb77807 */ /* 0x000fe20003000000 */
[----:B------:R-:W-:Y:S01]  /*eab0*/  @P0 FADD.FTZ R225, R226, R225 ;  /* 0x000000e1e2e10221 */ /* 0x000fe20000010000 */
[----:B------:R-:W-:Y:S02]  /*eac0*/  LOP3.LUT R228, R178, R180, R228, 0xfe, !PT ;  /* 0x000000b4b2e47212 */ /* 0x000fe400078efee4 */
[----:B------:R-:W-:Y:S02]  /*ead0*/  LOP3.LUT R231, R181, R222, R231, 0xfe, !PT ;  /* 0x000000deb5e77212 */ /* 0x000fe400078efee7 */
[----:B------:R-:W-:Y:S02]  /*eae0*/  LOP3.LUT R228, R228, R183, RZ, 0xfc, !PT ;  /* 0x000000b7e4e47212 */ /* 0x000fe400078efcff */
[----:B------:R-:W-:Y:S01]  /*eaf0*/  F2FP.F16.F32.PACK_AB R182, R223, R218 ;  /* 0x000000dadfb6723e */ /* 0x000fe200000000ff */
[----:B0-----:R-:W-:Y:S01]  /*eb00*/  @P0 IMAD.WIDE.U32 R234, R227, 0x10, R176 ;  /* 0x00000010e3ea0825 */ /* 0x001fe200078e00b0 */
[----:B------:R-:W-:-:S02]  /*eb10*/  F2FP.F16.F32.PACK_AB R181, R221, R216 ;  /* 0x000000d8ddb5723e */ /* 0x000fc400000000ff */
[----:B------:R-:W-:Y:S01]  /*eb20*/  F2FP.F16.F32.PACK_AB R180, R219, R214 ;  /* 0x000000d6dbb4723e */ /* 0x000fe200000000ff */
[----:B------:R-:W-:Y:S01]  /*eb30*/  IMAD.WIDE.U32 R176, R227, 0x10, R192 ;  /* 0x00000010e3b07825 */ /* 0x000fe200078e00c0 */
        /* <DEDUP_REMOVED lines=19> */
.L_x_25805:
[----:B------:R-:W-:-:S07]  /*ec70*/  MOV R222, R24 ;  /* 0x0000001800de7202 */ /* 0x000fce0000000f00 */
.L_x_25806:
[----:B------:R-:W-:Y:S05]  /*ec80*/  BSYNC B1 ;  /* 0x0000000000017941 */ /* 0x000fea0003800000 */
.L_x_25804:
        /* <DEDUP_REMOVED lines=16> */
.L_x_25810:
[----:B------:R-:W-:Y:S05]  /*ed90*/  BSYNC B2 ;  /* 0x0000000000027941 */ /* 0x000fea0003800000 */
.L_x_25809:
        /* <DEDUP_REMOVED lines=43> */
.L_x_25808:
[----:B------:R-:W-:Y:S05]  /*f050*/  BSYNC B1 ;  /* 0x0000000000017941 */ /* 0x000fea0003800000 */
.L_x_25807:
[----:B------:R-:W-:Y:S01]  /*f060*/  I2FP.F32.U32 R180, R222 ;  /* 0x000000de00b47245 */ /* 0x000fe20000201000 */
[----:B-----5:R-:W-:Y:S01]  /*f070*/  HADD2.F32 R183, -RZ, R176.H0_H0 ;  /* 0x200000b0ffb77230 */ /* 0x020fe20000004100 */
[----:B------:R-:W-:Y:S01]  /*f080*/  LOP3.LUT R17, R17, 0xfffffffb, RZ, 0xc0, !PT ;  /* 0xfffffffb11117812 */ /* 0x000fe200078ec0ff */
[----:B------:R-:W-:Y:S01]  /*f090*/  BSSY B1, `(.L_x_25811) ;  /* 0x0000016000017945 */ /* 0x000fe20003800000 */
[----:B------:R-:W-:Y:S02]  /*f0a0*/  VIADD R182, R226, 0x1 ;  /* 0x00000001e2b67836 */ /* 0x000fe40000000000 */
        /* <DEDUP_REMOVED lines=19> */
.L_x_25812:
[----:B------:R-:W-:-:S07]  /*f1e0*/  MOV R193, R24 ;  /* 0x0000001800c17202 */ /* 0x000fce0000000f00 */
.L_x_25813:
[----:B------:R-:W-:Y:S05]  /*f1f0*/  BSYNC B1 ;  /* 0x0000000000017941 */ /* 0x000fea0003800000 */
.L_x_25811:
        /* <DEDUP_REMOVED lines=16> */
.L_x_25817:
[----:B------:R-:W-:Y:S05]  /*f300*/  BSYNC B2 ;  /* 0x0000000000027941 */ /* 0x000fea0003800000 */
.L_x_25816:
        /* <DEDUP_REMOVED lines=43> */
.L_x_25815:
[----:B------:R-:W-:Y:S05]  /*f5c0*/  BSYNC B1 ;  /* 0x0000000000017941 */ /* 0x000fea0003800000 */
.L_x_25814:
        /* <DEDUP_REMOVED lines=24> */
.L_x_25819:
[----:B------:R-:W-:-:S07]  /*f750*/  IMAD.MOV.U32 R176, RZ, RZ, R24 ;  /* 0x000000ffffb07224 */ /* 0x000fce00078e0018 */
.L_x_25820:
[----:B------:R-:W-:Y:S05]  /*f760*/  BSYNC B1 ;  /* 0x0000000000017941 */ /* 0x000fea0003800000 */
.L_x_25818:
        /* <DEDUP_REMOVED lines=16> */
.L_x_25824:
[----:B------:R-:W-:Y:S05]  /*f870*/  BSYNC B2 ;  /* 0x0000000000027941 */ /* 0x000fea0003800000 */
.L_x_25823:
        /* <DEDUP_REMOVED lines=43> */
.L_x_25822:
[----:B------:R-:W-:Y:S05]  /*fb30*/  BSYNC B1 ;  /* 0x0000000000017941 */ /* 0x000fea0003800000 */
.L_x_25821:
        /* <DEDUP_REMOVED lines=22> */
.L_x_25826:
[----:B------:R-:W-:-:S07]  /*fca0*/  MOV R176, R24 ;  /* 0x0000001800b07202 */ /* 0x000fce0000000f00 */
.L_x_25827:
[----:B------:R-:W-:Y:S05]  /*fcb0*/  BSYNC B1 ;  /* 0x0000000000017941 */ /* 0x000fea0003800000 */
.L_x_25825:
        /* <DEDUP_REMOVED lines=16> */
.L_x_25831:
[----:B------:R-:W-:Y:S05]  /*fdc0*/  BSYNC B2 ;  /* 0x0000000000027941 */ /* 0x000fea0003800000 */
.L_x_25830:
        /* <DEDUP_REMOVED lines=42> */
[----:B------:R-:W-:-:S10]  /*10070*/  LOP3.LUT R25, R181, UR32, R182, 0x96, !PT ;  /* 0x00000020b5197c12 */ /* 0x000fd4000f8e96b6 */
.L_x_25829:
[----:B------:R-:W-:Y:S05]  /*10080*/  BSYNC B1 ;  /* 0x0000000000017941 */ /* 0x000fea0003800000 */
.L_x_25828:
        /* <DEDUP_REMOVED lines=22> */
.L_x_25833:
[----:B------:R-:W-:-:S07]  /*101f0*/  MOV R222, R24 ;  /* 0x0000001800de7202 */ /* 0x000fce0000000f00 */
.L_x_25834:
[----:B------:R-:W-:Y:S05]  /*10200*/  BSYNC B1 ;  /* 0x0000000000017941 */ /* 0x000fea0003800000 */
.L_x_25832:
        /* <DEDUP_REMOVED lines=16> */
.L_x_25838:
[----:B------:R-:W-:Y:S05]  /*10310*/  BSYNC B2 ;  /* 0x0000000000027941 */ /* 0x000fea0003800000 */
.L_x_25837:
        /* <DEDUP_REMOVED lines=43> */
.L_x_25836:
[----:B------:R-:W-:Y:S05]  /*105d0*/  BSYNC B1 ;  /* 0x0000000000017941 */ /* 0x000fea0003800000 */
.L_x_25835:
        /* <DEDUP_REMOVED lines=22> */
.L_x_25840:
[----:B------:R-:W-:-:S07]  /*10740*/  IMAD.MOV.U32 R226, RZ, RZ, R24 ;  /* 0x000000ffffe27224 */ /* 0x000fce00078e0018 */
.L_x_25841:
[----:B------:R-:W-:Y:S05]  /*10750*/  BSYNC B1 ;  /* 0x0000000000017941 */ /* 0x000fea0003800000 */
.L_x_25839:
        /* <DEDUP_REMOVED lines=16> */
.L_x_25845:
[----:B------:R-:W-:Y:S05]  /*10860*/  BSYNC B2 ;  /* 0x0000000000027941 */ /* 0x000fea0003800000 */
.L_x_25844:
        /* <DEDUP_REMOVED lines=43> */
.L_x_25843:
[----:B------:R-:W-:Y:S05]  /*10b20*/  BSYNC B1 ;  /* 0x0000000000017941 */ /* 0x000fea0003800000 */
.L_x_25842:
        /* <DEDUP_REMOVED lines=22> */
.L_x_25847:
[----:B------:R-:W-:-:S07]  /*10c90*/  MOV R178, R24 ;  /* 0x0000001800b27202 */ /* 0x000fce0000000f00 */
.L_x_25848:
[----:B------:R-:W-:Y:S05]  /*10ca0*/  BSYNC B1 ;  /* 0x0000000000017941 */ /* 0x000fea0003800000 */
.L_x_25846:
        /* <DEDUP_REMOVED lines=16> */
.L_x_25852:
[----:B------:R-:W-:Y:S05]  /*10db0*/  BSYNC B2 ;  /* 0x0000000000027941 */ /* 0x000fea0003800000 */
.L_x_25851:
        /* <DEDUP_REMOVED lines=43> */
.L_x_25850:
[----:B------:R-:W-:Y:S05]  /*11070*/  BSYNC B1 ;  /* 0x0000000000017941 */ /* 0x000fea0003800000 */
.L_x_25849:
        /* <DEDUP_REMOVED lines=22> */
.L_x_25854:
[----:B------:R-:W-:-:S07]  /*111e0*/  MOV R178, R24 ;  /* 0x0000001800b27202 */ /* 0x000fce0000000f00 */
.L_x_25855:
[----:B------:R-:W-:Y:S05]  /*111f0*/  BSYNC B1 ;  /* 0x0000000000017941 */ /* 0x000fea0003800000 */
.L_x_25853:
        /* <DEDUP_REMOVED lines=18> */
.L_x_25859:
[----:B------:R-:W-:Y:S05]  /*11320*/  BSYNC B2 ;  /* 0x0000000000027941 */ /* 0x000fea0003800000 */
.L_x_25858:
        /* <DEDUP_REMOVED lines=43> */
.L_x_25857:
[----:B------:R-:W-:Y:S05]  /*115e0*/  BSYNC B1 ;  /* 0x0000000000017941 */ /* 0x000fea0003800000 */
.L_x_25856:
[----:B------:R-:W-:Y:S01]  /*115f0*/  FADD.FTZ R182, RZ, R8 ;  /* 0x00000008ffb67221 */ /* 0x000fe20000010000 */
[----:B------:R-:W-:Y:S01]  /*11600*/  I2FP.F32.U32 R178, R178 ;  /* 0x000000b200b27245 */ /* 0x000fe20000201000 */
[----:B------:R-:W-:Y:S01]  /*11610*/  HADD2.F32 R179, -RZ, R179.H1_H1 ;  /* 0x300000b3ffb37230 */ /* 0x000fe20000004100 */
[----:B------:R-:W-:Y:S01]  /*11620*/  SEL R176, RZ, 0x10000, P5 ;  /* 0x00010000ffb07807 */ /* 0x000fe20002800000 */
[----:B------:R-:W-:Y:S01]  /*11630*/  FADD.FTZ R177, R182, R9 ;  /* 0x00000009b6b17221 */ /* 0x000fe20000010000 */
[----:B------:R-:W-:Y:S01]  /*11640*/  SEL R233, RZ, 0x100, P4 ;  /* 0x00000100ffe97807 */ /* 0x000fe20002000000 */
[----:B------:R-:W-:Y:S01]  /*11650*/  FFMA.FTZ R21, R178, R21, 1.1641532182693481445e-10 ;  /* 0x2f000000b2157423 */ /* 0x000fe20000010015 */
[----:B------:R-:W-:Y:S01]  /*11660*/  FMUL.FTZ R18, R179, R18 ;  /* 0x00000012b3127220 */ /* 0x000fe20000410000 */
[----:B------:R-:W-:Y:S01]  /*11670*/  FADD.FTZ R182, R177, R10 ;  /* 0x0000000ab1b67221 */ /* 0x000fe20000010000 */
[----:B------:R-:W-:Y:S01]  /*11680*/  LOP3.LUT P5, RZ, R17, 0x2, RZ, 0xc0, !PT ;  /* 0x0000000211ff7812 */ /* 0x000fe200078ac0ff */
[----:B------:R-:W-:Y:S01]  /*11690*/  @P0 HADD2.F32 R212, -RZ, R31.H1_H1 ;  /* 0x3000001fffd40230 */ /* 0x000fe20000004100 */
[----:B------:R-:W-:Y:S01]  /*116a0*/  FSETP.GTU.FTZ.AND P4, PT, R21, R20, PT ;  /* 0x000000141500720b */ /* 0x000fe20003f9c000 */
[----:B------:R-:W-:Y:S01]  /*116b0*/  FADD.FTZ R177, R182, R11 ;  /* 0x0000000bb6b17221 */ /* 0x000fe20000010000 */
[----:B------:R-:W-:Y:S01]  /*116c0*/  SEL R20, RZ, 0x1, P1 ;  /* 0x00000001ff147807 */ /* 0x000fe20000800000 */
[----:B------:R-:W-:Y:S01]  /*116d0*/  IMAD.WIDE.U32 R188, R227, 0x10, R188 ;  /* 0x00000010e3bc7825 */ /* 0x000fe200078e00bc */
[----:B------:R-:W-:-:S03]  /*116e0*/  SEL R21, RZ, 0x1000000, P4 ;  /* 0x01000000ff157807 */ /* 0x000fc60002000000 */
[----:B------:R-:W-:Y:S01]  /*116f0*/  FADD.FTZ R182, R177, R12 ;  /* 0x0000000cb1b67221 */ /* 0x000fe20000010000 */
[----:B------:R-:W-:Y:S01]  /*11700*/  LOP3.LUT P6, RZ, R17, 0x4, RZ, 0xc0, !PT ;  /* 0x0000000411ff7812 */ /* 0x000fe200078cc0ff */
[----:B------:R-:W-:Y:S01]  /*11710*/  IMAD.WIDE.U32 R186, R227, 0x8, R186 ;  /* 0x00000008e3ba7825 */ /* 0x000fe200078e00ba */
[----:B------:R-:W-:-:S03]  /*11720*/  LOP3.LUT R233, R233, R21, R176, 0xfe, !PT ;  /* 0x00000015e9e97212 */ /* 0x000fc600078efeb0 */
[----:B------:R-:W-:Y:S01]  /*11730*/  FADD.FTZ R177, R182, R13 ;  /* 0x0000000db6b17221 */ /* 0x000fe20000010000 */
[----:B------:R-:W-:Y:S01]  /*11740*/  SEL R183, RZ, 0x1, P6 ;  /* 0x00000001ffb77807 */ /* 0x000fe20003000000 */
[----:B------:R-:W-:Y:S01]  /*11750*/  IMAD.WIDE.U32 R20, R20, 0x10000, RZ ;  /* 0x0001000014147825 */ /* 0x000fe200078e00ff */
        /* <DEDUP_REMOVED lines=30> */
[----:B------:R-:W-:Y:S01]  /*11940*/  FMUL.FTZ R178, R18, R19 ;  /* 0x0000001312b27220 */ /* 0x000fe20000410000 */
[----:B------:R-:W-:Y:S01]  /*11950*/  SEL R18, RZ, 0x1, P5 ;  /* 0x00000001ff127807 */ /* 0x000fe20002800000 */
[----:B------:R-:W-:-:S04]  /*11960*/  IMAD.WIDE.U32 R176, R177, 0x1000000, RZ ;  /* 0x01000000b1b07825 */ /* 0x000fc800078e00ff */
[----:B------:R-:W-:Y:S01]  /*11970*/  FADD.FTZ R182, R179, R216 ;  /* 0x000000d8b3b67221 */ /* 0x000fe20000010000 */
[----:B------:R-:W-:-:S03]  /*11980*/  FSEL R178, R178, RZ, !P4 ;  /* 0x000000ffb2b27208 */ /* 0x000fc60006000000 */
[----:B------:R-:W-:Y:S02]  /*11990*/  FADD.FTZ R19, R182, R221 ;  /* 0x000000ddb6137221 */ /* 0x000fe40000010000 */
[----:B------:R-:W-:Y:S02]  /*119a0*/  FMUL.FTZ R181, R35, R178 ;  /* 0x000000b223b57220 */ /* 0x000fe40000410000 */
[----:B------:R-:W-:Y:S01]  /*119b0*/  FADD.FTZ R182, R19, R218 ;  /* 0x000000da13b67221 */ /* 0x000fe20000010000 */
[----:B------:R-:W-:Y:S01]  /*119c0*/  IMAD.WIDE.U32 R18, R18, 0x100, RZ ;  /* 0x0000010012127825 */ /* 0x000fe200078e00ff */
[----:B------:R-:W-:-:S03]  /*119d0*/  F2FP.F16.F32.PACK_AB R178, R231, R222 ;  /* 0x000000dee7b2723e */ /* 0x000fc600000000ff */
[----:B------:R-:W-:Y:S01]  /*119e0*/  @P0 FADD.FTZ R181, R212, R181 ;  /* 0x000000b5d4b50221 */ /* 0x000fe20000010000 */
[----:B------:R-:W-:Y:S01]  /*119f0*/  FADD.FTZ R179, R182, R223 ;  /* 0x000000dfb6b37221 */ /* 0x000fe20000010000 */
[----:B------:R-:W-:Y:S02]  /*11a00*/  ISETP.NE.AND P0, PT, R2, RZ, PT ;  /* 0x000000ff0200720c */ /* 0x000fe40003f05270 */
[----:B------:R-:W-:Y:S01]  /*11a10*/  LOP3.LUT R18, R18, R176, R20, 0xfe, !PT ;  /* 0x000000b012127212 */ /* 0x000fe200078efe14 */
[----:B------:R-:W-:Y:S01]  /*11a20*/  FADD.FTZ R20, R179, R220 ;  /* 0x000000dcb3147221 */ /* 0x000fe20000010000 */
[----:B------:R-:W-:Y:S02]  /*11a30*/  SEL R176, RZ, 0x1, P3 ;  /* 0x00000001ffb07807 */ /* 0x000fe40001800000 */
[----:B------:R-:W-:Y:S02]  /*11a40*/  LOP3.LUT R18, R18, R183, RZ, 0xfc, !PT ;  /* 0x000000b712127212 */ /* 0x000fe400078efcff */
[----:B------:R-:W-:Y:S01]  /*11a50*/  LOP3.LUT R183, R177, R233, R176, 0xfe, !PT ;  /* 0x000000e9b1b77212 */ /* 0x000fe200078efeb0 */
[----:B------:R-:W-:Y:S01]  /*11a60*/  FADD.FTZ R177, R20, R225 ;  /* 0x000000e114b17221 */ /* 0x000fe20000010000 */
[----:B------:R-:W-:-:S02]  /*11a70*/  F2FP.F16.F32.PACK_AB R176, R229, R192 ;  /* 0x000000c0e5b0723e */ /* 0x000fc400000000ff */
[----:B------:R-:W-:Y:S01]  /*11a80*/  F2FP.F16.F32.PACK_AB R179, R181, R226 ;  /* 0x000000e2b5b3723e */ /* 0x000fe200000000ff */
[----:B------:R-:W-:Y:S01]  /*11a90*/  FADD.FTZ R20, R177, R192 ;  /* 0x000000c0b1147221 */ /* 0x000fe20000010000 */
[----:B------:R-:W-:Y:S02]  /*11aa0*/  F2FP.F16.F32.PACK_AB R177, R224, R193 ;  /* 0x000000c1e0b1723e */ /* 0x000fe400000000ff */
[----:B------:R-:W-:Y:S01]  /*11ab0*/  LOP3.LUT R19, R19, R183, R21, 0xfe, !PT ;  /* 0x000000b713137212 */ /* 0x000fe200078efe15 */
        /* <DEDUP_REMOVED lines=127> */
.L_x_25873:
        /* <DEDUP_REMOVED lines=71> */
[----:B0-----:R-:W-:Y:S01]  /*12720*/  @!P0 IMAD.WIDE R18, R0, 0x4, R18 ;  /* 0x0000000400128825 */ /* 0x001fe200078e0212 */
[----:B-1----:R-:W0:Y:S03]  /*12730*/  LDC.64 R20, c[0x0][0x2b8] ;  /* 0x0000ae00ff147b82 */ /* 0x002e260000000a00 */
        /* <DEDUP_REMOVED lines=19> */
[----:B------:R-:W-:Y:S01]  /*12870*/  F2FP.F16.F32.PACK_AB R9, R12, R9 ;  /* 0x000000090c09723e */ /* 0x000fe200000000ff */
[----:B------:R-:W-:Y:S01]  /*12880*/  FFMA.FTZ R12, R116, R13, R164 ;  /* 0x0000000d740c7223 */ /* 0x000fe200000100a4 */
[----:B------:R-:W-:Y:S01]  /*12890*/  LEA.HI.X R27, R7, UR15, RZ, 0x4, P0 ;  /* 0x0000000f071b7c11 */ /* 0x000fe200080f24ff */
        /* <DEDUP_REMOVED lines=40> */
[----:B------:R-:W-:Y:S01]  /*12b20*/  F2FP.F16.F32.PACK_AB R12, R7, R12 ;  /* 0x0000000c070c723e */ /* 0x000fe200000000ff */
[----:B0-----:R-:W-:Y:S01]  /*12b30*/  IMAD.WIDE.U32 R178, R16, 0x10, R20 ;  /* 0x0000001010b27825 */ /* 0x001fe200078e0014 */
[----:B------:R-:W-:-:S03]  /*12b40*/  F2FP.F16.F32.PACK_AB R15, R238, R15 ;  /* 0x0000000fee0f723e */ /* 0x000fc600000000ff */
        /* <DEDUP_REMOVED lines=26> */
[----:B0-----:R-:W-:Y:S01]  /*12cf0*/  F2FP.F16.F32.PACK_AB R13, R194, R191 ;  /* 0x000000bfc20d723e */ /* 0x001fe200000000ff */
[----:B------:R-:W-:Y:S01]  /*12d00*/  FFMA.FTZ R12, R100, R183, R148 ;  /* 0x000000b7640c7223 */ /* 0x000fe20000010094 */
[----:B------:R-:W0:Y:S01]  /*12d10*/  LDC.64 R190, c[0x0][0x210] ;  /* 0x00008400ffbe7b82 */ /* 0x000e220000000a00 */
        /* <DEDUP_REMOVED lines=15> */
[----:B------:R-:W-:-:S02]  /*12e10*/  F2FP.F16.F32.PACK_AB R11, R236, R201 ;  /* 0x000000c9ec0b723e */ /* 0x000fc400000000ff */
[----:B------:R-:W-:Y:S01]  /*12e20*/  F2FP.F16.F32.PACK_AB R10, R196, R189 ;  /* 0x000000bdc40a723e */ /* 0x000fe200000000ff */
[--C-:B------:R-:W-:Y:S01]  /*12e30*/  IMAD.WIDE.U32 R26, R207, 0x10, R20.reuse ;  /* 0x00000010cf1a7825 */ /* 0x100fe200078e0014 */
[----:B------:R-:W-:Y:S02]  /*12e40*/  F2FP.F16.F32.PACK_AB R15, R202, R209 ;  /* 0x000000d1ca0f723e */ /* 0x000fe400000000ff */
        /* <DEDUP_REMOVED lines=10> */
[----:B------:R-:W-:Y:S02]  /*12ef0*/  LEA.HI.X R183, R227, UR15, RZ, 0x4, P0 ;  /* 0x0000000fe3b77c11 */ /* 0x000fe400080f24ff */
[----:B------:R-:W-:Y:S02]  /*12f00*/  F2FP.F16.F32.PACK_AB R184, R7, R184 ;  /* 0x000000b807b8723e */ /* 0x000fe400000000ff */
[----:B0-----:R-:W-:-:S03]  /*12f10*/  LEA R0, R190, R0, 0x2 ;  /* 0x00000000be007211 */ /* 0x001fc600078e10ff */
[----:B------:R1:W-:Y:S01]  /*12f20*/  STG.E.128 desc[UR4][R182.64], R184 ;  /* 0x000000b8b6007986 */ /* 0x0003e2000c101d04 */
[----:B------:R-:W-:-:S13]  /*12f30*/  ISETP.GE.AND P0, PT, R0, R191, PT ;  /* 0x000000bf0000720c */ /* 0x000fda0003f06270 */
[----:B------:R-:W-:Y:S05]  /*12f40*/  @!P0 BRA `(.L_x_25861) ;  /* 0xfffffed800fc8947 */ /* 0x000fea000383ffff */
[----:B------:R-:W-:Y:S05]  /*12f50*/  BSYNC B0 ;  /* 0x0000000000007941 */ /* 0x000fea0003800000 */
.L_x_25523:
[----:B------:R-:W-:Y:S05]  /*12f60*/  EXIT ;  /* 0x000000000000794d */ /* 0x000fea0003800000 */
.L_x_25860:
        /* <DEDUP_REMOVED lines=8> */
.L_x_25863:
[----:B------:R-:W-:Y:S05]  /*12ff0*/  BSYNC B1 ;  /* 0x0000000000017941 */ /* 0x000fea0003800000 */
.L_x_25862:
        /* <DEDUP_REMOVED lines=9> */
.L_x_25864:
[----:B------:R-:W-:Y:S01]  /*13090*/  HFMA2.MMA R186, -RZ, RZ, 0, 2.384185791015625e-07 ;  /* 0x00000004ffba7435 */ /* 0x000fe200000001ff */
[----:B------:R-:W-:-:S04]  /*130a0*/  IMAD.MOV.U32 R18, RZ, RZ, R183 ;  /* 0x000000ffff127224 */ /* 0x000fc800078e00b7 */
[----:B------:R-:W-:-:S05]  /*130b0*/  FADD.FTZ R176, R21, R18 ;  /* 0x0000001215b07221 */ /* 0x000fca0000010000 */
[----:B------:R-:W-:-:S07]  /*130c0*/  MOV R187, R176 ;  /* 0x000000b000bb7202 */ /* 0x000fce0000000f00 */
[----:B------:R-:W-:Y:S05]  /*130d0*/  WARPSYNC.COLLECTIVE R182, `(.L_x_25865) ;  /* 0x00000000b6087348 */ /* 0x000fea0003c00000 */
[----:B------:R0:W1:Y:S02]  /*130e0*/  SHFL.BFLY P1, R183, R187, R186, R189 ;  /* 0x0c0000babbb77389 */ /* 0x00006400000200bd */
[----:B01----:R-:W-:Y:S01]  /*130f0*/  ENDCOLLECTIVE ;  /* 0x000000000000791b */ /* 0x003fe20003800000 */
.L_x_25865:
[----:B------:R-:W-:Y:S01]  /*13100*/  HFMA2.MMA R186, -RZ, RZ, 0, 4.76837158203125e-07 ;  /* 0x00000008ffba7435 */ /* 0x000fe200000001ff */
[----:B------:R-:W-:-:S04]  /*13110*/  IMAD.MOV.U32 R19, RZ, RZ, R183 ;  /* 0x000000ffff137224 */ /* 0x000fc800078e00b7 */
[----:B------:R-:W-:-:S05]  /*13120*/  FADD.FTZ R178, R176, R19 ;  /* 0x00000013b0b27221 */ /* 0x000fca0000010000 */
[----:B------:R-:W-:-:S07]  /*13130*/  MOV R187, R178 ;  /* 0x000000b200bb7202 */ /* 0x000fce0000000f00 */
[----:B------:R-:W-:Y:S05]  /*13140*/  WARPSYNC.COLLECTIVE R182, `(.L_x_25866) ;  /* 0x00000000b6087348 */ /* 0x000fea0003c00000 */
[----:B------:R0:W1:Y:S02]  /*13150*/  SHFL.BFLY P1, R183, R187, R186, R189 ;  /* 0x0c0000babbb77389 */ /* 0x00006400000200bd */
[----:B01----:R-:W-:Y:S01]  /*13160*/  ENDCOLLECTIVE ;  /* 0x000000000000791b */ /* 0x003fe20003800000 */
.L_x_25866:
        /* <DEDUP_REMOVED lines=8> */
.L_x_25867:
        /* <DEDUP_REMOVED lines=104> */
.L_x_25868:
[----:B------:R-:W-:Y:S01]  /*13870*/  HFMA2.MMA R186, -RZ, RZ, 0, 1.1920928955078125e-07 ;  /* 0x00000002ffba7435 */ /* 0x000fe200000001ff */
[----:B------:R-:W-:-:S04]  /*13880*/  IMAD.MOV.U32 R21, RZ, RZ, R183 ;  /* 0x000000ffff157224 */ /* 0x000fc800078e00b7 */
[----:B------:R-:W-:-:S05]  /*13890*/  FADD.FTZ R21, R18, R21 ;  /* 0x0000001512157221 */ /* 0x000fca0000010000 */
[----:B------:R-:W-:-:S07]  /*138a0*/  MOV R187, R21 ;  /* 0x0000001500bb7202 */ /* 0x000fce0000000f00 */
[----:B------:R-:W-:Y:S05]  /*138b0*/  WARPSYNC.COLLECTIVE R182, `(.L_x_25869) ;  /* 0x00000000b6087348 */ /* 0x000fea0003c00000 */
[----:B------:R0:W1:Y:S02]  /*138c0*/  SHFL.BFLY P1, R183, R187, R186, R189 ;  /* 0x0c0000babbb77389 */ /* 0x00006400000200bd */
[----:B01----:R-:W-:Y:S01]  /*138d0*/  ENDCOLLECTIVE ;  /* 0x000000000000791b */ /* 0x003fe20003800000 */
.L_x_25869:
[----:B------:R-:W-:Y:S01]  /*138e0*/  HFMA2.MMA R186, -RZ, RZ, 0, 2.384185791015625e-07 ;  /* 0x00000004ffba7435 */ /* 0x000fe200000001ff */
[----:B------:R-:W-:-:S04]  /*138f0*/  IMAD.MOV.U32 R20, RZ, RZ, R183 ;  /* 0x000000ffff147224 */ /* 0x000fc800078e00b7 */
[----:B------:R-:W-:-:S05]  /*13900*/  FADD.FTZ R20, R21, R20 ;  /* 0x0000001415147221 */ /* 0x000fca0000010000 */
[----:B------:R-:W-:-:S07]  /*13910*/  MOV R187, R20 ;  /* 0x0000001400bb7202 */ /* 0x000fce0000000f00 */
[----:B------:R-:W-:Y:S05]  /*13920*/  WARPSYNC.COLLECTIVE R182, `(.L_x_25870) ;  /* 0x00000000b6087348 */ /* 0x000fea0003c00000 */
[----:B------:R0:W1:Y:S02]  /*13930*/  SHFL.BFLY P1, R183, R187, R186, R189 ;  /* 0x0c0000babbb77389 */ /* 0x00006400000200bd */
[----:B01----:R-:W-:Y:S01]  /*13940*/  ENDCOLLECTIVE ;  /* 0x000000000000791b */ /* 0x003fe20003800000 */
.L_x_25870:
[----:B------:R-:W-:Y:S01]  /*13950*/  HFMA2.MMA R186, -RZ, RZ, 0, 4.76837158203125e-07 ;  /* 0x00000008ffba7435 */ /* 0x000fe200000001ff */
[----:B------:R-:W-:-:S04]  /*13960*/  IMAD.MOV.U32 R179, RZ, RZ, R183 ;  /* 0x000000ffffb37224 */ /* 0x000fc800078e00b7 */
[----:B------:R-:W-:-:S05]  /*13970*/  FADD.FTZ R179, R20, R179 ;  /* 0x000000b314b37221 */ /* 0x000fca0000010000 */
[----:B------:R-:W-:-:S07]  /*13980*/  MOV R187, R179 ;  /* 0x000000b300bb7202 */ /* 0x000fce0000000f00 */
[----:B------:R-:W-:Y:S05]  /*13990*/  WARPSYNC.COLLECTIVE R182, `(.L_x_25871) ;  /* 0x00000000b6087348 */ /* 0x000fea0003c00000 */
[----:B------:R0:W1:Y:S02]  /*139a0*/  SHFL.BFLY P1, R183, R187, R186, R189 ;  /* 0x0c0000babbb77389 */ /* 0x00006400000200bd */
[----:B01----:R-:W-:Y:S01]  /*139b0*/  ENDCOLLECTIVE ;  /* 0x000000000000791b */ /* 0x003fe20003800000 */
.L_x_25871:
[----:B------:R-:W-:Y:S01]  /*139c0*/  HFMA2.MMA R186, -RZ, RZ, 0, 9.5367431640625e-07 ;  /* 0x00000010ffba7435 */ /* 0x000fe200000001ff */
[----:B------:R-:W-:-:S04]  /*139d0*/  IMAD.MOV.U32 R176, RZ, RZ, R183 ;  /* 0x000000ffffb07224 */ /* 0x000fc800078e00b7 */
[----:B------:R-:W-:-:S05]  /*139e0*/  FADD.FTZ R176, R179, R176 ;  /* 0x000000b0b3b07221 */ /* 0x000fca0000010000 */
[----:B------:R-:W-:-:S07]  /*139f0*/  MOV R187, R176 ;  /* 0x000000b000bb7202 */ /* 0x000fce0000000f00 */
[----:B------:R-:W-:Y:S05]  /*13a00*/  WARPSYNC.COLLECTIVE R182, `(.L_x_25872) ;  /* 0x00000000b6087348 */ /* 0x000fea0003c00000 */
[----:B------:R0:W1:Y:S02]  /*13a10*/  SHFL.BFLY P1, R183, R187, R186, R189 ;  /* 0x0c0000babbb77389 */ /* 0x00006400000200bd */
[----:B01----:R-:W-:Y:S01]  /*13a20*/  ENDCOLLECTIVE ;  /* 0x000000000000791b */ /* 0x003fe20003800000 */
.L_x_25872:
[----:B------:R-:W-:Y:S05]  /*13a30*/  BRA `(.L_x_25873) ;  /* 0xffffffe8001c7947 */ /* 0x000fea000383ffff */
.L_x_25874:
        /* <DEDUP_REMOVED lines=12> */
.L_x_44428:


//--------------------- .text._ZN10layer_norm13ln_fwd_kernelINS_13Kernel_traitsIf6__halfS2_S2_fjLj1536ELj1ELj4ELj1ELj16ENS_18Kernel_traits_baseILj1536EfS2_S2_S2_fjLj128EEEEELb1ELb1ELb1ELb0EEEvNS_9FwdParamsE --------------------------
	.section	.text._ZN10layer_norm13ln_fwd_kernelINS_13Kernel_traitsIf6__halfS2_S2_fjLj1536ELj1ELj4ELj1ELj16ENS_18Kernel_traits_baseILj1536EfS2_S2_S2_fjLj128EEEEELb1ELb1ELb1ELb0EEEvNS_9FwdParamsE,"ax",@progbits
	.align	128
        .global         _ZN10layer_norm13ln_fwd_kernelINS_13Kernel_traitsIf6__halfS2_S2_fjLj1536ELj1ELj4ELj1ELj16ENS_18Kernel_traits_baseILj1536EfS2_S2_S2_fjLj128EEEEELb1ELb1ELb1ELb0EEEvNS_9FwdParamsE
        .type           _ZN10layer_norm13ln_fwd_kernelINS_13Kernel_traitsIf6__halfS2_S2_fjLj1536ELj1ELj4ELj1ELj16ENS_18Kernel_traits_baseILj1536EfS2_S2_S2_fjLj128EEEEELb1ELb1ELb1ELb0EEEvNS_9FwdParamsE,@function
        .size           _ZN10layer_norm13ln_fwd_kernelINS_13Kernel_traitsIf6__halfS2_S2_fjLj1536ELj1ELj4ELj1ELj16ENS_18Kernel_traits_baseILj1536EfS2_S2_S2_fjLj128EEEEELb1ELb1ELb1ELb0EEEvNS_9FwdParamsE,(.L_x_44429 - _ZN10layer_norm13ln_fwd_kernelINS_13Kernel_traitsIf6__halfS2_S2_fjLj1536ELj1ELj4ELj1ELj16ENS_18Kernel_traits_baseILj1536EfS2_S2_S2_fjLj128EEEEELb1ELb1ELb1ELb0EEEvNS_9FwdParamsE)
        .other          _ZN10layer_norm13ln_fwd_kernelINS_13Kernel_traitsIf6__halfS2_S2_fjLj1536ELj1ELj4ELj1ELj16ENS_18Kernel_traits_baseILj1536EfS2_S2_S2_fjLj128EEEEELb1ELb1ELb1ELb0EEEvNS_9FwdParamsE,@"STO_CUDA_ENTRY STV_DEFAULT"
_ZN10layer_norm13ln_fwd_kernelINS_13Kernel_traitsIf6__halfS2_S2_fjLj1536ELj1ELj4ELj1ELj16ENS_18Kernel_traits_baseILj1536EfS2_S2_S2_fjLj128EEEEELb1ELb1ELb1ELb0EEEvNS_9FwdParamsE:
.text._ZN10layer_norm13ln_fwd_kernelINS_13Kernel_traitsIf6__halfS2_S2_fjLj1536ELj1ELj4ELj1ELj16ENS_18Kernel_traits_baseILj1536EfS2_S2_S2_fjLj128EEEEELb1ELb1ELb1ELb0EEEvNS_9FwdParamsE:
        /* <DEDUP_REMOVED lines=117> */
.L_x_25876:
[----:B------:R-:W-:Y:S05]  /*0750*/  BSYNC B0 ;  /* 0x0000000000007941 */ /* 0x000fea0003800000 */
.L_x_25875:
        /* <DEDUP_REMOVED lines=23> */
.L_x_25878:
[----:B------:R-:W-:Y:S05]  /*08d0*/  BSYNC B0 ;  /* 0x0000000000007941 */ /* 0x000fea0003800000 */
.L_x_25877:
        /* <DEDUP_REMOVED lines=23> */
.L_x_25880:
[----:B------:R-:W-:Y:S05]  /*0a50*/  BSYNC B0 ;  /* 0x0000000000007941 */ /* 0x000fea0003800000 */
.L_x_25879:
        /* <DEDUP_REMOVED lines=23> */
.L_x_25882:
[----:B------:R-:W-:Y:S05]  /*0bd0*/  BSYNC B0 ;  /* 0x0000000000007941 */ /* 0x000fea0003800000 */
.L_x_25881:
        /* <DEDUP_REMOVED lines=23> */
.L_x_25884:
[----:B------:R-:W-:Y:S05]  /*0d50*/  BSYNC B0 ;  /* 0x0000000000007941 */ /* 0x000fea0003800000 */
.L_x_25883:
[----:B------:R-:W-:Y:S01]  /*0d60*/  ISETP.GE.U32.AND P0, PT, R0, 0xc0, PT ;  /* 0x000000c00000780c */ /* 0x000fe20003f06070 */
[----:B01234-:R-:W-:Y:S01]  /*0d70*/  IMAD.HI.U32 R3, R216, -0x326172a9, RZ ;  /* 0xcd9e8d57d8037827 */ /* 0x01ffe200078e00ff */
        /* <DEDUP_REMOVED lines=28> */
.L_x_25886:
[----:B------:R-:W-:Y:S05]  /*0f40*/  BSYNC B0 ;  /* 0x0000000000007941 */ /* 0x000fea0003800000 */
.L_x_25885:
[----:B------:R-:W-:Y:S01]  /*0f50*/  ULDC UR8, c[0x0][0x214] ;  /* 0x0000850000087ab9 */ /* 0x000fe20000000800 */
[----:B------:R-:W-:Y:S02]  /*0f60*/  LOP3.LUT R11, R11, UR29, R8, 0x96, !PT ;  /* 0x0000001d0b0b7c12 */ /* 0x000fe4000f8e9608 */
[----:B------:R-:W-:-:S13]  /*0f70*/  ISETP.GE.AND P0, PT, R224, UR8, PT ;  /* 0x00000008e0007c0c */ /* 0x000fda000bf06270 */
[----:B------:R-:W-:Y:S05]  /*0f80*/  @P0 EXIT ;  /* 0x000000000000094d */ /* 0x000fea0003800000 */
[----:B------:R-:W-:Y:S01]  /*0f90*/  IMAD R216, R216, -0x326172a9, RZ ;  /* 0xcd9e8d57d8d87824 */ /* 0x000fe200078e02ff */
[----:B------:R-:W-:Y:S01]  /*0fa0*/  BSSY B0, `(.L_x_25887) ;  /* 0x0001502000007945 */ /* 0x000fe20003800000 */
[----:B-1----:R-:W-:Y:S01]  /*0fb0*/  IMAD.HI.U32 R3, R11, -0x326172a9, RZ ;  /* 0xcd9e8d570b037827 */ /* 0x002fe200078e00ff */
[----:B------:R-:W-:Y:S01]  /*0fc0*/  ULDC.U8 UR8, c[0x0][0x2a0] ;  /* 0x0000a80000087ab9 */ /* 0x000fe20000000000 */
[----:B------:R-:W-:Y:S01]  /*0fd0*/  LOP3.LUT R218, R218, 0x3, RZ, 0xc0, !PT ;  /* 0x00000003dada7812 */ /* 0x000fe200078ec0ff */
[----:B------:R-:W-:Y:S01]  /*0fe0*/  UISETP.NE.AND UP0, UPT, UR8, URZ, UPT ;  /* 0x0000003f0800728c */ /* 0x000fe2000bf05270 */
[----:B------:R-:W-:Y:S01]  /*0ff0*/  IMAD R217, R217, -0x2daee0ad, RZ ;  /* 0xd2511f53d9d97824 */ /* 0x000fe200078e02ff */
[----:B------:R-:W-:Y:S01]  /*1000*/  LOP3.LUT R216, R3, UR30, R216, 0x96, !PT ;  /* 0x0000001e03d87c12 */ /* 0x000fe2000f8e96d8 */
[----:B------:R-:W-:Y:S01]  /*1010*/  IMAD.HI.U32 R2, R10, -0x2daee0ad, RZ ;  /* 0xd2511f530a027827 */ /* 0x000fe200078e00ff */
[----:B------:R-:W-:Y:S01]  /*1020*/  ULDC UR10, c[0x0][0x294] ;  /* 0x0000a500000a7ab9 */ /* 0x000fe20000000800 */
[----:B------:R-:W-:Y:S01]  /*1030*/  ULDC UR11, c[0x0][0x2d8] ;  /* 0x0000b600000b7ab9 */ /* 0x000fe20000000800 */
[----:B------:R-:W-:Y:S01]  /*1040*/  ULDC.64 UR12, c[0x0][0x298] ;  /* 0x0000a600000c7ab9 */ /* 0x000fe20000000a00 */
[----:B------:R-:W-:Y:S01]  /*1050*/  IMAD R222, R11, -0x326172a9, RZ ;  /* 0xcd9e8d570bde7824 */ /* 0x000fe200078e02ff */
[----:B------:R-:W-:Y:S01]  /*1060*/  LOP3.LUT R217, R2, UR31, R217, 0x96, !PT ;  /* 0x0000001f02d97c12 */ /* 0x000fe2000f8e96d9 */
[----:B------:R-:W-:Y:S01]  /*1070*/  IMAD R220, R10, -0x2daee0ad, RZ ;  /* 0xd2511f530adc7824 */ /* 0x000fe200078e02ff */
[----:B------:R-:W-:Y:S01]  /*1080*/  ULDC.64 UR8, c[0x0][0x230] ;  /* 0x00008c0000087ab9 */ /* 0x000fe20000000a00 */
[----:B------:R-:W-:-:S07]  /*1090*/  IMAD.MOV.U32 R215, RZ, RZ, RZ ;  /* 0x000000ffffd77224 */ /* 0x000fce00078e00ff */
.L_x_26403:
        /* <DEDUP_REMOVED lines=38> */
.L_x_25891:
        /* <DEDUP_REMOVED lines=12> */
.L_x_25894:
[----:B------:R-:W-:-:S07]  /*13c0*/  IMAD.MOV.U32 R176, RZ, RZ, R222 ;  /* 0x000000ffffb07224 */ /* 0x000fce00078e00de */
.L_x_25895:
[----:B------:R-:W-:Y:S05]  /*13d0*/  BSYNC B3 ;  /* 0x0000000000037941 */ /* 0x000fea0003800000 */
.L_x_25893:
        /* <DEDUP_REMOVED lines=16> */
.L_x_25899:
[----:B------:R-:W-:Y:S05]  /*14e0*/  BSYNC B4 ;  /* 0x0000000000047941 */ /* 0x000fea0003800000 */
.L_x_25898:
        /* <DEDUP_REMOVED lines=44> */
.L_x_25897:
[----:B------:R-:W-:Y:S05]  /*17b0*/  BSYNC B3 ;  /* 0x0000000000037941 */ /* 0x000fea0003800000 */
.L_x_25896:
        /* <DEDUP_REMOVED lines=12> */
.L_x_25892:
[----:B------:R-:W-:Y:S05]  /*1880*/  BSYNC B2 ;  /* 0x0000000000027941 */ /* 0x000fea0003800000 */
.L_x_25890:
        /* <DEDUP_REMOVED lines=8> */
.L_x_25901:
        /* <DEDUP_REMOVED lines=12> */
.L_x_25904:
[----:B------:R-:W-:-:S07]  /*19d0*/  MOV R3, R222 ;  /* 0x000000de00037202 */ /* 0x000fce0000000f00 */
.L_x_25905:
[----:B------:R-:W-:Y:S05]  /*19e0*/  BSYNC B3 ;  /* 0x0000000000037941 */ /* 0x000fea0003800000 */
.L_x_25903:
        /* <DEDUP_REMOVED lines=16> */
.L_x_25909:
[----:B------:R-:W-:Y:S05]  /*1af0*/  BSYNC B4 ;  /* 0x0000000000047941 */ /* 0x000fea0003800000 */
.L_x_25908:
        /* <DEDUP_REMOVED lines=44> */
.L_x_25907:
[----:B------:R-:W-:Y:S05]  /*1dc0*/  BSYNC B3 ;  /* 0x0000000000037941 */ /* 0x000fea0003800000 */
.L_x_25906:
        /* <DEDUP_REMOVED lines=12> */
.L_x_25902:
[----:B------:R-:W-:Y:S05]  /*1e90*/  BSYNC B2 ;  /* 0x0000000000027941 */ /* 0x000fea0003800000 */
.L_x_25900:
        /* <DEDUP_REMOVED lines=8> */
.L_x_25911:
        /* <DEDUP_REMOVED lines=12> */
.L_x_25914:
[----:B------:R-:W-:-:S07]  /*1fe0*/  IMAD.MOV.U32 R178, RZ, RZ, R222 ;  /* 0x000000ffffb27224 */ /* 0x000fce00078e00de */
.L_x_25915:
[----:B------:R-:W-:Y:S05]  /*1ff0*/  BSYNC B3 ;  /* 0x0000000000037941 */ /* 0x000fea0003800000 */
.L_x_25913:
        /* <DEDUP_REMOVED lines=16> */
.L_x_25919:
[----:B------:R-:W-:Y:S05]  /*2100*/  BSYNC B4 ;  /* 0x0000000000047941 */ /* 0x000fea0003800000 */
.L_x_25918:
        /* <DEDUP_REMOVED lines=44> */
.L_x_25917:
[----:B------:R-:W-:Y:S05]  /*23d0*/  BSYNC B3 ;  /* 0x0000000000037941 */ /* 0x000fea0003800000 */
.L_x_25916:
        /* <DEDUP_REMOVED lines=12> */
.L_x_25912:
[----:B------:R-:W-:Y:S05]  /*24a0*/  BSYNC B2 ;  /* 0x0000000000027941 */ /* 0x000fea0003800000 */
.L_x_25910:
        /* <DEDUP_REMOVED lines=8> */
.L_x_25921:
        /* <DEDUP_REMOVED lines=12> */
.L_x_25924:
[----:B------:R-:W-:-:S07]  /*25f0*/  MOV R5, R222 ;  /* 0x000000de00057202 */ /* 0x000fce0000000f00 */
.L_x_25925:
[----:B------:R-:W-:Y:S05]  /*2600*/  BSYNC B3 ;  /* 0x0000000000037941 */ /* 0x000fea0003800000 */
.L_x_25923:
        /* <DEDUP_REMOVED lines=16> */
.L_x_25929:
[----:B------:R-:W-:Y:S05]  /*2710*/  BSYNC B4 ;  /* 0x0000000000047941 */ /* 0x000fea0003800000 */
.L_x_25928:
        /* <DEDUP_REMOVED lines=44> */
.L_x_25927:
[----:B------:R-:W-:Y:S05]  /*29e0*/  BSYNC B3 ;  /* 0x0000000000037941 */ /* 0x000fea0003800000 */
.L_x_25926:
        /* <DEDUP_REMOVED lines=12> */
.L_x_25922:
[----:B------:R-:W-:Y:S05]  /*2ab0*/  BSYNC B2 ;  /* 0x0000000000027941 */ /* 0x000fea0003800000 */
.L_x_25920:
        /* <DEDUP_REMOVED lines=8> */
.L_x_25931:
        /* <DEDUP_REMOVED lines=12> */
.L_x_25934:
[----:B------:R-:W-:-:S07]  /*2c00*/  IMAD.MOV.U32 R210, RZ, RZ, R222 ;  /* 0x000000ffffd27224 */ /* 0x000fce00078e00de */
.L_x_25935:
[----:B------:R-:W-:Y:S05]  /*2c10*/  BSYNC B3 ;  /* 0x0000000000037941 */ /* 0x000fea0003800000 */
.L_x_25933:
        /* <DEDUP_REMOVED lines=16> */
.L_x_25939:
[----:B------:R-:W-:Y:S05]  /*2d20*/  BSYNC B4 ;  /* 0x0000000000047941 */ /* 0x000fea0003800000 */
.L_x_25938:
        /* <DEDUP_REMOVED lines=44> */
.L_x_25937:
[----:B------:R-:W-:Y:S05]  /*2ff0*/  BSYNC B3 ;  /* 0x0000000000037941 */ /* 0x000fea0003800000 */
.L_x_25936:
        /* <DEDUP_REMOVED lines=12> */
.L_x_25932:
[----:B------:R-:W-:Y:S05]  /*30c0*/  BSYNC B2 ;  /* 0x0000000000027941 */ /* 0x000fea0003800000 */
.L_x_25930:
        /* <DEDUP_REMOVED lines=8> */
.L_x_25941:
        /* <DEDUP_REMOVED lines=12> */
.L_x_25944:
[----:B------:R-:W-:-:S07]  /*3210*/  MOV R7, R222 ;  /* 0x000000de00077202 */ /* 0x000fce0000000f00 */
.L_x_25945:
[----:B------:R-:W-:Y:S05]  /*3220*/  BSYNC B3 ;  /* 0x0000000000037941 */ /* 0x000fea0003800000 */
.L_x_25943:
        /* <DEDUP_REMOVED lines=16> */
.L_x_25949:
[----:B------:R-:W-:Y:S05]  /*3330*/  BSYNC B4 ;  /* 0x0000000000047941 */ /* 0x000fea0003800000 */
.L_x_25948:
        /* <DEDUP_REMOVED lines=44> */
.L_x_25947:
[----:B------:R-:W-:Y:S05]  /*3600*/  BSYNC B3 ;  /* 0x0000000000037941 */ /* 0x000fea0003800000 */
.L_x_25946:
        /* <DEDUP_REMOVED lines=12> */
.L_x_25942:
[----:B------:R-:W-:Y:S05]  /*36d0*/  BSYNC B2 ;  /* 0x0000000000027941 */ /* 0x000fea0003800000 */
.L_x_25940:
        /* <DEDUP_REMOVED lines=8> */
.L_x_25951:
        /* <DEDUP_REMOVED lines=12> */
.L_x_25954:
[----:B------:R-:W-:-:S07]  /*3820*/  IMAD.MOV.U32 R208, RZ, RZ, R222 ;  /* 0x000000ffffd07224 */ /* 0x000fce00078e00de */
.L_x_25955:
[----:B------:R-:W-:Y:S05]  /*3830*/  BSYNC B3 ;  /* 0x0000000000037941 */ /* 0x000fea0003800000 */
.L_x_25953:
        /* <DEDUP_REMOVED lines=16> */
.L_x_25959:
[----:B------:R-:W-:Y:S05]  /*3940*/  BSYNC B4 ;  /* 0x0000000000047941 */ /* 0x000fea0003800000 */
.L_x_25958:
        /* <DEDUP_REMOVED lines=44> */
.L_x_25957:
[----:B------:R-:W-:Y:S05]  /*3c10*/  BSYNC B3 ;  /* 0x0000000000037941 */ /* 0x000fea0003800000 */
.L_x_25956:
        /* <DEDUP_REMOVED lines=12> */
.L_x_25952:
[----:B------:R-:W-:Y:S05]  /*3ce0*/  BSYNC B2 ;  /* 0x0000000000027941 */ /* 0x000fea0003800000 */
.L_x_25950:
        /* <DEDUP_REMOVED lines=8> */
.L_x_25961:
        /* <DEDUP_REMOVED lines=12> */
.L_x_25964:
[----:B------:R-:W-:-:S07]  /*3e30*/  MOV R9, R222 ;  /* 0x000000de00097202 */ /* 0x000fce0000000f00 */
.L_x_25965:
[----:B------:R-:W-:Y:S05]  /*3e40*/  BSYNC B3 ;  /* 0x0000000000037941 */ /* 0x000fea0003800000 */
.L_x_25963:
        /* <DEDUP_REMOVED lines=16> */
.L_x_25969:
[----:B------:R-:W-:Y:S05]  /*3f50*/  BSYNC B4 ;  /* 0x0000000000047941 */ /* 0x000fea0003800000 */
.L_x_25968:
        /* <DEDUP_REMOVED lines=44> */
.L_x_25967:
[----:B------:R-:W-:Y:S05]  /*4220*/  BSYNC B3 ;  /* 0x0000000000037941 */ /* 0x000fea0003800000 */
.L_x_25966:
        /* <DEDUP_REMOVED lines=12> */
.L_x_25962:
[----:B------:R-:W-:Y:S05]  /*42f0*/  BSYNC B2 ;  /* 0x0000000000027941 */ /* 0x000fea0003800000 */
.L_x_25960:
        /* <DEDUP_REMOVED lines=29> */
.L_x_25971:
[----:B------:R-:W-:Y:S05]  /*44d0*/  BSYNC B2 ;  /* 0x0000000000027941 */ /* 0x000fea0003800000 */
.L_x_25970:
[----:B------:R-:W-:Y:S01]  /*44e0*/  VIADD R228, R228, 0x20 ;  /* 0x00000020e4e47836 */ /* 0x000fe20000000000 */
[----:B------:R-:W-:-:S07]  /*44f0*/  IADD3 R231, R231, 0x20, RZ ;  /* 0x00000020e7e77810 */ /* 0x000fce0007ffe0ff */
.L_x_25889:
[----:B------:R-:W-:Y:S05]  /*4500*/  BSYNC B1 ;  /* 0x0000000000017941 */ /* 0x000fea0003800000 */
.L_x_25888:
        /* <DEDUP_REMOVED lines=18> */
[----:B-----5:R-:W-:Y:S01]  /*4630*/  HADD2.F32 R10, -RZ, R172.H0_H0 ;  /* 0x200000acff0a7230 */ /* 0x020fe20000004100 */
[----:B------:R-:W-:Y:S06]  /*4640*/  BRA `(.L_x_25976) ;  /* 0x0000000400607947 */ /* 0x000fec0003800000 */
.L_x_25975:
        /* <DEDUP_REMOVED lines=12> */
.L_x_25978:
[----:B01----:R-:W-:-:S07]  /*4710*/  MOV R176, R222 ;  /* 0x000000de00b07202 */ /* 0x003fce0000000f00 */
.L_x_25979:
[----:B------:R-:W-:Y:S05]  /*4720*/  BSYNC B3 ;  /* 0x0000000000037941 */ /* 0x000fea0003800000 */
.L_x_25977:
        /* <DEDUP_REMOVED lines=16> */
.L_x_25983:
[----:B------:R-:W-:Y:S05]  /*4830*/  BSYNC B4 ;  /* 0x0000000000047941 */ /* 0x000fea0003800000 */
.L_x_25982:
        /* <DEDUP_REMOVED lines=44> */
.L_x_25981:
[----:B------:R-:W-:Y:S05]  /*4b00*/  BSYNC B3 ;  /* 0x0000000000037941 */ /* 0x000fea0003800000 */
.L_x_25980:
[----:B------:R-:W-:Y:S01]  /*4b10*/  I2FP.F32.U32 R10, R176 ;  /* 0x000000b0000a7245 */ /* 0x000fe20000201000 */
[----:B-----5:R-:W-:Y:S02]  /*4b20*/  HADD2.F32 R13, -RZ, R168.H0_H0 ;  /* 0x200000a8ff0d7230 */ /* 0x020fe40000004100 */
[----:B------:R-:W-:-:S03]  /*4b30*/  IMAD.MOV.U32 R11, RZ, RZ, 0x2f800000 ;  /* 0x2f800000ff0b7424 */ /* 0x000fc600078e00ff */
[----:B------:R-:W-:Y:S01]  /*4b40*/  FMUL.FTZ R13, R13, UR13 ;  /* 0x0000000d0d0d7c20 */ /* 0x000fe20008410000 */
[----:B------:R-:W-:-:S03]  /*4b50*/  FFMA.FTZ R10, R10, R11, 1.1641532182693481445e-10 ;  /* 0x2f0000000a0a7423 */ /* 0x000fc6000001000b */
[----:B------:R-:W-:Y:S01]  /*4b60*/  FMUL.FTZ R11, R13, UR12 ;  /* 0x0000000c0d0b7c20 */ /* 0x000fe20008410000 */
[----:B------:R-:W-:Y:S01]  /*4b70*/  @P1 HADD2.F32 R13, -RZ, R172.H0_H0 ;  /* 0x200000acff0d1230 */ /* 0x000fe20000004100 */
[----:B------:R-:W-:-:S04]  /*4b80*/  FSETP.GTU.FTZ.AND P3, PT, R10, UR10, PT ;  /* 0x0000000a0a007c0b */ /* 0x000fc8000bf7c000 */
[----:B------:R-:W-:Y:S02]  /*4b90*/  FSEL R11, R11, RZ, !P3 ;  /* 0x000000ff0b0b7208 */ /* 0x000fe40005800000 */
[----:B------:R-:W-:-:S03]  /*4ba0*/  SEL R214, RZ, 0x1, P3 ;  /* 0x00000001ffd67807 */ /* 0x000fc60001800000 */
[----:B------:R-:W-:-:S04]  /*4bb0*/  FMUL.FTZ R10, R68, R11 ;  /* 0x0000000b440a7220 */ /* 0x000fc80000410000 */
[----:B------:R-:W-:-:S07]  /*4bc0*/  @P1 FADD.FTZ R10, R13, R10 ;  /* 0x0000000a0d0a1221 */ /* 0x000fce0000010000 */
.L_x_25976:
[----:B------:R-:W-:Y:S05]  /*4bd0*/  BSYNC B2 ;  /* 0x0000000000027941 */ /* 0x000fea0003800000 */
.L_x_25974:
        /* <DEDUP_REMOVED lines=8> */
.L_x_25985:
        /* <DEDUP_REMOVED lines=12> */
.L_x_25988:
[----:B------:R-:W-:-:S07]  /*4d20*/  IMAD.MOV.U32 R11, RZ, RZ, R222 ;  /* 0x000000ffff0b7224 */ /* 0x000fce00078e00de */
.L_x_25989:
[----:B------:R-:W-:Y:S05]  /*4d30*/  BSYNC B3 ;  /* 0x0000000000037941 */ /* 0x000fea0003800000 */
.L_x_25987:
        /* <DEDUP_REMOVED lines=16> */
.L_x_25993:
[----:B------:R-:W-:Y:S05]  /*4e40*/  BSYNC B4 ;  /* 0x0000000000047941 */ /* 0x000fea0003800000 */
.L_x_25992:
        /* <DEDUP_REMOVED lines=44> */
.L_x_25991:
[----:B------:R-:W-:Y:S05]  /*5110*/  BSYNC B3 ;  /* 0x0000000000037941 */ /* 0x000fea0003800000 */
.L_x_25990:
        /* <DEDUP_REMOVED lines=10> */
[----:B------:R-:W-:-:S04]  /*51c0*/  FMUL.FTZ R11, R69, R12 ;  /* 0x0000000c450b7220 */ /* 0x000fc80000410000 */
[----:B------:R-:W-:-:S07]  /*51d0*/  @P1 FADD.FTZ R11, R14, R11 ;  /* 0x0000000b0e0b1221 */ /* 0x000fce0000010000 */
.L_x_25986:
[----:B------:R-:W-:Y:S05]  /*51e0*/  BSYNC B2 ;  /* 0x0000000000027941 */ /* 0x000fea0003800000 */
.L_x_25984:
        /* <DEDUP_REMOVED lines=8> */
.L_x_25995:
        /* <DEDUP_REMOVED lines=12> */
.L_x_25998:
[----:B01----:R-:W-:-:S07]  /*5330*/  MOV R178, R222 ;  /* 0x000000de00b27202 */ /* 0x003fce0000000f00 */
.L_x_25999:
[----:B------:R-:W-:Y:S05]  /*5340*/  BSYNC B3 ;  /* 0x0000000000037941 */ /* 0x000fea0003800000 */
.L_x_25997:
        /* <DEDUP_REMOVED lines=16> */
.L_x_26003:
[----:B------:R-:W-:Y:S05]  /*5450*/  BSYNC B4 ;  /* 0x0000000000047941 */ /* 0x000fea0003800000 */
.L_x_26002:
        /* <DEDUP_REMOVED lines=44> */
.L_x_26001:
[----:B------:R-:W-:Y:S05]  /*5720*/  BSYNC B3 ;  /* 0x0000000000037941 */ /* 0x000fea0003800000 */
.L_x_26000:
        /* <DEDUP_REMOVED lines=12> */
.L_x_25996:
[----:B------:R-:W-:Y:S05]  /*57f0*/  BSYNC B2 ;  /* 0x0000000000027941 */ /* 0x000fea0003800000 */
.L_x_25994:
        /* <DEDUP_REMOVED lines=8> */
.L_x_26005:
        /* <DEDUP_REMOVED lines=12> */
.L_x_26008:
[----:B------:R-:W-:-:S07]  /*5940*/  IMAD.MOV.U32 R13, RZ, RZ, R222 ;  /* 0x000000ffff0d7224 */ /* 0x000fce00078e00de */
.L_x_26009:
[----:B------:R-:W-:Y:S05]  /*5950*/  BSYNC B3 ;  /* 0x0000000000037941 */ /* 0x000fea0003800000 */
.L_x_26007:
        /* <DEDUP_REMOVED lines=16> */
.L_x_26013:
[----:B------:R-:W-:Y:S05]  /*5a60*/  BSYNC B4 ;  /* 0x0000000000047941 */ /* 0x000fea0003800000 */
.L_x_26012:
        /* <DEDUP_REMOVED lines=44> */
.L_x_26011:
[----:B------:R-:W-:Y:S05]  /*5d30*/  BSYNC B3 ;  /* 0x0000000000037941 */ /* 0x000fea0003800000 */
.L_x_26010:
        /* <DEDUP_REMOVED lines=12> */
.L_x_26006:
[----:B------:R-:W-:Y:S05]  /*5e00*/  BSYNC B2 ;  /* 0x0000000000027941 */ /* 0x000fea0003800000 */
.L_x_26004:
        /* <DEDUP_REMOVED lines=8> */
.L_x_26015:
        /* <DEDUP_REMOVED lines=12> */
.L_x_26018:
[----:B------:R-:W-:-:S07]  /*5f50*/  MOV R210, R222 ;  /* 0x000000de00d27202 */ /* 0x000fce0000000f00 */
.L_x_26019:
[----:B------:R-:W-:Y:S05]  /*5f60*/  BSYNC B3 ;  /* 0x0000000000037941 */ /* 0x000fea0003800000 */
.L_x_26017:
        /* <DEDUP_REMOVED lines=16> */
.L_x_26023:
[----:B------:R-:W-:Y:S05]  /*6070*/  BSYNC B4 ;  /* 0x0000000000047941 */ /* 0x000fea0003800000 */
.L_x_26022:
        /* <DEDUP_REMOVED lines=44> */
.L_x_26021:
[----:B------:R-:W-:Y:S05]  /*6340*/  BSYNC B3 ;  /* 0x0000000000037941 */ /* 0x000fea0003800000 */
.L_x_26020:
        /* <DEDUP_REMOVED lines=12> */
.L_x_26016:
[----:B------:R-:W-:Y:S05]  /*6410*/  BSYNC B2 ;  /* 0x0000000000027941 */ /* 0x000fea0003800000 */
.L_x_26014:
        /* <DEDUP_REMOVED lines=8> */
.L_x_26025:
        /* <DEDUP_REMOVED lines=12> */
.L_x_26028:
[----:B------:R-:W-:-:S07]  /*6560*/  IMAD.MOV.U32 R15, RZ, RZ, R222 ;  /* 0x000000ffff0f7224 */ /* 0x000fce00078e00de */
.L_x_26029:
[----:B------:R-:W-:Y:S05]  /*6570*/  BSYNC B3 ;  /* 0x0000000000037941 */ /* 0x000fea0003800000 */
.L_x_26027:
        /* <DEDUP_REMOVED lines=16> */
.L_x_26033:
[----:B------:R-:W-:Y:S05]  /*6680*/  BSYNC B4 ;  /* 0x0000000000047941 */ /* 0x000fea0003800000 */
.L_x_26032:
        /* <DEDUP_REMOVED lines=44> */
.L_x_26031:
[----:B------:R-:W-:Y:S05]  /*6950*/  BSYNC B3 ;  /* 0x0000000000037941 */ /* 0x000fea0003800000 */
.L_x_26030:
[----:B------:R-:W-:Y:S01]  /*6960*/  HFMA2.MMA R16, -RZ, RZ, 0.1171875, 0 ;  /* 0x2f800000ff107435 */ /* 0x000fe200000001ff */
[----:B------:R-:W-:Y:S01]  /*6970*/  I2FP.F32.U32 R15, R15 ;  /* 0x0000000f000f7245 */ /* 0x000fe20000201000 */
[----:B01---5:R-:W-:-:S05]  /*6980*/  HADD2.F32 R176, -RZ, R170.H1_H1 ;  /* 0x300000aaffb07230 */ /* 0x023fca0000004100 */
        /* <DEDUP_REMOVED lines=9> */
.L_x_26026:
[----:B------:R-:W-:Y:S05]  /*6a20*/  BSYNC B2 ;  /* 0x0000000000027941 */ /* 0x000fea0003800000 */
.L_x_26024:
        /* <DEDUP_REMOVED lines=8> */
.L_x_26035:
        /* <DEDUP_REMOVED lines=12> */
.L_x_26038:
[----:B------:R-:W-:-:S07]  /*6b70*/  MOV R208, R222 ;  /* 0x000000de00d07202 */ /* 0x000fce0000000f00 */
.L_x_26039:
[----:B------:R-:W-:Y:S05]  /*6b80*/  BSYNC B3 ;  /* 0x0000000000037941 */ /* 0x000fea0003800000 */
.L_x_26037:
        /* <DEDUP_REMOVED lines=16> */
.L_x_26043:
[----:B------:R-:W-:Y:S05]  /*6c90*/  BSYNC B4 ;  /* 0x0000000000047941 */ /* 0x000fea0003800000 */
.L_x_26042:
        /* <DEDUP_REMOVED lines=44> */
.L_x_26041:
[----:B------:R-:W-:Y:S05]  /*6f60*/  BSYNC B3 ;  /* 0x0000000000037941 */ /* 0x000fea0003800000 */
.L_x_26040:
        /* <DEDUP_REMOVED lines=12> */
.L_x_26036:
[----:B------:R-:W-:Y:S05]  /*7030*/  BSYNC B2 ;  /* 0x0000000000027941 */ /* 0x000fea0003800000 */
.L_x_26034:
        /* <DEDUP_REMOVED lines=8> */
.L_x_26045:
        /* <DEDUP_REMOVED lines=12> */
.L_x_26048:
[----:B------:R-:W-:-:S07]  /*7180*/  IMAD.MOV.U32 R17, RZ, RZ, R222 ;  /* 0x000000ffff117224 */ /* 0x000fce00078e00de */
.L_x_26049:
[----:B------:R-:W-:Y:S05]  /*7190*/  BSYNC B3 ;  /* 0x0000000000037941 */ /* 0x000fea0003800000 */
.L_x_26047:
        /* <DEDUP_REMOVED lines=16> */
.L_x_26053:
[----:B------:R-:W-:Y:S05]  /*72a0*/  BSYNC B4 ;  /* 0x0000000000047941 */ /* 0x000fea0003800000 */
.L_x_26052:
        /* <DEDUP_REMOVED lines=44> */
.L_x_26051:
[----:B------:R-:W-:Y:S05]  /*7570*/  BSYNC B3 ;  /* 0x0000000000037941 */ /* 0x000fea0003800000 */
.L_x_26050:
        /* <DEDUP_REMOVED lines=12> */
.L_x_26046:
[----:B------:R-:W-:Y:S05]  /*7640*/  BSYNC B2 ;  /* 0x0000000000027941 */ /* 0x000fea0003800000 */
.L_x_26044:
        /* <DEDUP_REMOVED lines=29> */
.L_x_26055:
[----:B------:R-:W-:Y:S05]  /*7820*/  BSYNC B2 ;  /* 0x0000000000027941 */ /* 0x000fea0003800000 */
.L_x_26054:
[----:B------:R-:W-:Y:S01]  /*7830*/  IADD3 R228, R228, 0x20, RZ ;  /* 0x00000020e4e47810 */ /* 0x000fe20007ffe0ff */
[----:B------:R-:W-:-:S07]  /*7840*/  VIADD R231, R231, 0x20 ;  /* 0x00000020e7e77836 */ /* 0x000fce0000000000 */
.L_x_25973:
[----:B------:R-:W-:Y:S05]  /*7850*/  BSYNC B1 ;  /* 0x0000000000017941 */ /* 0x000fea0003800000 */
.L_x_25972:
        /* <DEDUP_REMOVED lines=18> */
[----:B-----5:R-:W-:Y:S01]  /*7980*/  HADD2.F32 R18, -RZ, R172.H0_H0 ;  /* 0x200000acff127230 */ /* 0x020fe20000004100 */
[----:B------:R-:W-:Y:S06]  /*7990*/  BRA `(.L_x_26060) ;  /* 0x0000000400607947 */ /* 0x000fec0003800000 */
.L_x_26059:
        /* <DEDUP_REMOVED lines=12> */
.L_x_26062:
[----:B01----:R-:W-:-:S07]  /*7a60*/  IMAD.MOV.U32 R178, RZ, RZ, R222 ;  /* 0x000000ffffb27224 */ /* 0x003fce00078e00de */
.L_x_26063:
[----:B------:R-:W-:Y:S05]  /*7a70*/  BSYNC B3 ;  /* 0x0000000000037941 */ /* 0x000fea0003800000 */
.L_x_26061:
        /* <DEDUP_REMOVED lines=16> */
.L_x_26067:
[----:B------:R-:W-:Y:S05]  /*7b80*/  BSYNC B4 ;  /* 0x0000000000047941 */ /* 0x000fea0003800000 */
.L_x_26066:
        /* <DEDUP_REMOVED lines=44> */
.L_x_26065:
[----:B------:R-:W-:Y:S05]  /*7e50*/  BSYNC B3 ;  /* 0x0000000000037941 */ /* 0x000fea0003800000 */
.L_x_26064:
        /* <DEDUP_REMOVED lines=12> */
.L_x_26060:
[----:B------:R-:W-:Y:S05]  /*7f20*/  BSYNC B2 ;  /* 0x0000000000027941 */ /* 0x000fea0003800000 */
.L_x_26058:
        /* <DEDUP_REMOVED lines=8> */
.L_x_26069:
        /* <DEDUP_REMOVED lines=12> */
.L_x_26072:
[----:B------:R-:W-:-:S07]  /*8070*/  MOV R19, R222 ;  /* 0x000000de00137202 */ /* 0x000fce0000000f00 */
.L_x_26073:
[----:B------:R-:W-:Y:S05]  /*8080*/  BSYNC B3 ;  /* 0x0000000000037941 */ /* 0x000fea0003800000 */
.L_x_26071:
        /* <DEDUP_REMOVED lines=16> */
.L_x_26077:
[----:B------:R-:W-:Y:S05]  /*8190*/  BSYNC B4 ;  /* 0x0000000000047941 */ /* 0x000fea0003800000 */
.L_x_26076:
        /* <DEDUP_REMOVED lines=44> */
.L_x_26075:
[----:B------:R-:W-:Y:S05]  /*8460*/  BSYNC B3 ;  /* 0x0000000000037941 */ /* 0x000fea0003800000 */
.L_x_26074:
[----:B------:R-:W-:Y:S01]  /*8470*/  I2FP.F32.U32 R19, R19 ;  /* 0x0000001300137245 */ /* 0x000fe20000201000 */
[----:B-----5:R-:W-:Y:S02]  /*8480*/  HADD2.F32 R22, -RZ, R168.H1_H1 ;  /* 0x300000a8ff167230 */ /* 0x020fe40000004100 */
[----:B------:R-:W-:-:S03]  /*8490*/  IMAD.MOV.U32 R20, RZ, RZ, 0x2f800000 ;  /* 0x2f800000ff147424 */ /* 0x000fc600078e00ff */
[----:B------:R-:W-:Y:S01]  /*84a0*/  FMUL.FTZ R22, R22, UR13 ;  /* 0x0000000d16167c20 */ /* 0x000fe20008410000 */
[----:B------:R-:W-:-:S03]  /*84b0*/  FFMA.FTZ R19, R19, R20, 1.1641532182693481445e-10 ;  /* 0x2f00000013137423 */ /* 0x000fc60000010014 */
[----:B------:R-:W-:Y:S01]  /*84c0*/  FMUL.FTZ R20, R22, UR12 ;  /* 0x0000000c16147c20 */ /* 0x000fe20008410000 */
[----:B------:R-:W-:Y:S01]  /*84d0*/  @P1 HADD2.F32 R22, -RZ, R172.H1_H1 ;  /* 0x300000acff161230 */ /* 0x000fe20000004100 */
[----:B------:R-:W-:-:S04]  /*84e0*/  FSETP.GTU.FTZ.AND P3, PT, R19, UR10, PT ;  /* 0x0000000a13007c0b */ /* 0x000fc8000bf7c000 */
[----:B------:R-:W-:Y:S02]  /*84f0*/  FSEL R20, R20, RZ, !P3 ;  /* 0x000000ff14147208 */ /* 0x000fe40005800000 */
[----:B------:R-:W-:-:S03]  /*8500*/  SEL R213, RZ, 0x1, P3 ;  /* 0x00000001ffd57807 */ /* 0x000fc60001800000 */
[----:B------:R-:W-:-:S04]  /*8510*/  FMUL.FTZ R19, R93, R20 ;  /* 0x000000145d137220 */ /* 0x000fc80000410000 */
[----:B------:R-:W-:-:S07]  /*8520*/  @P1 FADD.FTZ R19, R22, R19 ;  /* 0x0000001316131221 */ /* 0x000fce0000010000 */
.L_x_26070:
[----:B------:R-:W-:Y:S05]  /*8530*/  BSYNC B2 ;  /* 0x0000000000027941 */ /* 0x000fea0003800000 */
.L_x_26068:
        /* <DEDUP_REMOVED lines=8> */
.L_x_26079:
        /* <DEDUP_REMOVED lines=12> */
.L_x_26082:
[----:B------:R-:W-:-:S07]  /*8680*/  IMAD.MOV.U32 R180, RZ, RZ, R222 ;  /* 0x000000ffffb47224 */ /* 0x000fce00078e00de */
.L_x_26083:
[----:B------:R-:W-:Y:S05]  /*8690*/  BSYNC B3 ;  /* 0x0000000000037941 */ /* 0x000fea0003800000 */
.L_x_26081:
        /* <DEDUP_REMOVED lines=16> */
.L_x_26087:
[----:B------:R-:W-:Y:S05]  /*87a0*/  BSYNC B4 ;  /* 0x0000000000047941 */ /* 0x000fea0003800000 */
.L_x_26086:
        /* <DEDUP_REMOVED lines=44> */
.L_x_26085:
[----:B------:R-:W-:Y:S05]  /*8a70*/  BSYNC B3 ;  /* 0x0000000000037941 */ /* 0x000fea0003800000 */
.L_x_26084:
        /* <DEDUP_REMOVED lines=12> */
.L_x_26080:
[----:B------:R-:W-:Y:S05]  /*8b40*/  BSYNC B2 ;  /* 0x0000000000027941 */ /* 0x000fea0003800000 */
.L_x_26078:
        /* <DEDUP_REMOVED lines=8> */
.L_x_26089:
        /* <DEDUP_REMOVED lines=12> */
.L_x_26092:
[----:B------:R-:W-:-:S07]  /*8c90*/  MOV R21, R222 ;  /* 0x000000de00157202 */ /* 0x000fce0000000f00 */
.L_x_26093:
[----:B------:R-:W-:Y:S05]  /*8ca0*/  BSYNC B3 ;  /* 0x0000000000037941 */ /* 0x000fea0003800000 */
.L_x_26091:
        /* <DEDUP_REMOVED lines=16> */
.L_x_26097:
[----:B------:R-:W-:Y:S05]  /*8db0*/  BSYNC B4 ;  /* 0x0000000000047941 */ /* 0x000fea0003800000 */
.L_x_26096:
        /* <DEDUP_REMOVED lines=44> */
.L_x_26095:
[----:B------:R-:W-:Y:S05]  /*9080*/  BSYNC B3 ;  /* 0x0000000000037941 */ /* 0x000fea0003800000 */
.L_x_26094:
[----:B------:R-:W-:Y:S01]  /*9090*/  I2FP.F32.U32 R21, R21 ;  /* 0x0000001500157245 */ /* 0x000fe20000201000 */
[----:B01---5:R-:W-:Y:S02]  /*90a0*/  HADD2.F32 R176, -RZ, R169.H1_H1 ;  /* 0x300000a9ffb07230 */ /* 0x023fe40000004100 */
        /* <DEDUP_REMOVED lines=10> */
.L_x_26090:
[----:B------:R-:W-:Y:S05]  /*9150*/  BSYNC B2 ;  /* 0x0000000000027941 */ /* 0x000fea0003800000 */
.L_x_26088:
        /* <DEDUP_REMOVED lines=8> */
.L_x_26099:
        /* <DEDUP_REMOVED lines=12> */
.L_x_26102:
[----:B------:R-:W-:-:S07]  /*92a0*/  IMAD.MOV.U32 R210, RZ, RZ, R222 ;  /* 0x000000ffffd27224 */ /* 0x000fce00078e00de */
.L_x_26103:
[----:B------:R-:W-:Y:S05]  /*92b0*/  BSYNC B3 ;  /* 0x0000000000037941 */ /* 0x000fea0003800000 */
.L_x_26101:
        /* <DEDUP_REMOVED lines=16> */
.L_x_26107:
[----:B------:R-:W-:Y:S05]  /*93c0*/  BSYNC B4 ;  /* 0x0000000000047941 */ /* 0x000fea0003800000 */
.L_x_26106:
        /* <DEDUP_REMOVED lines=44> */
.L_x_26105:
[----:B------:R-:W-:Y:S05]  /*9690*/  BSYNC B3 ;  /* 0x0000000000037941 */ /* 0x000fea0003800000 */
.L_x_26104:
        /* <DEDUP_REMOVED lines=12> */
.L_x_26100:
[----:B------:R-:W-:Y:S05]  /*9760*/  BSYNC B2 ;  /* 0x0000000000027941 */ /* 0x000fea0003800000 */
.L_x_26098:
        /* <DEDUP_REMOVED lines=8> */
.L_x_26109:
        /* <DEDUP_REMOVED lines=12> */
.L_x_26112:
[----:B------:R-:W-:-:S07]  /*98b0*/  MOV R23, R222 ;  /* 0x000000de00177202 */ /* 0x000fce0000000f00 */
.L_x_26113:
[----:B------:R-:W-:Y:S05]  /*98c0*/  BSYNC B3 ;  /* 0x0000000000037941 */ /* 0x000fea0003800000 */
.L_x_26111:
        /* <DEDUP_REMOVED lines=16> */
.L_x_26117:
[----:B------:R-:W-:Y:S05]  /*99d0*/  BSYNC B4 ;  /* 0x0000000000047941 */ /* 0x000fea0003800000 */
.L_x_26116:
        /* <DEDUP_REMOVED lines=44> */
.L_x_26115:
[----:B------:R-:W-:Y:S05]  /*9ca0*/  BSYNC B3 ;  /* 0x0000000000037941 */ /* 0x000fea0003800000 */
.L_x_26114:
        /* <DEDUP_REMOVED lines=12> */
.L_x_26110:
[----:B------:R-:W-:Y:S05]  /*9d70*/  BSYNC B2 ;  /* 0x0000000000027941 */ /* 0x000fea0003800000 */
.L_x_26108:
        /* <DEDUP_REMOVED lines=8> */
.L_x_26119:
        /* <DEDUP_REMOVED lines=12> */
.L_x_26122:
[----:B------:R-:W-:-:S07]  /*9ec0*/  IMAD.MOV.U32 R208, RZ, RZ, R222 ;  /* 0x000000ffffd07224 */ /* 0x000fce00078e00de */
.L_x_26123:
[----:B------:R-:W-:Y:S05]  /*9ed0*/  BSYNC B3 ;  /* 0x0000000000037941 */ /* 0x000fea0003800000 */
.L_x_26121:
        /* <DEDUP_REMOVED lines=16> */
.L_x_26127:
[----:B------:R-:W-:Y:S05]  /*9fe0*/  BSYNC B4 ;  /* 0x0000000000047941 */ /* 0x000fea0003800000 */
.L_x_26126:
        /* <DEDUP_REMOVED lines=44> */
.L_x_26125:
[----:B------:R-:W-:Y:S05]  /*a2b0*/  BSYNC B3 ;  /* 0x0000000000037941 */ /* 0x000fea0003800000 */
.L_x_26124:
        /* <DEDUP_REMOVED lines=9> */
[----:B------:R-:W-:-:S03]  /*a350*/  SEL R208, RZ, 0x1, P3 ;  /* 0x00000001ffd07807 */ /* 0x000fc60001800000 */
[----:B------:R-:W-:-:S04]  /*a360*/  FMUL.FTZ R180, R90, R177 ;  /* 0x000000b15ab47220 */ /* 0x000fc80000410000 */
[----:B------:R-:W-:-:S07]  /*a370*/  @P1 FADD.FTZ R180, R179, R180 ;  /* 0x000000b4b3b41221 */ /* 0x000fce0000010000 */
.L_x_26120:
[----:B------:R-:W-:Y:S05]  /*a380*/  BSYNC B2 ;  /* 0x0000000000027941 */ /* 0x000fea0003800000 */
.L_x_26118:
        /* <DEDUP_REMOVED lines=8> */
.L_x_26129:
        /* <DEDUP_REMOVED lines=12> */
.L_x_26132:
[----:B------:R-:W-:-:S07]  /*a4d0*/  MOV R181, R222 ;  /* 0x000000de00b57202 */ /* 0x000fce0000000f00 */
.L_x_26133:
[----:B------:R-:W-:Y:S05]  /*a4e0*/  BSYNC B3 ;  /* 0x0000000000037941 */ /* 0x000fea0003800000 */
.L_x_26131:
        /* <DEDUP_REMOVED lines=16> */
.L_x_26137:
[----:B------:R-:W-:Y:S05]  /*a5f0*/  BSYNC B4 ;  /* 0x0000000000047941 */ /* 0x000fea0003800000 */
.L_x_26136:
        /* <DEDUP_REMOVED lines=44> */
.L_x_26135:
[----:B------:R-:W-:Y:S05]  /*a8c0*/  BSYNC B3 ;  /* 0x0000000000037941 */ /* 0x000fea0003800000 */
.L_x_26134:
[----:B------:R-:W-:Y:S01]  /*a8d0*/  I2FP.F32.U32 R176, R181 ;  /* 0x000000b500b07245 */ /* 0x000fe20000201000 */
[----:B-----5:R-:W-:Y:S02]  /*a8e0*/  HADD2.F32 R178, -RZ, R171.H1_H1 ;  /* 0x300000abffb27230 */ /* 0x020fe40000004100 */
[----:B------:R-:W-:-:S03]  /*a8f0*/  IMAD.MOV.U32 R177, RZ, RZ, 0x2f800000 ;  /* 0x2f800000ffb17424 */ /* 0x000fc600078e00ff */
[----:B------:R-:W-:Y:S01]  /*a900*/  FMUL.FTZ R178, R178, UR13 ;  /* 0x0000000db2b27c20 */ /* 0x000fe20008410000 */
[----:B------:R-:W-:-:S03]  /*a910*/  FFMA.FTZ R176, R176, R177, 1.1641532182693481445e-10 ;  /* 0x2f000000b0b07423 */ /* 0x000fc600000100b1 */
[----:B------:R-:W-:Y:S02]  /*a920*/  FMUL.FTZ R178, R178, UR12 ;  /* 0x0000000cb2b27c20 */ /* 0x000fe40008410000 */
[----:B------:R-:W-:-:S04]  /*a930*/  FSETP.GTU.FTZ.AND P2, PT, R176, UR10, PT ;  /* 0x0000000ab0007c0b */ /* 0x000fc8000bf5c000 */
[----:B------:R-:W-:Y:S01]  /*a940*/  FSEL R176, R178, RZ, !P2 ;  /* 0x000000ffb2b07208 */ /* 0x000fe20005000000 */
[----:B------:R-:W-:Y:S01]  /*a950*/  @P1 HADD2.F32 R178, -RZ, R175.H1_H1 ;  /* 0x300000afffb21230 */ /* 0x000fe20000004100 */
[----:B------:R-:W-:-:S03]  /*a960*/  SEL R207, RZ, 0x1, P2 ;  /* 0x00000001ffcf7807 */ /* 0x000fc60001000000 */
[----:B------:R-:W-:-:S04]  /*a970*/  FMUL.FTZ R181, R91, R176 ;  /* 0x000000b05bb57220 */ /* 0x000fc80000410000 */
[----:B------:R-:W-:-:S07]  /*a980*/  @P1 FADD.FTZ R181, R178, R181 ;  /* 0x000000b5b2b51221 */ /* 0x000fce0000010000 */
.L_x_26130:
[----:B------:R-:W-:Y:S05]  /*a990*/  BSYNC B2 ;  /* 0x0000000000027941 */ /* 0x000fea0003800000 */
.L_x_26128:
        /* <DEDUP_REMOVED lines=29> */
.L_x_26139:
[----:B------:R-:W-:Y:S05]  /*ab70*/  BSYNC B2 ;  /* 0x0000000000027941 */ /* 0x000fea0003800000 */
.L_x_26138:
[----:B------:R-:W-:Y:S01]  /*ab80*/  VIADD R228, R228, 0x20 ;  /* 0x00000020e4e47836 */ /* 0x000fe20000000000 */
[----:B------:R-:W-:-:S07]  /*ab90*/  IADD3 R231, R231, 0x20, RZ ;  /* 0x00000020e7e77810 */ /* 0x000fce0007ffe0ff */
.L_x_26057:
[----:B------:R-:W-:Y:S05]  /*aba0*/  BSYNC B1 ;  /* 0x0000000000017941 */ /* 0x000fea0003800000 */
.L_x_26056:
        /* <DEDUP_REMOVED lines=20> */
.L_x_26143:
        /* <DEDUP_REMOVED lines=12> */
.L_x_26146:
[----:B------:R-:W-:-:S07]  /*adb0*/  MOV R186, R222 ;  /* 0x000000de00ba7202 */ /* 0x000fce0000000f00 */
.L_x_26147:
[----:B------:R-:W-:Y:S05]  /*adc0*/  BSYNC B3 ;  /* 0x0000000000037941 */ /* 0x000fea0003800000 */
.L_x_26145:
        /* <DEDUP_REMOVED lines=16> */
.L_x_26151:
[----:B------:R-:W-:Y:S05]  /*aed0*/  BSYNC B4 ;  /* 0x0000000000047941 */ /* 0x000fea0003800000 */
.L_x_26150:
        /* <DEDUP_REMOVED lines=44> */
.L_x_26149:
[----:B------:R-:W-:Y:S05]  /*b1a0*/  BSYNC B3 ;  /* 0x0000000000037941 */ /* 0x000fea0003800000 */
.L_x_26148:
        /* <DEDUP_REMOVED lines=9> */
[----:B------:R-:W-:-:S03]  /*b240*/  SEL R214, RZ, 0x1, P3 ;  /* 0x00000001ffd67807 */ /* 0x000fc60001800000 */
[----:B------:R-:W-:-:S04]  /*b250*/  FMUL.FTZ R182, R116, R177 ;  /* 0x000000b174b67220 */ /* 0x000fc80000410000 */
[----:B------:R-:W-:-:S07]  /*b260*/  @P1 FADD.FTZ R182, R179, R182 ;  /* 0x000000b6b3b61221 */ /* 0x000fce0000010000 */
.L_x_26144:
[----:B------:R-:W-:Y:S05]  /*b270*/  BSYNC B2 ;  /* 0x0000000000027941 */ /* 0x000fea0003800000 */
.L_x_26142:
        /* <DEDUP_REMOVED lines=8> */
.L_x_26153:
        /* <DEDUP_REMOVED lines=12> */
.L_x_26156:
[----:B------:R-:W-:-:S07]  /*b3c0*/  IMAD.MOV.U32 R183, RZ, RZ, R222 ;  /* 0x000000ffffb77224 */ /* 0x000fce00078e00de */
.L_x_26157:
[----:B------:R-:W-:Y:S05]  /*b3d0*/  BSYNC B3 ;  /* 0x0000000000037941 */ /* 0x000fea0003800000 */
.L_x_26155:
        /* <DEDUP_REMOVED lines=16> */
.L_x_26161:
[----:B------:R-:W-:Y:S05]  /*b4e0*/  BSYNC B4 ;  /* 0x0000000000047941 */ /* 0x000fea0003800000 */
.L_x_26160:
        /* <DEDUP_REMOVED lines=44> */
.L_x_26159:
[----:B------:R-:W-:Y:S05]  /*b7b0*/  BSYNC B3 ;  /* 0x0000000000037941 */ /* 0x000fea0003800000 */
.L_x_26158:
        /* <DEDUP_REMOVED lines=9> */
[----:B------:R-:W-:-:S03]  /*b850*/  SEL R213, RZ, 0x1, P3 ;  /* 0x00000001ffd57807 */ /* 0x000fc60001800000 */
[----:B------:R-:W-:-:S04]  /*b860*/  FMUL.FTZ R183, R117, R176 ;  /* 0x000000b075b77220 */ /* 0x000fc80000410000 */
[----:B------:R-:W-:-:S07]  /*b870*/  @P1 FADD.FTZ R183, R178, R183 ;  /* 0x000000b7b2b71221 */ /* 0x000fce0000010000 */
.L_x_26154:
[----:B------:R-:W-:Y:S05]  /*b880*/  BSYNC B2 ;  /* 0x0000000000027941 */ /* 0x000fea0003800000 */
.L_x_26152:
        /* <DEDUP_REMOVED lines=8> */
.L_x_26163:
        /* <DEDUP_REMOVED lines=12> */
.L_x_26166:
[----:B------:R-:W-:-:S07]  /*b9d0*/  MOV R188, R222 ;  /* 0x000000de00bc7202 */ /* 0x000fce0000000f00 */
.L_x_26167:
[----:B------:R-:W-:Y:S05]  /*b9e0*/  BSYNC B3 ;  /* 0x0000000000037941 */ /* 0x000fea0003800000 */
.L_x_26165:
        /* <DEDUP_REMOVED lines=16> */
.L_x_26171:
[----:B------:R-:W-:Y:S05]  /*baf0*/  BSYNC B4 ;  /* 0x0000000000047941 */ /* 0x000fea0003800000 */
.L_x_26170:
        /* <DEDUP_REMOVED lines=44> */
.L_x_26169:
[----:B------:R-:W-:Y:S05]  /*bdc0*/  BSYNC B3 ;  /* 0x0000000000037941 */ /* 0x000fea0003800000 */
.L_x_26168:
        /* <DEDUP_REMOVED lines=12> */
.L_x_26164:
[----:B------:R-:W-:Y:S05]  /*be90*/  BSYNC B2 ;  /* 0x0000000000027941 */ /* 0x000fea0003800000 */
.L_x_26162:
        /* <DEDUP_REMOVED lines=8> */
.L_x_26173:
        /* <DEDUP_REMOVED lines=12> */
.L_x_26176:
[----:B------:R-:W-:-:S07]  /*bfe0*/  IMAD.MOV.U32 R185, RZ, RZ, R222 ;  /* 0x000000ffffb97224 */ /* 0x000fce00078e00de */
.L_x_26177:
[----:B------:R-:W-:Y:S05]  /*bff0*/  BSYNC B3 ;  /* 0x0000000000037941 */ /* 0x000fea0003800000 */
.L_x_26175:
        /* <DEDUP_REMOVED lines=16> */
.L_x_26181:
[----:B------:R-:W-:Y:S05]  /*c100*/  BSYNC B4 ;  /* 0x0000000000047941 */ /* 0x000fea0003800000 */
.L_x_26180:
        /* <DEDUP_REMOVED lines=44> */
.L_x_26179:
[----:B------:R-:W-:Y:S05]  /*c3d0*/  BSYNC B3 ;  /* 0x0000000000037941 */ /* 0x000fea0003800000 */
.L_x_26178:
        /* <DEDUP_REMOVED lines=12> */
.L_x_26174:
[----:B------:R-:W-:Y:S05]  /*c4a0*/  BSYNC B2 ;  /* 0x0000000000027941 */ /* 0x000fea0003800000 */
.L_x_26172:
        /* <DEDUP_REMOVED lines=8> */
.L_x_26183:
        /* <DEDUP_REMOVED lines=12> */
.L_x_26186:
[----:B------:R-:W-:-:S07]  /*c5f0*/  MOV R210, R222 ;  /* 0x000000de00d27202 */ /* 0x000fce0000000f00 */
.L_x_26187:
[----:B------:R-:W-:Y:S05]  /*c600*/  BSYNC B3 ;  /* 0x0000000000037941 */ /* 0x000fea0003800000 */
.L_x_26185:
        /* <DEDUP_REMOVED lines=16> */
.L_x_26191:
[----:B------:R-:W-:Y:S05]  /*c710*/  BSYNC B4 ;  /* 0x0000000000047941 */ /* 0x000fea0003800000 */
.L_x_26190:
        /* <DEDUP_REMOVED lines=44> */
.L_x_26189:
[----:B------:R-:W-:Y:S05]  /*c9e0*/  BSYNC B3 ;  /* 0x0000000000037941 */ /* 0x000fea0003800000 */
.L_x_26188:
        /* <DEDUP_REMOVED lines=12> */
.L_x_26184:
[----:B------:R-:W-:Y:S05]  /*cab0*/  BSYNC B2 ;  /* 0x0000000000027941 */ /* 0x000fea0003800000 */
.L_x_26182:
        /* <DEDUP_REMOVED lines=8> */
.L_x_26193:
        /* <DEDUP_REMOVED lines=12> */
.L_x_26196:
[----:B------:R-:W-:-:S07]  /*cc00*/  IMAD.MOV.U32 R187, RZ, RZ, R222 ;  /* 0x000000ffffbb7224 */ /* 0x000fce00078e00de */
.L_x_26197:
[----:B------:R-:W-:Y:S05]  /*cc10*/  BSYNC B3 ;  /* 0x0000000000037941 */ /* 0x000fea0003800000 */
.L_x_26195:
        /* <DEDUP_REMOVED lines=16> */
.L_x_26201:
[----:B------:R-:W-:Y:S05]  /*cd20*/  BSYNC B4 ;  /* 0x0000000000047941 */ /* 0x000fea0003800000 */
.L_x_26200:
        /* <DEDUP_REMOVED lines=44> */
.L_x_26199:
[----:B------:R-:W-:Y:S05]  /*cff0*/  BSYNC B3 ;  /* 0x0000000000037941 */ /* 0x000fea0003800000 */
.L_x_26198:
[----:B------:R-:W-:Y:S01]  /*d000*/  I2FP.F32.U32 R176, R187 ;  /* 0x000000bb00b07245 */ /* 0x000fe20000201000 */
[----:B-----5:R-:W-:Y:S01]  /*d010*/  HADD2.F32 R178, -RZ, R170.H1_H1 ;  /* 0x300000aaffb27230 */ /* 0x020fe20000004100 */
[----:B------:R-:W-:-:S04]  /*d020*/  MOV R179, 0x2f800000 ;  /* 0x2f80000000b37802 */ /* 0x000fc80000000f00 */
        /* <DEDUP_REMOVED lines=9> */
.L_x_26194:
[----:B------:R-:W-:Y:S05]  /*d0c0*/  BSYNC B2 ;  /* 0x0000000000027941 */ /* 0x000fea0003800000 */
.L_x_26192:
        /* <DEDUP_REMOVED lines=8> */
.L_x_26203:
        /* <DEDUP_REMOVED lines=12> */
.L_x_26206:
[----:B------:R-:W-:-:S07]  /*d210*/  MOV R208, R222 ;  /* 0x000000de00d07202 */ /* 0x000fce0000000f00 */
.L_x_26207:
[----:B------:R-:W-:Y:S05]  /*d220*/  BSYNC B3 ;  /* 0x0000000000037941 */ /* 0x000fea0003800000 */
.L_x_26205:
        /* <DEDUP_REMOVED lines=16> */
.L_x_26211:
[----:B------:R-:W-:Y:S05]  /*d330*/  BSYNC B4 ;  /* 0x0000000000047941 */ /* 0x000fea0003800000 */
.L_x_26210:
        /* <DEDUP_REMOVED lines=44> */
.L_x_26209:
[----:B------:R-:W-:Y:S05]  /*d600*/  BSYNC B3 ;  /* 0x0000000000037941 */ /* 0x000fea0003800000 */
.L_x_26208:
        /* <DEDUP_REMOVED lines=12> */
.L_x_26204:
[----:B------:R-:W-:Y:S05]  /*d6d0*/  BSYNC B2 ;  /* 0x0000000000027941 */ /* 0x000fea0003800000 */
.L_x_26202:
        /* <DEDUP_REMOVED lines=8> */
.L_x_26213:
        /* <DEDUP_REMOVED lines=12> */
.L_x_26216:
[----:B------:R-:W-:-:S07]  /*d820*/  MOV R189, R222 ;  /* 0x000000de00bd7202 */ /* 0x000fce0000000f00 */
.L_x_26217:
[----:B------:R-:W-:Y:S05]  /*d830*/  BSYNC B3 ;  /* 0x0000000000037941 */ /* 0x000fea0003800000 */
.L_x_26215:
        /* <DEDUP_REMOVED lines=16> */
.L_x_26221:
[----:B------:R-:W-:Y:S05]  /*d940*/  BSYNC B4 ;  /* 0x0000000000047941 */ /* 0x000fea0003800000 */
.L_x_26220:
        /* <DEDUP_REMOVED lines=44> */
.L_x_26219:
[----:B------:R-:W-:Y:S05]  /*dc10*/  BSYNC B3 ;  /* 0x0000000000037941 */ /* 0x000fea0003800000 */
.L_x_26218:
        /* <DEDUP_REMOVED lines=12> */
.L_x_26214:
[----:B------:R-:W-:Y:S05]  /*dce0*/  BSYNC B2 ;  /* 0x0000000000027941 */ /* 0x000fea0003800000 */
.L_x_26212:
        /* <DEDUP_REMOVED lines=29> */
.L_x_26223:
[----:B------:R-:W-:Y:S05]  /*dec0*/  BSYNC B2 ;  /* 0x0000000000027941 */ /* 0x000fea0003800000 */
.L_x_26222:
[----:B------:R-:W-:Y:S01]  /*ded0*/  VIADD R228, R228, 0x20 ;  /* 0x00000020e4e47836 */ /* 0x000fe20000000000 */
[----:B------:R-:W-:-:S07]  /*dee0*/  IADD3 R231, R231, 0x20, RZ ;  /* 0x00000020e7e77810 */ /* 0x000fce0007ffe0ff */
.L_x_26141:
[----:B------:R-:W-:Y:S05]  /*def0*/  BSYNC B1 ;  /* 0x0000000000017941 */ /* 0x000fea0003800000 */
.L_x_26140:
        /* <DEDUP_REMOVED lines=20> */
.L_x_26227:
        /* <DEDUP_REMOVED lines=12> */
.L_x_26230:
[----:B------:R-:W-:-:S07]  /*e100*/  IMAD.MOV.U32 R194, RZ, RZ, R222 ;  /* 0x000000ffffc27224 */ /* 0x000fce00078e00de */
.L_x_26231:
[----:B------:R-:W-:Y:S05]  /*e110*/  BSYNC B3 ;  /* 0x0000000000037941 */ /* 0x000fea0003800000 */
.L_x_26229:
        /* <DEDUP_REMOVED lines=16> */
.L_x_26235:
[----:B------:R-:W-:Y:S05]  /*e220*/  BSYNC B4 ;  /* 0x0000000000047941 */ /* 0x000fea0003800000 */
.L_x_26234:
        /* <DEDUP_REMOVED lines=44> */
.L_x_26233:
[----:B------:R-:W-:Y:S05]  /*e4f0*/  BSYNC B3 ;  /* 0x0000000000037941 */ /* 0x000fea0003800000 */
.L_x_26232:
[----:B------:R-:W-:Y:S01]  /*e500*/  I2FP.F32.U32 R177, R194 ;  /* 0x000000c200b17245 */ /* 0x000fe20000201000 */
[----:B-----5:R-:W-:Y:S01]  /*e510*/  HADD2.F32 R179, -RZ, R168.H0_H0 ;  /* 0x200000a8ffb37230 */ /* 0x020fe20000004100 */
[----:B------:R-:W-:-:S04]  /*e520*/  MOV R178, 0x2f800000 ;  /* 0x2f80000000b27802 */ /* 0x000fc80000000f00 */
        /* <DEDUP_REMOVED lines=9> */
.L_x_26228:
[----:B------:R-:W-:Y:S05]  /*e5c0*/  BSYNC B2 ;  /* 0x0000000000027941 */ /* 0x000fea0003800000 */
.L_x_26226:
        /* <DEDUP_REMOVED lines=8> */
.L_x_26237:
        /* <DEDUP_REMOVED lines=12> */
.L_x_26240:
[----:B------:R-:W-:-:S07]  /*e710*/  MOV R191, R222 ;  /* 0x000000de00bf7202 */ /* 0x000fce0000000f00 */
.L_x_26241:
[----:B------:R-:W-:Y:S05]  /*e720*/  BSYNC B3 ;  /* 0x0000000000037941 */ /* 0x000fea0003800000 */
.L_x_26239:
        /* <DEDUP_REMOVED lines=16> */
.L_x_26245:
[----:B------:R-:W-:Y:S05]  /*e830*/  BSYNC B4 ;  /* 0x0000000000047941 */ /* 0x000fea0003800000 */
.L_x_26244:
        /* <DEDUP_REMOVED lines=44> */
.L_x_26243:
[----:B------:R-:W-:Y:S05]  /*eb00*/  BSYNC B3 ;  /* 0x0000000000037941 */ /* 0x000fea0003800000 */
.L_x_26242:
        /* <DEDUP_REMOVED lines=12> */
.L_x_26238:
[----:B------:R-:W-:Y:S05]  /*ebd0*/  BSYNC B2 ;  /* 0x0000000000027941 */ /* 0x000fea0003800000 */
.L_x_26236:
        /* <DEDUP_REMOVED lines=8> */
.L_x_26247:
        /* <DEDUP_REMOVED lines=12> */
.L_x_26250:
[----:B------:R-:W-:-:S07]  /*ed20*/  MOV R196, R222 ;  /* 0x000000de00c47202 */ /* 0x000fce0000000f00 */
.L_x_26251:
[----:B------:R-:W-:Y:S05]  /*ed30*/  BSYNC B3 ;  /* 0x0000000000037941 */ /* 0x000fea0003800000 */
.L_x_26249:
        /* <DEDUP_REMOVED lines=16> */
.L_x_26255:
[----:B------:R-:W-:Y:S05]  /*ee40*/  BSYNC B4 ;  /* 0x0000000000047941 */ /* 0x000fea0003800000 */
.L_x_26254:
        /* <DEDUP_REMOVED lines=44> */
.L_x_26253:
[----:B------:R-:W-:Y:S05]  /*f110*/  BSYNC B3 ;  /* 0x0000000000037941 */ /* 0x000fea0003800000 */
.L_x_26252:
        /* <DEDUP_REMOVED lines=12> */
.L_x_26248:
[----:B------:R-:W-:Y:S05]  /*f1e0*/  BSYNC B2 ;  /* 0x0000000000027941 */ /* 0x000fea0003800000 */
.L_x_26246:
        /* <DEDUP_REMOVED lines=8> */
.L_x_26257:
        /* <DEDUP_REMOVED lines=12> */
.L_x_26260:
[----:B------:R-:W-:-:S07]  /*f330*/  IMAD.MOV.U32 R193, RZ, RZ, R222 ;  /* 0x000000ffffc17224 */ /* 0x000fce00078e00de */
.L_x_26261:
[----:B------:R-:W-:Y:S05]  /*f340*/  BSYNC B3 ;  /* 0x0000000000037941 */ /* 0x000fea0003800000 */
.L_x_26259:
        /* <DEDUP_REMOVED lines=16> */
.L_x_26265:
[----:B------:R-:W-:Y:S05]  /*f450*/  BSYNC B4 ;  /* 0x0000000000047941 */ /* 0x000fea0003800000 */
.L_x_26264:
        /* <DEDUP_REMOVED lines=44> */
.L_x_26263:
[----:B------:R-:W-:Y:S05]  /*f720*/  BSYNC B3 ;  /* 0x0000000000037941 */ /* 0x000fea0003800000 */
.L_x_26262:
        /* <DEDUP_REMOVED lines=12> */
.L_x_26258:
[----:B------:R-:W-:Y:S05]  /*f7f0*/  BSYNC B2 ;  /* 0x0000000000027941 */ /* 0x000fea0003800000 */
.L_x_26256:
        /* <DEDUP_REMOVED lines=8> */
.L_x_26267:
        /* <DEDUP_REMOVED lines=12> */
.L_x_26270:
[----:B------:R-:W-:-:S07]  /*f940*/  MOV R210, R222 ;  /* 0x000000de00d27202 */ /* 0x000fce0000000f00 */
.L_x_26271:
[----:B------:R-:W-:Y:S05]  /*f950*/  BSYNC B3 ;  /* 0x0000000000037941 */ /* 0x000fea0003800000 */
.L_x_26269:
        /* <DEDUP_REMOVED lines=16> */
.L_x_26275:
[----:B------:R-:W-:Y:S05]  /*fa60*/  BSYNC B4 ;  /* 0x0000000000047941 */ /* 0x000fea0003800000 */
.L_x_26274:
        /* <DEDUP_REMOVED lines=44> */
.L_x_26273:
[----:B------:R-:W-:Y:S05]  /*fd30*/  BSYNC B3 ;  /* 0x0000000000037941 */ /* 0x000fea0003800000 */
.L_x_26272:
        /* <DEDUP_REMOVED lines=12> */
.L_x_26268:
[----:B------:R-:W-:Y:S05]  /*fe00*/  BSYNC B2 ;  /* 0x0000000000027941 */ /* 0x000fea0003800000 */
.L_x_26266:
        /* <DEDUP_REMOVED lines=8> */
.L_x_26277:
        /* <DEDUP_REMOVED lines=12> */
.L_x_26280:
[----:B------:R-:W-:-:S07]  /*ff50*/  MOV R195, R222 ;  /* 0x000000de00c37202 */ /* 0x000fce0000000f00 */
.L_x_26281:
[----:B------:R-:W-:Y:S05]  /*ff60*/  BSYNC B3 ;  /* 0x0000000000037941 */ /* 0x000fea0003800000 */
.L_x_26279:
        /* <DEDUP_REMOVED lines=16> */
.L_x_26285:
[----:B------:R-:W-:Y:S05]  /*10070*/  BSYNC B4 ;  /* 0x0000000000047941 */ /* 0x000fea0003800000 */
.L_x_26284:
        /* <DEDUP_REMOVED lines=44> */
.L_x_26283:
[----:B------:R-:W-:Y:S05]  /*10340*/  BSYNC B3 ;  /* 0x0000000000037941 */ /* 0x000fea0003800000 */
.L_x_26282:
        /* <DEDUP_REMOVED lines=12> */
.L_x_26278:
[----:B------:R-:W-:Y:S05]  /*10410*/  BSYNC B2 ;  /* 0x0000000000027941 */ /* 0x000fea0003800000 */
.L_x_26276:
        /* <DEDUP_REMOVED lines=8> */
.L_x_26287:
        /* <DEDUP_REMOVED lines=12> */
.L_x_26290:
[----:B------:R-:W-:-:S07]  /*10560*/  IMAD.MOV.U32 R208, RZ, RZ, R222 ;  /* 0x000000ffffd07224 */ /* 0x000fce00078e00de */
.L_x_26291:
[----:B------:R-:W-:Y:S05]  /*10570*/  BSYNC B3 ;  /* 0x0000000000037941 */ /* 0x000fea0003800000 */
.L_x_26289:
        /* <DEDUP_REMOVED lines=16> */
.L_x_26295:
[----:B------:R-:W-:Y:S05]  /*10680*/  BSYNC B4 ;  /* 0x0000000000047941 */ /* 0x000fea0003800000 */
.L_x_26294:
        /* <DEDUP_REMOVED lines=44> */
.L_x_26293:
[----:B------:R-:W-:Y:S05]  /*10950*/  BSYNC B3 ;  /* 0x0000000000037941 */ /* 0x000fea0003800000 */
.L_x_26292:
        /* <DEDUP_REMOVED lines=12> */
.L_x_26288:
[----:B------:R-:W-:Y:S05]  /*10a20*/  BSYNC B2 ;  /* 0x0000000000027941 */ /* 0x000fea0003800000 */
.L_x_26286:
        /* <DEDUP_REMOVED lines=8> */
.L_x_26297:
        /* <DEDUP_REMOVED lines=12> */
.L_x_26300:
[----:B------:R-:W-:-:S07]  /*10b70*/  MOV R197, R222 ;  /* 0x000000de00c57202 */ /* 0x000fce0000000f00 */
.L_x_26301:
[----:B------:R-:W-:Y:S05]  /*10b80*/  BSYNC B3 ;  /* 0x0000000000037941 */ /* 0x000fea0003800000 */
.L_x_26299:
        /* <DEDUP_REMOVED lines=16> */
.L_x_26305:
[----:B------:R-:W-:Y:S05]  /*10c90*/  BSYNC B4 ;  /* 0x0000000000047941 */ /* 0x000fea0003800000 */
.L_x_26304:
        /* <DEDUP_REMOVED lines=44> */
.L_x_26303:
[----:B------:R-:W-:Y:S05]  /*10f60*/  BSYNC B3 ;  /* 0x0000000000037941 */ /* 0x000fea0003800000 */
.L_x_26302:
        /* <DEDUP_REMOVED lines=12> */
.L_x_26298:
[----:B------:R-:W-:Y:S05]  /*11030*/  BSYNC B2 ;  /* 0x0000000000027941 */ /* 0x000fea0003800000 */
.L_x_26296:
        /* <DEDUP_REMOVED lines=29> */
.L_x_26307:
[----:B------:R-:W-:Y:S05]  /*11210*/  BSYNC B2 ;  /* 0x0000000000027941 */ /* 0x000fea0003800000 */
.L_x_26306:
[----:B------:R-:W-:Y:S01]  /*11220*/  IADD3 R228, R228, 0x20, RZ ;  /* 0x00000020e4e47810 */ /* 0x000fe20007ffe0ff */
[----:B------:R-:W-:-:S07]  /*11230*/  VIADD R231, R231, 0x20 ;  /* 0x00000020e7e77836 */ /* 0x000fce0000000000 */
.L_x_26225:
[----:B------:R-:W-:Y:S05]  /*11240*/  BSYNC B1 ;  /* 0x0000000000017941 */ /* 0x000fea0003800000 */
.L_x_26224:
        /* <DEDUP_REMOVED lines=20> */
.L_x_26311:
        /* <DEDUP_REMOVED lines=12> */
.L_x_26314:
[----:B------:R-:W-:-:S07]  /*11450*/  MOV R202, R222 ;  /* 0x000000de00ca7202 */ /* 0x000fce0000000f00 */
.L_x_26315:
[----:B------:R-:W-:Y:S05]  /*11460*/  BSYNC B3 ;  /* 0x0000000000037941 */ /* 0x000fea0003800000 */
.L_x_26313:
        /* <DEDUP_REMOVED lines=16> */
.L_x_26319:
[----:B------:R-:W-:Y:S05]  /*11570*/  BSYNC B4 ;  /* 0x0000000000047941 */ /* 0x000fea0003800000 */
.L_x_26318:
        /* <DEDUP_REMOVED lines=44> */
.L_x_26317:
[----:B------:R-:W-:Y:S05]  /*11840*/  BSYNC B3 ;  /* 0x0000000000037941 */ /* 0x000fea0003800000 */
.L_x_26316:
        /* <DEDUP_REMOVED lines=12> */
.L_x_26312:
[----:B------:R-:W-:Y:S05]  /*11910*/  BSYNC B2 ;  /* 0x0000000000027941 */ /* 0x000fea0003800000 */
.L_x_26310:
        /* <DEDUP_REMOVED lines=8> */
.L_x_26321:
        /* <DEDUP_REMOVED lines=12> */
.L_x_26324:
[----:B------:R-:W-:-:S07]  /*11a60*/  IMAD.MOV.U32 R199, RZ, RZ, R222 ;  /* 0x000000ffffc77224 */ /* 0x000fce00078e00de */
.L_x_26325:
[----:B------:R-:W-:Y:S05]  /*11a70*/  BSYNC B3 ;  /* 0x0000000000037941 */ /* 0x000fea0003800000 */
.L_x_26323:
        /* <DEDUP_REMOVED lines=16> */
.L_x_26329:
[----:B------:R-:W-:Y:S05]  /*11b80*/  BSYNC B4 ;  /* 0x0000000000047941 */ /* 0x000fea0003800000 */
.L_x_26328:
        /* <DEDUP_REMOVED lines=44> */
.L_x_26327:
[----:B------:R-:W-:Y:S05]  /*11e50*/  BSYNC B3 ;  /* 0x0000000000037941 */ /* 0x000fea0003800000 */
.L_x_26326:
        /* <DEDUP_REMOVED lines=12> */
.L_x_26322:
[----:B------:R-:W-:Y:S05]  /*11f20*/  BSYNC B2 ;  /* 0x0000000000027941 */ /* 0x000fea0003800000 */
.L_x_26320:
        /* <DEDUP_REMOVED lines=8> */
.L_x_26331:
        /* <DEDUP_REMOVED lines=12> */
.L_x_26334:
[----:B------:R-:W-:-:S07]  /*12070*/  MOV R204, R222 ;  /* 0x000000de00cc7202 */ /* 0x000fce0000000f00 */
.L_x_26335:
[----:B------:R-:W-:Y:S05]  /*12080*/  BSYNC B3 ;  /* 0x0000000000037941 */ /* 0x000fea0003800000 */
.L_x_26333:
        /* <DEDUP_REMOVED lines=16> */
.L_x_26339:
[----:B------:R-:W-:Y:S05]  /*12190*/  BSYNC B4 ;  /* 0x0000000000047941 */ /* 0x000fea0003800000 */
.L_x_26338:
        /* <DEDUP_REMOVED lines=44> */
.L_x_26337:
[----:B------:R-:W-:Y:S05]  /*12460*/  BSYNC B3 ;  /* 0x0000000000037941 */ /* 0x000fea0003800000 */
.L_x_26336:
        /* <DEDUP_REMOVED lines=12> */
.L_x_26332:
[----:B------:R-:W-:Y:S05]  /*12530*/  BSYNC B2 ;  /* 0x0000000000027941 */ /* 0x000fea0003800000 */
.L_x_26330:
        /* <DEDUP_REMOVED lines=8> */
.L_x_26341:
        /* <DEDUP_REMOVED lines=12> */
.L_x_26344:
[----:B------:R-:W-:-:S07]  /*12680*/  MOV R201, R222 ;  /* 0x000000de00c97202 */ /* 0x000fce0000000f00 */
.L_x_26345:
[----:B------:R-:W-:Y:S05]  /*12690*/  BSYNC B3 ;  /* 0x0000000000037941 */ /* 0x000fea0003800000 */
.L_x_26343:
        /* <DEDUP_REMOVED lines=16> */
.L_x_26349:
[----:B------:R-:W-:Y:S05]  /*127a0*/  BSYNC B4 ;  /* 0x0000000000047941 */ /* 0x000fea0003800000 */
.L_x_26348:
        /* <DEDUP_REMOVED lines=44> */
.L_x_26347:
[----:B------:R-:W-:Y:S05]  /*12a70*/  BSYNC B3 ;  /* 0x0000000000037941 */ /* 0x000fea0003800000 */
.L_x_26346:
        /* <DEDUP_REMOVED lines=12> */
.L_x_26342:
[----:B------:R-:W-:Y:S05]  /*12b40*/  BSYNC B2 ;  /* 0x0000000000027941 */ /* 0x000fea0003800000 */
.L_x_26340:
        /* <DEDUP_REMOVED lines=8> */
.L_x_26351:
        /* <DEDUP_REMOVED lines=12> */
.L_x_26354:
[----:B------:R-:W-:-:S07]  /*12c90*/  IMAD.MOV.U32 R210, RZ, RZ, R222 ;  /* 0x000000ffffd27224 */ /* 0x000fce00078e00de */
.L_x_26355:
[----:B------:R-:W-:Y:S05]  /*12ca0*/  BSYNC B3 ;  /* 0x0000000000037941 */ /* 0x000fea0003800000 */
.L_x_26353:
        /* <DEDUP_REMOVED lines=16> */
.L_x_26359:
[----:B------:R-:W-:Y:S05]  /*12db0*/  BSYNC B4 ;  /* 0x0000000000047941 */ /* 0x000fea0003800000 */
.L_x_26358:
        /* <DEDUP_REMOVED lines=44> */
.L_x_26357:
[----:B------:R-:W-:Y:S05]  /*13080*/  BSYNC B3 ;  /* 0x0000000000037941 */ /* 0x000fea0003800000 */
.L_x_26356:
        /* <DEDUP_REMOVED lines=12> */
.L_x_26352:
[----:B------:R-:W-:Y:S05]  /*13150*/  BSYNC B2 ;  /* 0x0000000000027941 */ /* 0x000fea0003800000 */
.L_x_26350:
        /* <DEDUP_REMOVED lines=8> */
.L_x_26361:
        /* <DEDUP_REMOVED lines=12> */
.L_x_26364:
[----:B------:R-:W-:-:S07]  /*132a0*/  MOV R203, R222 ;  /* 0x000000de00cb7202 */ /* 0x000fce0000000f00 */
.L_x_26365:
[----:B------:R-:W-:Y:S05]  /*132b0*/  BSYNC B3 ;  /* 0x0000000000037941 */ /* 0x000fea0003800000 */
.L_x_26363:
        /* <DEDUP_REMOVED lines=16> */
.L_x_26369:
[----:B------:R-:W-:Y:S05]  /*133c0*/  BSYNC B4 ;  /* 0x0000000000047941 */ /* 0x000fea0003800000 */
.L_x_26368:
        /* <DEDUP_REMOVED lines=44> */
.L_x_26367:
[----:B------:R-:W-:Y:S05]  /*13690*/  BSYNC B3 ;  /* 0x0000000000037941 */ /* 0x000fea0003800000 */
.L_x_26366:
        /* <DEDUP_REMOVED lines=12> */
.L_x_26362:
[----:B------:R-:W-:Y:S05]  /*13760*/  BSYNC B2 ;  /* 0x0000000000027941 */ /* 0x000fea0003800000 */
.L_x_26360:
        /* <DEDUP_REMOVED lines=8> */
.L_x_26371:
        /* <DEDUP_REMOVED lines=12> */
.L_x_26374:
[----:B------:R-:W-:-:S07]  /*138b0*/  MOV R208, R222 ;  /* 0x000000de00d07202 */ /* 0x000fce0000000f00 */
.L_x_26375:
[----:B------:R-:W-:Y:S05]  /*138c0*/  BSYNC B3 ;  /* 0x0000000000037941 */ /* 0x000fea0003800000 */
.L_x_26373:
        /* <DEDUP_REMOVED lines=16> */
.L_x_26379:
[----:B------:R-:W-:Y:S05]  /*139d0*/  BSYNC B4 ;  /* 0x0000000000047941 */ /* 0x000fea0003800000 */
.L_x_26378:
        /* <DEDUP_REMOVED lines=44> */
.L_x_26377:
[----:B------:R-:W-:Y:S05]  /*13ca0*/  BSYNC B3 ;  /* 0x0000000000037941 */ /* 0x000fea0003800000 */
.L_x_26376:
        /* <DEDUP_REMOVED lines=12> */
.L_x_26372:
[----:B------:R-:W-:Y:S05]  /*13d70*/  BSYNC B2 ;  /* 0x0000000000027941 */ /* 0x000fea0003800000 */
.L_x_26370:
        /* <DEDUP_REMOVED lines=8> */
.L_x_26381:
        /* <DEDUP_REMOVED lines=12> */
.L_x_26384:
[----:B------:R-:W-:-:S07]  /*13ec0*/  IMAD.MOV.U32 R205, RZ, RZ, R222 ;  /* 0x000000ffffcd7224 */ /* 0x000fce00078e00de */
.L_x_26385:
[----:B------:R-:W-:Y:S05]  /*13ed0*/  BSYNC B3 ;  /* 0x0000000000037941 */ /* 0x000fea0003800000 */
.L_x_26383:
        /* <DEDUP_REMOVED lines=16> */
.L_x_26389:
[----:B------:R-:W-:Y:S05]  /*13fe0*/  BSYNC B4 ;  /* 0x0000000000047941 */ /* 0x000fea0003800000 */
.L_x_26388:
        /* <DEDUP_REMOVED lines=44> */
.L_x_26387:
[----:B------:R-:W-:Y:S05]  /*142b0*/  BSYNC B3 ;  /* 0x0000000000037941 */ /* 0x000fea0003800000 */
.L_x_26386:
        /* <DEDUP_REMOVED lines=12> */
.L_x_26382:
[----:B------:R-:W-:Y:S05]  /*14380*/  BSYNC B2 ;  /* 0x0000000000027941 */ /* 0x000fea0003800000 */
.L_x_26380:
        /* <DEDUP_REMOVED lines=28> */
.L_x_26309:
[----:B------:R-:W-:Y:S05]  /*14550*/  BSYNC B1 ;  /* 0x0000000000017941 */ /* 0x000fea0003800000 */
.L_x_26308:
        /* <DEDUP_REMOVED lines=178> */
.L_x_26415:
        /* <DEDUP_REMOVED lines=61> */
.L_x_26394:
[----:B------:R-:W-:Y:S05]  /*15450*/  BSYNC B2 ;  /* 0x0000000000027941 */ /* 0x000fea0003800000 */
.L_x_26393:
        /* <DEDUP_REMOVED lines=31> */
[----:B------:R-:W-:Y:S01]  /*15650*/  F2FP.F16.F32.PACK_AB R177, R232, R233 ;  /* 0x000000e9e8b1723e */ /* 0x000fe200000000ff */
[----:B------:R-:W-:Y:S01]  /*15660*/  VIADD R231, R231, 0x20 ;  /* 0x00000020e7e77836 */ /* 0x000fe20000000000 */
[----:B------:R-:W-:-:S05]  /*15670*/  F2FP.F16.F32.PACK_AB R179, R236, R241 ;  /* 0x000000f1ecb3723e */ /* 0x000fca00000000ff */
[----:B------:R2:W-:Y:S02]  /*15680*/  STG.E.128 desc[UR6][R228.64], R176 ;  /* 0x000000b0e4007986 */ /* 0x0005e4000c101d06 */
.L_x_26396:
[----:B------:R-:W-:Y:S05]  /*15690*/  BSYNC B2 ;  /* 0x0000000000027941 */ /* 0x000fea0003800000 */
.L_x_26395:
        /* <DEDUP_REMOVED lines=35> */
.L_x_26398:
[----:B------:R-:W-:Y:S05]  /*158d0*/  BSYNC B2 ;  /* 0x0000000000027941 */ /* 0x000fea0003800000 */
.L_x_26397:
        /* <DEDUP_REMOVED lines=35> */
.L_x_26400:
[----:B------:R-:W-:Y:S05]  /*15b10*/  BSYNC B2 ;  /* 0x0000000000027941 */ /* 0x000fea0003800000 */
.L_x_26399:
        /* <DEDUP_REMOVED lines=35> */
.L_x_26402:
[----:B------:R-:W-:Y:S05]  /*15d50*/  BSYNC B2 ;  /* 0x0000000000027941 */ /* 0x000fea0003800000 */
.L_x_26401:
        /* <DEDUP_REMOVED lines=33> */
.L_x_26392:
[----:B------:R-:W-:Y:S05]  /*15f70*/  BSYNC B1 ;  /* 0x0000000000017941 */ /* 0x000fea0003800000 */
.L_x_26391:
[----:B01234-:R-:W0:Y:S02]  /*15f80*/  LDC.64 R176, c[0x0][0x210] ;  /* 0x00008400ffb07b82 */ /* 0x01fe240000000a00 */
[----:B0-----:R-:W-:-:S04]  /*15f90*/  LEA R224, R176, R224, 0x2 ;  /* 0x000000e0b0e07211 */ /* 0x001fc800078e10ff */
[----:B------:R-:W-:-:S13]  /*15fa0*/  ISETP.GE.AND P0, PT, R224, R177, PT ;  /* 0x000000b1e000720c */ /* 0x000fda0003f06270 */
[----:B------:R-:W-:Y:S05]  /*15fb0*/  @!P0 BRA `(.L_x_26403) ;  /* 0xfffffeb000388947 */ /* 0x000fea000383ffff */
[----:B------:R-:W-:Y:S05]  /*15fc0*/  BSYNC B0 ;  /* 0x0000000000007941 */ /* 0x000fea0003800000 */
.L_x_25887:
[----:B------:R-:W-:Y:S05]  /*15fd0*/  EXIT ;  /* 0x000000000000794d */ /* 0x000fea0003800000 */
.L_x_26390:
        /* <DEDUP_REMOVED lines=8> */
.L_x_26405:
[----:B------:R-:W-:Y:S05]  /*16060*/  BSYNC B1 ;  /* 0x0000000000017941 */ /* 0x000fea0003800000 */
.L_x_26404:
        /* <DEDUP_REMOVED lines=10> */
.L_x_26406:
[----:B------:R-:W-:Y:S01]  /*16110*/  HFMA2.MMA R236, -RZ, RZ, 0, 2.384185791015625e-07 ;  /* 0x00000004ffec7435 */ /* 0x000fe200000001ff */
[----:B------:R-:W-:-:S05]  /*16120*/  MOV R179, R235 ;  /* 0x000000eb00b37202 */ /* 0x000fca0000000f00 */
[----:B------:R-:W-:-:S04]  /*16130*/  FADD.FTZ R179, R178, R179 ;  /* 0x000000b3b2b37221 */ /* 0x000fc80000010000 */
[----:B------:R-:W-:-:S07]  /*16140*/  IMAD.MOV.U32 R237, RZ, RZ, R179 ;  /* 0x000000ffffed7224 */ /* 0x000fce00078e00b3 */
[----:B------:R-:W-:Y:S05]  /*16150*/  WARPSYNC.COLLECTIVE R234, `(.L_x_26407) ;  /* 0x00000000ea087348 */ /* 0x000fea0003c00000 */
[----:B------:R0:W1:Y:S02]  /*16160*/  SHFL.BFLY P6, R235, R237, R236, R239 ;  /* 0x0c0000ecedeb7389 */ /* 0x00006400000c00ef */
[----:B01----:R-:W-:Y:S01]  /*16170*/  ENDCOLLECTIVE ;  /* 0x000000000000791b */ /* 0x003fe20003800000 */
.L_x_26407:
[----:B------:R-:W-:Y:S01]  /*16180*/  HFMA2.MMA R236, -RZ, RZ, 0, 4.76837158203125e-07 ;  /* 0x00000008ffec7435 */ /* 0x000fe200000001ff */
[----:B------:R-:W-:-:S05]  /*16190*/  MOV R176, R235 ;  /* 0x000000eb00b07202 */ /* 0x000fca0000000f00 */
[----:B------:R-:W-:-:S04]  /*161a0*/  FADD.FTZ R232, R179, R176 ;  /* 0x000000b0b3e87221 */ /* 0x000fc80000010000 */
[----:B------:R-:W-:-:S07]  /*161b0*/  IMAD.MOV.U32 R237, RZ, RZ, R232 ;  /* 0x000000ffffed7224 */ /* 0x000fce00078e00e8 */
[----:B------:R-:W-:Y:S05]  /*161c0*/  WARPSYNC.COLLECTIVE R234, `(.L_x_26408) ;  /* 0x00000000ea087348 */ /* 0x000fea0003c00000 */
[----:B------:R0:W1:Y:S02]  /*161d0*/  SHFL.BFLY P6, R235, R237, R236, R239 ;  /* 0x0c0000ecedeb7389 */ /* 0x00006400000c00ef */
[----:B01----:R-:W-:Y:S01]  /*161e0*/  ENDCOLLECTIVE ;  /* 0x000000000000791b */ /* 0x003fe20003800000 */
.L_x_26408:
[----:B------:R-:W-:Y:S01]  /*161f0*/  HFMA2.MMA R236, -RZ, RZ, 0, 9.5367431640625e-07 ;  /* 0x00000010ffec7435 */ /* 0x000fe200000001ff */
[----:B------:R-:W-:-:S05]  /*16200*/  MOV R231, R235 ;  /* 0x000000eb00e77202 */ /* 0x000fca0000000f00 */
[----:B------:R-:W-:-:S04]  /*16210*/  FADD.FTZ R233, R232, R231 ;  /* 0x000000e7e8e97221 */ /* 0x000fc80000010000 */
[----:B------:R-:W-:-:S07]  /*16220*/  IMAD.MOV.U32 R237, RZ, RZ, R233 ;  /* 0x000000ffffed7224 */ /* 0x000fce00078e00e9 */
[----:B------:R-:W-:Y:S05]  /*16230*/  WARPSYNC.COLLECTIVE R234, `(.L_x_26409) ;  /* 0x00000000ea087348 */ /* 0x000fea0003c00000 */
[----:B------:R0:W1:Y:S02]  /*16240*/  SHFL.BFLY P6, R235, R237, R236, R239 ;  /* 0x0c0000ecedeb7389 */ /* 0x00006400000c00ef */
[----:B01----:R-:W-:Y:S01]  /*16250*/  ENDCOLLECTIVE ;  /* 0x000000000000791b */ /* 0x003fe20003800000 */
.L_x_26409:
        /* <DEDUP_REMOVED lines=105> */
.L_x_26410:
[----:B------:R-:W-:Y:S01]  /*168f0*/  HFMA2.MMA R236, -RZ, RZ, 0, 1.1920928955078125e-07 ;  /* 0x00000002ffec7435 */ /* 0x000fe200000001ff */
[----:B------:R-:W-:-:S05]  /*16900*/  MOV R177, R235 ;  /* 0x000000eb00b17202 */ /* 0x000fca0000000f00 */
[----:B------:R-:W-:-:S04]  /*16910*/  FADD.FTZ R177, R176, R177 ;  /* 0x000000b1b0b17221 */ /* 0x000fc80000010000 */
[----:B------:R-:W-:-:S07]  /*16920*/  IMAD.MOV.U32 R237, RZ, RZ, R177 ;  /* 0x000000ffffed7224 */ /* 0x000fce00078e00b1 */
[----:B------:R-:W-:Y:S05]  /*16930*/  WARPSYNC.COLLECTIVE R234, `(.L_x_26411) ;  /* 0x00000000ea087348 */ /* 0x000fea0003c00000 */
[----:B------:R0:W1:Y:S02]  /*16940*/  SHFL.BFLY P6, R235, R237, R236, R239 ;  /* 0x0c0000ecedeb7389 */ /* 0x00006400000c00ef */
[----:B01----:R-:W-:Y:S01]  /*16950*/  ENDCOLLECTIVE ;  /* 0x000000000000791b */ /* 0x003fe20003800000 */
.L_x_26411:
[----:B------:R-:W-:Y:S01]  /*16960*/  HFMA2.MMA R236, -RZ, RZ, 0, 2.384185791015625e-07 ;  /* 0x00000004ffec7435 */ /* 0x000fe200000001ff */
[----:B------:R-:W-:-:S05]  /*16970*/  MOV R178, R235 ;  /* 0x000000eb00b27202 */ /* 0x000fca0000000f00 */
[----:B------:R-:W-:-:S04]  /*16980*/  FADD.FTZ R178, R177, R178 ;  /* 0x000000b2b1b27221 */ /* 0x000fc80000010000 */
[----:B------:R-:W-:-:S07]  /*16990*/  IMAD.MOV.U32 R237, RZ, RZ, R178 ;  /* 0x000000ffffed7224 */ /* 0x000fce00078e00b2 */
[----:B------:R-:W-:Y:S05]  /*169a0*/  WARPSYNC.COLLECTIVE R234, `(.L_x_26412) ;  /* 0x00000000ea087348 */ /* 0x000fea0003c00000 */
[----:B------:R0:W1:Y:S02]  /*169b0*/  SHFL.BFLY P6, R235, R237, R236, R239 ;  /* 0x0c0000ecedeb7389 */ /* 0x00006400000c00ef */
[----:B01----:R-:W-:Y:S01]  /*169c0*/  ENDCOLLECTIVE ;  /* 0x000000000000791b */ /* 0x003fe20003800000 */
.L_x_26412:
[----:B------:R-:W-:Y:S01]  /*169d0*/  HFMA2.MMA R236, -RZ, RZ, 0, 4.76837158203125e-07 ;  /* 0x00000008ffec7435 */ /* 0x000fe200000001ff */
[----:B------:R-:W-:-:S05]  /*169e0*/  MOV R179, R235 ;  /* 0x000000eb00b37202 */ /* 0x000fca0000000f00 */
[----:B------:R-:W-:-:S04]  /*169f0*/  FADD.FTZ R179, R178, R179 ;  /* 0x000000b3b2b37221 */ /* 0x000fc80000010000 */
[----:B------:R-:W-:-:S07]  /*16a00*/  IMAD.MOV.U32 R237, RZ, RZ, R179 ;  /* 0x000000ffffed7224 */ /* 0x000fce00078e00b3 */
[----:B------:R-:W-:Y:S05]  /*16a10*/  WARPSYNC.COLLECTIVE R234, `(.L_x_26413) ;  /* 0x00000000ea087348 */ /* 0x000fea0003c00000 */
[----:B------:R0:W1:Y:S02]  /*16a20*/  SHFL.BFLY P6, R235, R237, R236, R239 ;  /* 0x0c0000ecedeb7389 */ /* 0x00006400000c00ef */
[----:B01----:R-:W-:Y:S01]  /*16a30*/  ENDCOLLECTIVE ;  /* 0x000000000000791b */ /* 0x003fe20003800000 */
.L_x_26413:
[----:B------:R-:W-:Y:S01]  /*16a40*/  HFMA2.MMA R236, -RZ, RZ, 0, 9.5367431640625e-07 ;  /* 0x00000010ffec7435 */ /* 0x000fe200000001ff */
[----:B------:R-:W-:-:S05]  /*16a50*/  MOV R232, R235 ;  /* 0x000000eb00e87202 */ /* 0x000fca0000000f00 */
[----:B------:R-:W-:-:S04]  /*16a60*/  FADD.FTZ R232, R179, R232 ;  /* 0x000000e8b3e87221 */ /* 0x000fc80000010000 */
[----:B------:R-:W-:-:S07]  /*16a70*/  IMAD.MOV.U32 R237, RZ, RZ, R232 ;  /* 0x000000ffffed7224 */ /* 0x000fce00078e00e8 */
[----:B------:R-:W-:Y:S05]  /*16a80*/  WARPSYNC.COLLECTIVE R234, `(.L_x_26414) ;  /* 0x00000000ea087348 */ /* 0x000fea0003c00000 */
[----:B------:R0:W1:Y:S02]  /*16a90*/  SHFL.BFLY P6, R235, R237, R236, R239 ;  /* 0x0c0000ecedeb7389 */ /* 0x00006400000c00ef */
[----:B01----:R-:W-:Y:S01]  /*16aa0*/  ENDCOLLECTIVE ;  /* 0x000000000000791b */ /* 0x003fe20003800000 */
.L_x_26414:
[----:B------:R-:W-:Y:S01]  /*16ab0*/  MOV R233, R235 ;  /* 0x000000eb00e97202 */ /* 0x000fe20000000f00 */
[----:B------:R-:W-:Y:S06]  /*16ac0*/  BRA `(.L_x_26415) ;  /* 0xffffffe4006c7947 */ /* 0x000fec000383ffff */
.L_x_26416:
        /* <DEDUP_REMOVED lines=11> */
.L_x_44429:


//--------------------- .text._ZN10layer_norm13ln_fwd_kernelINS_13Kernel_traitsIf6__halfS2_S2_fjLj1536ELj1ELj4ELj1ELj16ENS_18Kernel_traits_baseILj1536EfS2_S2_S2_fjLj128EEEEELb1ELb1ELb1ELb1EEEvNS_9FwdParamsE --------------------------
	.section	.text._ZN10layer_norm13ln_fwd_kernelINS_13Kernel_traitsIf6__halfS2_S2_fjLj1536ELj1ELj4ELj1ELj16ENS_18Kernel_traits_baseILj1536EfS2_S2_S2_fjLj128EEEEELb1ELb1ELb1ELb1EEEvNS_9FwdParamsE,"ax",@progbits
	.align	128
        .global         _ZN10layer_norm13ln_fwd_kernelINS_13Kernel_traitsIf6__halfS2_S2_fjLj1536ELj1ELj4ELj1ELj16ENS_18Kernel_traits_baseILj1536EfS2_S2_S2_fjLj128EEEEELb1ELb1ELb1ELb1EEEvNS_9FwdParamsE
        .type           _ZN10layer_norm13ln_fwd_kernelINS_13Kernel_traitsIf6__halfS2_S2_fjLj1536ELj1ELj4ELj1ELj16ENS_18Kernel_traits_baseILj1536EfS2_S2_S2_fjLj128EEEEELb1ELb1ELb1ELb1EEEvNS_9FwdParamsE,@function
        .size           _ZN10layer_norm13ln_fwd_kernelINS_13Kernel_traitsIf6__halfS2_S2_fjLj1536ELj1ELj4ELj1ELj16ENS_18Kernel_traits_baseILj1536EfS2_S2_S2_fjLj128EEEEELb1ELb1ELb1ELb1EEEvNS_9FwdParamsE,(.L_x_44430 - _ZN10layer_norm13ln_fwd_kernelINS_13Kernel_traitsIf6__halfS2_S2_fjLj1536ELj1ELj4ELj1ELj16ENS_18Kernel_traits_baseILj1536EfS2_S2_S2_fjLj128EEEEELb1ELb1ELb1ELb1EEEvNS_9FwdParamsE)
        .other          _ZN10layer_norm13ln_fwd_kernelINS_13Kernel_traitsIf6__halfS2_S2_fjLj1536ELj1ELj4ELj1ELj16ENS_18Kernel_traits_baseILj1536EfS2_S2_S2_fjLj128EEEEELb1ELb1ELb1ELb1EEEvNS_9FwdParamsE,@"STO_CUDA_ENTRY STV_DEFAULT"
_ZN10layer_norm13ln_fwd_kernelINS_13Kernel_traitsIf6__halfS2_S2_fjLj1536ELj1ELj4ELj1ELj16ENS_18Kernel_traits_baseILj1536EfS2_S2_S2_fjLj128EEEEELb1ELb1ELb1ELb1EEEvNS_9FwdParamsE:
.text._ZN10layer_norm13ln_fwd_kernelINS_13Kernel_traitsIf6__halfS2_S2_fjLj1536ELj1ELj4ELj1ELj16ENS_18Kernel_traits_baseILj1536EfS2_S2_S2_fjLj128EEEEELb1ELb1ELb1ELb1EEEvNS_9FwdParamsE:
        /* <DEDUP_REMOVED lines=177> */
.L_x_26913:
        /* <DEDUP_REMOVED lines=36> */
.L_x_26419:
        /* <DEDUP_REMOVED lines=12> */
.L_x_26422:
[----:B------:R-:W-:-:S07]  /*0e10*/  IMAD.MOV.U32 R11, RZ, RZ, R184 ;  /* 0x000000ffff0b7224 */ /* 0x000fce00078e00b8 */
.L_x_26423:
[----:B------:R-:W-:Y:S05]  /*0e20*/  BSYNC B2 ;  /* 0x0000000000027941 */ /* 0x000fea0003800000 */
.L_x_26421:
        /* <DEDUP_REMOVED lines=16> */
.L_x_26427:
[----:B------:R-:W-:Y:S05]  /*0f30*/  BSYNC B3 ;  /* 0x0000000000037941 */ /* 0x000fea0003800000 */
.L_x_26426:
        /* <DEDUP_REMOVED lines=42> */
.L_x_26425:
[----:B------:R-:W-:Y:S05]  /*11e0*/  BSYNC B2 ;  /* 0x0000000000027941 */ /* 0x000fea0003800000 */
.L_x_26424:
        /* <DEDUP_REMOVED lines=12> */
.L_x_26420:
[----:B------:R-:W-:Y:S05]  /*12b0*/  BSYNC B1 ;  /* 0x0000000000017941 */ /* 0x000fea0003800000 */
.L_x_26418:
        /* <DEDUP_REMOVED lines=8> */
.L_x_26429:
        /* <DEDUP_REMOVED lines=12> */
.L_x_26432:
[----:B------:R-:W-:-:S07]  /*1400*/  MOV R13, R184 ;  /* 0x000000b8000d7202 */ /* 0x000fce0000000f00 */
.L_x_26433:
[----:B------:R-:W-:Y:S05]  /*1410*/  BSYNC B2 ;  /* 0x0000000000027941 */ /* 0x000fea0003800000 */
.L_x_26431:
        /* <DEDUP_REMOVED lines=16> */
.L_x_26437:
[----:B------:R-:W-:Y:S05]  /*1520*/  BSYNC B3 ;  /* 0x0000000000037941 */ /* 0x000fea0003800000 */
.L_x_26436:
        /* <DEDUP_REMOVED lines=42> */
.L_x_26435:
[----:B------:R-:W-:Y:S05]  /*17d0*/  BSYNC B2 ;  /* 0x0000000000027941 */ /* 0x000fea0003800000 */
.L_x_26434:
        /* <DEDUP_REMOVED lines=12> */
.L_x_26430:
[----:B------:R-:W-:Y:S05]  /*18a0*/  BSYNC B1 ;  /* 0x0000000000017941 */ /* 0x000fea0003800000 */
.L_x_26428:
        /* <DEDUP_REMOVED lines=8> */
.L_x_26439:
        /* <DEDUP_REMOVED lines=12> */
.L_x_26442:
[----:B------:R-:W-:-:S07]  /*19f0*/  IMAD.MOV.U32 R15, RZ, RZ, R184 ;  /* 0x000000ffff0f7224 */ /* 0x000fce00078e00b8 */
.L_x_26443:
[----:B------:R-:W-:Y:S05]  /*1a00*/  BSYNC B2 ;  /* 0x0000000000027941 */ /* 0x000fea0003800000 */
.L_x_26441:
        /* <DEDUP_REMOVED lines=16> */
.L_x_26447:
[----:B------:R-:W-:Y:S05]  /*1b10*/  BSYNC B3 ;  /* 0x0000000000037941 */ /* 0x000fea0003800000 */
.L_x_26446:
        /* <DEDUP_REMOVED lines=42> */
.L_x_26445:
[----:B------:R-:W-:Y:S05]  /*1dc0*/  BSYNC B2 ;  /* 0x0000000000027941 */ /* 0x000fea0003800000 */
.L_x_26444:
        /* <DEDUP_REMOVED lines=12> */
.L_x_26440:
[----:B------:R-:W-:Y:S05]  /*1e90*/  BSYNC B1 ;  /* 0x0000000000017941 */ /* 0x000fea0003800000 */
.L_x_26438:
        /* <DEDUP_REMOVED lines=8> */
.L_x_26449:
        /* <DEDUP_REMOVED lines=12> */
.L_x_26452:
[----:B------:R-:W-:-:S07]  /*1fe0*/  MOV R17, R184 ;  /* 0x000000b800117202 */ /* 0x000fce0000000f00 */
.L_x_26453:
[----:B------:R-:W-:Y:S05]  /*1ff0*/  BSYNC B2 ;  /* 0x0000000000027941 */ /* 0x000fea0003800000 */
.L_x_26451:
        /* <DEDUP_REMOVED lines=16> */
.L_x_26457:
[----:B------:R-:W-:Y:S05]  /*2100*/  BSYNC B3 ;  /* 0x0000000000037941 */ /* 0x000fea0003800000 */
.L_x_26456:
        /* <DEDUP_REMOVED lines=42> */
.L_x_26455:
[----:B------:R-:W-:Y:S05]  /*23b0*/  BSYNC B2 ;  /* 0x0000000000027941 */ /* 0x000fea0003800000 */
.L_x_26454:
        /* <DEDUP_REMOVED lines=12> */
.L_x_26450:
[----:B------:R-:W-:Y:S05]  /*2480*/  BSYNC B1 ;  /* 0x0000000000017941 */ /* 0x000fea0003800000 */
.L_x_26448:
        /* <DEDUP_REMOVED lines=8> */
.L_x_26459:
        /* <DEDUP_REMOVED lines=12> */
.L_x_26462:
[----:B------:R-:W-:-:S07]  /*25d0*/  IMAD.MOV.U32 R19, RZ, RZ, R184 ;  /* 0x000000ffff137224 */ /* 0x000fce00078e00b8 */
.L_x_26463:
[----:B------:R-:W-:Y:S05]  /*25e0*/  BSYNC B2 ;  /* 0x0000000000027941 */ /* 0x000fea0003800000 */
.L_x_26461:
        /* <DEDUP_REMOVED lines=16> */
.L_x_26467:
[----:B------:R-:W-:Y:S05]  /*26f0*/  BSYNC B3 ;  /* 0x0000000000037941 */ /* 0x000fea0003800000 */
.L_x_26466:
        /* <DEDUP_REMOVED lines=43> */
.L_x_26465:
[----:B------:R-:W-:Y:S05]  /*29b0*/  BSYNC B2 ;  /* 0x0000000000027941 */ /* 0x000fea0003800000 */
.L_x_26464:
        /* <DEDUP_REMOVED lines=12> */
.L_x_26460:
[----:B------:R-:W-:Y:S05]  /*2a80*/  BSYNC B1 ;  /* 0x0000000000017941 */ /* 0x000fea0003800000 */
.L_x_26458:
        /* <DEDUP_REMOVED lines=8> */
.L_x_26469:
        /* <DEDUP_REMOVED lines=12> */
.L_x_26472:
[----:B------:R-:W-:-:S07]  /*2bd0*/  IMAD.MOV.U32 R21, RZ, RZ, R184 ;  /* 0x000000ffff157224 */ /* 0x000fce00078e00b8 */
.L_x_26473:
[----:B------:R-:W-:Y:S05]  /*2be0*/  BSYNC B2 ;  /* 0x0000000000027941 */ /* 0x000fea0003800000 */
.L_x_26471:
        /* <DEDUP_REMOVED lines=16> */
.L_x_26477:
[----:B------:R-:W-:Y:S05]  /*2cf0*/  BSYNC B3 ;  /* 0x0000000000037941 */ /* 0x000fea0003800000 */
.L_x_26476:
        /* <DEDUP_REMOVED lines=43> */
.L_x_26475:
[----:B------:R-:W-:Y:S05]  /*2fb0*/  BSYNC B2 ;  /* 0x0000000000027941 */ /* 0x000fea0003800000 */
.L_x_26474:
        /* <DEDUP_REMOVED lines=12> */
.L_x_26470:
[----:B------:R-:W-:Y:S05]  /*3080*/  BSYNC B1 ;  /* 0x0000000000017941 */ /* 0x000fea0003800000 */
.L_x_26468:
        /* <DEDUP_REMOVED lines=8> */
.L_x_26479:
        /* <DEDUP_REMOVED lines=12> */
.L_x_26482:
[----:B------:R-:W-:-:S07]  /*31d0*/  IMAD.MOV.U32 R23, RZ, RZ, R184 ;  /* 0x000000ffff177224 */ /* 0x000fce00078e00b8 */
.L_x_26483:
[----:B------:R-:W-:Y:S05]  /*31e0*/  BSYNC B2 ;  /* 0x0000000000027941 */ /* 0x000fea0003800000 */
.L_x_26481:
        /* <DEDUP_REMOVED lines=16> */
.L_x_26487:
[----:B------:R-:W-:Y:S05]  /*32f0*/  BSYNC B3 ;  /* 0x0000000000037941 */ /* 0x000fea0003800000 */
.L_x_26486:
        /* <DEDUP_REMOVED lines=43> */
.L_x_26485:
[----:B------:R-:W-:Y:S05]  /*35b0*/  BSYNC B2 ;  /* 0x0000000000027941 */ /* 0x000fea0003800000 */
.L_x_26484:
        /* <DEDUP_REMOVED lines=12> */
.L_x_26480:
[----:B------:R-:W-:Y:S05]  /*3680*/  BSYNC B1 ;  /* 0x0000000000017941 */ /* 0x000fea0003800000 */
.L_x_26478:
        /* <DEDUP_REMOVED lines=8> */
.L_x_26489:
        /* <DEDUP_REMOVED lines=12> */
.L_x_26492:
[----:B------:R-:W-:-:S07]  /*37d0*/  IMAD.MOV.U32 R188, RZ, RZ, R184 ;  /* 0x000000ffffbc7224 */ /* 0x000fce00078e00b8 */
.L_x_26493:
[----:B------:R-:W-:Y:S05]  /*37e0*/  BSYNC B2 ;  /* 0x0000000000027941 */ /* 0x000fea0003800000 */
.L_x_26491:
        /* <DEDUP_REMOVED lines=16> */
.L_x_26497:
[----:B------:R-:W-:Y:S05]  /*38f0*/  BSYNC B3 ;  /* 0x0000000000037941 */ /* 0x000fea0003800000 */
.L_x_26496:
        /* <DEDUP_REMOVED lines=43> */
.L_x_26495:
[----:B------:R-:W-:Y:S05]  /*3bb0*/  BSYNC B2 ;  /* 0x0000000000027941 */ /* 0x000fea0003800000 */
.L_x_26494:
        /* <DEDUP_REMOVED lines=12> */
.L_x_26490:
[----:B------:R-:W-:Y:S05]  /*3c80*/  BSYNC B1 ;  /* 0x0000000000017941 */ /* 0x000fea0003800000 */
.L_x_26488:
        /* <DEDUP_REMOVED lines=35> */
.L_x_26499:
[----:B------:R-:W-:Y:S05]  /*3ec0*/  BSYNC B1 ;  /* 0x0000000000017941 */ /* 0x000fea0003800000 */
.L_x_26498:
[----:B-----5:R2:W5:Y:S04]  /*3ed0*/  @P2 LDG.E.128 R172, desc[UR4][R188.64] ;  /* 0x00000004bcac2981 */ /* 0x020568000c1e1d00 */
[----:B------:R2:W5:Y:S01]  /*3ee0*/  @P0 LDG.E.128 R168, desc[UR4][R190.64] ;  /* 0x00000004bea80981 */ /* 0x000562000c1e1d00 */
[----:B------:R-:W-:Y:S04]  /*3ef0*/  BSSY B1, `(.L_x_26500) ;  /* 0x0000060000017945 */ /* 0x000fe80003800000 */
[----:B------:R-:W-:Y:S05]  /*3f00*/  @P3 BRA `(.L_x_26501) ;  /* 0x0000000000183947 */ /* 0x000fea0003800000 */
[----:B0-----:R-:W-:Y:S01]  /*3f10*/  IMAD.MOV.U32 R194, RZ, RZ, RZ ;  /* 0x000000ffffc27224 */ /* 0x001fe200078e00ff */
[----:B-1----:R-:W-:Y:S01]  /*3f20*/  MOV R176, R185 ;  /* 0x000000b900b07202 */ /* 0x002fe20000000f00 */
[----:B------:R-:W-:Y:S06]  /*3f30*/  @!P0 BRA `(.L_x_26502) ;  /* 0x00000004006c8947 */ /* 0x000fec0003800000 */
[----:B------:R-:W-:Y:S02]  /*3f40*/  IMAD.MOV.U32 R176, RZ, RZ, R185 ;  /* 0x000000ffffb07224 */ /* 0x000fe400078e00b9 */
[----:B-----5:R-:W-:Y:S01]  /*3f50*/  HADD2.F32 R194, -RZ, R168.H0_H0 ;  /* 0x200000a8ffc27230 */ /* 0x020fe20000004100 */
[----:B------:R-:W-:Y:S06]  /*3f60*/  BRA `(.L_x_26502) ;  /* 0x0000000400607947 */ /* 0x000fec0003800000 */
.L_x_26501:
        /* <DEDUP_REMOVED lines=12> */
.L_x_26504:
[----:B------:R-:W-:-:S07]  /*4030*/  MOV R12, R184 ;  /* 0x000000b8000c7202 */ /* 0x000fce0000000f00 */
.L_x_26505:
[----:B------:R-:W-:Y:S05]  /*4040*/  BSYNC B2 ;  /* 0x0000000000027941 */ /* 0x000fea0003800000 */
.L_x_26503:
        /* <DEDUP_REMOVED lines=16> */
.L_x_26509:
[----:B------:R-:W-:Y:S05]  /*4150*/  BSYNC B3 ;  /* 0x0000000000037941 */ /* 0x000fea0003800000 */
.L_x_26508:
        /* <DEDUP_REMOVED lines=42> */
[----:B------:R-:W-:Y:S01]  /*4400*/  IMAD.MOV.U32 R186, RZ, RZ, R176 ;  /* 0x000000ffffba7224 */ /* 0x000fe200078e00b0 */
[----:B------:R-:W-:-:S11]  /*4410*/  HFMA2.MMA R176, -RZ, RZ, 0, 0 ;  /* 0x00000000ffb07435 */ /* 0x000fd600000001ff */
.L_x_26507:
[----:B------:R-:W-:Y:S05]  /*4420*/  BSYNC B2 ;  /* 0x0000000000027941 */ /* 0x000fea0003800000 */
.L_x_26506:
        /* <DEDUP_REMOVED lines=12> */
.L_x_26502:
[----:B------:R-:W-:Y:S05]  /*44f0*/  BSYNC B1 ;  /* 0x0000000000017941 */ /* 0x000fea0003800000 */
.L_x_26500:
        /* <DEDUP_REMOVED lines=8> */
.L_x_26511:
        /* <DEDUP_REMOVED lines=12> */
.L_x_26514:
[----:B------:R-:W-:-:S07]  /*4640*/  IMAD.MOV.U32 R13, RZ, RZ, R184 ;  /* 0x000000ffff0d7224 */ /* 0x000fce00078e00b8 */
.L_x_26515:
[----:B------:R-:W-:Y:S05]  /*4650*/  BSYNC B2 ;  /* 0x0000000000027941 */ /* 0x000fea0003800000 */
.L_x_26513:
        /* <DEDUP_REMOVED lines=16> */
.L_x_26519:
[----:B------:R-:W-:Y:S05]  /*4760*/  BSYNC B3 ;  /* 0x0000000000037941 */ /* 0x000fea0003800000 */
.L_x_26518:
        /* <DEDUP_REMOVED lines=44> */
.L_x_26517:
[----:B------:R-:W-:Y:S05]  /*4a30*/  BSYNC B2 ;  /* 0x0000000000027941 */ /* 0x000fea0003800000 */
.L_x_26516:
        /* <DEDUP_REMOVED lines=10> */
[----:B--2---:R-:W-:-:S04]  /*4ae0*/  FMUL.FTZ R191, R129, R176 ;  /* 0x000000b081bf7220 */ /* 0x004fc80000410000 */
[----:B------:R-:W-:-:S07]  /*4af0*/  @P0 FADD.FTZ R191, R178, R191 ;  /* 0x000000bfb2bf0221 */ /* 0x000fce0000010000 */
.L_x_26512:
[----:B------:R-:W-:Y:S05]  /*4b00*/  BSYNC B1 ;  /* 0x0000000000017941 */ /* 0x000fea0003800000 */
.L_x_26510:
        /* <DEDUP_REMOVED lines=8> */
.L_x_26521:
        /* <DEDUP_REMOVED lines=12> */
.L_x_26524:
[----:B------:R-:W-:-:S07]  /*4c50*/  MOV R16, R184 ;  /* 0x000000b800107202 */ /* 0x000fce0000000f00 */
.L_x_26525:
[----:B------:R-:W-:Y:S05]  /*4c60*/  BSYNC B2 ;  /* 0x0000000000027941 */ /* 0x000fea0003800000 */
.L_x_26523:
        /* <DEDUP_REMOVED lines=16> */
.L_x_26529:
[----:B------:R-:W-:Y:S05]  /*4d70*/  BSYNC B3 ;  /* 0x0000000000037941 */ /* 0x000fea0003800000 */
.L_x_26528:
        /* <DEDUP_REMOVED lines=44> */
.L_x_26527:
[----:B------:R-:W-:Y:S05]  /*5040*/  BSYNC B2 ;  /* 0x0000000000027941 */ /* 0x000fea0003800000 */
.L_x_26526:
        /* <DEDUP_REMOVED lines=12> */
.L_x_26522:
[----:B------:R-:W-:Y:S05]  /*5110*/  BSYNC B1 ;  /* 0x0000000000017941 */ /* 0x000fea0003800000 */
.L_x_26520:
        /* <DEDUP_REMOVED lines=8> */
.L_x_26531:
        /* <DEDUP_REMOVED lines=12> */
.L_x_26534:
[----:B------:R-:W-:-:S07]  /*5260*/  IMAD.MOV.U32 R17, RZ, RZ, R184 ;  /* 0x000000ffff117224 */ /* 0x000fce00078e00b8 */
.L_x_26535:
[----:B------:R-:W-:Y:S05]  /*5270*/  BSYNC B2 ;  /* 0x0000000000027941 */ /* 0x000fea0003800000 */
.L_x_26533:
        /* <DEDUP_REMOVED lines=16> */
.L_x_26539:
[----:B------:R-:W-:Y:S05]  /*5380*/  BSYNC B3 ;  /* 0x0000000000037941 */ /* 0x000fea0003800000 */
.L_x_26538:
        /* <DEDUP_REMOVED lines=44> */
.L_x_26537:
[----:B------:R-:W-:Y:S05]  /*5650*/  BSYNC B2 ;  /* 0x0000000000027941 */ /* 0x000fea0003800000 */
.L_x_26536:
        /* <DEDUP_REMOVED lines=12> */
.L_x_26532:
[----:B------:R-:W-:Y:S05]  /*5720*/  BSYNC B1 ;  /* 0x0000000000017941 */ /* 0x000fea0003800000 */
.L_x_26530:
        /* <DEDUP_REMOVED lines=8> */
.L_x_26541:
        /* <DEDUP_REMOVED lines=12> */
.L_x_26544:
[----:B------:R-:W-:-:S07]  /*5870*/  MOV R20, R184 ;  /* 0x000000b800147202 */ /* 0x000fce0000000f00 */
.L_x_26545:
[----:B------:R-:W-:Y:S05]  /*5880*/  BSYNC B2 ;  /* 0x0000000000027941 */ /* 0x000fea0003800000 */
.L_x_26543:
        /* <DEDUP_REMOVED lines=16> */
.L_x_26549:
[----:B------:R-:W-:Y:S05]  /*5990*/  BSYNC B3 ;  /* 0x0000000000037941 */ /* 0x000fea0003800000 */
.L_x_26548:
        /* <DEDUP_REMOVED lines=44> */
.L_x_26547:
[----:B------:R-:W-:Y:S05]  /*5c60*/  BSYNC B2 ;  /* 0x0000000000027941 */ /* 0x000fea0003800000 */
.L_x_26546:
        /* <DEDUP_REMOVED lines=12> */
.L_x_26542:
[----:B------:R-:W-:Y:S05]  /*5d30*/  BSYNC B1 ;  /* 0x0000000000017941 */ /* 0x000fea0003800000 */
.L_x_26540:
        /* <DEDUP_REMOVED lines=8> */
.L_x_26551:
        /* <DEDUP_REMOVED lines=12> */
.L_x_26554:
[----:B------:R-:W-:-:S07]  /*5e80*/  IMAD.MOV.U32 R21, RZ, RZ, R184 ;  /* 0x000000ffff157224 */ /* 0x000fce00078e00b8 */
.L_x_26555:
[----:B------:R-:W-:Y:S05]  /*5e90*/  BSYNC B2 ;  /* 0x0000000000027941 */ /* 0x000fea0003800000 */
.L_x_26553:
        /* <DEDUP_REMOVED lines=16> */
.L_x_26559:
[----:B------:R-:W-:Y:S05]  /*5fa0*/  BSYNC B3 ;  /* 0x0000000000037941 */ /* 0x000fea0003800000 */
.L_x_26558:
        /* <DEDUP_REMOVED lines=44> */
.L_x_26557:
[----:B------:R-:W-:Y:S05]  /*6270*/  BSYNC B2 ;  /* 0x0000000000027941 */ /* 0x000fea0003800000 */
.L_x_26556:
        /* <DEDUP_REMOVED lines=12> */
.L_x_26552:
[----:B------:R-:W-:Y:S05]  /*6340*/  BSYNC B1 ;  /* 0x0000000000017941 */ /* 0x000fea0003800000 */
.L_x_26550:
        /* <DEDUP_REMOVED lines=8> */
.L_x_26561:
        /* <DEDUP_REMOVED lines=12> */
.L_x_26564:
[----:B------:R-:W-:-:S07]  /*6490*/  MOV R176, R184 ;  /* 0x000000b800b07202 */ /* 0x000fce0000000f00 */
.L_x_26565:
[----:B------:R-:W-:Y:S05]  /*64a0*/  BSYNC B2 ;  /* 0x0000000000027941 */ /* 0x000fea0003800000 */
.L_x_26563:
        /* <DEDUP_REMOVED lines=16> */
.L_x_26569:
[----:B------:R-:W-:Y:S05]  /*65b0*/  BSYNC B3 ;  /* 0x0000000000037941 */ /* 0x000fea0003800000 */
.L_x_26568:
        /* <DEDUP_REMOVED lines=44> */
.L_x_26567:
[----:B------:R-:W-:Y:S05]  /*6880*/  BSYNC B2 ;  /* 0x0000000000027941 */ /* 0x000fea0003800000 */
.L_x_26566:
        /* <DEDUP_REMOVED lines=12> */
.L_x_26562:
[----:B------:R-:W-:Y:S05]  /*6950*/  BSYNC B1 ;  /* 0x0000000000017941 */ /* 0x000fea0003800000 */
.L_x_26560:
        /* <DEDUP_REMOVED lines=8> */
.L_x_26571:
        /* <DEDUP_REMOVED lines=12> */
.L_x_26574:
[----:B------:R-:W-:-:S07]  /*6aa0*/  MOV R176, R184 ;  /* 0x000000b800b07202 */ /* 0x000fce0000000f00 */
.L_x_26575:
[----:B------:R-:W-:Y:S05]  /*6ab0*/  BSYNC B2 ;  /* 0x0000000000027941 */ /* 0x000fea0003800000 */
.L_x_26573:
        /* <DEDUP_REMOVED lines=16> */
.L_x_26579:
[----:B------:R-:W-:Y:S05]  /*6bc0*/  BSYNC B3 ;  /* 0x0000000000037941 */ /* 0x000fea0003800000 */
.L_x_26578:
        /* <DEDUP_REMOVED lines=43> */
.L_x_26577:
[----:B------:R-:W-:Y:S05]  /*6e80*/  BSYNC B2 ;  /* 0x0000000000027941 */ /* 0x000fea0003800000 */
.L_x_26576:
        /* <DEDUP_REMOVED lines=12> */
.L_x_26572:
[----:B------:R-:W-:Y:S05]  /*6f50*/  BSYNC B1 ;  /* 0x0000000000017941 */ /* 0x000fea0003800000 */
.L_x_26570:
        /* <DEDUP_REMOVED lines=34> */
.L_x_26581:
[----:B------:R-:W-:Y:S05]  /*7180*/  BSYNC B1 ;  /* 0x0000000000017941 */ /* 0x000fea0003800000 */
.L_x_26580:
        /* <DEDUP_REMOVED lines=10> */
.L_x_26583:
        /* <DEDUP_REMOVED lines=12> */
.L_x_26586:
[----:B------:R-:W-:-:S07]  /*72f0*/  MOV R12, R184 ;  /* 0x000000b8000c7202 */ /* 0x000fce0000000f00 */
.L_x_26587:
[----:B------:R-:W-:Y:S05]  /*7300*/  BSYNC B2 ;  /* 0x0000000000027941 */ /* 0x000fea0003800000 */
.L_x_26585:
        /* <DEDUP_REMOVED lines=16> */
.L_x_26591:
[----:B------:R-:W-:Y:S05]  /*7410*/  BSYNC B3 ;  /* 0x0000000000037941 */ /* 0x000fea0003800000 */
.L_x_26590:
        /* <DEDUP_REMOVED lines=44> */
.L_x_26589:
[----:B------:R-:W-:Y:S05]  /*76e0*/  BSYNC B2 ;  /* 0x0000000000027941 */ /* 0x000fea0003800000 */
.L_x_26588:
        /* <DEDUP_REMOVED lines=12> */
.L_x_26584:
[----:B------:R-:W-:Y:S05]  /*77b0*/  BSYNC B1 ;  /* 0x0000000000017941 */ /* 0x000fea0003800000 */
.L_x_26582:
        /* <DEDUP_REMOVED lines=8> */
.L_x_26593:
        /* <DEDUP_REMOVED lines=12> */
.L_x_26596:
[----:B------:R-:W-:-:S07]  /*7900*/  IMAD.MOV.U32 R13, RZ, RZ, R184 ;  /* 0x000000ffff0d7224 */ /* 0x000fce00078e00b8 */
.L_x_26597:
[----:B------:R-:W-:Y:S05]  /*7910*/  BSYNC B2 ;  /* 0x0000000000027941 */ /* 0x000fea0003800000 */
.L_x_26595:
        /* <DEDUP_REMOVED lines=16> */
.L_x_26601:
[----:B------:R-:W-:Y:S05]  /*7a20*/  BSYNC B3 ;  /* 0x0000000000037941 */ /* 0x000fea0003800000 */
.L_x_26600:
        /* <DEDUP_REMOVED lines=44> */
.L_x_26599:
[----:B------:R-:W-:Y:S05]  /*7cf0*/  BSYNC B2 ;  /* 0x0000000000027941 */ /* 0x000fea0003800000 */
.L_x_26598:
[----:B------:R-:W-:Y:S01]  /*7d00*/  I2FP.F32.U32 R13, R13 ;  /* 0x0000000d000d7245 */ /* 0x000fe20000201000 */
[----:B-----5:R-:W-:Y:S01]  /*7d10*/  HADD2.F32 R178, -RZ, R172.H1_H1 ;  /* 0x300000acffb27230 */ /* 0x020fe20000004100 */
[----:B------:R-:W-:-:S04]  /*7d20*/  MOV R176, 0x2f800000 ;  /* 0x2f80000000b07802 */ /* 0x000fc80000000f00 */
[----:B------:R-:W-:Y:S01]  /*7d30*/  FMUL.FTZ R178, R178, UR13 ;  /* 0x0000000db2b27c20 */ /* 0x000fe20008410000 */
[----:B------:R-:W-:-:S03]  /*7d40*/  FFMA.FTZ R13, R13, R176, 1.1641532182693481445e-10 ;  /* 0x2f0000000d0d7423 */ /* 0x000fc600000100b0 */
[----:B------:R-:W-:Y:S01]  /*7d50*/  FMUL.FTZ R176, R178, UR12 ;  /* 0x0000000cb2b07c20 */ /* 0x000fe20008410000 */
[----:B------:R-:W-:Y:S01]  /*7d60*/  @P0 HADD2.F32 R178, -RZ, R168.H1_H1 ;  /* 0x300000a8ffb20230 */ /* 0x000fe20000004100 */
[----:B------:R-:W-:-:S04]  /*7d70*/  FSETP.GTU.FTZ.AND P4, PT, R13, UR10, PT ;  /* 0x0000000a0d007c0b */ /* 0x000fc8000bf9c000 */
[----:B------:R-:W-:Y:S02]  /*7d80*/  FSEL R176, R176, RZ, !P4 ;  /* 0x000000ffb0b07208 */ /* 0x000fe40006000000 */
[----:B------:R-:W-:-:S03]  /*7d90*/  SEL R13, RZ, 0x1, P4 ;  /* 0x00000001ff0d7807 */ /* 0x000fc60002000000 */
[----:B-1----:R-:W-:-:S04]  /*7da0*/  FMUL.FTZ R201, R137, R176 ;  /* 0x000000b089c97220 */ /* 0x002fc80000410000 */
[----:B------:R-:W-:-:S07]  /*7db0*/  @P0 FADD.FTZ R201, R178, R201 ;  /* 0x000000c9b2c90221 */ /* 0x000fce0000010000 */
.L_x_26594:
[----:B------:R-:W-:Y:S05]  /*7dc0*/  BSYNC B1 ;  /* 0x0000000000017941 */ /* 0x000fea0003800000 */
.L_x_26592:
        /* <DEDUP_REMOVED lines=8> */
.L_x_26603:
        /* <DEDUP_REMOVED lines=12> */
.L_x_26606:
[----:B------:R-:W-:-:S07]  /*7f10*/  MOV R16, R184 ;  /* 0x000000b800107202 */ /* 0x000fce0000000f00 */
.L_x_26607:
[----:B------:R-:W-:Y:S05]  /*7f20*/  BSYNC B2 ;  /* 0x0000000000027941 */ /* 0x000fea0003800000 */
.L_x_26605:
        /* <DEDUP_REMOVED lines=16> */
.L_x_26611:
[----:B------:R-:W-:Y:S05]  /*8030*/  BSYNC B3 ;  /* 0x0000000000037941 */ /* 0x000fea0003800000 */
.L_x_26610:
        /* <DEDUP_REMOVED lines=44> */
.L_x_26609:
[----:B------:R-:W-:Y:S05]  /*8300*/  BSYNC B2 ;  /* 0x0000000000027941 */ /* 0x000fea0003800000 */
.L_x_26608:
        /* <DEDUP_REMOVED lines=12> */
.L_x_26604:
[----:B------:R-:W-:Y:S05]  /*83d0*/  BSYNC B1 ;  /* 0x0000000000017941 */ /* 0x000fea0003800000 */
.L_x_26602:
        /* <DEDUP_REMOVED lines=8> */
.L_x_26613:
        /* <DEDUP_REMOVED lines=12> */
.L_x_26616:
[----:B------:R-:W-:-:S07]  /*8520*/  MOV R17, R184 ;  /* 0x000000b800117202 */ /* 0x000fce0000000f00 */
.L_x_26617:
[----:B------:R-:W-:Y:S05]  /*8530*/  BSYNC B2 ;  /* 0x0000000000027941 */ /* 0x000fea0003800000 */
.L_x_26615:
        /* <DEDUP_REMOVED lines=16> */
.L_x_26621:
[----:B------:R-:W-:Y:S05]  /*8640*/  BSYNC B3 ;  /* 0x0000000000037941 */ /* 0x000fea0003800000 */
.L_x_26620:
        /* <DEDUP_REMOVED lines=44> */
.L_x_26619:
[----:B------:R-:W-:Y:S05]  /*8910*/  BSYNC B2 ;  /* 0x0000000000027941 */ /* 0x000fea0003800000 */
.L_x_26618:
        /* <DEDUP_REMOVED lines=12> */
.L_x_26614:
[----:B------:R-:W-:Y:S05]  /*89e0*/  BSYNC B1 ;  /* 0x0000000000017941 */ /* 0x000fea0003800000 */
.L_x_26612:
        /* <DEDUP_REMOVED lines=8> */
.L_x_26623:
        /* <DEDUP_REMOVED lines=12> */
.L_x_26626:
[----:B------:R-:W-:-:S07]  /*8b30*/  IMAD.MOV.U32 R20, RZ, RZ, R184 ;  /* 0x000000ffff147224 */ /* 0x000fce00078e00b8 */
.L_x_26627:
[----:B------:R-:W-:Y:S05]  /*8b40*/  BSYNC B2 ;  /* 0x0000000000027941 */ /* 0x000fea0003800000 */
.L_x_26625:
        /* <DEDUP_REMOVED lines=16> */
.L_x_26631:
[----:B------:R-:W-:Y:S05]  /*8c50*/  BSYNC B3 ;  /* 0x0000000000037941 */ /* 0x000fea0003800000 */
.L_x_26630:
        /* <DEDUP_REMOVED lines=44> */
.L_x_26629:
[----:B------:R-:W-:Y:S05]  /*8f20*/  BSYNC B2 ;  /* 0x0000000000027941 */ /* 0x000fea0003800000 */
.L_x_26628:
        /* <DEDUP_REMOVED lines=12> */
.L_x_26624:
[----:B------:R-:W-:Y:S05]  /*8ff0*/  BSYNC B1 ;  /* 0x0000000000017941 */ /* 0x000fea0003800000 */
.L_x_26622:
        /* <DEDUP_REMOVED lines=8> */
.L_x_26633:
        /* <DEDUP_REMOVED lines=12> */
.L_x_26636:
[----:B------:R-:W-:-:S07]  /*9140*/  MOV R21, R184 ;  /* 0x000000b800157202 */ /* 0x000fce0000000f00 */
.L_x_26637:
[----:B------:R-:W-:Y:S05]  /*9150*/  BSYNC B2 ;  /* 0x0000000000027941 */ /* 0x000fea0003800000 */
.L_x_26635:
        /* <DEDUP_REMOVED lines=16> */
.L_x_26641:
[----:B------:R-:W-:Y:S05]  /*9260*/  BSYNC B3 ;  /* 0x0000000000037941 */ /* 0x000fea0003800000 */
.L_x_26640:
        /* <DEDUP_REMOVED lines=44> */
.L_x_26639:
[----:B------:R-:W-:Y:S05]  /*9530*/  BSYNC B2 ;  /* 0x0000000000027941 */ /* 0x000fea0003800000 */
.L_x_26638:
        /* <DEDUP_REMOVED lines=12> */
.L_x_26634:
[----:B------:R-:W-:Y:S05]  /*9600*/  BSYNC B1 ;  /* 0x0000000000017941 */ /* 0x000fea0003800000 */
.L_x_26632:
        /* <DEDUP_REMOVED lines=8> */
.L_x_26643:
        /* <DEDUP_REMOVED lines=12> */
.L_x_26646:
[----:B------:R-:W-:-:S07]  /*9750*/  MOV R193, R184 ;  /* 0x000000b800c17202 */ /* 0x000fce0000000f00 */
.L_x_26647:
[----:B------:R-:W-:Y:S05]  /*9760*/  BSYNC B2 ;  /* 0x0000000000027941 */ /* 0x000fea0003800000 */
.L_x_26645:
        /* <DEDUP_REMOVED lines=16> */
.L_x_26651:
[----:B------:R-:W-:Y:S05]  /*9870*/  BSYNC B3 ;  /* 0x0000000000037941 */ /* 0x000fea0003800000 */
.L_x_26650:
        /* <DEDUP_REMOVED lines=44> */
.L_x_26649:
[----:B------:R-:W-:Y:S05]  /*9b40*/  BSYNC B2 ;  /* 0x0000000000027941 */ /* 0x000fea0003800000 */
.L_x_26648:
        /* <DEDUP_REMOVED lines=12> */
.L_x_26644:
[----:B------:R-:W-:Y:S05]  /*9c10*/  BSYNC B1 ;  /* 0x0000000000017941 */ /* 0x000fea0003800000 */
.L_x_26642:
        /* <DEDUP_REMOVED lines=8> */
.L_x_26653:
        /* <DEDUP_REMOVED lines=12> */
.L_x_26656:
[----:B------:R-:W-:-:S07]  /*9d60*/  IMAD.MOV.U32 R183, RZ, RZ, R184 ;  /* 0x000000ffffb77224 */ /* 0x000fce00078e00b8 */
.L_x_26657:
[----:B------:R-:W-:Y:S05]  /*9d70*/  BSYNC B2 ;  /* 0x0000000000027941 */ /* 0x000fea0003800000 */
.L_x_26655:
        /* <DEDUP_REMOVED lines=16> */
.L_x_26661:
[----:B------:R-:W-:Y:S05]  /*9e80*/  BSYNC B3 ;  /* 0x0000000000037941 */ /* 0x000fea0003800000 */
.L_x_26660:
        /* <DEDUP_REMOVED lines=44> */
.L_x_26659:
[----:B------:R-:W-:Y:S05]  /*a150*/  BSYNC B2 ;  /* 0x0000000000027941 */ /* 0x000fea0003800000 */
.L_x_26658:
        /* <DEDUP_REMOVED lines=12> */
.L_x_26654:
[----:B------:R-:W-:Y:S05]  /*a220*/  BSYNC B1 ;  /* 0x0000000000017941 */ /* 0x000fea0003800000 */
.L_x_26652:
        /* <DEDUP_REMOVED lines=34> */
.L_x_26663:
[----:B------:R-:W-:Y:S05]  /*a450*/  BSYNC B1 ;  /* 0x0000000000017941 */ /* 0x000fea0003800000 */
.L_x_26662:
        /* <DEDUP_REMOVED lines=10> */
.L_x_26665:
        /* <DEDUP_REMOVED lines=12> */
.L_x_26668:
[----:B------:R-:W-:-:S07]  /*a5c0*/  MOV R12, R184 ;  /* 0x000000b8000c7202 */ /* 0x000fce0000000f00 */
.L_x_26669:
[----:B------:R-:W-:Y:S05]  /*a5d0*/  BSYNC B2 ;  /* 0x0000000000027941 */ /* 0x000fea0003800000 */
.L_x_26667:
        /* <DEDUP_REMOVED lines=16> */
.L_x_26673:
[----:B------:R-:W-:Y:S05]  /*a6e0*/  BSYNC B3 ;  /* 0x0000000000037941 */ /* 0x000fea0003800000 */
.L_x_26672:
        /* <DEDUP_REMOVED lines=44> */
.L_x_26671:
[----:B------:R-:W-:Y:S05]  /*a9b0*/  BSYNC B2 ;  /* 0x0000000000027941 */ /* 0x000fea0003800000 */
.L_x_26670:
        /* <DEDUP_REMOVED lines=12> */
.L_x_26666:
[----:B------:R-:W-:Y:S05]  /*aa80*/  BSYNC B1 ;  /* 0x0000000000017941 */ /* 0x000fea0003800000 */
.L_x_26664:
        /* <DEDUP_REMOVED lines=8> */
.L_x_26675:
        /* <DEDUP_REMOVED lines=12> */
.L_x_26678:
[----:B------:R-:W-:-:S07]  /*abd0*/  MOV R13, R184 ;  /* 0x000000b8000d7202 */ /* 0x000fce0000000f00 */
.L_x_26679:
[----:B------:R-:W-:Y:S05]  /*abe0*/  BSYNC B2 ;  /* 0x0000000000027941 */ /* 0x000fea0003800000 */
.L_x_26677:
        /* <DEDUP_REMOVED lines=16> */
.L_x_26683:
[----:B------:R-:W-:Y:S05]  /*acf0*/  BSYNC B3 ;  /* 0x0000000000037941 */ /* 0x000fea0003800000 */
.L_x_26682:
        /* <DEDUP_REMOVED lines=44> */
.L_x_26681:
[----:B------:R-:W-:Y:S05]  /*afc0*/  BSYNC B2 ;  /* 0x0000000000027941 */ /* 0x000fea0003800000 */
.L_x_26680:
        /* <DEDUP_REMOVED lines=12> */
.L_x_26676:
[----:B------:R-:W-:Y:S05]  /*b090*/  BSYNC B1 ;  /* 0x0000000000017941 */ /* 0x000fea0003800000 */
.L_x_26674:
        /* <DEDUP_REMOVED lines=8> */
.L_x_26685:
        /* <DEDUP_REMOVED lines=12> */
.L_x_26688:
[----:B------:R-:W-:-:S07]  /*b1e0*/  IMAD.MOV.U32 R16, RZ, RZ, R184 ;  /* 0x000000ffff107224 */ /* 0x000fce00078e00b8 */
.L_x_26689:
[----:B------:R-:W-:Y:S05]  /*b1f0*/  BSYNC B2 ;  /* 0x0000000000027941 */ /* 0x000fea0003800000 */
.L_x_26687:
        /* <DEDUP_REMOVED lines=16> */
.L_x_26693:
[----:B------:R-:W-:Y:S05]  /*b300*/  BSYNC B3 ;  /* 0x0000000000037941 */ /* 0x000fea0003800000 */
.L_x_26692:
        /* <DEDUP_REMOVED lines=44> */
.L_x_26691:
[----:B------:R-:W-:Y:S05]  /*b5d0*/  BSYNC B2 ;  /* 0x0000000000027941 */ /* 0x000fea0003800000 */
.L_x_26690:
        /* <DEDUP_REMOVED lines=12> */
.L_x_26686:
[----:B------:R-:W-:Y:S05]  /*b6a0*/  BSYNC B1 ;  /* 0x0000000000017941 */ /* 0x000fea0003800000 */
.L_x_26684:
[----:B------:R-:W-:Y:S04]  /*b6b0*/  BSSY B1, `(.L_x_26694) ;  /* 0x0000060000017945 */ /* 0x000fe80003800000 */
[----:B------:R-:W-:Y:S05]  /*b6c0*/  @P3 BRA `(.L_x_26695) ;  /* 0x0000000000183947 */ /* 0x000fea0003800000 */
[----:B-1----:R-:W-:Y:S01]  /*b6d0*/  IMAD.MOV.U32 R209, RZ, RZ, RZ ;  /* 0x000000ffffd17224 */ /* 0x002fe200078e00ff */
[----:B------:R-:W-:Y:S01]  /*b6e0*/  MOV R177, R176 ;  /* 0x000000b000b17202 */ /* 0x000fe20000000f00 */
[----:B------:R-:W-:Y:S06]  /*b6f0*/  @!P0 BRA `(.L_x_26696) ;  /* 0x00000004006c8947 */ /* 0x000fec0003800000 */
[----:B------:R-:W-:Y:S01]  /*b700*/  MOV R177, R176 ;  /* 0x000000b000b17202 */ /* 0x000fe20000000f00 */
[----:B-----5:R-:W-:Y:S01]  /*b710*/  HADD2.F32 R209, -RZ, R169.H1_H1 ;  /* 0x300000a9ffd17230 */ /* 0x020fe20000004100 */
[----:B------:R-:W-:Y:S06]  /*b720*/  BRA `(.L_x_26696) ;  /* 0x0000000400607947 */ /* 0x000fec0003800000 */
.L_x_26695:
        /* <DEDUP_REMOVED lines=12> */
.L_x_26698:
[----:B------:R-:W-:-:S07]  /*b7f0*/  MOV R17, R184 ;  /* 0x000000b800117202 */ /* 0x000fce0000000f00 */
.L_x_26699:
[----:B------:R-:W-:Y:S05]  /*b800*/  BSYNC B2 ;  /* 0x0000000000027941 */ /* 0x000fea0003800000 */
.L_x_26697:
        /* <DEDUP_REMOVED lines=16> */
.L_x_26703:
[----:B------:R-:W-:Y:S05]  /*b910*/  BSYNC B3 ;  /* 0x0000000000037941 */ /* 0x000fea0003800000 */
.L_x_26702:
        /* <DEDUP_REMOVED lines=44> */
.L_x_26701:
[----:B------:R-:W-:Y:S05]  /*bbe0*/  BSYNC B2 ;  /* 0x0000000000027941 */ /* 0x000fea0003800000 */
.L_x_26700:
        /* <DEDUP_REMOVED lines=12> */
.L_x_26696:
[----:B------:R-:W-:Y:S05]  /*bcb0*/  BSYNC B1 ;  /* 0x0000000000017941 */ /* 0x000fea0003800000 */
.L_x_26694:
        /* <DEDUP_REMOVED lines=8> */
.L_x_26705:
        /* <DEDUP_REMOVED lines=12> */
.L_x_26708:
[----:B------:R-:W-:-:S07]  /*be00*/  MOV R20, R184 ;  /* 0x000000b800147202 */ /* 0x000fce0000000f00 */
.L_x_26709:
[----:B------:R-:W-:Y:S05]  /*be10*/  BSYNC B2 ;  /* 0x0000000000027941 */ /* 0x000fea0003800000 */
.L_x_26707:
        /* <DEDUP_REMOVED lines=16> */
.L_x_26713:
[----:B------:R-:W-:Y:S05]  /*bf20*/  BSYNC B3 ;  /* 0x0000000000037941 */ /* 0x000fea0003800000 */
.L_x_26712:
        /* <DEDUP_REMOVED lines=44> */
.L_x_26711:
[----:B------:R-:W-:Y:S05]  /*c1f0*/  BSYNC B2 ;  /* 0x0000000000027941 */ /* 0x000fea0003800000 */
.L_x_26710:
        /* <DEDUP_REMOVED lines=12> */
.L_x_26706:
[----:B------:R-:W-:Y:S05]  /*c2c0*/  BSYNC B1 ;  /* 0x0000000000017941 */ /* 0x000fea0003800000 */
.L_x_26704:
        /* <DEDUP_REMOVED lines=8> */
.L_x_26715:
        /* <DEDUP_REMOVED lines=12> */
.L_x_26718:
[----:B------:R-:W-:-:S07]  /*c410*/  IMAD.MOV.U32 R21, RZ, RZ, R184 ;  /* 0x000000ffff157224 */ /* 0x000fce00078e00b8 */
.L_x_26719:
[----:B------:R-:W-:Y:S05]  /*c420*/  BSYNC B2 ;  /* 0x0000000000027941 */ /* 0x000fea0003800000 */
.L_x_26717:
        /* <DEDUP_REMOVED lines=16> */
.L_x_26723:
[----:B------:R-:W-:Y:S05]  /*c530*/  BSYNC B3 ;  /* 0x0000000000037941 */ /* 0x000fea0003800000 */
.L_x_26722:
        /* <DEDUP_REMOVED lines=44> */
.L_x_26721:
[----:B------:R-:W-:Y:S05]  /*c800*/  BSYNC B2 ;  /* 0x0000000000027941 */ /* 0x000fea0003800000 */
.L_x_26720:
        /* <DEDUP_REMOVED lines=12> */
.L_x_26716:
[----:B------:R-:W-:Y:S05]  /*c8d0*/  BSYNC B1 ;  /* 0x0000000000017941 */ /* 0x000fea0003800000 */
.L_x_26714:
        /* <DEDUP_REMOVED lines=8> */
.L_x_26725:
        /* <DEDUP_REMOVED lines=12> */
.L_x_26728:
[----:B------:R-:W-:-:S07]  /*ca20*/  MOV R203, R184 ;  /* 0x000000b800cb7202 */ /* 0x000fce0000000f00 */
.L_x_26729:
[----:B------:R-:W-:Y:S05]  /*ca30*/  BSYNC B2 ;  /* 0x0000000000027941 */ /* 0x000fea0003800000 */
.L_x_26727:
        /* <DEDUP_REMOVED lines=16> */
.L_x_26733:
[----:B------:R-:W-:Y:S05]  /*cb40*/  BSYNC B3 ;  /* 0x0000000000037941 */ /* 0x000fea0003800000 */
.L_x_26732:
        /* <DEDUP_REMOVED lines=44> */
.L_x_26731:
[----:B------:R-:W-:Y:S05]  /*ce10*/  BSYNC B2 ;  /* 0x0000000000027941 */ /* 0x000fea0003800000 */
.L_x_26730:
        /* <DEDUP_REMOVED lines=12> */
.L_x_26726:
[----:B------:R-:W-:Y:S05]  /*cee0*/  BSYNC B1 ;  /* 0x0000000000017941 */ /* 0x000fea0003800000 */
.L_x_26724:
        /* <DEDUP_REMOVED lines=8> */
.L_x_26735:
        /* <DEDUP_REMOVED lines=12> */
.L_x_26738:
[----:B------:R-:W-:-:S07]  /*d030*/  MOV R183, R184 ;  /* 0x000000b800b77202 */ /* 0x000fce0000000f00 */
.L_x_26739:
[----:B------:R-:W-:Y:S05]  /*d040*/  BSYNC B2 ;  /* 0x0000000000027941 */ /* 0x000fea0003800000 */
.L_x_26737:
        /* <DEDUP_REMOVED lines=16> */
.L_x_26743:
[----:B------:R-:W-:Y:S05]  /*d150*/  BSYNC B3 ;  /* 0x0000000000037941 */ /* 0x000fea0003800000 */
.L_x_26742:
        /* <DEDUP_REMOVED lines=44> */
.L_x_26741:
[----:B------:R-:W-:Y:S05]  /*d420*/  BSYNC B2 ;  /* 0x0000000000027941 */ /* 0x000fea0003800000 */
.L_x_26740:
        /* <DEDUP_REMOVED lines=12> */
.L_x_26736:
[----:B------:R-:W-:Y:S05]  /*d4f0*/  BSYNC B1 ;  /* 0x0000000000017941 */ /* 0x000fea0003800000 */
.L_x_26734:
        /* <DEDUP_REMOVED lines=34> */
.L_x_26745:
[----:B------:R-:W-:Y:S05]  /*d720*/  BSYNC B1 ;  /* 0x0000000000017941 */ /* 0x000fea0003800000 */
.L_x_26744:
        /* <DEDUP_REMOVED lines=10> */
.L_x_26747:
        /* <DEDUP_REMOVED lines=12> */
.L_x_26750:
[----:B------:R-:W-:-:S07]  /*d890*/  IMAD.MOV.U32 R12, RZ, RZ, R184 ;  /* 0x000000ffff0c7224 */ /* 0x000fce00078e00b8 */
.L_x_26751:
[----:B------:R-:W-:Y:S05]  /*d8a0*/  BSYNC B2 ;  /* 0x0000000000027941 */ /* 0x000fea0003800000 */
.L_x_26749:
        /* <DEDUP_REMOVED lines=16> */
.L_x_26755:
[----:B------:R-:W-:Y:S05]  /*d9b0*/  BSYNC B3 ;  /* 0x0000000000037941 */ /* 0x000fea0003800000 */
.L_x_26754:
        /* <DEDUP_REMOVED lines=44> */
.L_x_26753:
[----:B------:R-:W-:Y:S05]  /*dc80*/  BSYNC B2 ;  /* 0x0000000000027941 */ /* 0x000fea0003800000 */
.L_x_26752:
        /* <DEDUP_REMOVED lines=12> */
.L_x_26748:
[----:B------:R-:W-:Y:S05]  /*dd50*/  BSYNC B1 ;  /* 0x0000000000017941 */ /* 0x000fea0003800000 */
.L_x_26746:
        /* <DEDUP_REMOVED lines=8> */
.L_x_26757:
        /* <DEDUP_REMOVED lines=12> */
.L_x_26760:
[----:B------:R-:W-:-:S07]  /*dea0*/  MOV R13, R184 ;  /* 0x000000b8000d7202 */ /* 0x000fce0000000f00 */
.L_x_26761:
[----:B------:R-:W-:Y:S05]  /*deb0*/  BSYNC B2 ;  /* 0x0000000000027941 */ /* 0x000fea0003800000 */
.L_x_26759:
        /* <DEDUP_REMOVED lines=16> */
.L_x_26765:
[----:B------:R-:W-:Y:S05]  /*dfc0*/  BSYNC B3 ;  /* 0x0000000000037941 */ /* 0x000fea0003800000 */
.L_x_26764:
        /* <DEDUP_REMOVED lines=44> */
.L_x_26763:
[----:B------:R-:W-:Y:S05]  /*e290*/  BSYNC B2 ;  /* 0x0000000000027941 */ /* 0x000fea0003800000 */
.L_x_26762:
        /* <DEDUP_REMOVED lines=12> */
.L_x_26758:
[----:B------:R-:W-:Y:S05]  /*e360*/  BSYNC B1 ;  /* 0x0000000000017941 */ /* 0x000fea0003800000 */
.L_x_26756:
        /* <DEDUP_REMOVED lines=8> */
.L_x_26767:
        /* <DEDUP_REMOVED lines=12> */
.L_x_26770:
[----:B------:R-:W-:-:S07]  /*e4b0*/  MOV R16, R184 ;  /* 0x000000b800107202 */ /* 0x000fce0000000f00 */
.L_x_26771:
[----:B------:R-:W-:Y:S05]  /*e4c0*/  BSYNC B2 ;  /* 0x0000000000027941 */ /* 0x000fea0003800000 */
.L_x_26769:
        /* <DEDUP_REMOVED lines=16> */
.L_x_26775:
[----:B------:R-:W-:Y:S05]  /*e5d0*/  BSYNC B3 ;  /* 0x0000000000037941 */ /* 0x000fea0003800000 */
.L_x_26774:
        /* <DEDUP_REMOVED lines=44> */
.L_x_26773:
[----:B------:R-:W-:Y:S05]  /*e8a0*/  BSYNC B2 ;  /* 0x0000000000027941 */ /* 0x000fea0003800000 */
.L_x_26772:
        /* <DEDUP_REMOVED lines=12> */
.L_x_26768:
[----:B------:R-:W-:Y:S05]  /*e970*/  BSYNC B1 ;  /* 0x0000000000017941 */ /* 0x000fea0003800000 */
.L_x_26766:
        /* <DEDUP_REMOVED lines=8> */
.L_x_26777:
        /* <DEDUP_REMOVED lines=12> */
.L_x_26780:
[----:B------:R-:W-:-:S07]  /*eac0*/  IMAD.MOV.U32 R17, RZ, RZ, R184 ;  /* 0x000000ffff117224 */ /* 0x000fce00078e00b8 */
.L_x_26781:
[----:B------:R-:W-:Y:S05]  /*ead0*/  BSYNC B2 ;  /* 0x0000000000027941 */ /* 0x000fea0003800000 */
.L_x_26779:
        /* <DEDUP_REMOVED lines=16> */
.L_x_26785:
[----:B------:R-:W-:Y:S05]  /*ebe0*/  BSYNC B3 ;  /* 0x0000000000037941 */ /* 0x000fea0003800000 */
.L_x_26784:
        /* <DEDUP_REMOVED lines=44> */
.L_x_26783:
[----:B------:R-:W-:Y:S05]  /*eeb0*/  BSYNC B2 ;  /* 0x0000000000027941 */ /* 0x000fea0003800000 */
.L_x_26782:
        /* <DEDUP_REMOVED lines=12> */
.L_x_26778:
[----:B------:R-:W-:Y:S05]  /*ef80*/  BSYNC B1 ;  /* 0x0000000000017941 */ /* 0x000fea0003800000 */
.L_x_26776:
        /* <DEDUP_REMOVED lines=8> */
.L_x_26787:
        /* <DEDUP_REMOVED lines=12> */
.L_x_26790:
[----:B------:R-:W-:-:S07]  /*f0d0*/  MOV R20, R184 ;  /* 0x000000b800147202 */ /* 0x000fce0000000f00 */
.L_x_26791:
[----:B------:R-:W-:Y:S05]  /*f0e0*/  BSYNC B2 ;  /* 0x0000000000027941 */ /* 0x000fea0003800000 */
.L_x_26789:
        /* <DEDUP_REMOVED lines=16> */
.L_x_26795:
[----:B------:R-:W-:Y:S05]  /*f1f0*/  BSYNC B3 ;  /* 0x0000000000037941 */ /* 0x000fea0003800000 */
.L_x_26794:
        /* <DEDUP_REMOVED lines=44> */
.L_x_26793:
[----:B------:R-:W-:Y:S05]  /*f4c0*/  BSYNC B2 ;  /* 0x0000000000027941 */ /* 0x000fea0003800000 */
.L_x_26792:
        /* <DEDUP_REMOVED lines=12> */
.L_x_26788:
[----:B------:R-:W-:Y:S05]  /*f590*/  BSYNC B1 ;  /* 0x0000000000017941 */ /* 0x000fea0003800000 */
.L_x_26786:
        /* <DEDUP_REMOVED lines=8> */
.L_x_26797:
        /* <DEDUP_REMOVED lines=12> */
.L_x_26800:
[----:B------:R-:W-:-:S07]  /*f6e0*/  MOV R21, R184 ;  /* 0x000000b800157202 */ /* 0x000fce0000000f00 */
.L_x_26801:
[----:B------:R-:W-:Y:S05]  /*f6f0*/  BSYNC B2 ;  /* 0x0000000000027941 */ /* 0x000fea0003800000 */
.L_x_26799:
        /* <DEDUP_REMOVED lines=16> */
.L_x_26805:
[----:B------:R-:W-:Y:S05]  /*f800*/  BSYNC B3 ;  /* 0x0000000000037941 */ /* 0x000fea0003800000 */
.L_x_26804:
        /* <DEDUP_REMOVED lines=44> */
.L_x_26803:
[----:B------:R-:W-:Y:S05]  /*fad0*/  BSYNC B2 ;  /* 0x0000000000027941 */ /* 0x000fea0003800000 */
.L_x_26802:
        /* <DEDUP_REMOVED lines=12> */
.L_x_26798:
[----:B------:R-:W-:Y:S05]  /*fba0*/  BSYNC B1 ;  /* 0x0000000000017941 */ /* 0x000fea0003800000 */
.L_x_26796:
        /* <DEDUP_REMOVED lines=8> */
.L_x_26807:
        /* <DEDUP_REMOVED lines=12> */
.L_x_26810:
[----:B------:R-:W-:-:S07]  /*fcf0*/  IMAD.MOV.U32 R213, RZ, RZ, R184 ;  /* 0x000000ffffd57224 */ /* 0x000fce00078e00b8 */
.L_x_26811:
[----:B------:R-:W-:Y:S05]  /*fd00*/  BSYNC B2 ;  /* 0x0000000000027941 */ /* 0x000fea0003800000 */
.L_x_26809:
        /* <DEDUP_REMOVED lines=16> */
.L_x_26815:
[----:B------:R-:W-:Y:S05]  /*fe10*/  BSYNC B3 ;  /* 0x0000000000037941 */ /* 0x000fea0003800000 */
.L_x_26814:
        /* <DEDUP_REMOVED lines=44> */
.L_x_26813:
[----:B------:R-:W-:Y:S05]  /*100e0*/  BSYNC B2 ;  /* 0x0000000000027941 */ /* 0x000fea0003800000 */
.L_x_26812:
        /* <DEDUP_REMOVED lines=12> */
.L_x_26808:
[----:B------:R-:W-:Y:S05]  /*101b0*/  BSYNC B1 ;  /* 0x0000000000017941 */ /* 0x000fea0003800000 */
.L_x_26806:
        /* <DEDUP_REMOVED lines=8> */
.L_x_26817:
        /* <DEDUP_REMOVED lines=12> */
.L_x_26820:
[----:B------:R-:W-:-:S07]  /*10300*/  MOV R183, R184 ;  /* 0x000000b800b77202 */ /* 0x000fce0000000f00 */
.L_x_26821:
[----:B------:R-:W-:Y:S05]  /*10310*/  BSYNC B2 ;  /* 0x0000000000027941 */ /* 0x000fea0003800000 */
.L_x_26819:
        /* <DEDUP_REMOVED lines=16> */
.L_x_26825:
[----:B------:R-:W-:Y:S05]  /*10420*/  BSYNC B3 ;  /* 0x0000000000037941 */ /* 0x000fea0003800000 */
.L_x_26824:
        /* <DEDUP_REMOVED lines=44> */
.L_x_26823:
[----:B------:R-:W-:Y:S05]  /*106f0*/  BSYNC B2 ;  /* 0x0000000000027941 */ /* 0x000fea0003800000 */
.L_x_26822:
        /* <DEDUP_REMOVED lines=12> */
.L_x_26818:
[----:B------:R-:W-:Y:S05]  /*107c0*/  BSYNC B1 ;  /* 0x0000000000017941 */ /* 0x000fea0003800000 */
.L_x_26816:
        /* <DEDUP_REMOVED lines=34> */
.L_x_26827:
[----:B------:R-:W-:Y:S05]  /*109f0*/  BSYNC B1 ;  /* 0x0000000000017941 */ /* 0x000fea0003800000 */
.L_x_26826:
        /* <DEDUP_REMOVED lines=10> */
.L_x_26829:
        /* <DEDUP_REMOVED lines=12> */
.L_x_26832:
[----:B------:R-:W-:-:S07]  /*10b60*/  MOV R12, R184 ;  /* 0x000000b8000c7202 */ /* 0x000fce0000000f00 */
.L_x_26833:
[----:B------:R-:W-:Y:S05]  /*10b70*/  BSYNC B2 ;  /* 0x0000000000027941 */ /* 0x000fea0003800000 */
.L_x_26831:
        /* <DEDUP_REMOVED lines=16> */
.L_x_26837:
[----:B------:R-:W-:Y:S05]  /*10c80*/  BSYNC B3 ;  /* 0x0000000000037941 */ /* 0x000fea0003800000 */
.L_x_26836:
        /* <DEDUP_REMOVED lines=44> */
.L_x_26835:
[----:B------:R-:W-:Y:S05]  /*10f50*/  BSYNC B2 ;  /* 0x0000000000027941 */ /* 0x000fea0003800000 */
.L_x_26834:
        /* <DEDUP_REMOVED lines=12> */
.L_x_26830:
[----:B------:R-:W-:Y:S05]  /*11020*/  BSYNC B1 ;  /* 0x0000000000017941 */ /* 0x000fea0003800000 */
.L_x_26828:
        /* <DEDUP_REMOVED lines=8> */
.L_x_26839:
        /* <DEDUP_REMOVED lines=12> */
.L_x_26842:
[----:B------:R-:W-:-:S07]  /*11170*/  IMAD.MOV.U32 R13, RZ, RZ, R184 ;  /* 0x000000ffff0d7224 */ /* 0x000fce00078e00b8 */
.L_x_26843:
[----:B------:R-:W-:Y:S05]  /*11180*/  BSYNC B2 ;  /* 0x0000000000027941 */ /* 0x000fea0003800000 */
.L_x_26841:
        /* <DEDUP_REMOVED lines=16> */
.L_x_26847:
[----:B------:R-:W-:Y:S05]  /*11290*/  BSYNC B3 ;  /* 0x0000000000037941 */ /* 0x000fea0003800000 */
.L_x_26846:
        /* <DEDUP_REMOVED lines=44> */
.L_x_26845:
[----:B------:R-:W-:Y:S05]  /*11560*/  BSYNC B2 ;  /* 0x0000000000027941 */ /* 0x000fea0003800000 */
.L_x_26844:
        /* <DEDUP_REMOVED lines=8> */
[----:B-1----:R-:W-:Y:S02]  /*115f0*/  FSEL R224, R178, RZ, !P4 ;  /* 0x000000ffb2e07208 */ /* 0x002fe40006000000 */
[----:B------:R-:W-:-:S03]  /*11600*/  SEL R13, RZ, 0x1, P4 ;  /* 0x00000001ff0d7807 */ /* 0x000fc60002000000 */
[----:B------:R-:W-:-:S04]  /*11610*/  FMUL.FTZ R224, R161, R224 ;  /* 0x000000e0a1e07220 */ /* 0x000fc80000410000 */
[----:B------:R-:W-:-:S07]  /*11620*/  @P0 FADD.FTZ R224, R179, R224 ;  /* 0x000000e0b3e00221 */ /* 0x000fce0000010000 */
.L_x_26840:
[----:B------:R-:W-:Y:S05]  /*11630*/  BSYNC B1 ;  /* 0x0000000000017941 */ /* 0x000fea0003800000 */
.L_x_26838:
        /* <DEDUP_REMOVED lines=8> */
.L_x_26849:
        /* <DEDUP_REMOVED lines=12> */
.L_x_26852:
[----:B------:R-:W-:-:S07]  /*11780*/  MOV R16, R184 ;  /* 0x000000b800107202 */ /* 0x000fce0000000f00 */
.L_x_26853:
[----:B------:R-:W-:Y:S05]  /*11790*/  BSYNC B2 ;  /* 0x0000000000027941 */ /* 0x000fea0003800000 */
.L_x_26851:
        /* <DEDUP_REMOVED lines=16> */
.L_x_26857:
[----:B------:R-:W-:Y:S05]  /*118a0*/  BSYNC B3 ;  /* 0x0000000000037941 */ /* 0x000fea0003800000 */
.L_x_26856:
        /* <DEDUP_REMOVED lines=44> */
.L_x_26855:
[----:B------:R-:W-:Y:S05]  /*11b70*/  BSYNC B2 ;  /* 0x0000000000027941 */ /* 0x000fea0003800000 */
.L_x_26854:
        /* <DEDUP_REMOVED lines=12> */
.L_x_26850:
[----:B------:R-:W-:Y:S05]  /*11c40*/  BSYNC B1 ;  /* 0x0000000000017941 */ /* 0x000fea0003800000 */
.L_x_26848:
        /* <DEDUP_REMOVED lines=8> */
.L_x_26859:
        /* <DEDUP_REMOVED lines=12> */
.L_x_26862:
[----:B------:R-:W-:-:S07]  /*11d90*/  MOV R17, R184 ;  /* 0x000000b800117202 */ /* 0x000fce0000000f00 */
.L_x_26863:
[----:B------:R-:W-:Y:S05]  /*11da0*/  BSYNC B2 ;  /* 0x0000000000027941 */ /* 0x000fea0003800000 */
.L_x_26861:
        /* <DEDUP_REMOVED lines=16> */
.L_x_26867:
[----:B------:R-:W-:Y:S05]  /*11eb0*/  BSYNC B3 ;  /* 0x0000000000037941 */ /* 0x000fea0003800000 */
.L_x_26866:
        /* <DEDUP_REMOVED lines=44> */
.L_x_26865:
[----:B------:R-:W-:Y:S05]  /*12180*/  BSYNC B2 ;  /* 0x0000000000027941 */ /* 0x000fea0003800000 */
.L_x_26864:
        /* <DEDUP_REMOVED lines=12> */
.L_x_26860:
[----:B------:R-:W-:Y:S05]  /*12250*/  BSYNC B1 ;  /* 0x0000000000017941 */ /* 0x000fea0003800000 */
.L_x_26858:
        /* <DEDUP_REMOVED lines=8> */
.L_x_26869:
        /* <DEDUP_REMOVED lines=12> */
.L_x_26872:
[----:B------:R-:W-:-:S07]  /*123a0*/  IMAD.MOV.U32 R20, RZ, RZ, R184 ;  /* 0x000000ffff147224 */ /* 0x000fce00078e00b8 */
.L_x_26873:
[----:B------:R-:W-:Y:S05]  /*123b0*/  BSYNC B2 ;  /* 0x0000000000027941 */ /* 0x000fea0003800000 */
.L_x_26871:
        /* <DEDUP_REMOVED lines=16> */
.L_x_26877:
[----:B------:R-:W-:Y:S05]  /*124c0*/  BSYNC B3 ;  /* 0x0000000000037941 */ /* 0x000fea0003800000 */
.L_x_26876:
        /* <DEDUP_REMOVED lines=44> */
.L_x_26875:
[----:B------:R-:W-:Y:S05]  /*12790*/  BSYNC B2 ;  /* 0x0000000000027941 */ /* 0x000fea0003800000 */
.L_x_26874:
        /* <DEDUP_REMOVED lines=12> */
.L_x_26870:
[----:B------:R-:W-:Y:S05]  /*12860*/  BSYNC B1 ;  /* 0x0000000000017941 */ /* 0x000fea0003800000 */
.L_x_26868:
        /* <DEDUP_REMOVED lines=8> */
.L_x_26879:
        /* <DEDUP_REMOVED lines=12> */
.L_x_26882:
[----:B------:R-:W-:-:S07]  /*129b0*/  MOV R21, R184 ;  /* 0x000000b800157202 */ /* 0x000fce0000000f00 */
.L_x_26883:
[----:B------:R-:W-:Y:S05]  /*129c0*/  BSYNC B2 ;  /* 0x0000000000027941 */ /* 0x000fea0003800000 */
.L_x_26881:
        /* <DEDUP_REMOVED lines=16> */
.L_x_26887:
[----:B------:R-:W-:Y:S05]  /*12ad0*/  BSYNC B3 ;  /* 0x0000000000037941 */ /* 0x000fea0003800000 */
.L_x_26886:
        /* <DEDUP_REMOVED lines=44> */
.L_x_26885:
[----:B------:R-:W-:Y:S05]  /*12da0*/  BSYNC B2 ;  /* 0x0000000000027941 */ /* 0x000fea0003800000 */
.L_x_26884:
        /* <DEDUP_REMOVED lines=12> */
.L_x_26880:
[----:B------:R-:W-:Y:S05]  /*12e70*/  BSYNC B1 ;  /* 0x0000000000017941 */ /* 0x000fea0003800000 */
.L_x_26878:
        /* <DEDUP_REMOVED lines=8> */
.L_x_26889:
        /* <DEDUP_REMOVED lines=12> */
.L_x_26892:
[----:B------:R-:W-:-:S07]  /*12fc0*/  MOV R221, R184 ;  /* 0x000000b800dd7202 */ /* 0x000fce0000000f00 */
.L_x_26893:
[----:B------:R-:W-:Y:S05]  /*12fd0*/  BSYNC B2 ;  /* 0x0000000000027941 */ /* 0x000fea0003800000 */
.L_x_26891:
        /* <DEDUP_REMOVED lines=16> */
.L_x_26897:
[----:B------:R-:W-:Y:S05]  /*130e0*/  BSYNC B3 ;  /* 0x0000000000037941 */ /* 0x000fea0003800000 */
.L_x_26896:
        /* <DEDUP_REMOVED lines=44> */
.L_x_26895:
[----:B------:R-:W-:Y:S05]  /*133b0*/  BSYNC B2 ;  /* 0x0000000000027941 */ /* 0x000fea0003800000 */
.L_x_26894:
        /* <DEDUP_REMOVED lines=12> */
.L_x_26890:
[----:B------:R-:W-:Y:S05]  /*13480*/  BSYNC B1 ;  /* 0x0000000000017941 */ /* 0x000fea0003800000 */
.L_x_26888:
        /* <DEDUP_REMOVED lines=8> */
.L_x_26899:
        /* <DEDUP_REMOVED lines=12> */
.L_x_26902:
[----:B------:R-:W-:-:S07]  /*135d0*/  IMAD.MOV.U32 R183, RZ, RZ, R184 ;  /* 0x000000ffffb77224 */ /* 0x000fce00078e00b8 */
.L_x_26903:
[----:B------:R-:W-:Y:S05]  /*135e0*/  BSYNC B2 ;  /* 0x0000000000027941 */ /* 0x000fea0003800000 */
.L_x_26901:
        /* <DEDUP_REMOVED lines=16> */
.L_x_26907:
[----:B------:R-:W-:Y:S05]  /*136f0*/  BSYNC B3 ;  /* 0x0000000000037941 */ /* 0x000fea0003800000 */
.L_x_26906:
        /* <DEDUP_REMOVED lines=44> */
.L_x_26905:
[----:B------:R-:W-:Y:S05]  /*139c0*/  BSYNC B2 ;  /* 0x0000000000027941 */ /* 0x000fea0003800000 */
.L_x_26904:
        /* <DEDUP_REMOVED lines=12> */
.L_x_26900:
[----:B------:R-:W-:Y:S05]  /*13a90*/  BSYNC B1 ;  /* 0x0000000000017941 */ /* 0x000fea0003800000 */
.L_x_26898:
        /* <DEDUP_REMOVED lines=76> */
.L_x_26909:
[----:B------:R-:W-:Y:S05]  /*13f60*/  BSYNC B1 ;  /* 0x0000000000017941 */ /* 0x000fea0003800000 */
.L_x_26908:
        /* <DEDUP_REMOVED lines=120> */
.L_x_26925:
        /* <DEDUP_REMOVED lines=78> */
[----:B------:R-:W-:Y:S01]  /*14bd0*/  F2FP.F16.F32.PACK_AB R8, R15, R8 ;  /* 0x000000080f08723e */ /* 0x000fe200000000ff */
[----:B------:R-:W-:Y:S01]  /*14be0*/  FFMA.FTZ R178, R75, R178, R27 ;  /* 0x000000b24bb27223 */ /* 0x000fe2000001001b */
[----:B------:R-:W0:Y:S01]  /*14bf0*/  LDC.64 R14, c[0x0][0x2b8] ;  /* 0x0000ae00ff0e7b82 */ /* 0x000e220000000a00 */
[C---:B------:R-:W-:Y:S01]  /*14c00*/  FMUL.FTZ R179, R197.reuse, R234 ;  /* 0x000000eac5b37220 */ /* 0x040fe20000410000 */
[----:B------:R-:W-:Y:S01]  /*14c10*/  FMUL.FTZ R236, R197, R236 ;  /* 0x000000ecc5ec7220 */ /* 0x000fe20000410000 */
[----:B------:R-:W-:Y:S01]  /*14c20*/  LEA.HI R176, R176, R9, RZ, 0x3 ;  /* 0x00000009b0b07211 */ /* 0x000fe200078f18ff */
[----:B------:R-:W-:Y:S01]  /*14c30*/  FFMA.FTZ R10, R76, R177, R28 ;  /* 0x000000b14c0a7223 */ /* 0x000fe2000001001c */
[----:B------:R-:W-:Y:S01]  /*14c40*/  FFMA.FTZ R177, R77, R206, R29 ;  /* 0x000000ce4db17223 */ /* 0x000fe2000001001d */
[----:B------:R-:W-:Y:S01]  /*14c50*/  F2FP.F16.F32.PACK_AB R9, R178, R23 ;  /* 0x00000017b209723e */ /* 0x000fe200000000ff */
[----:B------:R-:W-:Y:S01]  /*14c60*/  FFMA.FTZ R11, R78, R179, R30 ;  /* 0x000000b34e0b7223 */ /* 0x000fe2000001001e */
[----:B------:R-:W-:Y:S01]  /*14c70*/  FFMA.FTZ R236, R79, R236, R31 ;  /* 0x000000ec4fec7223 */ /* 0x000fe2000001001f */
[----:B------:R-:W-:Y:S01]  /*14c80*/  LEA.HI.SX32 R23, R176, R3, 0x1d ;  /* 0x00000003b0177211 */ /* 0x000fe200078feaff */
[----:B------:R-:W-:Y:S01]  /*14c90*/  FMUL.FTZ R179, R197, R194 ;  /* 0x000000c2c5b37220 */ /* 0x000fe20000410000 */
[----:B------:R-:W-:Y:S01]  /*14ca0*/  F2FP.F16.F32.PACK_AB R10, R177, R10 ;  /* 0x0000000ab10a723e */ /* 0x000fe200000000ff */
        /* <DEDUP_REMOVED lines=45> */
[C---:B------:R-:W-:Y:S01]  /*14f80*/  FMUL.FTZ R217, R197.reuse, R218 ;  /* 0x000000dac5d97220 */ /* 0x040fe20000410000 */
[C---:B------:R-:W-:Y:S01]  /*14f90*/  FMUL.FTZ R215, R197.reuse, R216 ;  /* 0x000000d8c5d77220 */ /* 0x040fe20000410000 */
        /* <DEDUP_REMOVED lines=25> */
[----:B------:R-:W-:Y:S01]  /*15130*/  F2FP.F16.F32.PACK_AB R9, R192, R9 ;  /* 0x00000009c009723e */ /* 0x000fe200000000ff */
[----:B------:R-:W-:Y:S01]  /*15140*/  FFMA.FTZ R190, R101, R252, R53 ;  /* 0x000000fc65be7223 */ /* 0x000fe20000010035 */
[----:B------:R-:W-:Y:S01]  /*15150*/  F2FP.F16.F32.PACK_AB R176, R185, R176 ;  /* 0x000000b0b9b0723e */ /* 0x000fe200000000ff */
[----:B------:R-:W-:Y:S01]  /*15160*/  FFMA.FTZ R189, R98, R205, R50 ;  /* 0x000000cd62bd7223 */ /* 0x000fe20000010032 */
[----:B------:R-:W-:Y:S01]  /*15170*/  FFMA.FTZ R250, R99, R250, R51 ;  /* 0x000000fa63fa7223 */ /* 0x000fe20000010033 */
[----:B------:R-:W-:Y:S01]  /*15180*/  F2FP.F16.F32.PACK_AB R188, R248, R193 ;  /* 0x000000c1f8bc723e */ /* 0x000fe200000000ff */
[----:B------:R-:W-:Y:S01]  /*15190*/  IMAD.WIDE.U32 R22, R197, 0x10, R14 ;  /* 0x00000010c5167825 */ /* 0x000fe200078e000e */
[----:B------:R-:W-:-:S03]  /*151a0*/  F2FP.F16.F32.PACK_AB R178, R187, R178 ;  /* 0x000000b2bbb2723e */ /* 0x000fc600000000ff */
        /* <DEDUP_REMOVED lines=29> */
[----:B------:R-:W-:Y:S01]  /*15380*/  F2FP.F16.F32.PACK_AB R192, R185, R192 ;  /* 0x000000c0b9c0723e */ /* 0x000fe200000000ff */
[----:B------:R1:W-:Y:S01]  /*15390*/  STG.E.128 desc[UR4][R200.64], R188 ;  /* 0x000000bcc8007986 */ /* 0x0003e2000c101d04 */
[----:B------:R-:W-:Y:S02]  /*153a0*/  F2FP.F16.F32.PACK_AB R199, R232, R199 ;  /* 0x000000c7e8c7723e */ /* 0x000fe400000000ff */
[----:B------:R-:W-:Y:S01]  /*153b0*/  F2FP.F16.F32.PACK_AB R198, R228, R213 ;  /* 0x000000d5e4c6723e */ /* 0x000fe200000000ff */
[----:B------:R1:W-:Y:S01]  /*153c0*/  STG.E.128 desc[UR4][R202.64], R192 ;  /* 0x000000c0ca007986 */ /* 0x0003e2000c101d04 */
[----:B------:R-:W-:Y:S02]  /*153d0*/  F2FP.F16.F32.PACK_AB R197, R182, R197 ;  /* 0x000000c5b6c5723e */ /* 0x000fe400000000ff */
[----:B------:R-:W-:-:S05]  /*153e0*/  F2FP.F16.F32.PACK_AB R196, R187, R196 ;  /* 0x000000c4bbc4723e */ /* 0x000fca00000000ff */
[----:B------:R1:W-:Y:S02]  /*153f0*/  STG.E.128 desc[UR4][R14.64], R196 ;  /* 0x000000c40e007986 */ /* 0x0003e4000c101d04 */
.L_x_26912:
[----:B------:R-:W-:Y:S05]  /*15400*/  BSYNC B1 ;  /* 0x0000000000017941 */ /* 0x000fea0003800000 */
.L_x_26911:
[----:B-1----:R-:W1:Y:S02]  /*15410*/  LDC.64 R8, c[0x0][0x210] ;  /* 0x00008400ff087b82 */ /* 0x002e640000000a00 */
[----:B-1----:R-:W-:-:S04]  /*15420*/  LEA R2, R8, R2, 0x2 ;  /* 0x0000000208027211 */ /* 0x002fc800078e10ff */
[----:B------:R-:W-:-:S13]  /*15430*/  ISETP.GE.AND P0, PT, R2, R9, PT ;  /* 0x000000090200720c */ /* 0x000fda0003f06270 */
[----:B------:R-:W-:Y:S05]  /*15440*/  @!P0 BRA `(.L_x_26913) ;  /* 0xfffffeb400b08947 */ /* 0x000fea000383ffff */
[----:B------:R-:W-:Y:S05]  /*15450*/  BSYNC B0 ;  /* 0x0000000000007941 */ /* 0x000fea0003800000 */
.L_x_26417:
[----:B------:R-:W-:Y:S05]  /*15460*/  EXIT ;  /* 0x000000000000794d */ /* 0x000fea0003800000 */
.L_x_26910:
        /* <DEDUP_REMOVED lines=8> */
.L_x_26915:
[----:B------:R-:W-:Y:S05]  /*154f0*/  BSYNC B1 ;  /* 0x0000000000017941 */ /* 0x000fea0003800000 */
.L_x_26914:
        /* <DEDUP_REMOVED lines=10> */
.L_x_26916:
[----:B------:R-:W-:Y:S01]  /*155a0*/  HFMA2.MMA R235, -RZ, RZ, 0, 2.384185791015625e-07 ;  /* 0x00000004ffeb7435 */ /* 0x000fe200000001ff */
[----:B------:R-:W-:-:S05]  /*155b0*/  MOV R176, R233 ;  /* 0x000000e900b07202 */ /* 0x000fca0000000f00 */
[----:B------:R-:W-:-:S04]  /*155c0*/  FADD.FTZ R178, R177, R176 ;  /* 0x000000b0b1b27221 */ /* 0x000fc80000010000 */
[----:B------:R-:W-:-:S07]  /*155d0*/  IMAD.MOV.U32 R234, RZ, RZ, R178 ;  /* 0x000000ffffea7224 */ /* 0x000fce00078e00b2 */
[----:B------:R-:W-:Y:S05]  /*155e0*/  WARPSYNC.COLLECTIVE R229, `(.L_x_26917) ;  /* 0x00000000e5087348 */ /* 0x000fea0003c00000 */
[----:B------:R0:W1:Y:S02]  /*155f0*/  SHFL.BFLY P2, R233, R234, R235, R236 ;  /* 0x0c0000ebeae97389 */ /* 0x00006400000400ec */
[----:B01----:R-:W-:Y:S01]  /*15600*/  ENDCOLLECTIVE ;  /* 0x000000000000791b */ /* 0x003fe20003800000 */
.L_x_26917:
[----:B------:R-:W-:Y:S01]  /*15610*/  HFMA2.MMA R235, -RZ, RZ, 0, 4.76837158203125e-07 ;  /* 0x00000008ffeb7435 */ /* 0x000fe200000001ff */
[----:B------:R-:W-:-:S05]  /*15620*/  MOV R179, R233 ;  /* 0x000000e900b37202 */ /* 0x000fca0000000f00 */
[----:B------:R-:W-:-:S04]  /*15630*/  FADD.FTZ R179, R178, R179 ;  /* 0x000000b3b2b37221 */ /* 0x000fc80000010000 */
[----:B------:R-:W-:-:S07]  /*15640*/  IMAD.MOV.U32 R234, RZ, RZ, R179 ;  /* 0x000000ffffea7224 */ /* 0x000fce00078e00b3 */
[----:B------:R-:W-:Y:S05]  /*15650*/  WARPSYNC.COLLECTIVE R229, `(.L_x_26918) ;  /* 0x00000000e5087348 */ /* 0x000fea0003c00000 */
[----:B------:R0:W1:Y:S02]  /*15660*/  SHFL.BFLY P2, R233, R234, R235, R236 ;  /* 0x0c0000ebeae97389 */ /* 0x00006400000400ec */
[----:B01----:R-:W-:Y:S01]  /*15670*/  ENDCOLLECTIVE ;  /* 0x000000000000791b */ /* 0x003fe20003800000 */
.L_x_26918:
[----:B------:R-:W-:Y:S01]  /*15680*/  HFMA2.MMA R235, -RZ, RZ, 0, 9.5367431640625e-07 ;  /* 0x00000010ffeb7435 */ /* 0x000fe200000001ff */
[----:B------:R-:W-:-:S05]  /*15690*/  MOV R176, R233 ;  /* 0x000000e900b07202 */ /* 0x000fca0000000f00 */
[----:B------:R-:W-:-:S04]  /*156a0*/  FADD.FTZ R197, R179, R176 ;  /* 0x000000b0b3c57221 */ /* 0x000fc80000010000 */
[----:B------:R-:W-:-:S07]  /*156b0*/  IMAD.MOV.U32 R234, RZ, RZ, R197 ;  /* 0x000000ffffea7224 */ /* 0x000fce00078e00c5 */
[----:B------:R-:W-:Y:S05]  /*156c0*/  WARPSYNC.COLLECTIVE R229, `(.L_x_26919) ;  /* 0x00000000e5087348 */ /* 0x000fea0003c00000 */
[----:B------:R0:W1:Y:S02]  /*156d0*/  SHFL.BFLY P2, R233, R234, R235, R236 ;  /* 0x0c0000ebeae97389 */ /* 0x00006400000400ec */
[----:B01----:R-:W-:Y:S01]  /*156e0*/  ENDCOLLECTIVE ;  /* 0x000000000000791b */ /* 0x003fe20003800000 */
.L_x_26919:
        /* <DEDUP_REMOVED lines=104> */
.L_x_26920:
[----:B------:R-:W-:Y:S01]  /*15d70*/  HFMA2.MMA R235, -RZ, RZ, 0, 1.1920928955078125e-07 ;  /* 0x00000002ffeb7435 */ /* 0x000fe200000001ff */
[----:B------:R-:W-:-:S05]  /*15d80*/  MOV R177, R233 ;  /* 0x000000e900b17202 */ /* 0x000fca0000000f00 */
[----:B------:R-:W-:-:S04]  /*15d90*/  FADD.FTZ R177, R176, R177 ;  /* 0x000000b1b0b17221 */ /* 0x000fc80000010000 */
[----:B------:R-:W-:-:S07]  /*15da0*/  IMAD.MOV.U32 R234, RZ, RZ, R177 ;  /* 0x000000ffffea7224 */ /* 0x000fce00078e00b1 */
[----:B------:R-:W-:Y:S05]  /*15db0*/  WARPSYNC.COLLECTIVE R229, `(.L_x_26921) ;  /* 0x00000000e5087348 */ /* 0x000fea0003c00000 */
[----:B------:R0:W1:Y:S02]  /*15dc0*/  SHFL.BFLY P2, R233, R234, R235, R236 ;  /* 0x0c0000ebeae97389 */ /* 0x00006400000400ec */
[----:B01----:R-:W-:Y:S01]  /*15dd0*/  ENDCOLLECTIVE ;  /* 0x000000000000791b */ /* 0x003fe20003800000 */
.L_x_26921:
[----:B------:R-:W-:Y:S01]  /*15de0*/  HFMA2.MMA R235, -RZ, RZ, 0, 2.384185791015625e-07 ;  /* 0x00000004ffeb7435 */ /* 0x000fe200000001ff */
[----:B------:R-:W-:-:S05]  /*15df0*/  MOV R178, R233 ;  /* 0x000000e900b27202 */ /* 0x000fca0000000f00 */
[----:B------:R-:W-:-:S04]  /*15e00*/  FADD.FTZ R178, R177, R178 ;  /* 0x000000b2b1b27221 */ /* 0x000fc80000010000 */
[----:B------:R-:W-:-:S07]  /*15e10*/  IMAD.MOV.U32 R234, RZ, RZ, R178 ;  /* 0x000000ffffea7224 */ /* 0x000fce00078e00b2 */
[----:B------:R-:W-:Y:S05]  /*15e20*/  WARPSYNC.COLLECTIVE R229, `(.L_x_26922) ;  /* 0x00000000e5087348 */ /* 0x000fea0003c00000 */
[----:B------:R0:W1:Y:S02]  /*15e30*/  SHFL.BFLY P2, R233, R234, R235, R236 ;  /* 0x0c0000ebeae97389 */ /* 0x00006400000400ec */
[----:B01----:R-:W-:Y:S01]  /*15e40*/  ENDCOLLECTIVE ;  /* 0x000000000000791b */ /* 0x003fe20003800000 */
.L_x_26922:
[----:B------:R-:W-:Y:S01]  /*15e50*/  HFMA2.MMA R235, -RZ, RZ, 0, 4.76837158203125e-07 ;  /* 0x00000008ffeb7435 */ /* 0x000fe200000001ff */
[----:B------:R-:W-:-:S05]  /*15e60*/  MOV R179, R233 ;  /* 0x000000e900b37202 */ /* 0x000fca0000000f00 */
[----:B------:R-:W-:-:S04]  /*15e70*/  FADD.FTZ R179, R178, R179 ;  /* 0x000000b3b2b37221 */ /* 0x000fc80000010000 */
[----:B------:R-:W-:-:S07]  /*15e80*/  IMAD.MOV.U32 R234, RZ, RZ, R179 ;  /* 0x000000ffffea7224 */ /* 0x000fce00078e00b3 */
[----:B------:R-:W-:Y:S05]  /*15e90*/  WARPSYNC.COLLECTIVE R229, `(.L_x_26923) ;  /* 0x00000000e5087348 */ /* 0x000fea0003c00000 */
[----:B------:R0:W1:Y:S02]  /*15ea0*/  SHFL.BFLY P2, R233, R234, R235, R236 ;  /* 0x0c0000ebeae97389 */ /* 0x00006400000400ec */
[----:B01----:R-:W-:Y:S01]  /*15eb0*/  ENDCOLLECTIVE ;  /* 0x000000000000791b */ /* 0x003fe20003800000 */
.L_x_26923:
[----:B------:R-:W-:Y:S01]  /*15ec0*/  HFMA2.MMA R235, -RZ, RZ, 0, 9.5367431640625e-07 ;  /* 0x00000010ffeb7435 */ /* 0x000fe200000001ff */
[----:B------:R-:W-:-:S05]  /*15ed0*/  MOV R206, R233 ;  /* 0x000000e900ce7202 */ /* 0x000fca0000000f00 */
[----:B------:R-:W-:-:S04]  /*15ee0*/  FADD.FTZ R206, R179, R206 ;  /* 0x000000ceb3ce7221 */ /* 0x000fc80000010000 */
[----:B------:R-:W-:-:S07]  /*15ef0*/  IMAD.MOV.U32 R234, RZ, RZ, R206 ;  /* 0x000000ffffea7224 */ /* 0x000fce00078e00ce */
[----:B------:R-:W-:Y:S05]  /*15f00*/  WARPSYNC.COLLECTIVE R229, `(.L_x_26924) ;  /* 0x00000000e5087348 */ /* 0x000fea0003c00000 */
[----:B------:R0:W1:Y:S02]  /*15f10*/  SHFL.BFLY P2, R233, R234, R235, R236 ;  /* 0x0c0000ebeae97389 */ /* 0x00006400000400ec */
[----:B01----:R-:W-:Y:S01]  /*15f20*/  ENDCOLLECTIVE ;  /* 0x000000000000791b */ /* 0x003fe20003800000 */
.L_x_26924:
[----:B------:R-:W-:Y:S01]  /*15f30*/  MOV R197, R233 ;  /* 0x000000e900c57202 */ /* 0x000fe20000000f00 */
[----:B------:R-:W-:Y:S06]  /*15f40*/  BRA `(.L_x_26925) ;  /* 0xffffffe400e87947 */ /* 0x000fec000383ffff */
.L_x_26926:
        /* <DEDUP_REMOVED lines=11> */
.L_x_44430:


//--------------------- .text._ZN10layer_norm13ln_fwd_kernelINS_13Kernel_traitsI6__halfS2_fS2_fjLj1536ELj1ELj4ELj1ELj16ENS_18Kernel_traits_baseILj1536ES2_S2_fS2_fjLj128EEEEELb0ELb0ELb0ELb0EEEvNS_9FwdParamsE --------------------------
	.section	.text._ZN10layer_norm13ln_fwd_kernelINS_13Kernel_traitsI6__halfS2_fS2_fjLj1536ELj1ELj4ELj1ELj16ENS_18Kernel_traits_baseILj1536ES2_S2_fS2_fjLj128EEEEELb0ELb0ELb0ELb0EEEvNS_9FwdParamsE,"ax",@progbits
	.align	128
        .global         _ZN10layer_norm13ln_fwd_kernelINS_13Kernel_traitsI6__halfS2_fS2_fjLj1536ELj1ELj4ELj1ELj16ENS_18Kernel_traits_baseILj1536ES2_S2_fS2_fjLj128EEEEELb0ELb0ELb0ELb0EEEvNS_9FwdParamsE
        .type           _ZN10layer_norm13ln_fwd_kernelINS_13Kernel_traitsI6__halfS2_fS2_fjLj1536ELj1ELj4ELj1ELj16ENS_18Kernel_traits_baseILj1536ES2_S2_fS2_fjLj128EEEEELb0ELb0ELb0ELb0EEEvNS_9FwdParamsE,@function
        .size           _ZN10layer_norm13ln_fwd_kernelINS_13Kernel_traitsI6__halfS2_fS2_fjLj1536ELj1ELj4ELj1ELj16ENS_18Kernel_traits_baseILj1536ES2_S2_fS2_fjLj128EEEEELb0ELb0ELb0ELb0EEEvNS_9FwdParamsE,(.L_x_44431 - _ZN10layer_norm13ln_fwd_kernelINS_13Kernel_traitsI6__halfS2_fS2_fjLj1536ELj1ELj4ELj1ELj16ENS_18Kernel_traits_baseILj1536ES2_S2_fS2_fjLj128EEEEELb0ELb0ELb0ELb0EEEvNS_9FwdParamsE)
        .other          _ZN10layer_norm13ln_fwd_kernelINS_13Kernel_traitsI6__halfS2_fS2_fjLj1536ELj1ELj4ELj1ELj16ENS_18Kernel_traits_baseILj1536ES2_S2_fS2_fjLj128EEEEELb0ELb0ELb0ELb0EEEvNS_9FwdParamsE,@"STO_CUDA_ENTRY STV_DEFAULT"
_ZN10layer_norm13ln_fwd_kernelINS_13Kernel_traitsI6__halfS2_fS2_fjLj1536ELj1ELj4ELj1ELj16ENS_18Kernel_traits_baseILj1536ES2_S2_fS2_fjLj128EEEEELb0ELb0ELb0ELb0EEEvNS_9FwdParamsE:
.text._ZN10layer_norm13ln_fwd_kernelINS_13Kernel_traitsI6__halfS2_fS2_fjLj1536ELj1ELj4ELj1ELj16ENS_18Kernel_traits_baseILj1536ES2_S2_fS2_fjLj128EEEEELb0ELb0ELb0ELb0EEEvNS_9FwdParamsE:
        /* <DEDUP_REMOVED lines=33> */
.L_x_26928:
[----:B------:R-:W-:Y:S05]  /*0210*/  BSYNC B0 ;  /* 0x0000000000007941 */ /* 0x000fea0003800000 */
.L_x_26927:
        /* <DEDUP_REMOVED lines=14> */
.L_x_26930:
[----:B------:R-:W-:Y:S05]  /*0300*/  BSYNC B0 ;  /* 0x0000000000007941 */ /* 0x000fea0003800000 */
.L_x_26929:
        /* <DEDUP_REMOVED lines=14> */
.L_x_26932:
[----:B------:R-:W-:Y:S05]  /*03f0*/  BSYNC B0 ;  /* 0x0000000000007941 */ /* 0x000fea0003800000 */
.L_x_26931:
        /* <DEDUP_REMOVED lines=14> */
.L_x_26934:
[----:B------:R-:W-:Y:S05]  /*04e0*/  BSYNC B0 ;  /* 0x0000000000007941 */ /* 0x000fea0003800000 */
.L_x_26933:
        /* <DEDUP_REMOVED lines=14> */
.L_x_26936:
[----:B------:R-:W-:Y:S05]  /*05d0*/  BSYNC B0 ;  /* 0x0000000000007941 */ /* 0x000fea0003800000 */
.L_x_26935:
        /* <DEDUP_REMOVED lines=17> */
.L_x_26938:
[----:B------:R-:W-:Y:S05]  /*06f0*/  BSYNC B0 ;  /* 0x0000000000007941 */ /* 0x000fea0003800000 */
.L_x_26937:
[----:B------:R-:W-:Y:S02]  /*0700*/  ULDC UR6, c[0x0][0x214] ;  /* 0x0000850000067ab9 */ /* 0x000fe40000000800 */
[----:B------:R-:W-:-:S13]  /*0710*/  ISETP.GE.AND P1, PT, R158, UR6, PT ;  /* 0x000000069e007c0c */ /* 0x000fda000bf26270 */
[----:B------:R-:W-:Y:S05]  /*0720*/  @P1 EXIT ;  /* 0x000000000000194d */ /* 0x000fea0003800000 */
[--C-:B-----5:R-:W-:Y:S01]  /*0730*/  HADD2.F32 R2, -RZ, R8.reuse.H0_H0 ;  /* 0x20000008ff027230 */ /* 0x120fe20000004100 */
[----:B------:R-:W-:Y:S01]  /*0740*/  ULDC.64 UR6, c[0x0][0x270] ;  /* 0x00009c0000067ab9 */ /* 0x000fe20000000a00 */
[----:B------:R-:W-:Y:S01]  /*0750*/  HADD2.F32 R3, -RZ, R8.H1_H1 ;  /* 0x30000008ff037230 */ /* 0x000fe20000004100 */
[----:B------:R-:W-:Y:S01]  /*0760*/  UISETP.NE.U32.AND UP0, UPT, UR6, URZ, UPT ;  /* 0x0000003f0600728c */ /* 0x000fe2000bf05070 */
[--C-:B------:R-:W-:Y:S01]  /*0770*/  HADD2.F32 R4, -RZ, R9.reuse.H0_H0 ;  /* 0x20000009ff047230 */ /* 0x100fe20000004100 */
[----:B------:R-:W-:Y:S01]  /*0780*/  ULDC UR13, c[0x0][0x218] ;  /* 0x00008600000d7ab9 */ /* 0x000fe20000000800 */
[----:B------:R-:W-:Y:S01]  /*0790*/  HADD2.F32 R5, -RZ, R9.H1_H1 ;  /* 0x30000009ff057230 */ /* 0x000fe20000004100 */
[----:B------:R-:W-:Y:S01]  /*07a0*/  ULDC.U8 UR6, c[0x0][0x2a0] ;  /* 0x0000a80000067ab9 */ /* 0x000fe20000000000 */
[--C-:B------:R-:W-:Y:S01]  /*07b0*/  HADD2.F32 R6, -RZ, R10.reuse.H0_H0 ;  /* 0x2000000aff067230 */ /* 0x100fe20000004100 */
[----:B------:R-:W-:Y:S01]  /*07c0*/  UISETP.NE.AND.EX UP0, UPT, UR7, URZ, UPT, UP0 ;  /* 0x0000003f0700728c */ /* 0x000fe2000bf05300 */
[----:B------:R-:W-:Y:S01]  /*07d0*/  HADD2.F32 R7, -RZ, R10.H1_H1 ;  /* 0x3000000aff077230 */ /* 0x000fe20000004100 */
[----:B------:R-:W-:Y:S01]  /*07e0*/  UISETP.NE.AND UP1, UPT, UR6, URZ, UPT ;  /* 0x0000003f0600728c */ /* 0x000fe2000bf25270 */
        /* <DEDUP_REMOVED lines=92> */
[----:B------:R-:W-:-:S07]  /*0db0*/  HADD2.F32 R156, -RZ, R35.H1_H1 ;  /* 0x30000023ff9c7230 */ /* 0x000fce0000004100 */
.L_x_26964:
        /* <DEDUP_REMOVED lines=12> */
[----:B------:R-:W-:Y:S02]  /*0e80*/  MOV R85, 0x3f800000 ;  /* 0x3f80000000557802 */ /* 0x000fe40000000f00 */
        /* <DEDUP_REMOVED lines=15> */
[----:B------:R-:W-:Y:S01]  /*0f80*/  ISETP.NE.AND.EX P1, PT, RZ, UR9, PT, P1 ;  /* 0x00000009ff007c0c */ /* 0x000fe2000bf25310 */
[----:B---3--:R-:W-:Y:S02]  /*0f90*/  HADD2.F32 R42, -RZ, R36.H0_H0 ;  /* 0x20000024ff2a7230 */ /* 0x008fe40000004100 */
[----:B------:R-:W-:Y:S02]  /*0fa0*/  HADD2.F32 R43, -RZ, R38.H1_H1 ;  /* 0x30000026ff2b7230 */ /* 0x000fe40000004100 */
[----:B------:R-:W-:Y:S02]  /*0fb0*/  HADD2.F32 R86, -RZ, R36.H1_H1 ;  /* 0x30000024ff567230 */ /* 0x000fe40000004100 */
[--C-:B------:R-:W-:Y:S02]  /*0fc0*/  HADD2.F32 R160, -RZ, R37.reuse.H0_H0 ;  /* 0x20000025ffa07230 */ /* 0x100fe40000004100 */
[----:B------:R-:W-:Y:S02]  /*0fd0*/  HADD2.F32 R162, -RZ, R37.H1_H1 ;  /* 0x30000025ffa27230 */ /* 0x000fe40000004100 */
[----:B------:R-:W-:-:S02]  /*0fe0*/  HADD2.F32 R164, -RZ, R38.H0_H0 ;  /* 0x20000026ffa47230 */ /* 0x000fc40000004100 */
[--C-:B------:R-:W-:Y:S02]  /*0ff0*/  HADD2.F32 R87, -RZ, R39.reuse.H0_H0 ;  /* 0x20000027ff577230 */ /* 0x100fe40000004100 */
[----:B------:R-:W-:Y:S02]  /*1000*/  HADD2.F32 R161, -RZ, R39.H1_H1 ;  /* 0x30000027ffa17230 */ /* 0x000fe40000004100 */
[-C--:B------:R-:W-:Y:S01]  /*1010*/  FMUL.FTZ R36, R42, R85.reuse ;  /* 0x000000552a247220 */ /* 0x080fe20000410000 */
[-C--:B0-----:R-:W-:Y:S01]  /*1020*/  FMUL.FTZ R41, R43, R85.reuse ;  /* 0x000000552b297220 */ /* 0x081fe20000410000 */
        /* <DEDUP_REMOVED lines=19> */
.L_x_26940:
[----:B------:R-:W-:Y:S05]  /*1160*/  BSYNC B0 ;  /* 0x0000000000007941 */ /* 0x000fea0003800000 */
.L_x_26939:
        /* <DEDUP_REMOVED lines=13> */
[----:B------:R-:W-:Y:S01]  /*1240*/  ISETP.NE.AND.EX P1, PT, RZ, UR9, PT, P1 ;  /* 0x00000009ff007c0c */ /* 0x000fe2000bf25310 */
[----:B---3--:R-:W-:Y:S02]  /*1250*/  HADD2.F32 R50, -RZ, R44.H0_H0 ;  /* 0x2000002cff327230 */ /* 0x008fe40000004100 */
[----:B------:R-:W-:Y:S02]  /*1260*/  HADD2.F32 R51, -RZ, R46.H0_H0 ;  /* 0x2000002eff337230 */ /* 0x000fe40000004100 */
[----:B0-----:R-:W-:Y:S02]  /*1270*/  HADD2.F32 R160, -RZ, R44.H1_H1 ;  /* 0x3000002cffa07230 */ /* 0x001fe40000004100 */
[--C-:B------:R-:W-:Y:S02]  /*1280*/  HADD2.F32 R162, -RZ, R45.reuse.H0_H0 ;  /* 0x2000002dffa27230 */ /* 0x100fe40000004100 */
[----:B------:R-:W-:Y:S02]  /*1290*/  HADD2.F32 R164, -RZ, R45.H1_H1 ;  /* 0x3000002dffa47230 */ /* 0x000fe40000004100 */
[----:B------:R-:W-:-:S02]  /*12a0*/  HADD2.F32 R87, -RZ, R46.H1_H1 ;  /* 0x3000002eff577230 */ /* 0x000fc40000004100 */
[--C-:B------:R-:W-:Y:S02]  /*12b0*/  HADD2.F32 R161, -RZ, R47.reuse.H0_H0 ;  /* 0x2000002fffa17230 */ /* 0x100fe40000004100 */
[----:B------:R-:W-:Y:S02]  /*12c0*/  HADD2.F32 R163, -RZ, R47.H1_H1 ;  /* 0x3000002fffa37230 */ /* 0x000fe40000004100 */
[-C--:B------:R-:W-:Y:S01]  /*12d0*/  FMUL.FTZ R44, R50, R85.reuse ;  /* 0x00000055322c7220 */ /* 0x080fe20000410000 */
[-C--:B-1----:R-:W-:Y:S01]  /*12e0*/  FMUL.FTZ R48, R51, R85.reuse ;  /* 0x0000005533307220 */ /* 0x082fe20000410000 */
        /* <DEDUP_REMOVED lines=19> */
.L_x_26942:
[----:B------:R-:W-:Y:S05]  /*1420*/  BSYNC B0 ;  /* 0x0000000000007941 */ /* 0x000fea0003800000 */
.L_x_26941:
        /* <DEDUP_REMOVED lines=13> */
[----:B------:R-:W-:Y:S01]  /*1500*/  ISETP.NE.AND.EX P1, PT, RZ, UR9, PT, P1 ;  /* 0x00000009ff007c0c */ /* 0x000fe2000bf25310 */
[----:B---3--:R-:W-:Y:S02]  /*1510*/  HADD2.F32 R58, -RZ, R52.H0_H0 ;  /* 0x20000034ff3a7230 */ /* 0x008fe40000004100 */
[----:B------:R-:W-:Y:S02]  /*1520*/  HADD2.F32 R59, -RZ, R54.H0_H0 ;  /* 0x20000036ff3b7230 */ /* 0x000fe40000004100 */
[----:B01----:R-:W-:Y:S02]  /*1530*/  HADD2.F32 R160, -RZ, R52.H1_H1 ;  /* 0x30000034ffa07230 */ /* 0x003fe40000004100 */
[--C-:B------:R-:W-:Y:S02]  /*1540*/  HADD2.F32 R162, -RZ, R53.reuse.H0_H0 ;  /* 0x20000035ffa27230 */ /* 0x100fe40000004100 */
[----:B------:R-:W-:Y:S02]  /*1550*/  HADD2.F32 R164, -RZ, R53.H1_H1 ;  /* 0x30000035ffa47230 */ /* 0x000fe40000004100 */
[----:B------:R-:W-:-:S02]  /*1560*/  HADD2.F32 R87, -RZ, R54.H1_H1 ;  /* 0x30000036ff577230 */ /* 0x000fc40000004100 */
[--C-:B------:R-:W-:Y:S02]  /*1570*/  HADD2.F32 R161, -RZ, R55.reuse.H0_H0 ;  /* 0x20000037ffa17230 */ /* 0x100fe40000004100 */
[----:B------:R-:W-:Y:S02]  /*1580*/  HADD2.F32 R163, -RZ, R55.H1_H1 ;  /* 0x30000037ffa37230 */ /* 0x000fe40000004100 */
[-C--:B------:R-:W-:Y:S01]  /*1590*/  FMUL.FTZ R52, R58, R85.reuse ;  /* 0x000000553a347220 */ /* 0x080fe20000410000 */
[-C--:B----4-:R-:W-:Y:S01]  /*15a0*/  FMUL.FTZ R56, R59, R85.reuse ;  /* 0x000000553b387220 */ /* 0x090fe20000410000 */
        /* <DEDUP_REMOVED lines=19> */
.L_x_26944:
[----:B------:R-:W-:Y:S05]  /*16e0*/  BSYNC B0 ;  /* 0x0000000000007941 */ /* 0x000fea0003800000 */
.L_x_26943:
        /* <DEDUP_REMOVED lines=13> */
[----:B------:R-:W-:Y:S01]  /*17c0*/  ISETP.NE.AND.EX P1, PT, RZ, UR9, PT, P1 ;  /* 0x00000009ff007c0c */ /* 0x000fe2000bf25310 */
[----:B----4-:R-:W-:Y:S02]  /*17d0*/  HADD2.F32 R66, -RZ, R60.H0_H0 ;  /* 0x2000003cff427230 */ /* 0x010fe40000004100 */
[----:B------:R-:W-:Y:S02]  /*17e0*/  HADD2.F32 R67, -RZ, R62.H0_H0 ;  /* 0x2000003eff437230 */ /* 0x000fe40000004100 */
[----:B012---:R-:W-:Y:S02]  /*17f0*/  HADD2.F32 R160, -RZ, R60.H1_H1 ;  /* 0x3000003cffa07230 */ /* 0x007fe40000004100 */
[--C-:B------:R-:W-:Y:S02]  /*1800*/  HADD2.F32 R162, -RZ, R61.reuse.H0_H0 ;  /* 0x2000003dffa27230 */ /* 0x100fe40000004100 */
[----:B------:R-:W-:Y:S02]  /*1810*/  HADD2.F32 R164, -RZ, R61.H1_H1 ;  /* 0x3000003dffa47230 */ /* 0x000fe40000004100 */
[----:B------:R-:W-:-:S02]  /*1820*/  HADD2.F32 R87, -RZ, R62.H1_H1 ;  /* 0x3000003eff577230 */ /* 0x000fc40000004100 */
[--C-:B------:R-:W-:Y:S02]  /*1830*/  HADD2.F32 R161, -RZ, R63.reuse.H0_H0 ;  /* 0x2000003fffa17230 */ /* 0x100fe40000004100 */
[----:B------:R-:W-:Y:S02]  /*1840*/  HADD2.F32 R163, -RZ, R63.H1_H1 ;  /* 0x3000003fffa37230 */ /* 0x000fe40000004100 */
[-C--:B------:R-:W-:Y:S01]  /*1850*/  FMUL.FTZ R60, R66, R85.reuse ;  /* 0x00000055423c7220 */ /* 0x080fe20000410000 */
[-C--:B-----5:R-:W-:Y:S01]  /*1860*/  FMUL.FTZ R64, R67, R85.reuse ;  /* 0x0000005543407220 */ /* 0x0a0fe20000410000 */
        /* <DEDUP_REMOVED lines=19> */
.L_x_26946:
[----:B------:R-:W-:Y:S05]  /*19a0*/  BSYNC B0 ;  /* 0x0000000000007941 */ /* 0x000fea0003800000 */
.L_x_26945:
        /* <DEDUP_REMOVED lines=13> */
[----:B------:R-:W-:Y:S01]  /*1a80*/  ISETP.NE.AND.EX P1, PT, RZ, UR9, PT, P1 ;  /* 0x00000009ff007c0c */ /* 0x000fe2000bf25310 */
[----:B-----5:R-:W-:Y:S02]  /*1a90*/  HADD2.F32 R74, -RZ, R68.H0_H0 ;  /* 0x20000044ff4a7230 */ /* 0x020fe40000004100 */
[----:B------:R-:W-:Y:S02]  /*1aa0*/  HADD2.F32 R75, -RZ, R70.H0_H0 ;  /* 0x20000046ff4b7230 */ /* 0x000fe40000004100 */
[----:B0123--:R-:W-:Y:S02]  /*1ab0*/  HADD2.F32 R160, -RZ, R68.H1_H1 ;  /* 0x30000044ffa07230 */ /* 0x00ffe40000004100 */
[--C-:B------:R-:W-:Y:S02]  /*1ac0*/  HADD2.F32 R162, -RZ, R69.reuse.H0_H0 ;  /* 0x20000045ffa27230 */ /* 0x100fe40000004100 */
[----:B------:R-:W-:Y:S02]  /*1ad0*/  HADD2.F32 R164, -RZ, R69.H1_H1 ;  /* 0x30000045ffa47230 */ /* 0x000fe40000004100 */
[----:B------:R-:W-:-:S02]  /*1ae0*/  HADD2.F32 R87, -RZ, R70.H1_H1 ;  /* 0x30000046ff577230 */ /* 0x000fc40000004100 */
[--C-:B------:R-:W-:Y:S02]  /*1af0*/  HADD2.F32 R161, -RZ, R71.reuse.H0_H0 ;  /* 0x20000047ffa17230 */ /* 0x100fe40000004100 */
[----:B------:R-:W-:Y:S02]  /*1b00*/  HADD2.F32 R163, -RZ, R71.H1_H1 ;  /* 0x30000047ffa37230 */ /* 0x000fe40000004100 */
        /* <DEDUP_REMOVED lines=21> */
.L_x_26948:
[----:B------:R-:W-:Y:S05]  /*1c60*/  BSYNC B0 ;  /* 0x0000000000007941 */ /* 0x000fea0003800000 */
.L_x_26947:
        /* <DEDUP_REMOVED lines=15> */
[----:B------:R-:W-:Y:S01]  /*1d60*/  ISETP.NE.AND.EX P1, PT, RZ, UR9, PT, P1 ;  /* 0x00000009ff007c0c */ /* 0x000fe2000bf25310 */
[--C-:B-----5:R-:W-:Y:S02]  /*1d70*/  HADD2.F32 R83, -RZ, R77.reuse.H0_H0 ;  /* 0x2000004dff537230 */ /* 0x120fe40000004100 */
[--C-:B------:R-:W-:Y:S02]  /*1d80*/  HADD2.F32 R162, -RZ, R76.reuse.H0_H0 ;  /* 0x2000004cffa27230 */ /* 0x100fe40000004100 */
[----:B------:R-:W-:Y:S02]  /*1d90*/  HADD2.F32 R164, -RZ, R76.H1_H1 ;  /* 0x3000004cffa47230 */ /* 0x000fe40000004100 */
[----:B------:R-:W-:Y:S02]  /*1da0*/  HADD2.F32 R87, -RZ, R77.H1_H1 ;  /* 0x3000004dff577230 */ /* 0x000fe40000004100 */
[--C-:B------:R-:W-:Y:S02]  /*1db0*/  HADD2.F32 R163, -RZ, R78.reuse.H0_H0 ;  /* 0x2000004effa37230 */ /* 0x100fe40000004100 */
        /* <DEDUP_REMOVED lines=21> */
.L_x_26950:
[----:B------:R-:W-:Y:S05]  /*1f10*/  BSYNC B0 ;  /* 0x0000000000007941 */ /* 0x000fea0003800000 */
.L_x_26949:
        /* <DEDUP_REMOVED lines=177> */
.L_x_26976:
        /* <DEDUP_REMOVED lines=49> */
.L_x_26953:
[----:B------:R-:W-:Y:S05]  /*2d40*/  BSYNC B0 ;  /* 0x0000000000007941 */ /* 0x000fea0003800000 */
.L_x_26952:
        /* <DEDUP_REMOVED lines=35> */
.L_x_26955:
[----:B------:R-:W-:Y:S05]  /*2f80*/  BSYNC B0 ;  /* 0x0000000000007941 */ /* 0x000fea0003800000 */
.L_x_26954:
[----:B------:R-:W-:Y:S01]  /*2f90*/  ISETP.GE.U32.AND P1, PT, R0, 0x60, PT ;  /* 0x000000600000780c */ /* 0x000fe20003f26070 */
[----:B------:R-:W-:-:S12]  /*2fa0*/  BSSY B0, `(.L_x_26956) ;  /* 0x0000022000007945 */ /* 0x000fd80003800000 */
[----:B------:R-:W-:Y:S05]  /*2fb0*/  @!P1 BRA `(.L_x_26957) ;  /* 0x0000000000809947 */ /* 0x000fea0003800000 */
[--C-:B-123--:R-:W-:Y:S01]  /*2fc0*/  FADD.FTZ R86, R53, -R160.reuse ;  /* 0x800000a035567221 */ /* 0x10efe20000010000 */
[--C-:B------:R-:W-:Y:S01]  /*2fd0*/  FADD.FTZ R84, R52, -R160.reuse ;  /* 0x800000a034547221 */ /* 0x100fe20000010000 */
[--C-:B0-----:R-:W-:Y:S01]  /*2fe0*/  FADD.FTZ R162, R55, -R160.reuse ;  /* 0x800000a037a27221 */ /* 0x101fe20000010000 */
        /* <DEDUP_REMOVED lines=29> */
.L_x_26957:
[----:B------:R-:W-:Y:S05]  /*31c0*/  BSYNC B0 ;  /* 0x0000000000007941 */ /* 0x000fea0003800000 */
.L_x_26956:
[----:B------:R-:W-:Y:S01]  /*31d0*/  ISETP.GE.U32.AND P1, PT, R0, 0x80, PT ;  /* 0x000000800000780c */ /* 0x000fe20003f26070 */
[----:B------:R-:W-:-:S12]  /*31e0*/  BSSY B0, `(.L_x_26958) ;  /* 0x0000022000007945 */ /* 0x000fd80003800000 */
[----:B------:R-:W-:Y:S05]  /*31f0*/  @!P1 BRA `(.L_x_26959) ;  /* 0x0000000000809947 */ /* 0x000fea0003800000 */
[--C-:B-1234-:R-:W-:Y:S01]  /*3200*/  FADD.FTZ R86, R61, -R160.reuse ;  /* 0x800000a03d567221 */ /* 0x11efe20000010000 */
        /* <DEDUP_REMOVED lines=31> */
.L_x_26959:
[----:B------:R-:W-:Y:S05]  /*3400*/  BSYNC B0 ;  /* 0x0000000000007941 */ /* 0x000fea0003800000 */
.L_x_26958:
        /* <DEDUP_REMOVED lines=35> */
.L_x_26961:
[----:B------:R-:W-:Y:S05]  /*3640*/  BSYNC B0 ;  /* 0x0000000000007941 */ /* 0x000fea0003800000 */
.L_x_26960:
        /* <DEDUP_REMOVED lines=34> */
.L_x_26963:
[----:B------:R-:W-:Y:S05]  /*3870*/  BSYNC B0 ;  /* 0x0000000000007941 */ /* 0x000fea0003800000 */
.L_x_26962:
[----:B01234-:R-:W0:Y:S02]  /*3880*/  LDC.64 R84, c[0x0][0x210] ;  /* 0x00008400ff547b82 */ /* 0x01fe240000000a00 */
[----:B0-----:R-:W-:-:S04]  /*3890*/  LEA R158, R84, R158, 0x2 ;  /* 0x0000009e549e7211 */ /* 0x001fc800078e10ff */
[----:B------:R-:W-:-:S13]  /*38a0*/  ISETP.GE.AND P1, PT, R158, R85, PT ;  /* 0x000000559e00720c */ /* 0x000fda0003f26270 */
[----:B------:R-:W-:Y:S05]  /*38b0*/  @!P1 BRA `(.L_x_26964) ;  /* 0xffffffd400409947 */ /* 0x000fea000383ffff */
[----:B------:R-:W-:Y:S05]  /*38c0*/  EXIT ;  /* 0x000000000000794d */ /* 0x000fea0003800000 */
.L_x_26951:
[----:B01234-:R-:W-:Y:S01]  /*38d0*/  HFMA2.MMA R160, -RZ, RZ, 0, 5.9604644775390625e-08 ;  /* 0x00000001ffa07435 */ /* 0x01ffe200000001ff */
[----:B------:R-:W-:Y:S01]  /*38e0*/  BSSY B0, `(.L_x_26965) ;  /* 0x0000006000007945 */ /* 0x000fe20003800000 */
[----:B------:R-:W-:Y:S02]  /*38f0*/  MOV R87, 0x1f ;  /* 0x0000001f00577802 */ /* 0x000fe40000000f00 */
[----:B------:R-:W-:-:S07]  /*3900*/  MOV R86, 0xffffffff ;  /* 0xffffffff00567802 */ /* 0x000fce0000000f00 */
[----:B------:R-:W-:Y:S05]  /*3910*/  WARPSYNC.COLLECTIVE R86, `(.L_x_26966) ;  /* 0x0000000056087348 */ /* 0x000fea0003c00000 */
[----:B------:R0:W1:Y:S02]  /*3920*/  SHFL.BFLY P6, R164, R85, R160, R87 ;  /* 0x0c0000a055a47389 */ /* 0x00006400000c0057 */
[----:B01----:R-:W-:Y:S01]  /*3930*/  ENDCOLLECTIVE ;  /* 0x000000000000791b */ /* 0x003fe20003800000 */
.L_x_26966:
[----:B------:R-:W-:Y:S05]  /*3940*/  BSYNC B0 ;  /* 0x0000000000007941 */ /* 0x000fea0003800000 */
.L_x_26965:
        /* <DEDUP_REMOVED lines=9> */
.L_x_26967:
[----:B------:R-:W-:Y:S01]  /*39e0*/  HFMA2.MMA R160, -RZ, RZ, 0, 2.384185791015625e-07 ;  /* 0x00000004ffa07435 */ /* 0x000fe200000001ff */
[----:B------:R-:W-:-:S05]  /*39f0*/  FADD.FTZ R165, R162, R164 ;  /* 0x000000a4a2a57221 */ /* 0x000fca0000010000 */
[----:B------:R-:W-:-:S07]  /*3a00*/  MOV R85, R165 ;  /* 0x000000a500557202 */ /* 0x000fce0000000f00 */
[----:B------:R-:W-:Y:S05]  /*3a10*/  WARPSYNC.COLLECTIVE R86, `(.L_x_26968) ;  /* 0x0000000056087348 */ /* 0x000fea0003c00000 */
[----:B------:R0:W1:Y:S02]  /*3a20*/  SHFL.BFLY P6, R164, R85, R160, R87 ;  /* 0x0c0000a055a47389 */ /* 0x00006400000c0057 */
[----:B01----:R-:W-:Y:S01]  /*3a30*/  ENDCOLLECTIVE ;  /* 0x000000000000791b */ /* 0x003fe20003800000 */
.L_x_26968:
[----:B------:R-:W-:Y:S01]  /*3a40*/  HFMA2.MMA R160, -RZ, RZ, 0, 4.76837158203125e-07 ;  /* 0x00000008ffa07435 */ /* 0x000fe200000001ff */
[----:B------:R-:W-:-:S05]  /*3a50*/  FADD.FTZ R165, R165, R164 ;  /* 0x000000a4a5a57221 */ /* 0x000fca0000010000 */
[----:B------:R-:W-:-:S07]  /*3a60*/  MOV R85, R165 ;  /* 0x000000a500557202 */ /* 0x000fce0000000f00 */
[----:B------:R-:W-:Y:S05]  /*3a70*/  WARPSYNC.COLLECTIVE R86, `(.L_x_26969) ;  /* 0x0000000056087348 */ /* 0x000fea0003c00000 */
[----:B------:R0:W1:Y:S02]  /*3a80*/  SHFL.BFLY P6, R164, R85, R160, R87 ;  /* 0x0c0000a055a47389 */ /* 0x00006400000c0057 */
[----:B01----:R-:W-:Y:S01]  /*3a90*/  ENDCOLLECTIVE ;  /* 0x000000000000791b */ /* 0x003fe20003800000 */
.L_x_26969:
[----:B------:R-:W-:Y:S01]  /*3aa0*/  HFMA2.MMA R160, -RZ, RZ, 0, 9.5367431640625e-07 ;  /* 0x00000010ffa07435 */ /* 0x000fe200000001ff */
[----:B------:R-:W-:-:S05]  /*3ab0*/  FADD.FTZ R84, R165, R164 ;  /* 0x000000a4a5547221 */ /* 0x000fca0000010000 */
[----:B------:R-:W-:-:S07]  /*3ac0*/  MOV R85, R84 ;  /* 0x0000005400557202 */ /* 0x000fce0000000f00 */
[----:B------:R-:W-:Y:S05]  /*3ad0*/  WARPSYNC.COLLECTIVE R86, `(.L_x_26970) ;  /* 0x0000000056087348 */ /* 0x000fea0003c00000 */
[----:B------:R0:W1:Y:S02]  /*3ae0*/  SHFL.BFLY P6, R164, R85, R160, R87 ;  /* 0x0c0000a055a47389 */ /* 0x00006400000c0057 */
[----:B01----:R-:W-:Y:S01]  /*3af0*/  ENDCOLLECTIVE ;  /* 0x000000000000791b */ /* 0x003fe20003800000 */
.L_x_26970:
        /* <DEDUP_REMOVED lines=106> */
.L_x_26971:
[----:B------:R-:W-:Y:S01]  /*41a0*/  HFMA2.MMA R160, -RZ, RZ, 0, 1.1920928955078125e-07 ;  /* 0x00000002ffa07435 */ /* 0x000fe200000001ff */
[----:B------:R-:W-:-:S10]  /*41b0*/  FADD.FTZ R85, R84, R164 ;  /* 0x000000a454557221 */ /* 0x000fd40000010000 */
[----:B------:R-:W-:Y:S05]  /*41c0*/  WARPSYNC.COLLECTIVE R86, `(.L_x_26972) ;  /* 0x0000000056087348 */ /* 0x000fea0003c00000 */
[----:B------:R0:W1:Y:S02]  /*41d0*/  SHFL.BFLY P6, R164, R85, R160, R87 ;  /* 0x0c0000a055a47389 */ /* 0x00006400000c0057 */
[----:B01----:R-:W-:Y:S01]  /*41e0*/  ENDCOLLECTIVE ;  /* 0x000000000000791b */ /* 0x003fe20003800000 */
.L_x_26972:
[----:B------:R-:W-:Y:S01]  /*41f0*/  HFMA2.MMA R160, -RZ, RZ, 0, 2.384185791015625e-07 ;  /* 0x00000004ffa07435 */ /* 0x000fe200000001ff */
[----:B------:R-:W-:-:S05]  /*4200*/  FADD.FTZ R165, R85, R164 ;  /* 0x000000a455a57221 */ /* 0x000fca0000010000 */
[----:B------:R-:W-:-:S07]  /*4210*/  MOV R85, R165 ;  /* 0x000000a500557202 */ /* 0x000fce0000000f00 */
[----:B------:R-:W-:Y:S05]  /*4220*/  WARPSYNC.COLLECTIVE R86, `(.L_x_26973) ;  /* 0x0000000056087348 */ /* 0x000fea0003c00000 */
[----:B------:R0:W1:Y:S02]  /*4230*/  SHFL.BFLY P6, R164, R85, R160, R87 ;  /* 0x0c0000a055a47389 */ /* 0x00006400000c0057 */
[----:B01----:R-:W-:Y:S01]  /*4240*/  ENDCOLLECTIVE ;  /* 0x000000000000791b */ /* 0x003fe20003800000 */
.L_x_26973:
[----:B------:R-:W-:Y:S01]  /*4250*/  HFMA2.MMA R160, -RZ, RZ, 0, 4.76837158203125e-07 ;  /* 0x00000008ffa07435 */ /* 0x000fe200000001ff */
[----:B------:R-:W-:-:S05]  /*4260*/  FADD.FTZ R162, R165, R164 ;  /* 0x000000a4a5a27221 */ /* 0x000fca0000010000 */
[----:B------:R-:W-:-:S07]  /*4270*/  MOV R85, R162 ;  /* 0x000000a200557202 */ /* 0x000fce0000000f00 */
[----:B------:R-:W-:Y:S05]  /*4280*/  WARPSYNC.COLLECTIVE R86, `(.L_x_26974) ;  /* 0x0000000056087348 */ /* 0x000fea0003c00000 */
[----:B------:R0:W1:Y:S02]  /*4290*/  SHFL.BFLY P6, R164, R85, R160, R87 ;  /* 0x0c0000a055a47389 */ /* 0x00006400000c0057 */
[----:B01----:R-:W-:Y:S01]  /*42a0*/  ENDCOLLECTIVE ;  /* 0x000000000000791b */ /* 0x003fe20003800000 */
.L_x_26974:
[----:B------:R-:W-:Y:S01]  /*42b0*/  HFMA2.MMA R160, -RZ, RZ, 0, 9.5367431640625e-07 ;  /* 0x00000010ffa07435 */ /* 0x000fe200000001ff */
[----:B------:R-:W-:-:S05]  /*42c0*/  FADD.FTZ R162, R162, R164 ;  /* 0x000000a4a2a27221 */ /* 0x000fca0000010000 */
[----:B------:R-:W-:-:S07]  /*42d0*/  MOV R85, R162 ;  /* 0x000000a200557202 */ /* 0x000fce0000000f00 */
[----:B------:R-:W-:Y:S05]  /*42e0*/  WARPSYNC.COLLECTIVE R86, `(.L_x_26975) ;  /* 0x0000000056087348 */ /* 0x000fea0003c00000 */
[----:B------:R0:W1:Y:S02]  /*42f0*/  SHFL.BFLY P6, R164, R85, R160, R87 ;  /* 0x0c0000a055a47389 */ /* 0x00006400000c0057 */
[----:B01----:R-:W-:Y:S01]  /*4300*/  ENDCOLLECTIVE ;  /* 0x000000000000791b */ /* 0x003fe20003800000 */
.L_x_26975:
[----:B------:R-:W-:Y:S05]  /*4310*/  BRA `(.L_x_26976) ;  /* 0xffffffe400c47947 */ /* 0x000fea000383ffff */
.L_x_26977:
        /* <DEDUP_REMOVED lines=14> */
.L_x_44431:


//--------------------- .text._ZN10layer_norm13ln_fwd_kernelINS_13Kernel_traitsI6__halfS2_fS2_fjLj1536ELj1ELj4ELj1ELj16ENS_18Kernel_traits_baseILj1536ES2_S2_fS2_fjLj128EEEEELb0ELb0ELb0ELb1EEEvNS_9FwdParamsE --------------------------
	.section	.text._ZN10layer_norm13ln_fwd_kernelINS_13Kernel_traitsI6__halfS2_fS2_fjLj1536ELj1ELj4ELj1ELj16ENS_18Kernel_traits_baseILj1536ES2_S2_fS2_fjLj128EEEEELb0ELb0ELb0ELb1EEEvNS_9FwdParamsE,"ax",@progbits
	.align	128
        .global         _ZN10layer_norm13ln_fwd_kernelINS_13Kernel_traitsI6__halfS2_fS2_fjLj1536ELj1ELj4ELj1ELj16ENS_18Kernel_traits_baseILj1536ES2_S2_fS2_fjLj128EEEEELb0ELb0ELb0ELb1EEEvNS_9FwdParamsE
        .type           _ZN10layer_norm13ln_fwd_kernelINS_13Kernel_traitsI6__halfS2_fS2_fjLj1536ELj1ELj4ELj1ELj16ENS_18Kernel_traits_baseILj1536ES2_S2_fS2_fjLj128EEEEELb0ELb0ELb0ELb1EEEvNS_9FwdParamsE,@function
        .size           _ZN10layer_norm13ln_fwd_kernelINS_13Kernel_traitsI6__halfS2_fS2_fjLj1536ELj1ELj4ELj1ELj16ENS_18Kernel_traits_baseILj1536ES2_S2_fS2_fjLj128EEEEELb0ELb0ELb0ELb1EEEvNS_9FwdParamsE,(.L_x_44432 - _ZN10layer_norm13ln_fwd_kernelINS_13Kernel_traitsI6__halfS2_fS2_fjLj1536ELj1ELj4ELj1ELj16ENS_18Kernel_traits_baseILj1536ES2_S2_fS2_fjLj128EEEEELb0ELb0ELb0ELb1EEEvNS_9FwdParamsE)
        .other          _ZN10layer_norm13ln_fwd_kernelINS_13Kernel_traitsI6__halfS2_fS2_fjLj1536ELj1ELj4ELj1ELj16ENS_18Kernel_traits_baseILj1536ES2_S2_fS2_fjLj128EEEEELb0ELb0ELb0ELb1EEEvNS_9FwdParamsE,@"STO_CUDA_ENTRY STV_DEFAULT"
_ZN10layer_norm13ln_fwd_kernelINS_13Kernel_traitsI6__halfS2_fS2_fjLj1536ELj1ELj4ELj1ELj16ENS_18Kernel_traits_baseILj1536ES2_S2_fS2_fjLj128EEEEELb0ELb0ELb0ELb1EEEvNS_9FwdParamsE:
.text._ZN10layer_norm13ln_fwd_kernelINS_13Kernel_traitsI6__halfS2_fS2_fjLj1536ELj1ELj4ELj1ELj16ENS_18Kernel_traits_baseILj1536ES2_S2_fS2_fjLj128EEEEELb0ELb0ELb0ELb1EEEvNS_9FwdParamsE:
        /* <DEDUP_REMOVED lines=20> */
[----:B-1----:R-:W-:-:S04]  /*0140*/  LEA R137, R137, R0, 0x2 ;  /* 0x0000000089897211 */ /* 0x002fc800078e10ff */
[----:B------:R-:W-:Y:S02]  /*0150*/  ISETP.GE.AND P0, PT, R137, UR8, PT ;  /* 0x0000000889007c0c */ /* 0x000fe4000bf06270 */
[----:B------:R-:W-:-:S04]  /*0160*/  IADD3 R6, P2, R6, UR6, RZ ;  /* 0x0000000606067c10 */ /* 0x000fc8000ff5e0ff */
[----:B------:R-:W-:-:S07]  /*0170*/  IADD3.X R7, RZ, UR7, RZ, P2, !PT ;  /* 0x00000007ff077c10 */ /* 0x000fce00097fe4ff */
[----:B0-----:R-:W-:Y:S05]  /*0180*/  @P0 EXIT ;  /* 0x000000000000094d */ /* 0x001fea0003800000 */
        /* <DEDUP_REMOVED lines=14> */
[----:B------:R-:W-:Y:S01]  /*0270*/  ULDC.64 UR6, c[0x0][0x270] ;  /* 0x00009c0000067ab9 */ /* 0x000fe20000000a00 */
[----:B------:R-:W-:Y:S01]  /*0280*/  HADD2.F32 R120, -RZ, R8.H1_H1 ;  /* 0x30000008ff787230 */ /* 0x000fe20000004100 */
[----:B------:R-:W5:Y:S01]  /*0290*/  LDG.E.128 R36, desc[UR4][R6.64+0x200] ;  /* 0x0002000406247981 */ /* 0x000f62000c1e1d00 */
[--C-:B------:R-:W-:Y:S01]  /*02a0*/  HADD2.F32 R0, -RZ, R9.reuse.H0_H0 ;  /* 0x20000009ff007230 */ /* 0x100fe20000004100 */
[----:B------:R-:W-:Y:S01]  /*02b0*/  ISETP.NE.U32.AND P0, PT, RZ, UR6, PT ;  /* 0x00000006ff007c0c */ /* 0x000fe2000bf05070 */
[----:B------:R-:W-:Y:S01]  /*02c0*/  HADD2.F32 R2, -RZ, R9.H1_H1 ;  /* 0x30000009ff027230 */ /* 0x000fe20000004100 */
[----:B------:R-:W5:Y:S01]  /*02d0*/  LDG.E.128 R32, desc[UR4][R6.64+0x400] ;  /* 0x0004000406207981 */ /* 0x000f62000c1e1d00 */
[--C-:B------:R-:W-:Y:S01]  /*02e0*/  HADD2.F32 R3, -RZ, R10.reuse.H0_H0 ;  /* 0x2000000aff037230 */ /* 0x100fe20000004100 */
[----:B------:R-:W-:Y:S01]  /*02f0*/  ULDC.U8 UR6, c[0x0][0x2a0] ;  /* 0x0000a80000067ab9 */ /* 0x000fe20000000000 */
[----:B------:R-:W-:Y:S01]  /*0300*/  HADD2.F32 R4, -RZ, R10.H1_H1 ;  /* 0x3000000aff047230 */ /* 0x000fe20000004100 */
[----:B------:R-:W5:Y:S01]  /*0310*/  LDG.E.128 R28, desc[UR4][R6.64+0x600] ;  /* 0x00060004061c7981 */ /* 0x000f62000c1e1d00 */
[----:B------:R-:W-:Y:S01]  /*0320*/  HADD2.F32 R5, -RZ, R11.H0_H0 ;  /* 0x2000000bff057230 */ /* 0x000fe20000004100 */
[----:B------:R-:W-:Y:S01]  /*0330*/  ULDC.64 UR8, c[0x0][0x230] ;  /* 0x00008c0000087ab9 */ /* 0x000fe20000000a00 */
[----:B------:R-:W-:Y:S01]  /*0340*/  HADD2.F32 R8, -RZ, R12.H1_H1 ;  /* 0x3000000cff087230 */ /* 0x000fe20000004100 */
[----:B------:R-:W5:Y:S01]  /*0350*/  LDG.E.128 R24, desc[UR4][R6.64+0x800] ;  /* 0x0008000406187981 */ /* 0x000f62000c1e1d00 */
[----:B------:R-:W-:-:S03]  /*0360*/  HADD2.F32 R9, -RZ, R13.H0_H0 ;  /* 0x2000000dff097230 */ /* 0x000fc60000004100 */
[----:B------:R0:W5:Y:S01]  /*0370*/  LDG.E.128 R20, desc[UR4][R6.64+0xa00] ;  /* 0x000a000406147981 */ /* 0x000162000c1e1d00 */
[----:B------:R-:W-:Y:S01]  /*0380*/  HADD2.F32 R10, -RZ, R13.H1_H1 ;  /* 0x3000000dff0a7230 */ /* 0x000fe20000004100 */
[----:B------:R-:W-:Y:S01]  /*0390*/  ISETP.NE.AND.EX P0, PT, RZ, UR7, PT, P0 ;  /* 0x00000007ff007c0c */ /* 0x000fe2000bf05300 */
[----:B------:R-:W-:Y:S01]  /*03a0*/  HADD2.F32 R13, -RZ, R15.H0_H0 ;  /* 0x2000000fff0d7230 */ /* 0x000fe20000004100 */
[----:B------:R-:W-:Y:S01]  /*03b0*/  ISETP.NE.AND P3, PT, RZ, UR6, PT ;  /* 0x00000006ff007c0c */ /* 0x000fe2000bf65270 */
[----:B------:R-:W-:Y:S01]  /*03c0*/  HADD2.F32 R16, -RZ, R56.H1_H1 ;  /* 0x30000038ff107230 */ /* 0x000fe20000004100 */
[----:B------:R-:W-:Y:S01]  /*03d0*/  ULDC UR6, c[0x0][0x218] ;  /* 0x0000860000067ab9 */ /* 0x000fe20000000800 */
[--C-:B------:R-:W-:Y:S01]  /*03e0*/  HADD2.F32 R17, -RZ, R57.reuse.H0_H0 ;  /* 0x20000039ff117230 */ /* 0x100fe20000004100 */
[----:B------:R-:W-:Y:S01]  /*03f0*/  ULDC UR7, c[0x0][0x2d8] ;  /* 0x0000b60000077ab9 */ /* 0x000fe20000000800 */
[----:B------:R-:W-:Y:S02]  /*0400*/  HADD2.F32 R18, -RZ, R57.H1_H1 ;  /* 0x30000039ff127230 */ /* 0x000fe40000004100 */
[----:B0-----:R-:W-:-:S02]  /*0410*/  HADD2.F32 R6, -RZ, R11.H1_H1 ;  /* 0x3000000bff067230 */ /* 0x001fc40000004100 */
[----:B------:R-:W-:Y:S02]  /*0420*/  HADD2.F32 R7, -RZ, R12.H0_H0 ;  /* 0x2000000cff077230 */ /* 0x000fe40000004100 */
[--C-:B------:R-:W-:Y:S02]  /*0430*/  HADD2.F32 R11, -RZ, R14.reuse.H0_H0 ;  /* 0x2000000eff0b7230 */ /* 0x100fe40000004100 */
[----:B------:R-:W-:Y:S02]  /*0440*/  HADD2.F32 R12, -RZ, R14.H1_H1 ;  /* 0x3000000eff0c7230 */ /* 0x000fe40000004100 */
        /* <DEDUP_REMOVED lines=29> */
[----:B------:R-:W-:-:S07]  /*0620*/  HADD2.F32 R136, -RZ, R47.H1_H1 ;  /* 0x3000002fff887230 */ /* 0x000fce0000004100 */
.L_x_26979:
        /* <DEDUP_REMOVED lines=9> */
[----:B-1----:R-:W-:-:S07]  /*06c0*/  @P0 IMAD.WIDE R56, R137, 0x2, R56 ;  /* 0x0000000289380825 */ /* 0x002fce00078e0238 */
[----:B------:R-:W1:Y:S01]  /*06d0*/  LDC.64 R146, c[0x0][0x238] ;  /* 0x00008e00ff927b82 */ /* 0x000e620000000a00 */
[----:B0-----:R-:W-:Y:S01]  /*06e0*/  LOP3.LUT R140, R140, 0x1f, RZ, 0xc0, !PT ;  /* 0x0000001f8c8c7812 */ /* 0x001fe200078ec0ff */
[----:B------:R-:W4:Y:S01]  /*06f0*/  @P0 LDG.E.U16 R56, desc[UR4][R56.64] ;  /* 0x0000000438380981 */ /* 0x000f22000c1e1500 */
[----:B------:R-:W-:Y:S01]  /*0700*/  ISETP.NE.U32.AND P2, PT, RZ, UR8, PT ;  /* 0x00000008ff007c0c */ /* 0x000fe2000bf45070 */
[----:B------:R-:W-:Y:S01]  /*0710*/  HFMA2.MMA R107, -RZ, RZ, 1.875, 0 ;  /* 0x3f800000ff6b7435 */ /* 0x000fe200000001ff */
[----:B------:R-:W-:-:S03]  /*0720*/  LEA.HI.SX32 R138, R53, R140, 0x1d ;  /* 0x0000008c358a7211 */ /* 0x000fc600078feaff */
[----:B------:R-:W0:Y:S02]  /*0730*/  @P1 LDC.64 R60, c[0x0][0x230] ;  /* 0x00008c00ff3c1b82 */ /* 0x000e240000000a00 */
[----:B--2---:R-:W-:-:S06]  /*0740*/  IMAD.WIDE.U32 R52, R138, 0x10, R100 ;  /* 0x000000108a347825 */ /* 0x004fcc00078e0064 */
[----:B------:R-:W2:Y:S01]  /*0750*/  @P1 LDC.64 R80, c[0x0][0x230] ;  /* 0x00008c00ff501b82 */ /* 0x000ea20000000a00 */
[----:B------:R-:W2:Y:S01]  /*0760*/  LDG.E.128 R52, desc[UR4][R52.64] ;  /* 0x0000000434347981 */ /* 0x000ea2000c1e1d00 */
[----:B---3--:R-:W-:-:S05]  /*0770*/  @P1 IMAD.WIDE.U32 R58, R138, 0x20, R58 ;  /* 0x000000208a3a1825 */ /* 0x008fca00078e003a */
[----:B------:R-:W3:Y:S04]  /*0780*/  @P1 LDG.E.128 R44, desc[UR4][R58.64] ;  /* 0x000000043a2c1981 */ /* 0x000ee8000c1e1d00 */
[----:B------:R2:W3:Y:S01]  /*0790*/  @P1 LDG.E.128 R48, desc[UR4][R58.64+0x10] ;  /* 0x000010043a301981 */ /* 0x0004e2000c1e1d00 */
[----:B------:R-:W-:Y:S02]  /*07a0*/  ISETP.NE.AND.EX P2, PT, RZ, UR9, PT, P2 ;  /* 0x00000009ff007c0c */ /* 0x000fe4000bf45320 */
[C---:B------:R-:W-:Y:S01]  /*07b0*/  IADD3 R139, R138.reuse, 0x20, RZ ;  /* 0x000000208a8b7810 */ /* 0x040fe20007ffe0ff */
[----:B-1----:R-:W-:-:S04]  /*07c0*/  IMAD.WIDE.U32 R72, R138, 0x20, R146 ;  /* 0x000000208a487825 */ /* 0x002fc800078e0092 */
[----:B----4-:R-:W-:Y:S02]  /*07d0*/  @P0 HADD2.F32 R107, -RZ, R56.H0_H0 ;  /* 0x20000038ff6b0230 */ /* 0x010fe40000004100 */
[----:B--2---:R-:W-:Y:S02]  /*07e0*/  HADD2.F32 R56, -RZ, R52.H1_H1 ;  /* 0x30000034ff387230 */ /* 0x004fe40000004100 */
[----:B------:R-:W-:Y:S02]  /*07f0*/  HADD2.F32 R58, -RZ, R54.H1_H1 ;  /* 0x30000036ff3a7230 */ /* 0x000fe40000004100 */
[----:B------:R-:W-:Y:S02]  /*0800*/  HADD2.F32 R62, -RZ, R52.H0_H0 ;  /* 0x20000034ff3e7230 */ /* 0x000fe40000004100 */
[--C-:B------:R-:W-:Y:S02]  /*0810*/  HADD2.F32 R64, -RZ, R53.reuse.H0_H0 ;  /* 0x20000035ff407230 */ /* 0x100fe40000004100 */
[----:B------:R-:W-:-:S02]  /*0820*/  HADD2.F32 R66, -RZ, R53.H1_H1 ;  /* 0x30000035ff427230 */ /* 0x000fc40000004100 */
[----:B------:R-:W-:Y:S02]  /*0830*/  HADD2.F32 R68, -RZ, R54.H0_H0 ;  /* 0x20000036ff447230 */ /* 0x000fe40000004100 */
        /* <DEDUP_REMOVED lines=18> */
[C---:B------:R-:W-:Y:S01]  /*0960*/  IMAD.WIDE.U32 R68, R139.reuse, 0x10, R100 ;  /* 0x000000108b447825 */ /* 0x040fe200078e0064 */
[----:B------:R-:W-:Y:S04]  /*0970*/  STG.E.128 desc[UR4][R72.64], R52 ;  /* 0x0000003448007986 */ /* 0x000fe8000c101d04 */
[----:B------:R1:W-:Y:S01]  /*0980*/  STG.E.128 desc[UR4][R72.64+0x10], R56 ;  /* 0x0000103848007986 */ /* 0x0003e2000c101d04 */
[----:B0-----:R-:W-:-:S03]  /*0990*/  @P1 IMAD.WIDE.U32 R74, R139, 0x20, R60 ;  /* 0x000000208b4a1825 */ /* 0x001fc600078e003c */
[----:B------:R-:W1:Y:S01]  /*09a0*/  LDG.E.128 R68, desc[UR4][R68.64] ;  /* 0x0000000444447981 */ /* 0x000e62000c1e1d00 */
[----:B------:R-:W-:Y:S02]  /*09b0*/  MOV R60, R44 ;  /* 0x0000002c003c7202 */ /* 0x000fe40000000f00 */
[----:B------:R-:W-:Y:S02]  /*09c0*/  MOV R61, R45 ;  /* 0x0000002d003d7202 */ /* 0x000fe40000000f00 */
[----:B------:R-:W-:Y:S02]  /*09d0*/  MOV R62, R46 ;  /* 0x0000002e003e7202 */ /* 0x000fe40000000f00 */
[----:B------:R-:W-:Y:S02]  /*09e0*/  MOV R63, R47 ;  /* 0x0000002f003f7202 */ /* 0x000fe40000000f00 */
[----:B------:R-:W-:Y:S02]  /*09f0*/  MOV R64, R48 ;  /* 0x0000003000407202 */ /* 0x000fe40000000f00 */
[----:B------:R-:W-:-:S02]  /*0a00*/  MOV R65, R49 ;  /* 0x0000003100417202 */ /* 0x000fc40000000f00 */
[----:B------:R-:W-:Y:S01]  /*0a10*/  MOV R66, R50 ;  /* 0x0000003200427202 */ /* 0x000fe20000000f00 */
[----:B------:R-:W2:Y:S01]  /*0a20*/  @P1 LDG.E.128 R60, desc[UR4][R74.64] ;  /* 0x000000044a3c1981 */ /* 0x000ea2000c1e1d00 */
[----:B------:R-:W-:-:S06]  /*0a30*/  MOV R67, R51 ;  /* 0x0000003300437202 */ /* 0x000fcc0000000f00 */
[----:B------:R0:W3:Y:S01]  /*0a40*/  @P1 LDG.E.128 R64, desc[UR4][R74.64+0x10] ;  /* 0x000010044a401981 */ /* 0x0000e2000c1e1d00 */
[----:B------:R-:W-:Y:S01]  /*0a50*/  IADD3 R141, R138, 0x40, RZ ;  /* 0x000000408a8d7810 */ /* 0x000fe20007ffe0ff */
[----:B------:R-:W-:-:S04]  /*0a60*/  IMAD.WIDE.U32 R82, R139, 0x20, R146 ;  /* 0x000000208b527825 */ /* 0x000fc800078e0092 */
[----:B------:R-:W-:-:S04]  /*0a70*/  @P1 IMAD.WIDE.U32 R80, R141, 0x20, R80 ;  /* 0x000000208d501825 */ /* 0x000fc800078e0050 */
[--C-:B-1----:R-:W-:Y:S02]  /*0a80*/  HADD2.F32 R72, -RZ, R68.reuse.H0_H0 ;  /* 0x20000044ff487230 */ /* 0x102fe40000004100 */
[----:B------:R-:W-:Y:S02]  /*0a90*/  HADD2.F32 R76, -RZ, R68.H1_H1 ;  /* 0x30000044ff4c7230 */ /* 0x000fe40000004100 */
[--C-:B------:R-:W-:Y:S02]  /*0aa0*/  HADD2.F32 R78, -RZ, R69.reuse.H0_H0 ;  /* 0x20000045ff4e7230 */ /* 0x100fe40000004100 */
        /* <DEDUP_REMOVED lines=11> */
[-C--:B0-----:R-:W-:Y:S01]  /*0b60*/  FMUL.FTZ R74, R90, R107.reuse ;  /* 0x0000006b5a4a7220 */ /* 0x081fe20000410000 */
[----:B------:R-:W-:Y:S01]  /*0b70*/  FMUL.FTZ R75, R92, R107 ;  /* 0x0000006b5c4b7220 */ /* 0x000fe20000410000 */
[----:B--2---:R-:W-:Y:S01]  /*0b80*/  @P2 FADD.FTZ R68, R60, R68 ;  /* 0x000000443c442221 */ /* 0x004fe20000010000 */
[----:B------:R-:W-:Y:S01]  /*0b90*/  @P2 FADD.FTZ R69, R61, R69 ;  /* 0x000000453d452221 */ /* 0x000fe20000010000 */
[----:B------:R-:W-:Y:S01]  /*0ba0*/  @P2 FADD.FTZ R70, R62, R70 ;  /* 0x000000463e462221 */ /* 0x000fe20000010000 */
[----:B------:R-:W-:Y:S01]  /*0bb0*/  @P2 FADD.FTZ R71, R63, R71 ;  /* 0x000000473f472221 */ /* 0x000fe20000010000 */
[----:B---3--:R-:W-:Y:S01]  /*0bc0*/  @P2 FADD.FTZ R72, R64, R72 ;  /* 0x0000004840482221 */ /* 0x008fe20000010000 */
[----:B------:R-:W-:Y:S01]  /*0bd0*/  @P2 FADD.FTZ R73, R65, R73 ;  /* 0x0000004941492221 */ /* 0x000fe20000010000 */
[----:B------:R-:W-:Y:S01]  /*0be0*/  @P2 FADD.FTZ R74, R66, R74 ;  /* 0x0000004a424a2221 */ /* 0x000fe20000010000 */
[----:B------:R-:W-:Y:S01]  /*0bf0*/  @P2 FADD.FTZ R75, R67, R75 ;  /* 0x0000004b434b2221 */ /* 0x000fe20000010000 */
[----:B------:R-:W-:Y:S01]  /*0c00*/  IMAD.WIDE.U32 R76, R141, 0x10, R100 ;  /* 0x000000108d4c7825 */ /* 0x000fe200078e0064 */
[----:B------:R-:W-:Y:S01]  /*0c10*/  STG.E.128 desc[UR4][R82.64], R68 ;  /* 0x0000004452007986 */ /* 0x000fe2000c101d04 */
[----:B------:R-:W-:Y:S01]  /*0c20*/  @P1 MOV R44, R60 ;  /* 0x0000003c002c1202 */ /* 0x000fe20000000f00 */
[----:B------:R-:W0:Y:S02]  /*0c30*/  @P1 LDC.64 R88, c[0x0][0x230] ;  /* 0x00008c00ff581b82 */ /* 0x000e240000000a00 */
[----:B------:R1:W-:Y:S04]  /*0c40*/  STG.E.128 desc[UR4][R82.64+0x10], R72 ;  /* 0x0000104852007986 */ /* 0x0003e8000c101d04 */
[----:B------:R-:W1:Y:S01]  /*0c50*/  LDG.E.128 R76, desc[UR4][R76.64] ;  /* 0x000000044c4c7981 */ /* 0x000e62000c1e1d00 */
        /* <DEDUP_REMOVED lines=8> */
[----:B------:R3:W4:Y:S01]  /*0ce0*/  @P1 LDG.E.128 R64, desc[UR4][R80.64+0x10] ;  /* 0x0000100450401981 */ /* 0x000722000c1e1d00 */
[----:B------:R-:W-:Y:S01]  /*0cf0*/  IADD3 R142, R138, 0x60, RZ ;  /* 0x000000608a8e7810 */ /* 0x000fe20007ffe0ff */
[----:B------:R-:W-:-:S04]  /*0d00*/  IMAD.WIDE.U32 R90, R141, 0x20, R146 ;  /* 0x000000208d5a7825 */ /* 0x000fc800078e0092 */
[----:B0-----:R-:W-:-:S04]  /*0d10*/  @P1 IMAD.WIDE.U32 R88, R142, 0x20, R88 ;  /* 0x000000208e581825 */ /* 0x001fc800078e0058 */
        /* <DEDUP_REMOVED lines=12> */
[-C--:B---3--:R-:W-:Y:S01]  /*0de0*/  FMUL.FTZ R80, R94, R107.reuse ;  /* 0x0000006b5e507220 */ /* 0x088fe20000410000 */
        /* <DEDUP_REMOVED lines=96> */
[----:B------:R-:W-:Y:S04]  /*13f0*/  STG.E.128 desc[UR4][R148.64], R92 ;  /* 0x0000005c94007986 */ /* 0x000fe8000c101d04 */
[----:B------:R0:W-:Y:S04]  /*1400*/  STG.E.128 desc[UR4][R148.64+0x10], R96 ;  /* 0x0000106094007986 */ /* 0x0001e8000c101d04 */
[----:B------:R-:W2:Y:S01]  /*1410*/  LDG.E.128 R100, desc[UR4][R100.64] ;  /* 0x0000000464647981 */ /* 0x000ea2000c1e1d00 */
[----:B------:R-:W-:-:S02]  /*1420*/  @P1 MOV R44, R60 ;  /* 0x0000003c002c1202 */ /* 0x000fc40000000f00 */
[----:B------:R-:W-:Y:S02]  /*1430*/  @P1 MOV R45, R61 ;  /* 0x0000003d002d1202 */ /* 0x000fe40000000f00 */
        /* <DEDUP_REMOVED lines=8> */
[----:B------:R-:W-:-:S04]  /*14c0*/  FADD.FTZ R106, RZ, R52 ;  /* 0x00000034ff6a7221 */ /* 0x000fc80000010000 */
        /* <DEDUP_REMOVED lines=32> */
[----:B------:R-:W-:-:S03]  /*16d0*/  UMOV UR10, 0xffffffff ;  /* 0xffffffff000a7882 */ /* 0x000fc60000000000 */
[--C-:B--2---:R-:W-:Y:S02]  /*16e0*/  HADD2.F32 R104, -RZ, R100.reuse.H0_H0 ;  /* 0x20000064ff687230 */ /* 0x104fe40000004100 */
[----:B------:R-:W-:Y:S02]  /*16f0*/  HADD2.F32 R106, -RZ, R100.H1_H1 ;  /* 0x30000064ff6a7230 */ /* 0x000fe40000004100 */
[----:B------:R-:W-:Y:S01]  /*1700*/  FADD.FTZ R100, R92, R105 ;  /* 0x000000695c647221 */ /* 0x000fe20000010000 */
[--C-:B0-----:R-:W-:Y:S02]  /*1710*/  HADD2.F32 R148, -RZ, R101.reuse.H0_H0 ;  /* 0x20000065ff947230 */ /* 0x101fe40000004100 */
[----:B------:R-:W-:Y:S02]  /*1720*/  HADD2.F32 R150, -RZ, R101.H1_H1 ;  /* 0x30000065ff967230 */ /* 0x000fe40000004100 */
[----:B------:R-:W-:Y:S01]  /*1730*/  FADD.FTZ R101, R93, R100 ;  /* 0x000000645d657221 */ /* 0x000fe20000010000 */
[----:B------:R-:W-:-:S03]  /*1740*/  FMUL.FTZ R100, R104, R107 ;  /* 0x0000006b68647220 */ /* 0x000fc60000410000 */
[----:B------:R-:W-:Y:S01]  /*1750*/  FADD.FTZ R104, R94, R101 ;  /* 0x000000655e687221 */ /* 0x000fe20000010000 */
[----:B------:R-:W-:-:S03]  /*1760*/  HADD2.F32 R152, -RZ, R102.H0_H0 ;  /* 0x20000066ff987230 */ /* 0x000fc60000004100 */
[----:B------:R-:W-:Y:S01]  /*1770*/  FADD.FTZ R145, R95, R104 ;  /* 0x000000685f917221 */ /* 0x000fe20000010000 */
[----:B------:R-:W-:Y:S02]  /*1780*/  HADD2.F32 R154, -RZ, R102.H1_H1 ;  /* 0x30000066ff9a7230 */ /* 0x000fe40000004100 */
[----:B------:R-:W-:Y:S01]  /*1790*/  FMUL.FTZ R102, R148, R107 ;  /* 0x0000006b94667220 */ /* 0x000fe20000410000 */
[----:B------:R-:W-:Y:S01]  /*17a0*/  FADD.FTZ R148, R96, R145 ;  /* 0x0000009160947221 */ /* 0x000fe20000010000 */
[----:B---3--:R-:W-:-:S03]  /*17b0*/  @P1 MOV R60, R44 ;  /* 0x0000002c003c1202 */ /* 0x008fc60000000f00 */
[----:B------:R-:W-:Y:S01]  /*17c0*/  FADD.FTZ R145, R97, R148 ;  /* 0x0000009461917221 */ /* 0x000fe20000010000 */
[----:B------:R-:W-:Y:S01]  /*17d0*/  @P1 MOV R61, R45 ;  /* 0x0000002d003d1202 */ /* 0x000fe20000000f00 */
[-C--:B------:R-:W-:Y:S01]  /*17e0*/  FMUL.FTZ R101, R106, R107.reuse ;  /* 0x0000006b6a657220 */ /* 0x080fe20000410000 */
[----:B------:R-:W-:Y:S01]  /*17f0*/  @P2 FADD.FTZ R100, R100, R60 ;  /* 0x0000003c64642221 */ /* 0x000fe20000010000 */
[----:B------:R-:W-:Y:S01]  /*1800*/  FADD.FTZ R60, R98, R145 ;  /* 0x00000091623c7221 */ /* 0x000fe20000010000 */
[--C-:B------:R-:W-:Y:S02]  /*1810*/  HADD2.F32 R156, -RZ, R103.reuse.H0_H0 ;  /* 0x20000067ff9c7230 */ /* 0x100fe40000004100 */
[----:B------:R-:W-:Y:S01]  /*1820*/  @P2 FADD.FTZ R101, R101, R61 ;  /* 0x0000003d65652221 */ /* 0x000fe20000010000 */
[----:B------:R-:W-:Y:S02]  /*1830*/  HADD2.F32 R158, -RZ, R103.H1_H1 ;  /* 0x30000067ff9e7230 */ /* 0x000fe40000004100 */
[----:B------:R-:W-:Y:S01]  /*1840*/  FADD.FTZ R61, R99, R60 ;  /* 0x0000003c633d7221 */ /* 0x000fe20000010000 */
[-C--:B------:R-:W-:Y:S01]  /*1850*/  FMUL.FTZ R103, R150, R107.reuse ;  /* 0x0000006b96677220 */ /* 0x080fe20000410000 */
[-C--:B------:R-:W-:Y:S01]  /*1860*/  FMUL.FTZ R104, R152, R107.reuse ;  /* 0x0000006b98687220 */ /* 0x080fe20000410000 */
[-C--:B------:R-:W-:Y:S01]  /*1870*/  FMUL.FTZ R105, R154, R107.reuse ;  /* 0x0000006b9a697220 */ /* 0x080fe20000410000 */
[-C--:B------:R-:W-:Y:S01]  /*1880*/  FMUL.FTZ R106, R156, R107.reuse ;  /* 0x0000006b9c6a7220 */ /* 0x080fe20000410000 */
[----:B------:R-:W-:Y:S01]  /*1890*/  @P1 MOV R62, R46 ;  /* 0x0000002e003e1202 */ /* 0x000fe20000000f00 */
[----:B------:R-:W-:Y:S01]  /*18a0*/  FMUL.FTZ R107, R158, R107 ;  /* 0x0000006b9e6b7220 */ /* 0x000fe20000410000 */
[----:B------:R-:W-:-:S02]  /*18b0*/  @P1 MOV R63, R47 ;  /* 0x0000002f003f1202 */ /* 0x000fc40000000f00 */
[----:B----4-:R-:W-:Y:S02]  /*18c0*/  @P1 MOV R64, R48 ;  /* 0x0000003000401202 */ /* 0x010fe40000000f00 */
[----:B------:R-:W-:Y:S02]  /*18d0*/  @P1 MOV R65, R49 ;  /* 0x0000003100411202 */ /* 0x000fe40000000f00 */
[----:B------:R-:W-:Y:S02]  /*18e0*/  @P1 MOV R66, R50 ;  /* 0x0000003200421202 */ /* 0x000fe40000000f00 */
[----:B------:R-:W-:Y:S01]  /*18f0*/  @P1 MOV R67, R51 ;  /* 0x0000003300431202 */ /* 0x000fe20000000f00 */
[----:B------:R-:W-:Y:S01]  /*1900*/  FADD.FTZ R60, R100, R61 ;  /* 0x0000003d643c7221 */ /* 0x000fe20000010000 */
[----:B------:R-:W-:Y:S01]  /*1910*/  @P2 FADD.FTZ R102, R102, R62 ;  /* 0x0000003e66662221 */ /* 0x000fe20000010000 */
[----:B------:R-:W-:Y:S01]  /*1920*/  @P2 FADD.FTZ R103, R103, R63 ;  /* 0x0000003f67672221 */ /* 0x000fe20000010000 */
[----:B------:R-:W-:Y:S01]  /*1930*/  @P2 FADD.FTZ R104, R104, R64 ;  /* 0x0000004068682221 */ /* 0x000fe20000010000 */
[----:B------:R-:W-:Y:S01]  /*1940*/  @P2 FADD.FTZ R105, R105, R65 ;  /* 0x0000004169692221 */ /* 0x000fe20000010000 */
[----:B------:R-:W-:Y:S01]  /*1950*/  @P2 FADD.FTZ R106, R106, R66 ;  /* 0x000000426a6a2221 */ /* 0x000fe20000010000 */
[----:B------:R-:W-:Y:S01]  /*1960*/  @P2 FADD.FTZ R107, R107, R67 ;  /* 0x000000436b6b2221 */ /* 0x000fe20000010000 */
[----:B------:R-:W-:Y:S01]  /*1970*/  FADD.FTZ R61, R101, R60 ;  /* 0x0000003c653d7221 */ /* 0x000fe20000010000 */
[----:B------:R0:W-:Y:S03]  /*1980*/  STG.E.128 desc[UR4][R146.64], R100 ;  /* 0x0000006492007986 */ /* 0x0001e6000c101d04 */
[----:B------:R-:W-:Y:S01]  /*1990*/  FADD.FTZ R60, R102, R61 ;  /* 0x0000003d663c7221 */ /* 0x000fe20000010000 */
[----:B------:R0:W-:Y:S03]  /*19a0*/  STG.E.128 desc[UR4][R146.64+0x10], R104 ;  /* 0x0000106892007986 */ /* 0x0001e6000c101d04 */
        /* <DEDUP_REMOVED lines=124> */
.L_x_26991:
[C---:B------:R-:W-:Y:S01]  /*2170*/  FMUL.FTZ R63, R61.reuse, R61 ;  /* 0x0000003d3d3f7220 */ /* 0x040fe20000410000 */
[----:B-1----:R-:W-:Y:S01]  /*2180*/  FADD.FTZ R67, R66, R67 ;  /* 0x0000004342437221 */ /* 0x002fe20000010000 */
[----:B------:R-:W-:Y:S01]  /*2190*/  FSEL R60, R61, RZ, !P3 ;  /* 0x000000ff3d3c7208 */ /* 0x000fe20005800000 */
[--C-:B-----5:R-:W-:Y:S02]  /*21a0*/  HADD2.F32 R65, -RZ, R43.reuse.H1_H1 ;  /* 0x3000002bff417230 */ /* 0x120fe40000004100 */
[----:B------:R-:W-:Y:S01]  /*21b0*/  FSEL R63, R63, RZ, P3 ;  /* 0x000000ff3f3f7208 */ /* 0x000fe20001800000 */
[----:B------:R-:W-:Y:S01]  /*21c0*/  FFMA.FTZ R62, R67, R62, UR7 ;  /* 0x00000007433e7e23 */ /* 0x000fe2000801003e */
[--C-:B------:R-:W-:Y:S01]  /*21d0*/  FADD.FTZ R58, R58, -R60.reuse ;  /* 0x8000003c3a3a7221 */ /* 0x100fe20000010000 */
[--C-:B------:R-:W-:Y:S01]  /*21e0*/  FADD.FTZ R59, R59, -R60.reuse ;  /* 0x8000003c3b3b7221 */ /* 0x100fe20000010000 */
[----:B------:R-:W-:Y:S02]  /*21f0*/  HADD2.F32 R67, -RZ, R43.H0_H0 ;  /* 0x2000002bff437230 */ /* 0x000fe40000004100 */
[----:B------:R-:W-:Y:S01]  /*2200*/  FADD.FTZ R63, R62, R63 ;  /* 0x0000003f3e3f7221 */ /* 0x000fe20000010000 */
[--C-:B------:R-:W-:Y:S01]  /*2210*/  FADD.FTZ R55, R55, -R60.reuse ;  /* 0x8000003c37377221 */ /* 0x100fe20000010000 */
[--C-:B------:R-:W-:Y:S01]  /*2220*/  FADD.FTZ R57, R57, -R60.reuse ;  /* 0x8000003c39397221 */ /* 0x100fe20000010000 */
[--C-:B------:R-:W-:Y:S01]  /*2230*/  FADD.FTZ R62, R91, -R60.reuse ;  /* 0x8000003c5b3e7221 */ /* 0x100fe20000010000 */
[--C-:B------:R-:W-:Y:S01]  /*2240*/  FADD.FTZ R54, R54, -R60.reuse ;  /* 0x8000003c36367221 */ /* 0x100fe20000010000 */
[----:B------:R-:W-:Y:S01]  /*2250*/  HADD2.F32 R91, -RZ, R42.H1_H1 ;  /* 0x3000002aff5b7230 */ /* 0x000fe20000004100 */
[----:B------:R-:W1:Y:S01]  /*2260*/  MUFU.RSQ R63, R63 ;  /* 0x0000003f003f7308 */ /* 0x000e620000001400 */
[--C-:B------:R-:W-:Y:S01]  /*2270*/  FADD.FTZ R52, R52, -R60.reuse ;  /* 0x8000003c34347221 */ /* 0x100fe20000010000 */
[--C-:B------:R-:W-:Y:S01]  /*2280*/  FADD.FTZ R74, R74, -R60.reuse ;  /* 0x8000003c4a4a7221 */ /* 0x100fe20000010000 */
[--C-:B------:R-:W-:Y:S01]  /*2290*/  FADD.FTZ R53, R53, -R60.reuse ;  /* 0x8000003c35357221 */ /* 0x100fe20000010000 */
[----:B------:R-:W-:Y:S01]  /*22a0*/  FADD.FTZ R75, R75, -R60 ;  /* 0x8000003c4b4b7221 */ /* 0x000fe20000010000 */
[----:B------:R-:W-:-:S02]  /*22b0*/  HADD2.F32 R158, -RZ, R40.H0_H0 ;  /* 0x20000028ff9e7230 */ /* 0x000fc40000004100 */
[--C-:B------:R-:W-:Y:S01]  /*22c0*/  FADD.FTZ R56, R56, -R60.reuse ;  /* 0x8000003c38387221 */ /* 0x100fe20000010000 */
[--C-:B------:R-:W-:Y:S01]  /*22d0*/  FADD.FTZ R70, R70, -R60.reuse ;  /* 0x8000003c46467221 */ /* 0x100fe20000010000 */
[--C-:B------:R-:W-:Y:S01]  /*22e0*/  FADD.FTZ R71, R71, -R60.reuse ;  /* 0x8000003c47477221 */ /* 0x100fe20000010000 */
[--C-:B------:R-:W-:Y:S01]  /*22f0*/  FADD.FTZ R72, R72, -R60.reuse ;  /* 0x8000003c48487221 */ /* 0x100fe20000010000 */
[----:B------:R-:W-:Y:S02]  /*2300*/  HADD2.F32 R156, -RZ, R42.H0_H0 ;  /* 0x2000002aff9c7230 */ /* 0x000fe40000004100 */
[--C-:B------:R-:W-:Y:S01]  /*2310*/  FADD.FTZ R73, R73, -R60.reuse ;  /* 0x8000003c49497221 */ /* 0x100fe20000010000 */
[--C-:B------:R-:W-:Y:S02]  /*2320*/  HADD2.F32 R154, -RZ, R41.reuse.H0_H0 ;  /* 0x20000029ff9a7230 */ /* 0x100fe40000004100 */
[--C-:B------:R-:W-:Y:S01]  /*2330*/  FADD.FTZ R68, R68, -R60.reuse ;  /* 0x8000003c44447221 */ /* 0x100fe20000010000 */
[--C-:B------:R-:W-:Y:S01]  /*2340*/  FADD.FTZ R69, R69, -R60.reuse ;  /* 0x8000003c45457221 */ /* 0x100fe20000010000 */
[--C-:B------:R-:W-:Y:S01]  /*2350*/  FADD.FTZ R82, R82, -R60.reuse ;  /* 0x8000003c52527221 */ /* 0x100fe20000010000 */
[----:B------:R-:W-:Y:S01]  /*2360*/  FADD.FTZ R83, R83, -R60 ;  /* 0x8000003c53537221 */ /* 0x000fe20000010000 */
[C---:B-1----:R-:W-:Y:S01]  /*2370*/  FMUL.FTZ R58, R63.reuse, R58 ;  /* 0x0000003a3f3a7220 */ /* 0x042fe20000410000 */
[C---:B------:R-:W-:Y:S01]  /*2380*/  FMUL.FTZ R59, R63.reuse, R59 ;  /* 0x0000003b3f3b7220 */ /* 0x040fe20000410000 */
[C---:B------:R-:W-:Y:S01]  /*2390*/  FMUL.FTZ R55, R63.reuse, R55 ;  /* 0x000000373f377220 */ /* 0x040fe20000410000 */
[----:B------:R-:W-:Y:S01]  /*23a0*/  FMUL.FTZ R52, R63, R52 ;  /* 0x000000343f347220 */ /* 0x000fe20000410000 */
[----:B------:R-:W-:Y:S01]  /*23b0*/  FFMA.FTZ R67, R58, R67, R5 ;  /* 0x000000433a437223 */ /* 0x000fe20000010005 */
[----:B------:R-:W-:Y:S01]  /*23c0*/  FFMA.FTZ R58, R59, R65, R6 ;  /* 0x000000413b3a7223 */ /* 0x000fe20000010006 */
[----:B------:R-:W-:-:S02]  /*23d0*/  HADD2.F32 R65, -RZ, R41.H1_H1 ;  /* 0x30000029ff417230 */ /* 0x000fc40000004100 */
[C---:B------:R-:W-:Y:S01]  /*23e0*/  FMUL.FTZ R59, R63.reuse, R57 ;  /* 0x000000393f3b7220 */ /* 0x040fe20000410000 */
[C---:B------:R-:W-:Y:S01]  /*23f0*/  FMUL.FTZ R57, R63.reuse, R54 ;  /* 0x000000363f397220 */ /* 0x040fe20000410000 */
[--C-:B------:R-:W-:Y:S02]  /*2400*/  HADD2.F32 R54, -RZ, R39.reuse.H0_H0 ;  /* 0x20000027ff367230 */ /* 0x100fe40000004100 */
[----:B------:R-:W-:Y:S01]  /*2410*/  FMUL.FTZ R74, R63, R74 ;  /* 0x0000004a3f4a7220 */ /* 0x000fe20000410000 */
[----:B------:R-:W-:Y:S01]  /*2420*/  FFMA.FTZ R59, R59, R91, R4 ;  /* 0x0000005b3b3b7223 */ /* 0x000fe20000010004 */
[----:B------:R-:W-:Y:S01]  /*2430*/  FFMA.FTZ R65, R55, R65, R2 ;  /* 0x0000004137417223 */ /* 0x000fe20000010002 */
[----:B------:R-:W-:Y:S02]  /*2440*/  HADD2.F32 R91, -RZ, R40.H1_H1 ;  /* 0x30000028ff5b7230 */ /* 0x000fe40000004100 */
[----:B------:R-:W-:Y:S01]  /*2450*/  FMUL.FTZ R53, R63, R53 ;  /* 0x000000353f357220 */ /* 0x000fe20000410000 */
[----:B------:R-:W-:-:S02]  /*2460*/  HADD2.F32 R55, -RZ, R39.H1_H1 ;  /* 0x30000027ff377230 */ /* 0x000fc40000004100 */
[C---:B------:R-:W-:Y:S01]  /*2470*/  FMUL.FTZ R75, R63.reuse, R75 ;  /* 0x0000004b3f4b7220 */ /* 0x040fe20000410000 */
[----:B------:R-:W-:Y:S01]  /*2480*/  FFMA.FTZ R158, R52, R158, R121 ;  /* 0x0000009e349e7223 */ /* 0x000fe20000010079 */
[----:B------:R-:W-:Y:S01]  /*2490*/  FMUL.FTZ R56, R63, R56 ;  /* 0x000000383f387220 */ /* 0x000fe20000410000 */
[----:B------:R-:W-:Y:S01]  /*24a0*/  FFMA.FTZ R74, R74, R54, R13 ;  /* 0x000000364a4a7223 */ /* 0x000fe2000001000d */
[--C-:B------:R-:W-:Y:S02]  /*24b0*/  HADD2.F32 R52, -RZ, R37.reuse.H0_H0 ;  /* 0x20000025ff347230 */ /* 0x100fe40000004100 */
[----:B------:R-:W-:Y:S01]  /*24c0*/  FFMA.FTZ R91, R53, R91, R120 ;  /* 0x0000005b355b7223 */ /* 0x000fe20000010078 */
[----:B------:R-:W-:Y:S01]  /*24d0*/  FFMA.FTZ R75, R75, R55, R14 ;  /* 0x000000374b4b7223 */ /* 0x000fe2000001000e */
[----:B------:R-:W-:Y:S02]  /*24e0*/  HADD2.F32 R54, -RZ, R37.H1_H1 ;  /* 0x30000025ff367230 */ /* 0x000fe40000004100 */
[----:B------:R-:W-:Y:S01]  /*24f0*/  FMUL.FTZ R70, R63, R70 ;  /* 0x000000463f467220 */ /* 0x000fe20000410000 */
[----:B------:R-:W-:-:S02]  /*2500*/  HADD2.F32 R55, -RZ, R38.H0_H0 ;  /* 0x20000026ff377230 */ /* 0x000fc40000004100 */
[C---:B------:R-:W-:Y:S01]  /*2510*/  FMUL.FTZ R53, R63.reuse, R71 ;  /* 0x000000473f357220 */ /* 0x040fe20000410000 */
[----:B------:R-:W-:Y:S01]  /*2520*/  FMUL.FTZ R72, R63, R72 ;  /* 0x000000483f487220 */ /* 0x000fe20000410000 */
[----:B------:R-:W-:Y:S01]  /*2530*/  FFMA.FTZ R156, R56, R156, R3 ;  /* 0x0000009c389c7223 */ /* 0x000fe20000010003 */
[----:B------:R-:W-:Y:S01]  /*2540*/  FFMA.FTZ R154, R57, R154, R0 ;  /* 0x0000009a399a7223 */ /* 0x000fe20000010000 */
[----:B------:R-:W-:Y:S02]  /*2550*/  HADD2.F32 R56, -RZ, R38.H1_H1 ;  /* 0x30000026ff387230 */ /* 0x000fe40000004100 */
[----:B------:R-:W-:Y:S01]  /*2560*/  FFMA.FTZ R71, R70, R52, R9 ;  /* 0x0000003446477223 */ /* 0x000fe20000010009 */
[----:B------:R-:W-:Y:S01]  /*2570*/  FMUL.FTZ R57, R63, R73 ;  /* 0x000000493f397220 */ /* 0x000fe20000410000 */
[----:B------:R-:W-:Y:S01]  /*2580*/  FFMA.FTZ R70, R53, R54, R10 ;  /* 0x0000003635467223 */ /* 0x000fe2000001000a */
[----:B------:R-:W-:Y:S01]  /*2590*/  FFMA.FTZ R73, R72, R55, R11 ;  /* 0x0000003748497223 */ /* 0x000fe2000001000b */
[----:B------:R-:W-:-:S02]  /*25a0*/  HADD2.F32 R52, -RZ, R36.H0_H0 ;  /* 0x20000024ff347230 */ /* 0x000fc40000004100 */
[C---:B------:R-:W-:Y:S01]  /*25b0*/  FMUL.FTZ R68, R63.reuse, R68 ;  /* 0x000000443f447220 */ /* 0x040fe20000410000 */
[----:B------:R-:W-:Y:S02]  /*25c0*/  HADD2.F32 R53, -RZ, R36.H1_H1 ;  /* 0x30000024ff357230 */ /* 0x000fe40000004100 */
[C---:B------:R-:W-:Y:S01]  /*25d0*/  FMUL.FTZ R69, R63.reuse, R69 ;  /* 0x000000453f457220 */ /* 0x040fe20000410000 */
[--C-:B------:R-:W-:Y:S02]  /*25e0*/  HADD2.F32 R55, -RZ, R35.reuse.H0_H0 ;  /* 0x20000023ff377230 */ /* 0x100fe40000004100 */
[----:B------:R-:W-:Y:S01]  /*25f0*/  FMUL.FTZ R54, R63, R82 ;  /* 0x000000523f367220 */ /* 0x000fe20000410000 */
[----:B------:R-:W-:Y:S01]  /*2600*/  FADD.FTZ R78, R78, -R60 ;  /* 0x8000003c4e4e7221 */ /* 0x000fe20000010000 */
[----:B------:R-:W-:Y:S01]  /*2610*/  FFMA.FTZ R72, R57, R56, R12 ;  /* 0x0000003839487223 */ /* 0x000fe2000001000c */
[--C-:B------:R-:W-:Y:S01]  /*2620*/  FADD.FTZ R79, R79, -R60.reuse ;  /* 0x8000003c4f4f7221 */ /* 0x100fe20000010000 */
[----:B------:R-:W-:Y:S01]  /*2630*/  FMUL.FTZ R57, R63, R83 ;  /* 0x000000533f397220 */ /* 0x000fe20000410000 */
[----:B------:R-:W-:Y:S01]  /*2640*/  FADD.FTZ R80, R80, -R60 ;  /* 0x8000003c50507221 */ /* 0x000fe20000010000 */
[----:B------:R-:W-:Y:S01]  /*2650*/  FFMA.FTZ R83, R68, R52, R7 ;  /* 0x0000003444537223 */ /* 0x000fe20000010007 */
[----:B------:R-:W-:Y:S01]  /*2660*/  FFMA.FTZ R82, R69, R53, R8 ;  /* 0x0000003545527223 */ /* 0x000fe20000010008 */
[----:B------:R-:W-:-:S02]  /*2670*/  HADD2.F32 R56, -RZ, R35.H1_H1 ;  /* 0x30000023ff387230 */ /* 0x000fc40000004100 */
[----:B------:R-:W-:Y:S01]  /*2680*/  FFMA.FTZ R69, R54, R55, R109 ;  /* 0x0000003736457223 */ /* 0x000fe2000001006d */
[--C-:B------:R-:W-:Y:S02]  /*2690*/  HADD2.F32 R52, -RZ, R33.reuse.H0_H0 ;  /* 0x20000021ff347230 */ /* 0x100fe40000004100 */
[----:B------:R-:W-:Y:S01]  /*26a0*/  FMUL.FTZ R78, R63, R78 ;  /* 0x0000004e3f4e7220 */ /* 0x000fe20000410000 */
[----:B------:R-:W-:Y:S02]  /*26b0*/  HADD2.F32 R54, -RZ, R33.H1_H1 ;  /* 0x30000021ff367230 */ /* 0x000fe40000004100 */
[--C-:B------:R-:W-:Y:S01]  /*26c0*/  FADD.FTZ R76, R76, -R60.reuse ;  /* 0x8000003c4c4c7221 */ /* 0x100fe20000010000 */
[--C-:B------:R-:W-:Y:S01]  /*26d0*/  FADD.FTZ R81, R81, -R60.reuse ;  /* 0x8000003c51517221 */ /* 0x100fe20000010000 */
[----:B------:R-:W-:Y:S02]  /*26e0*/  HADD2.F32 R55, -RZ, R34.H0_H0 ;  /* 0x20000022ff377230 */ /* 0x000fe40000004100 */
[----:B------:R-:W-:Y:S01]  /*26f0*/  FMUL.FTZ R53, R63, R79 ;  /* 0x0000004f3f357220 */ /* 0x000fe20000410000 */
[--C-:B------:R-:W-:Y:S01]  /*2700*/  FADD.FTZ R77, R77, -R60.reuse ;  /* 0x8000003c4d4d7221 */ /* 0x100fe20000010000 */
[----:B------:R-:W-:Y:S01]  /*2710*/  FMUL.FTZ R80, R63, R80 ;  /* 0x000000503f507220 */ /* 0x000fe20000410000 */
[--C-:B------:R-:W-:Y:S01]  /*2720*/  FADD.FTZ R64, R93, -R60.reuse ;  /* 0x8000003c5d407221 */ /* 0x100fe20000010000 */
[----:B------:R-:W-:Y:S01]  /*2730*/  FADD.FTZ R90, R90, -R60 ;  /* 0x8000003c5a5a7221 */ /* 0x000fe20000010000 */
[----:B------:R-:W-:Y:S01]  /*2740*/  FFMA.FTZ R68, R57, R56, R110 ;  /* 0x0000003839447223 */ /* 0x000fe2000001006e */
[----:B------:R-:W-:Y:S01]  /*2750*/  FFMA.FTZ R79, R78, R52, R17 ;  /* 0x000000344e4f7223 */ /* 0x000fe20000010011 */
[----:B------:R-:W-:-:S02]  /*2760*/  HADD2.F32 R93, -RZ, R32.H0_H0 ;  /* 0x20000020ff5d7230 */ /* 0x000fc40000004100 */
[----:B------:R-:W-:Y:S01]  /*2770*/  FMUL.FTZ R57, R63, R81 ;  /* 0x000000513f397220 */ /* 0x000fe20000410000 */
[----:B------:R-:W-:Y:S01]  /*2780*/  FFMA.FTZ R78, R53, R54, R18 ;  /* 0x00000036354e7223 */ /* 0x000fe20000010012 */
[----:B------:R-:W-:Y:S02]  /*2790*/  HADD2.F32 R52, -RZ, R32.H1_H1 ;  /* 0x30000020ff347230 */ /* 0x000fe40000004100 */
[C---:B------:R-:W-:Y:S01]  /*27a0*/  FMUL.FTZ R76, R63.reuse, R76 ;  /* 0x0000004c3f4c7220 */ /* 0x040fe20000410000 */
[----:B------:R-:W-:Y:S01]  /*27b0*/  FFMA.FTZ R81, R80, R55, R19 ;  /* 0x0000003750517223 */ /* 0x000fe20000010013 */
[--C-:B------:R-:W-:Y:S02]  /*27c0*/  HADD2.F32 R54, -RZ, R31.reuse.H1_H1 ;  /* 0x3000001fff367230 */ /* 0x100fe40000004100 */
[C---:B------:R-:W-:Y:S01]  /*27d0*/  FMUL.FTZ R77, R63.reuse, R77 ;  /* 0x0000004d3f4d7220 */ /* 0x040fe20000410000 */
[----:B------:R-:W-:Y:S02]  /*27e0*/  HADD2.F32 R53, -RZ, R31.H0_H0 ;  /* 0x2000001fff357230 */ /* 0x000fe40000004100 */
[C---:B------:R-:W-:Y:S01]  /*27f0*/  FMUL.FTZ R55, R63.reuse, R62 ;  /* 0x0000003e3f377220 */ /* 0x040fe20000410000 */
[--C-:B------:R-:W-:Y:S01]  /*2800*/  FADD.FTZ R86, R86, -R60.reuse ;  /* 0x8000003c56567221 */ /* 0x100fe20000010000 */
[----:B------:R-:W-:Y:S01]  /*2810*/  FMUL.FTZ R90, R63, R90 ;  /* 0x0000005a3f5a7220 */ /* 0x000fe20000410000 */
[----:B------:R-:W-:Y:S01]  /*2820*/  FADD.FTZ R87, R87, -R60 ;  /* 0x8000003c57577221 */ /* 0x000fe20000010000 */
[----:B------:R-:W-:Y:S01]  /*2830*/  FFMA.FTZ R93, R76, R93, R15 ;  /* 0x0000005d4c5d7223 */ /* 0x000fe2000001000f */
[----:B------:R-:W-:Y:S01]  /*2840*/  FFMA.FTZ R76, R77, R52, R16 ;  /* 0x000000344d4c7223 */ /* 0x000fe20000010010 */
[----:B------:R-:W-:Y:S01]  /*2850*/  FFMA.FTZ R77, R55, R54, R118 ;  /* 0x00000036374d7223 */ /* 0x000fe20000010076 */
[----:B------:R-:W-:-:S02]  /*2860*/  HADD2.F32 R52, -RZ, R29.H0_H0 ;  /* 0x2000001dff347230 */ /* 0x000fc40000004100 */
[----:B------:R-:W-:Y:S01]  /*2870*/  FFMA.FTZ R62, R90, R53, R117 ;  /* 0x000000355a3e7223 */ /* 0x000fe20000010075 */
[----:B------:R-:W-:Y:S02]  /*2880*/  HADD2.F32 R54, -RZ, R29.H1_H1 ;  /* 0x3000001dff367230 */ /* 0x000fe40000004100 */
[C---:B------:R-:W-:Y:S01]  /*2890*/  FMUL.FTZ R86, R63.reuse, R86 ;  /* 0x000000563f567220 */ /* 0x040fe20000410000 */
[----:B------:R-:W-:Y:S01]  /*28a0*/  FMUL.FTZ R53, R63, R87 ;  /* 0x000000573f357220 */ /* 0x000fe20000410000 */
[--C-:B------:R-:W-:Y:S01]  /*28b0*/  FADD.FTZ R84, R84, -R60.reuse ;  /* 0x8000003c54547221 */ /* 0x100fe20000010000 */
[--C-:B------:R-:W-:Y:S01]  /*28c0*/  FADD.FTZ R88, R88, -R60.reuse ;  /* 0x8000003c58587221 */ /* 0x100fe20000010000 */
[--C-:B------:R-:W-:Y:S01]  /*28d0*/  FADD.FTZ R146, R99, -R60.reuse ;  /* 0x8000003c63927221 */ /* 0x100fe20000010000 */
[----:B0-----:R-:W-:Y:S01]  /*28e0*/  FADD.FTZ R66, R95, -R60 ;  /* 0x8000003c5f427221 */ /* 0x001fe20000010000 */
[----:B------:R-:W-:Y:S02]  /*28f0*/  HADD2.F32 R56, -RZ, R34.H1_H1 ;  /* 0x30000022ff387230 */ /* 0x000fe40000004100 */
[----:B------:R-:W-:Y:S01]  /*2900*/  FFMA.FTZ R87, R86, R52, R113 ;  /* 0x0000003456577223 */ /* 0x000fe20000010071 */
[----:B------:R-:W-:Y:S01]  /*2910*/  FFMA.FTZ R86, R53, R54, R114 ;  /* 0x0000003635567223 */ /* 0x000fe20000010072 */
[----:B------:R-:W-:-:S02]  /*2920*/  HADD2.F32 R95, -RZ, R28.H0_H0 ;  /* 0x2000001cff5f7230 */ /* 0x000fc40000004100 */
[--C-:B------:R-:W-:Y:S01]  /*2930*/  FADD.FTZ R89, R89, -R60.reuse ;  /* 0x8000003c59597221 */ /* 0x100fe20000010000 */
[----:B------:R-:W-:Y:S02]  /*2940*/  HADD2.F32 R55, -RZ, R30.H0_H0 ;  /* 0x2000001eff377230 */ /* 0x000fe40000004100 */
[C---:B------:R-:W-:Y:S01]  /*2950*/  FMUL.FTZ R84, R63.reuse, R84 ;  /* 0x000000543f547220 */ /* 0x040fe20000410000 */
[----:B------:R-:W-:Y:S02]  /*2960*/  HADD2.F32 R54, -RZ, R27.H1_H1 ;  /* 0x3000001bff367230 */ /* 0x000fe40000004100 */
[C---:B------:R-:W-:Y:S01]  /*2970*/  FMUL.FTZ R88, R63.reuse, R88 ;  /* 0x000000583f587220 */ /* 0x040fe20000410000 */
[----:B------:R-:W-:Y:S01]  /*2980*/  FMUL.FTZ R146, R63, R146 ;  /* 0x000000923f927220 */ /* 0x000fe20000410000 */
[--C-:B------:R-:W-:Y:S01]  /*2990*/  FADD.FTZ R96, R96, -R60.reuse ;  /* 0x8000003c60607221 */ /* 0x100fe20000010000 */
[----:B------:R-:W-:Y:S01]  /*29a0*/  FADD.FTZ R140, R97, -R60 ;  /* 0x8000003c618c7221 */ /* 0x000fe20000010000 */
[----:B------:R-:W-:Y:S01]  /*29b0*/  FFMA.FTZ R80, R57, R56, R108 ;  /* 0x0000003839507223 */ /* 0x000fe2000001006c */
[----:B------:R-:W-:Y:S01]  /*29c0*/  FMUL.FTZ R57, R63, R89 ;  /* 0x000000593f397220 */ /* 0x000fe20000410000 */
[----:B------:R-:W-:Y:S01]  /*29d0*/  FFMA.FTZ R95, R84, R95, R111 ;  /* 0x0000005f545f7223 */ /* 0x000fe2000001006f */
[----:B------:R-:W-:Y:S01]  /*29e0*/  FFMA.FTZ R89, R88, R55, R115 ;  /* 0x0000003758597223 */ /* 0x000fe20000010073 */
[----:B------:R-:W-:Y:S01]  /*29f0*/  FFMA.FTZ R84, R146, R54, R129 ;  /* 0x0000003692547223 */ /* 0x000fe20000010081 */
[----:B------:R-:W-:-:S02]  /*2a00*/  HADD2.F32 R54, -RZ, R26.H0_H0 ;  /* 0x2000001aff367230 */ /* 0x000fc40000004100 */
[C---:B------:R-:W-:Y:S01]  /*2a10*/  FMUL.FTZ R99, R63.reuse, R96 ;  /* 0x000000603f637220 */ /* 0x040fe20000410000 */
[----:B------:R-:W-:Y:S02]  /*2a20*/  HADD2.F32 R55, -RZ, R26.H1_H1 ;  /* 0x3000001aff377230 */ /* 0x000fe40000004100 */
[----:B------:R-:W-:Y:S01]  /*2a30*/  FMUL.FTZ R96, R63, R140 ;  /* 0x0000008c3f607220 */ /* 0x000fe20000410000 */
[--C-:B------:R-:W-:Y:S01]  /*2a40*/  FADD.FTZ R92, R92, -R60.reuse ;  /* 0x8000003c5c5c7221 */ /* 0x100fe20000010000 */
[--C-:B------:R-:W-:Y:S01]  /*2a50*/  FADD.FTZ R106, R106, -R60.reuse ;  /* 0x8000003c6a6a7221 */ /* 0x100fe20000010000 */
[----:B------:R-:W-:Y:S01]  /*2a60*/  FADD.FTZ R148, R101, -R60 ;  /* 0x8000003c65947221 */ /* 0x000fe20000010000 */
[----:B------:R-:W-:Y:S01]  /*2a70*/  FFMA.FTZ R99, R99, R54, R124 ;  /* 0x0000003663637223 */ /* 0x000fe2000001007c */
[----:B------:R-:W-:Y:S01]  /*2a80*/  FFMA.FTZ R96, R96, R55, R127 ;  /* 0x0000003760607223 */ /* 0x000fe2000001007f */
[----:B------:R-:W-:Y:S02]  /*2a90*/  HADD2.F32 R101, -RZ, R24.H0_H0 ;  /* 0x20000018ff657230 */ /* 0x000fe40000004100 */
[----:B------:R-:W-:Y:S01]  /*2aa0*/  FMUL.FTZ R92, R63, R92 ;  /* 0x0000005c3f5c7220 */ /* 0x000fe20000410000 */
[----:B------:R-:W-:-:S02]  /*2ab0*/  HADD2.F32 R54, -RZ, R23.H0_H0 ;  /* 0x20000017ff367230 */ /* 0x000fc40000004100 */
[----:B------:R-:W-:Y:S01]  /*2ac0*/  FMUL.FTZ R55, R63, R106 ;  /* 0x0000006a3f377220 */ /* 0x000fe20000410000 */
[--C-:B------:R-:W-:Y:S01]  /*2ad0*/  FADD.FTZ R85, R85, -R60.reuse ;  /* 0x8000003c55557221 */ /* 0x100fe20000010000 */
[----:B------:R-:W-:Y:S01]  /*2ae0*/  FADD.FTZ R98, R98, -R60 ;  /* 0x8000003c62627221 */ /* 0x000fe20000010000 */
[----:B------:R-:W-:Y:S02]  /*2af0*/  HADD2.F32 R90, -RZ, R28.H1_H1 ;  /* 0x3000001cff5a7230 */ /* 0x000fe40000004100 */
[----:B------:R-:W-:Y:S01]  /*2b00*/  FFMA.FTZ R101, R92, R101, R119 ;  /* 0x000000655c657223 */ /* 0x000fe20000010077 */
[----:B------:R-:W-:Y:S02]  /*2b10*/  HADD2.F32 R52, -RZ, R27.H0_H0 ;  /* 0x2000001bff347230 */ /* 0x000fe40000004100 */
[----:B------:R-:W-:Y:S01]  /*2b20*/  FMUL.FTZ R85, R63, R85 ;  /* 0x000000553f557220 */ /* 0x000fe20000410000 */
[----:B------:R-:W-:Y:S01]  /*2b30*/  FFMA.FTZ R92, R55, R54, R134 ;  /* 0x00000036375c7223 */ /* 0x000fe20000010086 */
[----:B------:R-:W-:Y:S01]  /*2b40*/  FMUL.FTZ R53, R63, R98 ;  /* 0x000000623f357220 */ /* 0x000fe20000410000 */
[----:B------:R-:W0:Y:S01]  /*2b50*/  LDC.64 R54, c[0x0][0x2b8] ;  /* 0x0000ae00ff367b82 */ /* 0x000e220000000a00 */
[----:B------:R-:W-:Y:S01]  /*2b60*/  FADD.FTZ R94, R94, -R60 ;  /* 0x8000003c5e5e7221 */ /* 0x000fe20000010000 */
[----:B------:R-:W-:Y:S01]  /*2b70*/  FFMA.FTZ R90, R85, R90, R112 ;  /* 0x0000005a555a7223 */ /* 0x000fe20000010070 */
[----:B------:R-:W-:Y:S01]  /*2b80*/  FFMA.FTZ R85, R53, R52, R126 ;  /* 0x0000003435557223 */ /* 0x000fe2000001007e */
[----:B------:R-:W-:-:S02]  /*2b90*/  HADD2.F32 R52, -RZ, R25.H0_H0 ;  /* 0x20000019ff347230 */ /* 0x000fc40000004100 */
[C---:B------:R-:W-:Y:S01]  /*2ba0*/  FMUL.FTZ R97, R63.reuse, R94 ;  /* 0x0000005e3f617220 */ /* 0x040fe20000410000 */
[----:B------:R-:W-:Y:S02]  /*2bb0*/  HADD2.F32 R53, -RZ, R25.H1_H1 ;  /* 0x30000019ff357230 */ /* 0x000fe40000004100 */
[C---:B------:R-:W-:Y:S01]  /*2bc0*/  FMUL.FTZ R66, R63.reuse, R66 ;  /* 0x000000423f427220 */ /* 0x040fe20000410000 */
[----:B------:R-:W-:Y:S02]  /*2bd0*/  HADD2.F32 R56, -RZ, R30.H1_H1 ;  /* 0x3000001eff387230 */ /* 0x000fe40000004100 */
[----:B------:R-:W-:Y:S01]  /*2be0*/  FMUL.FTZ R64, R63, R64 ;  /* 0x000000403f407220 */ /* 0x000fe20000410000 */
[----:B------:R-:W-:Y:S02]  /*2bf0*/  HADD2.F32 R98, -RZ, R24.H1_H1 ;  /* 0x30000018ff627230 */ /* 0x000fe40000004100 */
[----:B------:R-:W-:Y:S01]  /*2c00*/  FADD.FTZ R102, R102, -R60 ;  /* 0x8000003c66667221 */ /* 0x000fe20000010000 */
[----:B------:R-:W-:Y:S01]  /*2c10*/  FFMA.FTZ R97, R97, R52, R122 ;  /* 0x0000003461617223 */ /* 0x000fe2000001007a */
[----:B------:R-:W-:Y:S01]  /*2c20*/  FFMA.FTZ R94, R66, R53, R125 ;  /* 0x00000035425e7223 */ /* 0x000fe2000001007d */
[----:B------:R-:W-:Y:S01]  /*2c30*/  FFMA.FTZ R88, R57, R56, R116 ;  /* 0x0000003839587223 */ /* 0x000fe20000010074 */
[----:B------:R-:W1:Y:S01]  /*2c40*/  @!P1 LDC.64 R52, c[0x0][0x250] ;  /* 0x00009400ff349b82 */ /* 0x000e620000000a00 */
[--C-:B------:R-:W-:Y:S01]  /*2c50*/  FADD.FTZ R100, R100, -R60.reuse ;  /* 0x8000003c64647221 */ /* 0x100fe20000010000 */
[--C-:B------:R-:W-:Y:S01]  /*2c60*/  FADD.FTZ R150, R103, -R60.reuse ;  /* 0x8000003c67967221 */ /* 0x100fe20000010000 */
[--C-:B------:R-:W-:Y:S01]  /*2c70*/  FADD.FTZ R104, R104, -R60.reuse ;  /* 0x8000003c68687221 */ /* 0x100fe20000010000 */
[--C-:B------:R-:W-:Y:S01]  /*2c80*/  FADD.FTZ R152, R105, -R60.reuse ;  /* 0x8000003c69987221 */ /* 0x100fe20000010000 */
[----:B------:R-:W-:Y:S01]  /*2c90*/  FFMA.FTZ R98, R64, R98, R123 ;  /* 0x0000006240627223 */ /* 0x000fe2000001007b */
[----:B------:R-:W-:Y:S01]  /*2ca0*/  FADD.FTZ R60, R107, -R60 ;  /* 0x8000003c6b3c7221 */ /* 0x000fe20000010000 */
[--C-:B------:R-:W-:Y:S01]  /*2cb0*/  HADD2.F32 R64, -RZ, R21.reuse.H0_H0 ;  /* 0x20000015ff407230 */ /* 0x100fe20000004100 */
[----:B------:R-:W2:Y:S01]  /*2cc0*/  @!P1 LDC.64 R56, c[0x0][0x258] ;  /* 0x00009600ff389b82 */ /* 0x000ea20000000a00 */
[C---:B------:R-:W-:Y:S01]  /*2cd0*/  FMUL.FTZ R107, R63.reuse, R102 ;  /* 0x000000663f6b7220 */ /* 0x040fe20000410000 */
[----:B------:R-:W-:Y:S01]  /*2ce0*/  FMUL.FTZ R105, R63, R60 ;  /* 0x0000003c3f697220 */ /* 0x000fe20000410000 */
[----:B------:R-:W-:-:S02]  /*2cf0*/  HADD2.F32 R145, -RZ, R21.H1_H1 ;  /* 0x30000015ff917230 */ /* 0x000fc40000004100 */
[----:B------:R-:W-:Y:S01]  /*2d00*/  FMUL.FTZ R150, R63, R150 ;  /* 0x000000963f967220 */ /* 0x000fe20000410000 */
[----:B------:R-:W-:Y:S01]  /*2d10*/  FFMA.FTZ R102, R107, R64, R130 ;  /* 0x000000406b667223 */ /* 0x000fe20000010082 */
[--C-:B------:R-:W-:Y:S02]  /*2d20*/  HADD2.F32 R60, -RZ, R20.reuse.H0_H0 ;  /* 0x20000014ff3c7230 */ /* 0x100fe40000004100 */
[C---:B------:R-:W-:Y:S01]  /*2d30*/  FMUL.FTZ R107, R63.reuse, R100 ;  /* 0x000000643f6b7220 */ /* 0x040fe20000410000 */
[----:B------:R-:W-:Y:S02]  /*2d40*/  HADD2.F32 R140, -RZ, R23.H1_H1 ;  /* 0x30000017ff8c7230 */ /* 0x000fe40000004100 */
[----:B------:R-:W-:Y:S01]  /*2d50*/  FMUL.FTZ R148, R63, R148 ;  /* 0x000000943f947220 */ /* 0x000fe20000410000 */
[----:B------:R-:W-:Y:S02]  /*2d60*/  HADD2.F32 R64, -RZ, R20.H1_H1 ;  /* 0x30000014ff407230 */ /* 0x000fe40000004100 */
[----:B------:R-:W-:Y:S01]  /*2d70*/  FFMA.FTZ R145, R150, R145, R133 ;  /* 0x0000009196917223 */ /* 0x000fe20000010085 */
[----:B------:R-:W-:Y:S01]  /*2d80*/  FFMA.FTZ R100, R107, R60, R128 ;  /* 0x0000003c6b647223 */ /* 0x000fe20000010080 */
[----:B------:R-:W-:Y:S01]  /*2d90*/  FFMA.FTZ R105, R105, R140, R136 ;  /* 0x0000008c69697223 */ /* 0x000fe20000010088 */
[----:B0-----:R-:W-:-:S04]  /*2da0*/  IMAD.WIDE.U32 R150, R138, 0x10, R54 ;  /* 0x000000108a967825 */ /* 0x001fc800078e0036 */
[----:B------:R-:W-:Y:S01]  /*2db0*/  FFMA.FTZ R107, R148, R64, R131 ;  /* 0x00000040946b7223 */ /* 0x000fe20000010083 */
[C---:B------:R-:W-:Y:S01]  /*2dc0*/  FMUL.FTZ R103, R63.reuse, R104 ;  /* 0x000000683f677220 */ /* 0x040fe20000410000 */
[----:B------:R-:W-:Y:S01]  /*2dd0*/  FMUL.FTZ R104, R63, R152 ;  /* 0x000000983f687220 */ /* 0x000fe20000410000 */
[--C-:B------:R-:W-:Y:S01]  /*2de0*/  IMAD.WIDE.U32 R146, R142, 0x10, R54.reuse ;  /* 0x000000108e927825 */ /* 0x100fe200078e0036 */
[----:B------:R-:W-:Y:S02]  /*2df0*/  F2FP.F16.F32.PACK_AB R67, R58, R67 ;  /* 0x000000433a43723e */ /* 0x000fe400000000ff */
[----:B------:R-:W-:Y:S01]  /*2e00*/  F2FP.F16.F32.PACK_AB R65, R65, R154 ;  /* 0x0000009a4141723e */ /* 0x000fe200000000ff */
[--C-:B------:R-:W-:Y:S01]  /*2e10*/  IMAD.WIDE.U32 R138, R139, 0x10, R54.reuse ;  /* 0x000000108b8a7825 */ /* 0x100fe200078e0036 */
[----:B------:R-:W-:Y:S02]  /*2e20*/  F2FP.F16.F32.PACK_AB R64, R91, R158 ;  /* 0x0000009e5b40723e */ /* 0x000fe400000000ff */
[----:B------:R-:W-:Y:S01]  /*2e30*/  F2FP.F16.F32.PACK_AB R58, R80, R81 ;  /* 0x00000051503a723e */ /* 0x000fe200000000ff */
[----:B------:R-:W-:Y:S01]  /*2e40*/  IMAD.WIDE.U32 R140, R141, 0x10, R54 ;  /* 0x000000108d8c7825 */ /* 0x000fe200078e0036 */
[----:B------:R-:W-:-:S03]  /*2e50*/  F2FP.F16.F32.PACK_AB R60, R90, R95 ;  /* 0x0000005f5a3c723e */ /* 0x000fc600000000ff */
[----:B------:R-:W-:-:S04]  /*2e60*/  IMAD.WIDE.U32 R142, R143, 0x10, R54 ;  /* 0x000000108f8e7825 */ /* 0x000fc800078e0036 */
[----:B------:R-:W-:Y:S01]  /*2e70*/  IMAD.WIDE.U32 R148, R144, 0x10, R54 ;  /* 0x0000001090947825 */ /* 0x000fe200078e0036 */
[----:B------:R-:W-:Y:S02]  /*2e80*/  F2FP.F16.F32.PACK_AB R54, R72, R73 ;  /* 0x000000494836723e */ /* 0x000fe400000000ff */
[----:B------:R-:W0:Y:S01]  /*2e90*/  LDC.64 R72, c[0x0][0x210] ;  /* 0x00008400ff487b82 */ /* 0x000e220000000a00 */
[--C-:B------:R-:W-:Y:S01]  /*2ea0*/  HADD2.F32 R66, -RZ, R22.reuse.H0_H0 ;  /* 0x20000016ff427230 */ /* 0x100fe20000004100 */
[----:B------:R-:W-:Y:S01]  /*2eb0*/  F2FP.F16.F32.PACK_AB R55, R75, R74 ;  /* 0x0000004a4b37723e */ /* 0x000fe200000000ff */
[----:B------:R-:W-:Y:S02]  /*2ec0*/  HADD2.F32 R106, -RZ, R22.H1_H1 ;  /* 0x30000016ff6a7230 */ /* 0x000fe40000004100 */
[----:B-1----:R-:W-:-:S04]  /*2ed0*/  @!P1 IMAD.WIDE R52, R137, 0x4, R52 ;  /* 0x0000000489349825 */ /* 0x002fc800078e0234 */
[----:B------:R-:W-:Y:S01]  /*2ee0*/  FFMA.FTZ R103, R103, R66, R132 ;  /* 0x0000004267677223 */ /* 0x000fe20000010084 */
[----:B------:R-:W-:Y:S01]  /*2ef0*/  F2FP.F16.F32.PACK_AB R66, R59, R156 ;  /* 0x0000009c3b42723e */ /* 0x000fe200000000ff */
[----:B------:R-:W-:Y:S01]  /*2f00*/  FFMA.FTZ R104, R104, R106, R135 ;  /* 0x0000006a68687223 */ /* 0x000fe20000010087 */
[----:B--2---:R-:W-:Y:S01]  /*2f10*/  @!P1 IMAD.WIDE R56, R137, 0x4, R56 ;  /* 0x0000000489389825 */ /* 0x004fe200078e0238 */
[----:B------:R1:W-:Y:S01]  /*2f20*/  @!P1 STG.E desc[UR4][R52.64], R61 ;  /* 0x0000003d34009986 */ /* 0x0003e2000c101904 */
[----:B------:R-:W-:Y:S02]  /*2f30*/  F2FP.F16.F32.PACK_AB R59, R68, R69 ;  /* 0x00000045443b723e */ /* 0x000fe400000000ff */
[----:B------:R-:W-:Y:S01]  /*2f40*/  F2FP.F16.F32.PACK_AB R69, R145, R102 ;  /* 0x000000669145723e */ /* 0x000fe200000000ff */
[----:B------:R2:W-:Y:S01]  /*2f50*/  @!P1 STG.E desc[UR4][R56.64], R63 ;  /* 0x0000003f38009986 */ /* 0x0005e2000c101904 */
[----:B------:R-:W-:-:S03]  /*2f60*/  F2FP.F16.F32.PACK_AB R68, R107, R100 ;  /* 0x000000646b44723e */ /* 0x000fc600000000ff */
[----:B------:R3:W-:Y:S01]  /*2f70*/  STG.E.128 desc[UR4][R150.64], R64 ;  /* 0x0000004096007986 */ /* 0x0007e2000c101d04 */
[----:B-1----:R-:W-:Y:S02]  /*2f80*/  F2FP.F16.F32.PACK_AB R53, R70, R71 ;  /* 0x000000474635723e */ /* 0x002fe400000000ff */
[----:B------:R-:W-:Y:S02]  /*2f90*/  F2FP.F16.F32.PACK_AB R52, R82, R83 ;  /* 0x000000535234723e */ /* 0x000fe400000000ff */
[----:B--2---:R-:W-:Y:S02]  /*2fa0*/  F2FP.F16.F32.PACK_AB R57, R78, R79 ;  /* 0x0000004f4e39723e */ /* 0x004fe400000000ff */
[----:B------:R-:W-:Y:S01]  /*2fb0*/  F2FP.F16.F32.PACK_AB R56, R76, R93 ;  /* 0x0000005d4c38723e */ /* 0x000fe200000000ff */
[----:B------:R1:W-:Y:S01]  /*2fc0*/  STG.E.128 desc[UR4][R138.64], R52 ;  /* 0x000000348a007986 */ /* 0x0003e2000c101d04 */
[----:B------:R-:W-:Y:S02]  /*2fd0*/  F2FP.F16.F32.PACK_AB R63, R77, R62 ;  /* 0x0000003e4d3f723e */ /* 0x000fe400000000ff */
[----:B------:R-:W-:Y:S01]  /*2fe0*/  F2FP.F16.F32.PACK_AB R62, R88, R89 ;  /* 0x00000059583e723e */ /* 0x000fe200000000ff */
[----:B------:R1:W-:Y:S01]  /*2ff0*/  STG.E.128 desc[UR4][R140.64], R56 ;  /* 0x000000388c007986 */ /* 0x0003e2000c101d04 */
[----:B------:R-:W-:-:S02]  /*3000*/  F2FP.F16.F32.PACK_AB R61, R86, R87 ;  /* 0x00000057563d723e */ /* 0x000fc400000000ff */
[----:B---3--:R-:W-:Y:S02]  /*3010*/  F2FP.F16.F32.PACK_AB R67, R84, R85 ;  /* 0x000000555443723e */ /* 0x008fe400000000ff */
[----:B------:R-:W-:Y:S01]  /*3020*/  F2FP.F16.F32.PACK_AB R66, R96, R99 ;  /* 0x000000636042723e */ /* 0x000fe200000000ff */
[----:B------:R1:W-:Y:S01]  /*3030*/  STG.E.128 desc[UR4][R146.64], R60 ;  /* 0x0000003c92007986 */ /* 0x0003e2000c101d04 */
[----:B------:R-:W-:Y:S02]  /*3040*/  F2FP.F16.F32.PACK_AB R65, R94, R97 ;  /* 0x000000615e41723e */ /* 0x000fe400000000ff */
[----:B------:R-:W-:Y:S02]  /*3050*/  F2FP.F16.F32.PACK_AB R64, R98, R101 ;  /* 0x000000656240723e */ /* 0x000fe400000000ff */
[----:B------:R-:W-:Y:S02]  /*3060*/  F2FP.F16.F32.PACK_AB R71, R105, R92 ;  /* 0x0000005c6947723e */ /* 0x000fe400000000ff */
[----:B------:R-:W-:Y:S01]  /*3070*/  F2FP.F16.F32.PACK_AB R70, R104, R103 ;  /* 0x000000676846723e */ /* 0x000fe200000000ff */
[----:B------:R1:W-:Y:S01]  /*3080*/  STG.E.128 desc[UR4][R142.64], R64 ;  /* 0x000000408e007986 */ /* 0x0003e2000c101d04 */
[----:B0-----:R-:W-:-:S03]  /*3090*/  LEA R137, R72, R137, 0x2 ;  /* 0x0000008948897211 */ /* 0x001fc600078e10ff */
[----:B------:R1:W-:Y:S01]  /*30a0*/  STG.E.128 desc[UR4][R148.64], R68 ;  /* 0x0000004494007986 */ /* 0x0003e2000c101d04 */
[----:B------:R-:W-:-:S13]  /*30b0*/  ISETP.GE.AND P1, PT, R137, R73, PT ;  /* 0x000000498900720c */ /* 0x000fda0003f26270 */
[----:B------:R-:W-:Y:S05]  /*30c0*/  @!P1 BRA `(.L_x_26979) ;  /* 0xffffffd400589947 */ /* 0x000fea000383ffff */
[----:B------:R-:W-:Y:S05]  /*30d0*/  EXIT ;  /* 0x000000000000794d */ /* 0x000fea0003800000 */
.L_x_26978:
        /* <DEDUP_REMOVED lines=8> */
.L_x_26981:
[----:B------:R-:W-:Y:S05]  /*3160*/  BSYNC B0 ;  /* 0x0000000000007941 */ /* 0x000fea0003800000 */
.L_x_26980:
        /* <DEDUP_REMOVED lines=9> */
.L_x_26982:
[----:B------:R-:W-:Y:S01]  /*3200*/  HFMA2.MMA R146, -RZ, RZ, 0, 2.384185791015625e-07 ;  /* 0x00000004ff927435 */ /* 0x000fe200000001ff */
[----:B------:R-:W-:-:S05]  /*3210*/  MOV R62, R67 ;  /* 0x00000043003e7202 */ /* 0x000fca0000000f00 */
[----:B------:R-:W-:-:S05]  /*3220*/  FADD.FTZ R64, R63, R62 ;  /* 0x0000003e3f407221 */ /* 0x000fca0000010000 */
[----:B------:R-:W-:-:S07]  /*3230*/  MOV R145, R64 ;  /* 0x0000004000917202 */ /* 0x000fce0000000f00 */
[----:B------:R-:W-:Y:S05]  /*3240*/  WARPSYNC.COLLECTIVE R140, `(.L_x_26983) ;  /* 0x000000008c087348 */ /* 0x000fea0003c00000 */
[----:B------:R0:W1:Y:S02]  /*3250*/  SHFL.BFLY P2, R67, R145, R146, R147 ;  /* 0x0c00009291437389 */ /* 0x0000640000040093 */
[----:B01----:R-:W-:Y:S01]  /*3260*/  ENDCOLLECTIVE ;  /* 0x000000000000791b */ /* 0x003fe20003800000 */
.L_x_26983:
[----:B------:R-:W-:Y:S01]  /*3270*/  HFMA2.MMA R146, -RZ, RZ, 0, 4.76837158203125e-07 ;  /* 0x00000008ff927435 */ /* 0x000fe200000001ff */
[----:B------:R-:W-:-:S05]  /*3280*/  MOV R61, R67 ;  /* 0x00000043003d7202 */ /* 0x000fca0000000f00 */
[----:B------:R-:W-:-:S05]  /*3290*/  FADD.FTZ R65, R64, R61 ;  /* 0x0000003d40417221 */ /* 0x000fca0000010000 */
[----:B------:R-:W-:-:S07]  /*32a0*/  MOV R145, R65 ;  /* 0x0000004100917202 */ /* 0x000fce0000000f00 */
[----:B------:R-:W-:Y:S05]  /*32b0*/  WARPSYNC.COLLECTIVE R140, `(.L_x_26984) ;  /* 0x000000008c087348 */ /* 0x000fea0003c00000 */
[----:B------:R0:W1:Y:S02]  /*32c0*/  SHFL.BFLY P2, R67, R145, R146, R147 ;  /* 0x0c00009291437389 */ /* 0x0000640000040093 */
[----:B01----:R-:W-:Y:S01]  /*32d0*/  ENDCOLLECTIVE ;  /* 0x000000000000791b */ /* 0x003fe20003800000 */
.L_x_26984:
        /* <DEDUP_REMOVED lines=8> */
.L_x_26985:
        /* <DEDUP_REMOVED lines=104> */
.L_x_26986:
[----:B------:R-:W-:Y:S01]  /*39e0*/  HFMA2.MMA R146, -RZ, RZ, 0, 1.1920928955078125e-07 ;  /* 0x00000002ff927435 */ /* 0x000fe200000001ff */
[----:B------:R-:W-:-:S05]  /*39f0*/  MOV R63, R67 ;  /* 0x00000043003f7202 */ /* 0x000fca0000000f00 */
[----:B------:R-:W-:-:S05]  /*3a00*/  FADD.FTZ R63, R60, R63 ;  /* 0x0000003f3c3f7221 */ /* 0x000fca0000010000 */
[----:B------:R-:W-:-:S07]  /*3a10*/  MOV R145, R63 ;  /* 0x0000003f00917202 */ /* 0x000fce0000000f00 */
[----:B------:R-:W-:Y:S05]  /*3a20*/  WARPSYNC.COLLECTIVE R140, `(.L_x_26987) ;  /* 0x000000008c087348 */ /* 0x000fea0003c00000 */
[----:B------:R0:W1:Y:S02]  /*3a30*/  SHFL.BFLY P2, R67, R145, R146, R147 ;  /* 0x0c00009291437389 */ /* 0x0000640000040093 */
[----:B01----:R-:W-:Y:S01]  /*3a40*/  ENDCOLLECTIVE ;  /* 0x000000000000791b */ /* 0x003fe20003800000 */
.L_x_26987:
[----:B------:R-:W-:Y:S01]  /*3a50*/  HFMA2.MMA R146, -RZ, RZ, 0, 2.384185791015625e-07 ;  /* 0x00000004ff927435 */ /* 0x000fe200000001ff */
[----:B------:R-:W-:-:S05]  /*3a60*/  MOV R64, R67 ;  /* 0x0000004300407202 */ /* 0x000fca0000000f00 */
[----:B------:R-:W-:-:S05]  /*3a70*/  FADD.FTZ R64, R63, R64 ;  /* 0x000000403f407221 */ /* 0x000fca0000010000 */
[----:B------:R-:W-:-:S07]  /*3a80*/  MOV R145, R64 ;  /* 0x0000004000917202 */ /* 0x000fce0000000f00 */
[----:B------:R-:W-:Y:S05]  /*3a90*/  WARPSYNC.COLLECTIVE R140, `(.L_x_26988) ;  /* 0x000000008c087348 */ /* 0x000fea0003c00000 */
[----:B------:R0:W1:Y:S02]  /*3aa0*/  SHFL.BFLY P2, R67, R145, R146, R147 ;  /* 0x0c00009291437389 */ /* 0x0000640000040093 */
[----:B01----:R-:W-:Y:S01]  /*3ab0*/  ENDCOLLECTIVE ;  /* 0x000000000000791b */ /* 0x003fe20003800000 */
.L_x_26988:
[----:B------:R-:W-:Y:S01]  /*3ac0*/  HFMA2.MMA R146, -RZ, RZ, 0, 4.76837158203125e-07 ;  /* 0x00000008ff927435 */ /* 0x000fe200000001ff */
[----:B------:R-:W-:-:S05]  /*3ad0*/  MOV R65, R67 ;  /* 0x0000004300417202 */ /* 0x000fca0000000f00 */
[----:B------:R-:W-:-:S05]  /*3ae0*/  FADD.FTZ R65, R64, R65 ;  /* 0x0000004140417221 */ /* 0x000fca0000010000 */
[----:B------:R-:W-:-:S07]  /*3af0*/  MOV R145, R65 ;  /* 0x0000004100917202 */ /* 0x000fce0000000f00 */
[----:B------:R-:W-:Y:S05]  /*3b00*/  WARPSYNC.COLLECTIVE R140, `(.L_x_26989) ;  /* 0x000000008c087348 */ /* 0x000fea0003c00000 */
[----:B------:R0:W1:Y:S02]  /*3b10*/  SHFL.BFLY P2, R67, R145, R146, R147 ;  /* 0x0c00009291437389 */ /* 0x0000640000040093 */
[----:B01----:R-:W-:Y:S01]  /*3b20*/  ENDCOLLECTIVE ;  /* 0x000000000000791b */ /* 0x003fe20003800000 */
.L_x_26989:
[----:B------:R-:W-:Y:S01]  /*3b30*/  HFMA2.MMA R146, -RZ, RZ, 0, 9.5367431640625e-07 ;  /* 0x00000010ff927435 */ /* 0x000fe200000001ff */
[----:B------:R-:W-:-:S05]  /*3b40*/  MOV R66, R67 ;  /* 0x0000004300427202 */ /* 0x000fca0000000f00 */
[----:B------:R-:W-:-:S05]  /*3b50*/  FADD.FTZ R66, R65, R66 ;  /* 0x0000004241427221 */ /* 0x000fca0000010000 */
[----:B------:R-:W-:-:S07]  /*3b60*/  MOV R145, R66 ;  /* 0x0000004200917202 */ /* 0x000fce0000000f00 */
[----:B------:R-:W-:Y:S05]  /*3b70*/  WARPSYNC.COLLECTIVE R140, `(.L_x_26990) ;  /* 0x000000008c087348 */ /* 0x000fea0003c00000 */
[----:B------:R0:W1:Y:S02]  /*3b80*/  SHFL.BFLY P2, R67, R145, R146, R147 ;  /* 0x0c00009291437389 */ /* 0x0000640000040093 */
[----:B01----:R-:W-:Y:S01]  /*3b90*/  ENDCOLLECTIVE ;  /* 0x000000000000791b */ /* 0x003fe20003800000 */
.L_x_26990:
[----:B------:R-:W-:Y:S05]  /*3ba0*/  BRA `(.L_x_26991) ;  /* 0xffffffe400707947 */ /* 0x000fea000383ffff */
.L_x_26992:
        /* <DEDUP_REMOVED lines=13> */
.L_x_44432:


//--------------------- .text._ZN10layer_norm13ln_fwd_kernelINS_13Kernel_traitsI6__halfS2_fS2_fjLj1536ELj1ELj4ELj1ELj16ENS_18Kernel_traits_baseILj1536ES2_S2_fS2_fjLj128EEEEELb0ELb0ELb1ELb0EEEvNS_9FwdParamsE --------------------------
	.section	.text._ZN10layer_norm13ln_fwd_kernelINS_13Kernel_traitsI6__halfS2_fS2_fjLj1536ELj1ELj4ELj1ELj16ENS_18Kernel_traits_baseILj1536ES2_S2_fS2_fjLj128EEEEELb0ELb0ELb1ELb0EEEvNS_9FwdParamsE,"ax",@progbits
	.align	128
        .global         _ZN10layer_norm13ln_fwd_kernelINS_13Kernel_traitsI6__halfS2_fS2_fjLj1536ELj1ELj4ELj1ELj16ENS_18Kernel_traits_baseILj1536ES2_S2_fS2_fjLj128EEEEELb0ELb0ELb1ELb0EEEvNS_9FwdParamsE
        .type           _ZN10layer_norm13ln_fwd_kernelINS_13Kernel_traitsI6__halfS2_fS2_fjLj1536ELj1ELj4ELj1ELj16ENS_18Kernel_traits_baseILj1536ES2_S2_fS2_fjLj128EEEEELb0ELb0ELb1ELb0EEEvNS_9FwdParamsE,@function
        .size           _ZN10layer_norm13ln_fwd_kernelINS_13Kernel_traitsI6__halfS2_fS2_fjLj1536ELj1ELj4ELj1ELj16ENS_18Kernel_traits_baseILj1536ES2_S2_fS2_fjLj128EEEEELb0ELb0ELb1ELb0EEEvNS_9FwdParamsE,(.L_x_44433 - _ZN10layer_norm13ln_fwd_kernelINS_13Kernel_traitsI6__halfS2_fS2_fjLj1536ELj1ELj4ELj1ELj16ENS_18Kernel_traits_baseILj1536ES2_S2_fS2_fjLj128EEEEELb0ELb0ELb1ELb0EEEvNS_9FwdParamsE)
        .other          _ZN10layer_norm13ln_fwd_kernelINS_13Kernel_traitsI6__halfS2_fS2_fjLj1536ELj1ELj4ELj1ELj16ENS_18Kernel_traits_baseILj1536ES2_S2_fS2_fjLj128EEEEELb0ELb0ELb1ELb0EEEvNS_9FwdParamsE,@"STO_CUDA_ENTRY STV_DEFAULT"
_ZN10layer_norm13ln_fwd_kernelINS_13Kernel_traitsI6__halfS2_fS2_fjLj1536ELj1ELj4ELj1ELj16ENS_18Kernel_traits_baseILj1536ES2_S2_fS2_fjLj128EEEEELb0ELb0ELb1ELb0EEEvNS_9FwdParamsE:
.text._ZN10layer_norm13ln_fwd_kernelINS_13Kernel_traitsI6__halfS2_fS2_fjLj1536ELj1ELj4ELj1ELj16ENS_18Kernel_traits_baseILj1536ES2_S2_fS2_fjLj128EEEEELb0ELb0ELb1ELb0EEEvNS_9FwdParamsE:
        /* <DEDUP_REMOVED lines=34> */
.L_x_26994:
[----:B------:R-:W-:Y:S05]  /*0220*/  BSYNC B0 ;  /* 0x0000000000007941 */ /* 0x000fea0003800000 */
.L_x_26993:
        /* <DEDUP_REMOVED lines=14> */
.L_x_26996:
[----:B------:R-:W-:Y:S05]  /*0310*/  BSYNC B0 ;  /* 0x0000000000007941 */ /* 0x000fea0003800000 */
.L_x_26995:
        /* <DEDUP_REMOVED lines=14> */
.L_x_26998:
[----:B------:R-:W-:Y:S05]  /*0400*/  BSYNC B0 ;  /* 0x0000000000007941 */ /* 0x000fea0003800000 */
.L_x_26997:
        /* <DEDUP_REMOVED lines=14> */
.L_x_27000:
[----:B------:R-:W-:Y:S05]  /*04f0*/  BSYNC B0 ;  /* 0x0000000000007941 */ /* 0x000fea0003800000 */
.L_x_26999:
        /* <DEDUP_REMOVED lines=14> */
.L_x_27002:
[----:B------:R-:W-:Y:S05]  /*05e0*/  BSYNC B0 ;  /* 0x0000000000007941 */ /* 0x000fea0003800000 */
.L_x_27001:
        /* <DEDUP_REMOVED lines=17> */
.L_x_27004:
[----:B------:R-:W-:Y:S05]  /*0700*/  BSYNC B0 ;  /* 0x0000000000007941 */ /* 0x000fea0003800000 */
.L_x_27003:
[----:B------:R-:W-:Y:S02]  /*0710*/  ULDC UR6, c[0x0][0x214] ;  /* 0x0000850000067ab9 */ /* 0x000fe40000000800 */
[----:B------:R-:W-:-:S13]  /*0720*/  ISETP.GE.AND P0, PT, R172, UR6, PT ;  /* 0x00000006ac007c0c */ /* 0x000fda000bf06270 */
[----:B------:R-:W-:Y:S05]  /*0730*/  @P0 EXIT ;  /* 0x000000000000094d */ /* 0x000fea0003800000 */
[----:B------:R-:W-:Y:S01]  /*0740*/  ULDC.U8 UR6, c[0x0][0x2a0] ;  /* 0x0000a80000067ab9 */ /* 0x000fe20000000000 */
[--C-:B-----5:R-:W-:Y:S01]  /*0750*/  HADD2.F32 R4, -RZ, R12.reuse.H0_H0 ;  /* 0x2000000cff047230 */ /* 0x120fe20000004100 */
[----:B------:R-:W-:Y:S01]  /*0760*/  ISETP.NE.AND P0, PT, RZ, UR6, PT ;  /* 0x00000006ff007c0c */ /* 0x000fe2000bf05270 */
[----:B------:R-:W-:Y:S01]  /*0770*/  HADD2.F32 R5, -RZ, R12.H1_H1 ;  /* 0x3000000cff057230 */ /* 0x000fe20000004100 */
[----:B------:R-:W-:Y:S01]  /*0780*/  ULDC UR6, c[0x0][0x29c] ;  /* 0x0000a70000067ab9 */ /* 0x000fe20000000800 */
[--C-:B------:R-:W-:Y:S01]  /*0790*/  HADD2.F32 R6, -RZ, R13.reuse.H0_H0 ;  /* 0x2000000dff067230 */ /* 0x100fe20000004100 */
[----:B------:R-:W-:Y:S01]  /*07a0*/  P2R R168, PR, RZ, 0x1 ;  /* 0x00000001ffa87803 */ /* 0x000fe20000000000 */
[----:B------:R-:W-:Y:S01]  /*07b0*/  HADD2.F32 R7, -RZ, R13.H1_H1 ;  /* 0x3000000dff077230 */ /* 0x000fe20000004100 */
[----:B------:R-:W-:Y:S01]  /*07c0*/  ULDC UR7, c[0x0][0x2d8] ;  /* 0x0000b60000077ab9 */ /* 0x000fe20000000800 */
        /* <DEDUP_REMOVED lines=92> */
.L_x_27126:
        /* <DEDUP_REMOVED lines=59> */
[----:B-----5:R-:W-:-:S05]  /*1140*/  HADD2.F32 R52, -RZ, R64.H0_H0 ;  /* 0x20000040ff347230 */ /* 0x020fca0000004100 */
[----:B------:R-:W-:-:S04]  /*1150*/  FMUL.FTZ R52, R52, UR6 ;  /* 0x0000000634347c20 */ /* 0x000fc80008410000 */
[----:B------:R-:W-:-:S07]  /*1160*/  @P1 FADD.FTZ R52, R48, R52 ;  /* 0x0000003430341221 */ /* 0x000fce0000010000 */
.L_x_27008:
[----:B------:R-:W-:Y:S05]  /*1170*/  BSYNC B1 ;  /* 0x0000000000017941 */ /* 0x000fea0003800000 */
.L_x_27007:
[----:B------:R-:W-:Y:S04]  /*1180*/  BSSY B1, `(.L_x_27009) ;  /* 0x0000005000017945 */ /* 0x000fe80003800000 */
[----:B------:R-:W-:Y:S05]  /*1190*/  @!P2 BRA `(.L_x_27010) ;  /* 0x00000000000ca947 */ /* 0x000fea0003800000 */
[----:B-----5:R-:W-:-:S05]  /*11a0*/  HADD2.F32 R53, -RZ, R64.H1_H1 ;  /* 0x30000040ff357230 */ /* 0x020fca0000004100 */
[----:B------:R-:W-:-:S04]  /*11b0*/  FMUL.FTZ R53, R53, UR6 ;  /* 0x0000000635357c20 */ /* 0x000fc80008410000 */
[----:B------:R-:W-:-:S07]  /*11c0*/  @P1 FADD.FTZ R53, R49, R53 ;  /* 0x0000003531351221 */ /* 0x000fce0000010000 */
.L_x_27010:
[----:B------:R-:W-:Y:S05]  /*11d0*/  BSYNC B1 ;  /* 0x0000000000017941 */ /* 0x000fea0003800000 */
.L_x_27009:
[----:B------:R-:W-:Y:S04]  /*11e0*/  BSSY B1, `(.L_x_27011) ;  /* 0x0000005000017945 */ /* 0x000fe80003800000 */
[----:B------:R-:W-:Y:S05]  /*11f0*/  @!P2 BRA `(.L_x_27012) ;  /* 0x00000000000ca947 */ /* 0x000fea0003800000 */
[----:B-----5:R-:W-:-:S05]  /*1200*/  HADD2.F32 R54, -RZ, R65.H0_H0 ;  /* 0x20000041ff367230 */ /* 0x020fca0000004100 */
[----:B------:R-:W-:-:S04]  /*1210*/  FMUL.FTZ R54, R54, UR6 ;  /* 0x0000000636367c20 */ /* 0x000fc80008410000 */
[----:B------:R-:W-:-:S07]  /*1220*/  @P1 FADD.FTZ R54, R50, R54 ;  /* 0x0000003632361221 */ /* 0x000fce0000010000 */
.L_x_27012:
[----:B------:R-:W-:Y:S05]  /*1230*/  BSYNC B1 ;  /* 0x0000000000017941 */ /* 0x000fea0003800000 */
.L_x_27011:
[----:B------:R-:W-:Y:S04]  /*1240*/  BSSY B1, `(.L_x_27013) ;  /* 0x0000005000017945 */ /* 0x000fe80003800000 */
[----:B------:R-:W-:Y:S05]  /*1250*/  @!P2 BRA `(.L_x_27014) ;  /* 0x00000000000ca947 */ /* 0x000fea0003800000 */
[----:B-----5:R-:W-:-:S05]  /*1260*/  HADD2.F32 R55, -RZ, R65.H1_H1 ;  /* 0x30000041ff377230 */ /* 0x020fca0000004100 */
[----:B------:R-:W-:-:S04]  /*1270*/  FMUL.FTZ R55, R55, UR6 ;  /* 0x0000000637377c20 */ /* 0x000fc80008410000 */
[----:B------:R-:W-:-:S07]  /*1280*/  @P1 FADD.FTZ R55, R51, R55 ;  /* 0x0000003733371221 */ /* 0x000fce0000010000 */
.L_x_27014:
[----:B------:R-:W-:Y:S05]  /*1290*/  BSYNC B1 ;  /* 0x0000000000017941 */ /* 0x000fea0003800000 */
.L_x_27013:
[----:B------:R-:W-:Y:S04]  /*12a0*/  BSSY B1, `(.L_x_27015) ;  /* 0x0000005000017945 */ /* 0x000fe80003800000 */
[----:B------:R-:W-:Y:S05]  /*12b0*/  @!P2 BRA `(.L_x_27016) ;  /* 0x00000000000ca947 */ /* 0x000fea0003800000 */
[----:B-----5:R-:W-:-:S05]  /*12c0*/  HADD2.F32 R60, -RZ, R66.H0_H0 ;  /* 0x20000042ff3c7230 */ /* 0x020fca0000004100 */
[----:B------:R-:W-:-:S04]  /*12d0*/  FMUL.FTZ R60, R60, UR6 ;  /* 0x000000063c3c7c20 */ /* 0x000fc80008410000 */
[----:B------:R-:W-:-:S07]  /*12e0*/  @P1 FADD.FTZ R60, R56, R60 ;  /* 0x0000003c383c1221 */ /* 0x000fce0000010000 */
.L_x_27016:
[----:B------:R-:W-:Y:S05]  /*12f0*/  BSYNC B1 ;  /* 0x0000000000017941 */ /* 0x000fea0003800000 */
.L_x_27015:
[----:B------:R-:W-:Y:S04]  /*1300*/  BSSY B1, `(.L_x_27017) ;  /* 0x0000005000017945 */ /* 0x000fe80003800000 */
[----:B------:R-:W-:Y:S05]  /*1310*/  @!P2 BRA `(.L_x_27018) ;  /* 0x00000000000ca947 */ /* 0x000fea0003800000 */
[----:B-----5:R-:W-:-:S05]  /*1320*/  HADD2.F32 R61, -RZ, R66.H1_H1 ;  /* 0x30000042ff3d7230 */ /* 0x020fca0000004100 */
[----:B------:R-:W-:-:S04]  /*1330*/  FMUL.FTZ R61, R61, UR6 ;  /* 0x000000063d3d7c20 */ /* 0x000fc80008410000 */
[----:B------:R-:W-:-:S07]  /*1340*/  @P1 FADD.FTZ R61, R57, R61 ;  /* 0x0000003d393d1221 */ /* 0x000fce0000010000 */
.L_x_27018:
[----:B------:R-:W-:Y:S05]  /*1350*/  BSYNC B1 ;  /* 0x0000000000017941 */ /* 0x000fea0003800000 */
.L_x_27017:
[----:B------:R-:W-:Y:S04]  /*1360*/  BSSY B1, `(.L_x_27019) ;  /* 0x0000005000017945 */ /* 0x000fe80003800000 */
[----:B------:R-:W-:Y:S05]  /*1370*/  @!P2 BRA `(.L_x_27020) ;  /* 0x00000000000ca947 */ /* 0x000fea0003800000 */
[----:B-----5:R-:W-:-:S05]  /*1380*/  HADD2.F32 R62, -RZ, R67.H0_H0 ;  /* 0x20000043ff3e7230 */ /* 0x020fca0000004100 */
[----:B------:R-:W-:-:S04]  /*1390*/  FMUL.FTZ R62, R62, UR6 ;  /* 0x000000063e3e7c20 */ /* 0x000fc80008410000 */
[----:B------:R-:W-:-:S07]  /*13a0*/  @P1 FADD.FTZ R62, R58, R62 ;  /* 0x0000003e3a3e1221 */ /* 0x000fce0000010000 */
.L_x_27020:
[----:B------:R-:W-:Y:S05]  /*13b0*/  BSYNC B1 ;  /* 0x0000000000017941 */ /* 0x000fea0003800000 */
.L_x_27019:
[----:B------:R-:W-:Y:S04]  /*13c0*/  BSSY B1, `(.L_x_27021) ;  /* 0x0000005000017945 */ /* 0x000fe80003800000 */
[----:B------:R-:W-:Y:S05]  /*13d0*/  @!P2 BRA `(.L_x_27022) ;  /* 0x00000000000ca947 */ /* 0x000fea0003800000 */
[----:B-----5:R-:W-:-:S05]  /*13e0*/  HADD2.F32 R63, -RZ, R67.H1_H1 ;  /* 0x30000043ff3f7230 */ /* 0x020fca0000004100 */
[----:B------:R-:W-:-:S04]  /*13f0*/  FMUL.FTZ R63, R63, UR6 ;  /* 0x000000063f3f7c20 */ /* 0x000fc80008410000 */
[----:B------:R-:W-:-:S07]  /*1400*/  @P1 FADD.FTZ R63, R59, R63 ;  /* 0x0000003f3b3f1221 */ /* 0x000fce0000010000 */
.L_x_27022:
[----:B------:R-:W-:Y:S05]  /*1410*/  BSYNC B1 ;  /* 0x0000000000017941 */ /* 0x000fea0003800000 */
.L_x_27021:
[----:B0-----:R-:W0:Y:S01]  /*1420*/  LDC.64 R108, c[0x0][0x238] ;  /* 0x00008e00ff6c7b82 */ /* 0x001e220000000a00 */
[----:B------:R-:W-:Y:S01]  /*1430*/  IADD3 R177, R177, 0x20, RZ ;  /* 0x00000020b1b17810 */ /* 0x000fe20007ffe0ff */
[C---:B0-----:R-:W-:Y:S01]  /*1440*/  IMAD.WIDE.U32 R108, R175.reuse, 0x20, R108 ;  /* 0x00000020af6c7825 */ /* 0x041fe200078e006c */
[----:B------:R-:W-:-:S04]  /*1450*/  IADD3 R175, R175, 0x20, RZ ;  /* 0x00000020afaf7810 */ /* 0x000fc80007ffe0ff */
[----:B------:R0:W-:Y:S04]  /*1460*/  STG.E.128 desc[UR4][R108.64], R52 ;  /* 0x000000346c007986 */ /* 0x0001e8000c101d04 */
[----:B------:R0:W-:Y:S02]  /*1470*/  STG.E.128 desc[UR4][R108.64+0x10], R60 ;  /* 0x0000103c6c007986 */ /* 0x0001e4000c101d04 */
.L_x_27006:
[----:B------:R-:W-:Y:S05]  /*1480*/  BSYNC B0 ;  /* 0x0000000000007941 */ /* 0x000fea0003800000 */
.L_x_27005:
        /* <DEDUP_REMOVED lines=40> */
[----:B-----5:R-:W-:-:S05]  /*1710*/  HADD2.F32 R68, -RZ, R64.H0_H0 ;  /* 0x20000040ff447230 */ /* 0x020fca0000004100 */
[----:B------:R-:W-:-:S04]  /*1720*/  FMUL.FTZ R68, R68, UR6 ;  /* 0x0000000644447c20 */ /* 0x000fc80008410000 */
[----:B------:R-:W-:-:S07]  /*1730*/  @P1 FADD.FTZ R68, R48, R68 ;  /* 0x0000004430441221 */ /* 0x000fce0000010000 */
.L_x_27026:
[----:B------:R-:W-:Y:S05]  /*1740*/  BSYNC B1 ;  /* 0x0000000000017941 */ /* 0x000fea0003800000 */
.L_x_27025:
[----:B------:R-:W-:Y:S04]  /*1750*/  BSSY B1, `(.L_x_27027) ;  /* 0x0000005000017945 */ /* 0x000fe80003800000 */
[----:B------:R-:W-:Y:S05]  /*1760*/  @!P2 BRA `(.L_x_27028) ;  /* 0x00000000000ca947 */ /* 0x000fea0003800000 */
[----:B-----5:R-:W-:-:S05]  /*1770*/  HADD2.F32 R69, -RZ, R64.H1_H1 ;  /* 0x30000040ff457230 */ /* 0x020fca0000004100 */
[----:B------:R-:W-:-:S04]  /*1780*/  FMUL.FTZ R69, R69, UR6 ;  /* 0x0000000645457c20 */ /* 0x000fc80008410000 */
[----:B------:R-:W-:-:S07]  /*1790*/  @P1 FADD.FTZ R69, R49, R69 ;  /* 0x0000004531451221 */ /* 0x000fce0000010000 */
.L_x_27028:
[----:B------:R-:W-:Y:S05]  /*17a0*/  BSYNC B1 ;  /* 0x0000000000017941 */ /* 0x000fea0003800000 */
.L_x_27027:
[----:B------:R-:W-:Y:S04]  /*17b0*/  BSSY B1, `(.L_x_27029) ;  /* 0x0000005000017945 */ /* 0x000fe80003800000 */
[----:B------:R-:W-:Y:S05]  /*17c0*/  @!P2 BRA `(.L_x_27030) ;  /* 0x00000000000ca947 */ /* 0x000fea0003800000 */
[----:B-----5:R-:W-:-:S05]  /*17d0*/  HADD2.F32 R70, -RZ, R65.H0_H0 ;  /* 0x20000041ff467230 */ /* 0x020fca0000004100 */
[----:B------:R-:W-:-:S04]  /*17e0*/  FMUL.FTZ R70, R70, UR6 ;  /* 0x0000000646467c20 */ /* 0x000fc80008410000 */
[----:B------:R-:W-:-:S07]  /*17f0*/  @P1 FADD.FTZ R70, R50, R70 ;  /* 0x0000004632461221 */ /* 0x000fce0000010000 */
.L_x_27030:
[----:B------:R-:W-:Y:S05]  /*1800*/  BSYNC B1 ;  /* 0x0000000000017941 */ /* 0x000fea0003800000 */
.L_x_27029:
[----:B------:R-:W-:Y:S04]  /*1810*/  BSSY B1, `(.L_x_27031) ;  /* 0x0000005000017945 */ /* 0x000fe80003800000 */
[----:B------:R-:W-:Y:S05]  /*1820*/  @!P2 BRA `(.L_x_27032) ;  /* 0x00000000000ca947 */ /* 0x000fea0003800000 */
[----:B-----5:R-:W-:-:S05]  /*1830*/  HADD2.F32 R71, -RZ, R65.H1_H1 ;  /* 0x30000041ff477230 */ /* 0x020fca0000004100 */
[----:B------:R-:W-:-:S04]  /*1840*/  FMUL.FTZ R71, R71, UR6 ;  /* 0x0000000647477c20 */ /* 0x000fc80008410000 */
[----:B------:R-:W-:-:S07]  /*1850*/  @P1 FADD.FTZ R71, R51, R71 ;  /* 0x0000004733471221 */ /* 0x000fce0000010000 */
.L_x_27032:
[----:B------:R-:W-:Y:S05]  /*1860*/  BSYNC B1 ;  /* 0x0000000000017941 */ /* 0x000fea0003800000 */
.L_x_27031:
[----:B------:R-:W-:Y:S04]  /*1870*/  BSSY B1, `(.L_x_27033) ;  /* 0x0000005000017945 */ /* 0x000fe80003800000 */
[----:B------:R-:W-:Y:S05]  /*1880*/  @!P2 BRA `(.L_x_27034) ;  /* 0x00000000000ca947 */ /* 0x000fea0003800000 */
[----:B-----5:R-:W-:-:S05]  /*1890*/  HADD2.F32 R72, -RZ, R66.H0_H0 ;  /* 0x20000042ff487230 */ /* 0x020fca0000004100 */
[----:B------:R-:W-:-:S04]  /*18a0*/  FMUL.FTZ R72, R72, UR6 ;  /* 0x0000000648487c20 */ /* 0x000fc80008410000 */
[----:B------:R-:W-:-:S07]  /*18b0*/  @P1 FADD.FTZ R72, R56, R72 ;  /* 0x0000004838481221 */ /* 0x000fce0000010000 */
.L_x_27034:
[----:B------:R-:W-:Y:S05]  /*18c0*/  BSYNC B1 ;  /* 0x0000000000017941 */ /* 0x000fea0003800000 */
.L_x_27033:
[----:B------:R-:W-:Y:S04]  /*18d0*/  BSSY B1, `(.L_x_27035) ;  /* 0x0000005000017945 */ /* 0x000fe80003800000 */
[----:B------:R-:W-:Y:S05]  /*18e0*/  @!P2 BRA `(.L_x_27036) ;  /* 0x00000000000ca947 */ /* 0x000fea0003800000 */
[----:B-----5:R-:W-:-:S05]  /*18f0*/  HADD2.F32 R73, -RZ, R66.H1_H1 ;  /* 0x30000042ff497230 */ /* 0x020fca0000004100 */
[----:B------:R-:W-:-:S04]  /*1900*/  FMUL.FTZ R73, R73, UR6 ;  /* 0x0000000649497c20 */ /* 0x000fc80008410000 */
[----:B------:R-:W-:-:S07]  /*1910*/  @P1 FADD.FTZ R73, R57, R73 ;  /* 0x0000004939491221 */ /* 0x000fce0000010000 */
.L_x_27036:
[----:B------:R-:W-:Y:S05]  /*1920*/  BSYNC B1 ;  /* 0x0000000000017941 */ /* 0x000fea0003800000 */
.L_x_27035:
[----:B------:R-:W-:Y:S04]  /*1930*/  BSSY B1, `(.L_x_27037) ;  /* 0x0000005000017945 */ /* 0x000fe80003800000 */
[----:B------:R-:W-:Y:S05]  /*1940*/  @!P2 BRA `(.L_x_27038) ;  /* 0x00000000000ca947 */ /* 0x000fea0003800000 */
[----:B-----5:R-:W-:-:S05]  /*1950*/  HADD2.F32 R74, -RZ, R67.H0_H0 ;  /* 0x20000043ff4a7230 */ /* 0x020fca0000004100 */
[----:B------:R-:W-:-:S04]  /*1960*/  FMUL.FTZ R74, R74, UR6 ;  /* 0x000000064a4a7c20 */ /* 0x000fc80008410000 */
[----:B------:R-:W-:-:S07]  /*1970*/  @P1 FADD.FTZ R74, R58, R74 ;  /* 0x0000004a3a4a1221 */ /* 0x000fce0000010000 */
.L_x_27038:
[----:B------:R-:W-:Y:S05]  /*1980*/  BSYNC B1 ;  /* 0x0000000000017941 */ /* 0x000fea0003800000 */
.L_x_27037:
[----:B------:R-:W-:Y:S04]  /*1990*/  BSSY B1, `(.L_x_27039) ;  /* 0x0000005000017945 */ /* 0x000fe80003800000 */
[----:B------:R-:W-:Y:S05]  /*19a0*/  @!P2 BRA `(.L_x_27040) ;  /* 0x00000000000ca947 */ /* 0x000fea0003800000 */
[----:B-----5:R-:W-:-:S05]  /*19b0*/  HADD2.F32 R75, -RZ, R67.H1_H1 ;  /* 0x30000043ff4b7230 */ /* 0x020fca0000004100 */
[----:B------:R-:W-:-:S04]  /*19c0*/  FMUL.FTZ R75, R75, UR6 ;  /* 0x000000064b4b7c20 */ /* 0x000fc80008410000 */
[----:B------:R-:W-:-:S07]  /*19d0*/  @P1 FADD.FTZ R75, R59, R75 ;  /* 0x0000004b3b4b1221 */ /* 0x000fce0000010000 */
.L_x_27040:
[----:B------:R-:W-:Y:S05]  /*19e0*/  BSYNC B1 ;  /* 0x0000000000017941 */ /* 0x000fea0003800000 */
.L_x_27039:
[----:B0-----:R-:W0:Y:S01]  /*19f0*/  LDC.64 R108, c[0x0][0x238] ;  /* 0x00008e00ff6c7b82 */ /* 0x001e220000000a00 */
[----:B------:R-:W-:Y:S01]  /*1a00*/  IADD3 R177, R177, 0x20, RZ ;  /* 0x00000020b1b17810 */ /* 0x000fe20007ffe0ff */
[C---:B0-----:R-:W-:Y:S01]  /*1a10*/  IMAD.WIDE.U32 R108, R175.reuse, 0x20, R108 ;  /* 0x00000020af6c7825 */ /* 0x041fe200078e006c */
[----:B------:R-:W-:-:S04]  /*1a20*/  IADD3 R175, R175, 0x20, RZ ;  /* 0x00000020afaf7810 */ /* 0x000fc80007ffe0ff */
[----:B------:R1:W-:Y:S04]  /*1a30*/  STG.E.128 desc[UR4][R108.64], R68 ;  /* 0x000000446c007986 */ /* 0x0003e8000c101d04 */
[----:B------:R1:W-:Y:S02]  /*1a40*/  STG.E.128 desc[UR4][R108.64+0x10], R72 ;  /* 0x000010486c007986 */ /* 0x0003e4000c101d04 */
.L_x_27024:
[----:B------:R-:W-:Y:S05]  /*1a50*/  BSYNC B0 ;  /* 0x0000000000007941 */ /* 0x000fea0003800000 */
.L_x_27023:
        /* <DEDUP_REMOVED lines=43> */
.L_x_27044:
[----:B------:R-:W-:Y:S05]  /*1d10*/  BSYNC B1 ;  /* 0x0000000000017941 */ /* 0x000fea0003800000 */
.L_x_27043:
[----:B------:R-:W-:Y:S04]  /*1d20*/  BSSY B1, `(.L_x_27045) ;  /* 0x0000005000017945 */ /* 0x000fe80003800000 */
[----:B------:R-:W-:Y:S05]  /*1d30*/  @!P2 BRA `(.L_x_27046) ;  /* 0x00000000000ca947 */ /* 0x000fea0003800000 */
[----:B-----5:R-:W-:-:S05]  /*1d40*/  HADD2.F32 R77, -RZ, R64.H1_H1 ;  /* 0x30000040ff4d7230 */ /* 0x020fca0000004100 */
[----:B------:R-:W-:-:S04]  /*1d50*/  FMUL.FTZ R77, R77, UR6 ;  /* 0x000000064d4d7c20 */ /* 0x000fc80008410000 */
[----:B------:R-:W-:-:S07]  /*1d60*/  @P1 FADD.FTZ R77, R49, R77 ;  /* 0x0000004d314d1221 */ /* 0x000fce0000010000 */
.L_x_27046:
[----:B------:R-:W-:Y:S05]  /*1d70*/  BSYNC B1 ;  /* 0x0000000000017941 */ /* 0x000fea0003800000 */
.L_x_27045:
[----:B------:R-:W-:Y:S04]  /*1d80*/  BSSY B1, `(.L_x_27047) ;  /* 0x0000005000017945 */ /* 0x000fe80003800000 */
[----:B------:R-:W-:Y:S05]  /*1d90*/  @!P2 BRA `(.L_x_27048) ;  /* 0x00000000000ca947 */ /* 0x000fea0003800000 */
[----:B-----5:R-:W-:-:S05]  /*1da0*/  HADD2.F32 R78, -RZ, R65.H0_H0 ;  /* 0x20000041ff4e7230 */ /* 0x020fca0000004100 */
[----:B------:R-:W-:-:S04]  /*1db0*/  FMUL.FTZ R78, R78, UR6 ;  /* 0x000000064e4e7c20 */ /* 0x000fc80008410000 */
[----:B------:R-:W-:-:S07]  /*1dc0*/  @P1 FADD.FTZ R78, R50, R78 ;  /* 0x0000004e324e1221 */ /* 0x000fce0000010000 */
.L_x_27048:
[----:B------:R-:W-:Y:S05]  /*1dd0*/  BSYNC B1 ;  /* 0x0000000000017941 */ /* 0x000fea0003800000 */
.L_x_27047:
[----:B------:R-:W-:Y:S04]  /*1de0*/  BSSY B1, `(.L_x_27049) ;  /* 0x0000005000017945 */ /* 0x000fe80003800000 */
[----:B------:R-:W-:Y:S05]  /*1df0*/  @!P2 BRA `(.L_x_27050) ;  /* 0x00000000000ca947 */ /* 0x000fea0003800000 */
[----:B-----5:R-:W-:-:S05]  /*1e00*/  HADD2.F32 R79, -RZ, R65.H1_H1 ;  /* 0x30000041ff4f7230 */ /* 0x020fca0000004100 */
[----:B------:R-:W-:-:S04]  /*1e10*/  FMUL.FTZ R79, R79, UR6 ;  /* 0x000000064f4f7c20 */ /* 0x000fc80008410000 */
[----:B------:R-:W-:-:S07]  /*1e20*/  @P1 FADD.FTZ R79, R51, R79 ;  /* 0x0000004f334f1221 */ /* 0x000fce0000010000 */
.L_x_27050:
[----:B------:R-:W-:Y:S05]  /*1e30*/  BSYNC B1 ;  /* 0x0000000000017941 */ /* 0x000fea0003800000 */
.L_x_27049:
[----:B------:R-:W-:Y:S04]  /*1e40*/  BSSY B1, `(.L_x_27051) ;  /* 0x0000005000017945 */ /* 0x000fe80003800000 */
[----:B------:R-:W-:Y:S05]  /*1e50*/  @!P2 BRA `(.L_x_27052) ;  /* 0x00000000000ca947 */ /* 0x000fea0003800000 */
[----:B-----5:R-:W-:-:S05]  /*1e60*/  HADD2.F32 R80, -RZ, R66.H0_H0 ;  /* 0x20000042ff507230 */ /* 0x020fca0000004100 */
[----:B------:R-:W-:-:S04]  /*1e70*/  FMUL.FTZ R80, R80, UR6 ;  /* 0x0000000650507c20 */ /* 0x000fc80008410000 */
[----:B------:R-:W-:-:S07]  /*1e80*/  @P1 FADD.FTZ R80, R56, R80 ;  /* 0x0000005038501221 */ /* 0x000fce0000010000 */
.L_x_27052:
[----:B------:R-:W-:Y:S05]  /*1e90*/  BSYNC B1 ;  /* 0x0000000000017941 */ /* 0x000fea0003800000 */
.L_x_27051:
[----:B------:R-:W-:Y:S04]  /*1ea0*/  BSSY B1, `(.L_x_27053) ;  /* 0x0000005000017945 */ /* 0x000fe80003800000 */
[----:B------:R-:W-:Y:S05]  /*1eb0*/  @!P2 BRA `(.L_x_27054) ;  /* 0x00000000000ca947 */ /* 0x000fea0003800000 */
[----:B-----5:R-:W-:-:S05]  /*1ec0*/  HADD2.F32 R81, -RZ, R66.H1_H1 ;  /* 0x30000042ff517230 */ /* 0x020fca0000004100 */
[----:B------:R-:W-:-:S04]  /*1ed0*/  FMUL.FTZ R81, R81, UR6 ;  /* 0x0000000651517c20 */ /* 0x000fc80008410000 */
[----:B------:R-:W-:-:S07]  /*1ee0*/  @P1 FADD.FTZ R81, R57, R81 ;  /* 0x0000005139511221 */ /* 0x000fce0000010000 */
.L_x_27054:
[----:B------:R-:W-:Y:S05]  /*1ef0*/  BSYNC B1 ;  /* 0x0000000000017941 */ /* 0x000fea0003800000 */
.L_x_27053:
[----:B------:R-:W-:Y:S04]  /*1f00*/  BSSY B1, `(.L_x_27055) ;  /* 0x0000005000017945 */ /* 0x000fe80003800000 */
[----:B------:R-:W-:Y:S05]  /*1f10*/  @!P2 BRA `(.L_x_27056) ;  /* 0x00000000000ca947 */ /* 0x000fea0003800000 */
[----:B-----5:R-:W-:-:S05]  /*1f20*/  HADD2.F32 R82, -RZ, R67.H0_H0 ;  /* 0x20000043ff527230 */ /* 0x020fca0000004100 */
[----:B------:R-:W-:-:S04]  /*1f30*/  FMUL.FTZ R82, R82, UR6 ;  /* 0x0000000652527c20 */ /* 0x000fc80008410000 */
[----:B------:R-:W-:-:S07]  /*1f40*/  @P1 FADD.FTZ R82, R58, R82 ;  /* 0x000000523a521221 */ /* 0x000fce0000010000 */
.L_x_27056:
[----:B------:R-:W-:Y:S05]  /*1f50*/  BSYNC B1 ;  /* 0x0000000000017941 */ /* 0x000fea0003800000 */
.L_x_27055:
[----:B------:R-:W-:Y:S04]  /*1f60*/  BSSY B1, `(.L_x_27057) ;  /* 0x0000005000017945 */ /* 0x000fe80003800000 */
[----:B------:R-:W-:Y:S05]  /*1f70*/  @!P2 BRA `(.L_x_27058) ;  /* 0x00000000000ca947 */ /* 0x000fea0003800000 */
[----:B-----5:R-:W-:-:S05]  /*1f80*/  HADD2.F32 R83, -RZ, R67.H1_H1 ;  /* 0x30000043ff537230 */ /* 0x020fca0000004100 */
[----:B------:R-:W-:-:S04]  /*1f90*/  FMUL.FTZ R83, R83, UR6 ;  /* 0x0000000653537c20 */ /* 0x000fc80008410000 */
[----:B------:R-:W-:-:S07]  /*1fa0*/  @P1 FADD.FTZ R83, R59, R83 ;  /* 0x000000533b531221 */ /* 0x000fce0000010000 */
.L_x_27058:
[----:B------:R-:W-:Y:S05]  /*1fb0*/  BSYNC B1 ;  /* 0x0000000000017941 */ /* 0x000fea0003800000 */
.L_x_27057:
[----:B0-----:R-:W0:Y:S01]  /*1fc0*/  LDC.64 R108, c[0x0][0x238] ;  /* 0x00008e00ff6c7b82 */ /* 0x001e220000000a00 */
[----:B------:R-:W-:Y:S01]  /*1fd0*/  IADD3 R177, R177, 0x20, RZ ;  /* 0x00000020b1b17810 */ /* 0x000fe20007ffe0ff */
[C---:B0-----:R-:W-:Y:S01]  /*1fe0*/  IMAD.WIDE.U32 R108, R175.reuse, 0x20, R108 ;  /* 0x00000020af6c7825 */ /* 0x041fe200078e006c */
[----:B------:R-:W-:-:S04]  /*1ff0*/  IADD3 R175, R175, 0x20, RZ ;  /* 0x00000020afaf7810 */ /* 0x000fc80007ffe0ff */
[----:B------:R2:W-:Y:S04]  /*2000*/  STG.E.128 desc[UR4][R108.64], R76 ;  /* 0x0000004c6c007986 */ /* 0x0005e8000c101d04 */
[----:B------:R2:W-:Y:S02]  /*2010*/  STG.E.128 desc[UR4][R108.64+0x10], R80 ;  /* 0x000010506c007986 */ /* 0x0005e4000c101d04 */
.L_x_27042:
[----:B------:R-:W-:Y:S05]  /*2020*/  BSYNC B0 ;  /* 0x0000000000007941 */ /* 0x000fea0003800000 */
.L_x_27041:
        /* <DEDUP_REMOVED lines=43> */
.L_x_27062:
[----:B------:R-:W-:Y:S05]  /*22e0*/  BSYNC B1 ;  /* 0x0000000000017941 */ /* 0x000fea0003800000 */
.L_x_27061:
[----:B------:R-:W-:Y:S04]  /*22f0*/  BSSY B1, `(.L_x_27063) ;  /* 0x0000005000017945 */ /* 0x000fe80003800000 */
[----:B------:R-:W-:Y:S05]  /*2300*/  @!P2 BRA `(.L_x_27064) ;  /* 0x00000000000ca947 */ /* 0x000fea0003800000 */
[----:B-----5:R-:W-:-:S05]  /*2310*/  HADD2.F32 R85, -RZ, R64.H1_H1 ;  /* 0x30000040ff557230 */ /* 0x020fca0000004100 */
[----:B------:R-:W-:-:S04]  /*2320*/  FMUL.FTZ R85, R85, UR6 ;  /* 0x0000000655557c20 */ /* 0x000fc80008410000 */
[----:B------:R-:W-:-:S07]  /*2330*/  @P1 FADD.FTZ R85, R49, R85 ;  /* 0x0000005531551221 */ /* 0x000fce0000010000 */
.L_x_27064:
[----:B------:R-:W-:Y:S05]  /*2340*/  BSYNC B1 ;  /* 0x0000000000017941 */ /* 0x000fea0003800000 */
.L_x_27063:
[----:B------:R-:W-:Y:S04]  /*2350*/  BSSY B1, `(.L_x_27065) ;  /* 0x0000005000017945 */ /* 0x000fe80003800000 */
[----:B------:R-:W-:Y:S05]  /*2360*/  @!P2 BRA `(.L_x_27066) ;  /* 0x00000000000ca947 */ /* 0x000fea0003800000 */
[----:B-----5:R-:W-:-:S05]  /*2370*/  HADD2.F32 R86, -RZ, R65.H0_H0 ;  /* 0x20000041ff567230 */ /* 0x020fca0000004100 */
[----:B------:R-:W-:-:S04]  /*2380*/  FMUL.FTZ R86, R86, UR6 ;  /* 0x0000000656567c20 */ /* 0x000fc80008410000 */
[----:B------:R-:W-:-:S07]  /*2390*/  @P1 FADD.FTZ R86, R50, R86 ;  /* 0x0000005632561221 */ /* 0x000fce0000010000 */
.L_x_27066:
[----:B------:R-:W-:Y:S05]  /*23a0*/  BSYNC B1 ;  /* 0x0000000000017941 */ /* 0x000fea0003800000 */
.L_x_27065:
[----:B------:R-:W-:Y:S04]  /*23b0*/  BSSY B1, `(.L_x_27067) ;  /* 0x0000005000017945 */ /* 0x000fe80003800000 */
[----:B------:R-:W-:Y:S05]  /*23c0*/  @!P2 BRA `(.L_x_27068) ;  /* 0x00000000000ca947 */ /* 0x000fea0003800000 */
[----:B-----5:R-:W-:-:S05]  /*23d0*/  HADD2.F32 R87, -RZ, R65.H1_H1 ;  /* 0x30000041ff577230 */ /* 0x020fca0000004100 */
[----:B------:R-:W-:-:S04]  /*23e0*/  FMUL.FTZ R87, R87, UR6 ;  /* 0x0000000657577c20 */ /* 0x000fc80008410000 */
[----:B------:R-:W-:-:S07]  /*23f0*/  @P1 FADD.FTZ R87, R51, R87 ;  /* 0x0000005733571221 */ /* 0x000fce0000010000 */
.L_x_27068:
[----:B------:R-:W-:Y:S05]  /*2400*/  BSYNC B1 ;  /* 0x0000000000017941 */ /* 0x000fea0003800000 */
.L_x_27067:
[----:B------:R-:W-:Y:S04]  /*2410*/  BSSY B1, `(.L_x_27069) ;  /* 0x0000005000017945 */ /* 0x000fe80003800000 */
[----:B------:R-:W-:Y:S05]  /*2420*/  @!P2 BRA `(.L_x_27070) ;  /* 0x00000000000ca947 */ /* 0x000fea0003800000 */
[----:B-----5:R-:W-:-:S05]  /*2430*/  HADD2.F32 R88, -RZ, R66.H0_H0 ;  /* 0x20000042ff587230 */ /* 0x020fca0000004100 */
[----:B------:R-:W-:-:S04]  /*2440*/  FMUL.FTZ R88, R88, UR6 ;  /* 0x0000000658587c20 */ /* 0x000fc80008410000 */
[----:B------:R-:W-:-:S07]  /*2450*/  @P1 FADD.FTZ R88, R56, R88 ;  /* 0x0000005838581221 */ /* 0x000fce0000010000 */
.L_x_27070:
[----:B------:R-:W-:Y:S05]  /*2460*/  BSYNC B1 ;  /* 0x0000000000017941 */ /* 0x000fea0003800000 */
.L_x_27069:
[----:B------:R-:W-:Y:S04]  /*2470*/  BSSY B1, `(.L_x_27071) ;  /* 0x0000005000017945 */ /* 0x000fe80003800000 */
[----:B------:R-:W-:Y:S05]  /*2480*/  @!P2 BRA `(.L_x_27072) ;  /* 0x00000000000ca947 */ /* 0x000fea0003800000 */
[----:B-----5:R-:W-:-:S05]  /*2490*/  HADD2.F32 R89, -RZ, R66.H1_H1 ;  /* 0x30000042ff597230 */ /* 0x020fca0000004100 */
[----:B------:R-:W-:-:S04]  /*24a0*/  FMUL.FTZ R89, R89, UR6 ;  /* 0x0000000659597c20 */ /* 0x000fc80008410000 */
[----:B------:R-:W-:-:S07]  /*24b0*/  @P1 FADD.FTZ R89, R57, R89 ;  /* 0x0000005939591221 */ /* 0x000fce0000010000 */
.L_x_27072:
[----:B------:R-:W-:Y:S05]  /*24c0*/  BSYNC B1 ;  /* 0x0000000000017941 */ /* 0x000fea0003800000 */
.L_x_27071:
[----:B------:R-:W-:Y:S04]  /*24d0*/  BSSY B1, `(.L_x_27073) ;  /* 0x0000005000017945 */ /* 0x000fe80003800000 */
[----:B------:R-:W-:Y:S05]  /*24e0*/  @!P2 BRA `(.L_x_27074) ;  /* 0x00000000000ca947 */ /* 0x000fea0003800000 */
[----:B-----5:R-:W-:-:S05]  /*24f0*/  HADD2.F32 R90, -RZ, R67.H0_H0 ;  /* 0x20000043ff5a7230 */ /* 0x020fca0000004100 */
[----:B------:R-:W-:-:S04]  /*2500*/  FMUL.FTZ R90, R90, UR6 ;  /* 0x000000065a5a7c20 */ /* 0x000fc80008410000 */
[----:B------:R-:W-:-:S07]  /*2510*/  @P1 FADD.FTZ R90, R58, R90 ;  /* 0x0000005a3a5a1221 */ /* 0x000fce0000010000 */
.L_x_27074:
[----:B------:R-:W-:Y:S05]  /*2520*/  BSYNC B1 ;  /* 0x0000000000017941 */ /* 0x000fea0003800000 */
.L_x_27073:
[----:B------:R-:W-:Y:S04]  /*2530*/  BSSY B1, `(.L_x_27075) ;  /* 0x0000005000017945 */ /* 0x000fe80003800000 */
[----:B------:R-:W-:Y:S05]  /*2540*/  @!P2 BRA `(.L_x_27076) ;  /* 0x00000000000ca947 */ /* 0x000fea0003800000 */
[----:B-----5:R-:W-:-:S05]  /*2550*/  HADD2.F32 R91, -RZ, R67.H1_H1 ;  /* 0x30000043ff5b7230 */ /* 0x020fca0000004100 */
[----:B------:R-:W-:-:S04]  /*2560*/  FMUL.FTZ R91, R91, UR6 ;  /* 0x000000065b5b7c20 */ /* 0x000fc80008410000 */
[----:B------:R-:W-:-:S07]  /*2570*/  @P1 FADD.FTZ R91, R59, R91 ;  /* 0x0000005b3b5b1221 */ /* 0x000fce0000010000 */
.L_x_27076:
[----:B------:R-:W-:Y:S05]  /*2580*/  BSYNC B1 ;  /* 0x0000000000017941 */ /* 0x000fea0003800000 */
.L_x_27075:
[----:B0-----:R-:W0:Y:S01]  /*2590*/  LDC.64 R108, c[0x0][0x238] ;  /* 0x00008e00ff6c7b82 */ /* 0x001e220000000a00 */
[----:B------:R-:W-:Y:S01]  /*25a0*/  IADD3 R177, R177, 0x20, RZ ;  /* 0x00000020b1b17810 */ /* 0x000fe20007ffe0ff */
[C---:B0-----:R-:W-:Y:S01]  /*25b0*/  IMAD.WIDE.U32 R108, R175.reuse, 0x20, R108 ;  /* 0x00000020af6c7825 */ /* 0x041fe200078e006c */
[----:B------:R-:W-:-:S04]  /*25c0*/  IADD3 R175, R175, 0x20, RZ ;  /* 0x00000020afaf7810 */ /* 0x000fc80007ffe0ff */
[----:B------:R3:W-:Y:S04]  /*25d0*/  STG.E.128 desc[UR4][R108.64], R84 ;  /* 0x000000546c007986 */ /* 0x0007e8000c101d04 */
[----:B------:R3:W-:Y:S02]  /*25e0*/  STG.E.128 desc[UR4][R108.64+0x10], R88 ;  /* 0x000010586c007986 */ /* 0x0007e4000c101d04 */
.L_x_27060:
[----:B------:R-:W-:Y:S05]  /*25f0*/  BSYNC B0 ;  /* 0x0000000000007941 */ /* 0x000fea0003800000 */
.L_x_27059:
        /* <DEDUP_REMOVED lines=43> */
.L_x_27080:
[----:B------:R-:W-:Y:S05]  /*28b0*/  BSYNC B1 ;  /* 0x0000000000017941 */ /* 0x000fea0003800000 */
.L_x_27079:
[----:B------:R-:W-:Y:S04]  /*28c0*/  BSSY B1, `(.L_x_27081) ;  /* 0x0000005000017945 */ /* 0x000fe80003800000 */
[----:B------:R-:W-:Y:S05]  /*28d0*/  @!P2 BRA `(.L_x_27082) ;  /* 0x00000000000ca947 */ /* 0x000fea0003800000 */
[----:B-----5:R-:W-:-:S05]  /*28e0*/  HADD2.F32 R93, -RZ, R64.H1_H1 ;  /* 0x30000040ff5d7230 */ /* 0x020fca0000004100 */
[----:B------:R-:W-:-:S04]  /*28f0*/  FMUL.FTZ R93, R93, UR6 ;  /* 0x000000065d5d7c20 */ /* 0x000fc80008410000 */
[----:B------:R-:W-:-:S07]  /*2900*/  @P1 FADD.FTZ R93, R49, R93 ;  /* 0x0000005d315d1221 */ /* 0x000fce0000010000 */
.L_x_27082:
[----:B------:R-:W-:Y:S05]  /*2910*/  BSYNC B1 ;  /* 0x0000000000017941 */ /* 0x000fea0003800000 */
.L_x_27081:
[----:B------:R-:W-:Y:S04]  /*2920*/  BSSY B1, `(.L_x_27083) ;  /* 0x0000005000017945 */ /* 0x000fe80003800000 */
[----:B------:R-:W-:Y:S05]  /*2930*/  @!P2 BRA `(.L_x_27084) ;  /* 0x00000000000ca947 */ /* 0x000fea0003800000 */
[----:B-----5:R-:W-:-:S05]  /*2940*/  HADD2.F32 R94, -RZ, R65.H0_H0 ;  /* 0x20000041ff5e7230 */ /* 0x020fca0000004100 */
[----:B------:R-:W-:-:S04]  /*2950*/  FMUL.FTZ R94, R94, UR6 ;  /* 0x000000065e5e7c20 */ /* 0x000fc80008410000 */
[----:B------:R-:W-:-:S07]  /*2960*/  @P1 FADD.FTZ R94, R50, R94 ;  /* 0x0000005e325e1221 */ /* 0x000fce0000010000 */
.L_x_27084:
[----:B------:R-:W-:Y:S05]  /*2970*/  BSYNC B1 ;  /* 0x0000000000017941 */ /* 0x000fea0003800000 */
.L_x_27083:
[----:B------:R-:W-:Y:S04]  /*2980*/  BSSY B1, `(.L_x_27085) ;  /* 0x0000005000017945 */ /* 0x000fe80003800000 */
[----:B------:R-:W-:Y:S05]  /*2990*/  @!P2 BRA `(.L_x_27086) ;  /* 0x00000000000ca947 */ /* 0x000fea0003800000 */
[----:B-----5:R-:W-:-:S05]  /*29a0*/  HADD2.F32 R95, -RZ, R65.H1_H1 ;  /* 0x30000041ff5f7230 */ /* 0x020fca0000004100 */
[----:B------:R-:W-:-:S04]  /*29b0*/  FMUL.FTZ R95, R95, UR6 ;  /* 0x000000065f5f7c20 */ /* 0x000fc80008410000 */
[----:B------:R-:W-:-:S07]  /*29c0*/  @P1 FADD.FTZ R95, R51, R95 ;  /* 0x0000005f335f1221 */ /* 0x000fce0000010000 */
.L_x_27086:
[----:B------:R-:W-:Y:S05]  /*29d0*/  BSYNC B1 ;  /* 0x0000000000017941 */ /* 0x000fea0003800000 */
.L_x_27085:
[----:B------:R-:W-:Y:S04]  /*29e0*/  BSSY B1, `(.L_x_27087) ;  /* 0x0000005000017945 */ /* 0x000fe80003800000 */
[----:B------:R-:W-:Y:S05]  /*29f0*/  @!P2 BRA `(.L_x_27088) ;  /* 0x00000000000ca947 */ /* 0x000fea0003800000 */
[----:B-----5:R-:W-:-:S05]  /*2a00*/  HADD2.F32 R96, -RZ, R66.H0_H0 ;  /* 0x20000042ff607230 */ /* 0x020fca0000004100 */
[----:B------:R-:W-:-:S04]  /*2a10*/  FMUL.FTZ R96, R96, UR6 ;  /* 0x0000000660607c20 */ /* 0x000fc80008410000 */
[----:B------:R-:W-:-:S07]  /*2a20*/  @P1 FADD.FTZ R96, R56, R96 ;  /* 0x0000006038601221 */ /* 0x000fce0000010000 */
.L_x_27088:
[----:B------:R-:W-:Y:S05]  /*2a30*/  BSYNC B1 ;  /* 0x0000000000017941 */ /* 0x000fea0003800000 */
.L_x_27087:
[----:B------:R-:W-:Y:S04]  /*2a40*/  BSSY B1, `(.L_x_27089) ;  /* 0x0000005000017945 */ /* 0x000fe80003800000 */
[----:B------:R-:W-:Y:S05]  /*2a50*/  @!P2 BRA `(.L_x_27090) ;  /* 0x00000000000ca947 */ /* 0x000fea0003800000 */
[----:B-----5:R-:W-:-:S05]  /*2a60*/  HADD2.F32 R97, -RZ, R66.H1_H1 ;  /* 0x30000042ff617230 */ /* 0x020fca0000004100 */
[----:B------:R-:W-:-:S04]  /*2a70*/  FMUL.FTZ R97, R97, UR6 ;  /* 0x0000000661617c20 */ /* 0x000fc80008410000 */
[----:B------:R-:W-:-:S07]  /*2a80*/  @P1 FADD.FTZ R97, R57, R97 ;  /* 0x0000006139611221 */ /* 0x000fce0000010000 */
.L_x_27090:
[----:B------:R-:W-:Y:S05]  /*2a90*/  BSYNC B1 ;  /* 0x0000000000017941 */ /* 0x000fea0003800000 */
.L_x_27089:
[----:B------:R-:W-:Y:S04]  /*2aa0*/  BSSY B1, `(.L_x_27091) ;  /* 0x0000005000017945 */ /* 0x000fe80003800000 */
[----:B------:R-:W-:Y:S05]  /*2ab0*/  @!P2 BRA `(.L_x_27092) ;  /* 0x00000000000ca947 */ /* 0x000fea0003800000 */
[----:B-----5:R-:W-:-:S05]  /*2ac0*/  HADD2.F32 R98, -RZ, R67.H0_H0 ;  /* 0x20000043ff627230 */ /* 0x020fca0000004100 */
[----:B------:R-:W-:-:S04]  /*2ad0*/  FMUL.FTZ R98, R98, UR6 ;  /* 0x0000000662627c20 */ /* 0x000fc80008410000 */
[----:B------:R-:W-:-:S07]  /*2ae0*/  @P1 FADD.FTZ R98, R58, R98 ;  /* 0x000000623a621221 */ /* 0x000fce0000010000 */
.L_x_27092:
[----:B------:R-:W-:Y:S05]  /*2af0*/  BSYNC B1 ;  /* 0x0000000000017941 */ /* 0x000fea0003800000 */
.L_x_27091:
[----:B------:R-:W-:Y:S04]  /*2b00*/  BSSY B1, `(.L_x_27093) ;  /* 0x0000005000017945 */ /* 0x000fe80003800000 */
[----:B------:R-:W-:Y:S05]  /*2b10*/  @!P2 BRA `(.L_x_27094) ;  /* 0x00000000000ca947 */ /* 0x000fea0003800000 */
[----:B-----5:R-:W-:-:S05]  /*2b20*/  HADD2.F32 R99, -RZ, R67.H1_H1 ;  /* 0x30000043ff637230 */ /* 0x020fca0000004100 */
[----:B------:R-:W-:-:S04]  /*2b30*/  FMUL.FTZ R99, R99, UR6 ;  /* 0x0000000663637c20 */ /* 0x000fc80008410000 */
[----:B------:R-:W-:-:S07]  /*2b40*/  @P1 FADD.FTZ R99, R59, R99 ;  /* 0x000000633b631221 */ /* 0x000fce0000010000 */
.L_x_27094:
[----:B------:R-:W-:Y:S05]  /*2b50*/  BSYNC B1 ;  /* 0x0000000000017941 */ /* 0x000fea0003800000 */
.L_x_27093:
[----:B0-----:R-:W0:Y:S01]  /*2b60*/  LDC.64 R108, c[0x0][0x238] ;  /* 0x00008e00ff6c7b82 */ /* 0x001e220000000a00 */
[----:B------:R-:W-:Y:S01]  /*2b70*/  IADD3 R177, R177, 0x20, RZ ;  /* 0x00000020b1b17810 */ /* 0x000fe20007ffe0ff */
[C---:B0-----:R-:W-:Y:S01]  /*2b80*/  IMAD.WIDE.U32 R108, R175.reuse, 0x20, R108 ;  /* 0x00000020af6c7825 */ /* 0x041fe200078e006c */
[----:B------:R-:W-:-:S04]  /*2b90*/  IADD3 R175, R175, 0x20, RZ ;  /* 0x00000020afaf7810 */ /* 0x000fc80007ffe0ff */
[----:B------:R4:W-:Y:S04]  /*2ba0*/  STG.E.128 desc[UR4][R108.64], R92 ;  /* 0x0000005c6c007986 */ /* 0x0009e8000c101d04 */
[----:B------:R4:W-:Y:S02]  /*2bb0*/  STG.E.128 desc[UR4][R108.64+0x10], R96 ;  /* 0x000010606c007986 */ /* 0x0009e4000c101d04 */
.L_x_27078:
[----:B------:R-:W-:Y:S05]  /*2bc0*/  BSYNC B0 ;  /* 0x0000000000007941 */ /* 0x000fea0003800000 */
.L_x_27077:
        /* <DEDUP_REMOVED lines=40> */
[----:B-----5:R-:W-:-:S05]  /*2e50*/  HADD2.F32 R104, -RZ, R64.H0_H0 ;  /* 0x20000040ff687230 */ /* 0x020fca0000004100 */
[----:B------:R-:W-:-:S04]  /*2e60*/  FMUL.FTZ R104, R104, UR6 ;  /* 0x0000000668687c20 */ /* 0x000fc80008410000 */
[----:B------:R-:W-:-:S07]  /*2e70*/  @P0 FADD.FTZ R104, R48, R104 ;  /* 0x0000006830680221 */ /* 0x000fce0000010000 */
.L_x_27098:
[----:B------:R-:W-:Y:S05]  /*2e80*/  BSYNC B1 ;  /* 0x0000000000017941 */ /* 0x000fea0003800000 */
.L_x_27097:
[----:B------:R-:W-:Y:S04]  /*2e90*/  BSSY B1, `(.L_x_27099) ;  /* 0x0000005000017945 */ /* 0x000fe80003800000 */
[----:B------:R-:W-:Y:S05]  /*2ea0*/  @!P1 BRA `(.L_x_27100) ;  /* 0x00000000000c9947 */ /* 0x000fea0003800000 */
[----:B-----5:R-:W-:-:S05]  /*2eb0*/  HADD2.F32 R105, -RZ, R64.H1_H1 ;  /* 0x30000040ff697230 */ /* 0x020fca0000004100 */
[----:B------:R-:W-:-:S04]  /*2ec0*/  FMUL.FTZ R105, R105, UR6 ;  /* 0x0000000669697c20 */ /* 0x000fc80008410000 */
[----:B------:R-:W-:-:S07]  /*2ed0*/  @P0 FADD.FTZ R105, R49, R105 ;  /* 0x0000006931690221 */ /* 0x000fce0000010000 */
.L_x_27100:
[----:B------:R-:W-:Y:S05]  /*2ee0*/  BSYNC B1 ;  /* 0x0000000000017941 */ /* 0x000fea0003800000 */
.L_x_27099:
[----:B------:R-:W-:Y:S04]  /*2ef0*/  BSSY B1, `(.L_x_27101) ;  /* 0x0000005000017945 */ /* 0x000fe80003800000 */
[----:B------:R-:W-:Y:S05]  /*2f00*/  @!P1 BRA `(.L_x_27102) ;  /* 0x00000000000c9947 */ /* 0x000fea0003800000 */
[----:B-----5:R-:W-:-:S05]  /*2f10*/  HADD2.F32 R106, -RZ, R65.H0_H0 ;  /* 0x20000041ff6a7230 */ /* 0x020fca0000004100 */
[----:B------:R-:W-:-:S04]  /*2f20*/  FMUL.FTZ R106, R106, UR6 ;  /* 0x000000066a6a7c20 */ /* 0x000fc80008410000 */
[----:B------:R-:W-:-:S07]  /*2f30*/  @P0 FADD.FTZ R106, R50, R106 ;  /* 0x0000006a326a0221 */ /* 0x000fce0000010000 */
.L_x_27102:
[----:B------:R-:W-:Y:S05]  /*2f40*/  BSYNC B1 ;  /* 0x0000000000017941 */ /* 0x000fea0003800000 */
.L_x_27101:
[----:B------:R-:W-:Y:S04]  /*2f50*/  BSSY B1, `(.L_x_27103) ;  /* 0x0000005000017945 */ /* 0x000fe80003800000 */
[----:B------:R-:W-:Y:S05]  /*2f60*/  @!P1 BRA `(.L_x_27104) ;  /* 0x00000000000c9947 */ /* 0x000fea0003800000 */
[----:B-----5:R-:W-:-:S05]  /*2f70*/  HADD2.F32 R107, -RZ, R65.H1_H1 ;  /* 0x30000041ff6b7230 */ /* 0x020fca0000004100 */
[----:B------:R-:W-:-:S04]  /*2f80*/  FMUL.FTZ R107, R107, UR6 ;  /* 0x000000066b6b7c20 */ /* 0x000fc80008410000 */
[----:B------:R-:W-:-:S07]  /*2f90*/  @P0 FADD.FTZ R107, R51, R107 ;  /* 0x0000006b336b0221 */ /* 0x000fce0000010000 */
.L_x_27104:
[----:B------:R-:W-:Y:S05]  /*2fa0*/  BSYNC B1 ;  /* 0x0000000000017941 */ /* 0x000fea0003800000 */
.L_x_27103:
[----:B------:R-:W-:Y:S04]  /*2fb0*/  BSSY B1, `(.L_x_27105) ;  /* 0x0000005000017945 */ /* 0x000fe80003800000 */
[----:B------:R-:W-:Y:S05]  /*2fc0*/  @!P1 BRA `(.L_x_27106) ;  /* 0x00000000000c9947 */ /* 0x000fea0003800000 */
[----:B-----5:R-:W-:-:S05]  /*2fd0*/  HADD2.F32 R100, -RZ, R66.H0_H0 ;  /* 0x20000042ff647230 */ /* 0x020fca0000004100 */
[----:B------:R-:W-:-:S04]  /*2fe0*/  FMUL.FTZ R100, R100, UR6 ;  /* 0x0000000664647c20 */ /* 0x000fc80008410000 */
[----:B------:R-:W-:-:S07]  /*2ff0*/  @P0 FADD.FTZ R100, R56, R100 ;  /* 0x0000006438640221 */ /* 0x000fce0000010000 */
.L_x_27106:
[----:B------:R-:W-:Y:S05]  /*3000*/  BSYNC B1 ;  /* 0x0000000000017941 */ /* 0x000fea0003800000 */
.L_x_27105:
[----:B------:R-:W-:Y:S04]  /*3010*/  BSSY B1, `(.L_x_27107) ;  /* 0x0000005000017945 */ /* 0x000fe80003800000 */
[----:B------:R-:W-:Y:S05]  /*3020*/  @!P1 BRA `(.L_x_27108) ;  /* 0x00000000000c9947 */ /* 0x000fea0003800000 */
[----:B-----5:R-:W-:-:S05]  /*3030*/  HADD2.F32 R101, -RZ, R66.H1_H1 ;  /* 0x30000042ff657230 */ /* 0x020fca0000004100 */
[----:B------:R-:W-:-:S04]  /*3040*/  FMUL.FTZ R101, R101, UR6 ;  /* 0x0000000665657c20 */ /* 0x000fc80008410000 */
[----:B------:R-:W-:-:S07]  /*3050*/  @P0 FADD.FTZ R101, R57, R101 ;  /* 0x0000006539650221 */ /* 0x000fce0000010000 */
.L_x_27108:
[----:B------:R-:W-:Y:S05]  /*3060*/  BSYNC B1 ;  /* 0x0000000000017941 */ /* 0x000fea0003800000 */
.L_x_27107:
[----:B------:R-:W-:Y:S04]  /*3070*/  BSSY B1, `(.L_x_27109) ;  /* 0x0000005000017945 */ /* 0x000fe80003800000 */
[----:B------:R-:W-:Y:S05]  /*3080*/  @!P1 BRA `(.L_x_27110) ;  /* 0x00000000000c9947 */ /* 0x000fea0003800000 */
[----:B-----5:R-:W-:-:S05]  /*3090*/  HADD2.F32 R102, -RZ, R67.H0_H0 ;  /* 0x20000043ff667230 */ /* 0x020fca0000004100 */
[----:B------:R-:W-:-:S04]  /*30a0*/  FMUL.FTZ R102, R102, UR6 ;  /* 0x0000000666667c20 */ /* 0x000fc80008410000 */
[----:B------:R-:W-:-:S07]  /*30b0*/  @P0 FADD.FTZ R102, R58, R102 ;  /* 0x000000663a660221 */ /* 0x000fce0000010000 */
.L_x_27110:
[----:B------:R-:W-:Y:S05]  /*30c0*/  BSYNC B1 ;  /* 0x0000000000017941 */ /* 0x000fea0003800000 */
.L_x_27109:
[----:B------:R-:W-:Y:S04]  /*30d0*/  BSSY B1, `(.L_x_27111) ;  /* 0x0000005000017945 */ /* 0x000fe80003800000 */
[----:B------:R-:W-:Y:S05]  /*30e0*/  @!P1 BRA `(.L_x_27112) ;  /* 0x00000000000c9947 */ /* 0x000fea0003800000 */
[----:B-----5:R-:W-:-:S05]  /*30f0*/  HADD2.F32 R103, -RZ, R67.H1_H1 ;  /* 0x30000043ff677230 */ /* 0x020fca0000004100 */
[----:B------:R-:W-:-:S04]  /*3100*/  FMUL.FTZ R103, R103, UR6 ;  /* 0x0000000667677c20 */ /* 0x000fc80008410000 */
[----:B------:R-:W-:-:S07]  /*3110*/  @P0 FADD.FTZ R103, R59, R103 ;  /* 0x000000673b670221 */ /* 0x000fce0000010000 */
.L_x_27112:
[----:B------:R-:W-:Y:S05]  /*3120*/  BSYNC B1 ;  /* 0x0000000000017941 */ /* 0x000fea0003800000 */
.L_x_27111:
[----:B------:R-:W0:Y:S02]  /*3130*/  LDC.64 R108, c[0x0][0x238] ;  /* 0x00008e00ff6c7b82 */ /* 0x000e240000000a00 */
[----:B0-----:R-:W-:-:S05]  /*3140*/  IMAD.WIDE.U32 R108, R175, 0x20, R108 ;  /* 0x00000020af6c7825 */ /* 0x001fca00078e006c */
[----:B------:R0:W-:Y:S04]  /*3150*/  STG.E.128 desc[UR4][R108.64], R104 ;  /* 0x000000686c007986 */ /* 0x0001e8000c101d04 */
[----:B------:R0:W-:Y:S02]  /*3160*/  STG.E.128 desc[UR4][R108.64+0x10], R100 ;  /* 0x000010646c007986 */ /* 0x0001e4000c101d04 */
.L_x_27096:
[----:B------:R-:W-:Y:S05]  /*3170*/  BSYNC B0 ;  /* 0x0000000000007941 */ /* 0x000fea0003800000 */
.L_x_27095:
        /* <DEDUP_REMOVED lines=176> */
.L_x_27138:
        /* <DEDUP_REMOVED lines=60> */
.L_x_27117:
[----:B------:R-:W-:Y:S05]  /*4040*/  BSYNC B1 ;  /* 0x0000000000017941 */ /* 0x000fea0003800000 */
.L_x_27116:
        /* <DEDUP_REMOVED lines=35> */
.L_x_27119:
[----:B------:R-:W-:Y:S05]  /*4280*/  BSYNC B1 ;  /* 0x0000000000017941 */ /* 0x000fea0003800000 */
.L_x_27118:
        /* <DEDUP_REMOVED lines=35> */
.L_x_27121:
[----:B------:R-:W-:Y:S05]  /*44c0*/  BSYNC B1 ;  /* 0x0000000000017941 */ /* 0x000fea0003800000 */
.L_x_27120:
        /* <DEDUP_REMOVED lines=35> */
.L_x_27123:
[----:B------:R-:W-:Y:S05]  /*4700*/  BSYNC B1 ;  /* 0x0000000000017941 */ /* 0x000fea0003800000 */
.L_x_27122:
        /* <DEDUP_REMOVED lines=35> */
.L_x_27125:
[----:B------:R-:W-:Y:S05]  /*4940*/  BSYNC B1 ;  /* 0x0000000000017941 */ /* 0x000fea0003800000 */
.L_x_27124:
        /* <DEDUP_REMOVED lines=33> */
.L_x_27115:
[----:B------:R-:W-:Y:S05]  /*4b60*/  BSYNC B0 ;  /* 0x0000000000007941 */ /* 0x000fea0003800000 */
.L_x_27114:
[----:B01234-:R-:W0:Y:S02]  /*4b70*/  LDC.64 R108, c[0x0][0x210] ;  /* 0x00008400ff6c7b82 */ /* 0x01fe240000000a00 */
[----:B0-----:R-:W-:-:S04]  /*4b80*/  LEA R172, R108, R172, 0x2 ;  /* 0x000000ac6cac7211 */ /* 0x001fc800078e10ff */
[----:B------:R-:W-:-:S13]  /*4b90*/  ISETP.GE.AND P0, PT, R172, R109, PT ;  /* 0x0000006dac00720c */ /* 0x000fda0003f06270 */
[----:B------:R-:W-:Y:S05]  /*4ba0*/  @!P0 BRA `(.L_x_27126) ;  /* 0xffffffc000788947 */ /* 0x000fea000383ffff */
[----:B------:R-:W-:Y:S05]  /*4bb0*/  EXIT ;  /* 0x000000000000794d */ /* 0x000fea0003800000 */
.L_x_27113:
        /* <DEDUP_REMOVED lines=8> */
.L_x_27128:
[----:B------:R-:W-:Y:S05]  /*4c40*/  BSYNC B0 ;  /* 0x0000000000007941 */ /* 0x000fea0003800000 */
.L_x_27127:
        /* <DEDUP_REMOVED lines=10> */
.L_x_27129:
[----:B------:R-:W-:Y:S01]  /*4cf0*/  HFMA2.MMA R180, -RZ, RZ, 0, 2.384185791015625e-07 ;  /* 0x00000004ffb47435 */ /* 0x000fe200000001ff */
[----:B------:R-:W-:-:S05]  /*4d00*/  MOV R111, R179 ;  /* 0x000000b3006f7202 */ /* 0x000fca0000000f00 */
[----:B------:R-:W-:-:S05]  /*4d10*/  FADD.FTZ R111, R110, R111 ;  /* 0x0000006f6e6f7221 */ /* 0x000fca0000010000 */
[----:B------:R-:W-:-:S07]  /*4d20*/  MOV R181, R111 ;  /* 0x0000006f00b57202 */ /* 0x000fce0000000f00 */
[----:B------:R-:W-:Y:S05]  /*4d30*/  WARPSYNC.COLLECTIVE R178, `(.L_x_27130) ;  /* 0x00000000b2087348 */ /* 0x000fea0003c00000 */
[----:B------:R0:W1:Y:S02]  /*4d40*/  SHFL.BFLY P6, R179, R181, R180, R183 ;  /* 0x0c0000b4b5b37389 */ /* 0x00006400000c00b7 */
[----:B01----:R-:W-:Y:S01]  /*4d50*/  ENDCOLLECTIVE ;  /* 0x000000000000791b */ /* 0x003fe20003800000 */
.L_x_27130:
[----:B------:R-:W-:Y:S01]  /*4d60*/  HFMA2.MMA R180, -RZ, RZ, 0, 4.76837158203125e-07 ;  /* 0x00000008ffb47435 */ /* 0x000fe200000001ff */
[----:B------:R-:W-:-:S05]  /*4d70*/  MOV R108, R179 ;  /* 0x000000b3006c7202 */ /* 0x000fca0000000f00 */
[----:B------:R-:W-:-:S05]  /*4d80*/  FADD.FTZ R176, R111, R108 ;  /* 0x0000006c6fb07221 */ /* 0x000fca0000010000 */
[----:B------:R-:W-:-:S07]  /*4d90*/  MOV R181, R176 ;  /* 0x000000b000b57202 */ /* 0x000fce0000000f00 */
[----:B------:R-:W-:Y:S05]  /*4da0*/  WARPSYNC.COLLECTIVE R178, `(.L_x_27131) ;  /* 0x00000000b2087348 */ /* 0x000fea0003c00000 */
[----:B------:R0:W1:Y:S02]  /*4db0*/  SHFL.BFLY P6, R179, R181, R180, R183 ;  /* 0x0c0000b4b5b37389 */ /* 0x00006400000c00b7 */
[----:B01----:R-:W-:Y:S01]  /*4dc0*/  ENDCOLLECTIVE ;  /* 0x000000000000791b */ /* 0x003fe20003800000 */
.L_x_27131:
[----:B------:R-:W-:Y:S01]  /*4dd0*/  HFMA2.MMA R180, -RZ, RZ, 0, 9.5367431640625e-07 ;  /* 0x00000010ffb47435 */ /* 0x000fe200000001ff */
[----:B------:R-:W-:-:S05]  /*4de0*/  MOV R175, R179 ;  /* 0x000000b300af7202 */ /* 0x000fca0000000f00 */
[----:B------:R-:W-:-:S05]  /*4df0*/  FADD.FTZ R177, R176, R175 ;  /* 0x000000afb0b17221 */ /* 0x000fca0000010000 */
[----:B------:R-:W-:-:S07]  /*4e00*/  MOV R181, R177 ;  /* 0x000000b100b57202 */ /* 0x000fce0000000f00 */
[----:B------:R-:W-:Y:S05]  /*4e10*/  WARPSYNC.COLLECTIVE R178, `(.L_x_27132) ;  /* 0x00000000b2087348 */ /* 0x000fea0003c00000 */
[----:B------:R0:W1:Y:S02]  /*4e20*/  SHFL.BFLY P6, R179, R181, R180, R183 ;  /* 0x0c0000b4b5b37389 */ /* 0x00006400000c00b7 */
[----:B01----:R-:W-:Y:S01]  /*4e30*/  ENDCOLLECTIVE ;  /* 0x000000000000791b */ /* 0x003fe20003800000 */
.L_x_27132:
        /* <DEDUP_REMOVED lines=105> */
.L_x_27133:
[----:B------:R-:W-:Y:S01]  /*54d0*/  HFMA2.MMA R180, -RZ, RZ, 0, 1.1920928955078125e-07 ;  /* 0x00000002ffb47435 */ /* 0x000fe200000001ff */
[----:B------:R-:W-:-:S05]  /*54e0*/  MOV R109, R179 ;  /* 0x000000b3006d7202 */ /* 0x000fca0000000f00 */
[----:B------:R-:W-:-:S05]  /*54f0*/  FADD.FTZ R109, R108, R109 ;  /* 0x0000006d6c6d7221 */ /* 0x000fca0000010000 */
[----:B------:R-:W-:-:S07]  /*5500*/  MOV R181, R109 ;  /* 0x0000006d00b57202 */ /* 0x000fce0000000f00 */
[----:B------:R-:W-:Y:S05]  /*5510*/  WARPSYNC.COLLECTIVE R178, `(.L_x_27134) ;  /* 0x00000000b2087348 */ /* 0x000fea0003c00000 */
[----:B------:R0:W1:Y:S02]  /*5520*/  SHFL.BFLY P6, R179, R181, R180, R183 ;  /* 0x0c0000b4b5b37389 */ /* 0x00006400000c00b7 */
[----:B01----:R-:W-:Y:S01]  /*5530*/  ENDCOLLECTIVE ;  /* 0x000000000000791b */ /* 0x003fe20003800000 */
.L_x_27134:
[----:B------:R-:W-:Y:S01]  /*5540*/  HFMA2.MMA R180, -RZ, RZ, 0, 2.384185791015625e-07 ;  /* 0x00000004ffb47435 */ /* 0x000fe200000001ff */
[----:B------:R-:W-:-:S05]  /*5550*/  MOV R110, R179 ;  /* 0x000000b3006e7202 */ /* 0x000fca0000000f00 */
[----:B------:R-:W-:-:S05]  /*5560*/  FADD.FTZ R110, R109, R110 ;  /* 0x0000006e6d6e7221 */ /* 0x000fca0000010000 */
[----:B------:R-:W-:-:S07]  /*5570*/  MOV R181, R110 ;  /* 0x0000006e00b57202 */ /* 0x000fce0000000f00 */
[----:B------:R-:W-:Y:S05]  /*5580*/  WARPSYNC.COLLECTIVE R178, `(.L_x_27135) ;  /* 0x00000000b2087348 */ /* 0x000fea0003c00000 */
[----:B------:R0:W1:Y:S02]  /*5590*/  SHFL.BFLY P6, R179, R181, R180, R183 ;  /* 0x0c0000b4b5b37389 */ /* 0x00006400000c00b7 */
[----:B01----:R-:W-:Y:S01]  /*55a0*/  ENDCOLLECTIVE ;  /* 0x000000000000791b */ /* 0x003fe20003800000 */
.L_x_27135:
[----:B------:R-:W-:Y:S01]  /*55b0*/  HFMA2.MMA R180, -RZ, RZ, 0, 4.76837158203125e-07 ;  /* 0x00000008ffb47435 */ /* 0x000fe200000001ff */
[----:B------:R-:W-:-:S05]  /*55c0*/  MOV R111, R179 ;  /* 0x000000b3006f7202 */ /* 0x000fca0000000f00 */
[----:B------:R-:W-:-:S05]  /*55d0*/  FADD.FTZ R111, R110, R111 ;  /* 0x0000006f6e6f7221 */ /* 0x000fca0000010000 */
[----:B------:R-:W-:-:S07]  /*55e0*/  MOV R181, R111 ;  /* 0x0000006f00b57202 */ /* 0x000fce0000000f00 */
[----:B------:R-:W-:Y:S05]  /*55f0*/  WARPSYNC.COLLECTIVE R178, `(.L_x_27136) ;  /* 0x00000000b2087348 */ /* 0x000fea0003c00000 */
[----:B------:R0:W1:Y:S02]  /*5600*/  SHFL.BFLY P6, R179, R181, R180, R183 ;  /* 0x0c0000b4b5b37389 */ /* 0x00006400000c00b7 */
[----:B01----:R-:W-:Y:S01]  /*5610*/  ENDCOLLECTIVE ;  /* 0x000000000000791b */ /* 0x003fe20003800000 */
.L_x_27136:
[----:B------:R-:W-:Y:S01]  /*5620*/  HFMA2.MMA R180, -RZ, RZ, 0, 9.5367431640625e-07 ;  /* 0x00000010ffb47435 */ /* 0x000fe200000001ff */
[----:B------:R-:W-:-:S05]  /*5630*/  MOV R176, R179 ;  /* 0x000000b300b07202 */ /* 0x000fca0000000f00 */
[----:B------:R-:W-:-:S05]  /*5640*/  FADD.FTZ R176, R111, R176 ;  /* 0x000000b06fb07221 */ /* 0x000fca0000010000 */
[----:B------:R-:W-:-:S07]  /*5650*/  MOV R181, R176 ;  /* 0x000000b000b57202 */ /* 0x000fce0000000f00 */
[----:B------:R-:W-:Y:S05]  /*5660*/  WARPSYNC.COLLECTIVE R178, `(.L_x_27137) ;  /* 0x00000000b2087348 */ /* 0x000fea0003c00000 */
[----:B------:R0:W1:Y:S02]  /*5670*/  SHFL.BFLY P6, R179, R181, R180, R183 ;  /* 0x0c0000b4b5b37389 */ /* 0x00006400000c00b7 */
[----:B01----:R-:W-:Y:S01]  /*5680*/  ENDCOLLECTIVE ;  /* 0x000000000000791b */ /* 0x003fe20003800000 */
.L_x_27137:
[----:B------:R-:W-:Y:S01]  /*5690*/  MOV R177, R179 ;  /* 0x000000b300b17202 */ /* 0x000fe20000000f00 */
[----:B------:R-:W-:Y:S06]  /*56a0*/  BRA `(.L_x_27138) ;  /* 0xffffffe400747947 */ /* 0x000fec000383ffff */
.L_x_27139:
        /* <DEDUP_REMOVED lines=13> */
.L_x_44433:


//--------------------- .text._ZN10layer_norm13ln_fwd_kernelINS_13Kernel_traitsI6__halfS2_fS2_fjLj1536ELj1ELj4ELj1ELj16ENS_18Kernel_traits_baseILj1536ES2_S2_fS2_fjLj128EEEEELb0ELb0ELb1ELb1EEEvNS_9FwdParamsE --------------------------
	.section	.text._ZN10layer_norm13ln_fwd_kernelINS_13Kernel_traitsI6__halfS2_fS2_fjLj1536ELj1ELj4ELj1ELj16ENS_18Kernel_traits_baseILj1536ES2_S2_fS2_fjLj128EEEEELb0ELb0ELb1ELb1EEEvNS_9FwdParamsE,"ax",@progbits
	.align	128
        .global         _ZN10layer_norm13ln_fwd_kernelINS_13Kernel_traitsI6__halfS2_fS2_fjLj1536ELj1ELj4ELj1ELj16ENS_18Kernel_traits_baseILj1536ES2_S2_fS2_fjLj128EEEEELb0ELb0ELb1ELb1EEEvNS_9FwdParamsE
        .type           _ZN10layer_norm13ln_fwd_kernelINS_13Kernel_traitsI6__halfS2_fS2_fjLj1536ELj1ELj4ELj1ELj16ENS_18Kernel_traits_baseILj1536ES2_S2_fS2_fjLj128EEEEELb0ELb0ELb1ELb1EEEvNS_9FwdParamsE,@function
        .size           _ZN10layer_norm13ln_fwd_kernelINS_13Kernel_traitsI6__halfS2_fS2_fjLj1536ELj1ELj4ELj1ELj16ENS_18Kernel_traits_baseILj1536ES2_S2_fS2_fjLj128EEEEELb0ELb0ELb1ELb1EEEvNS_9FwdParamsE,(.L_x_44434 - _ZN10layer_norm13ln_fwd_kernelINS_13Kernel_traitsI6__halfS2_fS2_fjLj1536ELj1ELj4ELj1ELj16ENS_18Kernel_traits_baseILj1536ES2_S2_fS2_fjLj128EEEEELb0ELb0ELb1ELb1EEEvNS_9FwdParamsE)
        .other          _ZN10layer_norm13ln_fwd_kernelINS_13Kernel_traitsI6__halfS2_fS2_fjLj1536ELj1ELj4ELj1ELj16ENS_18Kernel_traits_baseILj1536ES2_S2_fS2_fjLj128EEEEELb0ELb0ELb1ELb1EEEvNS_9FwdParamsE,@"STO_CUDA_ENTRY STV_DEFAULT"
_ZN10layer_norm13ln_fwd_kernelINS_13Kernel_traitsI6__halfS2_fS2_fjLj1536ELj1ELj4ELj1ELj16ENS_18Kernel_traits_baseILj1536ES2_S2_fS2_fjLj128EEEEELb0ELb0ELb1ELb1EEEvNS_9FwdParamsE:
.text._ZN10layer_norm13ln_fwd_kernelINS_13Kernel_traitsI6__halfS2_fS2_fjLj1536ELj1ELj4ELj1ELj16ENS_18Kernel_traits_baseILj1536ES2_S2_fS2_fjLj128EEEEELb0ELb0ELb1ELb1EEEvNS_9FwdParamsE:
        /* <DEDUP_REMOVED lines=46> */
[----:B------:R-:W-:Y:S01]  /*02e0*/  LOP3.LUT R162, R162, 0x1f, RZ, 0xc0, !PT ;  /* 0x0000001fa2a27812 */ /* 0x000fe200078ec0ff */
[--C-:B------:R-:W-:Y:S01]  /*02f0*/  HADD2.F32 R68, -RZ, R33.reuse.H0_H0 ;  /* 0x20000021ff447230 */ /* 0x100fe20000004100 */
[----:B------:R-:W-:Y:S01]  /*0300*/  ISETP.NE.AND P4, PT, RZ, UR6, PT ;  /* 0x00000006ff007c0c */ /* 0x000fe2000bf85270 */
        /* <DEDUP_REMOVED lines=47> */
[--C-:B--2---:R-:W-:Y:S02]  /*0600*/  HADD2.F32 R115, -RZ, R24.reuse.H0_H0 ;  /* 0x20000018ff737230 */ /* 0x104fe40000004100 */
[----:B------:R-:W-:Y:S02]  /*0610*/  HADD2.F32 R114, -RZ, R24.H1_H1 ;  /* 0x30000018ff727230 */ /* 0x000fe40000004100 */
[--C-:B------:R-:W-:Y:S02]  /*0620*/  HADD2.F32 R117, -RZ, R25.reuse.H0_H0 ;  /* 0x20000019ff757230 */ /* 0x100fe40000004100 */
[----:B------:R-:W-:Y:S02]  /*0630*/  HADD2.F32 R116, -RZ, R25.H1_H1 ;  /* 0x30000019ff747230 */ /* 0x000fe40000004100 */
[--C-:B------:R-:W-:Y:S02]  /*0640*/  HADD2.F32 R119, -RZ, R26.reuse.H0_H0 ;  /* 0x2000001aff777230 */ /* 0x100fe40000004100 */
[----:B------:R-:W-:-:S02]  /*0650*/  HADD2.F32 R118, -RZ, R26.H1_H1 ;  /* 0x3000001aff767230 */ /* 0x000fc40000004100 */
[--C-:B------:R-:W-:Y:S02]  /*0660*/  HADD2.F32 R121, -RZ, R27.reuse.H0_H0 ;  /* 0x2000001bff797230 */ /* 0x100fe40000004100 */
[----:B------:R-:W-:Y:S02]  /*0670*/  HADD2.F32 R120, -RZ, R27.H1_H1 ;  /* 0x3000001bff787230 */ /* 0x000fe40000004100 */
[--C-:B---3--:R-:W-:Y:S02]  /*0680*/  HADD2.F32 R123, -RZ, R4.reuse.H0_H0 ;  /* 0x20000004ff7b7230 */ /* 0x108fe40000004100 */
[----:B------:R-:W-:Y:S02]  /*0690*/  HADD2.F32 R122, -RZ, R4.H1_H1 ;  /* 0x30000004ff7a7230 */ /* 0x000fe40000004100 */
[--C-:B------:R-:W-:Y:S02]  /*06a0*/  HADD2.F32 R125, -RZ, R5.reuse.H0_H0 ;  /* 0x20000005ff7d7230 */ /* 0x100fe40000004100 */
[----:B------:R-:W-:-:S02]  /*06b0*/  HADD2.F32 R124, -RZ, R5.H1_H1 ;  /* 0x30000005ff7c7230 */ /* 0x000fc40000004100 */
[--C-:B------:R-:W-:Y:S02]  /*06c0*/  HADD2.F32 R127, -RZ, R6.reuse.H0_H0 ;  /* 0x20000006ff7f7230 */ /* 0x100fe40000004100 */
[----:B------:R-:W-:Y:S02]  /*06d0*/  HADD2.F32 R126, -RZ, R6.H1_H1 ;  /* 0x30000006ff7e7230 */ /* 0x000fe40000004100 */
[--C-:B------:R-:W-:Y:S02]  /*06e0*/  HADD2.F32 R129, -RZ, R7.reuse.H0_H0 ;  /* 0x20000007ff817230 */ /* 0x100fe40000004100 */
[----:B------:R-:W-:Y:S02]  /*06f0*/  HADD2.F32 R128, -RZ, R7.H1_H1 ;  /* 0x30000007ff807230 */ /* 0x000fe40000004100 */
[--C-:B----4-:R-:W-:Y:S02]  /*0700*/  HADD2.F32 R131, -RZ, R8.reuse.H0_H0 ;  /* 0x20000008ff837230 */ /* 0x110fe40000004100 */
        /* <DEDUP_REMOVED lines=31> */
.L_x_27239:
[----:B0-----:R-:W0:Y:S08]  /*0900*/  LDC.64 R2, c[0x0][0x280] ;  /* 0x0000a000ff027b82 */ /* 0x001e300000000a00 */
[----:B------:R-:W1:Y:S08]  /*0910*/  LDC.64 R62, c[0x0][0x230] ;  /* 0x00008c00ff3e7b82 */ /* 0x000e700000000a00 */
[----:B------:R-:W2:Y:S01]  /*0920*/  LDC R164, c[0x0][0x218] ;  /* 0x00008600ffa47b82 */ /* 0x000ea20000000800 */
[----:B0-----:R-:W-:-:S06]  /*0930*/  IMAD.WIDE R2, R163, 0x4, R2 ;  /* 0x00000004a3027825 */ /* 0x001fcc00078e0202 */
[----:B------:R-:W3:Y:S01]  /*0940*/  LDG.E R2, desc[UR4][R2.64] ;  /* 0x0000000402027981 */ /* 0x000ee2000c1e1900 */
[----:B-1----:R-:W-:-:S04]  /*0950*/  ISETP.NE.U32.AND P0, PT, R62, RZ, PT ;  /* 0x000000ff3e00720c */ /* 0x002fc80003f05070 */
[----:B------:R-:W-:Y:S01]  /*0960*/  ISETP.NE.AND.EX P0, PT, R63, RZ, PT, P0 ;  /* 0x000000ff3f00720c */ /* 0x000fe20003f05300 */
[----:B--2---:R-:W-:-:S12]  /*0970*/  IMAD R0, R163, R164, RZ ;  /* 0x000000a4a3007224 */ /* 0x004fd800078e02ff */
[----:B------:R-:W0:Y:S01]  /*0980*/  @P0 LDC.64 R18, c[0x0][0x230] ;  /* 0x00008c00ff120b82 */ /* 0x000e220000000a00 */
[----:B------:R-:W-:-:S04]  /*0990*/  SHF.R.S32.HI R17, RZ, 0x1f, R0 ;  /* 0x0000001fff117819 */ /* 0x000fc80000011400 */
[----:B------:R-:W-:-:S03]  /*09a0*/  LEA.HI R17, R17, R0, RZ, 0x3 ;  /* 0x0000000011117211 */ /* 0x000fc600078f18ff */
[----:B------:R-:W1:Y:S01]  /*09b0*/  @P0 LDC.64 R22, c[0x0][0x230] ;  /* 0x00008c00ff160b82 */ /* 0x000e620000000a00 */
[----:B------:R-:W-:-:S07]  /*09c0*/  LEA.HI.SX32 R65, R17, R162, 0x1d ;  /* 0x000000a211417211 */ /* 0x000fce00078feaff */
[----:B------:R-:W2:Y:S01]  /*09d0*/  LDC.64 R16, c[0x0][0x288] ;  /* 0x0000a200ff107b82 */ /* 0x000ea20000000a00 */
[----:B0-----:R-:W-:-:S05]  /*09e0*/  @P0 IMAD.WIDE.U32 R18, R65, 0x20, R18 ;  /* 0x0000002041120825 */ /* 0x001fca00078e0012 */
[----:B------:R-:W4:Y:S04]  /*09f0*/  @P0 LDG.E.128 R4, desc[UR4][R18.64] ;  /* 0x0000000412040981 */ /* 0x000f28000c1e1d00 */
[----:B------:R-:W4:Y:S01]  /*0a00*/  @P0 LDG.E.128 R8, desc[UR4][R18.64+0x10] ;  /* 0x0000100412080981 */ /* 0x000f22000c1e1d00 */
[----:B--2---:R-:W-:Y:S01]  /*0a10*/  IMAD.WIDE R16, R163, 0x4, R16 ;  /* 0x00000004a3107825 */ /* 0x004fe200078e0210 */
[----:B------:R-:W-:-:S04]  /*0a20*/  IADD3 R25, R65, 0x20, RZ ;  /* 0x0000002041197810 */ /* 0x000fc80007ffe0ff */
[----:B------:R0:W5:Y:S01]  /*0a30*/  LDG.E R165, desc[UR4][R16.64] ;  /* 0x0000000410a57981 */ /* 0x000162000c1e1900 */
[----:B------:R-:W-:Y:S01]  /*0a40*/  BSSY B0, `(.L_x_27140) ;  /* 0x000002b000007945 */ /* 0x000fe20003800000 */
[----:B-1----:R-:W-:Y:S01]  /*0a50*/  @P0 IMAD.WIDE.U32 R22, R25, 0x20, R22 ;  /* 0x0000002019160825 */ /* 0x002fe200078e0016 */
[C---:B---3--:R-:W-:Y:S02]  /*0a60*/  ISETP.GE.AND P5, PT, R2.reuse, 0x1, PT ;  /* 0x000000010200780c */ /* 0x048fe40003fa6270 */
[----:B------:R-:W-:-:S11]  /*0a70*/  ISETP.GT.AND P6, PT, R2, RZ, PT ;  /* 0x000000ff0200720c */ /* 0x000fd60003fc4270 */
[----:B------:R-:W-:Y:S01]  /*0a80*/  @P5 IADD3 R3, R2, -0x1, RZ ;  /* 0xffffffff02035810 */ /* 0x000fe20007ffe0ff */
[----:B------:R-:W0:Y:S04]  /*0a90*/  @P5 LDC.64 R20, c[0x0][0x220] ;  /* 0x00008800ff145b82 */ /* 0x000e280000000a00 */
[----:B------:R-:W-:-:S05]  /*0aa0*/  @P5 IMAD R3, R3, R164, RZ ;  /* 0x000000a403035224 */ /* 0x000fca00078e02ff */
[----:B------:R-:W-:-:S04]  /*0ab0*/  @P5 SHF.R.S32.HI R0, RZ, 0x1f, R3 ;  /* 0x0000001fff005819 */ /* 0x000fc80000011403 */
[----:B------:R-:W-:Y:S01]  /*0ac0*/  @P5 LEA.HI R3, R0, R3, RZ, 0x3 ;  /* 0x0000000300035211 */ /* 0x000fe200078f18ff */
[----:B------:R-:W-:Y:S01]  /*0ad0*/  HFMA2.MMA R0, -RZ, RZ, 0, 0 ;  /* 0x00000000ff007435 */ /* 0x000fe200000001ff */
[C---:B------:R-:W-:Y:S02]  /*0ae0*/  @!P6 ISETP.NE.U32.AND P1, PT, R62.reuse, RZ, PT ;  /* 0x000000ff3e00e20c */ /* 0x040fe40003f25070 */
[----:B------:R-:W-:-:S03]  /*0af0*/  @!P6 ISETP.NE.U32.AND P3, PT, R62, RZ, PT ;  /* 0x000000ff3e00e20c */ /* 0x000fc60003f65070 */
[----:B------:R-:W-:Y:S02]  /*0b00*/  @P5 LEA.HI.SX32 R0, R3, R162, 0x1d ;  /* 0x000000a203005211 */ /* 0x000fe400078feaff */
[----:B------:R-:W1:Y:S01]  /*0b10*/  LDC.64 R2, c[0x0][0x238] ;  /* 0x00008e00ff027b82 */ /* 0x000e620000000a00 */
[C---:B------:R-:W-:Y:S02]  /*0b20*/  @!P6 ISETP.NE.AND.EX P1, PT, R63.reuse, RZ, PT, P1 ;  /* 0x000000ff3f00e20c */ /* 0x040fe40003f25310 */
[----:B------:R-:W-:Y:S02]  /*0b30*/  @!P6 ISETP.NE.AND.EX P3, PT, R63, RZ, PT, P3 ;  /* 0x000000ff3f00e20c */ /* 0x000fe40003f65330 */
[----:B------:R-:W-:Y:S02]  /*0b40*/  @!P6 ISETP.NE.U32.AND P2, PT, R62, RZ, PT ;  /* 0x000000ff3e00e20c */ /* 0x000fe40003f45070 */
[----:B----4-:R-:W-:Y:S02]  /*0b50*/  @!P6 FSEL R41, R5, RZ, P1 ;  /* 0x000000ff0529e208 */ /* 0x010fe40000800000 */
[----:B------:R-:W-:-:S02]  /*0b60*/  @!P6 FSEL R42, R6, RZ, P3 ;  /* 0x000000ff062ae208 */ /* 0x000fc40001800000 */
[C---:B------:R-:W-:Y:S02]  /*0b70*/  @!P6 ISETP.NE.U32.AND P1, PT, R62.reuse, RZ, PT ;  /* 0x000000ff3e00e20c */ /* 0x040fe40003f25070 */
[----:B------:R-:W-:Y:S02]  /*0b80*/  @!P6 ISETP.NE.U32.AND P3, PT, R62, RZ, PT ;  /* 0x000000ff3e00e20c */ /* 0x000fe40003f65070 */
[C---:B------:R-:W-:Y:S02]  /*0b90*/  @!P6 ISETP.NE.AND.EX P2, PT, R63.reuse, RZ, PT, P2 ;  /* 0x000000ff3f00e20c */ /* 0x040fe40003f45320 */
[C---:B------:R-:W-:Y:S02]  /*0ba0*/  @!P6 ISETP.NE.AND.EX P1, PT, R63.reuse, RZ, PT, P1 ;  /* 0x000000ff3f00e20c */ /* 0x040fe40003f25310 */
[----:B------:R-:W-:Y:S02]  /*0bb0*/  @!P6 ISETP.NE.AND.EX P3, PT, R63, RZ, PT, P3 ;  /* 0x000000ff3f00e20c */ /* 0x000fe40003f65330 */
[----:B------:R-:W-:-:S02]  /*0bc0*/  @!P6 FSEL R43, R7, RZ, P2 ;  /* 0x000000ff072be208 */ /* 0x000fc40001000000 */
[----:B------:R-:W-:Y:S02]  /*0bd0*/  @!P6 FSEL R52, R8, RZ, P1 ;  /* 0x000000ff0834e208 */ /* 0x000fe40000800000 */
[----:B------:R-:W-:Y:S02]  /*0be0*/  @!P6 FSEL R53, R9, RZ, P3 ;  /* 0x000000ff0935e208 */ /* 0x000fe40001800000 */
[C---:B------:R-:W-:Y:S02]  /*0bf0*/  @!P6 ISETP.NE.U32.AND P2, PT, R62.reuse, RZ, PT ;  /* 0x000000ff3e00e20c */ /* 0x040fe40003f45070 */
[C---:B------:R-:W-:Y:S02]  /*0c00*/  @!P6 ISETP.NE.U32.AND P1, PT, R62.reuse, RZ, PT ;  /* 0x000000ff3e00e20c */ /* 0x040fe40003f25070 */
[----:B------:R-:W-:Y:S01]  /*0c10*/  @!P6 ISETP.NE.U32.AND P3, PT, R62, RZ, PT ;  /* 0x000000ff3e00e20c */ /* 0x000fe20003f65070 */
[----:B0-----:R-:W-:Y:S01]  /*0c20*/  @P5 IMAD.WIDE.U32 R16, R0, 0x10, R20 ;  /* 0x0000001000105825 */ /* 0x001fe200078e0014 */
[----:B------:R-:W-:-:S02]  /*0c30*/  @!P6 ISETP.NE.AND.EX P2, PT, R63, RZ, PT, P2 ;  /* 0x000000ff3f00e20c */ /* 0x000fc40003f45320 */
[C---:B------:R-:W-:Y:S02]  /*0c40*/  @!P6 ISETP.NE.AND.EX P1, PT, R63.reuse, RZ, PT, P1 ;  /* 0x000000ff3f00e20c */ /* 0x040fe40003f25310 */
[----:B------:R-:W-:Y:S01]  /*0c50*/  @!P6 ISETP.NE.AND.EX P3, PT, R63, RZ, PT, P3 ;  /* 0x000000ff3f00e20c */ /* 0x000fe20003f65330 */
[----:B------:R1:W5:Y:S01]  /*0c60*/  @P5 LDG.E.128 R12, desc[UR4][R16.64] ;  /* 0x00000004100c5981 */ /* 0x000362000c1e1d00 */
[----:B------:R-:W-:Y:S02]  /*0c70*/  @!P6 FSEL R54, R10, RZ, P1 ;  /* 0x000000ff0a36e208 */ /* 0x000fe40000800000 */
[----:B------:R-:W-:Y:S02]  /*0c80*/  @!P6 FSEL R55, R11, RZ, P3 ;  /* 0x000000ff0b37e208 */ /* 0x000fe40001800000 */
[----:B------:R-:W-:Y:S01]  /*0c90*/  @!P6 FSEL R40, R4, RZ, P2 ;  /* 0x000000ff0428e208 */ /* 0x000fe20001000000 */
[----:B-1----:R-:W-:Y:S01]  /*0ca0*/  IMAD.WIDE.U32 R16, R65, 0x20, R2 ;  /* 0x0000002041107825 */ /* 0x002fe200078e0002 */
[----:B------:R-:W-:Y:S06]  /*0cb0*/  @!P6 BRA `(.L_x_27141) ;  /* 0x00000000000ce947 */ /* 0x000fec0003800000 */
[----:B-----5:R-:W-:-:S05]  /*0cc0*/  HADD2.F32 R40, -RZ, R12.H0_H0 ;  /* 0x2000000cff287230 */ /* 0x020fca0000004100 */
[----:B------:R-:W-:-:S04]  /*0cd0*/  FMUL.FTZ R40, R40, UR6 ;  /* 0x0000000628287c20 */ /* 0x000fc80008410000 */
[----:B------:R-:W-:-:S07]  /*0ce0*/  @P0 FADD.FTZ R40, R4, R40 ;  /* 0x0000002804280221 */ /* 0x000fce0000010000 */
.L_x_27141:
[----:B------:R-:W-:Y:S05]  /*0cf0*/  BSYNC B0 ;  /* 0x0000000000007941 */ /* 0x000fea0003800000 */
.L_x_27140:
[----:B------:R-:W-:Y:S04]  /*0d00*/  BSSY B0, `(.L_x_27142) ;  /* 0x0000005000007945 */ /* 0x000fe80003800000 */
[----:B------:R-:W-:Y:S05]  /*0d10*/  @!P6 BRA `(.L_x_27143) ;  /* 0x00000000000ce947 */ /* 0x000fea0003800000 */
[----:B-----5:R-:W-:-:S05]  /*0d20*/  HADD2.F32 R41, -RZ, R12.H1_H1 ;  /* 0x3000000cff297230 */ /* 0x020fca0000004100 */
[----:B------:R-:W-:-:S04]  /*0d30*/  FMUL.FTZ R41, R41, UR6 ;  /* 0x0000000629297c20 */ /* 0x000fc80008410000 */
[----:B------:R-:W-:-:S07]  /*0d40*/  @P0 FADD.FTZ R41, R5, R41 ;  /* 0x0000002905290221 */ /* 0x000fce0000010000 */
.L_x_27143:
[----:B------:R-:W-:Y:S05]  /*0d50*/  BSYNC B0 ;  /* 0x0000000000007941 */ /* 0x000fea0003800000 */
.L_x_27142:
[----:B------:R-:W-:Y:S04]  /*0d60*/  BSSY B0, `(.L_x_27144) ;  /* 0x0000005000007945 */ /* 0x000fe80003800000 */
[----:B------:R-:W-:Y:S05]  /*0d70*/  @!P6 BRA `(.L_x_27145) ;  /* 0x00000000000ce947 */ /* 0x000fea0003800000 */
[----:B-----5:R-:W-:-:S05]  /*0d80*/  HADD2.F32 R42, -RZ, R13.H0_H0 ;  /* 0x2000000dff2a7230 */ /* 0x020fca0000004100 */
[----:B------:R-:W-:-:S04]  /*0d90*/  FMUL.FTZ R42, R42, UR6 ;  /* 0x000000062a2a7c20 */ /* 0x000fc80008410000 */
[----:B------:R-:W-:-:S07]  /*0da0*/  @P0 FADD.FTZ R42, R6, R42 ;  /* 0x0000002a062a0221 */ /* 0x000fce0000010000 */
.L_x_27145:
[----:B------:R-:W-:Y:S05]  /*0db0*/  BSYNC B0 ;  /* 0x0000000000007941 */ /* 0x000fea0003800000 */
.L_x_27144:
[----:B------:R-:W-:Y:S04]  /*0dc0*/  BSSY B0, `(.L_x_27146) ;  /* 0x0000005000007945 */ /* 0x000fe80003800000 */
[----:B------:R-:W-:Y:S05]  /*0dd0*/  @!P6 BRA `(.L_x_27147) ;  /* 0x00000000000ce947 */ /* 0x000fea0003800000 */
[----:B-----5:R-:W-:-:S05]  /*0de0*/  HADD2.F32 R43, -RZ, R13.H1_H1 ;  /* 0x3000000dff2b7230 */ /* 0x020fca0000004100 */
[----:B------:R-:W-:-:S04]  /*0df0*/  FMUL.FTZ R43, R43, UR6 ;  /* 0x000000062b2b7c20 */ /* 0x000fc80008410000 */
[----:B------:R-:W-:-:S07]  /*0e00*/  @P0 FADD.FTZ R43, R7, R43 ;  /* 0x0000002b072b0221 */ /* 0x000fce0000010000 */
.L_x_27147:
[----:B------:R-:W-:Y:S05]  /*0e10*/  BSYNC B0 ;  /* 0x0000000000007941 */ /* 0x000fea0003800000 */
.L_x_27146:
[----:B------:R-:W-:Y:S04]  /*0e20*/  BSSY B0, `(.L_x_27148) ;  /* 0x0000005000007945 */ /* 0x000fe80003800000 */
[----:B------:R-:W-:Y:S05]  /*0e30*/  @!P6 BRA `(.L_x_27149) ;  /* 0x00000000000ce947 */ /* 0x000fea0003800000 */
[----:B-----5:R-:W-:-:S05]  /*0e40*/  HADD2.F32 R52, -RZ, R14.H0_H0 ;  /* 0x2000000eff347230 */ /* 0x020fca0000004100 */
[----:B------:R-:W-:-:S04]  /*0e50*/  FMUL.FTZ R52, R52, UR6 ;  /* 0x0000000634347c20 */ /* 0x000fc80008410000 */
[----:B------:R-:W-:-:S07]  /*0e60*/  @P0 FADD.FTZ R52, R8, R52 ;  /* 0x0000003408340221 */ /* 0x000fce0000010000 */
.L_x_27149:
[----:B------:R-:W-:Y:S05]  /*0e70*/  BSYNC B0 ;  /* 0x0000000000007941 */ /* 0x000fea0003800000 */
.L_x_27148:
[----:B------:R-:W-:Y:S04]  /*0e80*/  BSSY B0, `(.L_x_27150) ;  /* 0x0000005000007945 */ /* 0x000fe80003800000 */
[----:B------:R-:W-:Y:S05]  /*0e90*/  @!P6 BRA `(.L_x_27151) ;  /* 0x00000000000ce947 */ /* 0x000fea0003800000 */
[----:B-----5:R-:W-:-:S05]  /*0ea0*/  HADD2.F32 R53, -RZ, R14.H1_H1 ;  /* 0x3000000eff357230 */ /* 0x020fca0000004100 */
[----:B------:R-:W-:-:S04]  /*0eb0*/  FMUL.FTZ R53, R53, UR6 ;  /* 0x0000000635357c20 */ /* 0x000fc80008410000 */
[----:B------:R-:W-:-:S07]  /*0ec0*/  @P0 FADD.FTZ R53, R9, R53 ;  /* 0x0000003509350221 */ /* 0x000fce0000010000 */
.L_x_27151:
[----:B------:R-:W-:Y:S05]  /*0ed0*/  BSYNC B0 ;  /* 0x0000000000007941 */ /* 0x000fea0003800000 */
.L_x_27150:
[----:B------:R-:W-:Y:S04]  /*0ee0*/  BSSY B0, `(.L_x_27152) ;  /* 0x0000005000007945 */ /* 0x000fe80003800000 */
[----:B------:R-:W-:Y:S05]  /*0ef0*/  @!P6 BRA `(.L_x_27153) ;  /* 0x00000000000ce947 */ /* 0x000fea0003800000 */
[----:B-----5:R-:W-:-:S05]  /*0f00*/  HADD2.F32 R54, -RZ, R15.H0_H0 ;  /* 0x2000000fff367230 */ /* 0x020fca0000004100 */
[----:B------:R-:W-:-:S04]  /*0f10*/  FMUL.FTZ R54, R54, UR6 ;  /* 0x0000000636367c20 */ /* 0x000fc80008410000 */
[----:B------:R-:W-:-:S07]  /*0f20*/  @P0 FADD.FTZ R54, R10, R54 ;  /* 0x000000360a360221 */ /* 0x000fce0000010000 */
.L_x_27153:
[----:B------:R-:W-:Y:S05]  /*0f30*/  BSYNC B0 ;  /* 0x0000000000007941 */ /* 0x000fea0003800000 */
.L_x_27152:
[----:B------:R-:W-:Y:S04]  /*0f40*/  BSSY B0, `(.L_x_27154) ;  /* 0x0000005000007945 */ /* 0x000fe80003800000 */
[----:B------:R-:W-:Y:S05]  /*0f50*/  @!P6 BRA `(.L_x_27155) ;  /* 0x00000000000ce947 */ /* 0x000fea0003800000 */
[----:B-----5:R-:W-:-:S05]  /*0f60*/  HADD2.F32 R55, -RZ, R15.H1_H1 ;  /* 0x3000000fff377230 */ /* 0x020fca0000004100 */
[----:B------:R-:W-:-:S04]  /*0f70*/  FMUL.FTZ R55, R55, UR6 ;  /* 0x0000000637377c20 */ /* 0x000fc80008410000 */
[----:B------:R-:W-:-:S07]  /*0f80*/  @P0 FADD.FTZ R55, R11, R55 ;  /* 0x000000370b370221 */ /* 0x000fce0000010000 */
.L_x_27155:
[----:B------:R-:W-:Y:S05]  /*0f90*/  BSYNC B0 ;  /* 0x0000000000007941 */ /* 0x000fea0003800000 */
.L_x_27154:
        /* <DEDUP_REMOVED lines=38> */
[----:B-----5:R-:W-:-:S05]  /*1200*/  HADD2.F32 R20, -RZ, R12.H0_H0 ;  /* 0x2000000cff147230 */ /* 0x020fca0000004100 */
[----:B------:R-:W-:-:S04]  /*1210*/  FMUL.FTZ R20, R20, UR6 ;  /* 0x0000000614147c20 */ /* 0x000fc80008410000 */
[----:B------:R-:W-:-:S07]  /*1220*/  @P0 FADD.FTZ R20, R4, R20 ;  /* 0x0000001404140221 */ /* 0x000fce0000010000 */
.L_x_27157:
[----:B------:R-:W-:Y:S05]  /*1230*/  BSYNC B0 ;  /* 0x0000000000007941 */ /* 0x000fea0003800000 */
.L_x_27156:
[----:B------:R-:W-:Y:S04]  /*1240*/  BSSY B0, `(.L_x_27158) ;  /* 0x0000005000007945 */ /* 0x000fe80003800000 */
[----:B------:R-:W-:Y:S05]  /*1250*/  @!P6 BRA `(.L_x_27159) ;  /* 0x00000000000ce947 */ /* 0x000fea0003800000 */
[----:B-----5:R-:W-:-:S05]  /*1260*/  HADD2.F32 R21, -RZ, R12.H1_H1 ;  /* 0x3000000cff157230 */ /* 0x020fca0000004100 */
[----:B------:R-:W-:-:S04]  /*1270*/  FMUL.FTZ R21, R21, UR6 ;  /* 0x0000000615157c20 */ /* 0x000fc80008410000 */
[----:B------:R-:W-:-:S07]  /*1280*/  @P0 FADD.FTZ R21, R5, R21 ;  /* 0x0000001505150221 */ /* 0x000fce0000010000 */
.L_x_27159:
[----:B------:R-:W-:Y:S05]  /*1290*/  BSYNC B0 ;  /* 0x0000000000007941 */ /* 0x000fea0003800000 */
.L_x_27158:
[----:B------:R-:W-:Y:S04]  /*12a0*/  BSSY B0, `(.L_x_27160) ;  /* 0x0000005000007945 */ /* 0x000fe80003800000 */
[----:B------:R-:W-:Y:S05]  /*12b0*/  @!P6 BRA `(.L_x_27161) ;  /* 0x00000000000ce947 */ /* 0x000fea0003800000 */
[----:B-----5:R-:W-:-:S05]  /*12c0*/  HADD2.F32 R22, -RZ, R13.H0_H0 ;  /* 0x2000000dff167230 */ /* 0x020fca0000004100 */
[----:B------:R-:W-:-:S04]  /*12d0*/  FMUL.FTZ R22, R22, UR6 ;  /* 0x0000000616167c20 */ /* 0x000fc80008410000 */
[----:B------:R-:W-:-:S07]  /*12e0*/  @P0 FADD.FTZ R22, R6, R22 ;  /* 0x0000001606160221 */ /* 0x000fce0000010000 */
.L_x_27161:
[----:B------:R-:W-:Y:S05]  /*12f0*/  BSYNC B0 ;  /* 0x0000000000007941 */ /* 0x000fea0003800000 */
.L_x_27160:
[----:B------:R-:W-:Y:S04]  /*1300*/  BSSY B0, `(.L_x_27162) ;  /* 0x0000005000007945 */ /* 0x000fe80003800000 */
[----:B------:R-:W-:Y:S05]  /*1310*/  @!P6 BRA `(.L_x_27163) ;  /* 0x00000000000ce947 */ /* 0x000fea0003800000 */
[----:B-----5:R-:W-:-:S05]  /*1320*/  HADD2.F32 R23, -RZ, R13.H1_H1 ;  /* 0x3000000dff177230 */ /* 0x020fca0000004100 */
[----:B------:R-:W-:-:S04]  /*1330*/  FMUL.FTZ R23, R23, UR6 ;  /* 0x0000000617177c20 */ /* 0x000fc80008410000 */
[----:B------:R-:W-:-:S07]  /*1340*/  @P0 FADD.FTZ R23, R7, R23 ;  /* 0x0000001707170221 */ /* 0x000fce0000010000 */
.L_x_27163:
[----:B------:R-:W-:Y:S05]  /*1350*/  BSYNC B0 ;  /* 0x0000000000007941 */ /* 0x000fea0003800000 */
.L_x_27162:
[----:B------:R-:W-:Y:S04]  /*1360*/  BSSY B0, `(.L_x_27164) ;  /* 0x0000005000007945 */ /* 0x000fe80003800000 */
[----:B------:R-:W-:Y:S05]  /*1370*/  @!P6 BRA `(.L_x_27165) ;  /* 0x00000000000ce947 */ /* 0x000fea0003800000 */
[----:B-----5:R-:W-:-:S05]  /*1380*/  HADD2.F32 R16, -RZ, R14.H0_H0 ;  /* 0x2000000eff107230 */ /* 0x020fca0000004100 */
[----:B------:R-:W-:-:S04]  /*1390*/  FMUL.FTZ R16, R16, UR6 ;  /* 0x0000000610107c20 */ /* 0x000fc80008410000 */
[----:B------:R-:W-:-:S07]  /*13a0*/  @P0 FADD.FTZ R16, R8, R16 ;  /* 0x0000001008100221 */ /* 0x000fce0000010000 */
.L_x_27165:
[----:B------:R-:W-:Y:S05]  /*13b0*/  BSYNC B0 ;  /* 0x0000000000007941 */ /* 0x000fea0003800000 */
.L_x_27164:
[----:B------:R-:W-:Y:S04]  /*13c0*/  BSSY B0, `(.L_x_27166) ;  /* 0x0000005000007945 */ /* 0x000fe80003800000 */
[----:B------:R-:W-:Y:S05]  /*13d0*/  @!P6 BRA `(.L_x_27167) ;  /* 0x00000000000ce947 */ /* 0x000fea0003800000 */
[----:B-----5:R-:W-:-:S05]  /*13e0*/  HADD2.F32 R17, -RZ, R14.H1_H1 ;  /* 0x3000000eff117230 */ /* 0x020fca0000004100 */
[----:B------:R-:W-:-:S04]  /*13f0*/  FMUL.FTZ R17, R17, UR6 ;  /* 0x0000000611117c20 */ /* 0x000fc80008410000 */
[----:B------:R-:W-:-:S07]  /*1400*/  @P0 FADD.FTZ R17, R9, R17 ;  /* 0x0000001109110221 */ /* 0x000fce0000010000 */
.L_x_27167:
[----:B------:R-:W-:Y:S05]  /*1410*/  BSYNC B0 ;  /* 0x0000000000007941 */ /* 0x000fea0003800000 */
.L_x_27166:
[----:B------:R-:W-:Y:S04]  /*1420*/  BSSY B0, `(.L_x_27168) ;  /* 0x0000005000007945 */ /* 0x000fe80003800000 */
[----:B------:R-:W-:Y:S05]  /*1430*/  @!P6 BRA `(.L_x_27169) ;  /* 0x00000000000ce947 */ /* 0x000fea0003800000 */
[----:B-----5:R-:W-:-:S05]  /*1440*/  HADD2.F32 R18, -RZ, R15.H0_H0 ;  /* 0x2000000fff127230 */ /* 0x020fca0000004100 */
[----:B------:R-:W-:-:S04]  /*1450*/  FMUL.FTZ R18, R18, UR6 ;  /* 0x0000000612127c20 */ /* 0x000fc80008410000 */
[----:B------:R-:W-:-:S07]  /*1460*/  @P0 FADD.FTZ R18, R10, R18 ;  /* 0x000000120a120221 */ /* 0x000fce0000010000 */
.L_x_27169:
[----:B------:R-:W-:Y:S05]  /*1470*/  BSYNC B0 ;  /* 0x0000000000007941 */ /* 0x000fea0003800000 */
.L_x_27168:
[----:B------:R-:W-:Y:S04]  /*1480*/  BSSY B0, `(.L_x_27170) ;  /* 0x0000005000007945 */ /* 0x000fe80003800000 */
[----:B------:R-:W-:Y:S05]  /*1490*/  @!P6 BRA `(.L_x_27171) ;  /* 0x00000000000ce947 */ /* 0x000fea0003800000 */
[----:B-----5:R-:W-:-:S05]  /*14a0*/  HADD2.F32 R19, -RZ, R15.H1_H1 ;  /* 0x3000000fff137230 */ /* 0x020fca0000004100 */
[----:B------:R-:W-:-:S04]  /*14b0*/  FMUL.FTZ R19, R19, UR6 ;  /* 0x0000000613137c20 */ /* 0x000fc80008410000 */
[----:B------:R-:W-:-:S07]  /*14c0*/  @P0 FADD.FTZ R19, R11, R19 ;  /* 0x000000130b130221 */ /* 0x000fce0000010000 */
.L_x_27171:
[----:B------:R-:W-:Y:S05]  /*14d0*/  BSYNC B0 ;  /* 0x0000000000007941 */ /* 0x000fea0003800000 */
.L_x_27170:
[----:B------:R-:W-:Y:S01]  /*14e0*/  STG.E.128 desc[UR4][R24.64], R20 ;  /* 0x0000001418007986 */ /* 0x000fe2000c101d04 */
[----:B------:R-:W0:Y:S03]  /*14f0*/  @P5 LDC.64 R32, c[0x0][0x220] ;  /* 0x00008800ff205b82 */ /* 0x000e260000000a00 */
[----:B------:R1:W-:Y:S04]  /*1500*/  STG.E.128 desc[UR4][R24.64+0x10], R16 ;  /* 0x0000101018007986 */ /* 0x0003e8000c101d04 */
[----:B------:R-:W2:Y:S01]  /*1510*/  @P0 LDG.E.128 R4, desc[UR4][R26.64] ;  /* 0x000000041a040981 */ /* 0x000ea2000c1e1d00 */
[C---:B------:R-:W-:Y:S01]  /*1520*/  @!P6 ISETP.NE.U32.AND P2, PT, R62.reuse, RZ, PT ;  /* 0x000000ff3e00e20c */ /* 0x040fe20003f45070 */
[----:B------:R-:W3:Y:S02]  /*1530*/  @P0 LDC.64 R34, c[0x0][0x230] ;  /* 0x00008c00ff220b82 */ /* 0x000ee40000000a00 */
[----:B------:R-:W1:Y:S01]  /*1540*/  @P0 LDG.E.128 R8, desc[UR4][R26.64+0x10] ;  /* 0x000010041a080981 */ /* 0x000e62000c1e1d00 */
        /* <DEDUP_REMOVED lines=9> */
[----:B-----5:R0:W5:Y:S03]  /*15e0*/  @P5 LDG.E.128 R12, desc[UR4][R32.64] ;  /* 0x00000004200c5981 */ /* 0x020166000c1e1d00 */
[----:B---3--:R-:W-:-:S04]  /*15f0*/  @P0 IMAD.WIDE.U32 R34, R47, 0x20, R34 ;  /* 0x000000202f220825 */ /* 0x008fc800078e0022 */
        /* <DEDUP_REMOVED lines=20> */
[----:B-----5:R-:W-:-:S05]  /*1740*/  HADD2.F32 R28, -RZ, R12.H0_H0 ;  /* 0x2000000cff1c7230 */ /* 0x020fca0000004100 */
[----:B------:R-:W-:-:S04]  /*1750*/  FMUL.FTZ R28, R28, UR6 ;  /* 0x000000061c1c7c20 */ /* 0x000fc80008410000 */
[----:B------:R-:W-:-:S07]  /*1760*/  @P0 FADD.FTZ R28, R4, R28 ;  /* 0x0000001c041c0221 */ /* 0x000fce0000010000 */
.L_x_27173:
[----:B------:R-:W-:Y:S05]  /*1770*/  BSYNC B0 ;  /* 0x0000000000007941 */ /* 0x000fea0003800000 */
.L_x_27172:
[----:B------:R-:W-:Y:S04]  /*1780*/  BSSY B0, `(.L_x_27174) ;  /* 0x0000005000007945 */ /* 0x000fe80003800000 */
[----:B------:R-:W-:Y:S05]  /*1790*/  @!P6 BRA `(.L_x_27175) ;  /* 0x00000000000ce947 */ /* 0x000fea0003800000 */
[----:B-----5:R-:W-:-:S05]  /*17a0*/  HADD2.F32 R29, -RZ, R12.H1_H1 ;  /* 0x3000000cff1d7230 */ /* 0x020fca0000004100 */
[----:B------:R-:W-:-:S04]  /*17b0*/  FMUL.FTZ R29, R29, UR6 ;  /* 0x000000061d1d7c20 */ /* 0x000fc80008410000 */
[----:B------:R-:W-:-:S07]  /*17c0*/  @P0 FADD.FTZ R29, R5, R29 ;  /* 0x0000001d051d0221 */ /* 0x000fce0000010000 */
.L_x_27175:
[----:B------:R-:W-:Y:S05]  /*17d0*/  BSYNC B0 ;  /* 0x0000000000007941 */ /* 0x000fea0003800000 */
.L_x_27174:
[----:B------:R-:W-:Y:S04]  /*17e0*/  BSSY B0, `(.L_x_27176) ;  /* 0x0000005000007945 */ /* 0x000fe80003800000 */
[----:B------:R-:W-:Y:S05]  /*17f0*/  @!P6 BRA `(.L_x_27177) ;  /* 0x00000000000ce947 */ /* 0x000fea0003800000 */
[----:B-----5:R-:W-:-:S05]  /*1800*/  HADD2.F32 R30, -RZ, R13.H0_H0 ;  /* 0x2000000dff1e7230 */ /* 0x020fca0000004100 */
[----:B------:R-:W-:-:S04]  /*1810*/  FMUL.FTZ R30, R30, UR6 ;  /* 0x000000061e1e7c20 */ /* 0x000fc80008410000 */
[----:B------:R-:W-:-:S07]  /*1820*/  @P0 FADD.FTZ R30, R6, R30 ;  /* 0x0000001e061e0221 */ /* 0x000fce0000010000 */
.L_x_27177:
[----:B------:R-:W-:Y:S05]  /*1830*/  BSYNC B0 ;  /* 0x0000000000007941 */ /* 0x000fea0003800000 */
.L_x_27176:
[----:B------:R-:W-:Y:S04]  /*1840*/  BSSY B0, `(.L_x_27178) ;  /* 0x0000005000007945 */ /* 0x000fe80003800000 */
[----:B------:R-:W-:Y:S05]  /*1850*/  @!P6 BRA `(.L_x_27179) ;  /* 0x00000000000ce947 */ /* 0x000fea0003800000 */
[----:B-----5:R-:W-:-:S05]  /*1860*/  HADD2.F32 R31, -RZ, R13.H1_H1 ;  /* 0x3000000dff1f7230 */ /* 0x020fca0000004100 */
[----:B------:R-:W-:-:S04]  /*1870*/  FMUL.FTZ R31, R31, UR6 ;  /* 0x000000061f1f7c20 */ /* 0x000fc80008410000 */
[----:B------:R-:W-:-:S07]  /*1880*/  @P0 FADD.FTZ R31, R7, R31 ;  /* 0x0000001f071f0221 */ /* 0x000fce0000010000 */
.L_x_27179:
[----:B------:R-:W-:Y:S05]  /*1890*/  BSYNC B0 ;  /* 0x0000000000007941 */ /* 0x000fea0003800000 */
.L_x_27178:
[----:B------:R-:W-:Y:S04]  /*18a0*/  BSSY B0, `(.L_x_27180) ;  /* 0x0000005000007945 */ /* 0x000fe80003800000 */
[----:B------:R-:W-:Y:S05]  /*18b0*/  @!P6 BRA `(.L_x_27181) ;  /* 0x00000000000ce947 */ /* 0x000fea0003800000 */
[----:B-----5:R-:W-:-:S05]  /*18c0*/  HADD2.F32 R24, -RZ, R14.H0_H0 ;  /* 0x2000000eff187230 */ /* 0x020fca0000004100 */
[----:B------:R-:W-:-:S04]  /*18d0*/  FMUL.FTZ R24, R24, UR6 ;  /* 0x0000000618187c20 */ /* 0x000fc80008410000 */
[----:B------:R-:W-:-:S07]  /*18e0*/  @P0 FADD.FTZ R24, R8, R24 ;  /* 0x0000001808180221 */ /* 0x000fce0000010000 */
.L_x_27181:
[----:B------:R-:W-:Y:S05]  /*18f0*/  BSYNC B0 ;  /* 0x0000000000007941 */ /* 0x000fea0003800000 */
.L_x_27180:
[----:B------:R-:W-:Y:S04]  /*1900*/  BSSY B0, `(.L_x_27182) ;  /* 0x0000005000007945 */ /* 0x000fe80003800000 */
[----:B------:R-:W-:Y:S05]  /*1910*/  @!P6 BRA `(.L_x_27183) ;  /* 0x00000000000ce947 */ /* 0x000fea0003800000 */
[----:B-----5:R-:W-:-:S05]  /*1920*/  HADD2.F32 R25, -RZ, R14.H1_H1 ;  /* 0x3000000eff197230 */ /* 0x020fca0000004100 */
[----:B------:R-:W-:-:S04]  /*1930*/  FMUL.FTZ R25, R25, UR6 ;  /* 0x0000000619197c20 */ /* 0x000fc80008410000 */
[----:B------:R-:W-:-:S07]  /*1940*/  @P0 FADD.FTZ R25, R9, R25 ;  /* 0x0000001909190221 */ /* 0x000fce0000010000 */
.L_x_27183:
[----:B------:R-:W-:Y:S05]  /*1950*/  BSYNC B0 ;  /* 0x0000000000007941 */ /* 0x000fea0003800000 */
.L_x_27182:
[----:B------:R-:W-:Y:S04]  /*1960*/  BSSY B0, `(.L_x_27184) ;  /* 0x0000005000007945 */ /* 0x000fe80003800000 */
[----:B------:R-:W-:Y:S05]  /*1970*/  @!P6 BRA `(.L_x_27185) ;  /* 0x00000000000ce947 */ /* 0x000fea0003800000 */
[----:B-----5:R-:W-:-:S05]  /*1980*/  HADD2.F32 R26, -RZ, R15.H0_H0 ;  /* 0x2000000fff1a7230 */ /* 0x020fca0000004100 */
[----:B------:R-:W-:-:S04]  /*1990*/  FMUL.FTZ R26, R26, UR6 ;  /* 0x000000061a1a7c20 */ /* 0x000fc80008410000 */
[----:B------:R-:W-:-:S07]  /*19a0*/  @P0 FADD.FTZ R26, R10, R26 ;  /* 0x0000001a0a1a0221 */ /* 0x000fce0000010000 */
.L_x_27185:
[----:B------:R-:W-:Y:S05]  /*19b0*/  BSYNC B0 ;  /* 0x0000000000007941 */ /* 0x000fea0003800000 */
.L_x_27184:
[----:B------:R-:W-:Y:S04]  /*19c0*/  BSSY B0, `(.L_x_27186) ;  /* 0x0000005000007945 */ /* 0x000fe80003800000 */
[----:B------:R-:W-:Y:S05]  /*19d0*/  @!P6 BRA `(.L_x_27187) ;  /* 0x00000000000ce947 */ /* 0x000fea0003800000 */
[----:B-----5:R-:W-:-:S05]  /*19e0*/  HADD2.F32 R27, -RZ, R15.H1_H1 ;  /* 0x3000000fff1b7230 */ /* 0x020fca0000004100 */
[----:B------:R-:W-:-:S04]  /*19f0*/  FMUL.FTZ R27, R27, UR6 ;  /* 0x000000061b1b7c20 */ /* 0x000fc80008410000 */
[----:B------:R-:W-:-:S07]  /*1a00*/  @P0 FADD.FTZ R27, R11, R27 ;  /* 0x0000001b0b1b0221 */ /* 0x000fce0000010000 */
.L_x_27187:
[----:B------:R-:W-:Y:S05]  /*1a10*/  BSYNC B0 ;  /* 0x0000000000007941 */ /* 0x000fea0003800000 */
.L_x_27186:
        /* <DEDUP_REMOVED lines=22> */
[----:B---3--:R-:W-:Y:S02]  /*1b80*/  @!P6 FSEL R34, R6, RZ, P1 ;  /* 0x000000ff0622e208 */ /* 0x008fe40000800000 */
[----:B------:R-:W-:Y:S02]  /*1b90*/  @!P6 FSEL R35, R7, RZ, P2 ;  /* 0x000000ff0723e208 */ /* 0x000fe40001000000 */
[----:B----4-:R-:W-:-:S02]  /*1ba0*/  @!P6 FSEL R36, R8, RZ, P3 ;  /* 0x000000ff0824e208 */ /* 0x010fc40001800000 */
[C---:B------:R-:W-:Y:S02]  /*1bb0*/  @!P6 ISETP.NE.U32.AND P1, PT, R62.reuse, RZ, PT ;  /* 0x000000ff3e00e20c */ /* 0x040fe40003f25070 */
[C---:B------:R-:W-:Y:S02]  /*1bc0*/  @!P6 ISETP.NE.U32.AND P2, PT, R62.reuse, RZ, PT ;  /* 0x000000ff3e00e20c */ /* 0x040fe40003f45070 */
[----:B------:R-:W-:Y:S02]  /*1bd0*/  @!P6 ISETP.NE.U32.AND P3, PT, R62, RZ, PT ;  /* 0x000000ff3e00e20c */ /* 0x000fe40003f65070 */
[C---:B------:R-:W-:Y:S02]  /*1be0*/  @!P6 ISETP.NE.AND.EX P1, PT, R63.reuse, RZ, PT, P1 ;  /* 0x000000ff3f00e20c */ /* 0x040fe40003f25310 */
[C---:B------:R-:W-:Y:S02]  /*1bf0*/  @!P6 ISETP.NE.AND.EX P2, PT, R63.reuse, RZ, PT, P2 ;  /* 0x000000ff3f00e20c */ /* 0x040fe40003f45320 */
[----:B------:R-:W-:Y:S01]  /*1c00*/  @!P6 ISETP.NE.AND.EX P3, PT, R63, RZ, PT, P3 ;  /* 0x000000ff3f00e20c */ /* 0x000fe20003f65330 */
[----:B--2---:R-:W-:-:S12]  /*1c10*/  @!P6 BRA `(.L_x_27189) ;  /* 0x00000000000ce947 */ /* 0x004fd80003800000 */
[----:B-----5:R-:W-:-:S05]  /*1c20*/  HADD2.F32 R32, -RZ, R12.H0_H0 ;  /* 0x2000000cff207230 */ /* 0x020fca0000004100 */
[----:B------:R-:W-:-:S04]  /*1c30*/  FMUL.FTZ R32, R32, UR6 ;  /* 0x0000000620207c20 */ /* 0x000fc80008410000 */
[----:B------:R-:W-:-:S07]  /*1c40*/  @P0 FADD.FTZ R32, R4, R32 ;  /* 0x0000002004200221 */ /* 0x000fce0000010000 */
.L_x_27189:
[----:B------:R-:W-:Y:S05]  /*1c50*/  BSYNC B0 ;  /* 0x0000000000007941 */ /* 0x000fea0003800000 */
.L_x_27188:
[----:B------:R-:W-:Y:S04]  /*1c60*/  BSSY B0, `(.L_x_27190) ;  /* 0x0000005000007945 */ /* 0x000fe80003800000 */
[----:B------:R-:W-:Y:S05]  /*1c70*/  @!P6 BRA `(.L_x_27191) ;  /* 0x00000000000ce947 */ /* 0x000fea0003800000 */
[----:B-----5:R-:W-:-:S05]  /*1c80*/  HADD2.F32 R33, -RZ, R12.H1_H1 ;  /* 0x3000000cff217230 */ /* 0x020fca0000004100 */
[----:B------:R-:W-:-:S04]  /*1c90*/  FMUL.FTZ R33, R33, UR6 ;  /* 0x0000000621217c20 */ /* 0x000fc80008410000 */
[----:B------:R-:W-:-:S07]  /*1ca0*/  @P0 FADD.FTZ R33, R5, R33 ;  /* 0x0000002105210221 */ /* 0x000fce0000010000 */
.L_x_27191:
[----:B------:R-:W-:Y:S05]  /*1cb0*/  BSYNC B0 ;  /* 0x0000000000007941 */ /* 0x000fea0003800000 */
.L_x_27190:
[----:B------:R-:W-:Y:S04]  /*1cc0*/  BSSY B0, `(.L_x_27192) ;  /* 0x0000005000007945 */ /* 0x000fe80003800000 */
[----:B------:R-:W-:Y:S05]  /*1cd0*/  @!P6 BRA `(.L_x_27193) ;  /* 0x00000000000ce947 */ /* 0x000fea0003800000 */
[----:B-----5:R-:W-:-:S05]  /*1ce0*/  HADD2.F32 R34, -RZ, R13.H0_H0 ;  /* 0x2000000dff227230 */ /* 0x020fca0000004100 */
[----:B------:R-:W-:-:S04]  /*1cf0*/  FMUL.FTZ R34, R34, UR6 ;  /* 0x0000000622227c20 */ /* 0x000fc80008410000 */
[----:B------:R-:W-:-:S07]  /*1d00*/  @P0 FADD.FTZ R34, R6, R34 ;  /* 0x0000002206220221 */ /* 0x000fce0000010000 */
.L_x_27193:
[----:B------:R-:W-:Y:S05]  /*1d10*/  BSYNC B0 ;  /* 0x0000000000007941 */ /* 0x000fea0003800000 */
.L_x_27192:
[----:B------:R-:W-:Y:S04]  /*1d20*/  BSSY B0, `(.L_x_27194) ;  /* 0x0000005000007945 */ /* 0x000fe80003800000 */
[----:B------:R-:W-:Y:S05]  /*1d30*/  @!P6 BRA `(.L_x_27195) ;  /* 0x00000000000ce947 */ /* 0x000fea0003800000 */
[----:B-----5:R-:W-:-:S05]  /*1d40*/  HADD2.F32 R35, -RZ, R13.H1_H1 ;  /* 0x3000000dff237230 */ /* 0x020fca0000004100 */
[----:B------:R-:W-:-:S04]  /*1d50*/  FMUL.FTZ R35, R35, UR6 ;  /* 0x0000000623237c20 */ /* 0x000fc80008410000 */
[----:B------:R-:W-:-:S07]  /*1d60*/  @P0 FADD.FTZ R35, R7, R35 ;  /* 0x0000002307230221 */ /* 0x000fce0000010000 */
.L_x_27195:
[----:B------:R-:W-:Y:S05]  /*1d70*/  BSYNC B0 ;  /* 0x0000000000007941 */ /* 0x000fea0003800000 */
.L_x_27194:
[----:B------:R-:W-:Y:S04]  /*1d80*/  BSSY B0, `(.L_x_27196) ;  /* 0x0000005000007945 */ /* 0x000fe80003800000 */
[----:B------:R-:W-:Y:S05]  /*1d90*/  @!P6 BRA `(.L_x_27197) ;  /* 0x00000000000ce947 */ /* 0x000fea0003800000 */
[----:B-----5:R-:W-:-:S05]  /*1da0*/  HADD2.F32 R36, -RZ, R14.H0_H0 ;  /* 0x2000000eff247230 */ /* 0x020fca0000004100 */
[----:B------:R-:W-:-:S04]  /*1db0*/  FMUL.FTZ R36, R36, UR6 ;  /* 0x0000000624247c20 */ /* 0x000fc80008410000 */
[----:B------:R-:W-:-:S07]  /*1dc0*/  @P0 FADD.FTZ R36, R8, R36 ;  /* 0x0000002408240221 */ /* 0x000fce0000010000 */
.L_x_27197:
[----:B------:R-:W-:Y:S05]  /*1dd0*/  BSYNC B0 ;  /* 0x0000000000007941 */ /* 0x000fea0003800000 */
.L_x_27196:
[----:B------:R-:W-:Y:S01]  /*1de0*/  BSSY B0, `(.L_x_27198) ;  /* 0x0000006000007945 */ /* 0x000fe20003800000 */
[----:B------:R-:W-:-:S03]  /*1df0*/  @!P6 FSEL R37, R9, RZ, P1 ;  /* 0x000000ff0925e208 */ /* 0x000fc60000800000 */
[----:B------:R-:W-:Y:S05]  /*1e00*/  @!P6 BRA `(.L_x_27199) ;  /* 0x00000000000ce947 */ /* 0x000fea0003800000 */
[----:B-----5:R-:W-:-:S05]  /*1e10*/  HADD2.F32 R37, -RZ, R14.H1_H1 ;  /* 0x3000000eff257230 */ /* 0x020fca0000004100 */
[----:B------:R-:W-:-:S04]  /*1e20*/  FMUL.FTZ R37, R37, UR6 ;  /* 0x0000000625257c20 */ /* 0x000fc80008410000 */
[----:B------:R-:W-:-:S07]  /*1e30*/  @P0 FADD.FTZ R37, R9, R37 ;  /* 0x0000002509250221 */ /* 0x000fce0000010000 */
.L_x_27199:
[----:B------:R-:W-:Y:S05]  /*1e40*/  BSYNC B0 ;  /* 0x0000000000007941 */ /* 0x000fea0003800000 */
.L_x_27198:
[----:B------:R-:W-:Y:S01]  /*1e50*/  BSSY B0, `(.L_x_27200) ;  /* 0x0000006000007945 */ /* 0x000fe20003800000 */
[----:B------:R-:W-:-:S03]  /*1e60*/  @!P6 FSEL R38, R10, RZ, P2 ;  /* 0x000000ff0a26e208 */ /* 0x000fc60001000000 */
[----:B------:R-:W-:Y:S05]  /*1e70*/  @!P6 BRA `(.L_x_27201) ;  /* 0x00000000000ce947 */ /* 0x000fea0003800000 */
[----:B-----5:R-:W-:-:S05]  /*1e80*/  HADD2.F32 R38, -RZ, R15.H0_H0 ;  /* 0x2000000fff267230 */ /* 0x020fca0000004100 */
[----:B------:R-:W-:-:S04]  /*1e90*/  FMUL.FTZ R38, R38, UR6 ;  /* 0x0000000626267c20 */ /* 0x000fc80008410000 */
[----:B------:R-:W-:-:S07]  /*1ea0*/  @P0 FADD.FTZ R38, R10, R38 ;  /* 0x000000260a260221 */ /* 0x000fce0000010000 */
.L_x_27201:
[----:B------:R-:W-:Y:S05]  /*1eb0*/  BSYNC B0 ;  /* 0x0000000000007941 */ /* 0x000fea0003800000 */
.L_x_27200:
[----:B------:R-:W-:Y:S01]  /*1ec0*/  BSSY B0, `(.L_x_27202) ;  /* 0x0000007000007945 */ /* 0x000fe20003800000 */
[----:B------:R-:W-:Y:S01]  /*1ed0*/  IMAD.WIDE.U32 R46, R47, 0x20, R2 ;  /* 0x000000202f2e7825 */ /* 0x000fe200078e0002 */
[----:B------:R-:W-:Y:S02]  /*1ee0*/  @!P6 FSEL R39, R11, RZ, P3 ;  /* 0x000000ff0b27e208 */ /* 0x000fe40001800000 */
[----:B------:R-:W-:Y:S05]  /*1ef0*/  @!P6 BRA `(.L_x_27203) ;  /* 0x00000000000ce947 */ /* 0x000fea0003800000 */
[----:B-----5:R-:W-:-:S05]  /*1f00*/  HADD2.F32 R39, -RZ, R15.H1_H1 ;  /* 0x3000000fff277230 */ /* 0x020fca0000004100 */
[----:B------:R-:W-:-:S04]  /*1f10*/  FMUL.FTZ R39, R39, UR6 ;  /* 0x0000000627277c20 */ /* 0x000fc80008410000 */
[----:B------:R-:W-:-:S07]  /*1f20*/  @P0 FADD.FTZ R39, R11, R39 ;  /* 0x000000270b270221 */ /* 0x000fce0000010000 */
.L_x_27203:
[----:B------:R-:W-:Y:S05]  /*1f30*/  BSYNC B0 ;  /* 0x0000000000007941 */ /* 0x000fea0003800000 */
.L_x_27202:
[----:B------:R-:W-:Y:S01]  /*1f40*/  IADD3 R57, R65, 0x80, RZ ;  /* 0x0000008041397810 */ /* 0x000fe20007ffe0ff */
[----:B------:R-:W-:Y:S04]  /*1f50*/  STG.E.128 desc[UR4][R46.64], R32 ;  /* 0x000000202e007986 */ /* 0x000fe8000c101d04 */
[----:B------:R-:W-:Y:S01]  /*1f60*/  @P0 IMAD.WIDE.U32 R48, R57, 0x20, R44 ;  /* 0x0000002039300825 */ /* 0x000fe200078e002c */
[----:B------:R0:W-:Y:S01]  /*1f70*/  STG.E.128 desc[UR4][R46.64+0x10], R36 ;  /* 0x000010242e007986 */ /* 0x0001e2000c101d04 */
[----:B------:R-:W1:Y:S03]  /*1f80*/  @P5 LDC.64 R44, c[0x0][0x220] ;  /* 0x00008800ff2c5b82 */ /* 0x000e660000000a00 */
[----:B------:R-:W2:Y:S01]  /*1f90*/  @P0 LDG.E.128 R4, desc[UR4][R48.64] ;  /* 0x0000000430040981 */ /* 0x000ea2000c1e1d00 */
[----:B------:R-:W-:-:S03]  /*1fa0*/  @P5 IADD3 R51, R0, 0x80, RZ ;  /* 0x0000008000335810 */ /* 0x000fc60007ffe0ff */
[----:B------:R-:W3:Y:S02]  /*1fb0*/  @P0 LDG.E.128 R8, desc[UR4][R48.64+0x10] ;  /* 0x0000100430080981 */ /* 0x000ee4000c1e1d00 */
[----:B-1----:R-:W-:-:S05]  /*1fc0*/  @P5 IMAD.WIDE.U32 R50, R51, 0x10, R44 ;  /* 0x0000001033325825 */ /* 0x002fca00078e002c */
[----:B-----5:R1:W5:Y:S01]  /*1fd0*/  @P5 LDG.E.128 R12, desc[UR4][R50.64] ;  /* 0x00000004320c5981 */ /* 0x020362000c1e1d00 */
[C---:B------:R-:W-:Y:S01]  /*1fe0*/  @!P6 ISETP.NE.U32.AND P2, PT, R62.reuse, RZ, PT ;  /* 0x000000ff3e00e20c */ /* 0x040fe20003f45070 */
[----:B------:R-:W-:Y:S01]  /*1ff0*/  BSSY B0, `(.L_x_27204) ;  /* 0x0000019000007945 */ /* 0x000fe20003800000 */
[C---:B------:R-:W-:Y:S02]  /*2000*/  @!P6 ISETP.NE.U32.AND P3, PT, R62.reuse, RZ, PT ;  /* 0x000000ff3e00e20c */ /* 0x040fe40003f65070 */
[C---:B------:R-:W-:Y:S02]  /*2010*/  @!P6 ISETP.NE.AND.EX P2, PT, R63.reuse, RZ, PT, P2 ;  /* 0x000000ff3f00e20c */ /* 0x040fe40003f45320 */
[----:B------:R-:W-:Y:S02]  /*2020*/  @!P6 ISETP.NE.AND.EX P3, PT, R63, RZ, PT, P3 ;  /* 0x000000ff3f00e20c */ /* 0x000fe40003f65330 */
[----:B------:R-:W-:-:S04]  /*2030*/  @!P6 ISETP.NE.U32.AND P1, PT, R62, RZ, PT ;  /* 0x000000ff3e00e20c */ /* 0x000fc80003f25070 */
[----:B------:R-:W-:Y:S02]  /*2040*/  @!P6 ISETP.NE.AND.EX P1, PT, R63, RZ, PT, P1 ;  /* 0x000000ff3f00e20c */ /* 0x000fe40003f25310 */
[----:B--2---:R-:W-:Y:S02]  /*2050*/  @!P6 FSEL R44, R4, RZ, P2 ;  /* 0x000000ff042ce208 */ /* 0x004fe40001000000 */
[----:B------:R-:W-:Y:S02]  /*2060*/  @!P6 FSEL R45, R5, RZ, P3 ;  /* 0x000000ff052de208 */ /* 0x000fe40001800000 */
[C---:B------:R-:W-:Y:S02]  /*2070*/  @!P6 ISETP.NE.U32.AND P2, PT, R62.reuse, RZ, PT ;  /* 0x000000ff3e00e20c */ /* 0x040fe40003f45070 */
[----:B------:R-:W-:Y:S02]  /*2080*/  @!P6 ISETP.NE.U32.AND P3, PT, R62, RZ, PT ;  /* 0x000000ff3e00e20c */ /* 0x000fe40003f65070 */
[----:B------:R-:W-:-:S02]  /*2090*/  @!P6 ISETP.NE.AND.EX P2, PT, R63, RZ, PT, P2 ;  /* 0x000000ff3f00e20c */ /* 0x000fc40003f45320 */
[----:B------:R-:W-:Y:S02]  /*20a0*/  @!P6 ISETP.NE.AND.EX P3, PT, R63, RZ, PT, P3 ;  /* 0x000000ff3f00e20c */ /* 0x000fe40003f65330 */
[----:B0-----:R-:W-:Y:S02]  /*20b0*/  @!P6 FSEL R46, R6, RZ, P1 ;  /* 0x000000ff062ee208 */ /* 0x001fe40000800000 */
[----:B------:R-:W-:Y:S02]  /*20c0*/  @!P6 FSEL R47, R7, RZ, P2 ;  /* 0x000000ff072fe208 */ /* 0x000fe40001000000 */
[----:B---3--:R-:W-:Y:S02]  /*20d0*/  @!P6 FSEL R48, R8, RZ, P3 ;  /* 0x000000ff0830e208 */ /* 0x008fe40001800000 */
[C---:B------:R-:W-:Y:S02]  /*20e0*/  @!P6 ISETP.NE.U32.AND P1, PT, R62.reuse, RZ, PT ;  /* 0x000000ff3e00e20c */ /* 0x040fe40003f25070 */
[----:B------:R-:W-:-:S02]  /*20f0*/  @!P6 ISETP.NE.U32.AND P2, PT, R62, RZ, PT ;  /* 0x000000ff3e00e20c */ /* 0x000fc40003f45070 */
[----:B------:R-:W-:Y:S02]  /*2100*/  @!P6 ISETP.NE.U32.AND P3, PT, R62, RZ, PT ;  /* 0x000000ff3e00e20c */ /* 0x000fe40003f65070 */
[C---:B------:R-:W-:Y:S02]  /*2110*/  @!P6 ISETP.NE.AND.EX P1, PT, R63.reuse, RZ, PT, P1 ;  /* 0x000000ff3f00e20c */ /* 0x040fe40003f25310 */
[C---:B------:R-:W-:Y:S02]  /*2120*/  @!P6 ISETP.NE.AND.EX P2, PT, R63.reuse, RZ, PT, P2 ;  /* 0x000000ff3f00e20c */ /* 0x040fe40003f45320 */
[----:B------:R-:W-:Y:S01]  /*2130*/  @!P6 ISETP.NE.AND.EX P3, PT, R63, RZ, PT, P3 ;  /* 0x000000ff3f00e20c */ /* 0x000fe20003f65330 */
[----:B-1----:R-:W-:-:S12]  /*2140*/  @!P6 BRA `(.L_x_27205) ;  /* 0x00000000000ce947 */ /* 0x002fd80003800000 */
[----:B-----5:R-:W-:-:S05]  /*2150*/  HADD2.F32 R44, -RZ, R12.H0_H0 ;  /* 0x2000000cff2c7230 */ /* 0x020fca0000004100 */
[----:B------:R-:W-:-:S04]  /*2160*/  FMUL.FTZ R44, R44, UR6 ;  /* 0x000000062c2c7c20 */ /* 0x000fc80008410000 */
[----:B------:R-:W-:-:S07]  /*2170*/  @P0 FADD.FTZ R44, R4, R44 ;  /* 0x0000002c042c0221 */ /* 0x000fce0000010000 */
.L_x_27205:
[----:B------:R-:W-:Y:S05]  /*2180*/  BSYNC B0 ;  /* 0x0000000000007941 */ /* 0x000fea0003800000 */
.L_x_27204:
[----:B------:R-:W-:Y:S04]  /*2190*/  BSSY B0, `(.L_x_27206) ;  /* 0x0000005000007945 */ /* 0x000fe80003800000 */
[----:B------:R-:W-:Y:S05]  /*21a0*/  @!P6 BRA `(.L_x_27207) ;  /* 0x00000000000ce947 */ /* 0x000fea0003800000 */
[----:B-----5:R-:W-:-:S05]  /*21b0*/  HADD2.F32 R45, -RZ, R12.H1_H1 ;  /* 0x3000000cff2d7230 */ /* 0x020fca0000004100 */
[----:B------:R-:W-:-:S04]  /*21c0*/  FMUL.FTZ R45, R45, UR6 ;  /* 0x000000062d2d7c20 */ /* 0x000fc80008410000 */
[----:B------:R-:W-:-:S07]  /*21d0*/  @P0 FADD.FTZ R45, R5, R45 ;  /* 0x0000002d052d0221 */ /* 0x000fce0000010000 */
.L_x_27207:
[----:B------:R-:W-:Y:S05]  /*21e0*/  BSYNC B0 ;  /* 0x0000000000007941 */ /* 0x000fea0003800000 */
.L_x_27206:
[----:B------:R-:W-:Y:S04]  /*21f0*/  BSSY B0, `(.L_x_27208) ;  /* 0x0000005000007945 */ /* 0x000fe80003800000 */
[----:B------:R-:W-:Y:S05]  /*2200*/  @!P6 BRA `(.L_x_27209) ;  /* 0x00000000000ce947 */ /* 0x000fea0003800000 */
[----:B-----5:R-:W-:-:S05]  /*2210*/  HADD2.F32 R46, -RZ, R13.H0_H0 ;  /* 0x2000000dff2e7230 */ /* 0x020fca0000004100 */
[----:B------:R-:W-:-:S04]  /*2220*/  FMUL.FTZ R46, R46, UR6 ;  /* 0x000000062e2e7c20 */ /* 0x000fc80008410000 */
[----:B------:R-:W-:-:S07]  /*2230*/  @P0 FADD.FTZ R46, R6, R46 ;  /* 0x0000002e062e0221 */ /* 0x000fce0000010000 */
.L_x_27209:
[----:B------:R-:W-:Y:S05]  /*2240*/  BSYNC B0 ;  /* 0x0000000000007941 */ /* 0x000fea0003800000 */
.L_x_27208:
[----:B------:R-:W-:Y:S04]  /*2250*/  BSSY B0, `(.L_x_27210) ;  /* 0x0000005000007945 */ /* 0x000fe80003800000 */
[----:B------:R-:W-:Y:S05]  /*2260*/  @!P6 BRA `(.L_x_27211) ;  /* 0x00000000000ce947 */ /* 0x000fea0003800000 */
[----:B-----5:R-:W-:-:S05]  /*2270*/  HADD2.F32 R47, -RZ, R13.H1_H1 ;  /* 0x3000000dff2f7230 */ /* 0x020fca0000004100 */
[----:B------:R-:W-:-:S04]  /*2280*/  FMUL.FTZ R47, R47, UR6 ;  /* 0x000000062f2f7c20 */ /* 0x000fc80008410000 */
[----:B------:R-:W-:-:S07]  /*2290*/  @P0 FADD.FTZ R47, R7, R47 ;  /* 0x0000002f072f0221 */ /* 0x000fce0000010000 */
.L_x_27211:
[----:B------:R-:W-:Y:S05]  /*22a0*/  BSYNC B0 ;  /* 0x0000000000007941 */ /* 0x000fea0003800000 */
.L_x_27210:
[----:B------:R-:W-:Y:S04]  /*22b0*/  BSSY B0, `(.L_x_27212) ;  /* 0x0000005000007945 */ /* 0x000fe80003800000 */
[----:B------:R-:W-:Y:S05]  /*22c0*/  @!P6 BRA `(.L_x_27213) ;  /* 0x00000000000ce947 */ /* 0x000fea0003800000 */
[----:B-----5:R-:W-:-:S05]  /*22d0*/  HADD2.F32 R48, -RZ, R14.H0_H0 ;  /* 0x2000000eff307230 */ /* 0x020fca0000004100 */
[----:B------:R-:W-:-:S04]  /*22e0*/  FMUL.FTZ R48, R48, UR6 ;  /* 0x0000000630307c20 */ /* 0x000fc80008410000 */
[----:B------:R-:W-:-:S07]  /*22f0*/  @P0 FADD.FTZ R48, R8, R48 ;  /* 0x0000003008300221 */ /* 0x000fce0000010000 */
.L_x_27213:
[----:B------:R-:W-:Y:S05]  /*2300*/  BSYNC B0 ;  /* 0x0000000000007941 */ /* 0x000fea0003800000 */
.L_x_27212:
[----:B------:R-:W-:Y:S01]  /*2310*/  BSSY B0, `(.L_x_27214) ;  /* 0x0000006000007945 */ /* 0x000fe20003800000 */
[----:B------:R-:W-:-:S03]  /*2320*/  @!P6 FSEL R49, R9, RZ, P1 ;  /* 0x000000ff0931e208 */ /* 0x000fc60000800000 */
[----:B------:R-:W-:Y:S05]  /*2330*/  @!P6 BRA `(.L_x_27215) ;  /* 0x00000000000ce947 */ /* 0x000fea0003800000 */
[----:B-----5:R-:W-:-:S05]  /*2340*/  HADD2.F32 R49, -RZ, R14.H1_H1 ;  /* 0x3000000eff317230 */ /* 0x020fca0000004100 */
[----:B------:R-:W-:-:S04]  /*2350*/  FMUL.FTZ R49, R49, UR6 ;  /* 0x0000000631317c20 */ /* 0x000fc80008410000 */
[----:B------:R-:W-:-:S07]  /*2360*/  @P0 FADD.FTZ R49, R9, R49 ;  /* 0x0000003109310221 */ /* 0x000fce0000010000 */
.L_x_27215:
[----:B------:R-:W-:Y:S05]  /*2370*/  BSYNC B0 ;  /* 0x0000000000007941 */ /* 0x000fea0003800000 */
.L_x_27214:
[----:B------:R-:W-:Y:S01]  /*2380*/  BSSY B0, `(.L_x_27216) ;  /* 0x0000006000007945 */ /* 0x000fe20003800000 */
[----:B------:R-:W-:-:S03]  /*2390*/  @!P6 FSEL R50, R10, RZ, P2 ;  /* 0x000000ff0a32e208 */ /* 0x000fc60001000000 */
[----:B------:R-:W-:Y:S05]  /*23a0*/  @!P6 BRA `(.L_x_27217) ;  /* 0x00000000000ce947 */ /* 0x000fea0003800000 */
[----:B-----5:R-:W-:-:S05]  /*23b0*/  HADD2.F32 R50, -RZ, R15.H0_H0 ;  /* 0x2000000fff327230 */ /* 0x020fca0000004100 */
[----:B------:R-:W-:-:S04]  /*23c0*/  FMUL.FTZ R50, R50, UR6 ;  /* 0x0000000632327c20 */ /* 0x000fc80008410000 */
[----:B------:R-:W-:-:S07]  /*23d0*/  @P0 FADD.FTZ R50, R10, R50 ;  /* 0x000000320a320221 */ /* 0x000fce0000010000 */
.L_x_27217:
[----:B------:R-:W-:Y:S05]  /*23e0*/  BSYNC B0 ;  /* 0x0000000000007941 */ /* 0x000fea0003800000 */
.L_x_27216:
[----:B------:R-:W-:Y:S01]  /*23f0*/  BSSY B0, `(.L_x_27218) ;  /* 0x0000007000007945 */ /* 0x000fe20003800000 */
[----:B------:R-:W-:Y:S01]  /*2400*/  IMAD.WIDE.U32 R56, R57, 0x20, R2 ;  /* 0x0000002039387825 */ /* 0x000fe200078e0002 */
[----:B------:R-:W-:Y:S02]  /*2410*/  @!P6 FSEL R51, R11, RZ, P3 ;  /* 0x000000ff0b33e208 */ /* 0x000fe40001800000 */
[----:B------:R-:W-:Y:S05]  /*2420*/  @!P6 BRA `(.L_x_27219) ;  /* 0x00000000000ce947 */ /* 0x000fea0003800000 */
[----:B-----5:R-:W-:-:S05]  /*2430*/  HADD2.F32 R51, -RZ, R15.H1_H1 ;  /* 0x3000000fff337230 */ /* 0x020fca0000004100 */
[----:B------:R-:W-:-:S04]  /*2440*/  FMUL.FTZ R51, R51, UR6 ;  /* 0x0000000633337c20 */ /* 0x000fc80008410000 */
[----:B------:R-:W-:-:S07]  /*2450*/  @P0 FADD.FTZ R51, R11, R51 ;  /* 0x000000330b330221 */ /* 0x000fce0000010000 */
.L_x_27219:
[----:B------:R-:W-:Y:S05]  /*2460*/  BSYNC B0 ;  /* 0x0000000000007941 */ /* 0x000fea0003800000 */
.L_x_27218:
        /* <DEDUP_REMOVED lines=10> */
[----:B------:R-:W1:Y:S04]  /*2510*/  @P0 LDG.E.128 R4, desc[UR4][R60.64] ;  /* 0x000000043c040981 */ /* 0x000e68000c1e1d00 */
        /* <DEDUP_REMOVED lines=10> */
[----:B-1----:R-:W-:Y:S02]  /*25c0*/  @!P6 FSEL R56, R4, RZ, P1 ;  /* 0x000000ff0438e208 */ /* 0x002fe40000800000 */
[----:B------:R-:W-:Y:S02]  /*25d0*/  @!P6 FSEL R57, R5, RZ, P5 ;  /* 0x000000ff0539e208 */ /* 0x000fe40002800000 */
[----:B--2---:R-:W-:-:S02]  /*25e0*/  @!P6 FSEL R58, R6, RZ, P2 ;  /* 0x000000ff063ae208 */ /* 0x004fc40001000000 */
        /* <DEDUP_REMOVED lines=9> */
[----:B0-----:R-:W-:-:S12]  /*2680*/  @!P6 BRA `(.L_x_27221) ;  /* 0x00000000000ce947 */ /* 0x001fd80003800000 */
[----:B-----5:R-:W-:-:S05]  /*2690*/  HADD2.F32 R56, -RZ, R12.H0_H0 ;  /* 0x2000000cff387230 */ /* 0x020fca0000004100 */
[----:B------:R-:W-:-:S04]  /*26a0*/  FMUL.FTZ R56, R56, UR6 ;  /* 0x0000000638387c20 */ /* 0x000fc80008410000 */
[----:B------:R-:W-:-:S07]  /*26b0*/  @P0 FADD.FTZ R56, R4, R56 ;  /* 0x0000003804380221 */ /* 0x000fce0000010000 */
.L_x_27221:
[----:B------:R-:W-:Y:S05]  /*26c0*/  BSYNC B0 ;  /* 0x0000000000007941 */ /* 0x000fea0003800000 */
.L_x_27220:
[----:B------:R-:W-:Y:S04]  /*26d0*/  BSSY B0, `(.L_x_27222) ;  /* 0x0000005000007945 */ /* 0x000fe80003800000 */
[----:B------:R-:W-:Y:S05]  /*26e0*/  @!P6 BRA `(.L_x_27223) ;  /* 0x00000000000ce947 */ /* 0x000fea0003800000 */
[----:B-----5:R-:W-:-:S05]  /*26f0*/  HADD2.F32 R57, -RZ, R12.H1_H1 ;  /* 0x3000000cff397230 */ /* 0x020fca0000004100 */
[----:B------:R-:W-:-:S04]  /*2700*/  FMUL.FTZ R57, R57, UR6 ;  /* 0x0000000639397c20 */ /* 0x000fc80008410000 */
[----:B------:R-:W-:-:S07]  /*2710*/  @P0 FADD.FTZ R57, R5, R57 ;  /* 0x0000003905390221 */ /* 0x000fce0000010000 */
.L_x_27223:
[----:B------:R-:W-:Y:S05]  /*2720*/  BSYNC B0 ;  /* 0x0000000000007941 */ /* 0x000fea0003800000 */
.L_x_27222:
[----:B------:R-:W-:Y:S04]  /*2730*/  BSSY B0, `(.L_x_27224) ;  /* 0x0000005000007945 */ /* 0x000fe80003800000 */
[----:B------:R-:W-:Y:S05]  /*2740*/  @!P6 BRA `(.L_x_27225) ;  /* 0x00000000000ce947 */ /* 0x000fea0003800000 */
[----:B-----5:R-:W-:-:S05]  /*2750*/  HADD2.F32 R58, -RZ, R13.H0_H0 ;  /* 0x2000000dff3a7230 */ /* 0x020fca0000004100 */
[----:B------:R-:W-:-:S04]  /*2760*/  FMUL.FTZ R58, R58, UR6 ;  /* 0x000000063a3a7c20 */ /* 0x000fc80008410000 */
[----:B------:R-:W-:-:S07]  /*2770*/  @P0 FADD.FTZ R58, R6, R58 ;  /* 0x0000003a063a0221 */ /* 0x000fce0000010000 */
.L_x_27225:
[----:B------:R-:W-:Y:S05]  /*2780*/  BSYNC B0 ;  /* 0x0000000000007941 */ /* 0x000fea0003800000 */
.L_x_27224:
[----:B------:R-:W-:Y:S04]  /*2790*/  BSSY B0, `(.L_x_27226) ;  /* 0x0000005000007945 */ /* 0x000fe80003800000 */
[----:B------:R-:W-:Y:S05]  /*27a0*/  @!P6 BRA `(.L_x_27227) ;  /* 0x00000000000ce947 */ /* 0x000fea0003800000 */
[----:B-----5:R-:W-:-:S05]  /*27b0*/  HADD2.F32 R59, -RZ, R13.H1_H1 ;  /* 0x3000000dff3b7230 */ /* 0x020fca0000004100 */
[----:B------:R-:W-:-:S04]  /*27c0*/  FMUL.FTZ R59, R59, UR6 ;  /* 0x000000063b3b7c20 */ /* 0x000fc80008410000 */
[----:B------:R-:W-:-:S07]  /*27d0*/  @P0 FADD.FTZ R59, R7, R59 ;  /* 0x0000003b073b0221 */ /* 0x000fce0000010000 */
.L_x_27227:
[----:B------:R-:W-:Y:S05]  /*27e0*/  BSYNC B0 ;  /* 0x0000000000007941 */ /* 0x000fea0003800000 */
.L_x_27226:
[----:B------:R-:W-:Y:S01]  /*27f0*/  BSSY B0, `(.L_x_27228) ;  /* 0x0000006000007945 */ /* 0x000fe20003800000 */
[----:B-----5:R-:W-:-:S03]  /*2800*/  @!P6 FSEL R60, R8, RZ, P1 ;  /* 0x000000ff083ce208 */ /* 0x020fc60000800000 */
[----:B------:R-:W-:Y:S05]  /*2810*/  @!P6 BRA `(.L_x_27229) ;  /* 0x00000000000ce947 */ /* 0x000fea0003800000 */
[----:B------:R-:W-:-:S05]  /*2820*/  HADD2.F32 R60, -RZ, R14.H0_H0 ;  /* 0x2000000eff3c7230 */ /* 0x000fca0000004100 */
[----:B------:R-:W-:-:S04]  /*2830*/  FMUL.FTZ R60, R60, UR6 ;  /* 0x000000063c3c7c20 */ /* 0x000fc80008410000 */
[----:B------:R-:W-:-:S07]  /*2840*/  @P0 FADD.FTZ R60, R8, R60 ;  /* 0x0000003c083c0221 */ /* 0x000fce0000010000 */
.L_x_27229:
[----:B------:R-:W-:Y:S05]  /*2850*/  BSYNC B0 ;  /* 0x0000000000007941 */ /* 0x000fea0003800000 */
.L_x_27228:
[----:B------:R-:W-:Y:S01]  /*2860*/  BSSY B0, `(.L_x_27230) ;  /* 0x0000006000007945 */ /* 0x000fe20003800000 */
[----:B------:R-:W-:-:S03]  /*2870*/  @!P6 FSEL R61, R9, RZ, P5 ;  /* 0x000000ff093de208 */ /* 0x000fc60002800000 */
[----:B------:R-:W-:Y:S05]  /*2880*/  @!P6 BRA `(.L_x_27231) ;  /* 0x00000000000ce947 */ /* 0x000fea0003800000 */
[----:B------:R-:W-:-:S05]  /*2890*/  HADD2.F32 R61, -RZ, R14.H1_H1 ;  /* 0x3000000eff3d7230 */ /* 0x000fca0000004100 */
[----:B------:R-:W-:-:S04]  /*28a0*/  FMUL.FTZ R61, R61, UR6 ;  /* 0x000000063d3d7c20 */ /* 0x000fc80008410000 */
[----:B------:R-:W-:-:S07]  /*28b0*/  @P0 FADD.FTZ R61, R9, R61 ;  /* 0x0000003d093d0221 */ /* 0x000fce0000010000 */
.L_x_27231:
[----:B------:R-:W-:Y:S05]  /*28c0*/  BSYNC B0 ;  /* 0x0000000000007941 */ /* 0x000fea0003800000 */
.L_x_27230:
[----:B------:R-:W-:Y:S01]  /*28d0*/  BSSY B0, `(.L_x_27232) ;  /* 0x0000006000007945 */ /* 0x000fe20003800000 */
[----:B------:R-:W-:-:S03]  /*28e0*/  @!P6 FSEL R62, R10, RZ, P2 ;  /* 0x000000ff0a3ee208 */ /* 0x000fc60001000000 */
[----:B------:R-:W-:Y:S05]  /*28f0*/  @!P6 BRA `(.L_x_27233) ;  /* 0x00000000000ce947 */ /* 0x000fea0003800000 */
[----:B------:R-:W-:-:S05]  /*2900*/  HADD2.F32 R62, -RZ, R15.H0_H0 ;  /* 0x2000000fff3e7230 */ /* 0x000fca0000004100 */
[----:B------:R-:W-:-:S04]  /*2910*/  FMUL.FTZ R62, R62, UR6 ;  /* 0x000000063e3e7c20 */ /* 0x000fc80008410000 */
[----:B------:R-:W-:-:S07]  /*2920*/  @P0 FADD.FTZ R62, R10, R62 ;  /* 0x0000003e0a3e0221 */ /* 0x000fce0000010000 */
.L_x_27233:
[----:B------:R-:W-:Y:S05]  /*2930*/  BSYNC B0 ;  /* 0x0000000000007941 */ /* 0x000fea0003800000 */
.L_x_27232:
[----:B------:R-:W-:Y:S01]  /*2940*/  BSSY B0, `(.L_x_27234) ;  /* 0x0000006000007945 */ /* 0x000fe20003800000 */
[----:B------:R-:W-:-:S03]  /*2950*/  @!P6 FSEL R63, R11, RZ, P3 ;  /* 0x000000ff0b3fe208 */ /* 0x000fc60001800000 */
[----:B------:R-:W-:Y:S05]  /*2960*/  @!P6 BRA `(.L_x_27235) ;  /* 0x00000000000ce947 */ /* 0x000fea0003800000 */
[----:B------:R-:W-:-:S05]  /*2970*/  HADD2.F32 R63, -RZ, R15.H1_H1 ;  /* 0x3000000fff3f7230 */ /* 0x000fca0000004100 */
[----:B------:R-:W-:-:S04]  /*2980*/  FMUL.FTZ R63, R63, UR6 ;  /* 0x000000063f3f7c20 */ /* 0x000fc80008410000 */
[----:B------:R-:W-:-:S07]  /*2990*/  @P0 FADD.FTZ R63, R11, R63 ;  /* 0x0000003f0b3f0221 */ /* 0x000fce0000010000 */
.L_x_27235:
[----:B------:R-:W-:Y:S05]  /*29a0*/  BSYNC B0 ;  /* 0x0000000000007941 */ /* 0x000fea0003800000 */
.L_x_27234:
[----:B------:R-:W-:Y:S01]  /*29b0*/  FADD.FTZ R0, RZ, R40 ;  /* 0x00000028ff007221 */ /* 0x000fe20000010000 */
[----:B------:R-:W-:Y:S01]  /*29c0*/  STG.E.128 desc[UR4][R2.64], R56 ;  /* 0x0000003802007986 */ /* 0x000fe2000c101d04 */
[----:B------:R-:W-:Y:S01]  /*29d0*/  UMOV UR8, 0xffffffff ;  /* 0xffffffff00087882 */ /* 0x000fe20000000000 */
[----:B------:R-:W-:Y:S01]  /*29e0*/  ISETP.NE.AND P0, PT, R162, RZ, PT ;  /* 0x000000ffa200720c */ /* 0x000fe20003f05270 */
[----:B------:R-:W-:Y:S01]  /*29f0*/  FADD.FTZ R65, R0, R41 ;  /* 0x0000002900417221 */ /* 0x000fe20000010000 */
[----:B------:R0:W-:Y:S01]  /*2a00*/  STG.E.128 desc[UR4][R2.64+0x10], R60 ;  /* 0x0000103c02007986 */ /* 0x0001e2000c101d04 */
[----:B------:R-:W-:Y:S02]  /*2a10*/  SHF.R.S32.HI R166, RZ, 0x1f, R163 ;  /* 0x0000001fffa67819 */ /* 0x000fe400000114a3 */
        /* <DEDUP_REMOVED lines=164> */
.L_x_27251:
[----:B------:R-:W-:Y:S01]  /*3460*/  FMUL.FTZ R64, R167, R167 ;  /* 0x000000a7a7407220 */ /* 0x000fe20000410000 */
[----:B-1----:R-:W-:Y:S01]  /*3470*/  FADD.FTZ R169, R168, R169 ;  /* 0x000000a9a8a97221 */ /* 0x002fe20000010000 */
[----:B------:R-:W-:Y:S03]  /*3480*/  BSSY B0, `(.L_x_27237) ;  /* 0x00000cf000007945 */ /* 0x000fe60003800000 */
[----:B------:R-:W-:Y:S01]  /*3490*/  FFMA.FTZ R0, R169, R2, UR7 ;  /* 0x00000007a9007e23 */ /* 0x000fe20008010002 */
[----:B------:R-:W-:Y:S01]  /*34a0*/  FSEL R65, R64, RZ, P4 ;  /* 0x000000ff40417208 */ /* 0x000fe20002000000 */
[----:B------:R-:W1:Y:S04]  /*34b0*/  @!P0 LDC.64 R2, c[0x0][0x250] ;  /* 0x00009400ff028b82 */ /* 0x000e680000000a00 */
[----:B------:R-:W-:-:S04]  /*34c0*/  FADD.FTZ R0, R0, R65 ;  /* 0x0000004100007221 */ /* 0x000fc80000010000 */
[----:B------:R-:W2:Y:S01]  /*34d0*/  @!P0 LDC.64 R64, c[0x0][0x258] ;  /* 0x00009600ff408b82 */ /* 0x000ea20000000a00 */
        /* <DEDUP_REMOVED lines=23> */
[----:B------:R-:W-:Y:S01]  /*3650*/  FADD.FTZ R0, -R167, R43 ;  /* 0x0000002ba7007221 */ /* 0x000fe20000010100 */
[----:B------:R-:W-:Y:S01]  /*3660*/  IMAD R165, R165, R164, RZ ;  /* 0x000000a4a5a57224 */ /* 0x000fe200078e02ff */
[----:B------:R-:W-:Y:S01]  /*3670*/  F2FP.F16.F32.PACK_AB R55, R55, R54 ;  /* 0x000000363737723e */ /* 0x000fe200000000ff */
[----:B------:R-:W-:Y:S01]  /*3680*/  FADD.FTZ R40, -R167, R40 ;  /* 0x00000028a7287221 */ /* 0x000fe20000010100 */
[----:B------:R-:W-:Y:S01]  /*3690*/  F2FP.F16.F32.PACK_AB R54, R3, R52 ;  /* 0x000000340336723e */ /* 0x000fe200000000ff */
[----:B------:R-:W-:Y:S01]  /*36a0*/  FMUL.FTZ R0, R169, R0 ;  /* 0x00000000a9007220 */ /* 0x000fe20000410000 */
[----:B------:R-:W1:Y:S01]  /*36b0*/  LDC.64 R2, c[0x0][0x2b8] ;  /* 0x0000ae00ff027b82 */ /* 0x000e620000000a00 */
[----:B------:R-:W-:Y:S01]  /*36c0*/  FADD.FTZ R42, -R167, R42 ;  /* 0x0000002aa72a7221 */ /* 0x000fe20000010100 */
[C---:B------:R-:W-:Y:S01]  /*36d0*/  FMUL.FTZ R40, R169.reuse, R40 ;  /* 0x00000028a9287220 */ /* 0x040fe20000410000 */
[----:B------:R-:W-:Y:S01]  /*36e0*/  FFMA.FTZ R53, R116, R0, R69 ;  /* 0x0000000074357223 */ /* 0x000fe20000010045 */
[----:B------:R-:W-:Y:S01]  /*36f0*/  SHF.R.S32.HI R0, RZ, 0x1f, R165 ;  /* 0x0000001fff007819 */ /* 0x000fe200000114a5 */
[----:B------:R-:W-:Y:S01]  /*3700*/  FMUL.FTZ R42, R169, R42 ;  /* 0x0000002aa92a7220 */ /* 0x000fe20000410000 */
[C---:B------:R-:W-:Y:S01]  /*3710*/  FADD.FTZ R18, -R167.reuse, R18 ;  /* 0x00000012a7127221 */ /* 0x040fe20000010100 */
[C---:B------:R-:W-:Y:S01]  /*3720*/  FADD.FTZ R164, -R167.reuse, R19 ;  /* 0x00000013a7a47221 */ /* 0x040fe20000010100 */
[----:B------:R-:W-:Y:S01]  /*3730*/  LEA.HI R165, R0, R165, RZ, 0x3 ;  /* 0x000000a500a57211 */ /* 0x000fe200078f18ff */
[----:B------:R-:W-:Y:S01]  /*3740*/  FADD.FTZ R0, -R167, R41 ;  /* 0x00000029a7007221 */ /* 0x000fe20000010100 */
[----:B------:R-:W-:Y:S01]  /*3750*/  FFMA.FTZ R40, R115, R40, R66 ;  /* 0x0000002873287223 */ /* 0x000fe20000010042 */
[C---:B------:R-:W-:Y:S01]  /*3760*/  FADD.FTZ R16, -R167.reuse, R16 ;  /* 0x00000010a7107221 */ /* 0x040fe20000010100 */
[----:B------:R-:W-:Y:S01]  /*3770*/  FADD.FTZ R64, -R167, R17 ;  /* 0x00000011a7407221 */ /* 0x000fe20000010100 */
[----:B------:R-:W-:Y:S01]  /*3780*/  FMUL.FTZ R0, R169, R0 ;  /* 0x00000000a9007220 */ /* 0x000fe20000410000 */
[----:B------:R-:W-:Y:S01]  /*3790*/  FFMA.FTZ R42, R117, R42, R68 ;  /* 0x0000002a752a7223 */ /* 0x000fe20000010044 */
[----:B------:R-:W-:Y:S01]  /*37a0*/  LEA.HI.SX32 R165, R165, R162, 0x1d ;  /* 0x000000a2a5a57211 */ /* 0x000fe200078feaff */
[C---:B------:R-:W-:Y:S01]  /*37b0*/  FMUL.FTZ R18, R169.reuse, R18 ;  /* 0x00000012a9127220 */ /* 0x040fe20000410000 */
[----:B------:R-:W-:Y:S01]  /*37c0*/  FFMA.FTZ R41, R114, R0, R67 ;  /* 0x0000000072297223 */ /* 0x000fe20000010043 */
[C---:B------:R-:W-:Y:S01]  /*37d0*/  FMUL.FTZ R164, R169.reuse, R164 ;  /* 0x000000a4a9a47220 */ /* 0x040fe20000410000 */
[C---:B------:R-:W-:Y:S01]  /*37e0*/  FMUL.FTZ R16, R169.reuse, R16 ;  /* 0x00000010a9107220 */ /* 0x040fe20000410000 */
[----:B------:R-:W-:Y:S01]  /*37f0*/  FMUL.FTZ R64, R169, R64 ;  /* 0x00000040a9407220 */ /* 0x000fe20000410000 */
[----:B------:R-:W-:Y:S01]  /*3800*/  F2FP.F16.F32.PACK_AB R53, R53, R42 ;  /* 0x0000002a3535723e */ /* 0x000fe200000000ff */
[----:B------:R-:W-:Y:S01]  /*3810*/  FADD.FTZ R20, -R167, R20 ;  /* 0x00000014a7147221 */ /* 0x000fe20000010100 */
[----:B------:R-:W-:Y:S01]  /*3820*/  F2FP.F16.F32.PACK_AB R52, R41, R40 ;  /* 0x000000282934723e */ /* 0x000fe200000000ff */
[----:B-1----:R-:W-:-:S04]  /*3830*/  IMAD.WIDE.U32 R40, R165, 0x10, R2 ;  /* 0x00000010a5287825 */ /* 0x002fc800078e0002 */
[----:B------:R-:W-:Y:S01]  /*3840*/  FADD.FTZ R0, -R167, R21 ;  /* 0x00000015a7007221 */ /* 0x000fe20000010100 */
[----:B------:R-:W-:Y:S01]  /*3850*/  FFMA.FTZ R18, R129, R18, R80 ;  /* 0x0000001281127223 */ /* 0x000fe20000010050 */
[----:B------:R-:W-:Y:S01]  /*3860*/  FFMA.FTZ R19, R128, R164, R81 ;  /* 0x000000a480137223 */ /* 0x000fe20000010051 */
[----:B------:R-:W-:Y:S01]  /*3870*/  FFMA.FTZ R16, R127, R16, R78 ;  /* 0x000000107f107223 */ /* 0x000fe2000001004e */
[----:B------:R-:W-:Y:S01]  /*3880*/  FFMA.FTZ R17, R126, R64, R79 ;  /* 0x000000407e117223 */ /* 0x000fe2000001004f */
[C---:B------:R-:W-:Y:S01]  /*3890*/  FADD.FTZ R42, -R167.reuse, R23 ;  /* 0x00000017a72a7221 */ /* 0x040fe20000010100 */
[----:B------:R-:W-:Y:S01]  /*38a0*/  FADD.FTZ R26, -R167, R26 ;  /* 0x0000001aa71a7221 */ /* 0x000fe20000010100 */
[C---:B------:R-:W-:Y:S01]  /*38b0*/  FMUL.FTZ R20, R169.reuse, R20 ;  /* 0x00000014a9147220 */ /* 0x040fe20000410000 */
[----:B------:R-:W-:Y:S01]  /*38c0*/  FMUL.FTZ R0, R169, R0 ;  /* 0x00000000a9007220 */ /* 0x000fe20000410000 */
[----:B------:R1:W-:Y:S01]  /*38d0*/  STG.E.128 desc[UR4][R40.64], R52 ;  /* 0x0000003428007986 */ /* 0x0003e2000c101d04 */
[C---:B------:R-:W-:Y:S01]  /*38e0*/  FADD.FTZ R36, -R167.reuse, R36 ;  /* 0x00000024a7247221 */ /* 0x040fe20000010100 */
[C---:B------:R-:W-:Y:S01]  /*38f0*/  FADD.FTZ R30, -R167.reuse, R30 ;  /* 0x0000001ea71e7221 */ /* 0x040fe20000010100 */
[----:B------:R-:W-:Y:S01]  /*3900*/  FADD.FTZ R174, -R167, R37 ;  /* 0x00000025a7ae7221 */ /* 0x000fe20000010100 */
[----:B------:R-:W-:Y:S01]  /*3910*/  F2FP.F16.F32.PACK_AB R19, R19, R18 ;  /* 0x000000121313723e */ /* 0x000fe200000000ff */
[----:B------:R-:W-:Y:S01]  /*3920*/  FMUL.FTZ R23, R169, R42 ;  /* 0x0000002aa9177220 */ /* 0x000fe20000410000 */
[----:B------:R-:W-:Y:S01]  /*3930*/  F2FP.F16.F32.PACK_AB R18, R17, R16 ;  /* 0x000000101112723e */ /* 0x000fe200000000ff */
[----:B------:R-:W-:Y:S01]  /*3940*/  FADD.FTZ R166, -R167, R29 ;  /* 0x0000001da7a67221 */ /* 0x000fe20000010100 */
[----:B------:R-:W-:Y:S01]  /*3950*/  FMUL.FTZ R26, R169, R26 ;  /* 0x0000001aa91a7220 */ /* 0x000fe20000410000 */
[----:B------:R-:W-:Y:S01]  /*3960*/  FFMA.FTZ R16, R123, R20, R74 ;  /* 0x000000147b107223 */ /* 0x000fe2000001004a */
[----:B------:R-:W-:Y:S01]  /*3970*/  FFMA.FTZ R21, R122, R0, R75 ;  /* 0x000000007a157223 */ /* 0x000fe2000001004b */
[C---:B------:R-:W-:Y:S01]  /*3980*/  FMUL.FTZ R29, R169.reuse, R36 ;  /* 0x00000024a91d7220 */ /* 0x040fe20000410000 */
[C---:B------:R-:W-:Y:S01]  /*3990*/  FMUL.FTZ R30, R169.reuse, R30 ;  /* 0x0000001ea91e7220 */ /* 0x040fe20000410000 */
[----:B------:R-:W-:Y:S01]  /*39a0*/  FMUL.FTZ R174, R169, R174 ;  /* 0x000000aea9ae7220 */ /* 0x000fe20000410000 */
[C---:B------:R-:W-:Y:S01]  /*39b0*/  FADD.FTZ R22, -R167.reuse, R22 ;  /* 0x00000016a7167221 */ /* 0x040fe20000010100 */
[----:B------:R-:W-:Y:S01]  /*39c0*/  FFMA.FTZ R0, R124, R23, R77 ;  /* 0x000000177c007223 */ /* 0x000fe2000001004d */
[C---:B------:R-:W-:Y:S01]  /*39d0*/  FADD.FTZ R28, -R167.reuse, R28 ;  /* 0x0000001ca71c7221 */ /* 0x040fe20000010100 */
[C---:B------:R-:W-:Y:S01]  /*39e0*/  FADD.FTZ R32, -R167.reuse, R32 ;  /* 0x00000020a7207221 */ /* 0x040fe20000010100 */
[C---:B-1----:R-:W-:Y:S01]  /*39f0*/  FADD.FTZ R40, -R167.reuse, R31 ;  /* 0x0000001fa7287221 */ /* 0x042fe20000010100 */
[C---:B------:R-:W-:Y:S01]  /*3a00*/  FADD.FTZ R52, -R167.reuse, R24 ;  /* 0x00000018a7347221 */ /* 0x040fe20000010100 */
[C---:B------:R-:W-:Y:S01]  /*3a10*/  FADD.FTZ R54, -R167.reuse, R25 ;  /* 0x00000019a7367221 */ /* 0x040fe20000010100 */
[----:B------:R-:W-:Y:S01]  /*3a20*/  FADD.FTZ R170, -R167, R33 ;  /* 0x00000021a7aa7221 */ /* 0x000fe20000010100 */
[----:B------:R-:W-:Y:S01]  /*3a30*/  FMUL.FTZ R24, R169, R40 ;  /* 0x00000028a9187220 */ /* 0x000fe20000410000 */
[----:B------:R-:W-:Y:S01]  /*3a40*/  FFMA.FTZ R23, R135, R26, R88 ;  /* 0x0000001a87177223 */ /* 0x000fe20000010058 */
[C---:B------:R-:W-:Y:S01]  /*3a50*/  FADD.FTZ R46, -R167.reuse, R46 ;  /* 0x0000002ea72e7221 */ /* 0x040fe20000010100 */
[----:B------:R-:W-:Y:S01]  /*3a60*/  FADD.FTZ R180, -R167, R47 ;  /* 0x0000002fa7b47221 */ /* 0x000fe20000010100 */
[----:B------:R-:W-:Y:S01]  /*3a70*/  F2FP.F16.F32.PACK_AB R16, R21, R16 ;  /* 0x000000101510723e */ /* 0x000fe200000000ff */
[----:B------:R-:W-:Y:S01]  /*3a80*/  FFMA.FTZ R26, R145, R29, R94 ;  /* 0x0000001d911a7223 */ /* 0x000fe2000001005e */
[C---:B------:R-:W-:Y:S01]  /*3a90*/  FADD.FTZ R48, -R167.reuse, R48 ;  /* 0x00000030a7307221 */ /* 0x040fe20000010100 */
[----:B------:R-:W-:Y:S01]  /*3aa0*/  FADD.FTZ R182, -R167, R49 ;  /* 0x00000031a7b67221 */ /* 0x000fe20000010100 */
        /* <DEDUP_REMOVED lines=10> */
[----:B0-----:R-:W-:Y:S01]  /*3b50*/  FADD.FTZ R168, -R167, R27 ;  /* 0x0000001ba7a87221 */ /* 0x001fe20000010100 */
[C---:B------:R-:W-:Y:S01]  /*3b60*/  FMUL.FTZ R46, R169.reuse, R46 ;  /* 0x0000002ea92e7220 */ /* 0x040fe20000410000 */
[----:B------:R-:W-:Y:S01]  /*3b70*/  FMUL.FTZ R180, R169, R180 ;  /* 0x000000b4a9b47220 */ /* 0x000fe20000410000 */
[C---:B------:R-:W-:Y:S01]  /*3b80*/  FADD.FTZ R34, -R167.reuse, R34 ;  /* 0x00000022a7227221 */ /* 0x040fe20000010100 */
[C---:B------:R-:W-:Y:S01]  /*3b90*/  FADD.FTZ R172, -R167.reuse, R35 ;  /* 0x00000023a7ac7221 */ /* 0x040fe20000010100 */
[C---:B------:R-:W-:Y:S01]  /*3ba0*/  FADD.FTZ R38, -R167.reuse, R38 ;  /* 0x00000026a7267221 */ /* 0x040fe20000010100 */
[----:B------:R-:W-:Y:S01]  /*3bb0*/  FADD.FTZ R176, -R167, R39 ;  /* 0x00000027a7b07221 */ /* 0x000fe20000010100 */
[C---:B------:R-:W-:Y:S01]  /*3bc0*/  FMUL.FTZ R48, R169.reuse, R48 ;  /* 0x00000030a9307220 */ /* 0x040fe20000410000 */
[----:B------:R-:W-:Y:S01]  /*3bd0*/  FMUL.FTZ R182, R169, R182 ;  /* 0x000000b6a9b67220 */ /* 0x000fe20000410000 */
[C---:B------:R-:W-:Y:S01]  /*3be0*/  FADD.FTZ R44, -R167.reuse, R44 ;  /* 0x0000002ca72c7221 */ /* 0x040fe20000010100 */
[C---:B------:R-:W-:Y:S01]  /*3bf0*/  FADD.FTZ R178, -R167.reuse, R45 ;  /* 0x0000002da7b27221 */ /* 0x040fe20000010100 */
[C---:B------:R-:W-:Y:S01]  /*3c00*/  FADD.FTZ R50, -R167.reuse, R50 ;  /* 0x00000032a7327221 */ /* 0x040fe20000010100 */
[----:B------:R-:W-:Y:S01]  /*3c10*/  FADD.FTZ R184, -R167, R51 ;  /* 0x00000033a7b87221 */ /* 0x000fe20000010100 */
[----:B------:R-:W-:Y:S01]  /*3c20*/  FFMA.FTZ R17, R125, R22, R76 ;  /* 0x000000167d117223 */ /* 0x000fe2000001004c */
[----:B------:R-:W-:Y:S01]  /*3c30*/  F2FP.F16.F32.PACK_AB R21, R24, R21 ;  /* 0x000000151815723e */ /* 0x000fe200000000ff */
[----:B------:R-:W-:Y:S01]  /*3c40*/  FADD.FTZ R56, -R167, R56 ;  /* 0x00000038a7387221 */ /* 0x000fe20000010100 */
[----:B------:R-:W-:Y:S01]  /*3c50*/  F2FP.F16.F32.PACK_AB R26, R29, R26 ;  /* 0x0000001a1d1a723e */ /* 0x000fe200000000ff */
        /* <DEDUP_REMOVED lines=11> */
[----:B------:R-:W-:Y:S01]  /*3d10*/  FFMA.FTZ R24, R141, R32, R90 ;  /* 0x000000208d187223 */ /* 0x000fe2000001005a */
[----:B------:R-:W-:Y:S01]  /*3d20*/  FFMA.FTZ R29, R136, R170, R91 ;  /* 0x000000aa881d7223 */ /* 0x000fe2000001005b */
        /* <DEDUP_REMOVED lines=25> */
[----:B------:R-:W-:Y:S01]  /*3ec0*/  F2FP.F16.F32.PACK_AB R22, R27, R22 ;  /* 0x000000161b16723e */ /* 0x000fe200000000ff */
[----:B------:R-:W-:Y:S01]  /*3ed0*/  FFMA.FTZ R27, R143, R31, R96 ;  /* 0x0000001f8f1b7223 */ /* 0x000fe20000010060 */
[----:B------:R-:W-:Y:S01]  /*3ee0*/  F2FP.F16.F32.PACK_AB R20, R25, R20 ;  /* 0x000000141914723e */ /* 0x000fe200000000ff */
[----:B------:R-:W-:Y:S01]  /*3ef0*/  FFMA.FTZ R25, R139, R34, R92 ;  /* 0x000000228b197223 */ /* 0x000fe2000001005c */
[----:B------:R-:W-:Y:S01]  /*3f00*/  F2FP.F16.F32.PACK_AB R24, R29, R24 ;  /* 0x000000181d18723e */ /* 0x000fe200000000ff */
        /* <DEDUP_REMOVED lines=22> */
[----:B------:R-:W-:Y:S01]  /*4070*/  F2FP.F16.F32.PACK_AB R27, R176, R27 ;  /* 0x0000001bb01b723e */ /* 0x000fe200000000ff */
[----:B------:R1:W-:Y:S01]  /*4080*/  STG.E.128 desc[UR4][R36.64], R16 ;  /* 0x0000001024007986 */ /* 0x0003e2000c101d04 */
        /* <DEDUP_REMOVED lines=12> */
[----:B------:R-:W-:-:S05]  /*4150*/  F2FP.F16.F32.PACK_AB R32, R45, R32 ;  /* 0x000000202d20723e */ /* 0x000fca00000000ff */
[----:B------:R1:W-:Y:S02]  /*4160*/  STG.E.128 desc[UR4][R2.64], R32 ;  /* 0x0000002002007986 */ /* 0x0003e4000c101d04 */
.L_x_27238:
[----:B------:R-:W-:Y:S05]  /*4170*/  BSYNC B0 ;  /* 0x0000000000007941 */ /* 0x000fea0003800000 */
.L_x_27237:
[----:B-1----:R-:W1:Y:S02]  /*4180*/  LDC.64 R2, c[0x0][0x210] ;  /* 0x00008400ff027b82 */ /* 0x002e640000000a00 */
[----:B-1----:R-:W-:-:S04]  /*4190*/  LEA R163, R2, R163, 0x2 ;  /* 0x000000a302a37211 */ /* 0x002fc800078e10ff */
[----:B------:R-:W-:-:S13]  /*41a0*/  ISETP.GE.AND P0, PT, R163, R3, PT ;  /* 0x00000003a300720c */ /* 0x000fda0003f06270 */
[----:B------:R-:W-:Y:S05]  /*41b0*/  @!P0 BRA `(.L_x_27239) ;  /* 0xffffffc400d08947 */ /* 0x000fea000383ffff */
[----:B------:R-:W-:Y:S05]  /*41c0*/  EXIT ;  /* 0x000000000000794d */ /* 0x000fea0003800000 */
.L_x_27236:
        /* <DEDUP_REMOVED lines=8> */
.L_x_27241:
[----:B------:R-:W-:Y:S05]  /*4250*/  BSYNC B0 ;  /* 0x0000000000007941 */ /* 0x000fea0003800000 */
.L_x_27240:
        /* <DEDUP_REMOVED lines=9> */
.L_x_27242:
[----:B------:R-:W-:Y:S01]  /*42f0*/  HFMA2.MMA R172, -RZ, RZ, 0, 2.384185791015625e-07 ;  /* 0x00000004ffac7435 */ /* 0x000fe200000001ff */
[----:B------:R-:W-:-:S05]  /*4300*/  MOV R2, R169 ;  /* 0x000000a900027202 */ /* 0x000fca0000000f00 */
[----:B------:R-:W-:-:S05]  /*4310*/  FADD.FTZ R64, R3, R2 ;  /* 0x0000000203407221 */ /* 0x000fca0000010000 */
[----:B------:R-:W-:-:S07]  /*4320*/  MOV R171, R64 ;  /* 0x0000004000ab7202 */ /* 0x000fce0000000f00 */
[----:B------:R-:W-:Y:S05]  /*4330*/  WARPSYNC.COLLECTIVE R170, `(.L_x_27243) ;  /* 0x00000000aa087348 */ /* 0x000fea0003c00000 */
[----:B------:R0:W1:Y:S02]  /*4340*/  SHFL.BFLY P1, R169, R171, R172, R173 ;  /* 0x0c0000acaba97389 */ /* 0x00006400000200ad */
[----:B01----:R-:W-:Y:S01]  /*4350*/  ENDCOLLECTIVE ;  /* 0x000000000000791b */ /* 0x003fe20003800000 */
.L_x_27243:
[----:B------:R-:W-:Y:S01]  /*4360*/  HFMA2.MMA R172, -RZ, RZ, 0, 4.76837158203125e-07 ;  /* 0x00000008ffac7435 */ /* 0x000fe200000001ff */
[----:B------:R-:W-:-:S05]  /*4370*/  MOV R65, R169 ;  /* 0x000000a900417202 */ /* 0x000fca0000000f00 */
[----:B------:R-:W-:-:S05]  /*4380*/  FADD.FTZ R65, R64, R65 ;  /* 0x0000004140417221 */ /* 0x000fca0000010000 */
[----:B------:R-:W-:-:S07]  /*4390*/  MOV R171, R65 ;  /* 0x0000004100ab7202 */ /* 0x000fce0000000f00 */
[----:B------:R-:W-:Y:S05]  /*43a0*/  WARPSYNC.COLLECTIVE R170, `(.L_x_27244) ;  /* 0x00000000aa087348 */ /* 0x000fea0003c00000 */
[----:B------:R0:W1:Y:S02]  /*43b0*/  SHFL.BFLY P1, R169, R171, R172, R173 ;  /* 0x0c0000acaba97389 */ /* 0x00006400000200ad */
[----:B01----:R-:W-:Y:S01]  /*43c0*/  ENDCOLLECTIVE ;  /* 0x000000000000791b */ /* 0x003fe20003800000 */
.L_x_27244:
        /* <DEDUP_REMOVED lines=8> */
.L_x_27245:
        /* <DEDUP_REMOVED lines=104> */
.L_x_27246:
[----:B------:R-:W-:Y:S01]  /*4ad0*/  HFMA2.MMA R172, -RZ, RZ, 0, 1.1920928955078125e-07 ;  /* 0x00000002ffac7435 */ /* 0x000fe200000001ff */
[----:B------:R-:W-:-:S05]  /*4ae0*/  MOV R3, R169 ;  /* 0x000000a900037202 */ /* 0x000fca0000000f00 */
[----:B------:R-:W-:-:S05]  /*4af0*/  FADD.FTZ R3, R0, R3 ;  /* 0x0000000300037221 */ /* 0x000fca0000010000 */
[----:B------:R-:W-:-:S07]  /*4b00*/  MOV R171, R3 ;  /* 0x0000000300ab7202 */ /* 0x000fce0000000f00 */
[----:B------:R-:W-:Y:S05]  /*4b10*/  WARPSYNC.COLLECTIVE R170, `(.L_x_27247) ;  /* 0x00000000aa087348 */ /* 0x000fea0003c00000 */
[----:B------:R0:W1:Y:S02]  /*4b20*/  SHFL.BFLY P1, R169, R171, R172, R173 ;  /* 0x0c0000acaba97389 */ /* 0x00006400000200ad */
[----:B01----:R-:W-:Y:S01]  /*4b30*/  ENDCOLLECTIVE ;  /* 0x000000000000791b */ /* 0x003fe20003800000 */
.L_x_27247:
[----:B------:R-:W-:Y:S01]  /*4b40*/  HFMA2.MMA R172, -RZ, RZ, 0, 2.384185791015625e-07 ;  /* 0x00000004ffac7435 */ /* 0x000fe200000001ff */
[----:B------:R-:W-:-:S05]  /*4b50*/  MOV R64, R169 ;  /* 0x000000a900407202 */ /* 0x000fca0000000f00 */
[----:B------:R-:W-:-:S05]  /*4b60*/  FADD.FTZ R64, R3, R64 ;  /* 0x0000004003407221 */ /* 0x000fca0000010000 */
[----:B------:R-:W-:-:S07]  /*4b70*/  MOV R171, R64 ;  /* 0x0000004000ab7202 */ /* 0x000fce0000000f00 */
[----:B------:R-:W-:Y:S05]  /*4b80*/  WARPSYNC.COLLECTIVE R170, `(.L_x_27248) ;  /* 0x00000000aa087348 */ /* 0x000fea0003c00000 */
[----:B------:R0:W1:Y:S02]  /*4b90*/  SHFL.BFLY P1, R169, R171, R172, R173 ;  /* 0x0c0000acaba97389 */ /* 0x00006400000200ad */
[----:B01----:R-:W-:Y:S01]  /*4ba0*/  ENDCOLLECTIVE ;  /* 0x000000000000791b */ /* 0x003fe20003800000 */
.L_x_27248:
[----:B------:R-:W-:Y:S01]  /*4bb0*/  HFMA2.MMA R172, -RZ, RZ, 0, 4.76837158203125e-07 ;  /* 0x00000008ffac7435 */ /* 0x000fe200000001ff */
[----:B------:R-:W-:-:S05]  /*4bc0*/  MOV R65, R169 ;  /* 0x000000a900417202 */ /* 0x000fca0000000f00 */
[----:B------:R-:W-:-:S05]  /*4bd0*/  FADD.FTZ R65, R64, R65 ;  /* 0x0000004140417221 */ /* 0x000fca0000010000 */
[----:B------:R-:W-:-:S07]  /*4be0*/  MOV R171, R65 ;  /* 0x0000004100ab7202 */ /* 0x000fce0000000f00 */
[----:B------:R-:W-:Y:S05]  /*4bf0*/  WARPSYNC.COLLECTIVE R170, `(.L_x_27249) ;  /* 0x00000000aa087348 */ /* 0x000fea0003c00000 */
[----:B------:R0:W1:Y:S02]  /*4c00*/  SHFL.BFLY P1, R169, R171, R172, R173 ;  /* 0x0c0000acaba97389 */ /* 0x00006400000200ad */
[----:B01----:R-:W-:Y:S01]  /*4c10*/  ENDCOLLECTIVE ;  /* 0x000000000000791b */ /* 0x003fe20003800000 */
.L_x_27249:
[----:B------:R-:W-:Y:S01]  /*4c20*/  HFMA2.MMA R172, -RZ, RZ, 0, 9.5367431640625e-07 ;  /* 0x00000010ffac7435 */ /* 0x000fe200000001ff */
[----:B------:R-:W-:-:S05]  /*4c30*/  MOV R168, R169 ;  /* 0x000000a900a87202 */ /* 0x000fca0000000f00 */
[----:B------:R-:W-:-:S05]  /*4c40*/  FADD.FTZ R168, R65, R168 ;  /* 0x000000a841a87221 */ /* 0x000fca0000010000 */
[----:B------:R-:W-:-:S07]  /*4c50*/  MOV R171, R168 ;  /* 0x000000a800ab7202 */ /* 0x000fce0000000f00 */
[----:B------:R-:W-:Y:S05]  /*4c60*/  WARPSYNC.COLLECTIVE R170, `(.L_x_27250) ;  /* 0x00000000aa087348 */ /* 0x000fea0003c00000 */
[----:B------:R0:W1:Y:S02]  /*4c70*/  SHFL.BFLY P1, R169, R171, R172, R173 ;  /* 0x0c0000acaba97389 */ /* 0x00006400000200ad */
[----:B01----:R-:W-:Y:S01]  /*4c80*/  ENDCOLLECTIVE ;  /* 0x000000000000791b */ /* 0x003fe20003800000 */
.L_x_27250:
[----:B------:R-:W-:Y:S05]  /*4c90*/  BRA `(.L_x_27251) ;  /* 0xffffffe400f07947 */ /* 0x000fea000383ffff */
.L_x_27252:
        /* <DEDUP_REMOVED lines=14> */
.L_x_44434:


//--------------------- .text._ZN10layer_norm13ln_fwd_kernelINS_13Kernel_traitsI6__halfS2_fS2_fjLj1536ELj1ELj4ELj1ELj16ENS_18Kernel_traits_baseILj1536ES2_S2_fS2_fjLj128EEEEELb0ELb1ELb0ELb0EEEvNS_9FwdParamsE --------------------------
	.section	.text._ZN10layer_norm13ln_fwd_kernelINS_13Kernel_traitsI6__halfS2_fS2_fjLj1536ELj1ELj4ELj1ELj16ENS_18Kernel_traits_baseILj1536ES2_S2_fS2_fjLj128EEEEELb0ELb1ELb0ELb0EEEvNS_9FwdParamsE,"ax",@progbits
	.align	128
        .global         _ZN10layer_norm13ln_fwd_kernelINS_13Kernel_traitsI6__halfS2_fS2_fjLj1536ELj1ELj4ELj1ELj16ENS_18Kernel_traits_baseILj1536ES2_S2_fS2_fjLj128EEEEELb0ELb1ELb0ELb0EEEvNS_9FwdParamsE
        .type           _ZN10layer_norm13ln_fwd_kernelINS_13Kernel_traitsI6__halfS2_fS2_fjLj1536ELj1ELj4ELj1ELj16ENS_18Kernel_traits_baseILj1536ES2_S2_fS2_fjLj128EEEEELb0ELb1ELb0ELb0EEEvNS_9FwdParamsE,@function
        .size           _ZN10layer_norm13ln_fwd_kernelINS_13Kernel_traitsI6__halfS2_fS2_fjLj1536ELj1ELj4ELj1ELj16ENS_18Kernel_traits_baseILj1536ES2_S2_fS2_fjLj128EEEEELb0ELb1ELb0ELb0EEEvNS_9FwdParamsE,(.L_x_44435 - _ZN10layer_norm13ln_fwd_kernelINS_13Kernel_traitsI6__halfS2_fS2_fjLj1536ELj1ELj4ELj1ELj16ENS_18Kernel_traits_baseILj1536ES2_S2_fS2_fjLj128EEEEELb0ELb1ELb0ELb0EEEvNS_9FwdParamsE)
        .other          _ZN10layer_norm13ln_fwd_kernelINS_13Kernel_traitsI6__halfS2_fS2_fjLj1536ELj1ELj4ELj1ELj16ENS_18Kernel_traits_baseILj1536ES2_S2_fS2_fjLj128EEEEELb0ELb1ELb0ELb0EEEvNS_9FwdParamsE,@"STO_CUDA_ENTRY STV_DEFAULT"
_ZN10layer_norm13ln_fwd_kernelINS_13Kernel_traitsI6__halfS2_fS2_fjLj1536ELj1ELj4ELj1ELj16ENS_18Kernel_traits_baseILj1536ES2_S2_fS2_fjLj128EEEEELb0ELb1ELb0ELb0EEEvNS_9FwdParamsE:
.text._ZN10layer_norm13ln_fwd_kernelINS_13Kernel_traitsI6__halfS2_fS2_fjLj1536ELj1ELj4ELj1ELj16ENS_18Kernel_traits_baseILj1536ES2_S2_fS2_fjLj128EEEEELb0ELb1ELb0ELb0EEEvNS_9FwdParamsE:
        /* <DEDUP_REMOVED lines=41> */
.L_x_27254:
[----:B------:R-:W-:Y:S05]  /*0290*/  BSYNC B0 ;  /* 0x0000000000007941 */ /* 0x000fea0003800000 */
.L_x_27253:
        /* <DEDUP_REMOVED lines=18> */
.L_x_27256:
[----:B------:R-:W-:Y:S05]  /*03c0*/  BSYNC B0 ;  /* 0x0000000000007941 */ /* 0x000fea0003800000 */
.L_x_27255:
        /* <DEDUP_REMOVED lines=18> */
.L_x_27258:
[----:B------:R-:W-:Y:S05]  /*04f0*/  BSYNC B0 ;  /* 0x0000000000007941 */ /* 0x000fea0003800000 */
.L_x_27257:
        /* <DEDUP_REMOVED lines=18> */
.L_x_27260:
[----:B------:R-:W-:Y:S05]  /*0620*/  BSYNC B0 ;  /* 0x0000000000007941 */ /* 0x000fea0003800000 */
.L_x_27259:
        /* <DEDUP_REMOVED lines=18> */
.L_x_27262:
[----:B------:R-:W-:Y:S05]  /*0750*/  BSYNC B0 ;  /* 0x0000000000007941 */ /* 0x000fea0003800000 */
.L_x_27261:
        /* <DEDUP_REMOVED lines=22> */
.L_x_27264:
[----:B------:R-:W-:Y:S05]  /*08c0*/  BSYNC B0 ;  /* 0x0000000000007941 */ /* 0x000fea0003800000 */
.L_x_27263:
[----:B------:R-:W-:Y:S02]  /*08d0*/  ULDC UR6, c[0x0][0x214] ;  /* 0x0000850000067ab9 */ /* 0x000fe40000000800 */
[----:B------:R-:W-:-:S13]  /*08e0*/  ISETP.GE.AND P0, PT, R206, UR6, PT ;  /* 0x00000006ce007c0c */ /* 0x000fda000bf06270 */
[----:B------:R-:W-:Y:S05]  /*08f0*/  @P0 EXIT ;  /* 0x000000000000094d */ /* 0x000fea0003800000 */
[----:B------:R-:W-:Y:S01]  /*0900*/  ULDC.64 UR6, c[0x0][0x270] ;  /* 0x00009c0000067ab9 */ /* 0x000fe20000000a00 */
[----:B------:R-:W-:Y:S01]  /*0910*/  LOP3.LUT R110, R110, 0xffffff7f, RZ, 0xc0, !PT ;  /* 0xffffff7f6e6e7812 */ /* 0x000fe200078ec0ff */
[--C-:B-----5:R-:W-:Y:S01]  /*0920*/  HADD2.F32 R45, -RZ, R18.reuse.H0_H0 ;  /* 0x20000012ff2d7230 */ /* 0x120fe20000004100 */
[----:B------:R-:W-:Y:S01]  /*0930*/  ISETP.NE.U32.AND P0, PT, RZ, UR6, PT ;  /* 0x00000006ff007c0c */ /* 0x000fe2000bf05070 */
[----:B------:R-:W-:Y:S01]  /*0940*/  ULDC.U8 UR6, c[0x0][0x2a0] ;  /* 0x0000a80000067ab9 */ /* 0x000fe20000000000 */
[----:B------:R-:W-:Y:S01]  /*0950*/  HADD2.F32 R44, -RZ, R18.H1_H1 ;  /* 0x30000012ff2c7230 */ /* 0x000fe20000004100 */
[----:B------:R-:W-:Y:S01]  /*0960*/  ISETP.NE.AND P2, PT, RZ, UR6, PT ;  /* 0x00000006ff007c0c */ /* 0x000fe2000bf45270 */
[--C-:B------:R-:W-:Y:S01]  /*0970*/  HADD2.F32 R43, -RZ, R19.reuse.H0_H0 ;  /* 0x20000013ff2b7230 */ /* 0x100fe20000004100 */
[----:B------:R-:W-:Y:S01]  /*0980*/  ISETP.NE.AND.EX P0, PT, RZ, UR7, PT, P0 ;  /* 0x00000007ff007c0c */ /* 0x000fe2000bf05300 */
        /* <DEDUP_REMOVED lines=9> */
[--C-:B------:R-:W-:Y:S01]  /*0a20*/  HADD2.F32 R109, -RZ, R16.reuse.H0_H0 ;  /* 0x20000010ff6d7230 */ /* 0x100fe20000004100 */
[----:B------:R-:W-:Y:S01]  /*0a30*/  @P2 LOP3.LUT R110, R110, 0x80, RZ, 0xfc, !PT ;  /* 0x000000806e6e2812 */ /* 0x000fe200078efcff */
        /* <DEDUP_REMOVED lines=135> */
.L_x_27290:
        /* <DEDUP_REMOVED lines=27> */
[----:B------:R-:W-:Y:S01]  /*1460*/  IADD3 R209, R211, 0x20, RZ ;  /* 0x00000020d3d17810 */ /* 0x000fe20007ffe0ff */
[----:B---3--:R-:W-:Y:S02]  /*1470*/  HADD2.F32 R62, -RZ, R56.H0_H0 ;  /* 0x20000038ff3e7230 */ /* 0x008fe40000004100 */
[----:B------:R-:W-:Y:S02]  /*1480*/  HADD2.F32 R214, -RZ, R58.H0_H0 ;  /* 0x2000003affd67230 */ /* 0x000fe40000004100 */
[----:B------:R-:W-:Y:S02]  /*1490*/  HADD2.F32 R208, -RZ, R56.H1_H1 ;  /* 0x30000038ffd07230 */ /* 0x000fe40000004100 */
[--C-:B------:R-:W-:Y:S02]  /*14a0*/  HADD2.F32 R210, -RZ, R57.reuse.H0_H0 ;  /* 0x20000039ffd27230 */ /* 0x100fe40000004100 */
[----:B------:R-:W-:-:S02]  /*14b0*/  HADD2.F32 R212, -RZ, R57.H1_H1 ;  /* 0x30000039ffd47230 */ /* 0x000fc40000004100 */
[----:B------:R-:W-:Y:S02]  /*14c0*/  HADD2.F32 R58, -RZ, R58.H1_H1 ;  /* 0x3000003aff3a7230 */ /* 0x000fe40000004100 */
[--C-:B------:R-:W-:Y:S02]  /*14d0*/  HADD2.F32 R216, -RZ, R59.reuse.H0_H0 ;  /* 0x2000003bffd87230 */ /* 0x100fe40000004100 */
[----:B0-----:R-:W-:Y:S02]  /*14e0*/  HADD2.F32 R60, -RZ, R59.H1_H1 ;  /* 0x3000003bff3c7230 */ /* 0x001fe40000004100 */
        /* <DEDUP_REMOVED lines=24> */
[----:B------:R0:W-:Y:S04]  /*1670*/  STG.E.128 desc[UR4][R104.64], R56 ;  /* 0x0000003868007986 */ /* 0x0001e8000c101d04 */
[----:B------:R0:W-:Y:S02]  /*1680*/  STG.E.128 desc[UR4][R104.64+0x10], R60 ;  /* 0x0000103c68007986 */ /* 0x0001e4000c101d04 */
.L_x_27266:
[----:B------:R-:W-:Y:S05]  /*1690*/  BSYNC B0 ;  /* 0x0000000000007941 */ /* 0x000fea0003800000 */
.L_x_27265:
        /* <DEDUP_REMOVED lines=51> */
.L_x_27268:
[----:B------:R-:W-:Y:S05]  /*19d0*/  BSYNC B0 ;  /* 0x0000000000007941 */ /* 0x000fea0003800000 */
.L_x_27267:
        /* <DEDUP_REMOVED lines=51> */
.L_x_27270:
[----:B------:R-:W-:Y:S05]  /*1d10*/  BSYNC B0 ;  /* 0x0000000000007941 */ /* 0x000fea0003800000 */
.L_x_27269:
        /* <DEDUP_REMOVED lines=51> */
.L_x_27272:
[----:B------:R-:W-:Y:S05]  /*2050*/  BSYNC B0 ;  /* 0x0000000000007941 */ /* 0x000fea0003800000 */
.L_x_27271:
        /* <DEDUP_REMOVED lines=51> */
.L_x_27274:
[----:B------:R-:W-:Y:S05]  /*2390*/  BSYNC B0 ;  /* 0x0000000000007941 */ /* 0x000fea0003800000 */
.L_x_27273:
        /* <DEDUP_REMOVED lines=15> */
[----:B------:R-:W-:Y:S01]  /*2490*/  ISETP.NE.AND.EX P2, PT, RZ, UR9, PT, P2 ;  /* 0x00000009ff007c0c */ /* 0x000fe2000bf45320 */
[----:B---3--:R-:W-:Y:S02]  /*24a0*/  HADD2.F32 R102, -RZ, R96.H0_H0 ;  /* 0x20000060ff667230 */ /* 0x008fe40000004100 */
[----:B------:R-:W-:Y:S02]  /*24b0*/  HADD2.F32 R214, -RZ, R98.H0_H0 ;  /* 0x20000062ffd67230 */ /* 0x000fe40000004100 */
[----:B------:R-:W-:Y:S02]  /*24c0*/  HADD2.F32 R208, -RZ, R96.H1_H1 ;  /* 0x30000060ffd07230 */ /* 0x000fe40000004100 */
[--C-:B------:R-:W-:Y:S02]  /*24d0*/  HADD2.F32 R210, -RZ, R97.reuse.H0_H0 ;  /* 0x20000061ffd27230 */ /* 0x100fe40000004100 */
[----:B------:R-:W-:Y:S02]  /*24e0*/  HADD2.F32 R212, -RZ, R97.H1_H1 ;  /* 0x30000061ffd47230 */ /* 0x000fe40000004100 */
[----:B------:R-:W-:-:S02]  /*24f0*/  HADD2.F32 R98, -RZ, R98.H1_H1 ;  /* 0x30000062ff627230 */ /* 0x000fc40000004100 */
        /* <DEDUP_REMOVED lines=28> */
.L_x_27276:
[----:B------:R-:W-:Y:S05]  /*26c0*/  BSYNC B0 ;  /* 0x0000000000007941 */ /* 0x000fea0003800000 */
.L_x_27275:
        /* <DEDUP_REMOVED lines=181> */
.L_x_27302:
        /* <DEDUP_REMOVED lines=48> */
.L_x_27279:
[----:B------:R-:W-:Y:S05]  /*3520*/  BSYNC B0 ;  /* 0x0000000000007941 */ /* 0x000fea0003800000 */
.L_x_27278:
        /* <DEDUP_REMOVED lines=35> */
.L_x_27281:
[----:B------:R-:W-:Y:S05]  /*3760*/  BSYNC B0 ;  /* 0x0000000000007941 */ /* 0x000fea0003800000 */
.L_x_27280:
        /* <DEDUP_REMOVED lines=35> */
.L_x_27283:
[----:B------:R-:W-:Y:S05]  /*39a0*/  BSYNC B0 ;  /* 0x0000000000007941 */ /* 0x000fea0003800000 */
.L_x_27282:
        /* <DEDUP_REMOVED lines=35> */
.L_x_27285:
[----:B------:R-:W-:Y:S05]  /*3be0*/  BSYNC B0 ;  /* 0x0000000000007941 */ /* 0x000fea0003800000 */
.L_x_27284:
        /* <DEDUP_REMOVED lines=35> */
.L_x_27287:
[----:B------:R-:W-:Y:S05]  /*3e20*/  BSYNC B0 ;  /* 0x0000000000007941 */ /* 0x000fea0003800000 */
.L_x_27286:
        /* <DEDUP_REMOVED lines=34> */
.L_x_27289:
[----:B------:R-:W-:Y:S05]  /*4050*/  BSYNC B0 ;  /* 0x0000000000007941 */ /* 0x000fea0003800000 */
.L_x_27288:
[----:B01234-:R-:W0:Y:S02]  /*4060*/  LDC.64 R104, c[0x0][0x210] ;  /* 0x00008400ff687b82 */ /* 0x01fe240000000a00 */
[----:B0-----:R-:W-:-:S04]  /*4070*/  LEA R206, R104, R206, 0x2 ;  /* 0x000000ce68ce7211 */ /* 0x001fc800078e10ff */
[----:B------:R-:W-:-:S13]  /*4080*/  ISETP.GE.AND P2, PT, R206, R105, PT ;  /* 0x00000069ce00720c */ /* 0x000fda0003f46270 */
[----:B------:R-:W-:Y:S05]  /*4090*/  @!P2 BRA `(.L_x_27290) ;  /* 0xffffffd00084a947 */ /* 0x000fea000383ffff */
[----:B------:R-:W-:Y:S05]  /*40a0*/  EXIT ;  /* 0x000000000000794d */ /* 0x000fea0003800000 */
.L_x_27277:
        /* <DEDUP_REMOVED lines=8> */
.L_x_27292:
[----:B------:R-:W-:Y:S05]  /*4130*/  BSYNC B0 ;  /* 0x0000000000007941 */ /* 0x000fea0003800000 */
.L_x_27291:
        /* <DEDUP_REMOVED lines=10> */
.L_x_27293:
[----:B------:R-:W-:Y:S01]  /*41e0*/  HFMA2.MMA R216, -RZ, RZ, 0, 2.384185791015625e-07 ;  /* 0x00000004ffd87435 */ /* 0x000fe200000001ff */
[----:B------:R-:W-:-:S05]  /*41f0*/  MOV R107, R213 ;  /* 0x000000d5006b7202 */ /* 0x000fca0000000f00 */
[----:B------:R-:W-:-:S05]  /*4200*/  FADD.FTZ R107, R106, R107 ;  /* 0x0000006b6a6b7221 */ /* 0x000fca0000010000 */
[----:B------:R-:W-:-:S07]  /*4210*/  MOV R215, R107 ;  /* 0x0000006b00d77202 */ /* 0x000fce0000000f00 */
[----:B------:R-:W-:Y:S05]  /*4220*/  WARPSYNC.COLLECTIVE R214, `(.L_x_27294) ;  /* 0x00000000d6087348 */ /* 0x000fea0003c00000 */
[----:B------:R0:W1:Y:S02]  /*4230*/  SHFL.BFLY P6, R213, R215, R216, R217 ;  /* 0x0c0000d8d7d57389 */ /* 0x00006400000c00d9 */
[----:B01----:R-:W-:Y:S01]  /*4240*/  ENDCOLLECTIVE ;  /* 0x000000000000791b */ /* 0x003fe20003800000 */
.L_x_27294:
[----:B------:R-:W-:Y:S01]  /*4250*/  HFMA2.MMA R216, -RZ, RZ, 0, 4.76837158203125e-07 ;  /* 0x00000008ffd87435 */ /* 0x000fe200000001ff */
[----:B------:R-:W-:-:S05]  /*4260*/  MOV R104, R213 ;  /* 0x000000d500687202 */ /* 0x000fca0000000f00 */
[----:B------:R-:W-:-:S05]  /*4270*/  FADD.FTZ R210, R107, R104 ;  /* 0x000000686bd27221 */ /* 0x000fca0000010000 */
[----:B------:R-:W-:-:S07]  /*4280*/  MOV R215, R210 ;  /* 0x000000d200d77202 */ /* 0x000fce0000000f00 */
[----:B------:R-:W-:Y:S05]  /*4290*/  WARPSYNC.COLLECTIVE R214, `(.L_x_27295) ;  /* 0x00000000d6087348 */ /* 0x000fea0003c00000 */
[----:B------:R0:W1:Y:S02]  /*42a0*/  SHFL.BFLY P6, R213, R215, R216, R217 ;  /* 0x0c0000d8d7d57389 */ /* 0x00006400000c00d9 */
[----:B01----:R-:W-:Y:S01]  /*42b0*/  ENDCOLLECTIVE ;  /* 0x000000000000791b */ /* 0x003fe20003800000 */
.L_x_27295:
[----:B------:R-:W-:Y:S01]  /*42c0*/  HFMA2.MMA R216, -RZ, RZ, 0, 9.5367431640625e-07 ;  /* 0x00000010ffd87435 */ /* 0x000fe200000001ff */
[----:B------:R-:W-:-:S05]  /*42d0*/  MOV R209, R213 ;  /* 0x000000d500d17202 */ /* 0x000fca0000000f00 */
[----:B------:R-:W-:-:S05]  /*42e0*/  FADD.FTZ R212, R210, R209 ;  /* 0x000000d1d2d47221 */ /* 0x000fca0000010000 */
[----:B------:R-:W-:-:S07]  /*42f0*/  MOV R215, R212 ;  /* 0x000000d400d77202 */ /* 0x000fce0000000f00 */
[----:B------:R-:W-:Y:S05]  /*4300*/  WARPSYNC.COLLECTIVE R214, `(.L_x_27296) ;  /* 0x00000000d6087348 */ /* 0x000fea0003c00000 */
[----:B------:R0:W1:Y:S02]  /*4310*/  SHFL.BFLY P6, R213, R215, R216, R217 ;  /* 0x0c0000d8d7d57389 */ /* 0x00006400000c00d9 */
[----:B01----:R-:W-:Y:S01]  /*4320*/  ENDCOLLECTIVE ;  /* 0x000000000000791b */ /* 0x003fe20003800000 */
.L_x_27296:
        /* <DEDUP_REMOVED lines=107> */
.L_x_27297:
[----:B------:R-:W-:Y:S01]  /*49e0*/  HFMA2.MMA R216, -RZ, RZ, 0, 1.1920928955078125e-07 ;  /* 0x00000002ffd87435 */ /* 0x000fe200000001ff */
[----:B------:R-:W-:-:S05]  /*49f0*/  MOV R105, R213 ;  /* 0x000000d500697202 */ /* 0x000fca0000000f00 */
[----:B------:R-:W-:-:S05]  /*4a00*/  FADD.FTZ R105, R104, R105 ;  /* 0x0000006968697221 */ /* 0x000fca0000010000 */
[----:B------:R-:W-:-:S07]  /*4a10*/  MOV R215, R105 ;  /* 0x0000006900d77202 */ /* 0x000fce0000000f00 */
[----:B------:R-:W-:Y:S05]  /*4a20*/  WARPSYNC.COLLECTIVE R214, `(.L_x_27298) ;  /* 0x00000000d6087348 */ /* 0x000fea0003c00000 */
[----:B------:R0:W1:Y:S02]  /*4a30*/  SHFL.BFLY P6, R213, R215, R216, R217 ;  /* 0x0c0000d8d7d57389 */ /* 0x00006400000c00d9 */
[----:B01----:R-:W-:Y:S01]  /*4a40*/  ENDCOLLECTIVE ;  /* 0x000000000000791b */ /* 0x003fe20003800000 */
.L_x_27298:
[----:B------:R-:W-:Y:S01]  /*4a50*/  HFMA2.MMA R216, -RZ, RZ, 0, 2.384185791015625e-07 ;  /* 0x00000004ffd87435 */ /* 0x000fe200000001ff */
[----:B------:R-:W-:-:S05]  /*4a60*/  MOV R106, R213 ;  /* 0x000000d5006a7202 */ /* 0x000fca0000000f00 */
[----:B------:R-:W-:-:S05]  /*4a70*/  FADD.FTZ R106, R105, R106 ;  /* 0x0000006a696a7221 */ /* 0x000fca0000010000 */
[----:B------:R-:W-:-:S07]  /*4a80*/  MOV R215, R106 ;  /* 0x0000006a00d77202 */ /* 0x000fce0000000f00 */
[----:B------:R-:W-:Y:S05]  /*4a90*/  WARPSYNC.COLLECTIVE R214, `(.L_x_27299) ;  /* 0x00000000d6087348 */ /* 0x000fea0003c00000 */
[----:B------:R0:W1:Y:S02]  /*4aa0*/  SHFL.BFLY P6, R213, R215, R216, R217 ;  /* 0x0c0000d8d7d57389 */ /* 0x00006400000c00d9 */
[----:B01----:R-:W-:Y:S01]  /*4ab0*/  ENDCOLLECTIVE ;  /* 0x000000000000791b */ /* 0x003fe20003800000 */
.L_x_27299:
[----:B------:R-:W-:Y:S01]  /*4ac0*/  HFMA2.MMA R216, -RZ, RZ, 0, 4.76837158203125e-07 ;  /* 0x00000008ffd87435 */ /* 0x000fe200000001ff */
[----:B------:R-:W-:-:S05]  /*4ad0*/  MOV R107, R213 ;  /* 0x000000d5006b7202 */ /* 0x000fca0000000f00 */
[----:B------:R-:W-:-:S05]  /*4ae0*/  FADD.FTZ R107, R106, R107 ;  /* 0x0000006b6a6b7221 */ /* 0x000fca0000010000 */
[----:B------:R-:W-:-:S07]  /*4af0*/  MOV R215, R107 ;  /* 0x0000006b00d77202 */ /* 0x000fce0000000f00 */
[----:B------:R-:W-:Y:S05]  /*4b00*/  WARPSYNC.COLLECTIVE R214, `(.L_x_27300) ;  /* 0x00000000d6087348 */ /* 0x000fea0003c00000 */
[----:B------:R0:W1:Y:S02]  /*4b10*/  SHFL.BFLY P6, R213, R215, R216, R217 ;  /* 0x0c0000d8d7d57389 */ /* 0x00006400000c00d9 */
[----:B01----:R-:W-:Y:S01]  /*4b20*/  ENDCOLLECTIVE ;  /* 0x000000000000791b */ /* 0x003fe20003800000 */
.L_x_27300:
[----:B------:R-:W-:Y:S01]  /*4b30*/  HFMA2.MMA R216, -RZ, RZ, 0, 9.5367431640625e-07 ;  /* 0x00000010ffd87435 */ /* 0x000fe200000001ff */
[----:B------:R-:W-:-:S05]  /*4b40*/  MOV R210, R213 ;  /* 0x000000d500d27202 */ /* 0x000fca0000000f00 */
[----:B------:R-:W-:-:S05]  /*4b50*/  FADD.FTZ R210, R107, R210 ;  /* 0x000000d26bd27221 */ /* 0x000fca0000010000 */
[----:B------:R-:W-:-:S07]  /*4b60*/  MOV R215, R210 ;  /* 0x000000d200d77202 */ /* 0x000fce0000000f00 */
[----:B------:R-:W-:Y:S05]  /*4b70*/  WARPSYNC.COLLECTIVE R214, `(.L_x_27301) ;  /* 0x00000000d6087348 */ /* 0x000fea0003c00000 */
[----:B------:R0:W1:Y:S02]  /*4b80*/  SHFL.BFLY P6, R213, R215, R216, R217 ;  /* 0x0c0000d8d7d57389 */ /* 0x00006400000c00d9 */
[----:B01----:R-:W-:Y:S01]  /*4b90*/  ENDCOLLECTIVE ;  /* 0x000000000000791b */ /* 0x003fe20003800000 */
.L_x_27301:
[----:B------:R-:W-:Y:S05]  /*4ba0*/  BRA `(.L_x_27302) ;  /* 0xffffffe4009c7947 */ /* 0x000fea000383ffff */
.L_x_27303:
        /* <DEDUP_REMOVED lines=13> */
.L_x_44435:


//--------------------- .text._ZN10layer_norm13ln_fwd_kernelINS_13Kernel_traitsI6__halfS2_fS2_fjLj1536ELj1ELj4ELj1ELj16ENS_18Kernel_traits_baseILj1536ES2_S2_fS2_fjLj128EEEEELb0ELb1ELb0ELb1EEEvNS_9FwdParamsE --------------------------
	.section	.text._ZN10layer_norm13ln_fwd_kernelINS_13Kernel_traitsI6__halfS2_fS2_fjLj1536ELj1ELj4ELj1ELj16ENS_18Kernel_traits_baseILj1536ES2_S2_fS2_fjLj128EEEEELb0ELb1ELb0ELb1EEEvNS_9FwdParamsE,"ax",@progbits
	.align	128
        .global         _ZN10layer_norm13ln_fwd_kernelINS_13Kernel_traitsI6__halfS2_fS2_fjLj1536ELj1ELj4ELj1ELj16ENS_18Kernel_traits_baseILj1536ES2_S2_fS2_fjLj128EEEEELb0ELb1ELb0ELb1EEEvNS_9FwdParamsE
        .type           _ZN10layer_norm13ln_fwd_kernelINS_13Kernel_traitsI6__halfS2_fS2_fjLj1536ELj1ELj4ELj1ELj16ENS_18Kernel_traits_baseILj1536ES2_S2_fS2_fjLj128EEEEELb0ELb1ELb0ELb1EEEvNS_9FwdParamsE,@function
        .size           _ZN10layer_norm13ln_fwd_kernelINS_13Kernel_traitsI6__halfS2_fS2_fjLj1536ELj1ELj4ELj1ELj16ENS_18Kernel_traits_baseILj1536ES2_S2_fS2_fjLj128EEEEELb0ELb1ELb0ELb1EEEvNS_9FwdParamsE,(.L_x_44436 - _ZN10layer_norm13ln_fwd_kernelINS_13Kernel_traitsI6__halfS2_fS2_fjLj1536ELj1ELj4ELj1ELj16ENS_18Kernel_traits_baseILj1536ES2_S2_fS2_fjLj128EEEEELb0ELb1ELb0ELb1EEEvNS_9FwdParamsE)
        .other          _ZN10layer_norm13ln_fwd_kernelINS_13Kernel_traitsI6__halfS2_fS2_fjLj1536ELj1ELj4ELj1ELj16ENS_18Kernel_traits_baseILj1536ES2_S2_fS2_fjLj128EEEEELb0ELb1ELb0ELb1EEEvNS_9FwdParamsE,@"STO_CUDA_ENTRY STV_DEFAULT"
_ZN10layer_norm13ln_fwd_kernelINS_13Kernel_traitsI6__halfS2_fS2_fjLj1536ELj1ELj4ELj1ELj16ENS_18Kernel_traits_baseILj1536ES2_S2_fS2_fjLj128EEEEELb0ELb1ELb0ELb1EEEvNS_9FwdParamsE:
.text._ZN10layer_norm13ln_fwd_kernelINS_13Kernel_traitsI6__halfS2_fS2_fjLj1536ELj1ELj4ELj1ELj16ENS_18Kernel_traits_baseILj1536ES2_S2_fS2_fjLj128EEEEELb0ELb1ELb0ELb1EEEvNS_9FwdParamsE:
        /* <DEDUP_REMOVED lines=24> */
[----:B------:R-:W-:Y:S02]  /*0180*/  IADD3 R62, P4, R2, UR8, RZ ;  /* 0x00000008023e7c10 */ /* 0x000fe4000ff9e0ff */
[----:B------:R-:W-:Y:S02]  /*0190*/  LEA R60, P3, R108, UR8, 0x4 ;  /* 0x000000086c3c7c11 */ /* 0x000fe4000f8620ff */
[----:B------:R-:W-:-:S02]  /*01a0*/  IADD3 R2, P2, R2, UR6, RZ ;  /* 0x0000000602027c10 */ /* 0x000fc4000ff5e0ff */
[----:B------:R-:W-:Y:S02]  /*01b0*/  IADD3.X R63, RZ, UR9, RZ, P4, !PT ;  /* 0x00000009ff3f7c10 */ /* 0x000fe4000a7fe4ff */
[----:B------:R-:W-:Y:S02]  /*01c0*/  IADD3.X R61, RZ, UR9, RZ, P3, !PT ;  /* 0x00000009ff3d7c10 */ /* 0x000fe40009ffe4ff */
[----:B------:R-:W-:Y:S01]  /*01d0*/  IADD3.X R3, RZ, UR7, RZ, P2, !PT ;  /* 0x00000007ff037c10 */ /* 0x000fe200097fe4ff */
[----:B0-----:R-:W-:Y:S06]  /*01e0*/  @P1 EXIT ;  /* 0x000000000000194d */ /* 0x001fec0003800000 */
[----:B------:R-:W2:Y:S04]  /*01f0*/  LDG.E.128 R48, desc[UR4][R62.64+0xa00] ;  /* 0x000a00043e307981 */ /* 0x000ea8000c1e1d00 */
        /* <DEDUP_REMOVED lines=24> */
[--C-:B------:R-:W-:Y:S01]  /*0380*/  HADD2.F32 R109, -RZ, R64.reuse.H0_H0 ;  /* 0x20000040ff6d7230 */ /* 0x100fe20000004100 */
[----:B------:R-:W-:Y:S01]  /*0390*/  ISETP.NE.U32.AND P0, PT, RZ, UR6, PT ;  /* 0x00000006ff007c0c */ /* 0x000fe2000bf05070 */
[----:B------:R-:W-:Y:S01]  /*03a0*/  HADD2.F32 R110, -RZ, R64.H1_H1 ;  /* 0x30000040ff6e7230 */ /* 0x000fe20000004100 */
[----:B------:R-:W-:Y:S01]  /*03b0*/  ULDC.U8 UR6, c[0x0][0x2a0] ;  /* 0x0000a80000067ab9 */ /* 0x000fe20000000000 */
[--C-:B------:R-:W-:Y:S01]  /*03c0*/  HADD2.F32 R111, -RZ, R65.reuse.H0_H0 ;  /* 0x20000041ff6f7230 */ /* 0x100fe20000004100 */
[----:B------:R-:W-:Y:S01]  /*03d0*/  ISETP.NE.AND.EX P0, PT, RZ, UR7, PT, P0 ;  /* 0x00000007ff007c0c */ /* 0x000fe2000bf05300 */
[----:B------:R-:W-:Y:S01]  /*03e0*/  HADD2.F32 R112, -RZ, R65.H1_H1 ;  /* 0x30000041ff707230 */ /* 0x000fe20000004100 */
[----:B------:R-:W-:Y:S01]  /*03f0*/  ISETP.NE.AND P3, PT, RZ, UR6, PT ;  /* 0x00000006ff007c0c */ /* 0x000fe2000bf65270 */
        /* <DEDUP_REMOVED lines=49> */
[--C-:B------:R-:W-:Y:S02]  /*0710*/  HADD2.F32 R159, -RZ, R49.reuse.H0_H0 ;  /* 0x20000031ff9f7230 */ /* 0x100fe40000004100 */
[----:B------:R-:W-:Y:S02]  /*0720*/  HADD2.F32 R160, -RZ, R49.H1_H1 ;  /* 0x30000031ffa07230 */ /* 0x000fe40000004100 */
[--C-:B------:R-:W-:Y:S02]  /*0730*/  HADD2.F32 R161, -RZ, R50.reuse.H0_H0 ;  /* 0x20000032ffa17230 */ /* 0x100fe40000004100 */
[----:B------:R-:W-:Y:S02]  /*0740*/  HADD2.F32 R162, -RZ, R50.H1_H1 ;  /* 0x30000032ffa27230 */ /* 0x000fe40000004100 */
[--C-:B------:R-:W-:Y:S02]  /*0750*/  HADD2.F32 R163, -RZ, R51.reuse.H0_H0 ;  /* 0x20000033ffa37230 */ /* 0x100fe40000004100 */
[----:B0-----:R-:W-:-:S07]  /*0760*/  HADD2.F32 R164, -RZ, R51.H1_H1 ;  /* 0x30000033ffa47230 */ /* 0x001fce0000004100 */
.L_x_27305:
[----:B--2---:R-:W0:Y:S01]  /*0770*/  @P0 LDC.64 R2, c[0x0][0x270] ;  /* 0x00009c00ff020b82 */ /* 0x004e220000000a00 */
[----:B------:R-:W-:Y:S01]  /*0780*/  IMAD R0, R165, UR6, RZ ;  /* 0x00000006a5007c24 */ /* 0x000fe2000f8e02ff */
[----:B------:R-:W-:-:S04]  /*0790*/  ISETP.NE.U32.AND P2, PT, RZ, UR8, PT ;  /* 0x00000008ff007c0c */ /* 0x000fc8000bf45070 */
[----:B------:R-:W-:Y:S02]  /*07a0*/  SHF.R.S32.HI R57, RZ, 0x1f, R0 ;  /* 0x0000001fff397819 */ /* 0x000fe40000011400 */
[----:B------:R-:W1:Y:S01]  /*07b0*/  LDC.64 R104, c[0x0][0x220] ;  /* 0x00008800ff687b82 */ /* 0x000e620000000a00 */
[----:B------:R-:W-:Y:S02]  /*07c0*/  ISETP.NE.AND.EX P2, PT, RZ, UR9, PT, P2 ;  /* 0x00000009ff007c0c */ /* 0x000fe4000bf45320 */
[----:B------:R-:W-:-:S04]  /*07d0*/  LEA.HI R57, R57, R0, RZ, 0x3 ;  /* 0x0000000039397211 */ /* 0x000fc800078f18ff */
[----:B------:R-:W-:-:S07]  /*07e0*/  LEA.HI.SX32 R167, R57, R108, 0x1d ;  /* 0x0000006c39a77211 */ /* 0x000fce00078feaff */
[----:B------:R-:W2:Y:S01]  /*07f0*/  @P2 LDC.64 R60, c[0x0][0x230] ;  /* 0x00008c00ff3c2b82 */ /* 0x000ea20000000a00 */
[----:B0-----:R-:W-:-:S06]  /*0800*/  @P0 IMAD.WIDE R2, R165, 0x2, R2 ;  /* 0x00000002a5020825 */ /* 0x001fcc00078e0202 */
[----:B------:R-:W3:Y:S01]  /*0810*/  @P0 LDG.E.U16 R2, desc[UR4][R2.64] ;  /* 0x0000000402020981 */ /* 0x000ee2000c1e1500 */
[----:B-1----:R-:W-:-:S06]  /*0820*/  IMAD.WIDE.U32 R56, R167, 0x10, R104 ;  /* 0x00000010a7387825 */ /* 0x002fcc00078e0068 */
[----:B------:R-:W4:Y:S01]  /*0830*/  LDG.E.128 R56, desc[UR4][R56.64] ;  /* 0x0000000438387981 */ /* 0x000f22000c1e1d00 */
[----:B--2---:R-:W-:-:S05]  /*0840*/  @P2 IMAD.WIDE.U32 R60, R167, 0x20, R60 ;  /* 0x00000020a73c2825 */ /* 0x004fca00078e003c */
[----:B------:R-:W2:Y:S04]  /*0850*/  @P2 LDG.E.128 R48, desc[UR4][R60.64] ;  /* 0x000000043c302981 */ /* 0x000ea8000c1e1d00 */
[----:B------:R0:W5:Y:S01]  /*0860*/  @P2 LDG.E.128 R52, desc[UR4][R60.64+0x10] ;  /* 0x000010043c342981 */ /* 0x000162000c1e1d00 */
[----:B------:R-:W-:Y:S01]  /*0870*/  HFMA2.MMA R0, -RZ, RZ, 1.875, 0 ;  /* 0x3f800000ff007435 */ /* 0x000fe200000001ff */
[----:B------:R-:W-:Y:S01]  /*0880*/  HADD2.F32 R62, -RZ, R44.H0_H0 ;  /* 0x2000002cff3e7230 */ /* 0x000fe20000004100 */
[----:B------:R-:W-:Y:S01]  /*0890*/  ISETP.NE.U32.AND P1, PT, RZ, UR8, PT ;  /* 0x00000008ff007c0c */ /* 0x000fe2000bf25070 */
[----:B------:R-:W-:-:S03]  /*08a0*/  HADD2.F32 R64, -RZ, R47.H0_H0 ;  /* 0x2000002fff407230 */ /* 0x000fc60000004100 */
[----:B------:R-:W-:Y:S01]  /*08b0*/  ISETP.NE.AND.EX P1, PT, RZ, UR9, PT, P1 ;  /* 0x00000009ff007c0c */ /* 0x000fe2000bf25310 */
[----:B0-----:R-:W-:Y:S02]  /*08c0*/  HADD2.F32 R60, -RZ, R45.H0_H0 ;  /* 0x2000002dff3c7230 */ /* 0x001fe40000004100 */
[----:B------:R-:W-:Y:S01]  /*08d0*/  HADD2.F32 R66, -RZ, R47.H1_H1 ;  /* 0x3000002fff427230 */ /* 0x000fe20000004100 */
[----:B------:R-:W-:Y:S01]  /*08e0*/  IADD3 R169, R167, 0x20, RZ ;  /* 0x00000020a7a97810 */ /* 0x000fe20007ffe0ff */
[----:B---3--:R-:W-:Y:S02]  /*08f0*/  @P0 HADD2.F32 R0, -RZ, R2.H0_H0 ;  /* 0x20000002ff000230 */ /* 0x008fe40000004100 */
[----:B------:R-:W0:Y:S01]  /*0900*/  LDC.64 R2, c[0x0][0x238] ;  /* 0x00008e00ff027b82 */ /* 0x000e220000000a00 */
[----:B----4-:R-:W-:Y:S02]  /*0910*/  HADD2.F32 R63, -RZ, R56.H0_H0 ;  /* 0x20000038ff3f7230 */ /* 0x010fe40000004100 */
[----:B------:R-:W-:-:S02]  /*0920*/  HADD2.F32 R67, -RZ, R57.H0_H0 ;  /* 0x20000039ff437230 */ /* 0x000fc40000004100 */
[----:B------:R-:W-:Y:S02]  /*0930*/  HADD2.F32 R57, -RZ, R57.H1_H1 ;  /* 0x30000039ff397230 */ /* 0x000fe40000004100 */
[----:B------:R-:W-:Y:S01]  /*0940*/  FMUL.FTZ R63, R63, R0 ;  /* 0x000000003f3f7220 */ /* 0x000fe20000410000 */
[----:B------:R-:W-:Y:S02]  /*0950*/  HADD2.F32 R65, -RZ, R56.H1_H1 ;  /* 0x30000038ff417230 */ /* 0x000fe40000004100 */
[--C-:B------:R-:W-:Y:S02]  /*0960*/  HADD2.F32 R69, -RZ, R58.reuse.H0_H0 ;  /* 0x2000003aff457230 */ /* 0x100fe40000004100 */
[----:B------:R-:W-:Y:S01]  /*0970*/  FMUL.FTZ R56, R63, R62 ;  /* 0x0000003e3f387220 */ /* 0x000fe20000410000 */
[----:B------:R-:W-:Y:S02]  /*0980*/  HADD2.F32 R71, -RZ, R58.H1_H1 ;  /* 0x3000003aff477230 */ /* 0x000fe40000004100 */
[----:B------:R-:W-:-:S02]  /*0990*/  HADD2.F32 R61, -RZ, R59.H0_H0 ;  /* 0x2000003bff3d7230 */ /* 0x000fc40000004100 */
[----:B------:R-:W-:Y:S02]  /*09a0*/  HADD2.F32 R73, -RZ, R59.H1_H1 ;  /* 0x3000003bff497230 */ /* 0x000fe40000004100 */
[-C--:B------:R-:W-:Y:S01]  /*09b0*/  FMUL.FTZ R59, R57, R0.reuse ;  /* 0x00000000393b7220 */ /* 0x080fe20000410000 */
[----:B------:R-:W-:Y:S02]  /*09c0*/  HADD2.F32 R62, -RZ, R45.H1_H1 ;  /* 0x3000002dff3e7230 */ /* 0x000fe40000004100 */
[-C--:B------:R-:W-:Y:S01]  /*09d0*/  FMUL.FTZ R65, R65, R0.reuse ;  /* 0x0000000041417220 */ /* 0x080fe20000410000 */
[----:B------:R-:W-:Y:S02]  /*09e0*/  HADD2.F32 R58, -RZ, R44.H1_H1 ;  /* 0x3000002cff3a7230 */ /* 0x000fe40000004100 */
[----:B------:R-:W-:Y:S01]  /*09f0*/  FMUL.FTZ R67, R67, R0 ;  /* 0x0000000043437220 */ /* 0x000fe20000410000 */
[----:B------:R-:W-:Y:S01]  /*0a00*/  FMUL.FTZ R59, R59, R62 ;  /* 0x0000003e3b3b7220 */ /* 0x000fe20000410000 */
[----:B------:R-:W-:-:S02]  /*0a10*/  HADD2.F32 R62, -RZ, R46.H1_H1 ;  /* 0x3000002eff3e7230 */ /* 0x000fc40000004100 */
[----:B------:R-:W-:Y:S01]  /*0a20*/  FMUL.FTZ R57, R65, R58 ;  /* 0x0000003a41397220 */ /* 0x000fe20000410000 */
[----:B------:R-:W-:Y:S01]  /*0a30*/  FMUL.FTZ R58, R67, R60 ;  /* 0x0000003c433a7220 */ /* 0x000fe20000410000 */
[-C--:B------:R-:W-:Y:S01]  /*0a40*/  FMUL.FTZ R71, R71, R0.reuse ;  /* 0x0000000047477220 */ /* 0x080fe20000410000 */
[----:B------:R-:W-:Y:S02]  /*0a50*/  HADD2.F32 R60, -RZ, R46.H0_H0 ;  /* 0x2000002eff3c7230 */ /* 0x000fe40000004100 */
[-C--:B------:R-:W-:Y:S01]  /*0a60*/  FMUL.FTZ R63, R61, R0.reuse ;  /* 0x000000003d3f7220 */ /* 0x080fe20000410000 */
[-C--:B------:R-:W-:Y:S01]  /*0a70*/  FMUL.FTZ R69, R69, R0.reuse ;  /* 0x0000000045457220 */ /* 0x080fe20000410000 */
[----:B------:R-:W-:Y:S01]  /*0a80*/  FMUL.FTZ R73, R73, R0 ;  /* 0x0000000049497220 */ /* 0x000fe20000410000 */
[----:B------:R-:W-:Y:S01]  /*0a90*/  FMUL.FTZ R61, R71, R62 ;  /* 0x0000003e473d7220 */ /* 0x000fe20000410000 */
[----:B------:R-:W-:Y:S01]  /*0aa0*/  FMUL.FTZ R62, R63, R64 ;  /* 0x000000403f3e7220 */ /* 0x000fe20000410000 */
[----:B------:R-:W-:Y:S01]  /*0ab0*/  FMUL.FTZ R60, R69, R60 ;  /* 0x0000003c453c7220 */ /* 0x000fe20000410000 */
[----:B------:R-:W-:Y:S01]  /*0ac0*/  FMUL.FTZ R63, R73, R66 ;  /* 0x00000042493f7220 */ /* 0x000fe20000410000 */
[----:B------:R-:W1:Y:S01]  /*0ad0*/  @P2 LDC.64 R70, c[0x0][0x230] ;  /* 0x00008c00ff462b82 */ /* 0x000e620000000a00 */
[----:B0-----:R-:W-:-:S04]  /*0ae0*/  IMAD.WIDE.U32 R68, R167, 0x20, R2 ;  /* 0x00000020a7447825 */ /* 0x001fc800078e0002 */
        /* <DEDUP_REMOVED lines=8> */
[----:B------:R-:W-:Y:S01]  /*0b70*/  IMAD.WIDE.U32 R64, R169, 0x10, R104 ;  /* 0x00000010a9407825 */ /* 0x000fe200078e0068 */
[----:B------:R-:W-:Y:S04]  /*0b80*/  STG.E.128 desc[UR4][R68.64], R56 ;  /* 0x0000003844007986 */ /* 0x000fe8000c101d04 */
[----:B------:R0:W-:Y:S04]  /*0b90*/  STG.E.128 desc[UR4][R68.64+0x10], R60 ;  /* 0x0000103c44007986 */ /* 0x0001e8000c101d04 */
[----:B------:R-:W2:Y:S01]  /*0ba0*/  LDG.E.128 R64, desc[UR4][R64.64] ;  /* 0x0000000440407981 */ /* 0x000ea2000c1e1d00 */
[----:B------:R-:W-:-:S02]  /*0bb0*/  MOV R84, R48 ;  /* 0x0000003000547202 */ /* 0x000fc40000000f00 */
[----:B------:R-:W-:Y:S02]  /*0bc0*/  MOV R85, R49 ;  /* 0x0000003100557202 */ /* 0x000fe40000000f00 */
[----:B------:R-:W-:Y:S01]  /*0bd0*/  MOV R86, R50 ;  /* 0x0000003200567202 */ /* 0x000fe20000000f00 */
[----:B-1----:R-:W-:Y:S01]  /*0be0*/  @P2 IMAD.WIDE.U32 R70, R169, 0x20, R70 ;  /* 0x00000020a9462825 */ /* 0x002fe200078e0046 */
[----:B------:R-:W-:Y:S02]  /*0bf0*/  MOV R87, R51 ;  /* 0x0000003300577202 */ /* 0x000fe40000000f00 */
[----:B------:R-:W-:Y:S02]  /*0c00*/  MOV R72, R52 ;  /* 0x0000003400487202 */ /* 0x000fe40000000f00 */
[----:B------:R-:W-:Y:S02]  /*0c10*/  MOV R73, R53 ;  /* 0x0000003500497202 */ /* 0x000fe40000000f00 */
[----:B------:R-:W-:Y:S01]  /*0c20*/  MOV R74, R54 ;  /* 0x00000036004a7202 */ /* 0x000fe20000000f00 */
[----:B------:R-:W3:Y:S01]  /*0c30*/  @P2 LDG.E.128 R84, desc[UR4][R70.64] ;  /* 0x0000000446542981 */ /* 0x000ee2000c1e1d00 */
[----:B------:R-:W-:-:S06]  /*0c40*/  MOV R75, R55 ;  /* 0x00000037004b7202 */ /* 0x000fcc0000000f00 */
[----:B------:R1:W4:Y:S01]  /*0c50*/  @P2 LDG.E.128 R72, desc[UR4][R70.64+0x10] ;  /* 0x0000100446482981 */ /* 0x000322000c1e1d00 */
[----:B0-----:R-:W-:Y:S02]  /*0c60*/  HADD2.F32 R68, -RZ, R41.H0_H0 ;  /* 0x20000029ff447230 */ /* 0x001fe40000004100 */
[----:B------:R-:W-:Y:S02]  /*0c70*/  HADD2.F32 R76, -RZ, R43.H0_H0 ;  /* 0x2000002bff4c7230 */ /* 0x000fe40000004100 */
[----:B-1----:R-:W-:Y:S02]  /*0c80*/  HADD2.F32 R70, -RZ, R41.H1_H1 ;  /* 0x30000029ff467230 */ /* 0x002fe40000004100 */
[----:B------:R-:W-:Y:S01]  /*0c90*/  HADD2.F32 R78, -RZ, R43.H1_H1 ;  /* 0x3000002bff4e7230 */ /* 0x000fe20000004100 */
[----:B------:R-:W-:Y:S01]  /*0ca0*/  IADD3 R171, R167, 0x40, RZ ;  /* 0x00000040a7ab7810 */ /* 0x000fe20007ffe0ff */
[----:B--2---:R-:W-:Y:S02]  /*0cb0*/  HADD2.F32 R79, -RZ, R65.H0_H0 ;  /* 0x20000041ff4f7230 */ /* 0x004fe40000004100 */
[----:B------:R-:W-:-:S02]  /*0cc0*/  HADD2.F32 R77, -RZ, R64.H1_H1 ;  /* 0x30000040ff4d7230 */ /* 0x000fc40000004100 */
[----:B------:R-:W-:Y:S02]  /*0cd0*/  HADD2.F32 R65, -RZ, R65.H1_H1 ;  /* 0x30000041ff417230 */ /* 0x000fe40000004100 */
[--C-:B------:R-:W-:Y:S02]  /*0ce0*/  HADD2.F32 R81, -RZ, R66.reuse.H0_H0 ;  /* 0x20000042ff517230 */ /* 0x100fe40000004100 */
[----:B------:R-:W-:Y:S02]  /*0cf0*/  HADD2.F32 R83, -RZ, R66.H1_H1 ;  /* 0x30000042ff537230 */ /* 0x000fe40000004100 */
[-C--:B------:R-:W-:Y:S01]  /*0d00*/  FMUL.FTZ R77, R77, R0.reuse ;  /* 0x000000004d4d7220 */ /* 0x080fe20000410000 */
[--C-:B------:R-:W-:Y:S02]  /*0d10*/  HADD2.F32 R89, -RZ, R67.reuse.H0_H0 ;  /* 0x20000043ff597230 */ /* 0x100fe40000004100 */
[----:B------:R-:W-:Y:S02]  /*0d20*/  HADD2.F32 R91, -RZ, R67.H1_H1 ;  /* 0x30000043ff5b7230 */ /* 0x000fe40000004100 */
[----:B------:R-:W-:Y:S01]  /*0d30*/  FMUL.FTZ R67, R65, R0 ;  /* 0x0000000041437220 */ /* 0x000fe20000410000 */
[----:B------:R-:W-:-:S02]  /*0d40*/  HADD2.F32 R66, -RZ, R40.H1_H1 ;  /* 0x30000028ff427230 */ /* 0x000fc40000004100 */
[----:B------:R-:W-:Y:S01]  /*0d50*/  FMUL.FTZ R79, R79, R0 ;  /* 0x000000004f4f7220 */ /* 0x000fe20000410000 */
[----:B------:R-:W-:Y:S02]  /*0d60*/  HADD2.F32 R69, -RZ, R64.H0_H0 ;  /* 0x20000040ff457230 */ /* 0x000fe40000004100 */
[----:B------:R-:W-:Y:S01]  /*0d70*/  FMUL.FTZ R67, R67, R70 ;  /* 0x0000004643437220 */ /* 0x000fe20000410000 */
[----:B------:R-:W-:Y:S02]  /*0d80*/  HADD2.F32 R64, -RZ, R40.H0_H0 ;  /* 0x20000028ff407230 */ /* 0x000fe40000004100 */
[----:B------:R-:W-:Y:S01]  /*0d90*/  FMUL.FTZ R65, R77, R66 ;  /* 0x000000424d417220 */ /* 0x000fe20000410000 */
[----:B------:R-:W-:Y:S01]  /*0da0*/  FMUL.FTZ R66, R79, R68 ;  /* 0x000000444f427220 */ /* 0x000fe20000410000 */
[-C--:B------:R-:W-:Y:S01]  /*0db0*/  FMUL.FTZ R69, R69, R0.reuse ;  /* 0x0000000045457220 */ /* 0x080fe20000410000 */
[--C-:B------:R-:W-:Y:S02]  /*0dc0*/  HADD2.F32 R70, -RZ, R42.reuse.H1_H1 ;  /* 0x3000002aff467230 */ /* 0x100fe40000004100 */
[----:B------:R-:W-:Y:S01]  /*0dd0*/  FMUL.FTZ R83, R83, R0 ;  /* 0x0000000053537220 */ /* 0x000fe20000410000 */
[----:B------:R-:W-:-:S02]  /*0de0*/  HADD2.F32 R68, -RZ, R42.H0_H0 ;  /* 0x2000002aff447230 */ /* 0x000fc40000004100 */
        /* <DEDUP_REMOVED lines=8> */
[----:B------:R-:W0:Y:S01]  /*0e70*/  @P2 LDC.64 R82, c[0x0][0x230] ;  /* 0x00008c00ff522b82 */ /* 0x000e220000000a00 */
[----:B------:R-:W-:-:S04]  /*0e80*/  IMAD.WIDE.U32 R80, R169, 0x20, R2 ;  /* 0x00000020a9507825 */ /* 0x000fc800078e0002 */
        /* <DEDUP_REMOVED lines=8> */
[C---:B------:R-:W-:Y:S01]  /*0f10*/  IMAD.WIDE.U32 R76, R171.reuse, 0x10, R104 ;  /* 0x00000010ab4c7825 */ /* 0x040fe200078e0068 */
        /* <DEDUP_REMOVED lines=14> */
[----:B-1----:R-:W-:Y:S02]  /*1000*/  HADD2.F32 R80, -RZ, R37.H0_H0 ;  /* 0x20000025ff507230 */ /* 0x002fe40000004100 */
[----:B------:R-:W-:Y:S02]  /*1010*/  HADD2.F32 R88, -RZ, R39.H0_H0 ;  /* 0x20000027ff587230 */ /* 0x000fe40000004100 */
[----:B0-----:R-:W-:Y:S02]  /*1020*/  HADD2.F32 R82, -RZ, R37.H1_H1 ;  /* 0x30000025ff527230 */ /* 0x001fe40000004100 */
        /* <DEDUP_REMOVED lines=56> */
[----:B------:R-:W-:Y:S02]  /*13b0*/  HADD2.F32 R98, -RZ, R35.H1_H1 ;  /* 0x30000023ff627230 */ /* 0x000fe40000004100 */
[----:B0-----:R-:W-:Y:S02]  /*13c0*/  HADD2.F32 R94, -RZ, R33.H1_H1 ;  /* 0x30000021ff5e7230 */ /* 0x001fe40000004100 */
[----:B------:R-:W-:Y:S02]  /*13d0*/  HADD2.F32 R96, -RZ, R35.H0_H0 ;  /* 0x20000023ff607230 */ /* 0x000fe40000004100 */
        /* <DEDUP_REMOVED lines=26> */
[----:B------:R-:W-:Y:S01]  /*1580*/  IADD3 R175, R167, 0x80, RZ ;  /* 0x00000080a7af7810 */ /* 0x000fe20007ffe0ff */
        /* <DEDUP_REMOVED lines=30> */
[----:B------:R-:W-:Y:S02]  /*1770*/  HADD2.F32 R166, -RZ, R31.H1_H1 ;  /* 0x3000001fffa67230 */ /* 0x000fe40000004100 */
        /* <DEDUP_REMOVED lines=25> */
[----:B------:R-:W-:Y:S01]  /*1910*/  IADD3 R177, R167, 0xa0, RZ ;  /* 0x000000a0a7b17810 */ /* 0x000fe20007ffe0ff */
[----:B------:R-:W-:Y:S01]  /*1920*/  FMUL.FTZ R100, R179, R100 ;  /* 0x00000064b3647220 */ /* 0x000fe20000410000 */
[----:B------:R-:W-:Y:S01]  /*1930*/  FMUL.FTZ R102, R183, R106 ;  /* 0x0000006ab7667220 */ /* 0x000fe20000410000 */
[----:B------:R-:W-:Y:S01]  /*1940*/  FMUL.FTZ R103, R185, R166 ;  /* 0x000000a6b9677220 */ /* 0x000fe20000410000 */
        /* <DEDUP_REMOVED lines=17> */
[----:B------:R-:W-:Y:S01]  /*1a60*/  @P2 MOV R51, R87 ;  /* 0x0000005700332202 */ /* 0x000fe20000000f00 */
[----:B0-----:R-:W-:-:S05]  /*1a70*/  @P2 IMAD.WIDE.U32 R180, R177, 0x20, R180 ;  /* 0x00000020b1b42825 */ /* 0x001fca00078e00b4 */
[----:B------:R-:W3:Y:S01]  /*1a80*/  @P2 LDG.E.128 R48, desc[UR4][R180.64] ;  /* 0x00000004b4302981 */ /* 0x000ee2000c1e1d00 */
[----:B------:R-:W-:Y:S02]  /*1a90*/  @P2 MOV R52, R72 ;  /* 0x0000004800342202 */ /* 0x000fe40000000f00 */
[----:B------:R-:W-:Y:S02]  /*1aa0*/  @P2 MOV R53, R73 ;  /* 0x0000004900352202 */ /* 0x000fe40000000f00 */
[----:B------:R-:W-:Y:S02]  /*1ab0*/  @P2 MOV R54, R74 ;  /* 0x0000004a00362202 */ /* 0x000fe40000000f00 */
[----:B------:R-:W-:-:S06]  /*1ac0*/  @P2 MOV R55, R75 ;  /* 0x0000004b00372202 */ /* 0x000fcc0000000f00 */
[----:B------:R0:W4:Y:S01]  /*1ad0*/  @P2 LDG.E.128 R52, desc[UR4][R180.64+0x10] ;  /* 0x00001004b4342981 */ /* 0x000122000c1e1d00 */
[----:B------:R-:W-:-:S04]  /*1ae0*/  FADD.FTZ R166, RZ, R56 ;  /* 0x00000038ffa67221 */ /* 0x000fc80000010000 */
        /* <DEDUP_REMOVED lines=31> */
[----:B--2---:R-:W-:Y:S02]  /*1ce0*/  HADD2.F32 R179, -RZ, R104.H0_H0 ;  /* 0x20000068ffb37230 */ /* 0x004fe40000004100 */
[--C-:B------:R-:W-:Y:S02]  /*1cf0*/  HADD2.F32 R185, -RZ, R106.reuse.H0_H0 ;  /* 0x2000006affb97230 */ /* 0x100fe40000004100 */
[----:B------:R-:W-:Y:S02]  /*1d00*/  HADD2.F32 R187, -RZ, R106.H1_H1 ;  /* 0x3000006affbb7230 */ /* 0x000fe40000004100 */
[----:B------:R-:W-:Y:S01]  /*1d10*/  FADD.FTZ R106, R94, R189 ;  /* 0x000000bd5e6a7221 */ /* 0x000fe20000010000 */
[----:B0-----:R-:W-:Y:S02]  /*1d20*/  HADD2.F32 R181, -RZ, R104.H1_H1 ;  /* 0x30000068ffb57230 */ /* 0x001fe40000004100 */
[----:B------:R-:W-:Y:S01]  /*1d30*/  FMUL.FTZ R104, R179, R0 ;  /* 0x00000000b3687220 */ /* 0x000fe20000410000 */
[----:B------:R-:W-:-:S02]  /*1d40*/  HADD2.F32 R183, -RZ, R105.H0_H0 ;  /* 0x20000069ffb77230 */ /* 0x000fc40000004100 */
[----:B------:R-:W-:Y:S01]  /*1d50*/  FADD.FTZ R179, R95, R106 ;  /* 0x0000006a5fb37221 */ /* 0x000fe20000010000 */
[----:B------:R-:W-:-:S03]  /*1d60*/  HADD2.F32 R105, -RZ, R105.H1_H1 ;  /* 0x30000069ff697230 */ /* 0x000fc60000004100 */
[----:B------:R-:W-:Y:S01]  /*1d70*/  FADD.FTZ R170, R96, R179 ;  /* 0x000000b360aa7221 */ /* 0x000fe20000010000 */
[--C-:B------:R-:W-:Y:S02]  /*1d80*/  HADD2.F32 R189, -RZ, R107.reuse.H0_H0 ;  /* 0x2000006bffbd7230 */ /* 0x100fe40000004100 */
[----:B------:R-:W-:Y:S02]  /*1d90*/  HADD2.F32 R191, -RZ, R107.H1_H1 ;  /* 0x3000006bffbf7230 */ /* 0x000fe40000004100 */
[-C--:B------:R-:W-:Y:S01]  /*1da0*/  FMUL.FTZ R107, R105, R0.reuse ;  /* 0x00000000696b7220 */ /* 0x080fe20000410000 */
[----:B------:R-:W-:Y:S01]  /*1db0*/  FADD.FTZ R105, R97, R170 ;  /* 0x000000aa61697221 */ /* 0x000fe20000010000 */
[-C--:B------:R-:W-:Y:S01]  /*1dc0*/  FMUL.FTZ R181, R181, R0.reuse ;  /* 0x00000000b5b57220 */ /* 0x080fe20000410000 */
[-C--:B------:R-:W-:Y:S01]  /*1dd0*/  FMUL.FTZ R106, R183, R0.reuse ;  /* 0x00000000b76a7220 */ /* 0x080fe20000410000 */
[-C--:B------:R-:W-:Y:S01]  /*1de0*/  FMUL.FTZ R166, R185, R0.reuse ;  /* 0x00000000b9a67220 */ /* 0x080fe20000410000 */
[-C--:B------:R-:W-:Y:S01]  /*1df0*/  FMUL.FTZ R187, R187, R0.reuse ;  /* 0x00000000bbbb7220 */ /* 0x080fe20000410000 */
[-C--:B------:R-:W-:Y:S01]  /*1e00*/  FMUL.FTZ R168, R189, R0.reuse ;  /* 0x00000000bda87220 */ /* 0x080fe20000410000 */
[----:B------:R-:W-:Y:S01]  /*1e10*/  FMUL.FTZ R191, R191, R0 ;  /* 0x00000000bfbf7220 */ /* 0x000fe20000410000 */
[----:B------:R-:W-:Y:S01]  /*1e20*/  FADD.FTZ R0, R98, R105 ;  /* 0x0000006962007221 */ /* 0x000fe20000010000 */
[----:B---3--:R-:W-:-:S03]  /*1e30*/  @P2 MOV R85, R49 ;  /* 0x0000003100552202 */ /* 0x008fc60000000f00 */
[----:B------:R-:W-:Y:S01]  /*1e40*/  FADD.FTZ R179, R99, R0 ;  /* 0x0000000063b37221 */ /* 0x000fe20000010000 */
[----:B------:R-:W-:-:S03]  /*1e50*/  FMUL.FTZ R105, R158, R181 ;  /* 0x000000b59e697220 */ /* 0x000fc60000410000 */
[----:B------:R-:W-:Y:S01]  /*1e60*/  FADD.FTZ R0, R100, R179 ;  /* 0x000000b364007221 */ /* 0x000fe20000010000 */
[----:B------:R-:W-:Y:S01]  /*1e70*/  @P1 FADD.FTZ R105, R105, R85 ;  /* 0x0000005569691221 */ /* 0x000fe20000010000 */
[----:B------:R-:W-:Y:S02]  /*1e80*/  @P2 MOV R87, R51 ;  /* 0x0000003300572202 */ /* 0x000fe40000000f00 */
[----:B------:R-:W-:Y:S01]  /*1e90*/  FADD.FTZ R85, R101, R0 ;  /* 0x0000000065557221 */ /* 0x000fe20000010000 */
[----:B------:R-:W-:Y:S01]  /*1ea0*/  @P2 MOV R84, R48 ;  /* 0x0000003000542202 */ /* 0x000fe20000000f00 */
[----:B------:R-:W-:Y:S01]  /*1eb0*/  FMUL.FTZ R107, R160, R107 ;  /* 0x0000006ba06b7220 */ /* 0x000fe20000410000 */
[----:B------:R-:W-:Y:S01]  /*1ec0*/  FMUL.FTZ R104, R157, R104 ;  /* 0x000000689d687220 */ /* 0x000fe20000410000 */
[----:B------:R-:W-:Y:S01]  /*1ed0*/  FADD.FTZ R0, R102, R85 ;  /* 0x0000005566007221 */ /* 0x000fe20000010000 */
[----:B------:R-:W-:Y:S01]  /*1ee0*/  @P2 MOV R86, R50 ;  /* 0x0000003200562202 */ /* 0x000fe20000000f00 */
[----:B------:R-:W-:Y:S01]  /*1ef0*/  @P1 FADD.FTZ R107, R107, R87 ;  /* 0x000000576b6b1221 */ /* 0x000fe20000010000 */
[----:B------:R-:W-:Y:S01]  /*1f00*/  FMUL.FTZ R106, R159, R106 ;  /* 0x0000006a9f6a7220 */ /* 0x000fe20000410000 */
[----:B------:R-:W-:Y:S01]  /*1f10*/  @P1 FADD.FTZ R104, R104, R84 ;  /* 0x0000005468681221 */ /* 0x000fe20000010000 */
[----:B------:R-:W-:Y:S01]  /*1f20*/  FADD.FTZ R87, R103, R0 ;  /* 0x0000000067577221 */ /* 0x000fe20000010000 */
[----:B----4-:R-:W-:Y:S01]  /*1f30*/  @P2 MOV R72, R52 ;  /* 0x0000003400482202 */ /* 0x010fe20000000f00 */
[----:B------:R-:W-:Y:S01]  /*1f40*/  @P1 FADD.FTZ R106, R106, R86 ;  /* 0x000000566a6a1221 */ /* 0x000fe20000010000 */
[----:B------:R-:W-:Y:S01]  /*1f50*/  @P2 MOV R73, R53 ;  /* 0x0000003500492202 */ /* 0x000fe20000000f00 */
[----:B------:R-:W-:Y:S01]  /*1f60*/  FADD.FTZ R0, R104, R87 ;  /* 0x0000005768007221 */ /* 0x000fe20000010000 */
[----:B------:R-:W-:Y:S01]  /*1f70*/  @P2 MOV R74, R54 ;  /* 0x00000036004a2202 */ /* 0x000fe20000000f00 */
[----:B------:R-:W-:Y:S01]  /*1f80*/  FMUL.FTZ R84, R161, R166 ;  /* 0x000000a6a1547220 */ /* 0x000fe20000410000 */
[----:B------:R-:W-:Y:S01]  /*1f90*/  @P2 MOV R75, R55 ;  /* 0x00000037004b2202 */ /* 0x000fe20000000f00 */
[----:B------:R-:W-:Y:S01]  /*1fa0*/  FMUL.FTZ R85, R162, R187 ;  /* 0x000000bba2557220 */ /* 0x000fe20000410000 */
[----:B------:R-:W-:Y:S01]  /*1fb0*/  FMUL.FTZ R86, R163, R168 ;  /* 0x000000a8a3567220 */ /* 0x000fe20000410000 */
[----:B------:R-:W-:Y:S01]  /*1fc0*/  FMUL.FTZ R87, R164, R191 ;  /* 0x000000bfa4577220 */ /* 0x000fe20000410000 */
        /* <DEDUP_REMOVED lines=132> */
.L_x_27317:
[----:B-1----:R-:W-:Y:S01]  /*2810*/  FADD.FTZ R3, R74, R179 ;  /* 0x000000b34a037221 */ /* 0x002fe20000010000 */
[----:B------:R-:W-:-:S03]  /*2820*/  FSEL R75, R73, RZ, !P3 ;  /* 0x000000ff494b7208 */ /* 0x000fc60005800000 */
[----:B------:R-:W-:Y:S01]  /*2830*/  FFMA.FTZ R3, R3, R2, UR7 ;  /* 0x0000000703037e23 */ /* 0x000fe20008010002 */
[----:B------:R-:W-:Y:S01]  /*2840*/  FMUL.FTZ R2, R73, R73 ;  /* 0x0000004949027220 */ /* 0x000fe20000410000 */
[--C-:B------:R-:W-:Y:S01]  /*2850*/  FADD.FTZ R176, R58, -R75.reuse ;  /* 0x8000004b3ab07221 */ /* 0x100fe20000010000 */
[--C-:B------:R-:W-:Y:S01]  /*2860*/  FADD.FTZ R188, R61, -R75.reuse ;  /* 0x8000004b3dbc7221 */ /* 0x100fe20000010000 */
[--C-:B------:R-:W-:Y:S01]  /*2870*/  FADD.FTZ R172, R62, -R75.reuse ;  /* 0x8000004b3eac7221 */ /* 0x100fe20000010000 */
[--C-:B------:R-:W-:Y:S01]  /*2880*/  FADD.FTZ R174, R63, -R75.reuse ;  /* 0x8000004b3fae7221 */ /* 0x100fe20000010000 */
[----:B------:R-:W-:Y:S01]  /*2890*/  FSEL R58, R2, RZ, P3 ;  /* 0x000000ff023a7208 */ /* 0x000fe20001800000 */
[--C-:B------:R-:W-:Y:S01]  /*28a0*/  FADD.FTZ R200, R71, -R75.reuse ;  /* 0x8000004b47c87221 */ /* 0x100fe20000010000 */
[--C-:B------:R-:W-:Y:S01]  /*28b0*/  FADD.FTZ R182, R57, -R75.reuse ;  /* 0x8000004b39b67221 */ /* 0x100fe20000010000 */
[--C-:B------:R-:W-:Y:S02]  /*28c0*/  HADD2.F32 R71, -RZ, R27.reuse.H0_H0 ;  /* 0x2000001bff477230 */ /* 0x100fe40000004100 */
[----:B------:R-:W-:Y:S01]  /*28d0*/  FADD.FTZ R180, R60, -R75 ;  /* 0x8000004b3cb47221 */ /* 0x000fe20000010000 */
[----:B------:R-:W-:Y:S01]  /*28e0*/  FADD.FTZ R3, R3, R58 ;  /* 0x0000003a03037221 */ /* 0x000fe20000010000 */
[----:B------:R-:W-:-:S02]  /*28f0*/  HADD2.F32 R57, -RZ, R27.H1_H1 ;  /* 0x3000001bff397230 */ /* 0x000fc40000004100 */
[--C-:B------:R-:W-:Y:S01]  /*2900*/  FADD.FTZ R184, R59, -R75.reuse ;  /* 0x8000004b3bb87221 */ /* 0x100fe20000010000 */
[--C-:B------:R-:W-:Y:S01]  /*2910*/  FADD.FTZ R72, R65, -R75.reuse ;  /* 0x8000004b41487221 */ /* 0x100fe20000010000 */
[----:B------:R-:W1:Y:S01]  /*2920*/  MUFU.RSQ R61, R3 ;  /* 0x00000003003d7308 */ /* 0x000e620000001400 */
[--C-:B------:R-:W-:Y:S01]  /*2930*/  FADD.FTZ R196, R69, -R75.reuse ;  /* 0x8000004b45c47221 */ /* 0x100fe20000010000 */
[----:B------:R-:W-:Y:S02]  /*2940*/  HADD2.F32 R65, -RZ, R26.H1_H1 ;  /* 0x3000001aff417230 */ /* 0x000fe40000004100 */
[--C-:B------:R-:W-:Y:S01]  /*2950*/  FADD.FTZ R178, R56, -R75.reuse ;  /* 0x8000004b38b27221 */ /* 0x100fe20000010000 */
[--C-:B------:R-:W-:Y:S02]  /*2960*/  HADD2.F32 R69, -RZ, R25.reuse.H0_H0 ;  /* 0x20000019ff457230 */ /* 0x100fe40000004100 */
        /* <DEDUP_REMOVED lines=46> */
[----:B------:R-:W-:-:S02]  /*2c50*/  HADD2.F32 R63, -RZ, R26.H0_H0 ;  /* 0x2000001aff3f7230 */ /* 0x000fc40000004100 */
[----:B------:R-:W-:Y:S01]  /*2c60*/  FFMA.FTZ R176, R59, R65, R114 ;  /* 0x000000413bb07223 */ /* 0x000fe20000010072 */
[----:B------:R-:W-:Y:S01]  /*2c70*/  FFMA.FTZ R69, R180, R69, R111 ;  /* 0x00000045b4457223 */ /* 0x000fe2000001006f */
[--C-:B------:R-:W-:Y:S02]  /*2c80*/  HADD2.F32 R75, -RZ, R24.reuse.H0_H0 ;  /* 0x20000018ff4b7230 */ /* 0x100fe40000004100 */
[----:B------:R-:W-:Y:S01]  /*2c90*/  FFMA.FTZ R180, R3, R57, R112 ;  /* 0x0000003903b47223 */ /* 0x000fe20000010070 */
        /* <DEDUP_REMOVED lines=9> */
[----:B------:R-:W-:-:S02]  /*2d30*/  HADD2.F32 R182, -RZ, R22.H1_H1 ;  /* 0x30000016ffb67230 */ /* 0x000fc40000004100 */
[C---:B------:R-:W-:Y:S01]  /*2d40*/  FMUL.FTZ R57, R61.reuse, R196 ;  /* 0x000000c43d397220 */ /* 0x040fe20000410000 */
[----:B------:R-:W-:Y:S02]  /*2d50*/  HADD2.F32 R186, -RZ, R21.H1_H1 ;  /* 0x30000015ffba7230 */ /* 0x000fe40000004100 */
[----:B------:R-:W-:Y:S01]  /*2d60*/  FMUL.FTZ R3, R61, R192 ;  /* 0x000000c03d037220 */ /* 0x000fe20000410000 */
[----:B------:R-:W-:Y:S02]  /*2d70*/  HADD2.F32 R188, -RZ, R19.H1_H1 ;  /* 0x30000013ffbc7230 */ /* 0x000fe40000004100 */
[----:B------:R-:W-:Y:S01]  /*2d80*/  FFMA.FTZ R182, R57, R182, R122 ;  /* 0x000000b639b67223 */ /* 0x000fe2000001007a */
[--C-:B------:R-:W-:Y:S02]  /*2d90*/  HADD2.F32 R57, -RZ, R20.reuse.H1_H1 ;  /* 0x30000014ff397230 */ /* 0x100fe40000004100 */
[----:B------:R-:W-:Y:S01]  /*2da0*/  FFMA.FTZ R186, R3, R186, R120 ;  /* 0x000000ba03ba7223 */ /* 0x000fe20000010078 */
[----:B------:R-:W-:-:S02]  /*2db0*/  HADD2.F32 R3, -RZ, R20.H0_H0 ;  /* 0x20000014ff037230 */ /* 0x000fc40000004100 */
[C---:B------:R-:W-:Y:S01]  /*2dc0*/  FMUL.FTZ R59, R61.reuse, R204 ;  /* 0x000000cc3d3b7220 */ /* 0x040fe20000410000 */
[C---:B------:R-:W-:Y:S01]  /*2dd0*/  FMUL.FTZ R74, R61.reuse, R74 ;  /* 0x0000004a3d4a7220 */ /* 0x040fe20000410000 */
[C---:B------:R-:W-:Y:S01]  /*2de0*/  FMUL.FTZ R87, R61.reuse, R72 ;  /* 0x000000483d577220 */ /* 0x040fe20000410000 */
[----:B------:R-:W-:Y:S01]  /*2df0*/  FMUL.FTZ R166, R61, R166 ;  /* 0x000000a63da67220 */ /* 0x000fe20000410000 */
[----:B------:R-:W-:Y:S01]  /*2e00*/  FFMA.FTZ R188, R59, R188, R132 ;  /* 0x000000bc3bbc7223 */ /* 0x000fe20000010084 */
[----:B------:R-:W-:Y:S01]  /*2e10*/  FFMA.FTZ R72, R74, R3, R117 ;  /* 0x000000034a487223 */ /* 0x000fe20000010075 */
[----:B------:R-:W-:Y:S01]  /*2e20*/  FFMA.FTZ R87, R87, R57, R118 ;  /* 0x0000003957577223 */ /* 0x000fe20000010076 */
[--C-:B------:R-:W-:Y:S02]  /*2e30*/  HADD2.F32 R59, -RZ, R18.reuse.H0_H0 ;  /* 0x20000012ff3b7230 */ /* 0x100fe40000004100 */
[----:B------:R-:W-:Y:S01]  /*2e40*/  FMUL.FTZ R91, R61, R80 ;  /* 0x000000503d5b7220 */ /* 0x000fe20000410000 */
[----:B------:R-:W-:-:S02]  /*2e50*/  HADD2.F32 R74, -RZ, R18.H1_H1 ;  /* 0x30000012ff4a7230 */ /* 0x000fc40000004100 */
[----:B------:R-:W-:Y:S01]  /*2e60*/  FMUL.FTZ R3, R61, R64 ;  /* 0x000000403d037220 */ /* 0x000fe20000410000 */
[----:B------:R-:W-:Y:S02]  /*2e70*/  HADD2.F32 R57, -RZ, R17.H1_H1 ;  /* 0x30000011ff397230 */ /* 0x000fe40000004100 */
[----:B------:R-:W-:Y:S01]  /*2e80*/  FFMA.FTZ R64, R166, R59, R129 ;  /* 0x0000003ba6407223 */ /* 0x000fe20000010081 */
[--C-:B------:R-:W-:Y:S02]  /*2e90*/  HADD2.F32 R59, -RZ, R15.reuse.H0_H0 ;  /* 0x2000000fff3b7230 */ /* 0x100fe40000004100 */
[----:B------:R-:W-:Y:S01]  /*2ea0*/  FFMA.FTZ R91, R91, R74, R130 ;  /* 0x0000004a5b5b7223 */ /* 0x000fe20000010082 */
[----:B------:R-:W-:Y:S02]  /*2eb0*/  HADD2.F32 R74, -RZ, R15.H1_H1 ;  /* 0x3000000fff4a7230 */ /* 0x000fe40000004100 */
[----:B------:R-:W-:Y:S01]  /*2ec0*/  FFMA.FTZ R166, R3, R57, R128 ;  /* 0x0000003903a67223 */ /* 0x000fe20000010080 */
[----:B------:R-:W-:-:S02]  /*2ed0*/  HADD2.F32 R3, -RZ, R16.H0_H0 ;  /* 0x20000010ff037230 */ /* 0x000fc40000004100 */
[C---:B------:R-:W-:Y:S01]  /*2ee0*/  FMUL.FTZ R76, R61.reuse, R76 ;  /* 0x0000004c3d4c7220 */ /* 0x040fe20000410000 */
[----:B------:R-:W-:Y:S02]  /*2ef0*/  HADD2.F32 R57, -RZ, R16.H1_H1 ;  /* 0x30000010ff397230 */ /* 0x000fe40000004100 */
        /* <DEDUP_REMOVED lines=31> */
[--C-:B------:R-:W-:Y:S02]  /*30f0*/  HADD2.F32 R56, -RZ, R9.reuse.H1_H1 ;  /* 0x30000009ff387230 */ /* 0x100fe40000004100 */
        /* <DEDUP_REMOVED lines=8> */
[----:B------:R-:W-:Y:S01]  /*3180*/  FFMA.FTZ R98, R98, R2, R143 ;  /* 0x0000000262627223 */ /* 0x000fe2000001008f */
[----:B------:R-:W0:Y:S01]  /*3190*/  @!P1 LDC.64 R56, c[0x0][0x250] ;  /* 0x00009400ff389b82 */ /* 0x000e220000000a00 */
[----:B------:R-:W-:Y:S01]  /*31a0*/  FMUL.FTZ R3, R61, R58 ;  /* 0x0000003a3d037220 */ /* 0x000fe20000410000 */
[----:B------:R-:W-:-:S02]  /*31b0*/  HADD2.F32 R2, -RZ, R8.H0_H0 ;  /* 0x20000008ff027230 */ /* 0x000fc40000004100 */
[C---:B------:R-:W-:Y:S01]  /*31c0*/  FMUL.FTZ R96, R61.reuse, R96 ;  /* 0x000000603d607220 */ /* 0x040fe20000410000 */
[----:B------:R-:W-:Y:S02]  /*31d0*/  HADD2.F32 R60, -RZ, R8.H1_H1 ;  /* 0x30000008ff3c7230 */ /* 0x000fe40000004100 */
[----:B------:R-:W-:Y:S01]  /*31e0*/  FMUL.FTZ R81, R61, R102 ;  /* 0x000000663d517220 */ /* 0x000fe20000410000 */
[----:B------:R-:W-:Y:S02]  /*31f0*/  HADD2.F32 R70, -RZ, R6.H1_H1 ;  /* 0x30000006ff467230 */ /* 0x000fe40000004100 */
[----:B------:R-:W-:Y:S01]  /*3200*/  FFMA.FTZ R96, R96, R2, R141 ;  /* 0x0000000260607223 */ /* 0x000fe2000001008d */
[----:B------:R-:W1:Y:S01]  /*3210*/  @!P1 LDC.64 R58, c[0x0][0x258] ;  /* 0x00009600ff3a9b82 */ /* 0x000e620000000a00 */
[----:B------:R-:W-:Y:S01]  /*3220*/  FFMA.FTZ R105, R3, R60, R142 ;  /* 0x0000003c03697223 */ /* 0x000fe2000001008e */
[----:B------:R-:W-:Y:S02]  /*3230*/  HADD2.F32 R93, -RZ, R17.H0_H0 ;  /* 0x20000011ff5d7230 */ /* 0x000fe40000004100 */
[----:B------:R-:W-:Y:S01]  /*3240*/  FMUL.FTZ R78, R61, R78 ;  /* 0x0000004e3d4e7220 */ /* 0x000fe20000410000 */
[----:B------:R-:W-:Y:S01]  /*3250*/  FFMA.FTZ R187, R81, R70, R154 ;  /* 0x0000004651bb7223 */ /* 0x000fe2000001009a */
[----:B------:R-:W-:-:S02]  /*3260*/  HADD2.F32 R70, -RZ, R5.H1_H1 ;  /* 0x30000005ff467230 */ /* 0x000fc40000004100 */
[C---:B------:R-:W-:Y:S01]  /*3270*/  FMUL.FTZ R68, R61.reuse, R68 ;  /* 0x000000443d447220 */ /* 0x040fe20000410000 */
[--C-:B------:R-:W-:Y:S01]  /*3280*/  HADD2.F32 R74, -RZ, R7.reuse.H1_H1 ;  /* 0x30000007ff4a7230 */ /* 0x100fe20000004100 */
[----:B------:R-:W2:Y:S01]  /*3290*/  LDC.64 R2, c[0x0][0x2b8] ;  /* 0x0000ae00ff027b82 */ /* 0x000ea20000000a00 */
[----:B------:R-:W-:Y:S01]  /*32a0*/  FFMA.FTZ R93, R78, R93, R127 ;  /* 0x0000005d4e5d7223 */ /* 0x000fe2000001007f */
[C---:B------:R-:W-:Y:S01]  /*32b0*/  FMUL.FTZ R83, R61.reuse, R86 ;  /* 0x000000563d537220 */ /* 0x040fe20000410000 */
[----:B------:R-:W-:Y:S02]  /*32c0*/  HADD2.F32 R66, -RZ, R7.H0_H0 ;  /* 0x20000007ff427230 */ /* 0x000fe40000004100 */
[C---:B------:R-:W-:Y:S01]  /*32d0*/  FMUL.FTZ R174, R61.reuse, R174 ;  /* 0x000000ae3dae7220 */ /* 0x040fe20000410000 */
[----:B------:R-:W-:Y:S01]  /*32e0*/  FFMA.FTZ R185, R68, R70, R153 ;  /* 0x0000004644b97223 */ /* 0x000fe20000010099 */
[C---:B------:R-:W-:Y:S01]  /*32f0*/  FMUL.FTZ R198, R61.reuse, R198 ;  /* 0x000000c63dc67220 */ /* 0x040fe20000410000 */
[----:B------:R-:W-:Y:S01]  /*3300*/  FMUL.FTZ R194, R61, R194 ;  /* 0x000000c23dc27220 */ /* 0x000fe20000410000 */
[----:B0-----:R-:W-:-:S04]  /*3310*/  @!P1 IMAD.WIDE R56, R165, 0x4, R56 ;  /* 0x00000004a5389825 */ /* 0x001fc800078e0238 */
[C---:B------:R-:W-:Y:S01]  /*3320*/  FMUL.FTZ R190, R61.reuse, R190 ;  /* 0x000000be3dbe7220 */ /* 0x040fe20000410000 */
[C---:B------:R-:W-:Y:S01]  /*3330*/  FMUL.FTZ R202, R61.reuse, R202 ;  /* 0x000000ca3dca7220 */ /* 0x040fe20000410000 */
[C---:B------:R-:W-:Y:S01]  /*3340*/  FMUL.FTZ R79, R61.reuse, R84 ;  /* 0x000000543d4f7220 */ /* 0x040fe20000410000 */
[----:B------:R-:W-:Y:S01]  /*3350*/  FMUL.FTZ R77, R61, R106 ;  /* 0x0000006a3d4d7220 */ /* 0x000fe20000410000 */
[----:B------:R0:W-:Y:S01]  /*3360*/  @!P1 STG.E desc[UR4][R56.64], R73 ;  /* 0x0000004938009986 */ /* 0x0001e2000c101904 */
[----:B------:R-:W-:Y:S01]  /*3370*/  FFMA.FTZ R189, R83, R74, R156 ;  /* 0x0000004a53bd7223 */ /* 0x000fe2000001009c */
[----:B------:R-:W-:Y:S01]  /*3380*/  FMUL.FTZ R104, R61, R104 ;  /* 0x000000683d687220 */ /* 0x000fe20000410000 */
[----:B-1----:R-:W-:-:S04]  /*3390*/  @!P1 IMAD.WIDE R58, R165, 0x4, R58 ;  /* 0x00000004a53a9825 */ /* 0x002fc800078e023a */
[----:B------:R-:W-:Y:S01]  /*33a0*/  FMUL.FTZ R62, R61, R62 ;  /* 0x0000003e3d3e7220 */ /* 0x000fe20000410000 */
[----:B------:R-:W-:Y:S01]  /*33b0*/  F2FP.F16.F32.PACK_AB R68, R184, R75 ;  /* 0x0000004bb844723e */ /* 0x000fe200000000ff */
[----:B------:R-:W-:Y:S01]  /*33c0*/  FFMA.FTZ R174, R174, R66, R155 ;  /* 0x00000042aeae7223 */ /* 0x000fe2000001009b */
[----:B------:R-:W-:Y:S01]  /*33d0*/  HADD2.F32 R66, -RZ, R6.H0_H0 ;  /* 0x20000006ff427230 */ /* 0x000fe20000004100 */
[----:B------:R1:W-:Y:S01]  /*33e0*/  @!P1 STG.E desc[UR4][R58.64], R61 ;  /* 0x0000003d3a009986 */ /* 0x0003e2000c101904 */
[----:B------:R-:W-:Y:S01]  /*33f0*/  HADD2.F32 R60, -RZ, R5.H0_H0 ;  /* 0x20000005ff3c7230 */ /* 0x000fe20000004100 */
[----:B------:R-:W-:Y:S01]  /*3400*/  F2FP.F16.F32.PACK_AB R71, R172, R71 ;  /* 0x00000047ac47723e */ /* 0x000fe200000000ff */
[----:B--2---:R-:W-:-:S04]  /*3410*/  IMAD.WIDE.U32 R74, R167, 0x10, R2 ;  /* 0x00000010a74a7825 */ /* 0x004fc800078e0002 */
[----:B------:R-:W-:Y:S01]  /*3420*/  FFMA.FTZ R86, R79, R66, R152 ;  /* 0x000000424f567223 */ /* 0x000fe20000010098 */
[----:B------:R-:W-:Y:S01]  /*3430*/  F2FP.F16.F32.PACK_AB R70, R176, R63 ;  /* 0x0000003fb046723e */ /* 0x000fe200000000ff */
[----:B------:R-:W-:Y:S01]  /*3440*/  FFMA.FTZ R84, R77, R60, R150 ;  /* 0x0000003c4d547223 */ /* 0x000fe20000010096 */
[----:B------:R-:W-:Y:S01]  /*3450*/  HADD2.F32 R65, -RZ, R23.H0_H0 ;  /* 0x20000017ff417230 */ /* 0x000fe20000004100 */
[----:B------:R-:W-:Y:S01]  /*3460*/  F2FP.F16.F32.PACK_AB R69, R180, R69 ;  /* 0x00000045b445723e */ /* 0x000fe200000000ff */
[----:B------:R-:W-:Y:S01]  /*3470*/  HADD2.F32 R67, -RZ, R22.H0_H0 ;  /* 0x20000016ff437230 */ /* 0x000fe20000004100 */
[----:B0-----:R-:W-:Y:S01]  /*3480*/  F2FP.F16.F32.PACK_AB R56, R87, R72 ;  /* 0x000000485738723e */ /* 0x001fe200000000ff */
[----:B------:R-:W-:Y:S01]  /*3490*/  HADD2.F32 R85, -RZ, R21.H0_H0 ;  /* 0x20000015ff557230 */ /* 0x000fe20000004100 */
[----:B-1----:R-:W-:Y:S01]  /*34a0*/  F2FP.F16.F32.PACK_AB R61, R166, R93 ;  /* 0x0000005da63d723e */ /* 0x002fe200000000ff */
[----:B------:R-:W-:Y:S01]  /*34b0*/  HADD2.F32 R89, -RZ, R19.H0_H0 ;  /* 0x20000013ff597230 */ /* 0x000fe20000004100 */
[----:B------:R-:W0:Y:S01]  /*34c0*/  LDC.64 R166, c[0x0][0x210] ;  /* 0x00008400ffa67b82 */ /* 0x000e220000000a00 */
[----:B------:R-:W-:-:S02]  /*34d0*/  HADD2.F32 R76, -RZ, R14.H1_H1 ;  /* 0x3000000eff4c7230 */ /* 0x000fc40000004100 */
[----:B------:R-:W-:Y:S01]  /*34e0*/  FFMA.FTZ R65, R198, R65, R123 ;  /* 0x00000041c6417223 */ /* 0x000fe2000001007b */
[--C-:B------:R-:W-:Y:S02]  /*34f0*/  HADD2.F32 R60, -RZ, R4.reuse.H0_H0 ;  /* 0x20000004ff3c7230 */ /* 0x100fe40000004100 */
[----:B------:R-:W-:Y:S01]  /*3500*/  FFMA.FTZ R67, R194, R67, R121 ;  /* 0x00000043c2437223 */ /* 0x000fe20000010079 */
[----:B------:R-:W-:Y:S02]  /*3510*/  HADD2.F32 R66, -RZ, R4.H1_H1 ;  /* 0x30000004ff427230 */ /* 0x000fe40000004100 */
[----:B------:R-:W-:Y:S01]  /*3520*/  FFMA.FTZ R85, R190, R85, R119 ;  /* 0x00000055be557223 */ /* 0x000fe20000010077 */
[----:B------:R-:W-:Y:S01]  /*3530*/  FFMA.FTZ R89, R202, R89, R131 ;  /* 0x00000059ca597223 */ /* 0x000fe20000010083 */
[----:B------:R-:W-:Y:S01]  /*3540*/  FFMA.FTZ R99, R99, R76, R138 ;  /* 0x0000004c63637223 */ /* 0x000fe2000001008a */
[----:B------:R-:W-:Y:S01]  /*3550*/  FFMA.FTZ R104, R104, R60, R149 ;  /* 0x0000003c68687223 */ /* 0x000fe20000010095 */
[----:B------:R-:W-:Y:S01]  /*3560*/  FFMA.FTZ R183, R62, R66, R151 ;  /* 0x000000423eb77223 */ /* 0x000fe20000010097 */
[--C-:B------:R-:W-:Y:S01]  /*3570*/  IMAD.WIDE.U32 R76, R169, 0x10, R2.reuse ;  /* 0x00000010a94c7825 */ /* 0x100fe200078e0002 */
[----:B------:R-:W-:Y:S01]  /*3580*/  F2FP.F16.F32.PACK_AB R59, R178, R65 ;  /* 0x00000041b23b723e */ /* 0x000fe200000000ff */
[----:B------:R1:W-:Y:S01]  /*3590*/  STG.E.128 desc[UR4][R74.64], R68 ;  /* 0x000000444a007986 */ /* 0x0003e2000c101d04 */
        /* <DEDUP_REMOVED lines=9> */
[----:B------:R-:W-:Y:S02]  /*3630*/  F2FP.F16.F32.PACK_AB R67, R97, R94 ;  /* 0x0000005e6143723e */ /* 0x000fe400000000ff */
[----:B------:R-:W-:Y:S01]  /*3640*/  F2FP.F16.F32.PACK_AB R66, R99, R90 ;  /* 0x0000005a6342723e */ /* 0x000fe200000000ff */
[----:B------:R-:W-:Y:S01]  /*3650*/  IMAD.WIDE.U32 R2, R177, 0x10, R2 ;  /* 0x00000010b1027825 */ /* 0x000fe200078e0002 */
[----:B------:R-:W-:Y:S01]  /*3660*/  F2FP.F16.F32.PACK_AB R65, R101, R92 ;  /* 0x0000005c6541723e */ /* 0x000fe200000000ff */
[----:B------:R2:W-:Y:S01]  /*3670*/  STG.E.128 desc[UR4][R78.64], R60 ;  /* 0x0000003c4e007986 */ /* 0x0005e2000c101d04 */
[----:B------:R-:W-:-:S02]  /*3680*/  F2FP.F16.F32.PACK_AB R64, R103, R88 ;  /* 0x000000586740723e */ /* 0x000fc400000000ff */
[----:B-1----:R-:W-:Y:S02]  /*3690*/  F2FP.F16.F32.PACK_AB R71, R181, R168 ;  /* 0x000000a8b547723e */ /* 0x002fe400000000ff */
        /* <DEDUP_REMOVED lines=8> */
[----:B------:R-:W-:Y:S02]  /*3720*/  F2FP.F16.F32.PACK_AB R72, R183, R104 ;  /* 0x00000068b748723e */ /* 0x000fe400000000ff */
[----:B0-----:R-:W-:-:S03]  /*3730*/  LEA R165, R166, R165, 0x2 ;  /* 0x000000a5a6a57211 */ /* 0x001fc600078e10ff */
[----:B------:R2:W-:Y:S01]  /*3740*/  STG.E.128 desc[UR4][R2.64], R72 ;  /* 0x0000004802007986 */ /* 0x0005e2000c101d04 */
[----:B------:R-:W-:-:S13]  /*3750*/  ISETP.GE.AND P1, PT, R165, R167, PT ;  /* 0x000000a7a500720c */ /* 0x000fda0003f26270 */
[----:B------:R-:W-:Y:S05]  /*3760*/  @!P1 BRA `(.L_x_27305) ;  /* 0xffffffd000009947 */ /* 0x000fea000383ffff */
[----:B------:R-:W-:Y:S05]  /*3770*/  EXIT ;  /* 0x000000000000794d */ /* 0x000fea0003800000 */
.L_x_27304:
        /* <DEDUP_REMOVED lines=8> */
.L_x_27307:
[----:B------:R-:W-:Y:S05]  /*3800*/  BSYNC B0 ;  /* 0x0000000000007941 */ /* 0x000fea0003800000 */
.L_x_27306:
        /* <DEDUP_REMOVED lines=9> */
.L_x_27308:
[----:B------:R-:W-:Y:S01]  /*38a0*/  HFMA2.MMA R170, -RZ, RZ, 0, 2.384185791015625e-07 ;  /* 0x00000004ffaa7435 */ /* 0x000fe200000001ff */
[----:B------:R-:W-:-:S05]  /*38b0*/  MOV R2, R166 ;  /* 0x000000a600027202 */ /* 0x000fca0000000f00 */
[----:B------:R-:W-:Y:S02]  /*38c0*/  FADD.FTZ R72, R3, R2 ;  /* 0x0000000203487221 */ /* 0x000fe40000010000 */
[----:B------:R-:W0:Y:S03]  /*38d0*/  LDC R2, c[0x0][0x290] ;  /* 0x0000a400ff027b82 */ /* 0x000e260000000800 */
[----:B------:R-:W-:-:S07]  /*38e0*/  MOV R181, R72 ;  /* 0x0000004800b57202 */ /* 0x000fce0000000f00 */
[----:B0-----:R-:W-:Y:S05]  /*38f0*/  WARPSYNC.COLLECTIVE R168, `(.L_x_27309) ;  /* 0x00000000a8087348 */ /* 0x001fea0003c00000 */
[----:B------:R1:W2:Y:S02]  /*3900*/  SHFL.BFLY P2, R166, R181, R170, R183 ;  /* 0x0c0000aab5a67389 */ /* 0x0002a400000400b7 */
[----:B012---:R-:W-:Y:S01]  /*3910*/  ENDCOLLECTIVE ;  /* 0x000000000000791b */ /* 0x007fe20003800000 */
.L_x_27309:
[----:B------:R-:W-:Y:S01]  /*3920*/  HFMA2.MMA R170, -RZ, RZ, 0, 4.76837158203125e-07 ;  /* 0x00000008ffaa7435 */ /* 0x000fe200000001ff */
[----:B------:R-:W-:-:S05]  /*3930*/  MOV R73, R166 ;  /* 0x000000a600497202 */ /* 0x000fca0000000f00 */
[----:B------:R-:W-:-:S05]  /*3940*/  FADD.FTZ R74, R72, R73 ;  /* 0x00000049484a7221 */ /* 0x000fca0000010000 */
[----:B------:R-:W-:-:S07]  /*3950*/  MOV R181, R74 ;  /* 0x0000004a00b57202 */ /* 0x000fce0000000f00 */
[----:B------:R-:W-:Y:S05]  /*3960*/  WARPSYNC.COLLECTIVE R168, `(.L_x_27310) ;  /* 0x00000000a8087348 */ /* 0x000fea0003c00000 */
[----:B------:R0:W1:Y:S02]  /*3970*/  SHFL.BFLY P2, R166, R181, R170, R183 ;  /* 0x0c0000aab5a67389 */ /* 0x00006400000400b7 */
[----:B01----:R-:W-:Y:S01]  /*3980*/  ENDCOLLECTIVE ;  /* 0x000000000000791b */ /* 0x003fe20003800000 */
.L_x_27310:
[----:B------:R-:W-:Y:S01]  /*3990*/  HFMA2.MMA R170, -RZ, RZ, 0, 9.5367431640625e-07 ;  /* 0x00000010ffaa7435 */ /* 0x000fe200000001ff */
[----:B------:R-:W-:-:S05]  /*39a0*/  MOV R73, R166 ;  /* 0x000000a600497202 */ /* 0x000fca0000000f00 */
[----:B------:R-:W-:-:S05]  /*39b0*/  FADD.FTZ R75, R74, R73 ;  /* 0x000000494a4b7221 */ /* 0x000fca0000010000 */
[----:B------:R-:W-:-:S07]  /*39c0*/  MOV R181, R75 ;  /* 0x0000004b00b57202 */ /* 0x000fce0000000f00 */
[----:B------:R-:W-:Y:S05]  /*39d0*/  WARPSYNC.COLLECTIVE R168, `(.L_x_27311) ;  /* 0x00000000a8087348 */ /* 0x000fea0003c00000 */
[----:B------:R0:W1:Y:S02]  /*39e0*/  SHFL.BFLY P2, R166, R181, R170, R183 ;  /* 0x0c0000aab5a67389 */ /* 0x00006400000400b7 */
[----:B01----:R-:W-:Y:S01]  /*39f0*/  ENDCOLLECTIVE ;  /* 0x000000000000791b */ /* 0x003fe20003800000 */
.L_x_27311:
[----:B------:R-:W-:Y:S01]  /*3a00*/  HFMA2.MMA R170, -RZ, RZ, 0, 5.9604644775390625e-08 ;  /* 0x00000001ffaa7435 */ /* 0x000fe200000001ff */
        /* <DEDUP_REMOVED lines=102> */
.L_x_27312:
[----:B------:R-:W-:Y:S01]  /*4070*/  HFMA2.MMA R170, -RZ, RZ, 0, 1.1920928955078125e-07 ;  /* 0x00000002ffaa7435 */ /* 0x000fe200000001ff */
[----:B------:R-:W-:-:S05]  /*4080*/  MOV R3, R166 ;  /* 0x000000a600037202 */ /* 0x000fca0000000f00 */
[----:B------:R-:W-:-:S05]  /*4090*/  FADD.FTZ R3, R0, R3 ;  /* 0x0000000300037221 */ /* 0x000fca0000010000 */
[----:B------:R-:W-:-:S07]  /*40a0*/  MOV R181, R3 ;  /* 0x0000000300b57202 */ /* 0x000fce0000000f00 */
[----:B------:R-:W-:Y:S05]  /*40b0*/  WARPSYNC.COLLECTIVE R168, `(.L_x_27313) ;  /* 0x00000000a8087348 */ /* 0x000fea0003c00000 */
[----:B------:R0:W1:Y:S02]  /*40c0*/  SHFL.BFLY P2, R166, R181, R170, R183 ;  /* 0x0c0000aab5a67389 */ /* 0x00006400000400b7 */
[----:B01----:R-:W-:Y:S01]  /*40d0*/  ENDCOLLECTIVE ;  /* 0x000000000000791b */ /* 0x003fe20003800000 */
.L_x_27313:
[----:B------:R-:W-:Y:S01]  /*40e0*/  HFMA2.MMA R170, -RZ, RZ, 0, 2.384185791015625e-07 ;  /* 0x00000004ffaa7435 */ /* 0x000fe200000001ff */
[----:B------:R-:W-:-:S05]  /*40f0*/  MOV R72, R166 ;  /* 0x000000a600487202 */ /* 0x000fca0000000f00 */
[----:B------:R-:W-:-:S05]  /*4100*/  FADD.FTZ R72, R3, R72 ;  /* 0x0000004803487221 */ /* 0x000fca0000010000 */
[----:B------:R-:W-:-:S07]  /*4110*/  MOV R181, R72 ;  /* 0x0000004800b57202 */ /* 0x000fce0000000f00 */
[----:B------:R-:W-:Y:S05]  /*4120*/  WARPSYNC.COLLECTIVE R168, `(.L_x_27314) ;  /* 0x00000000a8087348 */ /* 0x000fea0003c00000 */
[----:B------:R0:W1:Y:S02]  /*4130*/  SHFL.BFLY P2, R166, R181, R170, R183 ;  /* 0x0c0000aab5a67389 */ /* 0x00006400000400b7 */
[----:B01----:R-:W-:Y:S01]  /*4140*/  ENDCOLLECTIVE ;  /* 0x000000000000791b */ /* 0x003fe20003800000 */
.L_x_27314:
[----:B------:R-:W-:Y:S01]  /*4150*/  HFMA2.MMA R170, -RZ, RZ, 0, 4.76837158203125e-07 ;  /* 0x00000008ffaa7435 */ /* 0x000fe200000001ff */
[----:B------:R-:W-:-:S05]  /*4160*/  MOV R75, R166 ;  /* 0x000000a6004b7202 */ /* 0x000fca0000000f00 */
[----:B------:R-:W-:-:S05]  /*4170*/  FADD.FTZ R75, R72, R75 ;  /* 0x0000004b484b7221 */ /* 0x000fca0000010000 */
[----:B------:R-:W-:-:S07]  /*4180*/  MOV R181, R75 ;  /* 0x0000004b00b57202 */ /* 0x000fce0000000f00 */
[----:B------:R-:W-:Y:S05]  /*4190*/  WARPSYNC.COLLECTIVE R168, `(.L_x_27315) ;  /* 0x00000000a8087348 */ /* 0x000fea0003c00000 */
[----:B------:R0:W1:Y:S02]  /*41a0*/  SHFL.BFLY P2, R166, R181, R170, R183 ;  /* 0x0c0000aab5a67389 */ /* 0x00006400000400b7 */
[----:B01----:R-:W-:Y:S01]  /*41b0*/  ENDCOLLECTIVE ;  /* 0x000000000000791b */ /* 0x003fe20003800000 */
.L_x_27315:
[----:B------:R-:W-:Y:S01]  /*41c0*/  HFMA2.MMA R170, -RZ, RZ, 0, 9.5367431640625e-07 ;  /* 0x00000010ffaa7435 */ /* 0x000fe200000001ff */
[----:B------:R-:W-:-:S05]  /*41d0*/  MOV R74, R166 ;  /* 0x000000a6004a7202 */ /* 0x000fca0000000f00 */
[----:B------:R-:W-:-:S05]  /*41e0*/  FADD.FTZ R74, R75, R74 ;  /* 0x0000004a4b4a7221 */ /* 0x000fca0000010000 */
[----:B------:R-:W-:-:S07]  /*41f0*/  MOV R181, R74 ;  /* 0x0000004a00b57202 */ /* 0x000fce0000000f00 */
[----:B------:R-:W-:Y:S05]  /*4200*/  WARPSYNC.COLLECTIVE R168, `(.L_x_27316) ;  /* 0x00000000a8087348 */ /* 0x000fea0003c00000 */
[----:B------:R0:W1:Y:S02]  /*4210*/  SHFL.BFLY P2, R166, R181, R170, R183 ;  /* 0x0c0000aab5a67389 */ /* 0x00006400000400b7 */
[----:B01----:R-:W-:Y:S01]  /*4220*/  ENDCOLLECTIVE ;  /* 0x000000000000791b */ /* 0x003fe20003800000 */
.L_x_27316:
[----:B------:R-:W-:Y:S01]  /*4230*/  MOV R179, R166 ;  /* 0x000000a600b37202 */ /* 0x000fe20000000f00 */
[----:B------:R-:W-:Y:S06]  /*4240*/  BRA `(.L_x_27317) ;  /* 0xffffffe400707947 */ /* 0x000fec000383ffff */
.L_x_27318:
        /* <DEDUP_REMOVED lines=11> */
.L_x_44436:


//--------------------- .text._ZN10layer_norm13ln_fwd_kernelINS_13Kernel_traitsI6__halfS2_fS2_fjLj1536ELj1ELj4ELj1ELj16ENS_18Kernel_traits_baseILj1536ES2_S2_fS2_fjLj128EEEEELb0ELb1ELb1ELb0EEEvNS_9FwdParamsE --------------------------
	.section	.text._ZN10layer_norm13ln_fwd_kernelINS_13Kernel_traitsI6__halfS2_fS2_fjLj1536ELj1ELj4ELj1ELj16ENS_18Kernel_traits_baseILj1536ES2_S2_fS2_fjLj128EEEEELb0ELb1ELb1ELb0EEEvNS_9FwdParamsE,"ax",@progbits
	.align	128
        .global         _ZN10layer_norm13ln_fwd_kernelINS_13Kernel_traitsI6__halfS2_fS2_fjLj1536ELj1ELj4ELj1ELj16ENS_18Kernel_traits_baseILj1536ES2_S2_fS2_fjLj128EEEEELb0ELb1ELb1ELb0EEEvNS_9FwdParamsE
        .type           _ZN10layer_norm13ln_fwd_kernelINS_13Kernel_traitsI6__halfS2_fS2_fjLj1536ELj1ELj4ELj1ELj16ENS_18Kernel_traits_baseILj1536ES2_S2_fS2_fjLj128EEEEELb0ELb1ELb1ELb0EEEvNS_9FwdParamsE,@function
        .size           _ZN10layer_norm13ln_fwd_kernelINS_13Kernel_traitsI6__halfS2_fS2_fjLj1536ELj1ELj4ELj1ELj16ENS_18Kernel_traits_baseILj1536ES2_S2_fS2_fjLj128EEEEELb0ELb1ELb1ELb0EEEvNS_9FwdParamsE,(.L_x_44437 - _ZN10layer_norm13ln_fwd_kernelINS_13Kernel_traitsI6__halfS2_fS2_fjLj1536ELj1ELj4ELj1ELj16ENS_18Kernel_traits_baseILj1536ES2_S2_fS2_fjLj128EEEEELb0ELb1ELb1ELb0EEEvNS_9FwdParamsE)
        .other          _ZN10layer_norm13ln_fwd_kernelINS_13Kernel_traitsI6__halfS2_fS2_fjLj1536ELj1ELj4ELj1ELj16ENS_18Kernel_traits_baseILj1536ES2_S2_fS2_fjLj128EEEEELb0ELb1ELb1ELb0EEEvNS_9FwdParamsE,@"STO_CUDA_ENTRY STV_DEFAULT"
_ZN10layer_norm13ln_fwd_kernelINS_13Kernel_traitsI6__halfS2_fS2_fjLj1536ELj1ELj4ELj1ELj16ENS_18Kernel_traits_baseILj1536ES2_S2_fS2_fjLj128EEEEELb0ELb1ELb1ELb0EEEvNS_9FwdParamsE:
.text._ZN10layer_norm13ln_fwd_kernelINS_13Kernel_traitsI6__halfS2_fS2_fjLj1536ELj1ELj4ELj1ELj16ENS_18Kernel_traits_baseILj1536ES2_S2_fS2_fjLj128EEEEELb0ELb1ELb1ELb0EEEvNS_9FwdParamsE:
        /* <DEDUP_REMOVED lines=42> */
.L_x_27320:
[----:B------:R-:W-:Y:S05]  /*02a0*/  BSYNC B0 ;  /* 0x0000000000007941 */ /* 0x000fea0003800000 */
.L_x_27319:
        /* <DEDUP_REMOVED lines=18> */
.L_x_27322:
[----:B------:R-:W-:Y:S05]  /*03d0*/  BSYNC B0 ;  /* 0x0000000000007941 */ /* 0x000fea0003800000 */
.L_x_27321:
        /* <DEDUP_REMOVED lines=18> */
.L_x_27324:
[----:B------:R-:W-:Y:S05]  /*0500*/  BSYNC B0 ;  /* 0x0000000000007941 */ /* 0x000fea0003800000 */
.L_x_27323:
        /* <DEDUP_REMOVED lines=18> */
.L_x_27326:
[----:B------:R-:W-:Y:S05]  /*0630*/  BSYNC B0 ;  /* 0x0000000000007941 */ /* 0x000fea0003800000 */
.L_x_27325:
        /* <DEDUP_REMOVED lines=18> */
.L_x_27328:
[----:B------:R-:W-:Y:S05]  /*0760*/  BSYNC B0 ;  /* 0x0000000000007941 */ /* 0x000fea0003800000 */
.L_x_27327:
        /* <DEDUP_REMOVED lines=22> */
.L_x_27330:
[----:B------:R-:W-:Y:S05]  /*08d0*/  BSYNC B0 ;  /* 0x0000000000007941 */ /* 0x000fea0003800000 */
.L_x_27329:
[----:B------:R-:W-:Y:S02]  /*08e0*/  ULDC UR6, c[0x0][0x214] ;  /* 0x0000850000067ab9 */ /* 0x000fe40000000800 */
[----:B------:R-:W-:-:S13]  /*08f0*/  ISETP.GE.AND P0, PT, R213, UR6, PT ;  /* 0x00000006d5007c0c */ /* 0x000fda000bf06270 */
[----:B------:R-:W-:Y:S05]  /*0900*/  @P0 EXIT ;  /* 0x000000000000094d */ /* 0x000fea0003800000 */
[----:B------:R-:W-:Y:S01]  /*0910*/  ULDC.U8 UR6, c[0x0][0x2a0] ;  /* 0x0000a80000067ab9 */ /* 0x000fe20000000000 */
[----:B------:R-:W-:Y:S01]  /*0920*/  LOP3.LUT R42, R42, 0xffffffbf, RZ, 0xc0, !PT ;  /* 0xffffffbf2a2a7812 */ /* 0x000fe200078ec0ff */
[--C-:B-----5:R-:W-:Y:S01]  /*0930*/  HADD2.F32 R0, -RZ, R112.reuse.H0_H0 ;  /* 0x20000070ff007230 */ /* 0x120fe20000004100 */
[----:B------:R-:W-:Y:S01]  /*0940*/  ISETP.NE.AND P0, PT, RZ, UR6, PT ;  /* 0x00000006ff007c0c */ /* 0x000fe2000bf05270 */
[----:B------:R-:W-:Y:S01]  /*0950*/  HADD2.F32 R47, -RZ, R112.H1_H1 ;  /* 0x30000070ff2f7230 */ /* 0x000fe20000004100 */
[----:B------:R-:W-:Y:S01]  /*0960*/  ULDC UR6, c[0x0][0x29c] ;  /* 0x0000a70000067ab9 */ /* 0x000fe20000000800 */
[--C-:B------:R-:W-:Y:S01]  /*0970*/  HADD2.F32 R41, -RZ, R12.reuse.H0_H0 ;  /* 0x2000000cff297230 */ /* 0x100fe20000004100 */
[----:B------:R-:W-:Y:S01]  /*0980*/  ULDC UR7, c[0x0][0x2d8] ;  /* 0x0000b60000077ab9 */ /* 0x000fe20000000800 */
[----:B------:R-:W-:Y:S02]  /*0990*/  HADD2.F32 R40, -RZ, R12.H1_H1 ;  /* 0x3000000cff287230 */ /* 0x000fe40000004100 */
[----:B------:R-:W-:-:S02]  /*09a0*/  HADD2.F32 R39, -RZ, R13.H0_H0 ;  /* 0x2000000dff277230 */ /* 0x000fc40000004100 */
[----:B------:R-:W-:Y:S02]  /*09b0*/  HADD2.F32 R38, -RZ, R13.H1_H1 ;  /* 0x3000000dff267230 */ /* 0x000fe40000004100 */
[--C-:B------:R-:W-:Y:S02]  /*09c0*/  HADD2.F32 R37, -RZ, R14.reuse.H0_H0 ;  /* 0x2000000eff257230 */ /* 0x100fe40000004100 */
[----:B------:R-:W-:Y:S01]  /*09d0*/  HADD2.F32 R36, -RZ, R14.H1_H1 ;  /* 0x3000000eff247230 */ /* 0x000fe20000004100 */
[----:B------:R-:W-:Y:S01]  /*09e0*/  @P0 LOP3.LUT R42, R42, 0x40, RZ, 0xfc, !PT ;  /* 0x000000402a2a0812 */ /* 0x000fe200078efcff */
        /* <DEDUP_REMOVED lines=135> */
[----:B------:R-:W-:-:S07]  /*1260*/  HADD2.F32 R211, -RZ, R55.H1_H1 ;  /* 0x30000037ffd37230 */ /* 0x000fce0000004100 */
.L_x_27452:
        /* <DEDUP_REMOVED lines=61> */
[----:B------:R-:W-:-:S04]  /*1640*/  FMUL.FTZ R52, R41, R52 ;  /* 0x0000003429347220 */ /* 0x000fc80000410000 */
[----:B------:R-:W-:-:S07]  /*1650*/  @P1 FADD.FTZ R52, R48, R52 ;  /* 0x0000003430341221 */ /* 0x000fce0000010000 */
.L_x_27334:
[----:B------:R-:W-:Y:S05]  /*1660*/  BSYNC B1 ;  /* 0x0000000000017941 */ /* 0x000fea0003800000 */
.L_x_27333:
[----:B------:R-:W-:Y:S04]  /*1670*/  BSSY B1, `(.L_x_27335) ;  /* 0x0000006000017945 */ /* 0x000fe80003800000 */
[----:B------:R-:W-:Y:S05]  /*1680*/  @!P2 BRA `(.L_x_27336) ;  /* 0x000000000010a947 */ /* 0x000fea0003800000 */
[----:B-----5:R-:W-:-:S05]  /*1690*/  HADD2.F32 R53, -RZ, R64.H1_H1 ;  /* 0x30000040ff357230 */ /* 0x020fca0000004100 */
[----:B------:R-:W-:-:S04]  /*16a0*/  FMUL.FTZ R53, R53, UR6 ;  /* 0x0000000635357c20 */ /* 0x000fc80008410000 */
[----:B------:R-:W-:-:S04]  /*16b0*/  FMUL.FTZ R53, R40, R53 ;  /* 0x0000003528357220 */ /* 0x000fc80000410000 */
[----:B------:R-:W-:-:S07]  /*16c0*/  @P1 FADD.FTZ R53, R49, R53 ;  /* 0x0000003531351221 */ /* 0x000fce0000010000 */
.L_x_27336:
[----:B------:R-:W-:Y:S05]  /*16d0*/  BSYNC B1 ;  /* 0x0000000000017941 */ /* 0x000fea0003800000 */
.L_x_27335:
[----:B------:R-:W-:Y:S04]  /*16e0*/  BSSY B1, `(.L_x_27337) ;  /* 0x0000006000017945 */ /* 0x000fe80003800000 */
[----:B------:R-:W-:Y:S05]  /*16f0*/  @!P2 BRA `(.L_x_27338) ;  /* 0x000000000010a947 */ /* 0x000fea0003800000 */
[----:B-----5:R-:W-:-:S05]  /*1700*/  HADD2.F32 R54, -RZ, R65.H0_H0 ;  /* 0x20000041ff367230 */ /* 0x020fca0000004100 */
[----:B------:R-:W-:-:S04]  /*1710*/  FMUL.FTZ R54, R54, UR6 ;  /* 0x0000000636367c20 */ /* 0x000fc80008410000 */
[----:B------:R-:W-:-:S04]  /*1720*/  FMUL.FTZ R54, R39, R54 ;  /* 0x0000003627367220 */ /* 0x000fc80000410000 */
[----:B------:R-:W-:-:S07]  /*1730*/  @P1 FADD.FTZ R54, R50, R54 ;  /* 0x0000003632361221 */ /* 0x000fce0000010000 */
.L_x_27338:
[----:B------:R-:W-:Y:S05]  /*1740*/  BSYNC B1 ;  /* 0x0000000000017941 */ /* 0x000fea0003800000 */
.L_x_27337:
[----:B------:R-:W-:Y:S04]  /*1750*/  BSSY B1, `(.L_x_27339) ;  /* 0x0000006000017945 */ /* 0x000fe80003800000 */
[----:B------:R-:W-:Y:S05]  /*1760*/  @!P2 BRA `(.L_x_27340) ;  /* 0x000000000010a947 */ /* 0x000fea0003800000 */
[----:B-----5:R-:W-:-:S05]  /*1770*/  HADD2.F32 R55, -RZ, R65.H1_H1 ;  /* 0x30000041ff377230 */ /* 0x020fca0000004100 */
[----:B------:R-:W-:-:S04]  /*1780*/  FMUL.FTZ R55, R55, UR6 ;  /* 0x0000000637377c20 */ /* 0x000fc80008410000 */
[----:B------:R-:W-:-:S04]  /*1790*/  FMUL.FTZ R55, R38, R55 ;  /* 0x0000003726377220 */ /* 0x000fc80000410000 */
[----:B------:R-:W-:-:S07]  /*17a0*/  @P1 FADD.FTZ R55, R51, R55 ;  /* 0x0000003733371221 */ /* 0x000fce0000010000 */
.L_x_27340:
[----:B------:R-:W-:Y:S05]  /*17b0*/  BSYNC B1 ;  /* 0x0000000000017941 */ /* 0x000fea0003800000 */
.L_x_27339:
[----:B------:R-:W-:Y:S04]  /*17c0*/  BSSY B1, `(.L_x_27341) ;  /* 0x0000006000017945 */ /* 0x000fe80003800000 */
[----:B------:R-:W-:Y:S05]  /*17d0*/  @!P2 BRA `(.L_x_27342) ;  /* 0x000000000010a947 */ /* 0x000fea0003800000 */
[----:B-----5:R-:W-:-:S05]  /*17e0*/  HADD2.F32 R60, -RZ, R66.H0_H0 ;  /* 0x20000042ff3c7230 */ /* 0x020fca0000004100 */
[----:B------:R-:W-:-:S04]  /*17f0*/  FMUL.FTZ R60, R60, UR6 ;  /* 0x000000063c3c7c20 */ /* 0x000fc80008410000 */
[----:B------:R-:W-:-:S04]  /*1800*/  FMUL.FTZ R60, R37, R60 ;  /* 0x0000003c253c7220 */ /* 0x000fc80000410000 */
[----:B------:R-:W-:-:S07]  /*1810*/  @P1 FADD.FTZ R60, R56, R60 ;  /* 0x0000003c383c1221 */ /* 0x000fce0000010000 */
.L_x_27342:
[----:B------:R-:W-:Y:S05]  /*1820*/  BSYNC B1 ;  /* 0x0000000000017941 */ /* 0x000fea0003800000 */
.L_x_27341:
[----:B------:R-:W-:Y:S04]  /*1830*/  BSSY B1, `(.L_x_27343) ;  /* 0x0000006000017945 */ /* 0x000fe80003800000 */
[----:B------:R-:W-:Y:S05]  /*1840*/  @!P2 BRA `(.L_x_27344) ;  /* 0x000000000010a947 */ /* 0x000fea0003800000 */
[----:B-----5:R-:W-:-:S05]  /*1850*/  HADD2.F32 R61, -RZ, R66.H1_H1 ;  /* 0x30000042ff3d7230 */ /* 0x020fca0000004100 */
[----:B------:R-:W-:-:S04]  /*1860*/  FMUL.FTZ R61, R61, UR6 ;  /* 0x000000063d3d7c20 */ /* 0x000fc80008410000 */
[----:B------:R-:W-:-:S04]  /*1870*/  FMUL.FTZ R61, R36, R61 ;  /* 0x0000003d243d7220 */ /* 0x000fc80000410000 */
[----:B------:R-:W-:-:S07]  /*1880*/  @P1 FADD.FTZ R61, R57, R61 ;  /* 0x0000003d393d1221 */ /* 0x000fce0000010000 */
.L_x_27344:
[----:B------:R-:W-:Y:S05]  /*1890*/  BSYNC B1 ;  /* 0x0000000000017941 */ /* 0x000fea0003800000 */
.L_x_27343:
[----:B------:R-:W-:Y:S04]  /*18a0*/  BSSY B1, `(.L_x_27345) ;  /* 0x0000006000017945 */ /* 0x000fe80003800000 */
[----:B------:R-:W-:Y:S05]  /*18b0*/  @!P2 BRA `(.L_x_27346) ;  /* 0x000000000010a947 */ /* 0x000fea0003800000 */
[----:B-----5:R-:W-:-:S05]  /*18c0*/  HADD2.F32 R62, -RZ, R67.H0_H0 ;  /* 0x20000043ff3e7230 */ /* 0x020fca0000004100 */
[----:B------:R-:W-:-:S04]  /*18d0*/  FMUL.FTZ R62, R62, UR6 ;  /* 0x000000063e3e7c20 */ /* 0x000fc80008410000 */
[----:B------:R-:W-:-:S04]  /*18e0*/  FMUL.FTZ R62, R35, R62 ;  /* 0x0000003e233e7220 */ /* 0x000fc80000410000 */
[----:B------:R-:W-:-:S07]  /*18f0*/  @P1 FADD.FTZ R62, R58, R62 ;  /* 0x0000003e3a3e1221 */ /* 0x000fce0000010000 */
.L_x_27346:
[----:B------:R-:W-:Y:S05]  /*1900*/  BSYNC B1 ;  /* 0x0000000000017941 */ /* 0x000fea0003800000 */
.L_x_27345:
[----:B------:R-:W-:Y:S04]  /*1910*/  BSSY B1, `(.L_x_27347) ;  /* 0x0000006000017945 */ /* 0x000fe80003800000 */
[----:B------:R-:W-:Y:S05]  /*1920*/  @!P2 BRA `(.L_x_27348) ;  /* 0x000000000010a947 */ /* 0x000fea0003800000 */
[----:B-----5:R-:W-:-:S05]  /*1930*/  HADD2.F32 R63, -RZ, R67.H1_H1 ;  /* 0x30000043ff3f7230 */ /* 0x020fca0000004100 */
[----:B------:R-:W-:-:S04]  /*1940*/  FMUL.FTZ R63, R63, UR6 ;  /* 0x000000063f3f7c20 */ /* 0x000fc80008410000 */
[----:B------:R-:W-:-:S04]  /*1950*/  FMUL.FTZ R63, R34, R63 ;  /* 0x0000003f223f7220 */ /* 0x000fc80000410000 */
[----:B------:R-:W-:-:S07]  /*1960*/  @P1 FADD.FTZ R63, R59, R63 ;  /* 0x0000003f3b3f1221 */ /* 0x000fce0000010000 */
.L_x_27348:
[----:B------:R-:W-:Y:S05]  /*1970*/  BSYNC B1 ;  /* 0x0000000000017941 */ /* 0x000fea0003800000 */
.L_x_27347:
[----:B0-----:R-:W0:Y:S01]  /*1980*/  LDC.64 R108, c[0x0][0x238] ;  /* 0x00008e00ff6c7b82 */ /* 0x001e220000000a00 */
[----:B------:R-:W-:Y:S01]  /*1990*/  IADD3 R217, R217, 0x20, RZ ;  /* 0x00000020d9d97810 */ /* 0x000fe20007ffe0ff */
[C---:B0-----:R-:W-:Y:S01]  /*19a0*/  IMAD.WIDE.U32 R108, R215.reuse, 0x20, R108 ;  /* 0x00000020d76c7825 */ /* 0x041fe200078e006c */
[----:B------:R-:W-:-:S04]  /*19b0*/  IADD3 R215, R215, 0x20, RZ ;  /* 0x00000020d7d77810 */ /* 0x000fc80007ffe0ff */
[----:B------:R0:W-:Y:S04]  /*19c0*/  STG.E.128 desc[UR4][R108.64], R52 ;  /* 0x000000346c007986 */ /* 0x0001e8000c101d04 */
[----:B------:R0:W-:Y:S02]  /*19d0*/  STG.E.128 desc[UR4][R108.64+0x10], R60 ;  /* 0x0000103c6c007986 */ /* 0x0001e4000c101d04 */
.L_x_27332:
[----:B------:R-:W-:Y:S05]  /*19e0*/  BSYNC B0 ;  /* 0x0000000000007941 */ /* 0x000fea0003800000 */
.L_x_27331:
        /* <DEDUP_REMOVED lines=42> */
[----:B------:R-:W-:-:S04]  /*1c90*/  FMUL.FTZ R68, R33, R68 ;  /* 0x0000004421447220 */ /* 0x000fc80000410000 */
[----:B------:R-:W-:-:S07]  /*1ca0*/  @P1 FADD.FTZ R68, R48, R68 ;  /* 0x0000004430441221 */ /* 0x000fce0000010000 */
.L_x_27352:
[----:B------:R-:W-:Y:S05]  /*1cb0*/  BSYNC B1 ;  /* 0x0000000000017941 */ /* 0x000fea0003800000 */
.L_x_27351:
[----:B------:R-:W-:Y:S04]  /*1cc0*/  BSSY B1, `(.L_x_27353) ;  /* 0x0000006000017945 */ /* 0x000fe80003800000 */
[----:B------:R-:W-:Y:S05]  /*1cd0*/  @!P2 BRA `(.L_x_27354) ;  /* 0x000000000010a947 */ /* 0x000fea0003800000 */
[----:B-----5:R-:W-:-:S05]  /*1ce0*/  HADD2.F32 R69, -RZ, R64.H1_H1 ;  /* 0x30000040ff457230 */ /* 0x020fca0000004100 */
[----:B------:R-:W-:-:S04]  /*1cf0*/  FMUL.FTZ R69, R69, UR6 ;  /* 0x0000000645457c20 */ /* 0x000fc80008410000 */
[----:B------:R-:W-:-:S04]  /*1d00*/  FMUL.FTZ R69, R32, R69 ;  /* 0x0000004520457220 */ /* 0x000fc80000410000 */
[----:B------:R-:W-:-:S07]  /*1d10*/  @P1 FADD.FTZ R69, R49, R69 ;  /* 0x0000004531451221 */ /* 0x000fce0000010000 */
.L_x_27354:
[----:B------:R-:W-:Y:S05]  /*1d20*/  BSYNC B1 ;  /* 0x0000000000017941 */ /* 0x000fea0003800000 */
.L_x_27353:
[----:B------:R-:W-:Y:S04]  /*1d30*/  BSSY B1, `(.L_x_27355) ;  /* 0x0000006000017945 */ /* 0x000fe80003800000 */
[----:B------:R-:W-:Y:S05]  /*1d40*/  @!P2 BRA `(.L_x_27356) ;  /* 0x000000000010a947 */ /* 0x000fea0003800000 */
[----:B-----5:R-:W-:-:S05]  /*1d50*/  HADD2.F32 R70, -RZ, R65.H0_H0 ;  /* 0x20000041ff467230 */ /* 0x020fca0000004100 */
[----:B------:R-:W-:-:S04]  /*1d60*/  FMUL.FTZ R70, R70, UR6 ;  /* 0x0000000646467c20 */ /* 0x000fc80008410000 */
[----:B------:R-:W-:-:S04]  /*1d70*/  FMUL.FTZ R70, R31, R70 ;  /* 0x000000461f467220 */ /* 0x000fc80000410000 */
[----:B------:R-:W-:-:S07]  /*1d80*/  @P1 FADD.FTZ R70, R50, R70 ;  /* 0x0000004632461221 */ /* 0x000fce0000010000 */
.L_x_27356:
[----:B------:R-:W-:Y:S05]  /*1d90*/  BSYNC B1 ;  /* 0x0000000000017941 */ /* 0x000fea0003800000 */
.L_x_27355:
[----:B------:R-:W-:Y:S04]  /*1da0*/  BSSY B1, `(.L_x_27357) ;  /* 0x0000006000017945 */ /* 0x000fe80003800000 */
[----:B------:R-:W-:Y:S05]  /*1db0*/  @!P2 BRA `(.L_x_27358) ;  /* 0x000000000010a947 */ /* 0x000fea0003800000 */
[----:B-----5:R-:W-:-:S05]  /*1dc0*/  HADD2.F32 R71, -RZ, R65.H1_H1 ;  /* 0x30000041ff477230 */ /* 0x020fca0000004100 */
[----:B------:R-:W-:-:S04]  /*1dd0*/  FMUL.FTZ R71, R71, UR6 ;  /* 0x0000000647477c20 */ /* 0x000fc80008410000 */
[----:B------:R-:W-:-:S04]  /*1de0*/  FMUL.FTZ R71, R30, R71 ;  /* 0x000000471e477220 */ /* 0x000fc80000410000 */
[----:B------:R-:W-:-:S07]  /*1df0*/  @P1 FADD.FTZ R71, R51, R71 ;  /* 0x0000004733471221 */ /* 0x000fce0000010000 */
.L_x_27358:
[----:B------:R-:W-:Y:S05]  /*1e00*/  BSYNC B1 ;  /* 0x0000000000017941 */ /* 0x000fea0003800000 */
.L_x_27357:
[----:B------:R-:W-:Y:S04]  /*1e10*/  BSSY B1, `(.L_x_27359) ;  /* 0x0000006000017945 */ /* 0x000fe80003800000 */
[----:B------:R-:W-:Y:S05]  /*1e20*/  @!P2 BRA `(.L_x_27360) ;  /* 0x000000000010a947 */ /* 0x000fea0003800000 */
[----:B-----5:R-:W-:-:S05]  /*1e30*/  HADD2.F32 R72, -RZ, R66.H0_H0 ;  /* 0x20000042ff487230 */ /* 0x020fca0000004100 */
[----:B------:R-:W-:-:S04]  /*1e40*/  FMUL.FTZ R72, R72, UR6 ;  /* 0x0000000648487c20 */ /* 0x000fc80008410000 */
[----:B------:R-:W-:-:S04]  /*1e50*/  FMUL.FTZ R72, R29, R72 ;  /* 0x000000481d487220 */ /* 0x000fc80000410000 */
[----:B------:R-:W-:-:S07]  /*1e60*/  @P1 FADD.FTZ R72, R56, R72 ;  /* 0x0000004838481221 */ /* 0x000fce0000010000 */
.L_x_27360:
[----:B------:R-:W-:Y:S05]  /*1e70*/  BSYNC B1 ;  /* 0x0000000000017941 */ /* 0x000fea0003800000 */
.L_x_27359:
[----:B------:R-:W-:Y:S04]  /*1e80*/  BSSY B1, `(.L_x_27361) ;  /* 0x0000006000017945 */ /* 0x000fe80003800000 */
[----:B------:R-:W-:Y:S05]  /*1e90*/  @!P2 BRA `(.L_x_27362) ;  /* 0x000000000010a947 */ /* 0x000fea0003800000 */
[----:B-----5:R-:W-:-:S05]  /*1ea0*/  HADD2.F32 R73, -RZ, R66.H1_H1 ;  /* 0x30000042ff497230 */ /* 0x020fca0000004100 */
[----:B------:R-:W-:-:S04]  /*1eb0*/  FMUL.FTZ R73, R73, UR6 ;  /* 0x0000000649497c20 */ /* 0x000fc80008410000 */
[----:B------:R-:W-:-:S04]  /*1ec0*/  FMUL.FTZ R73, R28, R73 ;  /* 0x000000491c497220 */ /* 0x000fc80000410000 */
[----:B------:R-:W-:-:S07]  /*1ed0*/  @P1 FADD.FTZ R73, R57, R73 ;  /* 0x0000004939491221 */ /* 0x000fce0000010000 */
.L_x_27362:
[----:B------:R-:W-:Y:S05]  /*1ee0*/  BSYNC B1 ;  /* 0x0000000000017941 */ /* 0x000fea0003800000 */
.L_x_27361:
[----:B------:R-:W-:Y:S04]  /*1ef0*/  BSSY B1, `(.L_x_27363) ;  /* 0x0000006000017945 */ /* 0x000fe80003800000 */
[----:B------:R-:W-:Y:S05]  /*1f00*/  @!P2 BRA `(.L_x_27364) ;  /* 0x000000000010a947 */ /* 0x000fea0003800000 */
[----:B-----5:R-:W-:-:S05]  /*1f10*/  HADD2.F32 R74, -RZ, R67.H0_H0 ;  /* 0x20000043ff4a7230 */ /* 0x020fca0000004100 */
[----:B------:R-:W-:-:S04]  /*1f20*/  FMUL.FTZ R74, R74, UR6 ;  /* 0x000000064a4a7c20 */ /* 0x000fc80008410000 */
[----:B------:R-:W-:-:S04]  /*1f30*/  FMUL.FTZ R74, R27, R74 ;  /* 0x0000004a1b4a7220 */ /* 0x000fc80000410000 */
[----:B------:R-:W-:-:S07]  /*1f40*/  @P1 FADD.FTZ R74, R58, R74 ;  /* 0x0000004a3a4a1221 */ /* 0x000fce0000010000 */
.L_x_27364:
[----:B------:R-:W-:Y:S05]  /*1f50*/  BSYNC B1 ;  /* 0x0000000000017941 */ /* 0x000fea0003800000 */
.L_x_27363:
[----:B------:R-:W-:Y:S04]  /*1f60*/  BSSY B1, `(.L_x_27365) ;  /* 0x0000006000017945 */ /* 0x000fe80003800000 */
[----:B------:R-:W-:Y:S05]  /*1f70*/  @!P2 BRA `(.L_x_27366) ;  /* 0x000000000010a947 */ /* 0x000fea0003800000 */
[----:B-----5:R-:W-:-:S05]  /*1f80*/  HADD2.F32 R75, -RZ, R67.H1_H1 ;  /* 0x30000043ff4b7230 */ /* 0x020fca0000004100 */
[----:B------:R-:W-:-:S04]  /*1f90*/  FMUL.FTZ R75, R75, UR6 ;  /* 0x000000064b4b7c20 */ /* 0x000fc80008410000 */
[----:B------:R-:W-:-:S04]  /*1fa0*/  FMUL.FTZ R75, R26, R75 ;  /* 0x0000004b1a4b7220 */ /* 0x000fc80000410000 */
[----:B------:R-:W-:-:S07]  /*1fb0*/  @P1 FADD.FTZ R75, R59, R75 ;  /* 0x0000004b3b4b1221 */ /* 0x000fce0000010000 */
.L_x_27366:
[----:B------:R-:W-:Y:S05]  /*1fc0*/  BSYNC B1 ;  /* 0x0000000000017941 */ /* 0x000fea0003800000 */
.L_x_27365:
[----:B0-----:R-:W0:Y:S01]  /*1fd0*/  LDC.64 R108, c[0x0][0x238] ;  /* 0x00008e00ff6c7b82 */ /* 0x001e220000000a00 */
[----:B------:R-:W-:Y:S01]  /*1fe0*/  IADD3 R217, R217, 0x20, RZ ;  /* 0x00000020d9d97810 */ /* 0x000fe20007ffe0ff */
[C---:B0-----:R-:W-:Y:S01]  /*1ff0*/  IMAD.WIDE.U32 R108, R215.reuse, 0x20, R108 ;  /* 0x00000020d76c7825 */ /* 0x041fe200078e006c */
[----:B------:R-:W-:-:S04]  /*2000*/  IADD3 R215, R215, 0x20, RZ ;  /* 0x00000020d7d77810 */ /* 0x000fc80007ffe0ff */
[----:B------:R1:W-:Y:S04]  /*2010*/  STG.E.128 desc[UR4][R108.64], R68 ;  /* 0x000000446c007986 */ /* 0x0003e8000c101d04 */
[----:B------:R1:W-:Y:S02]  /*2020*/  STG.E.128 desc[UR4][R108.64+0x10], R72 ;  /* 0x000010486c007986 */ /* 0x0003e4000c101d04 */
.L_x_27350:
[----:B------:R-:W-:Y:S05]  /*2030*/  BSYNC B0 ;  /* 0x0000000000007941 */ /* 0x000fea0003800000 */
.L_x_27349:
        /* <DEDUP_REMOVED lines=44> */
.L_x_27370:
[----:B------:R-:W-:Y:S05]  /*2300*/  BSYNC B1 ;  /* 0x0000000000017941 */ /* 0x000fea0003800000 */
.L_x_27369:
[----:B------:R-:W-:Y:S04]  /*2310*/  BSSY B1, `(.L_x_27371) ;  /* 0x0000006000017945 */ /* 0x000fe80003800000 */
[----:B------:R-:W-:Y:S05]  /*2320*/  @!P2 BRA `(.L_x_27372) ;  /* 0x000000000010a947 */ /* 0x000fea0003800000 */
[----:B-----5:R-:W-:-:S05]  /*2330*/  HADD2.F32 R77, -RZ, R64.H1_H1 ;  /* 0x30000040ff4d7230 */ /* 0x020fca0000004100 */
[----:B------:R-:W-:-:S04]  /*2340*/  FMUL.FTZ R77, R77, UR6 ;  /* 0x000000064d4d7c20 */ /* 0x000fc80008410000 */
[----:B------:R-:W-:-:S04]  /*2350*/  FMUL.FTZ R77, R24, R77 ;  /* 0x0000004d184d7220 */ /* 0x000fc80000410000 */
[----:B------:R-:W-:-:S07]  /*2360*/  @P1 FADD.FTZ R77, R49, R77 ;  /* 0x0000004d314d1221 */ /* 0x000fce0000010000 */
.L_x_27372:
[----:B------:R-:W-:Y:S05]  /*2370*/  BSYNC B1 ;  /* 0x0000000000017941 */ /* 0x000fea0003800000 */
.L_x_27371:
[----:B------:R-:W-:Y:S04]  /*2380*/  BSSY B1, `(.L_x_27373) ;  /* 0x0000006000017945 */ /* 0x000fe80003800000 */
[----:B------:R-:W-:Y:S05]  /*2390*/  @!P2 BRA `(.L_x_27374) ;  /* 0x000000000010a947 */ /* 0x000fea0003800000 */
[----:B-----5:R-:W-:-:S05]  /*23a0*/  HADD2.F32 R78, -RZ, R65.H0_H0 ;  /* 0x20000041ff4e7230 */ /* 0x020fca0000004100 */
[----:B------:R-:W-:-:S04]  /*23b0*/  FMUL.FTZ R78, R78, UR6 ;  /* 0x000000064e4e7c20 */ /* 0x000fc80008410000 */
[----:B------:R-:W-:-:S04]  /*23c0*/  FMUL.FTZ R78, R23, R78 ;  /* 0x0000004e174e7220 */ /* 0x000fc80000410000 */
[----:B------:R-:W-:-:S07]  /*23d0*/  @P1 FADD.FTZ R78, R50, R78 ;  /* 0x0000004e324e1221 */ /* 0x000fce0000010000 */
.L_x_27374:
[----:B------:R-:W-:Y:S05]  /*23e0*/  BSYNC B1 ;  /* 0x0000000000017941 */ /* 0x000fea0003800000 */
.L_x_27373:
[----:B------:R-:W-:Y:S04]  /*23f0*/  BSSY B1, `(.L_x_27375) ;  /* 0x0000006000017945 */ /* 0x000fe80003800000 */
[----:B------:R-:W-:Y:S05]  /*2400*/  @!P2 BRA `(.L_x_27376) ;  /* 0x000000000010a947 */ /* 0x000fea0003800000 */
[----:B-----5:R-:W-:-:S05]  /*2410*/  HADD2.F32 R79, -RZ, R65.H1_H1 ;  /* 0x30000041ff4f7230 */ /* 0x020fca0000004100 */
[----:B------:R-:W-:-:S04]  /*2420*/  FMUL.FTZ R79, R79, UR6 ;  /* 0x000000064f4f7c20 */ /* 0x000fc80008410000 */
[----:B------:R-:W-:-:S04]  /*2430*/  FMUL.FTZ R79, R22, R79 ;  /* 0x0000004f164f7220 */ /* 0x000fc80000410000 */
[----:B------:R-:W-:-:S07]  /*2440*/  @P1 FADD.FTZ R79, R51, R79 ;  /* 0x0000004f334f1221 */ /* 0x000fce0000010000 */
.L_x_27376:
[----:B------:R-:W-:Y:S05]  /*2450*/  BSYNC B1 ;  /* 0x0000000000017941 */ /* 0x000fea0003800000 */
.L_x_27375:
[----:B------:R-:W-:Y:S04]  /*2460*/  BSSY B1, `(.L_x_27377) ;  /* 0x0000006000017945 */ /* 0x000fe80003800000 */
[----:B------:R-:W-:Y:S05]  /*2470*/  @!P2 BRA `(.L_x_27378) ;  /* 0x000000000010a947 */ /* 0x000fea0003800000 */
[----:B-----5:R-:W-:-:S05]  /*2480*/  HADD2.F32 R80, -RZ, R66.H0_H0 ;  /* 0x20000042ff507230 */ /* 0x020fca0000004100 */
[----:B------:R-:W-:-:S04]  /*2490*/  FMUL.FTZ R80, R80, UR6 ;  /* 0x0000000650507c20 */ /* 0x000fc80008410000 */
[----:B------:R-:W-:-:S04]  /*24a0*/  FMUL.FTZ R80, R21, R80 ;  /* 0x0000005015507220 */ /* 0x000fc80000410000 */
[----:B------:R-:W-:-:S07]  /*24b0*/  @P1 FADD.FTZ R80, R56, R80 ;  /* 0x0000005038501221 */ /* 0x000fce0000010000 */
.L_x_27378:
[----:B------:R-:W-:Y:S05]  /*24c0*/  BSYNC B1 ;  /* 0x0000000000017941 */ /* 0x000fea0003800000 */
.L_x_27377:
[----:B------:R-:W-:Y:S04]  /*24d0*/  BSSY B1, `(.L_x_27379) ;  /* 0x0000006000017945 */ /* 0x000fe80003800000 */
[----:B------:R-:W-:Y:S05]  /*24e0*/  @!P2 BRA `(.L_x_27380) ;  /* 0x000000000010a947 */ /* 0x000fea0003800000 */
[----:B-----5:R-:W-:-:S05]  /*24f0*/  HADD2.F32 R81, -RZ, R66.H1_H1 ;  /* 0x30000042ff517230 */ /* 0x020fca0000004100 */
[----:B------:R-:W-:-:S04]  /*2500*/  FMUL.FTZ R81, R81, UR6 ;  /* 0x0000000651517c20 */ /* 0x000fc80008410000 */
[----:B------:R-:W-:-:S04]  /*2510*/  FMUL.FTZ R81, R20, R81 ;  /* 0x0000005114517220 */ /* 0x000fc80000410000 */
[----:B------:R-:W-:-:S07]  /*2520*/  @P1 FADD.FTZ R81, R57, R81 ;  /* 0x0000005139511221 */ /* 0x000fce0000010000 */
.L_x_27380:
[----:B------:R-:W-:Y:S05]  /*2530*/  BSYNC B1 ;  /* 0x0000000000017941 */ /* 0x000fea0003800000 */
.L_x_27379:
[----:B------:R-:W-:Y:S04]  /*2540*/  BSSY B1, `(.L_x_27381) ;  /* 0x0000006000017945 */ /* 0x000fe80003800000 */
[----:B------:R-:W-:Y:S05]  /*2550*/  @!P2 BRA `(.L_x_27382) ;  /* 0x000000000010a947 */ /* 0x000fea0003800000 */
[----:B-----5:R-:W-:-:S05]  /*2560*/  HADD2.F32 R82, -RZ, R67.H0_H0 ;  /* 0x20000043ff527230 */ /* 0x020fca0000004100 */
[----:B------:R-:W-:-:S04]  /*2570*/  FMUL.FTZ R82, R82, UR6 ;  /* 0x0000000652527c20 */ /* 0x000fc80008410000 */
[----:B------:R-:W-:-:S04]  /*2580*/  FMUL.FTZ R82, R19, R82 ;  /* 0x0000005213527220 */ /* 0x000fc80000410000 */
[----:B------:R-:W-:-:S07]  /*2590*/  @P1 FADD.FTZ R82, R58, R82 ;  /* 0x000000523a521221 */ /* 0x000fce0000010000 */
.L_x_27382:
[----:B------:R-:W-:Y:S05]  /*25a0*/  BSYNC B1 ;  /* 0x0000000000017941 */ /* 0x000fea0003800000 */
.L_x_27381:
[----:B------:R-:W-:Y:S04]  /*25b0*/  BSSY B1, `(.L_x_27383) ;  /* 0x0000006000017945 */ /* 0x000fe80003800000 */
[----:B------:R-:W-:Y:S05]  /*25c0*/  @!P2 BRA `(.L_x_27384) ;  /* 0x000000000010a947 */ /* 0x000fea0003800000 */
[----:B-----5:R-:W-:-:S05]  /*25d0*/  HADD2.F32 R83, -RZ, R67.H1_H1 ;  /* 0x30000043ff537230 */ /* 0x020fca0000004100 */
[----:B------:R-:W-:-:S04]  /*25e0*/  FMUL.FTZ R83, R83, UR6 ;  /* 0x0000000653537c20 */ /* 0x000fc80008410000 */
[----:B------:R-:W-:-:S04]  /*25f0*/  FMUL.FTZ R83, R18, R83 ;  /* 0x0000005312537220 */ /* 0x000fc80000410000 */
[----:B------:R-:W-:-:S07]  /*2600*/  @P1 FADD.FTZ R83, R59, R83 ;  /* 0x000000533b531221 */ /* 0x000fce0000010000 */
.L_x_27384:
[----:B------:R-:W-:Y:S05]  /*2610*/  BSYNC B1 ;  /* 0x0000000000017941 */ /* 0x000fea0003800000 */
.L_x_27383:
[----:B0-----:R-:W0:Y:S01]  /*2620*/  LDC.64 R108, c[0x0][0x238] ;  /* 0x00008e00ff6c7b82 */ /* 0x001e220000000a00 */
[----:B------:R-:W-:Y:S01]  /*2630*/  IADD3 R217, R217, 0x20, RZ ;  /* 0x00000020d9d97810 */ /* 0x000fe20007ffe0ff */
[C---:B0-----:R-:W-:Y:S01]  /*2640*/  IMAD.WIDE.U32 R108, R215.reuse, 0x20, R108 ;  /* 0x00000020d76c7825 */ /* 0x041fe200078e006c */
[----:B------:R-:W-:-:S04]  /*2650*/  IADD3 R215, R215, 0x20, RZ ;  /* 0x00000020d7d77810 */ /* 0x000fc80007ffe0ff */
[----:B------:R2:W-:Y:S04]  /*2660*/  STG.E.128 desc[UR4][R108.64], R76 ;  /* 0x0000004c6c007986 */ /* 0x0005e8000c101d04 */
[----:B------:R2:W-:Y:S02]  /*2670*/  STG.E.128 desc[UR4][R108.64+0x10], R80 ;  /* 0x000010506c007986 */ /* 0x0005e4000c101d04 */
.L_x_27368:
[----:B------:R-:W-:Y:S05]  /*2680*/  BSYNC B0 ;  /* 0x0000000000007941 */ /* 0x000fea0003800000 */
.L_x_27367:
        /* <DEDUP_REMOVED lines=44> */
.L_x_27388:
[----:B------:R-:W-:Y:S05]  /*2950*/  BSYNC B1 ;  /* 0x0000000000017941 */ /* 0x000fea0003800000 */
.L_x_27387:
[----:B------:R-:W-:Y:S04]  /*2960*/  BSSY B1, `(.L_x_27389) ;  /* 0x0000006000017945 */ /* 0x000fe80003800000 */
[----:B------:R-:W-:Y:S05]  /*2970*/  @!P2 BRA `(.L_x_27390) ;  /* 0x000000000010a947 */ /* 0x000fea0003800000 */
[----:B-----5:R-:W-:-:S05]  /*2980*/  HADD2.F32 R85, -RZ, R64.H1_H1 ;  /* 0x30000040ff557230 */ /* 0x020fca0000004100 */
[----:B------:R-:W-:-:S04]  /*2990*/  FMUL.FTZ R85, R85, UR6 ;  /* 0x0000000655557c20 */ /* 0x000fc80008410000 */
[----:B------:R-:W-:-:S04]  /*29a0*/  FMUL.FTZ R85, R16, R85 ;  /* 0x0000005510557220 */ /* 0x000fc80000410000 */
[----:B------:R-:W-:-:S07]  /*29b0*/  @P1 FADD.FTZ R85, R49, R85 ;  /* 0x0000005531551221 */ /* 0x000fce0000010000 */
.L_x_27390:
[----:B------:R-:W-:Y:S05]  /*29c0*/  BSYNC B1 ;  /* 0x0000000000017941 */ /* 0x000fea0003800000 */
.L_x_27389:
[----:B------:R-:W-:Y:S04]  /*29d0*/  BSSY B1, `(.L_x_27391) ;  /* 0x0000006000017945 */ /* 0x000fe80003800000 */
[----:B------:R-:W-:Y:S05]  /*29e0*/  @!P2 BRA `(.L_x_27392) ;  /* 0x000000000010a947 */ /* 0x000fea0003800000 */
[----:B-----5:R-:W-:-:S05]  /*29f0*/  HADD2.F32 R86, -RZ, R65.H0_H0 ;  /* 0x20000041ff567230 */ /* 0x020fca0000004100 */
[----:B------:R-:W-:-:S04]  /*2a00*/  FMUL.FTZ R86, R86, UR6 ;  /* 0x0000000656567c20 */ /* 0x000fc80008410000 */
[----:B------:R-:W-:-:S04]  /*2a10*/  FMUL.FTZ R86, R15, R86 ;  /* 0x000000560f567220 */ /* 0x000fc80000410000 */
[----:B------:R-:W-:-:S07]  /*2a20*/  @P1 FADD.FTZ R86, R50, R86 ;  /* 0x0000005632561221 */ /* 0x000fce0000010000 */
.L_x_27392:
[----:B------:R-:W-:Y:S05]  /*2a30*/  BSYNC B1 ;  /* 0x0000000000017941 */ /* 0x000fea0003800000 */
.L_x_27391:
[----:B------:R-:W-:Y:S04]  /*2a40*/  BSSY B1, `(.L_x_27393) ;  /* 0x0000006000017945 */ /* 0x000fe80003800000 */
[----:B------:R-:W-:Y:S05]  /*2a50*/  @!P2 BRA `(.L_x_27394) ;  /* 0x000000000010a947 */ /* 0x000fea0003800000 */
[----:B-----5:R-:W-:-:S05]  /*2a60*/  HADD2.F32 R87, -RZ, R65.H1_H1 ;  /* 0x30000041ff577230 */ /* 0x020fca0000004100 */
[----:B------:R-:W-:-:S04]  /*2a70*/  FMUL.FTZ R87, R87, UR6 ;  /* 0x0000000657577c20 */ /* 0x000fc80008410000 */
[----:B------:R-:W-:-:S04]  /*2a80*/  FMUL.FTZ R87, R14, R87 ;  /* 0x000000570e577220 */ /* 0x000fc80000410000 */
[----:B------:R-:W-:-:S07]  /*2a90*/  @P1 FADD.FTZ R87, R51, R87 ;  /* 0x0000005733571221 */ /* 0x000fce0000010000 */
.L_x_27394:
[----:B------:R-:W-:Y:S05]  /*2aa0*/  BSYNC B1 ;  /* 0x0000000000017941 */ /* 0x000fea0003800000 */
.L_x_27393:
[----:B------:R-:W-:Y:S04]  /*2ab0*/  BSSY B1, `(.L_x_27395) ;  /* 0x0000006000017945 */ /* 0x000fe80003800000 */
[----:B------:R-:W-:Y:S05]  /*2ac0*/  @!P2 BRA `(.L_x_27396) ;  /* 0x000000000010a947 */ /* 0x000fea0003800000 */
[----:B-----5:R-:W-:-:S05]  /*2ad0*/  HADD2.F32 R88, -RZ, R66.H0_H0 ;  /* 0x20000042ff587230 */ /* 0x020fca0000004100 */
[----:B------:R-:W-:-:S04]  /*2ae0*/  FMUL.FTZ R88, R88, UR6 ;  /* 0x0000000658587c20 */ /* 0x000fc80008410000 */
[----:B------:R-:W-:-:S04]  /*2af0*/  FMUL.FTZ R88, R13, R88 ;  /* 0x000000580d587220 */ /* 0x000fc80000410000 */
[----:B------:R-:W-:-:S07]  /*2b00*/  @P1 FADD.FTZ R88, R56, R88 ;  /* 0x0000005838581221 */ /* 0x000fce0000010000 */
.L_x_27396:
[----:B------:R-:W-:Y:S05]  /*2b10*/  BSYNC B1 ;  /* 0x0000000000017941 */ /* 0x000fea0003800000 */
.L_x_27395:
[----:B------:R-:W-:Y:S04]  /*2b20*/  BSSY B1, `(.L_x_27397) ;  /* 0x0000006000017945 */ /* 0x000fe80003800000 */
[----:B------:R-:W-:Y:S05]  /*2b30*/  @!P2 BRA `(.L_x_27398) ;  /* 0x000000000010a947 */ /* 0x000fea0003800000 */
[----:B-----5:R-:W-:-:S05]  /*2b40*/  HADD2.F32 R89, -RZ, R66.H1_H1 ;  /* 0x30000042ff597230 */ /* 0x020fca0000004100 */
[----:B------:R-:W-:-:S04]  /*2b50*/  FMUL.FTZ R89, R89, UR6 ;  /* 0x0000000659597c20 */ /* 0x000fc80008410000 */
[----:B------:R-:W-:-:S04]  /*2b60*/  FMUL.FTZ R89, R12, R89 ;  /* 0x000000590c597220 */ /* 0x000fc80000410000 */
[----:B------:R-:W-:-:S07]  /*2b70*/  @P1 FADD.FTZ R89, R57, R89 ;  /* 0x0000005939591221 */ /* 0x000fce0000010000 */
.L_x_27398:
[----:B------:R-:W-:Y:S05]  /*2b80*/  BSYNC B1 ;  /* 0x0000000000017941 */ /* 0x000fea0003800000 */
.L_x_27397:
[----:B------:R-:W-:Y:S04]  /*2b90*/  BSSY B1, `(.L_x_27399) ;  /* 0x0000006000017945 */ /* 0x000fe80003800000 */
[----:B------:R-:W-:Y:S05]  /*2ba0*/  @!P2 BRA `(.L_x_27400) ;  /* 0x000000000010a947 */ /* 0x000fea0003800000 */
[----:B-----5:R-:W-:-:S05]  /*2bb0*/  HADD2.F32 R90, -RZ, R67.H0_H0 ;  /* 0x20000043ff5a7230 */ /* 0x020fca0000004100 */
[----:B------:R-:W-:-:S04]  /*2bc0*/  FMUL.FTZ R90, R90, UR6 ;  /* 0x000000065a5a7c20 */ /* 0x000fc80008410000 */
[----:B------:R-:W-:-:S04]  /*2bd0*/  FMUL.FTZ R90, R11, R90 ;  /* 0x0000005a0b5a7220 */ /* 0x000fc80000410000 */
[----:B------:R-:W-:-:S07]  /*2be0*/  @P1 FADD.FTZ R90, R58, R90 ;  /* 0x0000005a3a5a1221 */ /* 0x000fce0000010000 */
.L_x_27400:
[----:B------:R-:W-:Y:S05]  /*2bf0*/  BSYNC B1 ;  /* 0x0000000000017941 */ /* 0x000fea0003800000 */
.L_x_27399:
[----:B------:R-:W-:Y:S04]  /*2c00*/  BSSY B1, `(.L_x_27401) ;  /* 0x0000006000017945 */ /* 0x000fe80003800000 */
[----:B------:R-:W-:Y:S05]  /*2c10*/  @!P2 BRA `(.L_x_27402) ;  /* 0x000000000010a947 */ /* 0x000fea0003800000 */
[----:B-----5:R-:W-:-:S05]  /*2c20*/  HADD2.F32 R91, -RZ, R67.H1_H1 ;  /* 0x30000043ff5b7230 */ /* 0x020fca0000004100 */
[----:B------:R-:W-:-:S04]  /*2c30*/  FMUL.FTZ R91, R91, UR6 ;  /* 0x000000065b5b7c20 */ /* 0x000fc80008410000 */
[----:B------:R-:W-:-:S04]  /*2c40*/  FMUL.FTZ R91, R10, R91 ;  /* 0x0000005b0a5b7220 */ /* 0x000fc80000410000 */
[----:B------:R-:W-:-:S07]  /*2c50*/  @P1 FADD.FTZ R91, R59, R91 ;  /* 0x0000005b3b5b1221 */ /* 0x000fce0000010000 */
.L_x_27402:
[----:B------:R-:W-:Y:S05]  /*2c60*/  BSYNC B1 ;  /* 0x0000000000017941 */ /* 0x000fea0003800000 */
.L_x_27401:
[----:B0-----:R-:W0:Y:S01]  /*2c70*/  LDC.64 R108, c[0x0][0x238] ;  /* 0x00008e00ff6c7b82 */ /* 0x001e220000000a00 */
[----:B------:R-:W-:Y:S01]  /*2c80*/  IADD3 R217, R217, 0x20, RZ ;  /* 0x00000020d9d97810 */ /* 0x000fe20007ffe0ff */
[C---:B0-----:R-:W-:Y:S01]  /*2c90*/  IMAD.WIDE.U32 R108, R215.reuse, 0x20, R108 ;  /* 0x00000020d76c7825 */ /* 0x041fe200078e006c */
[----:B------:R-:W-:-:S04]  /*2ca0*/  IADD3 R215, R215, 0x20, RZ ;  /* 0x00000020d7d77810 */ /* 0x000fc80007ffe0ff */
[----:B------:R3:W-:Y:S04]  /*2cb0*/  STG.E.128 desc[UR4][R108.64], R84 ;  /* 0x000000546c007986 */ /* 0x0007e8000c101d04 */
[----:B------:R3:W-:Y:S02]  /*2cc0*/  STG.E.128 desc[UR4][R108.64+0x10], R88 ;  /* 0x000010586c007986 */ /* 0x0007e4000c101d04 */
.L_x_27386:
[----:B------:R-:W-:Y:S05]  /*2cd0*/  BSYNC B0 ;  /* 0x0000000000007941 */ /* 0x000fea0003800000 */
.L_x_27385:
        /* <DEDUP_REMOVED lines=44> */
.L_x_27406:
[----:B------:R-:W-:Y:S05]  /*2fa0*/  BSYNC B1 ;  /* 0x0000000000017941 */ /* 0x000fea0003800000 */
.L_x_27405:
[----:B------:R-:W-:Y:S04]  /*2fb0*/  BSSY B1, `(.L_x_27407) ;  /* 0x0000006000017945 */ /* 0x000fe80003800000 */
[----:B------:R-:W-:Y:S05]  /*2fc0*/  @!P2 BRA `(.L_x_27408) ;  /* 0x000000000010a947 */ /* 0x000fea0003800000 */
[----:B-----5:R-:W-:-:S05]  /*2fd0*/  HADD2.F32 R93, -RZ, R64.H1_H1 ;  /* 0x30000040ff5d7230 */ /* 0x020fca0000004100 */
[----:B------:R-:W-:-:S04]  /*2fe0*/  FMUL.FTZ R93, R93, UR6 ;  /* 0x000000065d5d7c20 */ /* 0x000fc80008410000 */
[----:B------:R-:W-:-:S04]  /*2ff0*/  FMUL.FTZ R93, R8, R93 ;  /* 0x0000005d085d7220 */ /* 0x000fc80000410000 */
[----:B------:R-:W-:-:S07]  /*3000*/  @P1 FADD.FTZ R93, R49, R93 ;  /* 0x0000005d315d1221 */ /* 0x000fce0000010000 */
.L_x_27408:
[----:B------:R-:W-:Y:S05]  /*3010*/  BSYNC B1 ;  /* 0x0000000000017941 */ /* 0x000fea0003800000 */
.L_x_27407:
[----:B------:R-:W-:Y:S04]  /*3020*/  BSSY B1, `(.L_x_27409) ;  /* 0x0000006000017945 */ /* 0x000fe80003800000 */
[----:B------:R-:W-:Y:S05]  /*3030*/  @!P2 BRA `(.L_x_27410) ;  /* 0x000000000010a947 */ /* 0x000fea0003800000 */
[----:B-----5:R-:W-:-:S05]  /*3040*/  HADD2.F32 R94, -RZ, R65.H0_H0 ;  /* 0x20000041ff5e7230 */ /* 0x020fca0000004100 */
[----:B------:R-:W-:-:S04]  /*3050*/  FMUL.FTZ R94, R94, UR6 ;  /* 0x000000065e5e7c20 */ /* 0x000fc80008410000 */
[----:B------:R-:W-:-:S04]  /*3060*/  FMUL.FTZ R94, R7, R94 ;  /* 0x0000005e075e7220 */ /* 0x000fc80000410000 */
[----:B------:R-:W-:-:S07]  /*3070*/  @P1 FADD.FTZ R94, R50, R94 ;  /* 0x0000005e325e1221 */ /* 0x000fce0000010000 */
.L_x_27410:
[----:B------:R-:W-:Y:S05]  /*3080*/  BSYNC B1 ;  /* 0x0000000000017941 */ /* 0x000fea0003800000 */
.L_x_27409:
[----:B------:R-:W-:Y:S04]  /*3090*/  BSSY B1, `(.L_x_27411) ;  /* 0x0000006000017945 */ /* 0x000fe80003800000 */
[----:B------:R-:W-:Y:S05]  /*30a0*/  @!P2 BRA `(.L_x_27412) ;  /* 0x000000000010a947 */ /* 0x000fea0003800000 */
[----:B-----5:R-:W-:-:S05]  /*30b0*/  HADD2.F32 R95, -RZ, R65.H1_H1 ;  /* 0x30000041ff5f7230 */ /* 0x020fca0000004100 */
[----:B------:R-:W-:-:S04]  /*30c0*/  FMUL.FTZ R95, R95, UR6 ;  /* 0x000000065f5f7c20 */ /* 0x000fc80008410000 */
[----:B------:R-:W-:-:S04]  /*30d0*/  FMUL.FTZ R95, R6, R95 ;  /* 0x0000005f065f7220 */ /* 0x000fc80000410000 */
[----:B------:R-:W-:-:S07]  /*30e0*/  @P1 FADD.FTZ R95, R51, R95 ;  /* 0x0000005f335f1221 */ /* 0x000fce0000010000 */
.L_x_27412:
[----:B------:R-:W-:Y:S05]  /*30f0*/  BSYNC B1 ;  /* 0x0000000000017941 */ /* 0x000fea0003800000 */
.L_x_27411:
[----:B------:R-:W-:Y:S04]  /*3100*/  BSSY B1, `(.L_x_27413) ;  /* 0x0000006000017945 */ /* 0x000fe80003800000 */
[----:B------:R-:W-:Y:S05]  /*3110*/  @!P2 BRA `(.L_x_27414) ;  /* 0x000000000010a947 */ /* 0x000fea0003800000 */
[----:B-----5:R-:W-:-:S05]  /*3120*/  HADD2.F32 R96, -RZ, R66.H0_H0 ;  /* 0x20000042ff607230 */ /* 0x020fca0000004100 */
[----:B------:R-:W-:-:S04]  /*3130*/  FMUL.FTZ R96, R96, UR6 ;  /* 0x0000000660607c20 */ /* 0x000fc80008410000 */
[----:B------:R-:W-:-:S04]  /*3140*/  FMUL.FTZ R96, R5, R96 ;  /* 0x0000006005607220 */ /* 0x000fc80000410000 */
[----:B------:R-:W-:-:S07]  /*3150*/  @P1 FADD.FTZ R96, R56, R96 ;  /* 0x0000006038601221 */ /* 0x000fce0000010000 */
.L_x_27414:
[----:B------:R-:W-:Y:S05]  /*3160*/  BSYNC B1 ;  /* 0x0000000000017941 */ /* 0x000fea0003800000 */
.L_x_27413:
[----:B------:R-:W-:Y:S04]  /*3170*/  BSSY B1, `(.L_x_27415) ;  /* 0x0000006000017945 */ /* 0x000fe80003800000 */
[----:B------:R-:W-:Y:S05]  /*3180*/  @!P2 BRA `(.L_x_27416) ;  /* 0x000000000010a947 */ /* 0x000fea0003800000 */
[----:B-----5:R-:W-:-:S05]  /*3190*/  HADD2.F32 R97, -RZ, R66.H1_H1 ;  /* 0x30000042ff617230 */ /* 0x020fca0000004100 */
[----:B------:R-:W-:-:S04]  /*31a0*/  FMUL.FTZ R97, R97, UR6 ;  /* 0x0000000661617c20 */ /* 0x000fc80008410000 */
[----:B------:R-:W-:-:S04]  /*31b0*/  FMUL.FTZ R97, R4, R97 ;  /* 0x0000006104617220 */ /* 0x000fc80000410000 */
[----:B------:R-:W-:-:S07]  /*31c0*/  @P1 FADD.FTZ R97, R57, R97 ;  /* 0x0000006139611221 */ /* 0x000fce0000010000 */
.L_x_27416:
[----:B------:R-:W-:Y:S05]  /*31d0*/  BSYNC B1 ;  /* 0x0000000000017941 */ /* 0x000fea0003800000 */
.L_x_27415:
[----:B------:R-:W-:Y:S04]  /*31e0*/  BSSY B1, `(.L_x_27417) ;  /* 0x0000006000017945 */ /* 0x000fe80003800000 */
[----:B------:R-:W-:Y:S05]  /*31f0*/  @!P2 BRA `(.L_x_27418) ;  /* 0x000000000010a947 */ /* 0x000fea0003800000 */
[----:B-----5:R-:W-:-:S05]  /*3200*/  HADD2.F32 R98, -RZ, R67.H0_H0 ;  /* 0x20000043ff627230 */ /* 0x020fca0000004100 */
[----:B------:R-:W-:-:S04]  /*3210*/  FMUL.FTZ R98, R98, UR6 ;  /* 0x0000000662627c20 */ /* 0x000fc80008410000 */
[----:B------:R-:W-:-:S04]  /*3220*/  FMUL.FTZ R98, R3, R98 ;  /* 0x0000006203627220 */ /* 0x000fc80000410000 */
[----:B------:R-:W-:-:S07]  /*3230*/  @P1 FADD.FTZ R98, R58, R98 ;  /* 0x000000623a621221 */ /* 0x000fce0000010000 */
.L_x_27418:
[----:B------:R-:W-:Y:S05]  /*3240*/  BSYNC B1 ;  /* 0x0000000000017941 */ /* 0x000fea0003800000 */
.L_x_27417:
[----:B------:R-:W-:Y:S04]  /*3250*/  BSSY B1, `(.L_x_27419) ;  /* 0x0000006000017945 */ /* 0x000fe80003800000 */
[----:B------:R-:W-:Y:S05]  /*3260*/  @!P2 BRA `(.L_x_27420) ;  /* 0x000000000010a947 */ /* 0x000fea0003800000 */
[----:B-----5:R-:W-:-:S05]  /*3270*/  HADD2.F32 R99, -RZ, R67.H1_H1 ;  /* 0x30000043ff637230 */ /* 0x020fca0000004100 */
[----:B------:R-:W-:-:S04]  /*3280*/  FMUL.FTZ R99, R99, UR6 ;  /* 0x0000000663637c20 */ /* 0x000fc80008410000 */
[----:B------:R-:W-:-:S04]  /*3290*/  FMUL.FTZ R99, R2, R99 ;  /* 0x0000006302637220 */ /* 0x000fc80000410000 */
[----:B------:R-:W-:-:S07]  /*32a0*/  @P1 FADD.FTZ R99, R59, R99 ;  /* 0x000000633b631221 */ /* 0x000fce0000010000 */
.L_x_27420:
[----:B------:R-:W-:Y:S05]  /*32b0*/  BSYNC B1 ;  /* 0x0000000000017941 */ /* 0x000fea0003800000 */
.L_x_27419:
[----:B0-----:R-:W0:Y:S01]  /*32c0*/  LDC.64 R108, c[0x0][0x238] ;  /* 0x00008e00ff6c7b82 */ /* 0x001e220000000a00 */
[----:B------:R-:W-:Y:S01]  /*32d0*/  IADD3 R217, R217, 0x20, RZ ;  /* 0x00000020d9d97810 */ /* 0x000fe20007ffe0ff */
[C---:B0-----:R-:W-:Y:S01]  /*32e0*/  IMAD.WIDE.U32 R108, R215.reuse, 0x20, R108 ;  /* 0x00000020d76c7825 */ /* 0x041fe200078e006c */
[----:B------:R-:W-:-:S04]  /*32f0*/  IADD3 R215, R215, 0x20, RZ ;  /* 0x00000020d7d77810 */ /* 0x000fc80007ffe0ff */
[----:B------:R4:W-:Y:S04]  /*3300*/  STG.E.128 desc[UR4][R108.64], R92 ;  /* 0x0000005c6c007986 */ /* 0x0009e8000c101d04 */
[----:B------:R4:W-:Y:S02]  /*3310*/  STG.E.128 desc[UR4][R108.64+0x10], R96 ;  /* 0x000010606c007986 */ /* 0x0009e4000c101d04 */
.L_x_27404:
[----:B------:R-:W-:Y:S05]  /*3320*/  BSYNC B0 ;  /* 0x0000000000007941 */ /* 0x000fea0003800000 */
.L_x_27403:
        /* <DEDUP_REMOVED lines=42> */
[----:B------:R-:W-:-:S04]  /*35d0*/  FMUL.FTZ R104, R0, R109 ;  /* 0x0000006d00687220 */ /* 0x000fc80000410000 */
[----:B------:R-:W-:-:S07]  /*35e0*/  @P0 FADD.FTZ R104, R48, R104 ;  /* 0x0000006830680221 */ /* 0x000fce0000010000 */
.L_x_27424:
[----:B------:R-:W-:Y:S05]  /*35f0*/  BSYNC B1 ;  /* 0x0000000000017941 */ /* 0x000fea0003800000 */
.L_x_27423:
[----:B------:R-:W-:Y:S04]  /*3600*/  BSSY B1, `(.L_x_27425) ;  /* 0x0000006000017945 */ /* 0x000fe80003800000 */
[----:B------:R-:W-:Y:S05]  /*3610*/  @!P1 BRA `(.L_x_27426) ;  /* 0x0000000000109947 */ /* 0x000fea0003800000 */
[----:B-----5:R-:W-:-:S05]  /*3620*/  HADD2.F32 R105, -RZ, R64.H1_H1 ;  /* 0x30000040ff697230 */ /* 0x020fca0000004100 */
[----:B------:R-:W-:-:S04]  /*3630*/  FMUL.FTZ R108, R105, UR6 ;  /* 0x00000006696c7c20 */ /* 0x000fc80008410000 */
[----:B------:R-:W-:-:S04]  /*3640*/  FMUL.FTZ R105, R47, R108 ;  /* 0x0000006c2f697220 */ /* 0x000fc80000410000 */
[----:B------:R-:W-:-:S07]  /*3650*/  @P0 FADD.FTZ R105, R49, R105 ;  /* 0x0000006931690221 */ /* 0x000fce0000010000 */
.L_x_27426:
[----:B------:R-:W-:Y:S05]  /*3660*/  BSYNC B1 ;  /* 0x0000000000017941 */ /* 0x000fea0003800000 */
.L_x_27425:
[----:B------:R-:W-:Y:S04]  /*3670*/  BSSY B1, `(.L_x_27427) ;  /* 0x0000006000017945 */ /* 0x000fe80003800000 */
[----:B------:R-:W-:Y:S05]  /*3680*/  @!P1 BRA `(.L_x_27428) ;  /* 0x0000000000109947 */ /* 0x000fea0003800000 */
[----:B-----5:R-:W-:-:S05]  /*3690*/  HADD2.F32 R106, -RZ, R65.H0_H0 ;  /* 0x20000041ff6a7230 */ /* 0x020fca0000004100 */
[----:B------:R-:W-:-:S04]  /*36a0*/  FMUL.FTZ R109, R106, UR6 ;  /* 0x000000066a6d7c20 */ /* 0x000fc80008410000 */
[----:B------:R-:W-:-:S04]  /*36b0*/  FMUL.FTZ R106, R46, R109 ;  /* 0x0000006d2e6a7220 */ /* 0x000fc80000410000 */
[----:B------:R-:W-:-:S07]  /*36c0*/  @P0 FADD.FTZ R106, R50, R106 ;  /* 0x0000006a326a0221 */ /* 0x000fce0000010000 */
.L_x_27428:
[----:B------:R-:W-:Y:S05]  /*36d0*/  BSYNC B1 ;  /* 0x0000000000017941 */ /* 0x000fea0003800000 */
.L_x_27427:
[----:B------:R-:W-:Y:S04]  /*36e0*/  BSSY B1, `(.L_x_27429) ;  /* 0x0000006000017945 */ /* 0x000fe80003800000 */
[----:B------:R-:W-:Y:S05]  /*36f0*/  @!P1 BRA `(.L_x_27430) ;  /* 0x0000000000109947 */ /* 0x000fea0003800000 */
[----:B-----5:R-:W-:-:S05]  /*3700*/  HADD2.F32 R107, -RZ, R65.H1_H1 ;  /* 0x30000041ff6b7230 */ /* 0x020fca0000004100 */
[----:B------:R-:W-:-:S04]  /*3710*/  FMUL.FTZ R108, R107, UR6 ;  /* 0x000000066b6c7c20 */ /* 0x000fc80008410000 */
[----:B------:R-:W-:-:S04]  /*3720*/  FMUL.FTZ R107, R113, R108 ;  /* 0x0000006c716b7220 */ /* 0x000fc80000410000 */
[----:B------:R-:W-:-:S07]  /*3730*/  @P0 FADD.FTZ R107, R51, R107 ;  /* 0x0000006b336b0221 */ /* 0x000fce0000010000 */
.L_x_27430:
[----:B------:R-:W-:Y:S05]  /*3740*/  BSYNC B1 ;  /* 0x0000000000017941 */ /* 0x000fea0003800000 */
.L_x_27429:
[----:B------:R-:W-:Y:S04]  /*3750*/  BSSY B1, `(.L_x_27431) ;  /* 0x0000006000017945 */ /* 0x000fe80003800000 */
[----:B------:R-:W-:Y:S05]  /*3760*/  @!P1 BRA `(.L_x_27432) ;  /* 0x0000000000109947 */ /* 0x000fea0003800000 */
[----:B-----5:R-:W-:-:S05]  /*3770*/  HADD2.F32 R100, -RZ, R66.H0_H0 ;  /* 0x20000042ff647230 */ /* 0x020fca0000004100 */
[----:B------:R-:W-:-:S04]  /*3780*/  FMUL.FTZ R109, R100, UR6 ;  /* 0x00000006646d7c20 */ /* 0x000fc80008410000 */
[----:B------:R-:W-:-:S04]  /*3790*/  FMUL.FTZ R100, R112, R109 ;  /* 0x0000006d70647220 */ /* 0x000fc80000410000 */
[----:B------:R-:W-:-:S07]  /*37a0*/  @P0 FADD.FTZ R100, R56, R100 ;  /* 0x0000006438640221 */ /* 0x000fce0000010000 */
.L_x_27432:
[----:B------:R-:W-:Y:S05]  /*37b0*/  BSYNC B1 ;  /* 0x0000000000017941 */ /* 0x000fea0003800000 */
.L_x_27431:
[----:B------:R-:W-:Y:S04]  /*37c0*/  BSSY B1, `(.L_x_27433) ;  /* 0x0000006000017945 */ /* 0x000fe80003800000 */
[----:B------:R-:W-:Y:S05]  /*37d0*/  @!P1 BRA `(.L_x_27434) ;  /* 0x0000000000109947 */ /* 0x000fea0003800000 */
[----:B-----5:R-:W-:-:S05]  /*37e0*/  HADD2.F32 R101, -RZ, R66.H1_H1 ;  /* 0x30000042ff657230 */ /* 0x020fca0000004100 */
[----:B------:R-:W-:-:S04]  /*37f0*/  FMUL.FTZ R101, R101, UR6 ;  /* 0x0000000665657c20 */ /* 0x000fc80008410000 */
[----:B------:R-:W-:-:S04]  /*3800*/  FMUL.FTZ R101, R116, R101 ;  /* 0x0000006574657220 */ /* 0x000fc80000410000 */
[----:B------:R-:W-:-:S07]  /*3810*/  @P0 FADD.FTZ R101, R57, R101 ;  /* 0x0000006539650221 */ /* 0x000fce0000010000 */
.L_x_27434:
[----:B------:R-:W-:Y:S05]  /*3820*/  BSYNC B1 ;  /* 0x0000000000017941 */ /* 0x000fea0003800000 */
.L_x_27433:
[----:B------:R-:W-:Y:S04]  /*3830*/  BSSY B1, `(.L_x_27435) ;  /* 0x0000006000017945 */ /* 0x000fe80003800000 */
[----:B------:R-:W-:Y:S05]  /*3840*/  @!P1 BRA `(.L_x_27436) ;  /* 0x0000000000109947 */ /* 0x000fea0003800000 */
[----:B-----5:R-:W-:-:S05]  /*3850*/  HADD2.F32 R102, -RZ, R67.H0_H0 ;  /* 0x20000043ff667230 */ /* 0x020fca0000004100 */
[----:B------:R-:W-:-:S04]  /*3860*/  FMUL.FTZ R109, R102, UR6 ;  /* 0x00000006666d7c20 */ /* 0x000fc80008410000 */
[----:B------:R-:W-:-:S04]  /*3870*/  FMUL.FTZ R102, R114, R109 ;  /* 0x0000006d72667220 */ /* 0x000fc80000410000 */
[----:B------:R-:W-:-:S07]  /*3880*/  @P0 FADD.FTZ R102, R58, R102 ;  /* 0x000000663a660221 */ /* 0x000fce0000010000 */
.L_x_27436:
[----:B------:R-:W-:Y:S05]  /*3890*/  BSYNC B1 ;  /* 0x0000000000017941 */ /* 0x000fea0003800000 */
.L_x_27435:
[----:B------:R-:W-:Y:S04]  /*38a0*/  BSSY B1, `(.L_x_27437) ;  /* 0x0000006000017945 */ /* 0x000fe80003800000 */
[----:B------:R-:W-:Y:S05]  /*38b0*/  @!P1 BRA `(.L_x_27438) ;  /* 0x0000000000109947 */ /* 0x000fea0003800000 */
[----:B-----5:R-:W-:-:S05]  /*38c0*/  HADD2.F32 R103, -RZ, R67.H1_H1 ;  /* 0x30000043ff677230 */ /* 0x020fca0000004100 */
[----:B------:R-:W-:-:S04]  /*38d0*/  FMUL.FTZ R108, R103, UR6 ;  /* 0x00000006676c7c20 */ /* 0x000fc80008410000 */
[----:B------:R-:W-:-:S04]  /*38e0*/  FMUL.FTZ R103, R117, R108 ;  /* 0x0000006c75677220 */ /* 0x000fc80000410000 */
[----:B------:R-:W-:-:S07]  /*38f0*/  @P0 FADD.FTZ R103, R59, R103 ;  /* 0x000000673b670221 */ /* 0x000fce0000010000 */
.L_x_27438:
[----:B------:R-:W-:Y:S05]  /*3900*/  BSYNC B1 ;  /* 0x0000000000017941 */ /* 0x000fea0003800000 */
.L_x_27437:
[----:B------:R-:W0:Y:S02]  /*3910*/  LDC.64 R108, c[0x0][0x238] ;  /* 0x00008e00ff6c7b82 */ /* 0x000e240000000a00 */
[----:B0-----:R-:W-:-:S05]  /*3920*/  IMAD.WIDE.U32 R108, R215, 0x20, R108 ;  /* 0x00000020d76c7825 */ /* 0x001fca00078e006c */
[----:B------:R0:W-:Y:S04]  /*3930*/  STG.E.128 desc[UR4][R108.64], R104 ;  /* 0x000000686c007986 */ /* 0x0001e8000c101d04 */
[----:B------:R0:W-:Y:S02]  /*3940*/  STG.E.128 desc[UR4][R108.64+0x10], R100 ;  /* 0x000010646c007986 */ /* 0x0001e4000c101d04 */
.L_x_27422:
[----:B------:R-:W-:Y:S05]  /*3950*/  BSYNC B0 ;  /* 0x0000000000007941 */ /* 0x000fea0003800000 */
.L_x_27421:
        /* <DEDUP_REMOVED lines=177> */
.L_x_27464:
        /* <DEDUP_REMOVED lines=19> */
[----:B-1----:R-:W-:Y:S01]  /*45a0*/  IADD3 R109, R110, -0x1, RZ ;  /* 0xffffffff6e6d7810 */ /* 0x002fe20007ffe0ff */
        /* <DEDUP_REMOVED lines=40> */
.L_x_27443:
[----:B------:R-:W-:Y:S05]  /*4830*/  BSYNC B1 ;  /* 0x0000000000017941 */ /* 0x000fea0003800000 */
.L_x_27442:
        /* <DEDUP_REMOVED lines=35> */
.L_x_27445:
[----:B------:R-:W-:Y:S05]  /*4a70*/  BSYNC B1 ;  /* 0x0000000000017941 */ /* 0x000fea0003800000 */
.L_x_27444:
        /* <DEDUP_REMOVED lines=35> */
.L_x_27447:
[----:B------:R-:W-:Y:S05]  /*4cb0*/  BSYNC B1 ;  /* 0x0000000000017941 */ /* 0x000fea0003800000 */
.L_x_27446:
        /* <DEDUP_REMOVED lines=35> */
.L_x_27449:
[----:B------:R-:W-:Y:S05]  /*4ef0*/  BSYNC B1 ;  /* 0x0000000000017941 */ /* 0x000fea0003800000 */
.L_x_27448:
        /* <DEDUP_REMOVED lines=35> */
.L_x_27451:
[----:B------:R-:W-:Y:S05]  /*5130*/  BSYNC B1 ;  /* 0x0000000000017941 */ /* 0x000fea0003800000 */
.L_x_27450:
        /* <DEDUP_REMOVED lines=33> */
.L_x_27441:
[----:B------:R-:W-:Y:S05]  /*5350*/  BSYNC B0 ;  /* 0x0000000000007941 */ /* 0x000fea0003800000 */
.L_x_27440:
[----:B01234-:R-:W0:Y:S02]  /*5360*/  LDC.64 R108, c[0x0][0x210] ;  /* 0x00008400ff6c7b82 */ /* 0x01fe240000000a00 */
[----:B0-----:R-:W-:-:S04]  /*5370*/  LEA R213, R108, R213, 0x2 ;  /* 0x000000d56cd57211 */ /* 0x001fc800078e10ff */
[----:B------:R-:W-:-:S13]  /*5380*/  ISETP.GE.AND P0, PT, R213, R109, PT ;  /* 0x0000006dd500720c */ /* 0x000fda0003f06270 */
[----:B------:R-:W-:Y:S05]  /*5390*/  @!P0 BRA `(.L_x_27452) ;  /* 0xffffffbc00b48947 */ /* 0x000fea000383ffff */
[----:B------:R-:W-:Y:S05]  /*53a0*/  EXIT ;  /* 0x000000000000794d */ /* 0x000fea0003800000 */
.L_x_27439:
        /* <DEDUP_REMOVED lines=8> */
.L_x_27454:
[----:B------:R-:W-:Y:S05]  /*5430*/  BSYNC B0 ;  /* 0x0000000000007941 */ /* 0x000fea0003800000 */
.L_x_27453:
        /* <DEDUP_REMOVED lines=9> */
.L_x_27455:
[----:B------:R-:W-:Y:S01]  /*54d0*/  HFMA2.MMA R224, -RZ, RZ, 0, 2.384185791015625e-07 ;  /* 0x00000004ffe07435 */ /* 0x000fe200000001ff */
[----:B------:R-:W-:-:S05]  /*54e0*/  MOV R108, R221 ;  /* 0x000000dd006c7202 */ /* 0x000fca0000000f00 */
[----:B------:R-:W-:-:S05]  /*54f0*/  FADD.FTZ R218, R217, R108 ;  /* 0x0000006cd9da7221 */ /* 0x000fca0000010000 */
[----:B------:R-:W-:-:S07]  /*5500*/  MOV R223, R218 ;  /* 0x000000da00df7202 */ /* 0x000fce0000000f00 */
[----:B------:R-:W-:Y:S05]  /*5510*/  WARPSYNC.COLLECTIVE R222, `(.L_x_27456) ;  /* 0x00000000de087348 */ /* 0x000fea0003c00000 */
[----:B------:R0:W1:Y:S02]  /*5520*/  SHFL.BFLY P6, R221, R223, R224, R225 ;  /* 0x0c0000e0dfdd7389 */ /* 0x00006400000c00e1 */
[----:B01----:R-:W-:Y:S01]  /*5530*/  ENDCOLLECTIVE ;  /* 0x000000000000791b */ /* 0x003fe20003800000 */
.L_x_27456:
        /* <DEDUP_REMOVED lines=8> */
.L_x_27457:
[----:B------:R-:W-:Y:S01]  /*55c0*/  HFMA2.MMA R224, -RZ, RZ, 0, 9.5367431640625e-07 ;  /* 0x00000010ffe07435 */ /* 0x000fe200000001ff */
[----:B------:R-:W-:-:S05]  /*55d0*/  MOV R108, R221 ;  /* 0x000000dd006c7202 */ /* 0x000fca0000000f00 */
[----:B------:R-:W-:-:S05]  /*55e0*/  FADD.FTZ R220, R219, R108 ;  /* 0x0000006cdbdc7221 */ /* 0x000fca0000010000 */
[----:B------:R-:W-:-:S07]  /*55f0*/  MOV R223, R220 ;  /* 0x000000dc00df7202 */ /* 0x000fce0000000f00 */
[----:B------:R-:W-:Y:S05]  /*5600*/  WARPSYNC.COLLECTIVE R222, `(.L_x_27458) ;  /* 0x00000000de087348 */ /* 0x000fea0003c00000 */
[----:B------:R0:W1:Y:S02]  /*5610*/  SHFL.BFLY P6, R221, R223, R224, R225 ;  /* 0x0c0000e0dfdd7389 */ /* 0x00006400000c00e1 */
[----:B01----:R-:W-:Y:S01]  /*5620*/  ENDCOLLECTIVE ;  /* 0x000000000000791b */ /* 0x003fe20003800000 */
.L_x_27458:
        /* <DEDUP_REMOVED lines=105> */
.L_x_27459:
[----:B------:R-:W-:Y:S01]  /*5cc0*/  HFMA2.MMA R224, -RZ, RZ, 0, 1.1920928955078125e-07 ;  /* 0x00000002ffe07435 */ /* 0x000fe200000001ff */
[----:B------:R-:W-:-:S05]  /*5cd0*/  MOV R109, R221 ;  /* 0x000000dd006d7202 */ /* 0x000fca0000000f00 */
[----:B------:R-:W-:-:S05]  /*5ce0*/  FADD.FTZ R109, R108, R109 ;  /* 0x0000006d6c6d7221 */ /* 0x000fca0000010000 */
[----:B------:R-:W-:-:S07]  /*5cf0*/  MOV R223, R109 ;  /* 0x0000006d00df7202 */ /* 0x000fce0000000f00 */
[----:B------:R-:W-:Y:S05]  /*5d00*/  WARPSYNC.COLLECTIVE R222, `(.L_x_27460) ;  /* 0x00000000de087348 */ /* 0x000fea0003c00000 */
[----:B------:R0:W1:Y:S02]  /*5d10*/  SHFL.BFLY P6, R221, R223, R224, R225 ;  /* 0x0c0000e0dfdd7389 */ /* 0x00006400000c00e1 */
[----:B01----:R-:W-:Y:S01]  /*5d20*/  ENDCOLLECTIVE ;  /* 0x000000000000791b */ /* 0x003fe20003800000 */
.L_x_27460:
[----:B------:R-:W-:Y:S01]  /*5d30*/  HFMA2.MMA R224, -RZ, RZ, 0, 2.384185791015625e-07 ;  /* 0x00000004ffe07435 */ /* 0x000fe200000001ff */
[----:B------:R-:W-:-:S05]  /*5d40*/  MOV R218, R221 ;  /* 0x000000dd00da7202 */ /* 0x000fca0000000f00 */
[----:B------:R-:W-:-:S05]  /*5d50*/  FADD.FTZ R218, R109, R218 ;  /* 0x000000da6dda7221 */ /* 0x000fca0000010000 */
[----:B------:R-:W-:-:S07]  /*5d60*/  MOV R223, R218 ;  /* 0x000000da00df7202 */ /* 0x000fce0000000f00 */
[----:B------:R-:W-:Y:S05]  /*5d70*/  WARPSYNC.COLLECTIVE R222, `(.L_x_27461) ;  /* 0x00000000de087348 */ /* 0x000fea0003c00000 */
[----:B------:R0:W1:Y:S02]  /*5d80*/  SHFL.BFLY P6, R221, R223, R224, R225 ;  /* 0x0c0000e0dfdd7389 */ /* 0x00006400000c00e1 */
[----:B01----:R-:W-:Y:S01]  /*5d90*/  ENDCOLLECTIVE ;  /* 0x000000000000791b */ /* 0x003fe20003800000 */
.L_x_27461:
[----:B------:R-:W-:Y:S01]  /*5da0*/  HFMA2.MMA R224, -RZ, RZ, 0, 4.76837158203125e-07 ;  /* 0x00000008ffe07435 */ /* 0x000fe200000001ff */
[----:B------:R-:W-:-:S05]  /*5db0*/  MOV R217, R221 ;  /* 0x000000dd00d97202 */ /* 0x000fca0000000f00 */
[----:B------:R-:W-:-:S05]  /*5dc0*/  FADD.FTZ R217, R218, R217 ;  /* 0x000000d9dad97221 */ /* 0x000fca0000010000 */
[----:B------:R-:W-:-:S07]  /*5dd0*/  MOV R223, R217 ;  /* 0x000000d900df7202 */ /* 0x000fce0000000f00 */
[----:B------:R-:W-:Y:S05]  /*5de0*/  WARPSYNC.COLLECTIVE R222, `(.L_x_27462) ;  /* 0x00000000de087348 */ /* 0x000fea0003c00000 */
[----:B------:R0:W1:Y:S02]  /*5df0*/  SHFL.BFLY P6, R221, R223, R224, R225 ;  /* 0x0c0000e0dfdd7389 */ /* 0x00006400000c00e1 */
[----:B01----:R-:W-:Y:S01]  /*5e00*/  ENDCOLLECTIVE ;  /* 0x000000000000791b */ /* 0x003fe20003800000 */
.L_x_27462:
[----:B------:R-:W-:Y:S01]  /*5e10*/  HFMA2.MMA R224, -RZ, RZ, 0, 9.5367431640625e-07 ;  /* 0x00000010ffe07435 */ /* 0x000fe200000001ff */
[----:B------:R-:W-:-:S05]  /*5e20*/  MOV R220, R221 ;  /* 0x000000dd00dc7202 */ /* 0x000fca0000000f00 */
[----:B------:R-:W-:-:S05]  /*5e30*/  FADD.FTZ R220, R217, R220 ;  /* 0x000000dcd9dc7221 */ /* 0x000fca0000010000 */
[----:B------:R-:W-:-:S07]  /*5e40*/  MOV R223, R220 ;  /* 0x000000dc00df7202 */ /* 0x000fce0000000f00 */
[----:B------:R-:W-:Y:S05]  /*5e50*/  WARPSYNC.COLLECTIVE R222, `(.L_x_27463) ;  /* 0x00000000de087348 */ /* 0x000fea0003c00000 */
[----:B------:R0:W1:Y:S02]  /*5e60*/  SHFL.BFLY P6, R221, R223, R224, R225 ;  /* 0x0c0000e0dfdd7389 */ /* 0x00006400000c00e1 */
[----:B01----:R-:W-:Y:S01]  /*5e70*/  ENDCOLLECTIVE ;  /* 0x000000000000791b */ /* 0x003fe20003800000 */
.L_x_27463:
[----:B------:R-:W-:Y:S05]  /*5e80*/  BRA `(.L_x_27464) ;  /* 0xffffffe400787947 */ /* 0x000fea000383ffff */
.L_x_27465:
        /* <DEDUP_REMOVED lines=15> */
.L_x_44437:


//--------------------- .text._ZN10layer_norm13ln_fwd_kernelINS_13Kernel_traitsI6__halfS2_fS2_fjLj1536ELj1ELj4ELj1ELj16ENS_18Kernel_traits_baseILj1536ES2_S2_fS2_fjLj128EEEEELb0ELb1ELb1ELb1EEEvNS_9FwdParamsE --------------------------
	.section	.text._ZN10layer_norm13ln_fwd_kernelINS_13Kernel_traitsI6__halfS2_fS2_fjLj1536ELj1ELj4ELj1ELj16ENS_18Kernel_traits_baseILj1536ES2_S2_fS2_fjLj128EEEEELb0ELb1ELb1ELb1EEEvNS_9FwdParamsE,"ax",@progbits
	.align	128
        .global         _ZN10layer_norm13ln_fwd_kernelINS_13Kernel_traitsI6__halfS2_fS2_fjLj1536ELj1ELj4ELj1ELj16ENS_18Kernel_traits_baseILj1536ES2_S2_fS2_fjLj128EEEEELb0ELb1ELb1ELb1EEEvNS_9FwdParamsE
        .type           _ZN10layer_norm13ln_fwd_kernelINS_13Kernel_traitsI6__halfS2_fS2_fjLj1536ELj1ELj4ELj1ELj16ENS_18Kernel_traits_baseILj1536ES2_S2_fS2_fjLj128EEEEELb0ELb1ELb1ELb1EEEvNS_9FwdParamsE,@function
        .size           _ZN10layer_norm13ln_fwd_kernelINS_13Kernel_traitsI6__halfS2_fS2_fjLj1536ELj1ELj4ELj1ELj16ENS_18Kernel_traits_baseILj1536ES2_S2_fS2_fjLj128EEEEELb0ELb1ELb1ELb1EEEvNS_9FwdParamsE,(.L_x_44438 - _ZN10layer_norm13ln_fwd_kernelINS_13Kernel_traitsI6__halfS2_fS2_fjLj1536ELj1ELj4ELj1ELj16ENS_18Kernel_traits_baseILj1536ES2_S2_fS2_fjLj128EEEEELb0ELb1ELb1ELb1EEEvNS_9FwdParamsE)
        .other          _ZN10layer_norm13ln_fwd_kernelINS_13Kernel_traitsI6__halfS2_fS2_fjLj1536ELj1ELj4ELj1ELj16ENS_18Kernel_traits_baseILj1536ES2_S2_fS2_fjLj128EEEEELb0ELb1ELb1ELb1EEEvNS_9FwdParamsE,@"STO_CUDA_ENTRY STV_DEFAULT"
_ZN10layer_norm13ln_fwd_kernelINS_13Kernel_traitsI6__halfS2_fS2_fjLj1536ELj1ELj4ELj1ELj16ENS_18Kernel_traits_baseILj1536ES2_S2_fS2_fjLj128EEEEELb0ELb1ELb1ELb1EEEvNS_9FwdParamsE:
.text._ZN10layer_norm13ln_fwd_kernelINS_13Kernel_traitsI6__halfS2_fS2_fjLj1536ELj1ELj4ELj1ELj16ENS_18Kernel_traits_baseILj1536ES2_S2_fS2_fjLj128EEEEELb0ELb1ELb1ELb1EEEvNS_9FwdParamsE:
        /* <DEDUP_REMOVED lines=53> */
[----:B------:R1:W5:Y:S01]  /*0350*/  LDG.E.128 R40, desc[UR4][R2.64] ;  /* 0x0000000402287981 */ /* 0x000362000c1e1d00 */
[----:B------:R-:W-:Y:S01]  /*0360*/  HADD2.F32 R152, -RZ, R12.H1_H1 ;  /* 0x3000000cff987230 */ /* 0x000fe20000004100 */
[----:B------:R-:W-:Y:S01]  /*0370*/  ULDC.U8 UR6, c[0x0][0x2a0] ;  /* 0x0000a80000067ab9 */ /* 0x000fe20000000000 */
        /* <DEDUP_REMOVED lines=45> */
[--C-:B-1----:R-:W-:Y:S02]  /*0650*/  HADD2.F32 R3, -RZ, R51.reuse.H0_H0 ;  /* 0x20000033ff037230 */ /* 0x102fe40000004100 */
[----:B------:R-:W-:Y:S01]  /*0660*/  HADD2.F32 R2, -RZ, R51.H1_H1 ;  /* 0x30000033ff027230 */ /* 0x000fe20000004100 */
[----:B------:R-:W-:Y:S01]  /*0670*/  ISETP.NE.AND P4, PT, RZ, UR6, PT ;  /* 0x00000006ff007c0c */ /* 0x000fe2000bf85270 */
[----:B------:R-:W-:Y:S01]  /*0680*/  ULDC UR6, c[0x0][0x29c] ;  /* 0x0000a70000067ab9 */ /* 0x000fe20000000800 */
        /* <DEDUP_REMOVED lines=13> */
[--C-:B------:R-:W-:Y:S02]  /*0760*/  HADD2.F32 R170, -RZ, R130.reuse.H0_H0 ;  /* 0x20000082ffaa7230 */ /* 0x100fe40000004100 */
        /* <DEDUP_REMOVED lines=29> */
[----:B------:R-:W-:-:S07]  /*0940*/  HADD2.F32 R189, -RZ, R142.H1_H1 ;  /* 0x3000008effbd7230 */ /* 0x000fce0000004100 */
.L_x_27565:
[----:B0-----:R-:W0:Y:S08]  /*0950*/  LDC.64 R98, c[0x0][0x230] ;  /* 0x00008c00ff627b82 */ /* 0x001e300000000a00 */
        /* <DEDUP_REMOVED lines=59> */
[----:B-----5:R-:W-:-:S05]  /*0d10*/  HADD2.F32 R60, -RZ, R52.H0_H0 ;  /* 0x20000034ff3c7230 */ /* 0x020fca0000004100 */
[----:B------:R-:W-:-:S04]  /*0d20*/  FMUL.FTZ R67, R60, UR6 ;  /* 0x000000063c437c20 */ /* 0x000fc80008410000 */
[----:B------:R-:W-:-:S04]  /*0d30*/  FMUL.FTZ R60, R0, R67 ;  /* 0x00000043003c7220 */ /* 0x000fc80000410000 */
[----:B------:R-:W-:-:S07]  /*0d40*/  @P0 FADD.FTZ R60, R44, R60 ;  /* 0x0000003c2c3c0221 */ /* 0x000fce0000010000 */
.L_x_27467:
[----:B------:R-:W-:Y:S05]  /*0d50*/  BSYNC B0 ;  /* 0x0000000000007941 */ /* 0x000fea0003800000 */
.L_x_27466:
[----:B------:R-:W-:Y:S04]  /*0d60*/  BSSY B0, `(.L_x_27468) ;  /* 0x0000006000007945 */ /* 0x000fe80003800000 */
[----:B------:R-:W-:Y:S05]  /*0d70*/  @!P6 BRA `(.L_x_27469) ;  /* 0x000000000010e947 */ /* 0x000fea0003800000 */
[----:B-----5:R-:W-:-:S05]  /*0d80*/  HADD2.F32 R61, -RZ, R52.H1_H1 ;  /* 0x30000034ff3d7230 */ /* 0x020fca0000004100 */
[----:B------:R-:W-:-:S04]  /*0d90*/  FMUL.FTZ R61, R61, UR6 ;  /* 0x000000063d3d7c20 */ /* 0x000fc80008410000 */
[----:B------:R-:W-:-:S04]  /*0da0*/  FMUL.FTZ R61, R156, R61 ;  /* 0x0000003d9c3d7220 */ /* 0x000fc80000410000 */
[----:B------:R-:W-:-:S07]  /*0db0*/  @P0 FADD.FTZ R61, R45, R61 ;  /* 0x0000003d2d3d0221 */ /* 0x000fce0000010000 */
.L_x_27469:
[----:B------:R-:W-:Y:S05]  /*0dc0*/  BSYNC B0 ;  /* 0x0000000000007941 */ /* 0x000fea0003800000 */
.L_x_27468:
[----:B------:R-:W-:Y:S04]  /*0dd0*/  BSSY B0, `(.L_x_27470) ;  /* 0x0000006000007945 */ /* 0x000fe80003800000 */
[----:B------:R-:W-:Y:S05]  /*0de0*/  @!P6 BRA `(.L_x_27471) ;  /* 0x000000000010e947 */ /* 0x000fea0003800000 */
[----:B-----5:R-:W-:-:S05]  /*0df0*/  HADD2.F32 R62, -RZ, R53.H0_H0 ;  /* 0x20000035ff3e7230 */ /* 0x020fca0000004100 */
[----:B------:R-:W-:-:S04]  /*0e00*/  FMUL.FTZ R62, R62, UR6 ;  /* 0x000000063e3e7c20 */ /* 0x000fc80008410000 */
[----:B------:R-:W-:-:S04]  /*0e10*/  FMUL.FTZ R62, R155, R62 ;  /* 0x0000003e9b3e7220 */ /* 0x000fc80000410000 */
[----:B------:R-:W-:-:S07]  /*0e20*/  @P0 FADD.FTZ R62, R46, R62 ;  /* 0x0000003e2e3e0221 */ /* 0x000fce0000010000 */
.L_x_27471:
[----:B------:R-:W-:Y:S05]  /*0e30*/  BSYNC B0 ;  /* 0x0000000000007941 */ /* 0x000fea0003800000 */
.L_x_27470:
[----:B------:R-:W-:Y:S04]  /*0e40*/  BSSY B0, `(.L_x_27472) ;  /* 0x0000006000007945 */ /* 0x000fe80003800000 */
[----:B------:R-:W-:Y:S05]  /*0e50*/  @!P6 BRA `(.L_x_27473) ;  /* 0x000000000010e947 */ /* 0x000fea0003800000 */
[----:B-----5:R-:W-:-:S05]  /*0e60*/  HADD2.F32 R63, -RZ, R53.H1_H1 ;  /* 0x30000035ff3f7230 */ /* 0x020fca0000004100 */
[----:B------:R-:W-:-:S04]  /*0e70*/  FMUL.FTZ R63, R63, UR6 ;  /* 0x000000063f3f7c20 */ /* 0x000fc80008410000 */
[----:B------:R-:W-:-:S04]  /*0e80*/  FMUL.FTZ R63, R158, R63 ;  /* 0x0000003f9e3f7220 */ /* 0x000fc80000410000 */
[----:B------:R-:W-:-:S07]  /*0e90*/  @P0 FADD.FTZ R63, R47, R63 ;  /* 0x0000003f2f3f0221 */ /* 0x000fce0000010000 */
.L_x_27473:
[----:B------:R-:W-:Y:S05]  /*0ea0*/  BSYNC B0 ;  /* 0x0000000000007941 */ /* 0x000fea0003800000 */
.L_x_27472:
[----:B------:R-:W-:Y:S04]  /*0eb0*/  BSSY B0, `(.L_x_27474) ;  /* 0x0000006000007945 */ /* 0x000fe80003800000 */
[----:B------:R-:W-:Y:S05]  /*0ec0*/  @!P6 BRA `(.L_x_27475) ;  /* 0x000000000010e947 */ /* 0x000fea0003800000 */
[----:B-----5:R-:W-:-:S05]  /*0ed0*/  HADD2.F32 R56, -RZ, R54.H0_H0 ;  /* 0x20000036ff387230 */ /* 0x020fca0000004100 */
[----:B------:R-:W-:-:S04]  /*0ee0*/  FMUL.FTZ R56, R56, UR6 ;  /* 0x0000000638387c20 */ /* 0x000fc80008410000 */
[----:B------:R-:W-:-:S04]  /*0ef0*/  FMUL.FTZ R56, R157, R56 ;  /* 0x000000389d387220 */ /* 0x000fc80000410000 */
[----:B------:R-:W-:-:S07]  /*0f00*/  @P0 FADD.FTZ R56, R48, R56 ;  /* 0x0000003830380221 */ /* 0x000fce0000010000 */
.L_x_27475:
[----:B------:R-:W-:Y:S05]  /*0f10*/  BSYNC B0 ;  /* 0x0000000000007941 */ /* 0x000fea0003800000 */
.L_x_27474:
[----:B------:R-:W-:Y:S04]  /*0f20*/  BSSY B0, `(.L_x_27476) ;  /* 0x0000006000007945 */ /* 0x000fe80003800000 */
[----:B------:R-:W-:Y:S05]  /*0f30*/  @!P6 BRA `(.L_x_27477) ;  /* 0x000000000010e947 */ /* 0x000fea0003800000 */
[----:B-----5:R-:W-:-:S05]  /*0f40*/  HADD2.F32 R57, -RZ, R54.H1_H1 ;  /* 0x30000036ff397230 */ /* 0x020fca0000004100 */
[----:B------:R-:W-:-:S04]  /*0f50*/  FMUL.FTZ R57, R57, UR6 ;  /* 0x0000000639397c20 */ /* 0x000fc80008410000 */
[----:B------:R-:W-:-:S04]  /*0f60*/  FMUL.FTZ R57, R160, R57 ;  /* 0x00000039a0397220 */ /* 0x000fc80000410000 */
[----:B------:R-:W-:-:S07]  /*0f70*/  @P0 FADD.FTZ R57, R49, R57 ;  /* 0x0000003931390221 */ /* 0x000fce0000010000 */
.L_x_27477:
[----:B------:R-:W-:Y:S05]  /*0f80*/  BSYNC B0 ;  /* 0x0000000000007941 */ /* 0x000fea0003800000 */
.L_x_27476:
[----:B------:R-:W-:Y:S04]  /*0f90*/  BSSY B0, `(.L_x_27478) ;  /* 0x0000006000007945 */ /* 0x000fe80003800000 */
[----:B------:R-:W-:Y:S05]  /*0fa0*/  @!P6 BRA `(.L_x_27479) ;  /* 0x000000000010e947 */ /* 0x000fea0003800000 */
[----:B-----5:R-:W-:-:S05]  /*0fb0*/  HADD2.F32 R58, -RZ, R55.H0_H0 ;  /* 0x20000037ff3a7230 */ /* 0x020fca0000004100 */
[----:B------:R-:W-:-:S04]  /*0fc0*/  FMUL.FTZ R58, R58, UR6 ;  /* 0x000000063a3a7c20 */ /* 0x000fc80008410000 */
[----:B------:R-:W-:-:S04]  /*0fd0*/  FMUL.FTZ R58, R159, R58 ;  /* 0x0000003a9f3a7220 */ /* 0x000fc80000410000 */
[----:B------:R-:W-:-:S07]  /*0fe0*/  @P0 FADD.FTZ R58, R50, R58 ;  /* 0x0000003a323a0221 */ /* 0x000fce0000010000 */
.L_x_27479:
[----:B------:R-:W-:Y:S05]  /*0ff0*/  BSYNC B0 ;  /* 0x0000000000007941 */ /* 0x000fea0003800000 */
.L_x_27478:
[----:B------:R-:W-:Y:S04]  /*1000*/  BSSY B0, `(.L_x_27480) ;  /* 0x0000006000007945 */ /* 0x000fe80003800000 */
[----:B------:R-:W-:Y:S05]  /*1010*/  @!P6 BRA `(.L_x_27481) ;  /* 0x000000000010e947 */ /* 0x000fea0003800000 */
[----:B-----5:R-:W-:-:S05]  /*1020*/  HADD2.F32 R59, -RZ, R55.H1_H1 ;  /* 0x30000037ff3b7230 */ /* 0x020fca0000004100 */
[----:B------:R-:W-:-:S04]  /*1030*/  FMUL.FTZ R66, R59, UR6 ;  /* 0x000000063b427c20 */ /* 0x000fc80008410000 */
[----:B------:R-:W-:-:S04]  /*1040*/  FMUL.FTZ R59, R163, R66 ;  /* 0x00000042a33b7220 */ /* 0x000fc80000410000 */
[----:B------:R-:W-:-:S07]  /*1050*/  @P0 FADD.FTZ R59, R51, R59 ;  /* 0x0000003b333b0221 */ /* 0x000fce0000010000 */
.L_x_27481:
[----:B------:R-:W-:Y:S05]  /*1060*/  BSYNC B0 ;  /* 0x0000000000007941 */ /* 0x000fea0003800000 */
.L_x_27480:
        /* <DEDUP_REMOVED lines=38> */
[----:B-----5:R-:W-:Y:S02]  /*12d0*/  HADD2.F32 R74, -RZ, R52.H0_H0 ;  /* 0x20000034ff4a7230 */ /* 0x020fe40000004100 */
[----:B------:R-:W-:-:S03]  /*12e0*/  HADD2.F32 R68, -RZ, R104.H0_H0 ;  /* 0x20000068ff447230 */ /* 0x000fc60000004100 */
[----:B------:R-:W-:-:S04]  /*12f0*/  FMUL.FTZ R75, R74, UR6 ;  /* 0x000000064a4b7c20 */ /* 0x000fc80008410000 */
[----:B------:R-:W-:-:S04]  /*1300*/  FMUL.FTZ R68, R75, R68 ;  /* 0x000000444b447220 */ /* 0x000fc80000410000 */
[----:B------:R-:W-:-:S07]  /*1310*/  @P0 FADD.FTZ R68, R44, R68 ;  /* 0x000000442c440221 */ /* 0x000fce0000010000 */
.L_x_27483:
[----:B------:R-:W-:Y:S05]  /*1320*/  BSYNC B0 ;  /* 0x0000000000007941 */ /* 0x000fea0003800000 */
.L_x_27482:
[----:B------:R-:W-:Y:S04]  /*1330*/  BSSY B0, `(.L_x_27484) ;  /* 0x0000007000007945 */ /* 0x000fe80003800000 */
[----:B------:R-:W-:Y:S05]  /*1340*/  @!P6 BRA `(.L_x_27485) ;  /* 0x000000000014e947 */ /* 0x000fea0003800000 */
[----:B-----5:R-:W-:Y:S02]  /*1350*/  HADD2.F32 R74, -RZ, R52.H1_H1 ;  /* 0x30000034ff4a7230 */ /* 0x020fe40000004100 */
[----:B------:R-:W-:-:S03]  /*1360*/  HADD2.F32 R69, -RZ, R104.H1_H1 ;  /* 0x30000068ff457230 */ /* 0x000fc60000004100 */
[----:B------:R-:W-:-:S04]  /*1370*/  FMUL.FTZ R74, R74, UR6 ;  /* 0x000000064a4a7c20 */ /* 0x000fc80008410000 */
[----:B------:R-:W-:-:S04]  /*1380*/  FMUL.FTZ R69, R74, R69 ;  /* 0x000000454a457220 */ /* 0x000fc80000410000 */
[----:B------:R-:W-:-:S07]  /*1390*/  @P0 FADD.FTZ R69, R45, R69 ;  /* 0x000000452d450221 */ /* 0x000fce0000010000 */
.L_x_27485:
[----:B------:R-:W-:Y:S05]  /*13a0*/  BSYNC B0 ;  /* 0x0000000000007941 */ /* 0x000fea0003800000 */
.L_x_27484:
[----:B------:R-:W-:Y:S04]  /*13b0*/  BSSY B0, `(.L_x_27486) ;  /* 0x0000007000007945 */ /* 0x000fe80003800000 */
[----:B------:R-:W-:Y:S05]  /*13c0*/  @!P6 BRA `(.L_x_27487) ;  /* 0x000000000014e947 */ /* 0x000fea0003800000 */
[----:B-----5:R-:W-:Y:S02]  /*13d0*/  HADD2.F32 R74, -RZ, R53.H0_H0 ;  /* 0x20000035ff4a7230 */ /* 0x020fe40000004100 */
[----:B------:R-:W-:-:S03]  /*13e0*/  HADD2.F32 R70, -RZ, R105.H0_H0 ;  /* 0x20000069ff467230 */ /* 0x000fc60000004100 */
[----:B------:R-:W-:-:S04]  /*13f0*/  FMUL.FTZ R75, R74, UR6 ;  /* 0x000000064a4b7c20 */ /* 0x000fc80008410000 */
[----:B------:R-:W-:-:S04]  /*1400*/  FMUL.FTZ R70, R75, R70 ;  /* 0x000000464b467220 */ /* 0x000fc80000410000 */
[----:B------:R-:W-:-:S07]  /*1410*/  @P0 FADD.FTZ R70, R46, R70 ;  /* 0x000000462e460221 */ /* 0x000fce0000010000 */
.L_x_27487:
[----:B------:R-:W-:Y:S05]  /*1420*/  BSYNC B0 ;  /* 0x0000000000007941 */ /* 0x000fea0003800000 */
.L_x_27486:
[----:B------:R-:W-:Y:S04]  /*1430*/  BSSY B0, `(.L_x_27488) ;  /* 0x0000007000007945 */ /* 0x000fe80003800000 */
[----:B------:R-:W-:Y:S05]  /*1440*/  @!P6 BRA `(.L_x_27489) ;  /* 0x000000000014e947 */ /* 0x000fea0003800000 */
[----:B-----5:R-:W-:Y:S02]  /*1450*/  HADD2.F32 R74, -RZ, R53.H1_H1 ;  /* 0x30000035ff4a7230 */ /* 0x020fe40000004100 */
[----:B------:R-:W-:-:S03]  /*1460*/  HADD2.F32 R71, -RZ, R105.H1_H1 ;  /* 0x30000069ff477230 */ /* 0x000fc60000004100 */
[----:B------:R-:W-:-:S04]  /*1470*/  FMUL.FTZ R74, R74, UR6 ;  /* 0x000000064a4a7c20 */ /* 0x000fc80008410000 */
[----:B------:R-:W-:-:S04]  /*1480*/  FMUL.FTZ R71, R74, R71 ;  /* 0x000000474a477220 */ /* 0x000fc80000410000 */
[----:B------:R-:W-:-:S07]  /*1490*/  @P0 FADD.FTZ R71, R47, R71 ;  /* 0x000000472f470221 */ /* 0x000fce0000010000 */
.L_x_27489:
[----:B------:R-:W-:Y:S05]  /*14a0*/  BSYNC B0 ;  /* 0x0000000000007941 */ /* 0x000fea0003800000 */
.L_x_27488:
[----:B------:R-:W-:Y:S04]  /*14b0*/  BSSY B0, `(.L_x_27490) ;  /* 0x0000007000007945 */ /* 0x000fe80003800000 */
[----:B------:R-:W-:Y:S05]  /*14c0*/  @!P6 BRA `(.L_x_27491) ;  /* 0x000000000014e947 */ /* 0x000fea0003800000 */
[----:B-----5:R-:W-:Y:S02]  /*14d0*/  HADD2.F32 R74, -RZ, R54.H0_H0 ;  /* 0x20000036ff4a7230 */ /* 0x020fe40000004100 */
[----:B------:R-:W-:-:S03]  /*14e0*/  HADD2.F32 R64, -RZ, R106.H0_H0 ;  /* 0x2000006aff407230 */ /* 0x000fc60000004100 */
[----:B------:R-:W-:-:S04]  /*14f0*/  FMUL.FTZ R75, R74, UR6 ;  /* 0x000000064a4b7c20 */ /* 0x000fc80008410000 */
[----:B------:R-:W-:-:S04]  /*1500*/  FMUL.FTZ R64, R75, R64 ;  /* 0x000000404b407220 */ /* 0x000fc80000410000 */
[----:B------:R-:W-:-:S07]  /*1510*/  @P0 FADD.FTZ R64, R48, R64 ;  /* 0x0000004030400221 */ /* 0x000fce0000010000 */
.L_x_27491:
[----:B------:R-:W-:Y:S05]  /*1520*/  BSYNC B0 ;  /* 0x0000000000007941 */ /* 0x000fea0003800000 */
.L_x_27490:
[----:B------:R-:W-:Y:S04]  /*1530*/  BSSY B0, `(.L_x_27492) ;  /* 0x0000007000007945 */ /* 0x000fe80003800000 */
[----:B------:R-:W-:Y:S05]  /*1540*/  @!P6 BRA `(.L_x_27493) ;  /* 0x000000000014e947 */ /* 0x000fea0003800000 */
[----:B-----5:R-:W-:Y:S02]  /*1550*/  HADD2.F32 R74, -RZ, R54.H1_H1 ;  /* 0x30000036ff4a7230 */ /* 0x020fe40000004100 */
[----:B------:R-:W-:-:S03]  /*1560*/  HADD2.F32 R65, -RZ, R106.H1_H1 ;  /* 0x3000006aff417230 */ /* 0x000fc60000004100 */
[----:B------:R-:W-:-:S04]  /*1570*/  FMUL.FTZ R74, R74, UR6 ;  /* 0x000000064a4a7c20 */ /* 0x000fc80008410000 */
[----:B------:R-:W-:-:S04]  /*1580*/  FMUL.FTZ R65, R74, R65 ;  /* 0x000000414a417220 */ /* 0x000fc80000410000 */
[----:B------:R-:W-:-:S07]  /*1590*/  @P0 FADD.FTZ R65, R49, R65 ;  /* 0x0000004131410221 */ /* 0x000fce0000010000 */
.L_x_27493:
[----:B------:R-:W-:Y:S05]  /*15a0*/  BSYNC B0 ;  /* 0x0000000000007941 */ /* 0x000fea0003800000 */
.L_x_27492:
[----:B------:R-:W-:Y:S04]  /*15b0*/  BSSY B0, `(.L_x_27494) ;  /* 0x0000006000007945 */ /* 0x000fe80003800000 */
[----:B------:R-:W-:Y:S05]  /*15c0*/  @!P6 BRA `(.L_x_27495) ;  /* 0x000000000010e947 */ /* 0x000fea0003800000 */
[----:B-----5:R-:W-:-:S05]  /*15d0*/  HADD2.F32 R66, -RZ, R55.H0_H0 ;  /* 0x20000037ff427230 */ /* 0x020fca0000004100 */
[----:B------:R-:W-:-:S04]  /*15e0*/  FMUL.FTZ R66, R66, UR6 ;  /* 0x0000000642427c20 */ /* 0x000fc80008410000 */
[----:B------:R-:W-:-:S04]  /*15f0*/  FMUL.FTZ R66, R161, R66 ;  /* 0x00000042a1427220 */ /* 0x000fc80000410000 */
[----:B------:R-:W-:-:S07]  /*1600*/  @P0 FADD.FTZ R66, R50, R66 ;  /* 0x0000004232420221 */ /* 0x000fce0000010000 */
.L_x_27495:
[----:B------:R-:W-:Y:S05]  /*1610*/  BSYNC B0 ;  /* 0x0000000000007941 */ /* 0x000fea0003800000 */
.L_x_27494:
[----:B------:R-:W-:Y:S04]  /*1620*/  BSSY B0, `(.L_x_27496) ;  /* 0x0000006000007945 */ /* 0x000fe80003800000 */
[----:B------:R-:W-:Y:S05]  /*1630*/  @!P6 BRA `(.L_x_27497) ;  /* 0x000000000010e947 */ /* 0x000fea0003800000 */
[----:B-----5:R-:W-:-:S05]  /*1640*/  HADD2.F32 R67, -RZ, R55.H1_H1 ;  /* 0x30000037ff437230 */ /* 0x020fca0000004100 */
[----:B------:R-:W-:-:S04]  /*1650*/  FMUL.FTZ R74, R67, UR6 ;  /* 0x00000006434a7c20 */ /* 0x000fc80008410000 */
[----:B------:R-:W-:-:S04]  /*1660*/  FMUL.FTZ R67, R107, R74 ;  /* 0x0000004a6b437220 */ /* 0x000fc80000410000 */
[----:B------:R-:W-:-:S07]  /*1670*/  @P0 FADD.FTZ R67, R51, R67 ;  /* 0x0000004333430221 */ /* 0x000fce0000010000 */
.L_x_27497:
[----:B------:R-:W-:Y:S05]  /*1680*/  BSYNC B0 ;  /* 0x0000000000007941 */ /* 0x000fea0003800000 */
.L_x_27496:
        /* <DEDUP_REMOVED lines=43> */
.L_x_27499:
[----:B------:R-:W-:Y:S05]  /*1940*/  BSYNC B0 ;  /* 0x0000000000007941 */ /* 0x000fea0003800000 */
.L_x_27498:
[----:B------:R-:W-:Y:S04]  /*1950*/  BSSY B0, `(.L_x_27500) ;  /* 0x0000007000007945 */ /* 0x000fe80003800000 */
[----:B------:R-:W-:Y:S05]  /*1960*/  @!P6 BRA `(.L_x_27501) ;  /* 0x000000000014e947 */ /* 0x000fea0003800000 */
[----:B-----5:R-:W-:Y:S02]  /*1970*/  HADD2.F32 R82, -RZ, R52.H1_H1 ;  /* 0x30000034ff527230 */ /* 0x020fe40000004100 */
[----:B------:R-:W-:-:S03]  /*1980*/  HADD2.F32 R77, -RZ, R108.H1_H1 ;  /* 0x3000006cff4d7230 */ /* 0x000fc60000004100 */
[----:B------:R-:W-:-:S04]  /*1990*/  FMUL.FTZ R82, R82, UR6 ;  /* 0x0000000652527c20 */ /* 0x000fc80008410000 */
[----:B------:R-:W-:-:S04]  /*19a0*/  FMUL.FTZ R77, R82, R77 ;  /* 0x0000004d524d7220 */ /* 0x000fc80000410000 */
[----:B------:R-:W-:-:S07]  /*19b0*/  @P0 FADD.FTZ R77, R45, R77 ;  /* 0x0000004d2d4d0221 */ /* 0x000fce0000010000 */
.L_x_27501:
[----:B------:R-:W-:Y:S05]  /*19c0*/  BSYNC B0 ;  /* 0x0000000000007941 */ /* 0x000fea0003800000 */
.L_x_27500:
[----:B------:R-:W-:Y:S04]  /*19d0*/  BSSY B0, `(.L_x_27502) ;  /* 0x0000007000007945 */ /* 0x000fe80003800000 */
[----:B------:R-:W-:Y:S05]  /*19e0*/  @!P6 BRA `(.L_x_27503) ;  /* 0x000000000014e947 */ /* 0x000fea0003800000 */
[----:B-----5:R-:W-:Y:S02]  /*19f0*/  HADD2.F32 R82, -RZ, R53.H0_H0 ;  /* 0x20000035ff527230 */ /* 0x020fe40000004100 */
[----:B------:R-:W-:-:S03]  /*1a00*/  HADD2.F32 R78, -RZ, R109.H0_H0 ;  /* 0x2000006dff4e7230 */ /* 0x000fc60000004100 */
[----:B------:R-:W-:-:S04]  /*1a10*/  FMUL.FTZ R83, R82, UR6 ;  /* 0x0000000652537c20 */ /* 0x000fc80008410000 */
[----:B------:R-:W-:-:S04]  /*1a20*/  FMUL.FTZ R78, R83, R78 ;  /* 0x0000004e534e7220 */ /* 0x000fc80000410000 */
[----:B------:R-:W-:-:S07]  /*1a30*/  @P0 FADD.FTZ R78, R46, R78 ;  /* 0x0000004e2e4e0221 */ /* 0x000fce0000010000 */
.L_x_27503:
[----:B------:R-:W-:Y:S05]  /*1a40*/  BSYNC B0 ;  /* 0x0000000000007941 */ /* 0x000fea0003800000 */
.L_x_27502:
[----:B------:R-:W-:Y:S04]  /*1a50*/  BSSY B0, `(.L_x_27504) ;  /* 0x0000007000007945 */ /* 0x000fe80003800000 */
[----:B------:R-:W-:Y:S05]  /*1a60*/  @!P6 BRA `(.L_x_27505) ;  /* 0x000000000014e947 */ /* 0x000fea0003800000 */
[----:B-----5:R-:W-:Y:S02]  /*1a70*/  HADD2.F32 R82, -RZ, R53.H1_H1 ;  /* 0x30000035ff527230 */ /* 0x020fe40000004100 */
[----:B------:R-:W-:-:S03]  /*1a80*/  HADD2.F32 R79, -RZ, R109.H1_H1 ;  /* 0x3000006dff4f7230 */ /* 0x000fc60000004100 */
[----:B------:R-:W-:-:S04]  /*1a90*/  FMUL.FTZ R82, R82, UR6 ;  /* 0x0000000652527c20 */ /* 0x000fc80008410000 */
[----:B------:R-:W-:-:S04]  /*1aa0*/  FMUL.FTZ R79, R82, R79 ;  /* 0x0000004f524f7220 */ /* 0x000fc80000410000 */
[----:B------:R-:W-:-:S07]  /*1ab0*/  @P0 FADD.FTZ R79, R47, R79 ;  /* 0x0000004f2f4f0221 */ /* 0x000fce0000010000 */
.L_x_27505:
[----:B------:R-:W-:Y:S05]  /*1ac0*/  BSYNC B0 ;  /* 0x0000000000007941 */ /* 0x000fea0003800000 */
.L_x_27504:
[----:B------:R-:W-:Y:S04]  /*1ad0*/  BSSY B0, `(.L_x_27506) ;  /* 0x0000007000007945 */ /* 0x000fe80003800000 */
[----:B------:R-:W-:Y:S05]  /*1ae0*/  @!P6 BRA `(.L_x_27507) ;  /* 0x000000000014e947 */ /* 0x000fea0003800000 */
[----:B-----5:R-:W-:Y:S02]  /*1af0*/  HADD2.F32 R82, -RZ, R54.H0_H0 ;  /* 0x20000036ff527230 */ /* 0x020fe40000004100 */
[----:B------:R-:W-:-:S03]  /*1b00*/  HADD2.F32 R72, -RZ, R110.H0_H0 ;  /* 0x2000006eff487230 */ /* 0x000fc60000004100 */
[----:B------:R-:W-:-:S04]  /*1b10*/  FMUL.FTZ R83, R82, UR6 ;  /* 0x0000000652537c20 */ /* 0x000fc80008410000 */
[----:B------:R-:W-:-:S04]  /*1b20*/  FMUL.FTZ R72, R83, R72 ;  /* 0x0000004853487220 */ /* 0x000fc80000410000 */
[----:B------:R-:W-:-:S07]  /*1b30*/  @P0 FADD.FTZ R72, R48, R72 ;  /* 0x0000004830480221 */ /* 0x000fce0000010000 */
.L_x_27507:
[----:B------:R-:W-:Y:S05]  /*1b40*/  BSYNC B0 ;  /* 0x0000000000007941 */ /* 0x000fea0003800000 */
.L_x_27506:
[----:B------:R-:W-:Y:S04]  /*1b50*/  BSSY B0, `(.L_x_27508) ;  /* 0x0000007000007945 */ /* 0x000fe80003800000 */
[----:B------:R-:W-:Y:S05]  /*1b60*/  @!P6 BRA `(.L_x_27509) ;  /* 0x000000000014e947 */ /* 0x000fea0003800000 */
[----:B-----5:R-:W-:Y:S02]  /*1b70*/  HADD2.F32 R82, -RZ, R54.H1_H1 ;  /* 0x30000036ff527230 */ /* 0x020fe40000004100 */
[----:B------:R-:W-:-:S03]  /*1b80*/  HADD2.F32 R73, -RZ, R110.H1_H1 ;  /* 0x3000006eff497230 */ /* 0x000fc60000004100 */
[----:B------:R-:W-:-:S04]  /*1b90*/  FMUL.FTZ R82, R82, UR6 ;  /* 0x0000000652527c20 */ /* 0x000fc80008410000 */
[----:B------:R-:W-:-:S04]  /*1ba0*/  FMUL.FTZ R73, R82, R73 ;  /* 0x0000004952497220 */ /* 0x000fc80000410000 */
[----:B------:R-:W-:-:S07]  /*1bb0*/  @P0 FADD.FTZ R73, R49, R73 ;  /* 0x0000004931490221 */ /* 0x000fce0000010000 */
.L_x_27509:
[----:B------:R-:W-:Y:S05]  /*1bc0*/  BSYNC B0 ;  /* 0x0000000000007941 */ /* 0x000fea0003800000 */
.L_x_27508:
[----:B------:R-:W-:Y:S04]  /*1bd0*/  BSSY B0, `(.L_x_27510) ;  /* 0x0000006000007945 */ /* 0x000fe80003800000 */
[----:B------:R-:W-:Y:S05]  /*1be0*/  @!P6 BRA `(.L_x_27511) ;  /* 0x000000000010e947 */ /* 0x000fea0003800000 */
[----:B-----5:R-:W-:-:S05]  /*1bf0*/  HADD2.F32 R74, -RZ, R55.H0_H0 ;  /* 0x20000037ff4a7230 */ /* 0x020fca0000004100 */
[----:B------:R-:W-:-:S04]  /*1c00*/  FMUL.FTZ R83, R74, UR6 ;  /* 0x000000064a537c20 */ /* 0x000fc80008410000 */
[----:B------:R-:W-:-:S04]  /*1c10*/  FMUL.FTZ R74, R164, R83 ;  /* 0x00000053a44a7220 */ /* 0x000fc80000410000 */
[----:B------:R-:W-:-:S07]  /*1c20*/  @P0 FADD.FTZ R74, R50, R74 ;  /* 0x0000004a324a0221 */ /* 0x000fce0000010000 */
.L_x_27511:
[----:B------:R-:W-:Y:S05]  /*1c30*/  BSYNC B0 ;  /* 0x0000000000007941 */ /* 0x000fea0003800000 */
.L_x_27510:
[----:B------:R-:W-:Y:S04]  /*1c40*/  BSSY B0, `(.L_x_27512) ;  /* 0x0000006000007945 */ /* 0x000fe80003800000 */
[----:B------:R-:W-:Y:S05]  /*1c50*/  @!P6 BRA `(.L_x_27513) ;  /* 0x000000000010e947 */ /* 0x000fea0003800000 */
[----:B-----5:R-:W-:-:S05]  /*1c60*/  HADD2.F32 R75, -RZ, R55.H1_H1 ;  /* 0x30000037ff4b7230 */ /* 0x020fca0000004100 */
[----:B------:R-:W-:-:S04]  /*1c70*/  FMUL.FTZ R82, R75, UR6 ;  /* 0x000000064b527c20 */ /* 0x000fc80008410000 */
[----:B------:R-:W-:-:S04]  /*1c80*/  FMUL.FTZ R75, R111, R82 ;  /* 0x000000526f4b7220 */ /* 0x000fc80000410000 */
[----:B------:R-:W-:-:S07]  /*1c90*/  @P0 FADD.FTZ R75, R51, R75 ;  /* 0x0000004b334b0221 */ /* 0x000fce0000010000 */
.L_x_27513:
[----:B------:R-:W-:Y:S05]  /*1ca0*/  BSYNC B0 ;  /* 0x0000000000007941 */ /* 0x000fea0003800000 */
.L_x_27512:
        /* <DEDUP_REMOVED lines=43> */
.L_x_27515:
[----:B------:R-:W-:Y:S05]  /*1f60*/  BSYNC B0 ;  /* 0x0000000000007941 */ /* 0x000fea0003800000 */
.L_x_27514:
[----:B------:R-:W-:Y:S04]  /*1f70*/  BSSY B0, `(.L_x_27516) ;  /* 0x0000007000007945 */ /* 0x000fe80003800000 */
[----:B------:R-:W-:Y:S05]  /*1f80*/  @!P6 BRA `(.L_x_27517) ;  /* 0x000000000014e947 */ /* 0x000fea0003800000 */
[----:B-----5:R-:W-:Y:S02]  /*1f90*/  HADD2.F32 R90, -RZ, R52.H1_H1 ;  /* 0x30000034ff5a7230 */ /* 0x020fe40000004100 */
[----:B------:R-:W-:-:S03]  /*1fa0*/  HADD2.F32 R85, -RZ, R112.H1_H1 ;  /* 0x30000070ff557230 */ /* 0x000fc60000004100 */
[----:B------:R-:W-:-:S04]  /*1fb0*/  FMUL.FTZ R90, R90, UR6 ;  /* 0x000000065a5a7c20 */ /* 0x000fc80008410000 */
[----:B------:R-:W-:-:S04]  /*1fc0*/  FMUL.FTZ R85, R90, R85 ;  /* 0x000000555a557220 */ /* 0x000fc80000410000 */
[----:B------:R-:W-:-:S07]  /*1fd0*/  @P0 FADD.FTZ R85, R45, R85 ;  /* 0x000000552d550221 */ /* 0x000fce0000010000 */
.L_x_27517:
[----:B------:R-:W-:Y:S05]  /*1fe0*/  BSYNC B0 ;  /* 0x0000000000007941 */ /* 0x000fea0003800000 */
.L_x_27516:
[----:B------:R-:W-:Y:S04]  /*1ff0*/  BSSY B0, `(.L_x_27518) ;  /* 0x0000007000007945 */ /* 0x000fe80003800000 */
[----:B------:R-:W-:Y:S05]  /*2000*/  @!P6 BRA `(.L_x_27519) ;  /* 0x000000000014e947 */ /* 0x000fea0003800000 */
[----:B-----5:R-:W-:Y:S02]  /*2010*/  HADD2.F32 R90, -RZ, R53.H0_H0 ;  /* 0x20000035ff5a7230 */ /* 0x020fe40000004100 */
[----:B------:R-:W-:-:S03]  /*2020*/  HADD2.F32 R86, -RZ, R113.H0_H0 ;  /* 0x20000071ff567230 */ /* 0x000fc60000004100 */
[----:B------:R-:W-:-:S04]  /*2030*/  FMUL.FTZ R91, R90, UR6 ;  /* 0x000000065a5b7c20 */ /* 0x000fc80008410000 */
[----:B------:R-:W-:-:S04]  /*2040*/  FMUL.FTZ R86, R91, R86 ;  /* 0x000000565b567220 */ /* 0x000fc80000410000 */
[----:B------:R-:W-:-:S07]  /*2050*/  @P0 FADD.FTZ R86, R46, R86 ;  /* 0x000000562e560221 */ /* 0x000fce0000010000 */
.L_x_27519:
[----:B------:R-:W-:Y:S05]  /*2060*/  BSYNC B0 ;  /* 0x0000000000007941 */ /* 0x000fea0003800000 */
.L_x_27518:
[----:B------:R-:W-:Y:S04]  /*2070*/  BSSY B0, `(.L_x_27520) ;  /* 0x0000007000007945 */ /* 0x000fe80003800000 */
[----:B------:R-:W-:Y:S05]  /*2080*/  @!P6 BRA `(.L_x_27521) ;  /* 0x000000000014e947 */ /* 0x000fea0003800000 */
[----:B-----5:R-:W-:Y:S02]  /*2090*/  HADD2.F32 R90, -RZ, R53.H1_H1 ;  /* 0x30000035ff5a7230 */ /* 0x020fe40000004100 */
[----:B------:R-:W-:-:S03]  /*20a0*/  HADD2.F32 R87, -RZ, R113.H1_H1 ;  /* 0x30000071ff577230 */ /* 0x000fc60000004100 */
[----:B------:R-:W-:-:S04]  /*20b0*/  FMUL.FTZ R90, R90, UR6 ;  /* 0x000000065a5a7c20 */ /* 0x000fc80008410000 */
[----:B------:R-:W-:-:S04]  /*20c0*/  FMUL.FTZ R87, R90, R87 ;  /* 0x000000575a577220 */ /* 0x000fc80000410000 */
[----:B------:R-:W-:-:S07]  /*20d0*/  @P0 FADD.FTZ R87, R47, R87 ;  /* 0x000000572f570221 */ /* 0x000fce0000010000 */
.L_x_27521:
[----:B------:R-:W-:Y:S05]  /*20e0*/  BSYNC B0 ;  /* 0x0000000000007941 */ /* 0x000fea0003800000 */
.L_x_27520:
[----:B------:R-:W-:Y:S04]  /*20f0*/  BSSY B0, `(.L_x_27522) ;  /* 0x0000007000007945 */ /* 0x000fe80003800000 */
[----:B------:R-:W-:Y:S05]  /*2100*/  @!P6 BRA `(.L_x_27523) ;  /* 0x000000000014e947 */ /* 0x000fea0003800000 */
[----:B-----5:R-:W-:Y:S02]  /*2110*/  HADD2.F32 R90, -RZ, R54.H0_H0 ;  /* 0x20000036ff5a7230 */ /* 0x020fe40000004100 */
[----:B------:R-:W-:-:S03]  /*2120*/  HADD2.F32 R80, -RZ, R114.H0_H0 ;  /* 0x20000072ff507230 */ /* 0x000fc60000004100 */
[----:B------:R-:W-:-:S04]  /*2130*/  FMUL.FTZ R91, R90, UR6 ;  /* 0x000000065a5b7c20 */ /* 0x000fc80008410000 */
[----:B------:R-:W-:-:S04]  /*2140*/  FMUL.FTZ R80, R91, R80 ;  /* 0x000000505b507220 */ /* 0x000fc80000410000 */
[----:B------:R-:W-:-:S07]  /*2150*/  @P0 FADD.FTZ R80, R48, R80 ;  /* 0x0000005030500221 */ /* 0x000fce0000010000 */
.L_x_27523:
[----:B------:R-:W-:Y:S05]  /*2160*/  BSYNC B0 ;  /* 0x0000000000007941 */ /* 0x000fea0003800000 */
.L_x_27522:
[----:B------:R-:W-:Y:S04]  /*2170*/  BSSY B0, `(.L_x_27524) ;  /* 0x0000007000007945 */ /* 0x000fe80003800000 */
[----:B------:R-:W-:Y:S05]  /*2180*/  @!P6 BRA `(.L_x_27525) ;  /* 0x000000000014e947 */ /* 0x000fea0003800000 */
[----:B-----5:R-:W-:Y:S02]  /*2190*/  HADD2.F32 R90, -RZ, R54.H1_H1 ;  /* 0x30000036ff5a7230 */ /* 0x020fe40000004100 */
[----:B------:R-:W-:-:S03]  /*21a0*/  HADD2.F32 R81, -RZ, R114.H1_H1 ;  /* 0x30000072ff517230 */ /* 0x000fc60000004100 */
[----:B------:R-:W-:-:S04]  /*21b0*/  FMUL.FTZ R90, R90, UR6 ;  /* 0x000000065a5a7c20 */ /* 0x000fc80008410000 */
[----:B------:R-:W-:-:S04]  /*21c0*/  FMUL.FTZ R81, R90, R81 ;  /* 0x000000515a517220 */ /* 0x000fc80000410000 */
[----:B------:R-:W-:-:S07]  /*21d0*/  @P0 FADD.FTZ R81, R49, R81 ;  /* 0x0000005131510221 */ /* 0x000fce0000010000 */
.L_x_27525:
[----:B------:R-:W-:Y:S05]  /*21e0*/  BSYNC B0 ;  /* 0x0000000000007941 */ /* 0x000fea0003800000 */
.L_x_27524:
[----:B------:R-:W-:Y:S04]  /*21f0*/  BSSY B0, `(.L_x_27526) ;  /* 0x0000006000007945 */ /* 0x000fe80003800000 */
[----:B------:R-:W-:Y:S05]  /*2200*/  @!P6 BRA `(.L_x_27527) ;  /* 0x000000000010e947 */ /* 0x000fea0003800000 */
[----:B-----5:R-:W-:-:S05]  /*2210*/  HADD2.F32 R82, -RZ, R55.H0_H0 ;  /* 0x20000037ff527230 */ /* 0x020fca0000004100 */
[----:B------:R-:W-:-:S04]  /*2220*/  FMUL.FTZ R82, R82, UR6 ;  /* 0x0000000652527c20 */ /* 0x000fc80008410000 */
[----:B------:R-:W-:-:S04]  /*2230*/  FMUL.FTZ R82, R165, R82 ;  /* 0x00000052a5527220 */ /* 0x000fc80000410000 */
[----:B------:R-:W-:-:S07]  /*2240*/  @P0 FADD.FTZ R82, R50, R82 ;  /* 0x0000005232520221 */ /* 0x000fce0000010000 */
.L_x_27527:
[----:B------:R-:W-:Y:S05]  /*2250*/  BSYNC B0 ;  /* 0x0000000000007941 */ /* 0x000fea0003800000 */
.L_x_27526:
[----:B------:R-:W-:Y:S04]  /*2260*/  BSSY B0, `(.L_x_27528) ;  /* 0x0000006000007945 */ /* 0x000fe80003800000 */
[----:B------:R-:W-:Y:S05]  /*2270*/  @!P6 BRA `(.L_x_27529) ;  /* 0x000000000010e947 */ /* 0x000fea0003800000 */
[----:B-----5:R-:W-:-:S05]  /*2280*/  HADD2.F32 R83, -RZ, R55.H1_H1 ;  /* 0x30000037ff537230 */ /* 0x020fca0000004100 */
[----:B------:R-:W-:-:S04]  /*2290*/  FMUL.FTZ R83, R83, UR6 ;  /* 0x0000000653537c20 */ /* 0x000fc80008410000 */
[----:B------:R-:W-:-:S04]  /*22a0*/  FMUL.FTZ R83, R166, R83 ;  /* 0x00000053a6537220 */ /* 0x000fc80000410000 */
[----:B------:R-:W-:-:S07]  /*22b0*/  @P0 FADD.FTZ R83, R51, R83 ;  /* 0x0000005333530221 */ /* 0x000fce0000010000 */
.L_x_27529:
[----:B------:R-:W-:Y:S05]  /*22c0*/  BSYNC B0 ;  /* 0x0000000000007941 */ /* 0x000fea0003800000 */
.L_x_27528:
        /* <DEDUP_REMOVED lines=43> */
.L_x_27531:
[----:B------:R-:W-:Y:S05]  /*2580*/  BSYNC B0 ;  /* 0x0000000000007941 */ /* 0x000fea0003800000 */
.L_x_27530:
[----:B------:R-:W-:Y:S04]  /*2590*/  BSSY B0, `(.L_x_27532) ;  /* 0x0000007000007945 */ /* 0x000fe80003800000 */
[----:B------:R-:W-:Y:S05]  /*25a0*/  @!P6 BRA `(.L_x_27533) ;  /* 0x000000000014e947 */ /* 0x000fea0003800000 */
[----:B-----5:R-:W-:Y:S02]  /*25b0*/  HADD2.F32 R102, -RZ, R52.H1_H1 ;  /* 0x30000034ff667230 */ /* 0x020fe40000004100 */
[----:B------:R-:W-:-:S03]  /*25c0*/  HADD2.F32 R93, -RZ, R116.H1_H1 ;  /* 0x30000074ff5d7230 */ /* 0x000fc60000004100 */
[----:B------:R-:W-:-:S04]  /*25d0*/  FMUL.FTZ R102, R102, UR6 ;  /* 0x0000000666667c20 */ /* 0x000fc80008410000 */
[----:B------:R-:W-:-:S04]  /*25e0*/  FMUL.FTZ R93, R102, R93 ;  /* 0x0000005d665d7220 */ /* 0x000fc80000410000 */
[----:B------:R-:W-:-:S07]  /*25f0*/  @P0 FADD.FTZ R93, R45, R93 ;  /* 0x0000005d2d5d0221 */ /* 0x000fce0000010000 */
.L_x_27533:
[----:B------:R-:W-:Y:S05]  /*2600*/  BSYNC B0 ;  /* 0x0000000000007941 */ /* 0x000fea0003800000 */
.L_x_27532:
[----:B------:R-:W-:Y:S04]  /*2610*/  BSSY B0, `(.L_x_27534) ;  /* 0x0000007000007945 */ /* 0x000fe80003800000 */
[----:B------:R-:W-:Y:S05]  /*2620*/  @!P6 BRA `(.L_x_27535) ;  /* 0x000000000014e947 */ /* 0x000fea0003800000 */
[----:B-----5:R-:W-:Y:S02]  /*2630*/  HADD2.F32 R102, -RZ, R53.H0_H0 ;  /* 0x20000035ff667230 */ /* 0x020fe40000004100 */
[----:B------:R-:W-:-:S03]  /*2640*/  HADD2.F32 R94, -RZ, R117.H0_H0 ;  /* 0x20000075ff5e7230 */ /* 0x000fc60000004100 */
[----:B------:R-:W-:-:S04]  /*2650*/  FMUL.FTZ R103, R102, UR6 ;  /* 0x0000000666677c20 */ /* 0x000fc80008410000 */
[----:B------:R-:W-:-:S04]  /*2660*/  FMUL.FTZ R94, R103, R94 ;  /* 0x0000005e675e7220 */ /* 0x000fc80000410000 */
[----:B------:R-:W-:-:S07]  /*2670*/  @P0 FADD.FTZ R94, R46, R94 ;  /* 0x0000005e2e5e0221 */ /* 0x000fce0000010000 */
.L_x_27535:
[----:B------:R-:W-:Y:S05]  /*2680*/  BSYNC B0 ;  /* 0x0000000000007941 */ /* 0x000fea0003800000 */
.L_x_27534:
[----:B------:R-:W-:Y:S04]  /*2690*/  BSSY B0, `(.L_x_27536) ;  /* 0x0000007000007945 */ /* 0x000fe80003800000 */
[----:B------:R-:W-:Y:S05]  /*26a0*/  @!P6 BRA `(.L_x_27537) ;  /* 0x000000000014e947 */ /* 0x000fea0003800000 */
[----:B-----5:R-:W-:Y:S02]  /*26b0*/  HADD2.F32 R102, -RZ, R53.H1_H1 ;  /* 0x30000035ff667230 */ /* 0x020fe40000004100 */
[----:B------:R-:W-:-:S03]  /*26c0*/  HADD2.F32 R95, -RZ, R117.H1_H1 ;  /* 0x30000075ff5f7230 */ /* 0x000fc60000004100 */
[----:B------:R-:W-:-:S04]  /*26d0*/  FMUL.FTZ R102, R102, UR6 ;  /* 0x0000000666667c20 */ /* 0x000fc80008410000 */
[----:B------:R-:W-:-:S04]  /*26e0*/  FMUL.FTZ R95, R102, R95 ;  /* 0x0000005f665f7220 */ /* 0x000fc80000410000 */
[----:B------:R-:W-:-:S07]  /*26f0*/  @P0 FADD.FTZ R95, R47, R95 ;  /* 0x0000005f2f5f0221 */ /* 0x000fce0000010000 */
.L_x_27537:
[----:B------:R-:W-:Y:S05]  /*2700*/  BSYNC B0 ;  /* 0x0000000000007941 */ /* 0x000fea0003800000 */
.L_x_27536:
[----:B------:R-:W-:Y:S04]  /*2710*/  BSSY B0, `(.L_x_27538) ;  /* 0x0000007000007945 */ /* 0x000fe80003800000 */
[----:B------:R-:W-:Y:S05]  /*2720*/  @!P6 BRA `(.L_x_27539) ;  /* 0x000000000014e947 */ /* 0x000fea0003800000 */
[----:B-----5:R-:W-:Y:S02]  /*2730*/  HADD2.F32 R102, -RZ, R54.H0_H0 ;  /* 0x20000036ff667230 */ /* 0x020fe40000004100 */
[----:B------:R-:W-:-:S03]  /*2740*/  HADD2.F32 R88, -RZ, R118.H0_H0 ;  /* 0x20000076ff587230 */ /* 0x000fc60000004100 */
[----:B------:R-:W-:-:S04]  /*2750*/  FMUL.FTZ R103, R102, UR6 ;  /* 0x0000000666677c20 */ /* 0x000fc80008410000 */
[----:B------:R-:W-:-:S04]  /*2760*/  FMUL.FTZ R88, R103, R88 ;  /* 0x0000005867587220 */ /* 0x000fc80000410000 */
[----:B------:R-:W-:-:S07]  /*2770*/  @P0 FADD.FTZ R88, R48, R88 ;  /* 0x0000005830580221 */ /* 0x000fce0000010000 */
.L_x_27539:
[----:B------:R-:W-:Y:S05]  /*2780*/  BSYNC B0 ;  /* 0x0000000000007941 */ /* 0x000fea0003800000 */
.L_x_27538:
[----:B------:R-:W-:Y:S04]  /*2790*/  BSSY B0, `(.L_x_27540) ;  /* 0x0000007000007945 */ /* 0x000fe80003800000 */
[----:B------:R-:W-:Y:S05]  /*27a0*/  @!P6 BRA `(.L_x_27541) ;  /* 0x000000000014e947 */ /* 0x000fea0003800000 */
[----:B-----5:R-:W-:Y:S02]  /*27b0*/  HADD2.F32 R102, -RZ, R54.H1_H1 ;  /* 0x30000036ff667230 */ /* 0x020fe40000004100 */
[----:B------:R-:W-:-:S03]  /*27c0*/  HADD2.F32 R89, -RZ, R118.H1_H1 ;  /* 0x30000076ff597230 */ /* 0x000fc60000004100 */
[----:B------:R-:W-:-:S04]  /*27d0*/  FMUL.FTZ R102, R102, UR6 ;  /* 0x0000000666667c20 */ /* 0x000fc80008410000 */
[----:B------:R-:W-:-:S04]  /*27e0*/  FMUL.FTZ R89, R102, R89 ;  /* 0x0000005966597220 */ /* 0x000fc80000410000 */
[----:B------:R-:W-:-:S07]  /*27f0*/  @P0 FADD.FTZ R89, R49, R89 ;  /* 0x0000005931590221 */ /* 0x000fce0000010000 */
.L_x_27541:
[----:B------:R-:W-:Y:S05]  /*2800*/  BSYNC B0 ;  /* 0x0000000000007941 */ /* 0x000fea0003800000 */
.L_x_27540:
[----:B------:R-:W-:Y:S04]  /*2810*/  BSSY B0, `(.L_x_27542) ;  /* 0x0000006000007945 */ /* 0x000fe80003800000 */
[----:B------:R-:W-:Y:S05]  /*2820*/  @!P6 BRA `(.L_x_27543) ;  /* 0x000000000010e947 */ /* 0x000fea0003800000 */
[----:B-----5:R-:W-:-:S05]  /*2830*/  HADD2.F32 R90, -RZ, R55.H0_H0 ;  /* 0x20000037ff5a7230 */ /* 0x020fca0000004100 */
[----:B------:R-:W-:-:S04]  /*2840*/  FMUL.FTZ R90, R90, UR6 ;  /* 0x000000065a5a7c20 */ /* 0x000fc80008410000 */
[----:B------:R-:W-:-:S04]  /*2850*/  FMUL.FTZ R90, R115, R90 ;  /* 0x0000005a735a7220 */ /* 0x000fc80000410000 */
[----:B------:R-:W-:-:S07]  /*2860*/  @P0 FADD.FTZ R90, R50, R90 ;  /* 0x0000005a325a0221 */ /* 0x000fce0000010000 */
.L_x_27543:
[----:B------:R-:W-:Y:S05]  /*2870*/  BSYNC B0 ;  /* 0x0000000000007941 */ /* 0x000fea0003800000 */
.L_x_27542:
[----:B------:R-:W-:Y:S04]  /*2880*/  BSSY B0, `(.L_x_27544) ;  /* 0x0000006000007945 */ /* 0x000fe80003800000 */
[----:B------:R-:W-:Y:S05]  /*2890*/  @!P6 BRA `(.L_x_27545) ;  /* 0x000000000010e947 */ /* 0x000fea0003800000 */
[----:B-----5:R-:W-:-:S05]  /*28a0*/  HADD2.F32 R91, -RZ, R55.H1_H1 ;  /* 0x30000037ff5b7230 */ /* 0x020fca0000004100 */
[----:B------:R-:W-:-:S04]  /*28b0*/  FMUL.FTZ R102, R91, UR6 ;  /* 0x000000065b667c20 */ /* 0x000fc80008410000 */
[----:B------:R-:W-:-:S04]  /*28c0*/  FMUL.FTZ R91, R119, R102 ;  /* 0x00000066775b7220 */ /* 0x000fc80000410000 */
[----:B------:R-:W-:-:S07]  /*28d0*/  @P0 FADD.FTZ R91, R51, R91 ;  /* 0x0000005b335b0221 */ /* 0x000fce0000010000 */
.L_x_27545:
[----:B------:R-:W-:Y:S05]  /*28e0*/  BSYNC B0 ;  /* 0x0000000000007941 */ /* 0x000fea0003800000 */
.L_x_27544:
        /* <DEDUP_REMOVED lines=39> */
.L_x_27547:
[----:B------:R-:W-:Y:S05]  /*2b60*/  BSYNC B0 ;  /* 0x0000000000007941 */ /* 0x000fea0003800000 */
.L_x_27546:
[----:B------:R-:W-:Y:S04]  /*2b70*/  BSSY B0, `(.L_x_27548) ;  /* 0x0000007000007945 */ /* 0x000fe80003800000 */
[----:B------:R-:W-:Y:S05]  /*2b80*/  @!P6 BRA `(.L_x_27549) ;  /* 0x000000000014e947 */ /* 0x000fea0003800000 */
[----:B-----5:R-:W-:Y:S02]  /*2b90*/  HADD2.F32 R136, -RZ, R52.H1_H1 ;  /* 0x30000034ff887230 */ /* 0x020fe40000004100 */
[----:B------:R-:W-:-:S03]  /*2ba0*/  HADD2.F32 R101, -RZ, R120.H1_H1 ;  /* 0x30000078ff657230 */ /* 0x000fc60000004100 */
[----:B------:R-:W-:-:S04]  /*2bb0*/  FMUL.FTZ R136, R136, UR6 ;  /* 0x0000000688887c20 */ /* 0x000fc80008410000 */
[----:B------:R-:W-:-:S04]  /*2bc0*/  FMUL.FTZ R101, R136, R101 ;  /* 0x0000006588657220 */ /* 0x000fc80000410000 */
[----:B------:R-:W-:-:S07]  /*2bd0*/  @P0 FADD.FTZ R101, R45, R101 ;  /* 0x000000652d650221 */ /* 0x000fce0000010000 */
.L_x_27549:
[----:B------:R-:W-:Y:S05]  /*2be0*/  BSYNC B0 ;  /* 0x0000000000007941 */ /* 0x000fea0003800000 */
.L_x_27548:
[----:B------:R-:W-:Y:S04]  /*2bf0*/  BSSY B0, `(.L_x_27550) ;  /* 0x0000007000007945 */ /* 0x000fe80003800000 */
[----:B------:R-:W-:Y:S05]  /*2c00*/  @!P6 BRA `(.L_x_27551) ;  /* 0x000000000014e947 */ /* 0x000fea0003800000 */
[----:B-----5:R-:W-:Y:S02]  /*2c10*/  HADD2.F32 R136, -RZ, R53.H0_H0 ;  /* 0x20000035ff887230 */ /* 0x020fe40000004100 */
[----:B------:R-:W-:-:S03]  /*2c20*/  HADD2.F32 R102, -RZ, R121.H0_H0 ;  /* 0x20000079ff667230 */ /* 0x000fc60000004100 */
[----:B------:R-:W-:-:S04]  /*2c30*/  FMUL.FTZ R137, R136, UR6 ;  /* 0x0000000688897c20 */ /* 0x000fc80008410000 */
[----:B------:R-:W-:-:S04]  /*2c40*/  FMUL.FTZ R102, R137, R102 ;  /* 0x0000006689667220 */ /* 0x000fc80000410000 */
[----:B------:R-:W-:-:S07]  /*2c50*/  @P0 FADD.FTZ R102, R46, R102 ;  /* 0x000000662e660221 */ /* 0x000fce0000010000 */
.L_x_27551:
[----:B------:R-:W-:Y:S05]  /*2c60*/  BSYNC B0 ;  /* 0x0000000000007941 */ /* 0x000fea0003800000 */
.L_x_27550:
[----:B------:R-:W-:Y:S04]  /*2c70*/  BSSY B0, `(.L_x_27552) ;  /* 0x0000007000007945 */ /* 0x000fe80003800000 */
[----:B------:R-:W-:Y:S05]  /*2c80*/  @!P6 BRA `(.L_x_27553) ;  /* 0x000000000014e947 */ /* 0x000fea0003800000 */
[----:B-----5:R-:W-:Y:S02]  /*2c90*/  HADD2.F32 R136, -RZ, R53.H1_H1 ;  /* 0x30000035ff887230 */ /* 0x020fe40000004100 */
[----:B------:R-:W-:-:S03]  /*2ca0*/  HADD2.F32 R103, -RZ, R121.H1_H1 ;  /* 0x30000079ff677230 */ /* 0x000fc60000004100 */
[----:B------:R-:W-:-:S04]  /*2cb0*/  FMUL.FTZ R136, R136, UR6 ;  /* 0x0000000688887c20 */ /* 0x000fc80008410000 */
[----:B------:R-:W-:-:S04]  /*2cc0*/  FMUL.FTZ R103, R136, R103 ;  /* 0x0000006788677220 */ /* 0x000fc80000410000 */
[----:B------:R-:W-:-:S07]  /*2cd0*/  @P0 FADD.FTZ R103, R47, R103 ;  /* 0x000000672f670221 */ /* 0x000fce0000010000 */
.L_x_27553:
[----:B------:R-:W-:Y:S05]  /*2ce0*/  BSYNC B0 ;  /* 0x0000000000007941 */ /* 0x000fea0003800000 */
.L_x_27552:
[----:B------:R-:W-:Y:S04]  /*2cf0*/  BSSY B0, `(.L_x_27554) ;  /* 0x0000007000007945 */ /* 0x000fe80003800000 */
[----:B------:R-:W-:Y:S05]  /*2d00*/  @!P6 BRA `(.L_x_27555) ;  /* 0x000000000014e947 */ /* 0x000fea0003800000 */
[----:B-----5:R-:W-:Y:S02]  /*2d10*/  HADD2.F32 R136, -RZ, R54.H0_H0 ;  /* 0x20000036ff887230 */ /* 0x020fe40000004100 */
[----:B------:R-:W-:-:S03]  /*2d20*/  HADD2.F32 R96, -RZ, R122.H0_H0 ;  /* 0x2000007aff607230 */ /* 0x000fc60000004100 */
[----:B------:R-:W-:-:S04]  /*2d30*/  FMUL.FTZ R137, R136, UR6 ;  /* 0x0000000688897c20 */ /* 0x000fc80008410000 */
[----:B------:R-:W-:-:S04]  /*2d40*/  FMUL.FTZ R96, R137, R96 ;  /* 0x0000006089607220 */ /* 0x000fc80000410000 */
[----:B------:R-:W-:-:S07]  /*2d50*/  @P0 FADD.FTZ R96, R48, R96 ;  /* 0x0000006030600221 */ /* 0x000fce0000010000 */
.L_x_27555:
[----:B------:R-:W-:Y:S05]  /*2d60*/  BSYNC B0 ;  /* 0x0000000000007941 */ /* 0x000fea0003800000 */
.L_x_27554:
[----:B------:R-:W-:Y:S04]  /*2d70*/  BSSY B0, `(.L_x_27556) ;  /* 0x0000007000007945 */ /* 0x000fe80003800000 */
[----:B------:R-:W-:Y:S05]  /*2d80*/  @!P6 BRA `(.L_x_27557) ;  /* 0x000000000014e947 */ /* 0x000fea0003800000 */
[----:B-----5:R-:W-:Y:S02]  /*2d90*/  HADD2.F32 R136, -RZ, R54.H1_H1 ;  /* 0x30000036ff887230 */ /* 0x020fe40000004100 */
[----:B------:R-:W-:-:S03]  /*2da0*/  HADD2.F32 R97, -RZ, R122.H1_H1 ;  /* 0x3000007aff617230 */ /* 0x000fc60000004100 */
[----:B------:R-:W-:-:S04]  /*2db0*/  FMUL.FTZ R136, R136, UR6 ;  /* 0x0000000688887c20 */ /* 0x000fc80008410000 */
[----:B------:R-:W-:-:S04]  /*2dc0*/  FMUL.FTZ R97, R136, R97 ;  /* 0x0000006188617220 */ /* 0x000fc80000410000 */
[----:B------:R-:W-:-:S07]  /*2dd0*/  @P0 FADD.FTZ R97, R49, R97 ;  /* 0x0000006131610221 */ /* 0x000fce0000010000 */
.L_x_27557:
[----:B------:R-:W-:Y:S05]  /*2de0*/  BSYNC B0 ;  /* 0x0000000000007941 */ /* 0x000fea0003800000 */
.L_x_27556:
[----:B------:R-:W-:Y:S04]  /*2df0*/  BSSY B0, `(.L_x_27558) ;  /* 0x0000006000007945 */ /* 0x000fe80003800000 */
[----:B------:R-:W-:Y:S05]  /*2e00*/  @!P6 BRA `(.L_x_27559) ;  /* 0x000000000010e947 */ /* 0x000fea0003800000 */
[----:B-----5:R-:W-:-:S05]  /*2e10*/  HADD2.F32 R98, -RZ, R55.H0_H0 ;  /* 0x20000037ff627230 */ /* 0x020fca0000004100 */
[----:B------:R-:W-:-:S04]  /*2e20*/  FMUL.FTZ R98, R98, UR6 ;  /* 0x0000000662627c20 */ /* 0x000fc80008410000 */
[----:B------:R-:W-:-:S04]  /*2e30*/  FMUL.FTZ R98, R167, R98 ;  /* 0x00000062a7627220 */ /* 0x000fc80000410000 */
[----:B------:R-:W-:-:S07]  /*2e40*/  @P0 FADD.FTZ R98, R50, R98 ;  /* 0x0000006232620221 */ /* 0x000fce0000010000 */
.L_x_27559:
[----:B------:R-:W-:Y:S05]  /*2e50*/  BSYNC B0 ;  /* 0x0000000000007941 */ /* 0x000fea0003800000 */
.L_x_27558:
[----:B------:R-:W-:Y:S04]  /*2e60*/  BSSY B0, `(.L_x_27560) ;  /* 0x0000006000007945 */ /* 0x000fe80003800000 */
[----:B------:R-:W-:Y:S05]  /*2e70*/  @!P6 BRA `(.L_x_27561) ;  /* 0x000000000010e947 */ /* 0x000fea0003800000 */
[----:B-----5:R-:W-:-:S05]  /*2e80*/  HADD2.F32 R99, -RZ, R55.H1_H1 ;  /* 0x30000037ff637230 */ /* 0x020fca0000004100 */
[----:B------:R-:W-:-:S04]  /*2e90*/  FMUL.FTZ R136, R99, UR6 ;  /* 0x0000000663887c20 */ /* 0x000fc80008410000 */
[----:B------:R-:W-:-:S04]  /*2ea0*/  FMUL.FTZ R99, R123, R136 ;  /* 0x000000887b637220 */ /* 0x000fc80000410000 */
[----:B------:R-:W-:-:S07]  /*2eb0*/  @P0 FADD.FTZ R99, R51, R99 ;  /* 0x0000006333630221 */ /* 0x000fce0000010000 */
.L_x_27561:
[----:B------:R-:W-:Y:S05]  /*2ec0*/  BSYNC B0 ;  /* 0x0000000000007941 */ /* 0x000fea0003800000 */
.L_x_27560:
        /* <DEDUP_REMOVED lines=172> */
.L_x_27577:
        /* <DEDUP_REMOVED lines=27> */
[----:B------:R-:W-:Y:S02]  /*3b40*/  HADD2.F32 R81, -RZ, R43.H0_H0 ;  /* 0x2000002bff517230 */ /* 0x000fe40000004100 */
[----:B------:R-:W-:Y:S01]  /*3b50*/  FADD.FTZ R196, -R193, R77 ;  /* 0x0000004dc1c47221 */ /* 0x000fe20000010100 */
[----:B------:R-:W-:Y:S01]  /*3b60*/  FMUL.FTZ R80, R195, R58 ;  /* 0x0000003ac3507220 */ /* 0x000fe20000410000 */
[----:B------:R-:W-:-:S02]  /*3b70*/  HADD2.F32 R78, -RZ, R42.H1_H1 ;  /* 0x3000002aff4e7230 */ /* 0x000fc40000004100 */
[----:B------:R-:W-:Y:S01]  /*3b80*/  FMUL.FTZ R77, R195, R182 ;  /* 0x000000b6c34d7220 */ /* 0x000fe20000410000 */
[----:B------:R-:W-:Y:S01]  /*3b90*/  FADD.FTZ R136, -R193, R63 ;  /* 0x0000003fc1887221 */ /* 0x000fe20000010100 */
[----:B------:R-:W-:Y:S01]  /*3ba0*/  FMUL.FTZ R182, R195, R82 ;  /* 0x00000052c3b67220 */ /* 0x000fe20000410000 */
[----:B------:R-:W-:Y:S01]  /*3bb0*/  FFMA.FTZ R82, R80, R81, R147 ;  /* 0x0000005150527223 */ /* 0x000fe20000010093 */
[----:B------:R-:W-:Y:S01]  /*3bc0*/  FADD.FTZ R198, -R193, R79 ;  /* 0x0000004fc1c67221 */ /* 0x000fe20000010100 */
[----:B------:R-:W-:Y:S01]  /*3bd0*/  FFMA.FTZ R81, R77, R78, R148 ;  /* 0x0000004e4d517223 */ /* 0x000fe20000010094 */
[----:B------:R-:W-:Y:S01]  /*3be0*/  FMUL.FTZ R79, R195, R136 ;  /* 0x00000088c34f7220 */ /* 0x000fe20000410000 */
[----:B------:R-:W-:Y:S02]  /*3bf0*/  HADD2.F32 R78, -RZ, R41.H1_H1 ;  /* 0x30000029ff4e7230 */ /* 0x000fe40000004100 */
[----:B------:R-:W-:Y:S01]  /*3c00*/  FADD.FTZ R62, -R193, R62 ;  /* 0x0000003ec13e7221 */ /* 0x000fe20000010100 */
[----:B------:R-:W-:-:S02]  /*3c10*/  IMAD R191, R142, R191, RZ ;  /* 0x000000bf8ebf7224 */ /* 0x000fc400078e02ff */
[C---:B------:R-:W-:Y:S01]  /*3c20*/  FADD.FTZ R142, -R193.reuse, R56 ;  /* 0x00000038c18e7221 */ /* 0x040fe20000010100 */
[C---:B------:R-:W-:Y:S01]  /*3c30*/  FADD.FTZ R132, -R193.reuse, R61 ;  /* 0x0000003dc1847221 */ /* 0x040fe20000010100 */
[----:B------:R-:W-:Y:S01]  /*3c40*/  FADD.FTZ R84, -R193, R84 ;  /* 0x00000054c1547221 */ /* 0x000fe20000010100 */
[----:B------:R-:W-:Y:S01]  /*3c50*/  FFMA.FTZ R80, R79, R78, R150 ;  /* 0x0000004e4f507223 */ /* 0x000fe20000010096 */
[----:B------:R-:W-:Y:S01]  /*3c60*/  HADD2.F32 R61, -RZ, R42.H0_H0 ;  /* 0x2000002aff3d7230 */ /* 0x000fe20000004100 */
[----:B------:R-:W1:Y:S01]  /*3c70*/  LDC.64 R78, c[0x0][0x2b8] ;  /* 0x0000ae00ff4e7b82 */ /* 0x000e620000000a00 */
[----:B------:R-:W-:Y:S02]  /*3c80*/  HADD2.F32 R58, -RZ, R41.H0_H0 ;  /* 0x20000029ff3a7230 */ /* 0x000fe40000004100 */
[----:B------:R-:W-:Y:S01]  /*3c90*/  FADD.FTZ R184, -R193, R59 ;  /* 0x0000003bc1b87221 */ /* 0x000fe20000010100 */
[C---:B------:R-:W-:Y:S01]  /*3ca0*/  FMUL.FTZ R56, R195.reuse, R62 ;  /* 0x0000003ec3387220 */ /* 0x040fe20000410000 */
[----:B------:R-:W-:Y:S01]  /*3cb0*/  FMUL.FTZ R142, R195, R142 ;  /* 0x0000008ec38e7220 */ /* 0x000fe20000410000 */
[C---:B------:R-:W-:Y:S01]  /*3cc0*/  FADD.FTZ R224, -R193.reuse, R89 ;  /* 0x00000059c1e07221 */ /* 0x040fe20000010100 */
[----:B------:R-:W-:Y:S01]  /*3cd0*/  FADD.FTZ R60, -R193, R60 ;  /* 0x0000003cc13c7221 */ /* 0x000fe20000010100 */
[----:B------:R-:W-:Y:S01]  /*3ce0*/  FMUL.FTZ R89, R195, R84 ;  /* 0x00000054c3597220 */ /* 0x000fe20000410000 */
[----:B------:R-:W-:Y:S01]  /*3cf0*/  FADD.FTZ R212, -R193, R83 ;  /* 0x00000053c1d47221 */ /* 0x000fe20000010100 */
[----:B------:R-:W-:-:S02]  /*3d00*/  HADD2.F32 R84, -RZ, R43.H1_H1 ;  /* 0x3000002bff547230 */ /* 0x000fc40000004100 */
[----:B------:R-:W-:Y:S01]  /*3d10*/  FMUL.FTZ R83, R195, R184 ;  /* 0x000000b8c3537220 */ /* 0x000fe20000410000 */
[----:B------:R-:W-:Y:S01]  /*3d20*/  FFMA.FTZ R142, R142, R61, R149 ;  /* 0x0000003d8e8e7223 */ /* 0x000fe20000010095 */
[----:B------:R-:W-:Y:S01]  /*3d30*/  FFMA.FTZ R77, R56, R58, R151 ;  /* 0x0000003a384d7223 */ /* 0x000fe20000010097 */
[--C-:B------:R-:W-:Y:S01]  /*3d40*/  HADD2.F32 R58, -RZ, R40.reuse.H0_H0 ;  /* 0x20000028ff3a7230 */ /* 0x100fe20000004100 */
[----:B------:R-:W-:Y:S01]  /*3d50*/  SHF.R.S32.HI R56, RZ, 0x1f, R191 ;  /* 0x0000001fff387819 */ /* 0x000fe200000114bf */
[----:B------:R-:W-:Y:S02]  /*3d60*/  HADD2.F32 R61, -RZ, R40.H1_H1 ;  /* 0x30000028ff3d7230 */ /* 0x000fe40000004100 */
[----:B------:R-:W-:Y:S01]  /*3d70*/  FADD.FTZ R66, -R193, R66 ;  /* 0x00000042c1427221 */ /* 0x000fe20000010100 */
[C---:B------:R-:W-:Y:S01]  /*3d80*/  FMUL.FTZ R60, R195.reuse, R60 ;  /* 0x0000003cc33c7220 */ /* 0x040fe20000410000 */
[----:B------:R-:W-:Y:S01]  /*3d90*/  FMUL.FTZ R59, R195, R132 ;  /* 0x00000084c33b7220 */ /* 0x000fe20000410000 */
[C---:B------:R-:W-:Y:S01]  /*3da0*/  FADD.FTZ R68, -R193.reuse, R68 ;  /* 0x00000044c1447221 */ /* 0x040fe20000010100 */
[C---:B------:R-:W-:Y:S01]  /*3db0*/  FADD.FTZ R70, -R193.reuse, R70 ;  /* 0x00000046c1467221 */ /* 0x040fe20000010100 */
[----:B------:R-:W-:Y:S01]  /*3dc0*/  FADD.FTZ R188, -R193, R71 ;  /* 0x00000047c1bc7221 */ /* 0x000fe20000010100 */
[----:B------:R-:W-:Y:S01]  /*3dd0*/  FFMA.FTZ R83, R83, R84, R146 ;  /* 0x0000005453537223 */ /* 0x000fe20000010092 */
[C---:B------:R-:W-:Y:S01]  /*3de0*/  FADD.FTZ R234, -R193.reuse, R102 ;  /* 0x00000066c1ea7221 */ /* 0x040fe20000010100 */
[----:B------:R-:W-:Y:S01]  /*3df0*/  HADD2.F32 R84, -RZ, R127.H0_H0 ;  /* 0x2000007fff547230 */ /* 0x000fe20000004100 */
[----:B------:R-:W-:Y:S01]  /*3e00*/  LEA.HI R191, R56, R191, RZ, 0x3 ;  /* 0x000000bf38bf7211 */ /* 0x000fe200078f18ff */
[----:B------:R-:W-:Y:S01]  /*3e10*/  FADD.FTZ R242, -R193, R98 ;  /* 0x00000062c1f27221 */ /* 0x000fe20000010100 */
[----:B------:R-:W-:Y:S01]  /*3e20*/  FMUL.FTZ R102, R195, R66 ;  /* 0x00000042c3667220 */ /* 0x000fe20000410000 */
[----:B------:R-:W-:Y:S01]  /*3e30*/  FFMA.FTZ R60, R60, R58, R153 ;  /* 0x0000003a3c3c7223 */ /* 0x000fe20000010099 */
[----:B------:R-:W-:Y:S01]  /*3e40*/  FFMA.FTZ R61, R59, R61, R152 ;  /* 0x0000003d3b3d7223 */ /* 0x000fe20000010098 */
[----:B------:R-:W-:-:S02]  /*3e50*/  HADD2.F32 R56, -RZ, R124.H0_H0 ;  /* 0x2000007cff387230 */ /* 0x000fc40000004100 */
[C---:B------:R-:W-:Y:S01]  /*3e60*/  FADD.FTZ R204, -R193.reuse, R85 ;  /* 0x00000055c1cc7221 */ /* 0x040fe20000010100 */
[----:B------:R-:W-:Y:S01]  /*3e70*/  FADD.FTZ R230, -R193, R100 ;  /* 0x00000064c1e67221 */ /* 0x000fe20000010100 */
[----:B------:R-:W-:Y:S01]  /*3e80*/  FMUL.FTZ R98, R195, R68 ;  /* 0x00000044c3627220 */ /* 0x000fe20000410000 */
[--C-:B------:R-:W-:Y:S02]  /*3e90*/  HADD2.F32 R58, -RZ, R125.reuse.H0_H0 ;  /* 0x2000007dff3a7230 */ /* 0x100fe40000004100 */
[----:B------:R-:W-:Y:S01]  /*3ea0*/  FADD.FTZ R192, -R193, R67 ;  /* 0x00000043c1c07221 */ /* 0x000fe20000010100 */
[----:B------:R-:W-:Y:S02]  /*3eb0*/  HADD2.F32 R59, -RZ, R125.H1_H1 ;  /* 0x3000007dff3b7230 */ /* 0x000fe40000004100 */
[C---:B------:R-:W-:Y:S01]  /*3ec0*/  FMUL.FTZ R100, R195.reuse, R70 ;  /* 0x00000046c3647220 */ /* 0x040fe20000410000 */
[----:B------:R-:W-:Y:S01]  /*3ed0*/  FMUL.FTZ R85, R195, R188 ;  /* 0x000000bcc3557220 */ /* 0x000fe20000410000 */
[C---:B0-----:R-:W-:Y:S01]  /*3ee0*/  FADD.FTZ R186, -R193.reuse, R69 ;  /* 0x00000045c1ba7221 */ /* 0x041fe20000010100 */
[C---:B------:R-:W-:Y:S01]  /*3ef0*/  FADD.FTZ R236, -R193.reuse, R103 ;  /* 0x00000067c1ec7221 */ /* 0x040fe20000010100 */
[C---:B------:R-:W-:Y:S01]  /*3f00*/  FADD.FTZ R74, -R193.reuse, R74 ;  /* 0x0000004ac14a7221 */ /* 0x040fe20000010100 */
[C---:B------:R-:W-:Y:S01]  /*3f10*/  FADD.FTZ R202, -R193.reuse, R75 ;  /* 0x0000004bc1ca7221 */ /* 0x040fe20000010100 */
[----:B------:R-:W-:Y:S01]  /*3f20*/  FFMA.FTZ R103, R102, R84, R35 ;  /* 0x0000005466677223 */ /* 0x000fe20000010023 */
[C---:B------:R-:W-:Y:S01]  /*3f30*/  FADD.FTZ R240, -R193.reuse, R97 ;  /* 0x00000061c1f07221 */ /* 0x040fe20000010100 */
[----:B------:R-:W-:Y:S01]  /*3f40*/  FADD.FTZ R244, -R193, R99 ;  /* 0x00000063c1f47221 */ /* 0x000fe20000010100 */
[----:B------:R-:W-:-:S02]  /*3f50*/  HADD2.F32 R84, -RZ, R127.H1_H1 ;  /* 0x3000007fff547230 */ /* 0x000fc40000004100 */
[----:B------:R-:W-:Y:S01]  /*3f60*/  FFMA.FTZ R98, R98, R56, R145 ;  /* 0x0000003862627223 */ /* 0x000fe20000010091 */
[----:B------:R-:W-:Y:S01]  /*3f70*/  FMUL.FTZ R97, R195, R192 ;  /* 0x000000c0c3617220 */ /* 0x000fe20000410000 */
[----:B------:R-:W-:Y:S01]  /*3f80*/  FFMA.FTZ R100, R100, R58, R39 ;  /* 0x0000003a64647223 */ /* 0x000fe20000010027 */
[----:B------:R-:W-:Y:S01]  /*3f90*/  FFMA.FTZ R99, R85, R59, R38 ;  /* 0x0000003b55637223 */ /* 0x000fe20000010026 */
[----:B------:R-:W-:Y:S02]  /*3fa0*/  HADD2.F32 R56, -RZ, R124.H1_H1 ;  /* 0x3000007cff387230 */ /* 0x000fe40000004100 */
[----:B------:R-:W-:Y:S01]  /*3fb0*/  FADD.FTZ R232, -R193, R101 ;  /* 0x00000065c1e87221 */ /* 0x000fe20000010100 */
[C---:B------:R-:W-:Y:S01]  /*3fc0*/  FMUL.FTZ R57, R195.reuse, R186 ;  /* 0x000000bac3397220 */ /* 0x040fe20000410000 */
[--C-:B------:R-:W-:Y:S02]  /*3fd0*/  HADD2.F32 R58, -RZ, R131.reuse.H0_H0 ;  /* 0x20000083ff3a7230 */ /* 0x100fe40000004100 */
[----:B------:R-:W-:Y:S01]  /*3fe0*/  FMUL.FTZ R136, R195, R74 ;  /* 0x0000004ac3887220 */ /* 0x000fe20000410000 */
[----:B------:R-:W-:-:S02]  /*3ff0*/  HADD2.F32 R59, -RZ, R131.H1_H1 ;  /* 0x30000083ff3b7230 */ /* 0x000fc40000004100 */
[----:B------:R-:W-:Y:S01]  /*4000*/  FMUL.FTZ R101, R195, R202 ;  /* 0x000000cac3657220 */ /* 0x000fe20000410000 */
[----:B------:R-:W-:Y:S01]  /*4010*/  LEA.HI.SX32 R191, R191, R154, 0x1d ;  /* 0x0000009abfbf7211 */ /* 0x000fe200078feaff */
[C---:B------:R-:W-:Y:S01]  /*4020*/  FADD.FTZ R72, -R193.reuse, R72 ;  /* 0x00000048c1487221 */ /* 0x040fe20000010100 */
[----:B------:R-:W-:Y:S01]  /*4030*/  FADD.FTZ R200, -R193, R73 ;  /* 0x00000049c1c87221 */ /* 0x000fe20000010100 */
[----:B------:R-:W-:Y:S01]  /*4040*/  FFMA.FTZ R132, R97, R84, R34 ;  /* 0x0000005461847223 */ /* 0x000fe20000010022 */
[----:B------:R-:W-:Y:S01]  /*4050*/  FFMA.FTZ R97, R57, R56, R144 ;  /* 0x0000003839617223 */ /* 0x000fe20000010090 */
[C---:B------:R-:W-:Y:S01]  /*4060*/  FADD.FTZ R86, -R193.reuse, R86 ;  /* 0x00000056c1567221 */ /* 0x040fe20000010100 */
[----:B------:R-:W-:Y:S01]  /*4070*/  FADD.FTZ R206, -R193, R87 ;  /* 0x00000057c1ce7221 */ /* 0x000fe20000010100 */
[----:B------:R-:W-:Y:S01]  /*4080*/  FFMA.FTZ R136, R136, R58, R27 ;  /* 0x0000003a88887223 */ /* 0x000fe2000001001b */
[----:B------:R-:W-:Y:S01]  /*4090*/  FFMA.FTZ R133, R101, R59, R26 ;  /* 0x0000003b65857223 */ /* 0x000fe2000001001a */
[----:B------:R-:W-:Y:S01]  /*40a0*/  F2FP.F16.F32.PACK_AB R56, R61, R60 ;  /* 0x0000003c3d38723e */ /* 0x000fe200000000ff */
[C---:B------:R-:W-:Y:S01]  /*40b0*/  FADD.FTZ R194, -R193.reuse, R76 ;  /* 0x0000004cc1c27221 */ /* 0x040fe20000010100 */
[C---:B------:R-:W-:Y:S01]  /*40c0*/  FADD.FTZ R216, -R193.reuse, R93 ;  /* 0x0000005dc1d87221 */ /* 0x040fe20000010100 */
[----:B------:R-:W-:Y:S01]  /*40d0*/  FADD.FTZ R218, -R193, R94 ;  /* 0x0000005ec1da7221 */ /* 0x000fe20000010100 */
[----:B------:R-:W-:Y:S01]  /*40e0*/  F2FP.F16.F32.PACK_AB R59, R83, R82 ;  /* 0x00000052533b723e */ /* 0x000fe200000000ff */
[----:B-1----:R-:W-:Y:S01]  /*40f0*/  IMAD.WIDE.U32 R60, R191, 0x10, R78 ;  /* 0x00000010bf3c7825 */ /* 0x002fe200078e004e */
[----:B------:R-:W-:-:S03]  /*4100*/  F2FP.F16.F32.PACK_AB R58, R81, R142 ;  /* 0x0000008e513a723e */ /* 0x000fc600000000ff */
[C---:B------:R-:W-:Y:S01]  /*4110*/  FMUL.FTZ R93, R195.reuse, R72 ;  /* 0x00000048c35d7220 */ /* 0x040fe20000410000 */
[----:B------:R-:W-:Y:S01]  /*4120*/  F2FP.F16.F32.PACK_AB R57, R80, R77 ;  /* 0x0000004d5039723e */ /* 0x000fe200000000ff */
        /* <DEDUP_REMOVED lines=12> */
[----:B------:R-:W-:Y:S01]  /*41f0*/  FADD.FTZ R238, -R193, R96 ;  /* 0x00000060c1ee7221 */ /* 0x000fe20000010100 */
[C---:B------:R-:W-:Y:S01]  /*4200*/  FMUL.FTZ R62, R195.reuse, R196 ;  /* 0x000000c4c33e7220 */ /* 0x040fe20000410000 */
[----:B------:R-:W-:Y:S01]  /*4210*/  FMUL.FTZ R137, R195, R212 ;  /* 0x000000d4c3897220 */ /* 0x000fe20000410000 */
[----:B------:R0:W-:Y:S01]  /*4220*/  STG.E.128 desc[UR4][R60.64], R56 ;  /* 0x000000383c007986 */ /* 0x0001e2000c101d04 */
[----:B------:R-:W-:Y:S01]  /*4230*/  FFMA.FTZ R93, R170, R93, R29 ;  /* 0x0000005daa5d7223 */ /* 0x000fe2000001001d */
[----:B------:R-:W-:Y:S01]  /*4240*/  FFMA.FTZ R94, R173, R94, R28 ;  /* 0x0000005ead5e7223 */ /* 0x000fe2000001001c */
[C---:B------:R-:W-:Y:S01]  /*4250*/  FMUL.FTZ R76, R195.reuse, R64 ;  /* 0x00000040c34c7220 */ /* 0x040fe20000410000 */
[C---:B------:R-:W-:Y:S01]  /*4260*/  FMUL.FTZ R63, R195.reuse, R190 ;  /* 0x000000bec33f7220 */ /* 0x040fe20000410000 */
[----:B------:R-:W-:Y:S02]  /*4270*/  HADD2.F32 R81, -RZ, R143.H0_H0 ;  /* 0x2000008fff517230 */ /* 0x000fe40000004100 */
[C---:B------:R-:W-:Y:S01]  /*4280*/  FMUL.FTZ R66, R195.reuse, R198 ;  /* 0x000000c6c3427220 */ /* 0x040fe20000410000 */
[C---:B------:R-:W-:Y:S01]  /*4290*/  FMUL.FTZ R64, R195.reuse, R218 ;  /* 0x000000dac3407220 */ /* 0x040fe20000410000 */
[C---:B------:R-:W-:Y:S01]  /*42a0*/  FMUL.FTZ R65, R195.reuse, R220 ;  /* 0x000000dcc3417220 */ /* 0x040fe20000410000 */
[----:B------:R-:W-:Y:S01]  /*42b0*/  FMUL.FTZ R242, R195, R242 ;  /* 0x000000f2c3f27220 */ /* 0x000fe20000410000 */
[----:B------:R-:W-:-:S02]  /*42c0*/  HADD2.F32 R84, -RZ, R135.H0_H0 ;  /* 0x20000087ff547230 */ /* 0x000fc40000004100 */
[----:B------:R-:W-:Y:S01]  /*42d0*/  FFMA.FTZ R89, R130, R89, R25 ;  /* 0x0000005982597223 */ /* 0x000fe20000010019 */
[--C-:B------:R-:W-:Y:S02]  /*42e0*/  HADD2.F32 R77, -RZ, R139.reuse.H0_H0 ;  /* 0x2000008bff4d7230 */ /* 0x100fe40000004100 */
[----:B------:R-:W-:Y:S01]  /*42f0*/  FFMA.FTZ R90, R175, R90, R24 ;  /* 0x0000005aaf5a7223 */ /* 0x000fe20000010018 */
[----:B------:R-:W-:Y:S01]  /*4300*/  FFMA.FTZ R91, R172, R91, R23 ;  /* 0x0000005bac5b7223 */ /* 0x000fe20000010017 */
[C---:B------:R-:W-:Y:S01]  /*4310*/  FMUL.FTZ R95, R195.reuse, R208 ;  /* 0x000000d0c35f7220 */ /* 0x040fe20000410000 */
[C---:B------:R-:W-:Y:S01]  /*4320*/  FMUL.FTZ R96, R195.reuse, R210 ;  /* 0x000000d2c3607220 */ /* 0x040fe20000410000 */
[----:B------:R-:W-:Y:S01]  /*4330*/  FMUL.FTZ R69, R195, R222 ;  /* 0x000000dec3457220 */ /* 0x000fe20000410000 */
[----:B0-----:R-:W-:Y:S01]  /*4340*/  FFMA.FTZ R61, R128, R92, R31 ;  /* 0x0000005c803d7223 */ /* 0x001fe2000001001f */
[----:B------:R-:W-:Y:S01]  /*4350*/  FFMA.FTZ R92, R177, R71, R22 ;  /* 0x00000047b15c7223 */ /* 0x000fe20000010016 */
[C---:B------:R-:W-:Y:S01]  /*4360*/  FMUL.FTZ R70, R195.reuse, R224 ;  /* 0x000000e0c3467220 */ /* 0x040fe20000410000 */
[----:B------:R-:W-:Y:S01]  /*4370*/  FMUL.FTZ R226, R195, R226 ;  /* 0x000000e2c3e27220 */ /* 0x000fe20000410000 */
[----:B------:R-:W-:-:S02]  /*4380*/  HADD2.F32 R80, -RZ, R139.H1_H1 ;  /* 0x3000008bff507230 */ /* 0x000fc40000004100 */
        /* <DEDUP_REMOVED lines=11> */
[----:B------:R-:W-:-:S02]  /*4440*/  HADD2.F32 R82, -RZ, R143.H1_H1 ;  /* 0x3000008fff527230 */ /* 0x000fc40000004100 */
[----:B------:R-:W-:Y:S01]  /*4450*/  FFMA.FTZ R67, R171, R62, R32 ;  /* 0x0000003eab437223 */ /* 0x000fe20000010020 */
[----:B------:R-:W-:Y:S01]  /*4460*/  FMUL.FTZ R195, R195, R244 ;  /* 0x000000f4c3c37220 */ /* 0x000fe20000410000 */
[----:B------:R-:W-:Y:S01]  /*4470*/  FFMA.FTZ R101, R168, R76, R37 ;  /* 0x0000004ca8657223 */ /* 0x000fe20000010025 */
        /* <DEDUP_REMOVED lines=56> */
.L_x_27564:
[----:B------:R-:W-:Y:S05]  /*4800*/  BSYNC B0 ;  /* 0x0000000000007941 */ /* 0x000fea0003800000 */
.L_x_27563:
[----:B-1----:R-:W1:Y:S02]  /*4810*/  LDC.64 R56, c[0x0][0x210] ;  /* 0x00008400ff387b82 */ /* 0x002e640000000a00 */
[----:B-1----:R-:W-:-:S04]  /*4820*/  LEA R162, R56, R162, 0x2 ;  /* 0x000000a238a27211 */ /* 0x002fc800078e10ff */
[----:B------:R-:W-:-:S13]  /*4830*/  ISETP.GE.AND P0, PT, R162, R57, PT ;  /* 0x00000039a200720c */ /* 0x000fda0003f06270 */
[----:B------:R-:W-:Y:S05]  /*4840*/  @!P0 BRA `(.L_x_27565) ;  /* 0xffffffc000408947 */ /* 0x000fea000383ffff */
[----:B------:R-:W-:Y:S05]  /*4850*/  EXIT ;  /* 0x000000000000794d */ /* 0x000fea0003800000 */
.L_x_27562:
        /* <DEDUP_REMOVED lines=8> */
.L_x_27567:
[----:B------:R-:W-:Y:S05]  /*48e0*/  BSYNC B0 ;  /* 0x0000000000007941 */ /* 0x000fea0003800000 */
.L_x_27566:
        /* <DEDUP_REMOVED lines=10> */
.L_x_27568:
[----:B------:R-:W-:Y:S01]  /*4990*/  HFMA2.MMA R192, -RZ, RZ, 0, 2.384185791015625e-07 ;  /* 0x00000004ffc07435 */ /* 0x000fe200000001ff */
[----:B------:R-:W-:-:S05]  /*49a0*/  MOV R132, R195 ;  /* 0x000000c300847202 */ /* 0x000fca0000000f00 */
[----:B------:R-:W-:-:S05]  /*49b0*/  FADD.FTZ R137, R133, R132 ;  /* 0x0000008485897221 */ /* 0x000fca0000010000 */
[----:B------:R-:W-:-:S07]  /*49c0*/  MOV R197, R137 ;  /* 0x0000008900c57202 */ /* 0x000fce0000000f00 */
[----:B------:R-:W-:Y:S05]  /*49d0*/  WARPSYNC.COLLECTIVE R190, `(.L_x_27569) ;  /* 0x00000000be087348 */ /* 0x000fea0003c00000 */
[----:B------:R0:W1:Y:S02]  /*49e0*/  SHFL.BFLY P1, R195, R197, R192, R199 ;  /* 0x0c0000c0c5c37389 */ /* 0x00006400000200c7 */
[----:B01----:R-:W-:Y:S01]  /*49f0*/  ENDCOLLECTIVE ;  /* 0x000000000000791b */ /* 0x003fe20003800000 */
.L_x_27569:
[----:B------:R-:W-:Y:S01]  /*4a00*/  HFMA2.MMA R192, -RZ, RZ, 0, 4.76837158203125e-07 ;  /* 0x00000008ffc07435 */ /* 0x000fe200000001ff */
[----:B------:R-:W-:-:S05]  /*4a10*/  MOV R132, R195 ;  /* 0x000000c300847202 */ /* 0x000fca0000000f00 */
[----:B------:R-:W-:-:S05]  /*4a20*/  FADD.FTZ R186, R137, R132 ;  /* 0x0000008489ba7221 */ /* 0x000fca0000010000 */
[----:B------:R-:W-:-:S07]  /*4a30*/  MOV R197, R186 ;  /* 0x000000ba00c57202 */ /* 0x000fce0000000f00 */
[----:B------:R-:W-:Y:S05]  /*4a40*/  WARPSYNC.COLLECTIVE R190, `(.L_x_27570) ;  /* 0x00000000be087348 */ /* 0x000fea0003c00000 */
[----:B------:R0:W1:Y:S02]  /*4a50*/  SHFL.BFLY P1, R195, R197, R192, R199 ;  /* 0x0c0000c0c5c37389 */ /* 0x00006400000200c7 */
[----:B01----:R-:W-:Y:S01]  /*4a60*/  ENDCOLLECTIVE ;  /* 0x000000000000791b */ /* 0x003fe20003800000 */
.L_x_27570:
[----:B------:R-:W-:Y:S01]  /*4a70*/  HFMA2.MMA R192, -RZ, RZ, 0, 9.5367431640625e-07 ;  /* 0x00000010ffc07435 */ /* 0x000fe200000001ff */
[----:B------:R-:W-:-:S05]  /*4a80*/  MOV R193, R195 ;  /* 0x000000c300c17202 */ /* 0x000fca0000000f00 */
[----:B------:R-:W-:-:S05]  /*4a90*/  FADD.FTZ R188, R186, R193 ;  /* 0x000000c1babc7221 */ /* 0x000fca0000010000 */
[----:B------:R-:W-:-:S07]  /*4aa0*/  MOV R197, R188 ;  /* 0x000000bc00c57202 */ /* 0x000fce0000000f00 */
[----:B------:R-:W-:Y:S05]  /*4ab0*/  WARPSYNC.COLLECTIVE R190, `(.L_x_27571) ;  /* 0x00000000be087348 */ /* 0x000fea0003c00000 */
[----:B------:R0:W1:Y:S02]  /*4ac0*/  SHFL.BFLY P1, R195, R197, R192, R199 ;  /* 0x0c0000c0c5c37389 */ /* 0x00006400000200c7 */
[----:B01----:R-:W-:Y:S01]  /*4ad0*/  ENDCOLLECTIVE ;  /* 0x000000000000791b */ /* 0x003fe20003800000 */
.L_x_27571:
        /* <DEDUP_REMOVED lines=104> */
.L_x_27572:
[----:B------:R-:W-:Y:S01]  /*5160*/  HFMA2.MMA R192, -RZ, RZ, 0, 1.1920928955078125e-07 ;  /* 0x00000002ffc07435 */ /* 0x000fe200000001ff */
[----:B------:R-:W-:-:S05]  /*5170*/  MOV R133, R195 ;  /* 0x000000c300857202 */ /* 0x000fca0000000f00 */
[----:B------:R-:W-:-:S05]  /*5180*/  FADD.FTZ R133, R132, R133 ;  /* 0x0000008584857221 */ /* 0x000fca0000010000 */
[----:B------:R-:W-:-:S07]  /*5190*/  MOV R197, R133 ;  /* 0x0000008500c57202 */ /* 0x000fce0000000f00 */
[----:B------:R-:W-:Y:S05]  /*51a0*/  WARPSYNC.COLLECTIVE R190, `(.L_x_27573) ;  /* 0x00000000be087348 */ /* 0x000fea0003c00000 */
[----:B------:R0:W1:Y:S02]  /*51b0*/  SHFL.BFLY P1, R195, R197, R192, R199 ;  /* 0x0c0000c0c5c37389 */ /* 0x00006400000200c7 */
[----:B01----:R-:W-:Y:S01]  /*51c0*/  ENDCOLLECTIVE ;  /* 0x000000000000791b */ /* 0x003fe20003800000 */
.L_x_27573:
[----:B------:R-:W-:Y:S01]  /*51d0*/  HFMA2.MMA R192, -RZ, RZ, 0, 2.384185791015625e-07 ;  /* 0x00000004ffc07435 */ /* 0x000fe200000001ff */
[----:B------:R-:W-:-:S05]  /*51e0*/  MOV R136, R195 ;  /* 0x000000c300887202 */ /* 0x000fca0000000f00 */
[----:B------:R-:W-:-:S05]  /*51f0*/  FADD.FTZ R136, R133, R136 ;  /* 0x0000008885887221 */ /* 0x000fca0000010000 */
[----:B------:R-:W-:-:S07]  /*5200*/  MOV R197, R136 ;  /* 0x0000008800c57202 */ /* 0x000fce0000000f00 */
[----:B------:R-:W-:Y:S05]  /*5210*/  WARPSYNC.COLLECTIVE R190, `(.L_x_27574) ;  /* 0x00000000be087348 */ /* 0x000fea0003c00000 */
[----:B------:R0:W1:Y:S02]  /*5220*/  SHFL.BFLY P1, R195, R197, R192, R199 ;  /* 0x0c0000c0c5c37389 */ /* 0x00006400000200c7 */
[----:B01----:R-:W-:Y:S01]  /*5230*/  ENDCOLLECTIVE ;  /* 0x000000000000791b */ /* 0x003fe20003800000 */
.L_x_27574:
[----:B------:R-:W-:Y:S01]  /*5240*/  HFMA2.MMA R192, -RZ, RZ, 0, 4.76837158203125e-07 ;  /* 0x00000008ffc07435 */ /* 0x000fe200000001ff */
[----:B------:R-:W-:-:S05]  /*5250*/  MOV R137, R195 ;  /* 0x000000c300897202 */ /* 0x000fca0000000f00 */
[----:B------:R-:W-:-:S05]  /*5260*/  FADD.FTZ R137, R136, R137 ;  /* 0x0000008988897221 */ /* 0x000fca0000010000 */
[----:B------:R-:W-:-:S07]  /*5270*/  MOV R197, R137 ;  /* 0x0000008900c57202 */ /* 0x000fce0000000f00 */
[----:B------:R-:W-:Y:S05]  /*5280*/  WARPSYNC.COLLECTIVE R190, `(.L_x_27575) ;  /* 0x00000000be087348 */ /* 0x000fea0003c00000 */
[----:B------:R0:W1:Y:S02]  /*5290*/  SHFL.BFLY P1, R195, R197, R192, R199 ;  /* 0x0c0000c0c5c37389 */ /* 0x00006400000200c7 */
[----:B01----:R-:W-:Y:S01]  /*52a0*/  ENDCOLLECTIVE ;  /* 0x000000000000791b */ /* 0x003fe20003800000 */
.L_x_27575:
[----:B------:R-:W-:Y:S01]  /*52b0*/  HFMA2.MMA R192, -RZ, RZ, 0, 9.5367431640625e-07 ;  /* 0x00000010ffc07435 */ /* 0x000fe200000001ff */
[----:B------:R-:W-:-:S05]  /*52c0*/  MOV R186, R195 ;  /* 0x000000c300ba7202 */ /* 0x000fca0000000f00 */
[----:B------:R-:W-:-:S05]  /*52d0*/  FADD.FTZ R186, R137, R186 ;  /* 0x000000ba89ba7221 */ /* 0x000fca0000010000 */
[----:B------:R-:W-:-:S07]  /*52e0*/  MOV R197, R186 ;  /* 0x000000ba00c57202 */ /* 0x000fce0000000f00 */
[----:B------:R-:W-:Y:S05]  /*52f0*/  WARPSYNC.COLLECTIVE R190, `(.L_x_27576) ;  /* 0x00000000be087348 */ /* 0x000fea0003c00000 */
[----:B------:R0:W1:Y:S02]  /*5300*/  SHFL.BFLY P1, R195, R197, R192, R199 ;  /* 0x0c0000c0c5c37389 */ /* 0x00006400000200c7 */
[----:B01----:R-:W-:Y:S01]  /*5310*/  ENDCOLLECTIVE ;  /* 0x000000000000791b */ /* 0x003fe20003800000 */
.L_x_27576:
[----:B------:R-:W-:Y:S05]  /*5320*/  BRA `(.L_x_27577) ;  /* 0xffffffe400987947 */ /* 0x000fea000383ffff */
.L_x_27578:
        /* <DEDUP_REMOVED lines=13> */
.L_x_44438:


//--------------------- .text._ZN10layer_norm13ln_fwd_kernelINS_13Kernel_traitsI6__halfS2_fS2_fjLj1536ELj1ELj4ELj1ELj16ENS_18Kernel_traits_baseILj1536ES2_S2_fS2_fjLj128EEEEELb1ELb0ELb0ELb0EEEvNS_9FwdParamsE --------------------------
	.section	.text._ZN10layer_norm13ln_fwd_kernelINS_13Kernel_traitsI6__halfS2_fS2_fjLj1536ELj1ELj4ELj1ELj16ENS_18Kernel_traits_baseILj1536ES2_S2_fS2_fjLj128EEEEELb1ELb0ELb0ELb0EEEvNS_9FwdParamsE,"ax",@progbits
	.align	128
        .global         _ZN10layer_norm13ln_fwd_kernelINS_13Kernel_traitsI6__halfS2_fS2_fjLj1536ELj1ELj4ELj1ELj16ENS_18Kernel_traits_baseILj1536ES2_S2_fS2_fjLj128EEEEELb1ELb0ELb0ELb0EEEvNS_9FwdParamsE
        .type           _ZN10layer_norm13ln_fwd_kernelINS_13Kernel_traitsI6__halfS2_fS2_fjLj1536ELj1ELj4ELj1ELj16ENS_18Kernel_traits_baseILj1536ES2_S2_fS2_fjLj128EEEEELb1ELb0ELb0ELb0EEEvNS_9FwdParamsE,@function
        .size           _ZN10layer_norm13ln_fwd_kernelINS_13Kernel_traitsI6__halfS2_fS2_fjLj1536ELj1ELj4ELj1ELj16ENS_18Kernel_traits_baseILj1536ES2_S2_fS2_fjLj128EEEEELb1ELb0ELb0ELb0EEEvNS_9FwdParamsE,(.L_x_44439 - _ZN10layer_norm13ln_fwd_kernelINS_13Kernel_traitsI6__halfS2_fS2_fjLj1536ELj1ELj4ELj1ELj16ENS_18Kernel_traits_baseILj1536ES2_S2_fS2_fjLj128EEEEELb1ELb0ELb0ELb0EEEvNS_9FwdParamsE)
        .other          _ZN10layer_norm13ln_fwd_kernelINS_13Kernel_traitsI6__halfS2_fS2_fjLj1536ELj1ELj4ELj1ELj16ENS_18Kernel_traits_baseILj1536ES2_S2_fS2_fjLj128EEEEELb1ELb0ELb0ELb0EEEvNS_9FwdParamsE,@"STO_CUDA_ENTRY STV_DEFAULT"
_ZN10layer_norm13ln_fwd_kernelINS_13Kernel_traitsI6__halfS2_fS2_fjLj1536ELj1ELj4ELj1ELj16ENS_18Kernel_traits_baseILj1536ES2_S2_fS2_fjLj128EEEEELb1ELb0ELb0ELb0EEEvNS_9FwdParamsE:
.text._ZN10layer_norm13ln_fwd_kernelINS_13Kernel_traitsI6__halfS2_fS2_fjLj1536ELj1ELj4ELj1ELj16ENS_18Kernel_traits_baseILj1536ES2_S2_fS2_fjLj128EEEEELb1ELb0ELb0ELb0EEEvNS_9FwdParamsE:
        /* <DEDUP_REMOVED lines=96> */
.L_x_27580:
[----:B------:R-:W-:Y:S05]  /*0600*/  BSYNC B0 ;  /* 0x0000000000007941 */ /* 0x000fea0003800000 */
.L_x_27579:
        /* <DEDUP_REMOVED lines=14> */
.L_x_27582:
[----:B------:R-:W-:Y:S05]  /*06f0*/  BSYNC B0 ;  /* 0x0000000000007941 */ /* 0x000fea0003800000 */
.L_x_27581:
        /* <DEDUP_REMOVED lines=14> */
.L_x_27584:
[----:B------:R-:W-:Y:S05]  /*07e0*/  BSYNC B0 ;  /* 0x0000000000007941 */ /* 0x000fea0003800000 */
.L_x_27583:
        /* <DEDUP_REMOVED lines=14> */
.L_x_27586:
[----:B------:R-:W-:Y:S05]  /*08d0*/  BSYNC B0 ;  /* 0x0000000000007941 */ /* 0x000fea0003800000 */
.L_x_27585:
        /* <DEDUP_REMOVED lines=14> */
.L_x_27588:
[----:B------:R-:W-:Y:S05]  /*09c0*/  BSYNC B0 ;  /* 0x0000000000007941 */ /* 0x000fea0003800000 */
.L_x_27587:
        /* <DEDUP_REMOVED lines=22> */
.L_x_27590:
[----:B------:R-:W-:Y:S05]  /*0b30*/  BSYNC B0 ;  /* 0x0000000000007941 */ /* 0x000fea0003800000 */
.L_x_27589:
        /* <DEDUP_REMOVED lines=15> */
[----:B------:R-:W-:Y:S01]  /*0c30*/  ULDC.U8 UR6, c[0x0][0x2a0] ;  /* 0x0000a80000067ab9 */ /* 0x000fe20000000000 */
[----:B------:R-:W-:Y:S01]  /*0c40*/  LOP3.LUT R190, R3, R12, R26, 0x96, !PT ;  /* 0x0000000c03be7212 */ /* 0x000fe200078e961a */
[----:B------:R-:W-:Y:S01]  /*0c50*/  HADD2.F32 R126, -RZ, R48.H1_H1 ;  /* 0x30000030ff7e7230 */ /* 0x000fe20000004100 */
[----:B------:R-:W-:Y:S01]  /*0c60*/  ISETP.NE.AND.EX P0, PT, RZ, UR7, PT, P0 ;  /* 0x00000007ff007c0c */ /* 0x000fe2000bf05300 */
[--C-:B------:R-:W-:Y:S01]  /*0c70*/  HADD2.F32 R127, -RZ, R49.reuse.H0_H0 ;  /* 0x20000031ff7f7230 */ /* 0x100fe20000004100 */
[----:B------:R-:W-:Y:S01]  /*0c80*/  IADD3 R176, R116, -0x700cb87f, RZ ;  /* 0x8ff3478174b07810 */ /* 0x000fe20007ffe0ff */
[----:B------:R-:W-:Y:S01]  /*0c90*/  HADD2.F32 R128, -RZ, R49.H1_H1 ;  /* 0x30000031ff807230 */ /* 0x000fe20000004100 */
[----:B------:R-:W-:Y:S01]  /*0ca0*/  HFMA2.MMA R189, -RZ, RZ, 0, 0 ;  /* 0x00000000ffbd7435 */ /* 0x000fe200000001ff */
[----:B------:R-:W-:Y:S01]  /*0cb0*/  VIADD R174, R117, 0x96a522ad ;  /* 0x96a522ad75ae7836 */ /* 0x000fe20000000000 */
[----:B------:R-:W-:Y:S01]  /*0cc0*/  LOP3.LUT R187, R88, 0x3, RZ, 0xc0, !PT ;  /* 0x0000000358bb7812 */ /* 0x000fe200078ec0ff */
[----:B------:R-:W-:Y:S01]  /*0cd0*/  IMAD R185, R185, -0x2daee0ad, RZ ;  /* 0xd2511f53b9b97824 */ /* 0x000fe200078e02ff */
[----:B------:R-:W-:Y:S01]  /*0ce0*/  ULDC UR12, c[0x0][0x218] ;  /* 0x00008600000c7ab9 */ /* 0x000fe20000000800 */
[----:B------:R-:W-:Y:S01]  /*0cf0*/  IMAD R49, R89, -0x326172a9, RZ ;  /* 0xcd9e8d5759317824 */ /* 0x000fe200078e02ff */
[----:B------:R-:W-:Y:S01]  /*0d00*/  ULDC UR7, c[0x0][0x2d8] ;  /* 0x0000b60000077ab9 */ /* 0x000fe20000000800 */
[----:B------:R-:W-:Y:S01]  /*0d10*/  IMAD.HI.U32 R48, R188, -0x2daee0ad, RZ ;  /* 0xd2511f53bc307827 */ /* 0x000fe200078e00ff */
[----:B------:R-:W-:Y:S01]  /*0d20*/  ULDC.64 UR8, c[0x0][0x238] ;  /* 0x00008e0000087ab9 */ /* 0x000fe20000000a00 */
[----:B------:R-:W-:Y:S01]  /*0d30*/  @P0 LOP3.LUT R30, R30, 0x10, RZ, 0xfc, !PT ;  /* 0x000000101e1e0812 */ /* 0x000fe200078efcff */
[----:B------:R-:W-:Y:S01]  /*0d40*/  ULDC.64 UR10, c[0x0][0x240] ;  /* 0x00009000000a7ab9 */ /* 0x000fe20000000a00 */
[----:B------:R-:W-:Y:S01]  /*0d50*/  ISETP.NE.AND P0, PT, RZ, UR6, PT ;  /* 0x00000006ff007c0c */ /* 0x000fe2000bf05270 */
[----:B------:R-:W-:Y:S01]  /*0d60*/  IMAD.HI.U32 R186, R190, -0x326172a9, RZ ;  /* 0xcd9e8d57beba7827 */ /* 0x000fe200078e00ff */
[----:B------:R-:W-:-:S02]  /*0d70*/  LOP3.LUT R30, R30, 0xfffffbff, RZ, 0xc0, !PT ;  /* 0xfffffbff1e1e7812 */ /* 0x000fc400078ec0ff */
[----:B------:R-:W-:Y:S01]  /*0d80*/  LOP3.LUT R185, R48, R185, R174, 0x96, !PT ;  /* 0x000000b930b97212 */ /* 0x000fe200078e96ae */
[--C-:B------:R-:W-:Y:S01]  /*0d90*/  HADD2.F32 R24, -RZ, R16.reuse.H0_H0 ;  /* 0x20000010ff187230 */ /* 0x100fe20000004100 */
[----:B------:R-:W-:Y:S01]  /*0da0*/  LOP3.LUT R186, R186, R49, R176, 0x96, !PT ;  /* 0x00000031baba7212 */ /* 0x000fe200078e96b0 */
[----:B------:R-:W-:Y:S02]  /*0db0*/  HADD2.F32 R25, -RZ, R16.H1_H1 ;  /* 0x30000010ff197230 */ /* 0x000fe40000004100 */
[--C-:B------:R-:W-:Y:S02]  /*0dc0*/  HADD2.F32 R22, -RZ, R17.reuse.H0_H0 ;  /* 0x20000011ff167230 */ /* 0x100fe40000004100 */
[----:B------:R-:W-:Y:S02]  /*0dd0*/  HADD2.F32 R23, -RZ, R17.H1_H1 ;  /* 0x30000011ff177230 */ /* 0x000fe40000004100 */
[--C-:B------:R-:W-:Y:S01]  /*0de0*/  HADD2.F32 R20, -RZ, R18.reuse.H0_H0 ;  /* 0x20000012ff147230 */ /* 0x100fe20000004100 */
[----:B------:R-:W-:Y:S01]  /*0df0*/  @P0 LOP3.LUT R30, R30, 0x400, RZ, 0xfc, !PT ;  /* 0x000004001e1e0812 */ /* 0x000fe200078efcff */
[----:B------:R-:W-:-:S02]  /*0e00*/  HADD2.F32 R21, -RZ, R18.H1_H1 ;  /* 0x30000012ff157230 */ /* 0x000fc40000004100 */
        /* <DEDUP_REMOVED lines=88> */
.L_x_27952:
        /* <DEDUP_REMOVED lines=38> */
.L_x_27594:
[----:B------:R-:W-:-:S07]  /*15f0*/  IMAD.MOV.U32 R194, RZ, RZ, R190 ;  /* 0x000000ffffc27224 */ /* 0x000fce00078e00be */
.L_x_27595:
[----:B------:R-:W-:Y:S05]  /*1600*/  BSYNC B1 ;  /* 0x0000000000017941 */ /* 0x000fea0003800000 */
.L_x_27593:
        /* <DEDUP_REMOVED lines=16> */
.L_x_27599:
[----:B------:R-:W-:Y:S05]  /*1710*/  BSYNC B2 ;  /* 0x0000000000027941 */ /* 0x000fea0003800000 */
.L_x_27598:
        /* <DEDUP_REMOVED lines=44> */
.L_x_27597:
[----:B------:R-:W-:Y:S05]  /*19e0*/  BSYNC B1 ;  /* 0x0000000000017941 */ /* 0x000fea0003800000 */
.L_x_27596:
[----:B------:R-:W0:Y:S01]  /*19f0*/  LDC R193, c[0x0][0x294] ;  /* 0x0000a500ffc17b82 */ /* 0x000e220000000800 */
[----:B------:R-:W-:Y:S01]  /*1a00*/  I2FP.F32.U32 R59, R194 ;  /* 0x000000c2003b7245 */ /* 0x000fe20000201000 */
[----:B------:R-:W-:Y:S01]  /*1a10*/  HFMA2.MMA R194, -RZ, RZ, 0.1171875, 0 ;  /* 0x2f800000ffc27435 */ /* 0x000fe200000001ff */
[----:B-----5:R-:W-:Y:S01]  /*1a20*/  HADD2.F32 R104, -RZ, R60.H0_H0 ;  /* 0x2000003cff687230 */ /* 0x020fe20000004100 */
[----:B------:R-:W-:Y:S01]  /*1a30*/  LOP3.LUT R30, R30, 0xfffffffb, RZ, 0xc0, !PT ;  /* 0xfffffffb1e1e7812 */ /* 0x000fe200078ec0ff */
[----:B------:R-:W-:Y:S01]  /*1a40*/  BSSY B1, `(.L_x_27600) ;  /* 0x0000017000017945 */ /* 0x000fe20003800000 */
[----:B------:R-:W-:Y:S02]  /*1a50*/  ISETP.NE.U32.AND P0, PT, R56, RZ, PT ;  /* 0x000000ff3800720c */ /* 0x000fe40003f05070 */
[----:B------:R-:W1:Y:S02]  /*1a60*/  LDC R192, c[0x0][0x298] ;  /* 0x0000a600ffc07b82 */ /* 0x000e640000000800 */
[----:B------:R-:W-:-:S02]  /*1a70*/  ISETP.NE.AND.EX P0, PT, R57, RZ, PT, P0 ;  /* 0x000000ff3900720c */ /* 0x000fc40003f05300 */
[----:B------:R-:W-:Y:S01]  /*1a80*/  FFMA.FTZ R58, R59, R194, 1.1641532182693481445e-10 ;  /* 0x2f0000003b3a7423 */ /* 0x000fe200000100c2 */
[----:B------:R-:W-:-:S04]  /*1a90*/  FMUL.FTZ R59, R104, R197 ;  /* 0x000000c5683b7220 */ /* 0x000fc80000410000 */
        /* <DEDUP_REMOVED lines=16> */
.L_x_27601:
[----:B------:R-:W-:-:S07]  /*1ba0*/  IMAD.MOV.U32 R57, RZ, RZ, R190 ;  /* 0x000000ffff397224 */ /* 0x000fce00078e00be */
.L_x_27602:
[----:B------:R-:W-:Y:S05]  /*1bb0*/  BSYNC B1 ;  /* 0x0000000000017941 */ /* 0x000fea0003800000 */
.L_x_27600:
        /* <DEDUP_REMOVED lines=16> */
.L_x_27606:
[----:B------:R-:W-:Y:S05]  /*1cc0*/  BSYNC B2 ;  /* 0x0000000000027941 */ /* 0x000fea0003800000 */
.L_x_27605:
        /* <DEDUP_REMOVED lines=44> */
.L_x_27604:
[----:B------:R-:W-:Y:S05]  /*1f90*/  BSYNC B1 ;  /* 0x0000000000017941 */ /* 0x000fea0003800000 */
.L_x_27603:
        /* <DEDUP_REMOVED lines=22> */
.L_x_27608:
[----:B------:R-:W-:-:S07]  /*2100*/  MOV R60, R190 ;  /* 0x000000be003c7202 */ /* 0x000fce0000000f00 */
.L_x_27609:
[----:B------:R-:W-:Y:S05]  /*2110*/  BSYNC B1 ;  /* 0x0000000000017941 */ /* 0x000fea0003800000 */
.L_x_27607:
        /* <DEDUP_REMOVED lines=16> */
.L_x_27613:
[----:B------:R-:W-:Y:S05]  /*2220*/  BSYNC B2 ;  /* 0x0000000000027941 */ /* 0x000fea0003800000 */
.L_x_27612:
        /* <DEDUP_REMOVED lines=44> */
.L_x_27611:
[----:B------:R-:W-:Y:S05]  /*24f0*/  BSYNC B1 ;  /* 0x0000000000017941 */ /* 0x000fea0003800000 */
.L_x_27610:
        /* <DEDUP_REMOVED lines=20> */
.L_x_27615:
[----:B------:R-:W-:-:S07]  /*2640*/  IMAD.MOV.U32 R59, RZ, RZ, R190 ;  /* 0x000000ffff3b7224 */ /* 0x000fce00078e00be */
.L_x_27616:
[----:B------:R-:W-:Y:S05]  /*2650*/  BSYNC B1 ;  /* 0x0000000000017941 */ /* 0x000fea0003800000 */
.L_x_27614:
        /* <DEDUP_REMOVED lines=16> */
.L_x_27620:
[----:B------:R-:W-:Y:S05]  /*2760*/  BSYNC B2 ;  /* 0x0000000000027941 */ /* 0x000fea0003800000 */
.L_x_27619:
        /* <DEDUP_REMOVED lines=44> */
.L_x_27618:
[----:B------:R-:W-:Y:S05]  /*2a30*/  BSYNC B1 ;  /* 0x0000000000017941 */ /* 0x000fea0003800000 */
.L_x_27617:
        /* <DEDUP_REMOVED lines=20> */
.L_x_27622:
[----:B------:R-:W-:-:S07]  /*2b80*/  MOV R195, R190 ;  /* 0x000000be00c37202 */ /* 0x000fce0000000f00 */
.L_x_27623:
[----:B------:R-:W-:Y:S05]  /*2b90*/  BSYNC B1 ;  /* 0x0000000000017941 */ /* 0x000fea0003800000 */
.L_x_27621:
        /* <DEDUP_REMOVED lines=16> */
.L_x_27627:
[----:B------:R-:W-:Y:S05]  /*2ca0*/  BSYNC B2 ;  /* 0x0000000000027941 */ /* 0x000fea0003800000 */
.L_x_27626:
        /* <DEDUP_REMOVED lines=44> */
.L_x_27625:
[----:B------:R-:W-:Y:S05]  /*2f70*/  BSYNC B1 ;  /* 0x0000000000017941 */ /* 0x000fea0003800000 */
.L_x_27624:
        /* <DEDUP_REMOVED lines=20> */
.L_x_27629:
[----:B------:R-:W-:-:S07]  /*30c0*/  IMAD.MOV.U32 R61, RZ, RZ, R190 ;  /* 0x000000ffff3d7224 */ /* 0x000fce00078e00be */
.L_x_27630:
[----:B------:R-:W-:Y:S05]  /*30d0*/  BSYNC B1 ;  /* 0x0000000000017941 */ /* 0x000fea0003800000 */
.L_x_27628:
        /* <DEDUP_REMOVED lines=16> */
.L_x_27634:
[----:B------:R-:W-:Y:S05]  /*31e0*/  BSYNC B2 ;  /* 0x0000000000027941 */ /* 0x000fea0003800000 */
.L_x_27633:
        /* <DEDUP_REMOVED lines=44> */
.L_x_27632:
[----:B------:R-:W-:Y:S05]  /*34b0*/  BSYNC B1 ;  /* 0x0000000000017941 */ /* 0x000fea0003800000 */
.L_x_27631:
        /* <DEDUP_REMOVED lines=20> */
.L_x_27636:
[----:B------:R-:W-:-:S07]  /*3600*/  MOV R62, R190 ;  /* 0x000000be003e7202 */ /* 0x000fce0000000f00 */
.L_x_27637:
[----:B------:R-:W-:Y:S05]  /*3610*/  BSYNC B1 ;  /* 0x0000000000017941 */ /* 0x000fea0003800000 */
.L_x_27635:
        /* <DEDUP_REMOVED lines=16> */
.L_x_27641:
[----:B------:R-:W-:Y:S05]  /*3720*/  BSYNC B2 ;  /* 0x0000000000027941 */ /* 0x000fea0003800000 */
.L_x_27640:
        /* <DEDUP_REMOVED lines=44> */
.L_x_27639:
[----:B------:R-:W-:Y:S05]  /*39f0*/  BSYNC B1 ;  /* 0x0000000000017941 */ /* 0x000fea0003800000 */
.L_x_27638:
        /* <DEDUP_REMOVED lines=20> */
.L_x_27643:
[----:B------:R-:W-:-:S07]  /*3b40*/  IMAD.MOV.U32 R195, RZ, RZ, R190 ;  /* 0x000000ffffc37224 */ /* 0x000fce00078e00be */
.L_x_27644:
[----:B------:R-:W-:Y:S05]  /*3b50*/  BSYNC B1 ;  /* 0x0000000000017941 */ /* 0x000fea0003800000 */
.L_x_27642:
        /* <DEDUP_REMOVED lines=18> */
.L_x_27648:
[----:B------:R-:W-:Y:S05]  /*3c80*/  BSYNC B2 ;  /* 0x0000000000027941 */ /* 0x000fea0003800000 */
.L_x_27647:
        /* <DEDUP_REMOVED lines=44> */
.L_x_27646:
[----:B------:R-:W-:Y:S05]  /*3f50*/  BSYNC B1 ;  /* 0x0000000000017941 */ /* 0x000fea0003800000 */
.L_x_27645:
[----:B------:R-:W-:Y:S01]  /*3f60*/  SEL R199, RZ, 0x1, P1 ;  /* 0x00000001ffc77807 */ /* 0x000fe20000800000 */
[----:B------:R-:W-:Y:S01]  /*3f70*/  HADD2.F32 R156, -RZ, R63.H1_H1 ;  /* 0x3000003fff9c7230 */ /* 0x000fe20000004100 */
[C---:B------:R-:W-:Y:S02]  /*3f80*/  LEA R106, P1, R191.reuse, UR8, 0x5 ;  /* 0x00000008bf6a7c11 */ /* 0x040fe4000f8228ff */
[----:B------:R-:W-:Y:S02]  /*3f90*/  I2FP.F32.U32 R157, R195 ;  /* 0x000000c3009d7245 */ /* 0x000fe40000201000 */
[C---:B------:R-:W-:Y:S01]  /*3fa0*/  LEA.HI.X R107, R191.reuse, UR9, RZ, 0x5, P1 ;  /* 0x00000009bf6b7c11 */ /* 0x040fe200088f2cff */
[----:B------:R-:W-:Y:S01]  /*3fb0*/  FMUL.FTZ R63, R156, R197 ;  /* 0x000000c59c3f7220 */ /* 0x000fe20000410000 */
[----:B------:R-:W-:Y:S01]  /*3fc0*/  LEA R104, P1, R191, UR10, 0x3 ;  /* 0x0000000abf687c11 */ /* 0x000fe2000f8218ff */
[----:B------:R-:W-:Y:S01]  /*3fd0*/  FFMA.FTZ R194, R157, R194, 1.1641532182693481445e-10 ;  /* 0x2f0000009dc27423 */ /* 0x000fe200000100c2 */
[----:B------:R-:W-:Y:S01]  /*3fe0*/  SEL R205, RZ, 0x10000, P5 ;  /* 0x00010000ffcd7807 */ /* 0x000fe20002800000 */
[----:B------:R-:W-:Y:S01]  /*3ff0*/  FMUL.FTZ R63, R63, R192 ;  /* 0x000000c03f3f7220 */ /* 0x000fe20000410000 */
[----:B------:R-:W-:Y:S01]  /*4000*/  LOP3.LUT P5, RZ, R30, 0x2, RZ, 0xc0, !PT ;  /* 0x000000021eff7812 */ /* 0x000fe200078ac0ff */
[----:B------:R0:W-:Y:S01]  /*4010*/  STG.E.128 desc[UR4][R106.64], R56 ;  /* 0x000000386a007986 */ /* 0x0001e2000c101d04 */
[----:B------:R-:W-:-:S02]  /*4020*/  LEA.HI.X R105, R191, UR11, RZ, 0x3, P1 ;  /* 0x0000000bbf697c11 */ /* 0x000fc400088f1cff */
[----:B------:R-:W-:Y:S01]  /*4030*/  FSETP.GTU.FTZ.AND P1, PT, R194, R193, PT ;  /* 0x000000c1c200720b */ /* 0x000fe20003f3c000 */
[----:B------:R-:W-:Y:S01]  /*4040*/  IMAD.WIDE.U32 R192, R199, 0x10000, RZ ;  /* 0x00010000c7c07825 */ /* 0x000fe200078e00ff */
        /* <DEDUP_REMOVED lines=19> */
.L_x_27592:
[----:B------:R-:W-:Y:S05]  /*4180*/  BSYNC B0 ;  /* 0x0000000000007941 */ /* 0x000fea0003800000 */
.L_x_27591:
        /* <DEDUP_REMOVED lines=25> */
.L_x_27652:
[----:B------:R-:W-:-:S07]  /*4320*/  IMAD.MOV.U32 R194, RZ, RZ, R190 ;  /* 0x000000ffffc27224 */ /* 0x000fce00078e00be */
.L_x_27653:
[----:B------:R-:W-:Y:S05]  /*4330*/  BSYNC B1 ;  /* 0x0000000000017941 */ /* 0x000fea0003800000 */
.L_x_27651:
        /* <DEDUP_REMOVED lines=16> */
.L_x_27657:
[----:B------:R-:W-:Y:S05]  /*4440*/  BSYNC B2 ;  /* 0x0000000000027941 */ /* 0x000fea0003800000 */
.L_x_27656:
        /* <DEDUP_REMOVED lines=44> */
.L_x_27655:
[----:B------:R-:W-:Y:S05]  /*4710*/  BSYNC B1 ;  /* 0x0000000000017941 */ /* 0x000fea0003800000 */
.L_x_27654:
        /* <DEDUP_REMOVED lines=27> */
.L_x_27659:
[----:B------:R-:W-:-:S07]  /*48d0*/  IMAD.MOV.U32 R65, RZ, RZ, R190 ;  /* 0x000000ffff417224 */ /* 0x000fce00078e00be */
.L_x_27660:
[----:B------:R-:W-:Y:S05]  /*48e0*/  BSYNC B1 ;  /* 0x0000000000017941 */ /* 0x000fea0003800000 */
.L_x_27658:
        /* <DEDUP_REMOVED lines=16> */
.L_x_27664:
[----:B------:R-:W-:Y:S05]  /*49f0*/  BSYNC B2 ;  /* 0x0000000000027941 */ /* 0x000fea0003800000 */
.L_x_27663:
        /* <DEDUP_REMOVED lines=44> */
.L_x_27662:
[----:B------:R-:W-:Y:S05]  /*4cc0*/  BSYNC B1 ;  /* 0x0000000000017941 */ /* 0x000fea0003800000 */
.L_x_27661:
        /* <DEDUP_REMOVED lines=22> */
.L_x_27666:
[----:B------:R-:W-:-:S07]  /*4e30*/  MOV R68, R190 ;  /* 0x000000be00447202 */ /* 0x000fce0000000f00 */
.L_x_27667:
[----:B------:R-:W-:Y:S05]  /*4e40*/  BSYNC B1 ;  /* 0x0000000000017941 */ /* 0x000fea0003800000 */
.L_x_27665:
        /* <DEDUP_REMOVED lines=16> */
.L_x_27671:
[----:B------:R-:W-:Y:S05]  /*4f50*/  BSYNC B2 ;  /* 0x0000000000027941 */ /* 0x000fea0003800000 */
.L_x_27670:
        /* <DEDUP_REMOVED lines=44> */
.L_x_27669:
[----:B------:R-:W-:Y:S05]  /*5220*/  BSYNC B1 ;  /* 0x0000000000017941 */ /* 0x000fea0003800000 */
.L_x_27668:
        /* <DEDUP_REMOVED lines=20> */
.L_x_27673:
[----:B------:R-:W-:-:S07]  /*5370*/  IMAD.MOV.U32 R67, RZ, RZ, R190 ;  /* 0x000000ffff437224 */ /* 0x000fce00078e00be */
.L_x_27674:
[----:B------:R-:W-:Y:S05]  /*5380*/  BSYNC B1 ;  /* 0x0000000000017941 */ /* 0x000fea0003800000 */
.L_x_27672:
        /* <DEDUP_REMOVED lines=16> */
.L_x_27678:
[----:B------:R-:W-:Y:S05]  /*5490*/  BSYNC B2 ;  /* 0x0000000000027941 */ /* 0x000fea0003800000 */
.L_x_27677:
        /* <DEDUP_REMOVED lines=44> */
.L_x_27676:
[----:B------:R-:W-:Y:S05]  /*5760*/  BSYNC B1 ;  /* 0x0000000000017941 */ /* 0x000fea0003800000 */
.L_x_27675:
        /* <DEDUP_REMOVED lines=20> */
.L_x_27680:
[----:B------:R-:W-:-:S07]  /*58b0*/  MOV R195, R190 ;  /* 0x000000be00c37202 */ /* 0x000fce0000000f00 */
.L_x_27681:
[----:B------:R-:W-:Y:S05]  /*58c0*/  BSYNC B1 ;  /* 0x0000000000017941 */ /* 0x000fea0003800000 */
.L_x_27679:
        /* <DEDUP_REMOVED lines=16> */
.L_x_27685:
[----:B------:R-:W-:Y:S05]  /*59d0*/  BSYNC B2 ;  /* 0x0000000000027941 */ /* 0x000fea0003800000 */
.L_x_27684:
        /* <DEDUP_REMOVED lines=44> */
.L_x_27683:
[----:B------:R-:W-:Y:S05]  /*5ca0*/  BSYNC B1 ;  /* 0x0000000000017941 */ /* 0x000fea0003800000 */
.L_x_27682:
        /* <DEDUP_REMOVED lines=20> */
.L_x_27687:
[----:B------:R-:W-:-:S07]  /*5df0*/  IMAD.MOV.U32 R69, RZ, RZ, R190 ;  /* 0x000000ffff457224 */ /* 0x000fce00078e00be */
.L_x_27688:
[----:B------:R-:W-:Y:S05]  /*5e00*/  BSYNC B1 ;  /* 0x0000000000017941 */ /* 0x000fea0003800000 */
.L_x_27686:
        /* <DEDUP_REMOVED lines=16> */
.L_x_27692:
[----:B------:R-:W-:Y:S05]  /*5f10*/  BSYNC B2 ;  /* 0x0000000000027941 */ /* 0x000fea0003800000 */
.L_x_27691:
        /* <DEDUP_REMOVED lines=44> */
.L_x_27690:
[----:B------:R-:W-:Y:S05]  /*61e0*/  BSYNC B1 ;  /* 0x0000000000017941 */ /* 0x000fea0003800000 */
.L_x_27689:
        /* <DEDUP_REMOVED lines=20> */
.L_x_27694:
[----:B------:R-:W-:-:S07]  /*6330*/  MOV R70, R190 ;  /* 0x000000be00467202 */ /* 0x000fce0000000f00 */
.L_x_27695:
[----:B------:R-:W-:Y:S05]  /*6340*/  BSYNC B1 ;  /* 0x0000000000017941 */ /* 0x000fea0003800000 */
.L_x_27693:
        /* <DEDUP_REMOVED lines=16> */
.L_x_27699:
[----:B------:R-:W-:Y:S05]  /*6450*/  BSYNC B2 ;  /* 0x0000000000027941 */ /* 0x000fea0003800000 */
.L_x_27698:
        /* <DEDUP_REMOVED lines=44> */
.L_x_27697:
[----:B------:R-:W-:Y:S05]  /*6720*/  BSYNC B1 ;  /* 0x0000000000017941 */ /* 0x000fea0003800000 */
.L_x_27696:
        /* <DEDUP_REMOVED lines=20> */
.L_x_27701:
[----:B------:R-:W-:-:S07]  /*6870*/  IMAD.MOV.U32 R195, RZ, RZ, R190 ;  /* 0x000000ffffc37224 */ /* 0x000fce00078e00be */
.L_x_27702:
[----:B------:R-:W-:Y:S05]  /*6880*/  BSYNC B1 ;  /* 0x0000000000017941 */ /* 0x000fea0003800000 */
.L_x_27700:
        /* <DEDUP_REMOVED lines=18> */
.L_x_27706:
[----:B------:R-:W-:Y:S05]  /*69b0*/  BSYNC B2 ;  /* 0x0000000000027941 */ /* 0x000fea0003800000 */
.L_x_27705:
        /* <DEDUP_REMOVED lines=44> */
.L_x_27704:
[----:B------:R-:W-:Y:S05]  /*6c80*/  BSYNC B1 ;  /* 0x0000000000017941 */ /* 0x000fea0003800000 */
.L_x_27703:
[----:B------:R-:W-:Y:S01]  /*6c90*/  SEL R200, RZ, 0x1, P1 ;  /* 0x00000001ffc87807 */ /* 0x000fe20000800000 */
[----:B------:R-:W-:Y:S01]  /*6ca0*/  HADD2.F32 R156, -RZ, R71.H1_H1 ;  /* 0x30000047ff9c7230 */ /* 0x000fe20000004100 */
[C---:B------:R-:W-:Y:S02]  /*6cb0*/  LEA R106, P1, R198.reuse, UR8, 0x5 ;  /* 0x00000008c66a7c11 */ /* 0x040fe4000f8228ff */
[----:B------:R-:W-:Y:S02]  /*6cc0*/  I2FP.F32.U32 R157, R195 ;  /* 0x000000c3009d7245 */ /* 0x000fe40000201000 */
[----:B------:R-:W-:Y:S01]  /*6cd0*/  LEA.HI.X R107, R198, UR9, RZ, 0x5, P1 ;  /* 0x00000009c66b7c11 */ /* 0x000fe200088f2cff */
        /* <DEDUP_REMOVED lines=29> */
.L_x_27650:
[----:B------:R-:W-:Y:S05]  /*6eb0*/  BSYNC B0 ;  /* 0x0000000000007941 */ /* 0x000fea0003800000 */
.L_x_27649:
        /* <DEDUP_REMOVED lines=25> */
.L_x_27710:
[----:B------:R-:W-:-:S07]  /*7050*/  IMAD.MOV.U32 R194, RZ, RZ, R190 ;  /* 0x000000ffffc27224 */ /* 0x000fce00078e00be */
.L_x_27711:
[----:B------:R-:W-:Y:S05]  /*7060*/  BSYNC B1 ;  /* 0x0000000000017941 */ /* 0x000fea0003800000 */
.L_x_27709:
        /* <DEDUP_REMOVED lines=16> */
.L_x_27715:
[----:B------:R-:W-:Y:S05]  /*7170*/  BSYNC B2 ;  /* 0x0000000000027941 */ /* 0x000fea0003800000 */
.L_x_27714:
        /* <DEDUP_REMOVED lines=44> */
.L_x_27713:
[----:B------:R-:W-:Y:S05]  /*7440*/  BSYNC B1 ;  /* 0x0000000000017941 */ /* 0x000fea0003800000 */
.L_x_27712:
        /* <DEDUP_REMOVED lines=27> */
.L_x_27717:
[----:B------:R-:W-:-:S07]  /*7600*/  IMAD.MOV.U32 R73, RZ, RZ, R190 ;  /* 0x000000ffff497224 */ /* 0x000fce00078e00be */
.L_x_27718:
[----:B------:R-:W-:Y:S05]  /*7610*/  BSYNC B1 ;  /* 0x0000000000017941 */ /* 0x000fea0003800000 */
.L_x_27716:
        /* <DEDUP_REMOVED lines=16> */
.L_x_27722:
[----:B------:R-:W-:Y:S05]  /*7720*/  BSYNC B2 ;  /* 0x0000000000027941 */ /* 0x000fea0003800000 */
.L_x_27721:
        /* <DEDUP_REMOVED lines=44> */
.L_x_27720:
[----:B------:R-:W-:Y:S05]  /*79f0*/  BSYNC B1 ;  /* 0x0000000000017941 */ /* 0x000fea0003800000 */
.L_x_27719:
        /* <DEDUP_REMOVED lines=22> */
.L_x_27724:
[----:B------:R-:W-:-:S07]  /*7b60*/  MOV R76, R190 ;  /* 0x000000be004c7202 */ /* 0x000fce0000000f00 */
.L_x_27725:
[----:B------:R-:W-:Y:S05]  /*7b70*/  BSYNC B1 ;  /* 0x0000000000017941 */ /* 0x000fea0003800000 */
.L_x_27723:
        /* <DEDUP_REMOVED lines=16> */
.L_x_27729:
[----:B------:R-:W-:Y:S05]  /*7c80*/  BSYNC B2 ;  /* 0x0000000000027941 */ /* 0x000fea0003800000 */
.L_x_27728:
        /* <DEDUP_REMOVED lines=44> */
.L_x_27727:
[----:B------:R-:W-:Y:S05]  /*7f50*/  BSYNC B1 ;  /* 0x0000000000017941 */ /* 0x000fea0003800000 */
.L_x_27726:
        /* <DEDUP_REMOVED lines=20> */
.L_x_27731:
[----:B------:R-:W-:-:S07]  /*80a0*/  IMAD.MOV.U32 R75, RZ, RZ, R190 ;  /* 0x000000ffff4b7224 */ /* 0x000fce00078e00be */
.L_x_27732:
[----:B------:R-:W-:Y:S05]  /*80b0*/  BSYNC B1 ;  /* 0x0000000000017941 */ /* 0x000fea0003800000 */
.L_x_27730:
        /* <DEDUP_REMOVED lines=16> */
.L_x_27736:
[----:B------:R-:W-:Y:S05]  /*81c0*/  BSYNC B2 ;  /* 0x0000000000027941 */ /* 0x000fea0003800000 */
.L_x_27735:
        /* <DEDUP_REMOVED lines=44> */
.L_x_27734:
[----:B------:R-:W-:Y:S05]  /*8490*/  BSYNC B1 ;  /* 0x0000000000017941 */ /* 0x000fea0003800000 */
.L_x_27733:
        /* <DEDUP_REMOVED lines=20> */
.L_x_27738:
[----:B------:R-:W-:-:S07]  /*85e0*/  MOV R195, R190 ;  /* 0x000000be00c37202 */ /* 0x000fce0000000f00 */
.L_x_27739:
[----:B------:R-:W-:Y:S05]  /*85f0*/  BSYNC B1 ;  /* 0x0000000000017941 */ /* 0x000fea0003800000 */
.L_x_27737:
        /* <DEDUP_REMOVED lines=16> */
.L_x_27743:
[----:B------:R-:W-:Y:S05]  /*8700*/  BSYNC B2 ;  /* 0x0000000000027941 */ /* 0x000fea0003800000 */
.L_x_27742:
        /* <DEDUP_REMOVED lines=44> */
.L_x_27741:
[----:B------:R-:W-:Y:S05]  /*89d0*/  BSYNC B1 ;  /* 0x0000000000017941 */ /* 0x000fea0003800000 */
.L_x_27740:
        /* <DEDUP_REMOVED lines=20> */
.L_x_27745:
[----:B------:R-:W-:-:S07]  /*8b20*/  IMAD.MOV.U32 R77, RZ, RZ, R190 ;  /* 0x000000ffff4d7224 */ /* 0x000fce00078e00be */
.L_x_27746:
[----:B------:R-:W-:Y:S05]  /*8b30*/  BSYNC B1 ;  /* 0x0000000000017941 */ /* 0x000fea0003800000 */
.L_x_27744:
        /* <DEDUP_REMOVED lines=16> */
.L_x_27750:
[----:B------:R-:W-:Y:S05]  /*8c40*/  BSYNC B2 ;  /* 0x0000000000027941 */ /* 0x000fea0003800000 */
.L_x_27749:
        /* <DEDUP_REMOVED lines=44> */
.L_x_27748:
[----:B------:R-:W-:Y:S05]  /*8f10*/  BSYNC B1 ;  /* 0x0000000000017941 */ /* 0x000fea0003800000 */
.L_x_27747:
        /* <DEDUP_REMOVED lines=20> */
.L_x_27752:
[----:B------:R-:W-:-:S07]  /*9060*/  MOV R78, R190 ;  /* 0x000000be004e7202 */ /* 0x000fce0000000f00 */
.L_x_27753:
[----:B------:R-:W-:Y:S05]  /*9070*/  BSYNC B1 ;  /* 0x0000000000017941 */ /* 0x000fea0003800000 */
.L_x_27751:
        /* <DEDUP_REMOVED lines=16> */
.L_x_27757:
[----:B------:R-:W-:Y:S05]  /*9180*/  BSYNC B2 ;  /* 0x0000000000027941 */ /* 0x000fea0003800000 */
.L_x_27756:
        /* <DEDUP_REMOVED lines=44> */
.L_x_27755:
[----:B------:R-:W-:Y:S05]  /*9450*/  BSYNC B1 ;  /* 0x0000000000017941 */ /* 0x000fea0003800000 */
.L_x_27754:
        /* <DEDUP_REMOVED lines=20> */
.L_x_27759:
[----:B------:R-:W-:-:S07]  /*95a0*/  IMAD.MOV.U32 R195, RZ, RZ, R190 ;  /* 0x000000ffffc37224 */ /* 0x000fce00078e00be */
.L_x_27760:
[----:B------:R-:W-:Y:S05]  /*95b0*/  BSYNC B1 ;  /* 0x0000000000017941 */ /* 0x000fea0003800000 */
.L_x_27758:
        /* <DEDUP_REMOVED lines=18> */
.L_x_27764:
[----:B------:R-:W-:Y:S05]  /*96e0*/  BSYNC B2 ;  /* 0x0000000000027941 */ /* 0x000fea0003800000 */
.L_x_27763:
        /* <DEDUP_REMOVED lines=44> */
.L_x_27762:
[----:B------:R-:W-:Y:S05]  /*99b0*/  BSYNC B1 ;  /* 0x0000000000017941 */ /* 0x000fea0003800000 */
.L_x_27761:
        /* <DEDUP_REMOVED lines=34> */
.L_x_27708:
[----:B------:R-:W-:Y:S05]  /*9be0*/  BSYNC B0 ;  /* 0x0000000000007941 */ /* 0x000fea0003800000 */
.L_x_27707:
        /* <DEDUP_REMOVED lines=25> */
.L_x_27768:
[----:B------:R-:W-:-:S07]  /*9d80*/  IMAD.MOV.U32 R194, RZ, RZ, R190 ;  /* 0x000000ffffc27224 */ /* 0x000fce00078e00be */
.L_x_27769:
[----:B------:R-:W-:Y:S05]  /*9d90*/  BSYNC B1 ;  /* 0x0000000000017941 */ /* 0x000fea0003800000 */
.L_x_27767:
        /* <DEDUP_REMOVED lines=16> */
.L_x_27773:
[----:B------:R-:W-:Y:S05]  /*9ea0*/  BSYNC B2 ;  /* 0x0000000000027941 */ /* 0x000fea0003800000 */
.L_x_27772:
        /* <DEDUP_REMOVED lines=44> */
.L_x_27771:
[----:B------:R-:W-:Y:S05]  /*a170*/  BSYNC B1 ;  /* 0x0000000000017941 */ /* 0x000fea0003800000 */
.L_x_27770:
        /* <DEDUP_REMOVED lines=27> */
.L_x_27775:
[----:B------:R-:W-:-:S07]  /*a330*/  IMAD.MOV.U32 R81, RZ, RZ, R190 ;  /* 0x000000ffff517224 */ /* 0x000fce00078e00be */
.L_x_27776:
[----:B------:R-:W-:Y:S05]  /*a340*/  BSYNC B1 ;  /* 0x0000000000017941 */ /* 0x000fea0003800000 */
.L_x_27774:
        /* <DEDUP_REMOVED lines=16> */
.L_x_27780:
[----:B------:R-:W-:Y:S05]  /*a450*/  BSYNC B2 ;  /* 0x0000000000027941 */ /* 0x000fea0003800000 */
.L_x_27779:
        /* <DEDUP_REMOVED lines=44> */
.L_x_27778:
[----:B------:R-:W-:Y:S05]  /*a720*/  BSYNC B1 ;  /* 0x0000000000017941 */ /* 0x000fea0003800000 */
.L_x_27777:
        /* <DEDUP_REMOVED lines=22> */
.L_x_27782:
[----:B------:R-:W-:-:S07]  /*a890*/  MOV R84, R190 ;  /* 0x000000be00547202 */ /* 0x000fce0000000f00 */
.L_x_27783:
[----:B------:R-:W-:Y:S05]  /*a8a0*/  BSYNC B1 ;  /* 0x0000000000017941 */ /* 0x000fea0003800000 */
.L_x_27781:
        /* <DEDUP_REMOVED lines=16> */
.L_x_27787:
[----:B------:R-:W-:Y:S05]  /*a9b0*/  BSYNC B2 ;  /* 0x0000000000027941 */ /* 0x000fea0003800000 */
.L_x_27786:
        /* <DEDUP_REMOVED lines=44> */
.L_x_27785:
[----:B------:R-:W-:Y:S05]  /*ac80*/  BSYNC B1 ;  /* 0x0000000000017941 */ /* 0x000fea0003800000 */
.L_x_27784:
        /* <DEDUP_REMOVED lines=20> */
.L_x_27789:
[----:B------:R-:W-:-:S07]  /*add0*/  IMAD.MOV.U32 R83, RZ, RZ, R190 ;  /* 0x000000ffff537224 */ /* 0x000fce00078e00be */
.L_x_27790:
[----:B------:R-:W-:Y:S05]  /*ade0*/  BSYNC B1 ;  /* 0x0000000000017941 */ /* 0x000fea0003800000 */
.L_x_27788:
        /* <DEDUP_REMOVED lines=16> */
.L_x_27794:
[----:B------:R-:W-:Y:S05]  /*aef0*/  BSYNC B2 ;  /* 0x0000000000027941 */ /* 0x000fea0003800000 */
.L_x_27793:
        /* <DEDUP_REMOVED lines=44> */
.L_x_27792:
[----:B------:R-:W-:Y:S05]  /*b1c0*/  BSYNC B1 ;  /* 0x0000000000017941 */ /* 0x000fea0003800000 */
.L_x_27791:
        /* <DEDUP_REMOVED lines=20> */
.L_x_27796:
[----:B------:R-:W-:-:S07]  /*b310*/  MOV R195, R190 ;  /* 0x000000be00c37202 */ /* 0x000fce0000000f00 */
.L_x_27797:
[----:B------:R-:W-:Y:S05]  /*b320*/  BSYNC B1 ;  /* 0x0000000000017941 */ /* 0x000fea0003800000 */
.L_x_27795:
        /* <DEDUP_REMOVED lines=16> */
.L_x_27801:
[----:B------:R-:W-:Y:S05]  /*b430*/  BSYNC B2 ;  /* 0x0000000000027941 */ /* 0x000fea0003800000 */
.L_x_27800:
        /* <DEDUP_REMOVED lines=44> */
.L_x_27799:
[----:B------:R-:W-:Y:S05]  /*b700*/  BSYNC B1 ;  /* 0x0000000000017941 */ /* 0x000fea0003800000 */
.L_x_27798:
        /* <DEDUP_REMOVED lines=20> */
.L_x_27803:
[----:B------:R-:W-:-:S07]  /*b850*/  IMAD.MOV.U32 R85, RZ, RZ, R190 ;  /* 0x000000ffff557224 */ /* 0x000fce00078e00be */
.L_x_27804:
[----:B------:R-:W-:Y:S05]  /*b860*/  BSYNC B1 ;  /* 0x0000000000017941 */ /* 0x000fea0003800000 */
.L_x_27802:
        /* <DEDUP_REMOVED lines=16> */
.L_x_27808:
[----:B------:R-:W-:Y:S05]  /*b970*/  BSYNC B2 ;  /* 0x0000000000027941 */ /* 0x000fea0003800000 */
.L_x_27807:
        /* <DEDUP_REMOVED lines=44> */
.L_x_27806:
[----:B------:R-:W-:Y:S05]  /*bc40*/  BSYNC B1 ;  /* 0x0000000000017941 */ /* 0x000fea0003800000 */
.L_x_27805:
        /* <DEDUP_REMOVED lines=20> */
.L_x_27810:
[----:B------:R-:W-:-:S07]  /*bd90*/  MOV R86, R190 ;  /* 0x000000be00567202 */ /* 0x000fce0000000f00 */
.L_x_27811:
[----:B------:R-:W-:Y:S05]  /*bda0*/  BSYNC B1 ;  /* 0x0000000000017941 */ /* 0x000fea0003800000 */
.L_x_27809:
        /* <DEDUP_REMOVED lines=16> */
.L_x_27815:
[----:B------:R-:W-:Y:S05]  /*beb0*/  BSYNC B2 ;  /* 0x0000000000027941 */ /* 0x000fea0003800000 */
.L_x_27814:
        /* <DEDUP_REMOVED lines=44> */
.L_x_27813:
[----:B------:R-:W-:Y:S05]  /*c180*/  BSYNC B1 ;  /* 0x0000000000017941 */ /* 0x000fea0003800000 */
.L_x_27812:
        /* <DEDUP_REMOVED lines=20> */
.L_x_27817:
[----:B------:R-:W-:-:S07]  /*c2d0*/  IMAD.MOV.U32 R195, RZ, RZ, R190 ;  /* 0x000000ffffc37224 */ /* 0x000fce00078e00be */
.L_x_27818:
[----:B------:R-:W-:Y:S05]  /*c2e0*/  BSYNC B1 ;  /* 0x0000000000017941 */ /* 0x000fea0003800000 */
.L_x_27816:
        /* <DEDUP_REMOVED lines=18> */
.L_x_27822:
[----:B------:R-:W-:Y:S05]  /*c410*/  BSYNC B2 ;  /* 0x0000000000027941 */ /* 0x000fea0003800000 */
.L_x_27821:
        /* <DEDUP_REMOVED lines=44> */
.L_x_27820:
[----:B------:R-:W-:Y:S05]  /*c6e0*/  BSYNC B1 ;  /* 0x0000000000017941 */ /* 0x000fea0003800000 */
.L_x_27819:
        /* <DEDUP_REMOVED lines=34> */
.L_x_27766:
[----:B------:R-:W-:Y:S05]  /*c910*/  BSYNC B0 ;  /* 0x0000000000007941 */ /* 0x000fea0003800000 */
.L_x_27765:
        /* <DEDUP_REMOVED lines=25> */
.L_x_27826:
[----:B------:R-:W-:-:S07]  /*cab0*/  IMAD.MOV.U32 R194, RZ, RZ, R190 ;  /* 0x000000ffffc27224 */ /* 0x000fce00078e00be */
.L_x_27827:
[----:B------:R-:W-:Y:S05]  /*cac0*/  BSYNC B1 ;  /* 0x0000000000017941 */ /* 0x000fea0003800000 */
.L_x_27825:
        /* <DEDUP_REMOVED lines=16> */
.L_x_27831:
[----:B------:R-:W-:Y:S05]  /*cbd0*/  BSYNC B2 ;  /* 0x0000000000027941 */ /* 0x000fea0003800000 */
.L_x_27830:
        /* <DEDUP_REMOVED lines=44> */
.L_x_27829:
[----:B------:R-:W-:Y:S05]  /*cea0*/  BSYNC B1 ;  /* 0x0000000000017941 */ /* 0x000fea0003800000 */
.L_x_27828:
        /* <DEDUP_REMOVED lines=27> */
.L_x_27833:
[----:B------:R-:W-:-:S07]  /*d060*/  MOV R89, R190 ;  /* 0x000000be00597202 */ /* 0x000fce0000000f00 */
.L_x_27834:
[----:B------:R-:W-:Y:S05]  /*d070*/  BSYNC B1 ;  /* 0x0000000000017941 */ /* 0x000fea0003800000 */
.L_x_27832:
        /* <DEDUP_REMOVED lines=16> */
.L_x_27838:
[----:B------:R-:W-:Y:S05]  /*d180*/  BSYNC B2 ;  /* 0x0000000000027941 */ /* 0x000fea0003800000 */
.L_x_27837:
        /* <DEDUP_REMOVED lines=44> */
.L_x_27836:
[----:B------:R-:W-:Y:S05]  /*d450*/  BSYNC B1 ;  /* 0x0000000000017941 */ /* 0x000fea0003800000 */
.L_x_27835:
        /* <DEDUP_REMOVED lines=22> */
.L_x_27840:
[----:B------:R-:W-:-:S07]  /*d5c0*/  MOV R92, R190 ;  /* 0x000000be005c7202 */ /* 0x000fce0000000f00 */
.L_x_27841:
[----:B------:R-:W-:Y:S05]  /*d5d0*/  BSYNC B1 ;  /* 0x0000000000017941 */ /* 0x000fea0003800000 */
.L_x_27839:
        /* <DEDUP_REMOVED lines=16> */
.L_x_27845:
[----:B------:R-:W-:Y:S05]  /*d6e0*/  BSYNC B2 ;  /* 0x0000000000027941 */ /* 0x000fea0003800000 */
.L_x_27844:
        /* <DEDUP_REMOVED lines=44> */
.L_x_27843:
[----:B------:R-:W-:Y:S05]  /*d9b0*/  BSYNC B1 ;  /* 0x0000000000017941 */ /* 0x000fea0003800000 */
.L_x_27842:
        /* <DEDUP_REMOVED lines=20> */
.L_x_27847:
[----:B------:R-:W-:-:S07]  /*db00*/  MOV R91, R190 ;  /* 0x000000be005b7202 */ /* 0x000fce0000000f00 */
.L_x_27848:
[----:B------:R-:W-:Y:S05]  /*db10*/  BSYNC B1 ;  /* 0x0000000000017941 */ /* 0x000fea0003800000 */
.L_x_27846:
        /* <DEDUP_REMOVED lines=16> */
.L_x_27852:
[----:B------:R-:W-:Y:S05]  /*dc20*/  BSYNC B2 ;  /* 0x0000000000027941 */ /* 0x000fea0003800000 */
.L_x_27851:
        /* <DEDUP_REMOVED lines=44> */
.L_x_27850:
[----:B------:R-:W-:Y:S05]  /*def0*/  BSYNC B1 ;  /* 0x0000000000017941 */ /* 0x000fea0003800000 */
.L_x_27849:
        /* <DEDUP_REMOVED lines=20> */
.L_x_27854:
[----:B------:R-:W-:-:S07]  /*e040*/  MOV R195, R190 ;  /* 0x000000be00c37202 */ /* 0x000fce0000000f00 */
.L_x_27855:
[----:B------:R-:W-:Y:S05]  /*e050*/  BSYNC B1 ;  /* 0x0000000000017941 */ /* 0x000fea0003800000 */
.L_x_27853:
        /* <DEDUP_REMOVED lines=16> */
.L_x_27859:
[----:B------:R-:W-:Y:S05]  /*e160*/  BSYNC B2 ;  /* 0x0000000000027941 */ /* 0x000fea0003800000 */
.L_x_27858:
        /* <DEDUP_REMOVED lines=42> */
[----:B------:R-:W-:Y:S02]  /*e410*/  LOP3.LUT R185, R93, R104, R174, 0x96, !PT ;  /* 0x000000685db97212 */ /* 0x000fe400078e96ae */
[----:B------:R-:W-:-:S08]  /*e420*/  MOV R188, R92 ;  /* 0x0000005c00bc7202 */ /* 0x000fd00000000f00 */
.L_x_27857:
[----:B------:R-:W-:Y:S05]  /*e430*/  BSYNC B1 ;  /* 0x0000000000017941 */ /* 0x000fea0003800000 */
.L_x_27856:
        /* <DEDUP_REMOVED lines=20> */
.L_x_27861:
[----:B------:R-:W-:-:S07]  /*e580*/  MOV R93, R190 ;  /* 0x000000be005d7202 */ /* 0x000fce0000000f00 */
.L_x_27862:
[----:B------:R-:W-:Y:S05]  /*e590*/  BSYNC B1 ;  /* 0x0000000000017941 */ /* 0x000fea0003800000 */
.L_x_27860:
        /* <DEDUP_REMOVED lines=16> */
.L_x_27866:
[----:B------:R-:W-:Y:S05]  /*e6a0*/  BSYNC B2 ;  /* 0x0000000000027941 */ /* 0x000fea0003800000 */
.L_x_27865:
        /* <DEDUP_REMOVED lines=44> */
.L_x_27864:
[----:B------:R-:W-:Y:S05]  /*e970*/  BSYNC B1 ;  /* 0x0000000000017941 */ /* 0x000fea0003800000 */
.L_x_27863:
        /* <DEDUP_REMOVED lines=20> */
.L_x_27868:
[----:B------:R-:W-:-:S07]  /*eac0*/  MOV R94, R190 ;  /* 0x000000be005e7202 */ /* 0x000fce0000000f00 */
.L_x_27869:
[----:B------:R-:W-:Y:S05]  /*ead0*/  BSYNC B1 ;  /* 0x0000000000017941 */ /* 0x000fea0003800000 */
.L_x_27867:
        /* <DEDUP_REMOVED lines=16> */
.L_x_27873:
[----:B------:R-:W-:Y:S05]  /*ebe0*/  BSYNC B2 ;  /* 0x0000000000027941 */ /* 0x000fea0003800000 */
.L_x_27872:
        /* <DEDUP_REMOVED lines=44> */
.L_x_27871:
[----:B------:R-:W-:Y:S05]  /*eeb0*/  BSYNC B1 ;  /* 0x0000000000017941 */ /* 0x000fea0003800000 */
.L_x_27870:
        /* <DEDUP_REMOVED lines=20> */
.L_x_27875:
[----:B------:R-:W-:-:S07]  /*f000*/  MOV R195, R190 ;  /* 0x000000be00c37202 */ /* 0x000fce0000000f00 */
.L_x_27876:
[----:B------:R-:W-:Y:S05]  /*f010*/  BSYNC B1 ;  /* 0x0000000000017941 */ /* 0x000fea0003800000 */
.L_x_27874:
        /* <DEDUP_REMOVED lines=18> */
.L_x_27880:
[----:B------:R-:W-:Y:S05]  /*f140*/  BSYNC B2 ;  /* 0x0000000000027941 */ /* 0x000fea0003800000 */
.L_x_27879:
        /* <DEDUP_REMOVED lines=44> */
.L_x_27878:
[----:B------:R-:W-:Y:S05]  /*f410*/  BSYNC B1 ;  /* 0x0000000000017941 */ /* 0x000fea0003800000 */
.L_x_27877:
        /* <DEDUP_REMOVED lines=12> */
[C---:B------:R-:W-:Y:S01]  /*f4e0*/  LEA.HI.X R105, R198.reuse, UR11, RZ, 0x3, P1 ;  /* 0x0000000bc6697c11 */ /* 0x040fe200088f1cff */
[----:B------:R-:W-:Y:S01]  /*f4f0*/  VIADD R198, R198, 0x20 ;  /* 0x00000020c6c67836 */ /* 0x000fe20000000000 */
[----:B------:R-:W-:Y:S01]  /*f500*/  FSETP.GTU.FTZ.AND P1, PT, R194, R193, PT ;  /* 0x000000c1c200720b */ /* 0x000fe20003f3c000 */
[----:B------:R-:W-:Y:S01]  /*f510*/  IMAD.WIDE.U32 R192, R200, 0x10000, RZ ;  /* 0x00010000c8c07825 */ /* 0x000fe200078e00ff */
        /* <DEDUP_REMOVED lines=18> */
.L_x_27824:
[----:B------:R-:W-:Y:S05]  /*f640*/  BSYNC B0 ;  /* 0x0000000000007941 */ /* 0x000fea0003800000 */
.L_x_27823:
        /* <DEDUP_REMOVED lines=25> */
.L_x_27884:
[----:B------:R-:W-:-:S07]  /*f7e0*/  MOV R194, R190 ;  /* 0x000000be00c27202 */ /* 0x000fce0000000f00 */
.L_x_27885:
[----:B------:R-:W-:Y:S05]  /*f7f0*/  BSYNC B1 ;  /* 0x0000000000017941 */ /* 0x000fea0003800000 */
.L_x_27883:
        /* <DEDUP_REMOVED lines=16> */
.L_x_27889:
[----:B------:R-:W-:Y:S05]  /*f900*/  BSYNC B2 ;  /* 0x0000000000027941 */ /* 0x000fea0003800000 */
.L_x_27888:
        /* <DEDUP_REMOVED lines=44> */
.L_x_27887:
[----:B------:R-:W-:Y:S05]  /*fbd0*/  BSYNC B1 ;  /* 0x0000000000017941 */ /* 0x000fea0003800000 */
.L_x_27886:
        /* <DEDUP_REMOVED lines=27> */
.L_x_27891:
[----:B------:R-:W-:-:S07]  /*fd90*/  IMAD.MOV.U32 R97, RZ, RZ, R190 ;  /* 0x000000ffff617224 */ /* 0x000fce00078e00be */
.L_x_27892:
[----:B------:R-:W-:Y:S05]  /*fda0*/  BSYNC B1 ;  /* 0x0000000000017941 */ /* 0x000fea0003800000 */
.L_x_27890:
        /* <DEDUP_REMOVED lines=16> */
.L_x_27896:
[----:B------:R-:W-:Y:S05]  /*feb0*/  BSYNC B2 ;  /* 0x0000000000027941 */ /* 0x000fea0003800000 */
.L_x_27895:
        /* <DEDUP_REMOVED lines=44> */
.L_x_27894:
[----:B------:R-:W-:Y:S05]  /*10180*/  BSYNC B1 ;  /* 0x0000000000017941 */ /* 0x000fea0003800000 */
.L_x_27893:
        /* <DEDUP_REMOVED lines=22> */
.L_x_27898:
[----:B------:R-:W-:-:S07]  /*102f0*/  IMAD.MOV.U32 R100, RZ, RZ, R190 ;  /* 0x000000ffff647224 */ /* 0x000fce00078e00be */
.L_x_27899:
[----:B------:R-:W-:Y:S05]  /*10300*/  BSYNC B1 ;  /* 0x0000000000017941 */ /* 0x000fea0003800000 */
.L_x_27897:
        /* <DEDUP_REMOVED lines=16> */
.L_x_27903:
[----:B------:R-:W-:Y:S05]  /*10410*/  BSYNC B2 ;  /* 0x0000000000027941 */ /* 0x000fea0003800000 */
.L_x_27902:
        /* <DEDUP_REMOVED lines=44> */
.L_x_27901:
[----:B------:R-:W-:Y:S05]  /*106e0*/  BSYNC B1 ;  /* 0x0000000000017941 */ /* 0x000fea0003800000 */
.L_x_27900:
        /* <DEDUP_REMOVED lines=20> */
.L_x_27905:
[----:B------:R-:W-:-:S07]  /*10830*/  IMAD.MOV.U32 R99, RZ, RZ, R190 ;  /* 0x000000ffff637224 */ /* 0x000fce00078e00be */
.L_x_27906:
[----:B------:R-:W-:Y:S05]  /*10840*/  BSYNC B1 ;  /* 0x0000000000017941 */ /* 0x000fea0003800000 */
.L_x_27904:
        /* <DEDUP_REMOVED lines=16> */
.L_x_27910:
[----:B------:R-:W-:Y:S05]  /*10950*/  BSYNC B2 ;  /* 0x0000000000027941 */ /* 0x000fea0003800000 */
.L_x_27909:
        /* <DEDUP_REMOVED lines=44> */
.L_x_27908:
[----:B------:R-:W-:Y:S05]  /*10c20*/  BSYNC B1 ;  /* 0x0000000000017941 */ /* 0x000fea0003800000 */
.L_x_27907:
        /* <DEDUP_REMOVED lines=20> */
.L_x_27912:
[----:B------:R-:W-:-:S07]  /*10d70*/  IMAD.MOV.U32 R195, RZ, RZ, R190 ;  /* 0x000000ffffc37224 */ /* 0x000fce00078e00be */
.L_x_27913:
[----:B------:R-:W-:Y:S05]  /*10d80*/  BSYNC B1 ;  /* 0x0000000000017941 */ /* 0x000fea0003800000 */
.L_x_27911:
        /* <DEDUP_REMOVED lines=16> */
.L_x_27917:
[----:B------:R-:W-:Y:S05]  /*10e90*/  BSYNC B2 ;  /* 0x0000000000027941 */ /* 0x000fea0003800000 */
.L_x_27916:
        /* <DEDUP_REMOVED lines=44> */
.L_x_27915:
[----:B------:R-:W-:Y:S05]  /*11160*/  BSYNC B1 ;  /* 0x0000000000017941 */ /* 0x000fea0003800000 */
.L_x_27914:
        /* <DEDUP_REMOVED lines=20> */
.L_x_27919:
[----:B------:R-:W-:-:S07]  /*112b0*/  IMAD.MOV.U32 R101, RZ, RZ, R190 ;  /* 0x000000ffff657224 */ /* 0x000fce00078e00be */
.L_x_27920:
[----:B------:R-:W-:Y:S05]  /*112c0*/  BSYNC B1 ;  /* 0x0000000000017941 */ /* 0x000fea0003800000 */
.L_x_27918:
        /* <DEDUP_REMOVED lines=16> */
.L_x_27924:
[----:B------:R-:W-:Y:S05]  /*113d0*/  BSYNC B2 ;  /* 0x0000000000027941 */ /* 0x000fea0003800000 */
.L_x_27923:
        /* <DEDUP_REMOVED lines=44> */
.L_x_27922:
[----:B------:R-:W-:Y:S05]  /*116a0*/  BSYNC B1 ;  /* 0x0000000000017941 */ /* 0x000fea0003800000 */
.L_x_27921:
        /* <DEDUP_REMOVED lines=20> */
.L_x_27926:
[----:B------:R-:W-:-:S07]  /*117f0*/  IMAD.MOV.U32 R102, RZ, RZ, R190 ;  /* 0x000000ffff667224 */ /* 0x000fce00078e00be */
.L_x_27927:
[----:B------:R-:W-:Y:S05]  /*11800*/  BSYNC B1 ;  /* 0x0000000000017941 */ /* 0x000fea0003800000 */
.L_x_27925:
        /* <DEDUP_REMOVED lines=16> */
.L_x_27931:
[----:B------:R-:W-:Y:S05]  /*11910*/  BSYNC B2 ;  /* 0x0000000000027941 */ /* 0x000fea0003800000 */
.L_x_27930:
        /* <DEDUP_REMOVED lines=44> */
.L_x_27929:
[----:B------:R-:W-:Y:S05]  /*11be0*/  BSYNC B1 ;  /* 0x0000000000017941 */ /* 0x000fea0003800000 */
.L_x_27928:
        /* <DEDUP_REMOVED lines=20> */
.L_x_27933:
[----:B------:R-:W-:-:S07]  /*11d30*/  IMAD.MOV.U32 R195, RZ, RZ, R190 ;  /* 0x000000ffffc37224 */ /* 0x000fce00078e00be */
.L_x_27934:
[----:B------:R-:W-:Y:S05]  /*11d40*/  BSYNC B1 ;  /* 0x0000000000017941 */ /* 0x000fea0003800000 */
.L_x_27932:
        /* <DEDUP_REMOVED lines=18> */
.L_x_27938:
[----:B------:R-:W-:Y:S05]  /*11e70*/  BSYNC B2 ;  /* 0x0000000000027941 */ /* 0x000fea0003800000 */
.L_x_27937:
        /* <DEDUP_REMOVED lines=44> */
.L_x_27936:
[----:B------:R-:W-:Y:S05]  /*12140*/  BSYNC B1 ;  /* 0x0000000000017941 */ /* 0x000fea0003800000 */
.L_x_27935:
        /* <DEDUP_REMOVED lines=33> */
.L_x_27882:
[----:B------:R-:W-:Y:S05]  /*12360*/  BSYNC B0 ;  /* 0x0000000000007941 */ /* 0x000fea0003800000 */
.L_x_27881:
        /* <DEDUP_REMOVED lines=177> */
.L_x_27964:
        /* <DEDUP_REMOVED lines=49> */
.L_x_27941:
[----:B------:R-:W-:Y:S05]  /*13190*/  BSYNC B0 ;  /* 0x0000000000007941 */ /* 0x000fea0003800000 */
.L_x_27940:
        /* <DEDUP_REMOVED lines=35> */
.L_x_27943:
[----:B------:R-:W-:Y:S05]  /*133d0*/  BSYNC B0 ;  /* 0x0000000000007941 */ /* 0x000fea0003800000 */
.L_x_27942:
        /* <DEDUP_REMOVED lines=35> */
.L_x_27945:
[----:B------:R-:W-:Y:S05]  /*13610*/  BSYNC B0 ;  /* 0x0000000000007941 */ /* 0x000fea0003800000 */
.L_x_27944:
        /* <DEDUP_REMOVED lines=35> */
.L_x_27947:
[----:B------:R-:W-:Y:S05]  /*13850*/  BSYNC B0 ;  /* 0x0000000000007941 */ /* 0x000fea0003800000 */
.L_x_27946:
        /* <DEDUP_REMOVED lines=35> */
.L_x_27949:
[----:B------:R-:W-:Y:S05]  /*13a90*/  BSYNC B0 ;  /* 0x0000000000007941 */ /* 0x000fea0003800000 */
.L_x_27948:
        /* <DEDUP_REMOVED lines=34> */
.L_x_27951:
[----:B------:R-:W-:Y:S05]  /*13cc0*/  BSYNC B0 ;  /* 0x0000000000007941 */ /* 0x000fea0003800000 */
.L_x_27950:
[----:B01234-:R-:W0:Y:S02]  /*13cd0*/  LDC.64 R104, c[0x0][0x210] ;  /* 0x00008400ff687b82 */ /* 0x01fe240000000a00 */
[----:B0-----:R-:W-:-:S04]  /*13ce0*/  LEA R29, R104, R29, 0x2 ;  /* 0x0000001d681d7211 */ /* 0x001fc800078e10ff */
[----:B------:R-:W-:-:S13]  /*13cf0*/  ISETP.GE.AND P0, PT, R29, R105, PT ;  /* 0x000000691d00720c */ /* 0x000fda0003f06270 */
[----:B------:R-:W-:Y:S05]  /*13d00*/  @!P0 BRA `(.L_x_27952) ;  /* 0xfffffed400a08947 */ /* 0x000fea000383ffff */
[----:B------:R-:W-:Y:S05]  /*13d10*/  EXIT ;  /* 0x000000000000794d */ /* 0x000fea0003800000 */
.L_x_27939:
        /* <DEDUP_REMOVED lines=8> */
.L_x_27954:
[----:B------:R-:W-:Y:S05]  /*13da0*/  BSYNC B0 ;  /* 0x0000000000007941 */ /* 0x000fea0003800000 */
.L_x_27953:
        /* <DEDUP_REMOVED lines=10> */
.L_x_27955:
[----:B------:R-:W-:Y:S01]  /*13e50*/  HFMA2.MMA R196, -RZ, RZ, 0, 2.384185791015625e-07 ;  /* 0x00000004ffc47435 */ /* 0x000fe200000001ff */
[----:B------:R-:W-:-:S05]  /*13e60*/  MOV R107, R195 ;  /* 0x000000c3006b7202 */ /* 0x000fca0000000f00 */
[----:B------:R-:W-:-:S04]  /*13e70*/  FADD.FTZ R107, R106, R107 ;  /* 0x0000006b6a6b7221 */ /* 0x000fc80000010000 */
[----:B------:R-:W-:-:S07]  /*13e80*/  IMAD.MOV.U32 R197, RZ, RZ, R107 ;  /* 0x000000ffffc57224 */ /* 0x000fce00078e006b */
[----:B------:R-:W-:Y:S05]  /*13e90*/  WARPSYNC.COLLECTIVE R194, `(.L_x_27956) ;  /* 0x00000000c2087348 */ /* 0x000fea0003c00000 */
[----:B------:R0:W1:Y:S02]  /*13ea0*/  SHFL.BFLY P6, R195, R197, R196, R199 ;  /* 0x0c0000c4c5c37389 */ /* 0x00006400000c00c7 */
[----:B01----:R-:W-:Y:S01]  /*13eb0*/  ENDCOLLECTIVE ;  /* 0x000000000000791b */ /* 0x003fe20003800000 */
.L_x_27956:
[----:B------:R-:W-:Y:S01]  /*13ec0*/  HFMA2.MMA R196, -RZ, RZ, 0, 4.76837158203125e-07 ;  /* 0x00000008ffc47435 */ /* 0x000fe200000001ff */
[----:B------:R-:W-:-:S05]  /*13ed0*/  MOV R104, R195 ;  /* 0x000000c300687202 */ /* 0x000fca0000000f00 */
[----:B------:R-:W-:-:S04]  /*13ee0*/  FADD.FTZ R192, R107, R104 ;  /* 0x000000686bc07221 */ /* 0x000fc80000010000 */
[----:B------:R-:W-:-:S07]  /*13ef0*/  IMAD.MOV.U32 R197, RZ, RZ, R192 ;  /* 0x000000ffffc57224 */ /* 0x000fce00078e00c0 */
[----:B------:R-:W-:Y:S05]  /*13f00*/  WARPSYNC.COLLECTIVE R194, `(.L_x_27957) ;  /* 0x00000000c2087348 */ /* 0x000fea0003c00000 */
[----:B------:R0:W1:Y:S02]  /*13f10*/  SHFL.BFLY P6, R195, R197, R196, R199 ;  /* 0x0c0000c4c5c37389 */ /* 0x00006400000c00c7 */
[----:B01----:R-:W-:Y:S01]  /*13f20*/  ENDCOLLECTIVE ;  /* 0x000000000000791b */ /* 0x003fe20003800000 */
.L_x_27957:
[----:B------:R-:W-:Y:S01]  /*13f30*/  HFMA2.MMA R196, -RZ, RZ, 0, 9.5367431640625e-07 ;  /* 0x00000010ffc47435 */ /* 0x000fe200000001ff */
[----:B------:R-:W-:-:S05]  /*13f40*/  MOV R157, R195 ;  /* 0x000000c3009d7202 */ /* 0x000fca0000000f00 */
[----:B------:R-:W-:-:S04]  /*13f50*/  FADD.FTZ R193, R192, R157 ;  /* 0x0000009dc0c17221 */ /* 0x000fc80000010000 */
[----:B------:R-:W-:-:S07]  /*13f60*/  IMAD.MOV.U32 R197, RZ, RZ, R193 ;  /* 0x000000ffffc57224 */ /* 0x000fce00078e00c1 */
[----:B------:R-:W-:Y:S05]  /*13f70*/  WARPSYNC.COLLECTIVE R194, `(.L_x_27958) ;  /* 0x00000000c2087348 */ /* 0x000fea0003c00000 */
[----:B------:R0:W1:Y:S02]  /*13f80*/  SHFL.BFLY P6, R195, R197, R196, R199 ;  /* 0x0c0000c4c5c37389 */ /* 0x00006400000c00c7 */
[----:B01----:R-:W-:Y:S01]  /*13f90*/  ENDCOLLECTIVE ;  /* 0x000000000000791b */ /* 0x003fe20003800000 */
.L_x_27958:
        /* <DEDUP_REMOVED lines=106> */
.L_x_27959:
[----:B------:R-:W-:Y:S01]  /*14640*/  HFMA2.MMA R196, -RZ, RZ, 0, 1.1920928955078125e-07 ;  /* 0x00000002ffc47435 */ /* 0x000fe200000001ff */
[----:B------:R-:W-:-:S05]  /*14650*/  MOV R105, R195 ;  /* 0x000000c300697202 */ /* 0x000fca0000000f00 */
[----:B------:R-:W-:-:S04]  /*14660*/  FADD.FTZ R105, R104, R105 ;  /* 0x0000006968697221 */ /* 0x000fc80000010000 */
[----:B------:R-:W-:-:S07]  /*14670*/  IMAD.MOV.U32 R197, RZ, RZ, R105 ;  /* 0x000000ffffc57224 */ /* 0x000fce00078e0069 */
[----:B------:R-:W-:Y:S05]  /*14680*/  WARPSYNC.COLLECTIVE R194, `(.L_x_27960) ;  /* 0x00000000c2087348 */ /* 0x000fea0003c00000 */
[----:B------:R0:W1:Y:S02]  /*14690*/  SHFL.BFLY P6, R195, R197, R196, R199 ;  /* 0x0c0000c4c5c37389 */ /* 0x00006400000c00c7 */
[----:B01----:R-:W-:Y:S01]  /*146a0*/  ENDCOLLECTIVE ;  /* 0x000000000000791b */ /* 0x003fe20003800000 */
.L_x_27960:
[----:B------:R-:W-:Y:S01]  /*146b0*/  HFMA2.MMA R196, -RZ, RZ, 0, 2.384185791015625e-07 ;  /* 0x00000004ffc47435 */ /* 0x000fe200000001ff */
[----:B------:R-:W-:-:S05]  /*146c0*/  MOV R106, R195 ;  /* 0x000000c3006a7202 */ /* 0x000fca0000000f00 */
[----:B------:R-:W-:-:S04]  /*146d0*/  FADD.FTZ R106, R105, R106 ;  /* 0x0000006a696a7221 */ /* 0x000fc80000010000 */
[----:B------:R-:W-:-:S07]  /*146e0*/  IMAD.MOV.U32 R197, RZ, RZ, R106 ;  /* 0x000000ffffc57224 */ /* 0x000fce00078e006a */
[----:B------:R-:W-:Y:S05]  /*146f0*/  WARPSYNC.COLLECTIVE R194, `(.L_x_27961) ;  /* 0x00000000c2087348 */ /* 0x000fea0003c00000 */
[----:B------:R0:W1:Y:S02]  /*14700*/  SHFL.BFLY P6, R195, R197, R196, R199 ;  /* 0x0c0000c4c5c37389 */ /* 0x00006400000c00c7 */
[----:B01----:R-:W-:Y:S01]  /*14710*/  ENDCOLLECTIVE ;  /* 0x000000000000791b */ /* 0x003fe20003800000 */
.L_x_27961:
[----:B------:R-:W-:Y:S01]  /*14720*/  HFMA2.MMA R196, -RZ, RZ, 0, 4.76837158203125e-07 ;  /* 0x00000008ffc47435 */ /* 0x000fe200000001ff */
[----:B------:R-:W-:-:S05]  /*14730*/  MOV R107, R195 ;  /* 0x000000c3006b7202 */ /* 0x000fca0000000f00 */
[----:B------:R-:W-:-:S04]  /*14740*/  FADD.FTZ R107, R106, R107 ;  /* 0x0000006b6a6b7221 */ /* 0x000fc80000010000 */
[----:B------:R-:W-:-:S07]  /*14750*/  IMAD.MOV.U32 R197, RZ, RZ, R107 ;  /* 0x000000ffffc57224 */ /* 0x000fce00078e006b */
[----:B------:R-:W-:Y:S05]  /*14760*/  WARPSYNC.COLLECTIVE R194, `(.L_x_27962) ;  /* 0x00000000c2087348 */ /* 0x000fea0003c00000 */
[----:B------:R0:W1:Y:S02]  /*14770*/  SHFL.BFLY P6, R195, R197, R196, R199 ;  /* 0x0c0000c4c5c37389 */ /* 0x00006400000c00c7 */
[----:B01----:R-:W-:Y:S01]  /*14780*/  ENDCOLLECTIVE ;  /* 0x000000000000791b */ /* 0x003fe20003800000 */
.L_x_27962:
[----:B------:R-:W-:Y:S01]  /*14790*/  HFMA2.MMA R196, -RZ, RZ, 0, 9.5367431640625e-07 ;  /* 0x00000010ffc47435 */ /* 0x000fe200000001ff */
[----:B------:R-:W-:-:S05]  /*147a0*/  MOV R192, R195 ;  /* 0x000000c300c07202 */ /* 0x000fca0000000f00 */
[----:B------:R-:W-:-:S04]  /*147b0*/  FADD.FTZ R192, R107, R192 ;  /* 0x000000c06bc07221 */ /* 0x000fc80000010000 */
[----:B------:R-:W-:-:S07]  /*147c0*/  IMAD.MOV.U32 R197, RZ, RZ, R192 ;  /* 0x000000ffffc57224 */ /* 0x000fce00078e00c0 */
[----:B------:R-:W-:Y:S05]  /*147d0*/  WARPSYNC.COLLECTIVE R194, `(.L_x_27963) ;  /* 0x00000000c2087348 */ /* 0x000fea0003c00000 */
[----:B------:R0:W1:Y:S02]  /*147e0*/  SHFL.BFLY P6, R195, R197, R196, R199 ;  /* 0x0c0000c4c5c37389 */ /* 0x00006400000c00c7 */
[----:B01----:R-:W-:Y:S01]  /*147f0*/  ENDCOLLECTIVE ;  /* 0x000000000000791b */ /* 0x003fe20003800000 */
.L_x_27963:
[----:B------:R-:W-:Y:S01]  /*14800*/  MOV R193, R195 ;  /* 0x000000c300c17202 */ /* 0x000fe20000000f00 */
[----:B------:R-:W-:Y:S06]  /*14810*/  BRA `(.L_x_27964) ;  /* 0xffffffe400987947 */ /* 0x000fec000383ffff */
.L_x_27965:
        /* <DEDUP_REMOVED lines=14> */
.L_x_44439:


//--------------------- .text._ZN10layer_norm13ln_fwd_kernelINS_13Kernel_traitsI6__halfS2_fS2_fjLj1536ELj1ELj4ELj1ELj16ENS_18Kernel_traits_baseILj1536ES2_S2_fS2_fjLj128EEEEELb1ELb0ELb0ELb1EEEvNS_9FwdParamsE --------------------------
	.section	.text._ZN10layer_norm13ln_fwd_kernelINS_13Kernel_traitsI6__halfS2_fS2_fjLj1536ELj1ELj4ELj1ELj16ENS_18Kernel_traits_baseILj1536ES2_S2_fS2_fjLj128EEEEELb1ELb0ELb0ELb1EEEvNS_9FwdParamsE,"ax",@progbits
	.align	128
        .global         _ZN10layer_norm13ln_fwd_kernelINS_13Kernel_traitsI6__halfS2_fS2_fjLj1536ELj1ELj4ELj1ELj16ENS_18Kernel_traits_baseILj1536ES2_S2_fS2_fjLj128EEEEELb1ELb0ELb0ELb1EEEvNS_9FwdParamsE
        .type           _ZN10layer_norm13ln_fwd_kernelINS_13Kernel_traitsI6__halfS2_fS2_fjLj1536ELj1ELj4ELj1ELj16ENS_18Kernel_traits_baseILj1536ES2_S2_fS2_fjLj128EEEEELb1ELb0ELb0ELb1EEEvNS_9FwdParamsE,@function
        .size           _ZN10layer_norm13ln_fwd_kernelINS_13Kernel_traitsI6__halfS2_fS2_fjLj1536ELj1ELj4ELj1ELj16ENS_18Kernel_traits_baseILj1536ES2_S2_fS2_fjLj128EEEEELb1ELb0ELb0ELb1EEEvNS_9FwdParamsE,(.L_x_44440 - _ZN10layer_norm13ln_fwd_kernelINS_13Kernel_traitsI6__halfS2_fS2_fjLj1536ELj1ELj4ELj1ELj16ENS_18Kernel_traits_baseILj1536ES2_S2_fS2_fjLj128EEEEELb1ELb0ELb0ELb1EEEvNS_9FwdParamsE)
        .other          _ZN10layer_norm13ln_fwd_kernelINS_13Kernel_traitsI6__halfS2_fS2_fjLj1536ELj1ELj4ELj1ELj16ENS_18Kernel_traits_baseILj1536ES2_S2_fS2_fjLj128EEEEELb1ELb0ELb0ELb1EEEvNS_9FwdParamsE,@"STO_CUDA_ENTRY STV_DEFAULT"
_ZN10layer_norm13ln_fwd_kernelINS_13Kernel_traitsI6__halfS2_fS2_fjLj1536ELj1ELj4ELj1ELj16ENS_18Kernel_traits_baseILj1536ES2_S2_fS2_fjLj128EEEEELb1ELb0ELb0ELb1EEEvNS_9FwdParamsE:
.text._ZN10layer_norm13ln_fwd_kernelINS_13Kernel_traitsI6__halfS2_fS2_fjLj1536ELj1ELj4ELj1ELj16ENS_18Kernel_traits_baseILj1536ES2_S2_fS2_fjLj128EEEEELb1ELb0ELb0ELb1EEEvNS_9FwdParamsE:
        /* <DEDUP_REMOVED lines=8> */
[----:B------:R-:W-:Y:S01]  /*0080*/  MOV R2, UR4 ;  /* 0x0000000400027c02 */ /* 0x000fe20008000f00 */
[----:B------:R-:W-:Y:S01]  /*0090*/  IMAD.U32 R3, RZ, RZ, UR5 ;  /* 0x00000005ff037e24 */ /* 0x000fe2000f8e00ff */
[----:B------:R-:W-:Y:S01]  /*00a0*/  ULDC.64 UR10, c[0x0][0x2c8] ;  /* 0x0000b200000a7ab9 */ /* 0x000fe20000000a00 */
[----:B------:R-:W2:Y:S02]  /*00b0*/  S2R R21, SR_CTAID.X ;  /* 0x0000000000157919 */ /* 0x000ea40000002500 */
[----:B------:R-:W3:Y:S02]  /*00c0*/  @P1 LDC R7, c[0x0][0x2f0] ;  /* 0x0000bc00ff071b82 */ /* 0x000ee40000000800 */
[----:B------:R-:W4:Y:S01]  /*00d0*/  @P1 LDG.E.64 R2, desc[UR6][R2.64] ;  /* 0x0000000602021981 */ /* 0x000f22000c1e1b00 */
[----:B0-----:R-:W-:Y:S01]  /*00e0*/  @P1 MOV R4, R40 ;  /* 0x0000002800041202 */ /* 0x001fe20000000f00 */
[----:B-1----:R-:W-:-:S06]  /*00f0*/  @P1 IMAD.MOV.U32 R5, RZ, RZ, R41 ;  /* 0x000000ffff051224 */ /* 0x002fcc00078e0029 */
[----:B------:R-:W3:Y:S01]  /*0100*/  @P1 LDG.E.64 R4, desc[UR6][R4.64] ;  /* 0x0000000604041981 */ /* 0x000ee2000c1e1b00 */
[----:B------:R-:W-:Y:S02]  /*0110*/  ULDC UR8, c[0x0][0x0] ;  /* 0x0000000000087ab9 */ /* 0x000fe40000000800 */
[----:B--2---:R-:W-:Y:S01]  /*0120*/  IMAD R137, R21, UR8, R20 ;  /* 0x0000000815897c24 */ /* 0x004fe2000f8e0214 */
[----:B------:R-:W-:Y:S01]  /*0130*/  SHF.L.U32 R0, R20, 0x4, RZ ;  /* 0x0000000414007819 */ /* 0x000fe200000006ff */
[----:B------:R-:W-:Y:S01]  /*0140*/  ULDC.64 UR8, c[0x0][0x260] ;  /* 0x0000980000087ab9 */ /* 0x000fe20000000a00 */
[----:B------:R-:W-:Y:S02]  /*0150*/  ISETP.NE.U32.AND P0, PT, RZ, UR10, PT ;  /* 0x0000000aff007c0c */ /* 0x000fe4000bf05070 */
[----:B------:R-:W-:Y:S02]  /*0160*/  LOP3.LUT R22, R0, 0x1f0, RZ, 0xc0, !PT ;  /* 0x000001f000167812 */ /* 0x000fe400078ec0ff */
[----:B------:R-:W-:-:S02]  /*0170*/  ISETP.NE.AND.EX P0, PT, RZ, UR11, PT, P0 ;  /* 0x0000000bff007c0c */ /* 0x000fc4000bf05300 */
[----:B------:R-:W-:-:S05]  /*0180*/  SHF.R.U32.HI R0, RZ, 0x5, R20 ;  /* 0x00000005ff007819 */ /* 0x000fca0000011614 */
[----:B------:R-:W-:Y:S01]  /*0190*/  IMAD R0, R21, 0x4, R0 ;  /* 0x0000000415007824 */ /* 0x000fe200078e0200 */
        /* <DEDUP_REMOVED lines=42> */
[----:B------:R-:W-:Y:S01]  /*0440*/  IADD3 R2, P1, R22, UR10, RZ ;  /* 0x0000000a16027c10 */ /* 0x000fe2000ff3e0ff */
[----:B------:R-:W-:Y:S01]  /*0450*/  IMAD.WIDE.U32 R6, R7, -0x326172a9, RZ ;  /* 0xcd9e8d5707067825 */ /* 0x000fe200078e00ff */
[----:B------:R-:W-:-:S03]  /*0460*/  ULDC UR10, c[0x0][0x214] ;  /* 0x00008500000a7ab9 */ /* 0x000fc60000000800 */
[----:B------:R-:W-:Y:S01]  /*0470*/  IMAD.WIDE.U32 R4, R4, -0x2daee0ad, RZ ;  /* 0xd2511f5304047825 */ /* 0x000fe200078e00ff */
[----:B------:R-:W-:Y:S02]  /*0480*/  IADD3.X R3, RZ, UR11, RZ, P1, !PT ;  /* 0x0000000bff037c10 */ /* 0x000fe40008ffe4ff */
[----:B------:R-:W-:Y:S02]  /*0490*/  LOP3.LUT R14, R7, UR24, R14, 0x96, !PT ;  /* 0x00000018070e7c12 */ /* 0x000fe4000f8e960e */
[----:B------:R-:W-:Y:S01]  /*04a0*/  LOP3.LUT R15, R5, UR25, R12, 0x96, !PT ;  /* 0x00000019050f7c12 */ /* 0x000fe2000f8e960c */
[----:B------:R-:W5:Y:S01]  /*04b0*/  @P0 LDG.E.128 R8, desc[UR6][R2.64] ;  /* 0x0000000602080981 */ /* 0x000f62000c1e1d00 */
[----:B------:R-:W-:Y:S01]  /*04c0*/  UIADD3 UR26, UR4, 0x5384540f, URZ ;  /* 0x5384540f041a7890 */ /* 0x000fe2000fffe03f */
[----:B------:R-:W-:Y:S01]  /*04d0*/  ISETP.GE.AND P1, PT, R0, UR10, PT ;  /* 0x0000000a00007c0c */ /* 0x000fe2000bf26270 */
[----:B------:R-:W-:Y:S01]  /*04e0*/  UIADD3 UR27, UR5, 0x1fd5c5a3, URZ ;  /* 0x1fd5c5a3051b7890 */ /* 0x000fe2000fffe03f */
[----:B------:R-:W5:Y:S04]  /*04f0*/  @P0 LDG.E.128 R16, desc[UR6][R2.64+0x200] ;  /* 0x0002000602100981 */ /* 0x000f68000c1e1d00 */
[----:B------:R-:W5:Y:S04]  /*0500*/  @P0 LDG.E.128 R36, desc[UR6][R2.64+0x400] ;  /* 0x0004000602240981 */ /* 0x000f68000c1e1d00 */
[----:B------:R-:W5:Y:S04]  /*0510*/  @P0 LDG.E.128 R32, desc[UR6][R2.64+0x600] ;  /* 0x0006000602200981 */ /* 0x000f68000c1e1d00 */
[----:B------:R-:W5:Y:S04]  /*0520*/  @P0 LDG.E.128 R28, desc[UR6][R2.64+0x800] ;  /* 0x00080006021c0981 */ /* 0x000f68000c1e1d00 */
[----:B------:R0:W5:Y:S01]  /*0530*/  @P0 LDG.E.128 R24, desc[UR6][R2.64+0xa00] ;  /* 0x000a000602180981 */ /* 0x000162000c1e1d00 */
[----:B------:R-:W-:Y:S01]  /*0540*/  IADD3 R12, P2, R22, UR8, RZ ;  /* 0x00000008160c7c10 */ /* 0x000fe2000ff5e0ff */
[----:B0-----:R-:W-:-:S04]  /*0550*/  IMAD.WIDE.U32 R2, R14, -0x2daee0ad, RZ ;  /* 0xd2511f530e027825 */ /* 0x001fc800078e00ff */
[----:B------:R-:W-:Y:S01]  /*0560*/  IMAD.WIDE.U32 R14, R15, -0x326172a9, RZ ;  /* 0xcd9e8d570f0e7825 */ /* 0x000fe200078e00ff */
[----:B------:R-:W-:-:S04]  /*0570*/  LOP3.LUT R131, R3, UR27, R4, 0x96, !PT ;  /* 0x0000001b03837c12 */ /* 0x000fc8000f8e9604 */
[----:B------:R-:W-:Y:S01]  /*0580*/  LOP3.LUT R132, R15, UR26, R6, 0x96, !PT ;  /* 0x0000001a0f847c12 */ /* 0x000fe2000f8e9606 */
[----:B------:R-:W-:Y:S01]  /*0590*/  UIADD3 UR28, UR4, -0xe443238, URZ ;  /* 0xf1bbcdc8041c7890 */ /* 0x000fe2000fffe03f */
[----:B------:R-:W-:Y:S01]  /*05a0*/  IMAD.HI.U32 R5, R131, -0x326172a9, RZ ;  /* 0xcd9e8d5783057827 */ /* 0x000fe200078e00ff */
[----:B------:R-:W-:Y:S01]  /*05b0*/  UIADD3 UR29, UR5, -0x24c28bd8, URZ ;  /* 0xdb3d7428051d7890 */ /* 0x000fe2000fffe03f */
[----:B------:R-:W-:Y:S02]  /*05c0*/  IADD3.X R13, RZ, UR9, RZ, P2, !PT ;  /* 0x00000009ff0d7c10 */ /* 0x000fe400097fe4ff */
[----:B------:R-:W-:Y:S01]  /*05d0*/  IMAD.HI.U32 R3, R132, -0x2daee0ad, RZ ;  /* 0xd2511f5384037827 */ /* 0x000fe200078e00ff */
[----:B------:R-:W-:-:S04]  /*05e0*/  LOP3.LUT R134, R5, UR28, R14, 0x96, !PT ;  /* 0x0000001c05867c12 */ /* 0x000fc8000f8e960e */
        /* <DEDUP_REMOVED lines=21> */
[----:B------:R-:W-:Y:S01]  /*0740*/  ULDC.64 UR8, c[0x0][0x270] ;  /* 0x00009c0000087ab9 */ /* 0x000fe20000000a00 */
[----:B------:R-:W-:Y:S01]  /*0750*/  IMAD R132, R132, -0x2daee0ad, RZ ;  /* 0xd2511f5384847824 */ /* 0x000fe200078e02ff */
[----:B------:R-:W5:Y:S01]  /*0760*/  LDG.E.128 R92, desc[UR6][R12.64+0x200] ;  /* 0x000200060c5c7981 */ /* 0x000f62000c1e1d00 */
[----:B------:R-:W-:-:S03]  /*0770*/  IMAD R131, R131, -0x326172a9, RZ ;  /* 0xcd9e8d5783837824 */ /* 0x000fc600078e02ff */
[----:B------:R-:W5:Y:S01]  /*0780*/  LDG.E.128 R88, desc[UR6][R12.64+0x400] ;  /* 0x000400060c587981 */ /* 0x000f62000c1e1d00 */
[----:B------:R-:W-:Y:S01]  /*0790*/  IMAD.HI.U32 R24, R136, -0x326172a9, RZ ;  /* 0xcd9e8d5788187827 */ /* 0x000fe200078e00ff */
[----:B------:R-:W-:Y:S02]  /*07a0*/  BSSY B0, `(.L_x_27966) ;  /* 0x00012a1000007945 */ /* 0x000fe40003800000 */
[----:B------:R-:W5:Y:S01]  /*07b0*/  LDG.E.128 R84, desc[UR6][R12.64+0x600] ;  /* 0x000600060c547981 */ /* 0x000f62000c1e1d00 */
[----:B------:R-:W-:Y:S01]  /*07c0*/  IMAD.HI.U32 R25, R134, -0x2daee0ad, RZ ;  /* 0xd2511f5386197827 */ /* 0x000fe200078e00ff */
[----:B------:R-:W-:Y:S02]  /*07d0*/  UISETP.NE.U32.AND UP0, UPT, UR8, URZ, UPT ;  /* 0x0000003f0800728c */ /* 0x000fe4000bf05070 */
[----:B------:R-:W5:Y:S01]  /*07e0*/  LDG.E.128 R80, desc[UR6][R12.64+0x800] ;  /* 0x000800060c507981 */ /* 0x000f62000c1e1d00 */
[----:B------:R-:W-:-:S03]  /*07f0*/  HADD2.F32 R2, -RZ, R8.H0_H0 ;  /* 0x20000008ff027230 */ /* 0x000fc60000004100 */
[----:B------:R0:W5:Y:S01]  /*0800*/  LDG.E.128 R76, desc[UR6][R12.64+0xa00] ;  /* 0x000a00060c4c7981 */ /* 0x000162000c1e1d00 */
[----:B------:R-:W-:Y:S01]  /*0810*/  HADD2.F32 R3, -RZ, R8.H1_H1 ;  /* 0x30000008ff037230 */ /* 0x000fe20000004100 */
[----:B------:R-:W-:Y:S01]  /*0820*/  LOP3.LUT R131, R24, UR30, R131, 0x96, !PT ;  /* 0x0000001e18837c12 */ /* 0x000fe2000f8e9683 */
[--C-:B------:R-:W-:Y:S01]  /*0830*/  HADD2.F32 R4, -RZ, R9.reuse.H0_H0 ;  /* 0x20000009ff047230 */ /* 0x100fe20000004100 */
[----:B------:R-:W-:Y:S01]  /*0840*/  LOP3.LUT R132, R25, UR31, R132, 0x96, !PT ;  /* 0x0000001f19847c12 */ /* 0x000fe2000f8e9684 */
[----:B------:R-:W-:Y:S01]  /*0850*/  HADD2.F32 R5, -RZ, R9.H1_H1 ;  /* 0x30000009ff057230 */ /* 0x000fe20000004100 */
[----:B------:R-:W-:Y:S01]  /*0860*/  LOP3.LUT R139, R40, 0x3, RZ, 0xc0, !PT ;  /* 0x00000003288b7812 */ /* 0x000fe200078ec0ff */
        /* <DEDUP_REMOVED lines=9> */
[----:B------:R-:W-:Y:S01]  /*0900*/  ULDC UR11, c[0x0][0x2d8] ;  /* 0x0000b600000b7ab9 */ /* 0x000fe20000000800 */
[----:B------:R-:W-:Y:S01]  /*0910*/  HADD2.F32 R11, -RZ, R16.H1_H1 ;  /* 0x30000010ff0b7230 */ /* 0x000fe20000004100 */
[----:B------:R-:W-:Y:S01]  /*0920*/  ULDC.64 UR12, c[0x0][0x2b8] ;  /* 0x0000ae00000c7ab9 */ /* 0x000fe20000000a00 */
[----:B0-----:R-:W-:-:S02]  /*0930*/  HADD2.F32 R12, -RZ, R17.H0_H0 ;  /* 0x20000011ff0c7230 */ /* 0x001fc40000004100 */
        /* <DEDUP_REMOVED lines=33> */
[----:B------:R-:W-:Y:S02]  /*0b50*/  IMAD R136, R136, -0x326172a9, RZ ;  /* 0xcd9e8d5788887824 */ /* 0x000fe400078e02ff */
[----:B------:R-:W-:Y:S02]  /*0b60*/  IMAD R134, R134, -0x2daee0ad, RZ ;  /* 0xd2511f5386867824 */ /* 0x000fe400078e02ff */
[----:B------:R-:W-:-:S07]  /*0b70*/  IMAD.MOV.U32 R130, RZ, RZ, RZ ;  /* 0x000000ffff827224 */ /* 0x000fce00078e00ff */
.L_x_28304:
[----:B---3--:R-:W0:Y:S01]  /*0b80*/  LDC.64 R28, c[0x0][0x230] ;  /* 0x00008c00ff1c7b82 */ /* 0x008e220000000a00 */
[----:B------:R-:W1:Y:S01]  /*0b90*/  S2R R143, SR_TID.X ;  /* 0x00000000008f7919 */ /* 0x000e620000002100 */
[----:B------:R-:W-:Y:S01]  /*0ba0*/  IMAD R30, R0, UR10, RZ ;  /* 0x0000000a001e7c24 */ /* 0x000fe2000f8e02ff */
[----:B------:R-:W-:Y:S01]  /*0bb0*/  PLOP3.LUT P0, PT, PT, PT, UP0, 0x80, 0x0 ;  /* 0x000000000000781c */ /* 0x000fe20003f0f008 */
[----:B------:R-:W-:Y:S01]  /*0bc0*/  @UP0 ULDC.64 UR8, c[0x0][0x270] ;  /* 0x00009c0000080ab9 */ /* 0x000fe20000000a00 */
[----:B------:R-:W-:Y:S01]  /*0bd0*/  PLOP3.LUT P2, PT, PT, PT, UP0, 0x80, 0x0 ;  /* 0x000000000000781c */ /* 0x000fe20003f4f008 */
[----:B------:R-:W-:Y:S01]  /*0be0*/  IMAD.U32 R27, RZ, RZ, UR9 ;  /* 0x00000009ff1b7e24 */ /* 0x000fe2000f8e00ff */
[----:B------:R-:W-:Y:S01]  /*0bf0*/  SHF.R.S32.HI R31, RZ, 0x1f, R30 ;  /* 0x0000001fff1f7819 */ /* 0x000fe2000001141e */
[----:B------:R-:W2:Y:S01]  /*0c00*/  LDC.64 R100, c[0x0][0x220] ;  /* 0x00008800ff647b82 */ /* 0x000ea20000000a00 */
[----:B------:R-:W-:Y:S02]  /*0c10*/  MOV R26, UR8 ;  /* 0x00000008001a7c02 */ /* 0x000fe40008000f00 */
[----:B------:R-:W-:-:S05]  /*0c20*/  LEA.HI R32, R31, R30, RZ, 0x3 ;  /* 0x0000001e1f207211 */ /* 0x000fca00078f18ff */
[----:B------:R-:W-:-:S06]  /*0c30*/  @P0 IMAD.WIDE R30, R0, 0x2, R26 ;  /* 0x00000002001e0825 */ /* 0x000fcc00078e021a */
[----:B------:R-:W3:Y:S01]  /*0c40*/  @P2 LDG.E.U16 R30, desc[UR6][R30.64] ;  /* 0x000000061e1e2981 */ /* 0x000ee2000c1e1500 */
[----:B0-----:R-:W-:-:S04]  /*0c50*/  ISETP.NE.U32.AND P1, PT, R28, RZ, PT ;  /* 0x000000ff1c00720c */ /* 0x001fc80003f25070 */
[----:B------:R-:W-:Y:S02]  /*0c60*/  ISETP.NE.AND.EX P1, PT, R29, RZ, PT, P1 ;  /* 0x000000ff1d00720c */ /* 0x000fe40003f25310 */
[----:B-1----:R-:W-:-:S04]  /*0c70*/  LOP3.LUT R143, R143, 0x1f, RZ, 0xc0, !PT ;  /* 0x0000001f8f8f7812 */ /* 0x002fc800078ec0ff */
[----:B------:R-:W-:-:S07]  /*0c80*/  LEA.HI.SX32 R141, R32, R143, 0x1d ;  /* 0x0000008f208d7211 */ /* 0x000fce00078feaff */
[----:B------:R-:W0:Y:S02]  /*0c90*/  @P1 LDC.64 R24, c[0x0][0x230] ;  /* 0x00008c00ff181b82 */ /* 0x000e240000000a00 */
[----:B0-----:R-:W-:-:S04]  /*0ca0*/  @P1 IMAD.WIDE.U32 R32, R141, 0x20, R24 ;  /* 0x000000208d201825 */ /* 0x001fc800078e0018 */
[----:B--2---:R-:W-:Y:S01]  /*0cb0*/  IMAD.WIDE.U32 R24, R141, 0x10, R100 ;  /* 0x000000108d187825 */ /* 0x004fe200078e0064 */
[----:B-----5:R0:W5:Y:S04]  /*0cc0*/  @P1 LDG.E.128 R72, desc[UR6][R32.64] ;  /* 0x0000000620481981 */ /* 0x020168000c1e1d00 */
[----:B------:R0:W5:Y:S04]  /*0cd0*/  @P1 LDG.E.128 R68, desc[UR6][R32.64+0x10] ;  /* 0x0000100620441981 */ /* 0x000168000c1e1d00 */
[----:B------:R-:W5:Y:S01]  /*0ce0*/  LDG.E.128 R24, desc[UR6][R24.64] ;  /* 0x0000000618187981 */ /* 0x000f62000c1e1d00 */
[----:B------:R-:W-:-:S02]  /*0cf0*/  ISETP.NE.AND P0, PT, R139, 0x1, PT ;  /* 0x000000018b00780c */ /* 0x000fc40003f05270 */
[----:B------:R-:W-:Y:S01]  /*0d00*/  PLOP3.LUT P2, PT, PT, PT, UP0, 0x80, 0x0 ;  /* 0x000000000000781c */ /* 0x000fe20003f4f008 */
[----:B------:R-:W-:Y:S01]  /*0d10*/  HFMA2.MMA R147, -RZ, RZ, 1.875, 0 ;  /* 0x3f800000ff937435 */ /* 0x000fe200000001ff */
[----:B------:R-:W-:Y:S01]  /*0d20*/  BSSY B1, `(.L_x_27967) ;  /* 0x000000d000017945 */ /* 0x000fe20003800000 */
[----:B------:R-:W-:-:S10]  /*0d30*/  VIADD R34, R139, 0x1 ;  /* 0x000000018b227836 */ /* 0x000fd40000000000 */
        /* <DEDUP_REMOVED lines=10> */
.L_x_27968:
[----:B------:R-:W-:-:S07]  /*0de0*/  IMAD.MOV.U32 R40, RZ, RZ, R136 ;  /* 0x000000ffff287224 */ /* 0x000fce00078e0088 */
.L_x_27969:
[----:B------:R-:W-:Y:S05]  /*0df0*/  BSYNC B1 ;  /* 0x0000000000017941 */ /* 0x000fea0003800000 */
.L_x_27967:
        /* <DEDUP_REMOVED lines=16> */
.L_x_27973:
[----:B------:R-:W-:Y:S05]  /*0f00*/  BSYNC B2 ;  /* 0x0000000000027941 */ /* 0x000fea0003800000 */
.L_x_27972:
        /* <DEDUP_REMOVED lines=44> */
.L_x_27971:
[----:B------:R-:W-:Y:S05]  /*11d0*/  BSYNC B1 ;  /* 0x0000000000017941 */ /* 0x000fea0003800000 */
.L_x_27970:
[----:B------:R-:W0:Y:S01]  /*11e0*/  LDC R145, c[0x0][0x294] ;  /* 0x0000a500ff917b82 */ /* 0x000e220000000800 */
[----:B------:R-:W-:Y:S01]  /*11f0*/  HFMA2.MMA R146, -RZ, RZ, 0.1171875, 0 ;  /* 0x2f800000ff927435 */ /* 0x000fe200000001ff */
[----:B------:R-:W-:Y:S01]  /*1200*/  I2FP.F32.U32 R31, R40 ;  /* 0x00000028001f7245 */ /* 0x000fe20000201000 */
[----:B-----5:R-:W-:Y:S01]  /*1210*/  HADD2.F32 R30, -RZ, R24.H0_H0 ;  /* 0x20000018ff1e7230 */ /* 0x020fe20000004100 */
[----:B------:R-:W-:Y:S01]  /*1220*/  ISETP.NE.U32.AND P0, PT, R28, RZ, PT ;  /* 0x000000ff1c00720c */ /* 0x000fe20003f05070 */
[----:B------:R-:W-:Y:S01]  /*1230*/  BSSY B1, `(.L_x_27974) ;  /* 0x0000017000017945 */ /* 0x000fe20003800000 */
[----:B------:R-:W-:Y:S02]  /*1240*/  ISETP.NE.AND P2, PT, R34, 0x1, PT ;  /* 0x000000012200780c */ /* 0x000fe40003f45270 */
[----:B------:R-:W1:Y:S01]  /*1250*/  LDC R144, c[0x0][0x298] ;  /* 0x0000a600ff907b82 */ /* 0x000e620000000800 */
[----:B------:R-:W-:Y:S02]  /*1260*/  ISETP.NE.AND.EX P0, PT, R29, RZ, PT, P0 ;  /* 0x000000ff1d00720c */ /* 0x000fe40003f05300 */
[----:B------:R-:W-:Y:S01]  /*1270*/  FFMA.FTZ R28, R31, R146, 1.1641532182693481445e-10 ;  /* 0x2f0000001f1c7423 */ /* 0x000fe20000010092 */
[----:B------:R-:W-:Y:S01]  /*1280*/  FMUL.FTZ R31, R30, R147 ;  /* 0x000000931e1f7220 */ /* 0x000fe20000410000 */
[----:B------:R-:W-:Y:S01]  /*1290*/  LOP3.LUT R138, R138, 0xfffffff7, RZ, 0xc0, !PT ;  /* 0xfffffff78a8a7812 */ /* 0x000fe200078ec0ff */
[----:B------:R-:W-:-:S02]  /*12a0*/  VIADD R30, R34, 0x1 ;  /* 0x00000001221e7836 */ /* 0x000fc40000000000 */
        /* <DEDUP_REMOVED lines=14> */
.L_x_27975:
[----:B------:R-:W-:-:S07]  /*1390*/  IMAD.MOV.U32 R36, RZ, RZ, R136 ;  /* 0x000000ffff247224 */ /* 0x000fce00078e0088 */
.L_x_27976:
[----:B------:R-:W-:Y:S05]  /*13a0*/  BSYNC B1 ;  /* 0x0000000000017941 */ /* 0x000fea0003800000 */
.L_x_27974:
        /* <DEDUP_REMOVED lines=16> */
.L_x_27980:
[----:B------:R-:W-:Y:S05]  /*14b0*/  BSYNC B2 ;  /* 0x0000000000027941 */ /* 0x000fea0003800000 */
.L_x_27979:
        /* <DEDUP_REMOVED lines=44> */
.L_x_27978:
[----:B------:R-:W-:Y:S05]  /*1780*/  BSYNC B1 ;  /* 0x0000000000017941 */ /* 0x000fea0003800000 */
.L_x_27977:
[----:B------:R-:W-:Y:S01]  /*1790*/  I2FP.F32.U32 R29, R36 ;  /* 0x00000024001d7245 */ /* 0x000fe20000201000 */
[----:B------:R-:W-:Y:S01]  /*17a0*/  HADD2.F32 R28, -RZ, R24.H1_H1 ;  /* 0x30000018ff1c7230 */ /* 0x000fe20000004100 */
        /* <DEDUP_REMOVED lines=20> */
.L_x_27982:
[----:B------:R-:W-:-:S07]  /*18f0*/  MOV R24, R136 ;  /* 0x0000008800187202 */ /* 0x000fce0000000f00 */
.L_x_27983:
[----:B------:R-:W-:Y:S05]  /*1900*/  BSYNC B1 ;  /* 0x0000000000017941 */ /* 0x000fea0003800000 */
.L_x_27981:
        /* <DEDUP_REMOVED lines=16> */
.L_x_27987:
[----:B------:R-:W-:Y:S05]  /*1a10*/  BSYNC B2 ;  /* 0x0000000000027941 */ /* 0x000fea0003800000 */
.L_x_27986:
        /* <DEDUP_REMOVED lines=44> */
.L_x_27985:
[----:B------:R-:W-:Y:S05]  /*1ce0*/  BSYNC B1 ;  /* 0x0000000000017941 */ /* 0x000fea0003800000 */
.L_x_27984:
[----:B------:R-:W-:Y:S01]  /*1cf0*/  I2FP.F32.U32 R29, R24 ;  /* 0x00000018001d7245 */ /* 0x000fe20000201000 */
[----:B------:R-:W-:Y:S01]  /*1d00*/  HADD2.F32 R28, -RZ, R25.H0_H0 ;  /* 0x20000019ff1c7230 */ /* 0x000fe20000004100 */
[----:B------:R-:W-:Y:S01]  /*1d10*/  ISETP.NE.AND P2, PT, R31, 0x1, PT ;  /* 0x000000011f00780c */ /* 0x000fe20003f45270 */
[----:B------:R-:W-:Y:S01]  /*1d20*/  BSSY B1, `(.L_x_27988) ;  /* 0x0000014000017945 */ /* 0x000fe20003800000 */
[----:B------:R-:W-:Y:S01]  /*1d30*/  LOP3.LUT R138, R138, 0xfffffffd, RZ, 0xc0, !PT ;  /* 0xfffffffd8a8a7812 */ /* 0x000fe200078ec0ff */
[----:B------:R-:W-:Y:S01]  /*1d40*/  FFMA.FTZ R24, R29, R146, 1.1641532182693481445e-10 ;  /* 0x2f0000001d187423 */ /* 0x000fe20000010092 */
[----:B------:R-:W-:Y:S01]  /*1d50*/  FMUL.FTZ R29, R28, R147 ;  /* 0x000000931c1d7220 */ /* 0x000fe20000410000 */
[----:B------:R-:W-:-:S03]  /*1d60*/  VIADD R30, R31, 0x1 ;  /* 0x000000011f1e7836 */ /* 0x000fc60000000000 */
        /* <DEDUP_REMOVED lines=14> */
.L_x_27989:
[----:B------:R-:W-:-:S07]  /*1e50*/  IMAD.MOV.U32 R24, RZ, RZ, R136 ;  /* 0x000000ffff187224 */ /* 0x000fce00078e0088 */
.L_x_27990:
[----:B------:R-:W-:Y:S05]  /*1e60*/  BSYNC B1 ;  /* 0x0000000000017941 */ /* 0x000fea0003800000 */
.L_x_27988:
        /* <DEDUP_REMOVED lines=16> */
.L_x_27994:
[----:B------:R-:W-:Y:S05]  /*1f70*/  BSYNC B2 ;  /* 0x0000000000027941 */ /* 0x000fea0003800000 */
.L_x_27993:
        /* <DEDUP_REMOVED lines=44> */
.L_x_27992:
[----:B------:R-:W-:Y:S05]  /*2240*/  BSYNC B1 ;  /* 0x0000000000017941 */ /* 0x000fea0003800000 */
.L_x_27991:
        /* <DEDUP_REMOVED lines=20> */
.L_x_27996:
[----:B------:R-:W-:-:S07]  /*2390*/  MOV R34, R136 ;  /* 0x0000008800227202 */ /* 0x000fce0000000f00 */
.L_x_27997:
[----:B------:R-:W-:Y:S05]  /*23a0*/  BSYNC B1 ;  /* 0x0000000000017941 */ /* 0x000fea0003800000 */
.L_x_27995:
        /* <DEDUP_REMOVED lines=16> */
.L_x_28001:
[----:B------:R-:W-:Y:S05]  /*24b0*/  BSYNC B2 ;  /* 0x0000000000027941 */ /* 0x000fea0003800000 */
.L_x_28000:
        /* <DEDUP_REMOVED lines=44> */
.L_x_27999:
[----:B------:R-:W-:Y:S05]  /*2780*/  BSYNC B1 ;  /* 0x0000000000017941 */ /* 0x000fea0003800000 */
.L_x_27998:
[----:B------:R-:W-:Y:S01]  /*2790*/  I2FP.F32.U32 R25, R34 ;  /* 0x0000002200197245 */ /* 0x000fe20000201000 */
[----:B------:R-:W-:Y:S01]  /*27a0*/  HADD2.F32 R28, -RZ, R26.H0_H0 ;  /* 0x2000001aff1c7230 */ /* 0x000fe20000004100 */
[----:B------:R-:W-:Y:S01]  /*27b0*/  ISETP.NE.AND P4, PT, R29, 0x1, PT ;  /* 0x000000011d00780c */ /* 0x000fe20003f85270 */
[----:B------:R-:W-:Y:S02]  /*27c0*/  BSSY B1, `(.L_x_28002) ;  /* 0x0000012000017945 */ /* 0x000fe40003800000 */
        /* <DEDUP_REMOVED lines=16> */
.L_x_28003:
[----:B------:R-:W-:-:S07]  /*28d0*/  IMAD.MOV.U32 R34, RZ, RZ, R136 ;  /* 0x000000ffff227224 */ /* 0x000fce00078e0088 */
.L_x_28004:
[----:B------:R-:W-:Y:S05]  /*28e0*/  BSYNC B1 ;  /* 0x0000000000017941 */ /* 0x000fea0003800000 */
.L_x_28002:
        /* <DEDUP_REMOVED lines=16> */
.L_x_28008:
[----:B------:R-:W-:Y:S05]  /*29f0*/  BSYNC B2 ;  /* 0x0000000000027941 */ /* 0x000fea0003800000 */
.L_x_28007:
        /* <DEDUP_REMOVED lines=44> */
.L_x_28006:
[----:B------:R-:W-:Y:S05]  /*2cc0*/  BSYNC B1 ;  /* 0x0000000000017941 */ /* 0x000fea0003800000 */
.L_x_28005:
        /* <DEDUP_REMOVED lines=20> */
.L_x_28010:
[----:B------:R-:W-:-:S07]  /*2e10*/  MOV R26, R136 ;  /* 0x00000088001a7202 */ /* 0x000fce0000000f00 */
.L_x_28011:
[----:B------:R-:W-:Y:S05]  /*2e20*/  BSYNC B1 ;  /* 0x0000000000017941 */ /* 0x000fea0003800000 */
.L_x_28009:
        /* <DEDUP_REMOVED lines=16> */
.L_x_28015:
[----:B------:R-:W-:Y:S05]  /*2f30*/  BSYNC B2 ;  /* 0x0000000000027941 */ /* 0x000fea0003800000 */
.L_x_28014:
        /* <DEDUP_REMOVED lines=44> */
.L_x_28013:
[----:B------:R-:W-:Y:S05]  /*3200*/  BSYNC B1 ;  /* 0x0000000000017941 */ /* 0x000fea0003800000 */
.L_x_28012:
        /* <DEDUP_REMOVED lines=20> */
.L_x_28017:
[----:B------:R-:W-:-:S07]  /*3350*/  IMAD.MOV.U32 R26, RZ, RZ, R136 ;  /* 0x000000ffff1a7224 */ /* 0x000fce00078e0088 */
.L_x_28018:
[----:B------:R-:W-:Y:S05]  /*3360*/  BSYNC B1 ;  /* 0x0000000000017941 */ /* 0x000fea0003800000 */
.L_x_28016:
        /* <DEDUP_REMOVED lines=18> */
.L_x_28022:
[----:B------:R-:W-:Y:S05]  /*3490*/  BSYNC B2 ;  /* 0x0000000000027941 */ /* 0x000fea0003800000 */
.L_x_28021:
        /* <DEDUP_REMOVED lines=44> */
.L_x_28020:
[----:B------:R-:W-:Y:S05]  /*3760*/  BSYNC B1 ;  /* 0x0000000000017941 */ /* 0x000fea0003800000 */
.L_x_28019:
[----:B------:R-:W-:Y:S01]  /*3770*/  I2FP.F32.U32 R25, R26 ;  /* 0x0000001a00197245 */ /* 0x000fe20000201000 */
[----:B------:R-:W0:Y:S01]  /*3780*/  LDC.64 R152, c[0x0][0x238] ;  /* 0x00008e00ff987b82 */ /* 0x000e220000000a00 */
[----:B------:R-:W-:Y:S01]  /*3790*/  SEL R32, RZ, 0x10000, P5 ;  /* 0x00010000ff207807 */ /* 0x000fe20002800000 */
[----:B------:R-:W-:Y:S01]  /*37a0*/  HADD2.F32 R28, -RZ, R27.H1_H1 ;  /* 0x3000001bff1c7230 */ /* 0x000fe20000004100 */
[----:B------:R-:W-:Y:S01]  /*37b0*/  SEL R37, RZ, 0x100, P4 ;  /* 0x00000100ff257807 */ /* 0x000fe20002000000 */
[----:B------:R-:W-:Y:S01]  /*37c0*/  FFMA.FTZ R26, R25, R146, 1.1641532182693481445e-10 ;  /* 0x2f000000191a7423 */ /* 0x000fe20000010092 */
[C---:B------:R-:W-:Y:S02]  /*37d0*/  LOP3.LUT P5, RZ, R138.reuse, 0x4, RZ, 0xc0, !PT ;  /* 0x000000048aff7812 */ /* 0x040fe400078ac0ff */
[----:B------:R-:W-:Y:S01]  /*37e0*/  LOP3.LUT P4, RZ, R138, 0x2, RZ, 0xc0, !PT ;  /* 0x000000028aff7812 */ /* 0x000fe2000788c0ff */
[----:B------:R-:W1:Y:S01]  /*37f0*/  @P1 LDC.64 R24, c[0x0][0x230] ;  /* 0x00008c00ff181b82 */ /* 0x000e620000000a00 */
[----:B------:R-:W-:Y:S01]  /*3800*/  SEL R30, RZ, 0x1, P2 ;  /* 0x00000001ff1e7807 */ /* 0x000fe20001000000 */
[----:B------:R-:W-:Y:S01]  /*3810*/  FMUL.FTZ R33, R28, R147 ;  /* 0x000000931c217220 */ /* 0x000fe20000410000 */
[----:B------:R-:W-:-:S02]  /*3820*/  FSETP.GTU.FTZ.AND P2, PT, R26, R145, PT ;  /* 0x000000911a00720b */ /* 0x000fc40003f5c000 */
[----:B------:R-:W-:Y:S01]  /*3830*/  SEL R29, RZ, 0x1, P4 ;  /* 0x00000001ff1d7807 */ /* 0x000fe20002000000 */
[----:B------:R-:W-:Y:S01]  /*3840*/  IMAD.WIDE.U32 R30, R30, 0x1000000, RZ ;  /* 0x010000001e1e7825 */ /* 0x000fe200078e00ff */
[----:B------:R-:W-:Y:S01]  /*3850*/  SEL R26, RZ, 0x1, P5 ;  /* 0x00000001ff1a7807 */ /* 0x000fe20002800000 */
[----:B------:R-:W2:Y:S01]  /*3860*/  LDC.64 R154, c[0x0][0x240] ;  /* 0x00009000ff9a7b82 */ /* 0x000ea20000000a00 */
[----:B------:R-:W-:Y:S01]  /*3870*/  SEL R34, RZ, 0x1000000, P2 ;  /* 0x01000000ff227807 */ /* 0x000fe20001000000 */
[----:B------:R-:W-:-:S04]  /*3880*/  IMAD.WIDE.U32 R28, R29, 0x10000, RZ ;  /* 0x000100001d1c7825 */ /* 0x000fc800078e00ff */
[----:B------:R-:W-:Y:S01]  /*3890*/  FMUL.FTZ R33, R33, R144 ;  /* 0x0000009021217220 */ /* 0x000fe20000410000 */
[----:B------:R-:W-:Y:S01]  /*38a0*/  LOP3.LUT P6, RZ, R138, 0x8, RZ, 0xc0, !PT ;  /* 0x000000088aff7812 */ /* 0x000fe200078cc0ff */
[----:B------:R-:W-:Y:S01]  /*38b0*/  IMAD.WIDE.U32 R26, R26, 0x100, RZ ;  /* 0x000001001a1a7825 */ /* 0x000fe200078e00ff */
[----:B------:R-:W-:Y:S02]  /*38c0*/  LOP3.LUT R37, R37, R34, R32, 0xfe, !PT ;  /* 0x0000002225257212 */ /* 0x000fe400078efe20 */
[----:B------:R-:W-:Y:S02]  /*38d0*/  SEL R35, RZ, 0x1, P6 ;  /* 0x00000001ff237807 */ /* 0x000fe40003000000 */
[----:B------:R-:W-:Y:S02]  /*38e0*/  LOP3.LUT R28, R26, R30, R28, 0xfe, !PT ;  /* 0x0000001e1a1c7212 */ /* 0x000fe400078efe1c */
[----:B------:R-:W-:Y:S02]  /*38f0*/  SEL R30, RZ, 0x1, P3 ;  /* 0x00000001ff1e7807 */ /* 0x000fe40001800000 */
[----:B------:R-:W-:Y:S01]  /*3900*/  FSEL R63, R33, RZ, !P2 ;  /* 0x000000ff213f7208 */ /* 0x000fe20005000000 */
[C---:B0-----:R-:W-:Y:S01]  /*3910*/  IMAD.WIDE.U32 R32, R141.reuse, 0x20, R152 ;  /* 0x000000208d207825 */ /* 0x041fe200078e0098 */
[----:B------:R-:W-:-:S02]  /*3920*/  IADD3 R142, R141, 0x20, RZ ;  /* 0x000000208d8e7810 */ /* 0x000fc40007ffe0ff */
[----:B------:R-:W-:Y:S01]  /*3930*/  LOP3.LUT R31, R31, R37, R30, 0xfe, !PT ;  /* 0x000000251f1f7212 */ /* 0x000fe200078efe1e */
[----:B------:R-:W-:Y:S01]  /*3940*/  @P0 FADD.FTZ R63, R71, R63 ;  /* 0x0000003f473f0221 */ /* 0x000fe20000010000 */
[----:B------:R-:W-:Y:S01]  /*3950*/  LOP3.LUT R28, R28, R35, RZ, 0xfc, !PT ;  /* 0x000000231c1c7212 */ /* 0x000fe200078efcff */
[C---:B-1----:R-:W-:Y:S01]  /*3960*/  @P1 IMAD.WIDE.U32 R34, R142.reuse, 0x20, R24 ;  /* 0x000000208e221825 */ /* 0x042fe200078e0018 */
[----:B------:R-:W-:Y:S01]  /*3970*/  LOP3.LUT R29, R27, R31, R29, 0xfe, !PT ;  /* 0x0000001f1b1d7212 */ /* 0x000fe200078efe1d */
[----:B------:R0:W-:Y:S02]  /*3980*/  STG.E.128 desc[UR6][R32.64], R64 ;  /* 0x0000004020007986 */ /* 0x0001e4000c101d06 */
[----:B--2---:R-:W-:Y:S02]  /*3990*/  IMAD.WIDE.U32 R30, R141, 0x8, R154 ;  /* 0x000000088d1e7825 */ /* 0x004fe400078e009a */
        /* <DEDUP_REMOVED lines=18> */
.L_x_28024:
[----:B------:R-:W-:-:S07]  /*3ac0*/  IMAD.MOV.U32 R36, RZ, RZ, R136 ;  /* 0x000000ffff247224 */ /* 0x000fce00078e0088 */
.L_x_28025:
[----:B------:R-:W-:Y:S05]  /*3ad0*/  BSYNC B1 ;  /* 0x0000000000017941 */ /* 0x000fea0003800000 */
.L_x_28023:
        /* <DEDUP_REMOVED lines=16> */
.L_x_28029:
[----:B------:R-:W-:Y:S05]  /*3be0*/  BSYNC B2 ;  /* 0x0000000000027941 */ /* 0x000fea0003800000 */
.L_x_28028:
        /* <DEDUP_REMOVED lines=44> */
.L_x_28027:
[----:B------:R-:W-:Y:S05]  /*3eb0*/  BSYNC B1 ;  /* 0x0000000000017941 */ /* 0x000fea0003800000 */
.L_x_28026:
[----:B------:R-:W-:Y:S01]  /*3ec0*/  I2FP.F32.U32 R29, R36 ;  /* 0x00000024001d7245 */ /* 0x000fe20000201000 */
[----:B-----5:R-:W-:Y:S01]  /*3ed0*/  HADD2.F32 R30, -RZ, R24.H0_H0 ;  /* 0x20000018ff1e7230 */ /* 0x020fe20000004100 */
        /* <DEDUP_REMOVED lines=20> */
.L_x_28031:
[----:B------:R-:W-:-:S07]  /*4020*/  MOV R36, R136 ;  /* 0x0000008800247202 */ /* 0x000fce0000000f00 */
.L_x_28032:
[----:B------:R-:W-:Y:S05]  /*4030*/  BSYNC B1 ;  /* 0x0000000000017941 */ /* 0x000fea0003800000 */
.L_x_28030:
        /* <DEDUP_REMOVED lines=16> */
.L_x_28036:
[----:B------:R-:W-:Y:S05]  /*4140*/  BSYNC B2 ;  /* 0x0000000000027941 */ /* 0x000fea0003800000 */
.L_x_28035:
        /* <DEDUP_REMOVED lines=44> */
.L_x_28034:
[----:B------:R-:W-:Y:S05]  /*4410*/  BSYNC B1 ;  /* 0x0000000000017941 */ /* 0x000fea0003800000 */
.L_x_28033:
        /* <DEDUP_REMOVED lines=22> */
.L_x_28038:
[----:B------:R-:W-:-:S07]  /*4580*/  MOV R24, R136 ;  /* 0x0000008800187202 */ /* 0x000fce0000000f00 */
.L_x_28039:
[----:B------:R-:W-:Y:S05]  /*4590*/  BSYNC B1 ;  /* 0x0000000000017941 */ /* 0x000fea0003800000 */
.L_x_28037:
        /* <DEDUP_REMOVED lines=16> */
.L_x_28043:
[----:B------:R-:W-:Y:S05]  /*46a0*/  BSYNC B2 ;  /* 0x0000000000027941 */ /* 0x000fea0003800000 */
.L_x_28042:
        /* <DEDUP_REMOVED lines=44> */
.L_x_28041:
[----:B------:R-:W-:Y:S05]  /*4970*/  BSYNC B1 ;  /* 0x0000000000017941 */ /* 0x000fea0003800000 */
.L_x_28040:
[----:B------:R-:W-:Y:S01]  /*4980*/  I2FP.F32.U32 R29, R24 ;  /* 0x00000018001d7245 */ /* 0x000fe20000201000 */
[----:B------:R-:W-:Y:S01]  /*4990*/  HADD2.F32 R28, -RZ, R25.H0_H0 ;  /* 0x20000019ff1c7230 */ /* 0x000fe20000004100 */
        /* <DEDUP_REMOVED lines=20> */
.L_x_28045:
[----:B------:R-:W-:-:S07]  /*4ae0*/  MOV R24, R136 ;  /* 0x0000008800187202 */ /* 0x000fce0000000f00 */
.L_x_28046:
[----:B------:R-:W-:Y:S05]  /*4af0*/  BSYNC B1 ;  /* 0x0000000000017941 */ /* 0x000fea0003800000 */
.L_x_28044:
        /* <DEDUP_REMOVED lines=16> */
.L_x_28050:
[----:B------:R-:W-:Y:S05]  /*4c00*/  BSYNC B2 ;  /* 0x0000000000027941 */ /* 0x000fea0003800000 */
.L_x_28049:
        /* <DEDUP_REMOVED lines=44> */
.L_x_28048:
[----:B------:R-:W-:Y:S05]  /*4ed0*/  BSYNC B1 ;  /* 0x0000000000017941 */ /* 0x000fea0003800000 */
.L_x_28047:
        /* <DEDUP_REMOVED lines=20> */
.L_x_28052:
[----:B------:R-:W-:-:S07]  /*5020*/  MOV R34, R136 ;  /* 0x0000008800227202 */ /* 0x000fce0000000f00 */
.L_x_28053:
[----:B------:R-:W-:Y:S05]  /*5030*/  BSYNC B1 ;  /* 0x0000000000017941 */ /* 0x000fea0003800000 */
.L_x_28051:
        /* <DEDUP_REMOVED lines=16> */
.L_x_28057:
[----:B------:R-:W-:Y:S05]  /*5140*/  BSYNC B2 ;  /* 0x0000000000027941 */ /* 0x000fea0003800000 */
.L_x_28056:
        /* <DEDUP_REMOVED lines=44> */
.L_x_28055:
[----:B------:R-:W-:Y:S05]  /*5410*/  BSYNC B1 ;  /* 0x0000000000017941 */ /* 0x000fea0003800000 */
.L_x_28054:
        /* <DEDUP_REMOVED lines=20> */
.L_x_28059:
[----:B------:R-:W-:-:S07]  /*5560*/  MOV R34, R136 ;  /* 0x0000008800227202 */ /* 0x000fce0000000f00 */
.L_x_28060:
[----:B------:R-:W-:Y:S05]  /*5570*/  BSYNC B1 ;  /* 0x0000000000017941 */ /* 0x000fea0003800000 */
.L_x_28058:
        /* <DEDUP_REMOVED lines=16> */
.L_x_28064:
[----:B------:R-:W-:Y:S05]  /*5680*/  BSYNC B2 ;  /* 0x0000000000027941 */ /* 0x000fea0003800000 */
.L_x_28063:
        /* <DEDUP_REMOVED lines=44> */
.L_x_28062:
[----:B------:R-:W-:Y:S05]  /*5950*/  BSYNC B1 ;  /* 0x0000000000017941 */ /* 0x000fea0003800000 */
.L_x_28061:
        /* <DEDUP_REMOVED lines=20> */
.L_x_28066:
[----:B------:R-:W-:-:S07]  /*5aa0*/  MOV R26, R136 ;  /* 0x00000088001a7202 */ /* 0x000fce0000000f00 */
.L_x_28067:
[----:B------:R-:W-:Y:S05]  /*5ab0*/  BSYNC B1 ;  /* 0x0000000000017941 */ /* 0x000fea0003800000 */
.L_x_28065:
        /* <DEDUP_REMOVED lines=16> */
.L_x_28071:
[----:B------:R-:W-:Y:S05]  /*5bc0*/  BSYNC B2 ;  /* 0x0000000000027941 */ /* 0x000fea0003800000 */
.L_x_28070:
        /* <DEDUP_REMOVED lines=44> */
.L_x_28069:
[----:B------:R-:W-:Y:S05]  /*5e90*/  BSYNC B1 ;  /* 0x0000000000017941 */ /* 0x000fea0003800000 */
.L_x_28068:
        /* <DEDUP_REMOVED lines=20> */
.L_x_28073:
[----:B------:R-:W-:-:S07]  /*5fe0*/  MOV R26, R136 ;  /* 0x00000088001a7202 */ /* 0x000fce0000000f00 */
.L_x_28074:
[----:B------:R-:W-:Y:S05]  /*5ff0*/  BSYNC B1 ;  /* 0x0000000000017941 */ /* 0x000fea0003800000 */
.L_x_28072:
        /* <DEDUP_REMOVED lines=18> */
.L_x_28078:
[----:B------:R-:W-:Y:S05]  /*6120*/  BSYNC B2 ;  /* 0x0000000000027941 */ /* 0x000fea0003800000 */
.L_x_28077:
        /* <DEDUP_REMOVED lines=44> */
.L_x_28076:
[----:B------:R-:W-:Y:S05]  /*63f0*/  BSYNC B1 ;  /* 0x0000000000017941 */ /* 0x000fea0003800000 */
.L_x_28075:
[----:B------:R-:W-:Y:S01]  /*6400*/  I2FP.F32.U32 R25, R26 ;  /* 0x0000001a00197245 */ /* 0x000fe20000201000 */
[----:B------:R-:W-:Y:S01]  /*6410*/  HADD2.F32 R26, -RZ, R27.H1_H1 ;  /* 0x3000001bff1a7230 */ /* 0x000fe20000004100 */
[----:B------:R-:W-:Y:S02]  /*6420*/  SEL R30, RZ, 0x1, P2 ;  /* 0x00000001ff1e7807 */ /* 0x000fe40001000000 */
        /* <DEDUP_REMOVED lines=9> */
[C---:B------:R-:W-:Y:S02]  /*64c0*/  LOP3.LUT P4, RZ, R138.reuse, 0x2, RZ, 0xc0, !PT ;  /* 0x000000028aff7812 */ /* 0x040fe4000788c0ff */
[----:B------:R-:W-:Y:S02]  /*64d0*/  SEL R27, RZ, 0x1, P5 ;  /* 0x00000001ff1b7807 */ /* 0x000fe40002800000 */
[----:B------:R-:W-:Y:S02]  /*64e0*/  SEL R28, RZ, 0x1, P4 ;  /* 0x00000001ff1c7807 */ /* 0x000fe40002000000 */
[----:B------:R-:W-:Y:S01]  /*64f0*/  SEL R34, RZ, 0x1000000, P2 ;  /* 0x01000000ff227807 */ /* 0x000fe20001000000 */
[----:B------:R-:W-:Y:S01]  /*6500*/  IMAD.WIDE.U32 R26, R27, 0x100, RZ ;  /* 0x000001001b1a7825 */ /* 0x000fe200078e00ff */
[----:B------:R-:W-:-:S02]  /*6510*/  LOP3.LUT P6, RZ, R138, 0x8, RZ, 0xc0, !PT ;  /* 0x000000088aff7812 */ /* 0x000fc400078cc0ff */
[----:B------:R-:W-:Y:S01]  /*6520*/  LOP3.LUT R37, R37, R34, R32, 0xfe, !PT ;  /* 0x0000002225257212 */ /* 0x000fe200078efe20 */
[----:B------:R-:W-:Y:S01]  /*6530*/  IMAD.WIDE.U32 R28, R28, 0x10000, RZ ;  /* 0x000100001c1c7825 */ /* 0x000fe200078e00ff */
[----:B------:R-:W-:Y:S02]  /*6540*/  SEL R35, RZ, 0x1, P6 ;  /* 0x00000001ff237807 */ /* 0x000fe40003000000 */
[----:B------:R-:W-:Y:S01]  /*6550*/  FSEL R55, R33, RZ, !P2 ;  /* 0x000000ff21377208 */ /* 0x000fe20005000000 */
[----:B------:R-:W-:Y:S01]  /*6560*/  IMAD.WIDE.U32 R32, R142, 0x20, R152 ;  /* 0x000000208e207825 */ /* 0x000fe200078e0098 */
[----:B------:R-:W-:Y:S02]  /*6570*/  LOP3.LUT R28, R26, R30, R28, 0xfe, !PT ;  /* 0x0000001e1a1c7212 */ /* 0x000fe400078efe1c */
[----:B------:R-:W-:Y:S01]  /*6580*/  SEL R30, RZ, 0x1, P3 ;  /* 0x00000001ff1e7807 */ /* 0x000fe20001800000 */
[----:B------:R-:W-:Y:S01]  /*6590*/  @P0 FADD.FTZ R55, R71, R55 ;  /* 0x0000003747370221 */ /* 0x000fe20000010000 */
[----:B------:R-:W-:Y:S01]  /*65a0*/  IADD3 R148, R141, 0x40, RZ ;  /* 0x000000408d947810 */ /* 0x000fe20007ffe0ff */
[----:B------:R1:W-:Y:S01]  /*65b0*/  STG.E.128 desc[UR6][R32.64], R56 ;  /* 0x0000003820007986 */ /* 0x0003e2000c101d06 */
[----:B------:R-:W-:-:S02]  /*65c0*/  LOP3.LUT R31, R31, R37, R30, 0xfe, !PT ;  /* 0x000000251f1f7212 */ /* 0x000fc400078efe1e */
        /* <DEDUP_REMOVED lines=22> */
.L_x_28080:
[----:B------:R-:W-:-:S07]  /*6730*/  IMAD.MOV.U32 R36, RZ, RZ, R136 ;  /* 0x000000ffff247224 */ /* 0x000fce00078e0088 */
.L_x_28081:
[----:B------:R-:W-:Y:S05]  /*6740*/  BSYNC B1 ;  /* 0x0000000000017941 */ /* 0x000fea0003800000 */
.L_x_28079:
        /* <DEDUP_REMOVED lines=16> */
.L_x_28085:
[----:B------:R-:W-:Y:S05]  /*6850*/  BSYNC B2 ;  /* 0x0000000000027941 */ /* 0x000fea0003800000 */
.L_x_28084:
        /* <DEDUP_REMOVED lines=44> */
.L_x_28083:
[----:B------:R-:W-:Y:S05]  /*6b20*/  BSYNC B1 ;  /* 0x0000000000017941 */ /* 0x000fea0003800000 */
.L_x_28082:
        /* <DEDUP_REMOVED lines=22> */
.L_x_28087:
[----:B------:R-:W-:-:S07]  /*6c90*/  IMAD.MOV.U32 R36, RZ, RZ, R136 ;  /* 0x000000ffff247224 */ /* 0x000fce00078e0088 */
.L_x_28088:
[----:B------:R-:W-:Y:S05]  /*6ca0*/  BSYNC B1 ;  /* 0x0000000000017941 */ /* 0x000fea0003800000 */
.L_x_28086:
        /* <DEDUP_REMOVED lines=16> */
.L_x_28092:
[----:B------:R-:W-:Y:S05]  /*6db0*/  BSYNC B2 ;  /* 0x0000000000027941 */ /* 0x000fea0003800000 */
.L_x_28091:
        /* <DEDUP_REMOVED lines=44> */
.L_x_28090:
[----:B------:R-:W-:Y:S05]  /*7080*/  BSYNC B1 ;  /* 0x0000000000017941 */ /* 0x000fea0003800000 */
.L_x_28089:
        /* <DEDUP_REMOVED lines=22> */
.L_x_28094:
[----:B------:R-:W-:-:S07]  /*71f0*/  IMAD.MOV.U32 R24, RZ, RZ, R136 ;  /* 0x000000ffff187224 */ /* 0x000fce00078e0088 */
.L_x_28095:
[----:B------:R-:W-:Y:S05]  /*7200*/  BSYNC B1 ;  /* 0x0000000000017941 */ /* 0x000fea0003800000 */
.L_x_28093:
        /* <DEDUP_REMOVED lines=16> */
.L_x_28099:
[----:B------:R-:W-:Y:S05]  /*7310*/  BSYNC B2 ;  /* 0x0000000000027941 */ /* 0x000fea0003800000 */
.L_x_28098:
        /* <DEDUP_REMOVED lines=44> */
.L_x_28097:
[----:B------:R-:W-:Y:S05]  /*75e0*/  BSYNC B1 ;  /* 0x0000000000017941 */ /* 0x000fea0003800000 */
.L_x_28096:
        /* <DEDUP_REMOVED lines=22> */
.L_x_28101:
[----:B------:R-:W-:-:S07]  /*7750*/  IMAD.MOV.U32 R24, RZ, RZ, R136 ;  /* 0x000000ffff187224 */ /* 0x000fce00078e0088 */
.L_x_28102:
[----:B------:R-:W-:Y:S05]  /*7760*/  BSYNC B1 ;  /* 0x0000000000017941 */ /* 0x000fea0003800000 */
.L_x_28100:
        /* <DEDUP_REMOVED lines=16> */
.L_x_28106:
[----:B------:R-:W-:Y:S05]  /*7870*/  BSYNC B2 ;  /* 0x0000000000027941 */ /* 0x000fea0003800000 */
.L_x_28105:
        /* <DEDUP_REMOVED lines=44> */
.L_x_28104:
[----:B------:R-:W-:Y:S05]  /*7b40*/  BSYNC B1 ;  /* 0x0000000000017941 */ /* 0x000fea0003800000 */
.L_x_28103:
        /* <DEDUP_REMOVED lines=20> */
.L_x_28108:
[----:B------:R-:W-:-:S07]  /*7c90*/  IMAD.MOV.U32 R34, RZ, RZ, R136 ;  /* 0x000000ffff227224 */ /* 0x000fce00078e0088 */
.L_x_28109:
[----:B------:R-:W-:Y:S05]  /*7ca0*/  BSYNC B1 ;  /* 0x0000000000017941 */ /* 0x000fea0003800000 */
.L_x_28107:
        /* <DEDUP_REMOVED lines=16> */
.L_x_28113:
[----:B------:R-:W-:Y:S05]  /*7db0*/  BSYNC B2 ;  /* 0x0000000000027941 */ /* 0x000fea0003800000 */
.L_x_28112:
        /* <DEDUP_REMOVED lines=44> */
.L_x_28111:
[----:B------:R-:W-:Y:S05]  /*8080*/  BSYNC B1 ;  /* 0x0000000000017941 */ /* 0x000fea0003800000 */
.L_x_28110:
        /* <DEDUP_REMOVED lines=20> */
.L_x_28115:
[----:B------:R-:W-:-:S07]  /*81d0*/  IMAD.MOV.U32 R34, RZ, RZ, R136 ;  /* 0x000000ffff227224 */ /* 0x000fce00078e0088 */
.L_x_28116:
[----:B------:R-:W-:Y:S05]  /*81e0*/  BSYNC B1 ;  /* 0x0000000000017941 */ /* 0x000fea0003800000 */
.L_x_28114:
        /* <DEDUP_REMOVED lines=16> */
.L_x_28120:
[----:B------:R-:W-:Y:S05]  /*82f0*/  BSYNC B2 ;  /* 0x0000000000027941 */ /* 0x000fea0003800000 */
.L_x_28119:
        /* <DEDUP_REMOVED lines=44> */
.L_x_28118:
[----:B------:R-:W-:Y:S05]  /*85c0*/  BSYNC B1 ;  /* 0x0000000000017941 */ /* 0x000fea0003800000 */
.L_x_28117:
        /* <DEDUP_REMOVED lines=20> */
.L_x_28122:
[----:B------:R-:W-:-:S07]  /*8710*/  IMAD.MOV.U32 R26, RZ, RZ, R136 ;  /* 0x000000ffff1a7224 */ /* 0x000fce00078e0088 */
.L_x_28123:
[----:B------:R-:W-:Y:S05]  /*8720*/  BSYNC B1 ;  /* 0x0000000000017941 */ /* 0x000fea0003800000 */
.L_x_28121:
        /* <DEDUP_REMOVED lines=16> */
.L_x_28127:
[----:B------:R-:W-:Y:S05]  /*8830*/  BSYNC B2 ;  /* 0x0000000000027941 */ /* 0x000fea0003800000 */
.L_x_28126:
        /* <DEDUP_REMOVED lines=44> */
.L_x_28125:
[----:B------:R-:W-:Y:S05]  /*8b00*/  BSYNC B1 ;  /* 0x0000000000017941 */ /* 0x000fea0003800000 */
.L_x_28124:
        /* <DEDUP_REMOVED lines=20> */
.L_x_28129:
[----:B------:R-:W-:-:S07]  /*8c50*/  IMAD.MOV.U32 R26, RZ, RZ, R136 ;  /* 0x000000ffff1a7224 */ /* 0x000fce00078e0088 */
.L_x_28130:
[----:B------:R-:W-:Y:S05]  /*8c60*/  BSYNC B1 ;  /* 0x0000000000017941 */ /* 0x000fea0003800000 */
.L_x_28128:
        /* <DEDUP_REMOVED lines=18> */
.L_x_28134:
[----:B------:R-:W-:Y:S05]  /*8d90*/  BSYNC B2 ;  /* 0x0000000000027941 */ /* 0x000fea0003800000 */
.L_x_28133:
        /* <DEDUP_REMOVED lines=44> */
.L_x_28132:
[----:B------:R-:W-:Y:S05]  /*9060*/  BSYNC B1 ;  /* 0x0000000000017941 */ /* 0x000fea0003800000 */
.L_x_28131:
        /* <DEDUP_REMOVED lines=51> */
.L_x_28136:
[----:B------:R-:W-:-:S07]  /*93a0*/  MOV R36, R136 ;  /* 0x0000008800247202 */ /* 0x000fce0000000f00 */
.L_x_28137:
[----:B------:R-:W-:Y:S05]  /*93b0*/  BSYNC B1 ;  /* 0x0000000000017941 */ /* 0x000fea0003800000 */
.L_x_28135:
        /* <DEDUP_REMOVED lines=16> */
.L_x_28141:
[----:B------:R-:W-:Y:S05]  /*94c0*/  BSYNC B2 ;  /* 0x0000000000027941 */ /* 0x000fea0003800000 */
.L_x_28140:
        /* <DEDUP_REMOVED lines=44> */
.L_x_28139:
[----:B------:R-:W-:Y:S05]  /*9790*/  BSYNC B1 ;  /* 0x0000000000017941 */ /* 0x000fea0003800000 */
.L_x_28138:
        /* <DEDUP_REMOVED lines=22> */
.L_x_28143:
[----:B------:R-:W-:-:S07]  /*9900*/  MOV R36, R136 ;  /* 0x0000008800247202 */ /* 0x000fce0000000f00 */
.L_x_28144:
[----:B------:R-:W-:Y:S05]  /*9910*/  BSYNC B1 ;  /* 0x0000000000017941 */ /* 0x000fea0003800000 */
.L_x_28142:
        /* <DEDUP_REMOVED lines=16> */
.L_x_28148:
[----:B------:R-:W-:Y:S05]  /*9a20*/  BSYNC B2 ;  /* 0x0000000000027941 */ /* 0x000fea0003800000 */
.L_x_28147:
        /* <DEDUP_REMOVED lines=44> */
.L_x_28146:
[----:B------:R-:W-:Y:S05]  /*9cf0*/  BSYNC B1 ;  /* 0x0000000000017941 */ /* 0x000fea0003800000 */
.L_x_28145:
        /* <DEDUP_REMOVED lines=22> */
.L_x_28150:
[----:B------:R-:W-:-:S07]  /*9e60*/  MOV R24, R136 ;  /* 0x0000008800187202 */ /* 0x000fce0000000f00 */
.L_x_28151:
[----:B------:R-:W-:Y:S05]  /*9e70*/  BSYNC B1 ;  /* 0x0000000000017941 */ /* 0x000fea0003800000 */
.L_x_28149:
        /* <DEDUP_REMOVED lines=16> */
.L_x_28155:
[----:B------:R-:W-:Y:S05]  /*9f80*/  BSYNC B2 ;  /* 0x0000000000027941 */ /* 0x000fea0003800000 */
.L_x_28154:
        /* <DEDUP_REMOVED lines=44> */
.L_x_28153:
[----:B------:R-:W-:Y:S05]  /*a250*/  BSYNC B1 ;  /* 0x0000000000017941 */ /* 0x000fea0003800000 */
.L_x_28152:
        /* <DEDUP_REMOVED lines=22> */
.L_x_28157:
[----:B------:R-:W-:-:S07]  /*a3c0*/  MOV R24, R136 ;  /* 0x0000008800187202 */ /* 0x000fce0000000f00 */
.L_x_28158:
[----:B------:R-:W-:Y:S05]  /*a3d0*/  BSYNC B1 ;  /* 0x0000000000017941 */ /* 0x000fea0003800000 */
.L_x_28156:
        /* <DEDUP_REMOVED lines=16> */
.L_x_28162:
[----:B------:R-:W-:Y:S05]  /*a4e0*/  BSYNC B2 ;  /* 0x0000000000027941 */ /* 0x000fea0003800000 */
.L_x_28161:
        /* <DEDUP_REMOVED lines=44> */
.L_x_28160:
[----:B------:R-:W-:Y:S05]  /*a7b0*/  BSYNC B1 ;  /* 0x0000000000017941 */ /* 0x000fea0003800000 */
.L_x_28159:
        /* <DEDUP_REMOVED lines=20> */
.L_x_28164:
[----:B------:R-:W-:-:S07]  /*a900*/  MOV R34, R136 ;  /* 0x0000008800227202 */ /* 0x000fce0000000f00 */
.L_x_28165:
[----:B------:R-:W-:Y:S05]  /*a910*/  BSYNC B1 ;  /* 0x0000000000017941 */ /* 0x000fea0003800000 */
.L_x_28163:
        /* <DEDUP_REMOVED lines=16> */
.L_x_28169:
[----:B------:R-:W-:Y:S05]  /*aa20*/  BSYNC B2 ;  /* 0x0000000000027941 */ /* 0x000fea0003800000 */
.L_x_28168:
        /* <DEDUP_REMOVED lines=44> */
.L_x_28167:
[----:B------:R-:W-:Y:S05]  /*acf0*/  BSYNC B1 ;  /* 0x0000000000017941 */ /* 0x000fea0003800000 */
.L_x_28166:
        /* <DEDUP_REMOVED lines=20> */
.L_x_28171:
[----:B------:R-:W-:-:S07]  /*ae40*/  MOV R34, R136 ;  /* 0x0000008800227202 */ /* 0x000fce0000000f00 */
.L_x_28172:
[----:B------:R-:W-:Y:S05]  /*ae50*/  BSYNC B1 ;  /* 0x0000000000017941 */ /* 0x000fea0003800000 */
.L_x_28170:
        /* <DEDUP_REMOVED lines=16> */
.L_x_28176:
[----:B------:R-:W-:Y:S05]  /*af60*/  BSYNC B2 ;  /* 0x0000000000027941 */ /* 0x000fea0003800000 */
.L_x_28175:
        /* <DEDUP_REMOVED lines=44> */
.L_x_28174:
[----:B------:R-:W-:Y:S05]  /*b230*/  BSYNC B1 ;  /* 0x0000000000017941 */ /* 0x000fea0003800000 */
.L_x_28173:
        /* <DEDUP_REMOVED lines=20> */
.L_x_28178:
[----:B------:R-:W-:-:S07]  /*b380*/  MOV R26, R136 ;  /* 0x00000088001a7202 */ /* 0x000fce0000000f00 */
.L_x_28179:
[----:B------:R-:W-:Y:S05]  /*b390*/  BSYNC B1 ;  /* 0x0000000000017941 */ /* 0x000fea0003800000 */
.L_x_28177:
        /* <DEDUP_REMOVED lines=16> */
.L_x_28183:
[----:B------:R-:W-:Y:S05]  /*b4a0*/  BSYNC B2 ;  /* 0x0000000000027941 */ /* 0x000fea0003800000 */
.L_x_28182:
        /* <DEDUP_REMOVED lines=44> */
.L_x_28181:
[----:B------:R-:W-:Y:S05]  /*b770*/  BSYNC B1 ;  /* 0x0000000000017941 */ /* 0x000fea0003800000 */
.L_x_28180:
        /* <DEDUP_REMOVED lines=20> */
.L_x_28185:
[----:B------:R-:W-:-:S07]  /*b8c0*/  MOV R26, R136 ;  /* 0x00000088001a7202 */ /* 0x000fce0000000f00 */
.L_x_28186:
[----:B------:R-:W-:Y:S05]  /*b8d0*/  BSYNC B1 ;  /* 0x0000000000017941 */ /* 0x000fea0003800000 */
.L_x_28184:
        /* <DEDUP_REMOVED lines=18> */
.L_x_28190:
[----:B------:R-:W-:Y:S05]  /*ba00*/  BSYNC B2 ;  /* 0x0000000000027941 */ /* 0x000fea0003800000 */
.L_x_28189:
        /* <DEDUP_REMOVED lines=44> */
.L_x_28188:
[----:B------:R-:W-:Y:S05]  /*bcd0*/  BSYNC B1 ;  /* 0x0000000000017941 */ /* 0x000fea0003800000 */
.L_x_28187:
[----:B------:R-:W-:Y:S01]  /*bce0*/  I2FP.F32.U32 R25, R26 ;  /* 0x0000001a00197245 */ /* 0x000fe20000201000 */
[----:B------:R-:W-:Y:S01]  /*bcf0*/  HADD2.F32 R26, -RZ, R27.H1_H1 ;  /* 0x3000001bff1a7230 */ /* 0x000fe20000004100 */
        /* <DEDUP_REMOVED lines=25> */
[----:B------:R-:W-:Y:S01]  /*be90*/  LOP3.LUT R28, R28, R35, RZ, 0xfc, !PT ;  /* 0x000000231c1c7212 */ /* 0x000fe200078efcff */
[----:B------:R1:W-:Y:S01]  /*bea0*/  STG.E.128 desc[UR6][R32.64], R40 ;  /* 0x0000002820007986 */ /* 0x0003e2000c101d06 */
[----:B------:R-:W-:Y:S01]  /*beb0*/  LOP3.LUT R31, R31, R139, R30, 0xfe, !PT ;  /* 0x0000008b1f1f7212 */ /* 0x000fe200078efe1e */
[----:B0-----:R-:W-:-:S02]  /*bec0*/  @P1 IMAD.WIDE.U32 R34, R150, 0x20, R24 ;  /* 0x0000002096221825 */ /* 0x001fc400078e0018 */
[----:B------:R1:W-:Y:S01]  /*bed0*/  STG.E.128 desc[UR6][R32.64+0x10], R36 ;  /* 0x0000102420007986 */ /* 0x0003e2000c101d06 */
[----:B------:R-:W-:Y:S01]  /*bee0*/  LOP3.LUT R29, R27, R31, R29, 0xfe, !PT ;  /* 0x0000001f1b1d7212 */ /* 0x000fe200078efe1d */
        /* <DEDUP_REMOVED lines=18> */
.L_x_28192:
[----:B------:R-:W-:-:S07]  /*c010*/  MOV R102, R136 ;  /* 0x0000008800667202 */ /* 0x000fce0000000f00 */
.L_x_28193:
[----:B------:R-:W-:Y:S05]  /*c020*/  BSYNC B1 ;  /* 0x0000000000017941 */ /* 0x000fea0003800000 */
.L_x_28191:
        /* <DEDUP_REMOVED lines=16> */
.L_x_28197:
[----:B------:R-:W-:Y:S05]  /*c130*/  BSYNC B2 ;  /* 0x0000000000027941 */ /* 0x000fea0003800000 */
.L_x_28196:
        /* <DEDUP_REMOVED lines=44> */
.L_x_28195:
[----:B------:R-:W-:Y:S05]  /*c400*/  BSYNC B1 ;  /* 0x0000000000017941 */ /* 0x000fea0003800000 */
.L_x_28194:
        /* <DEDUP_REMOVED lines=22> */
.L_x_28199:
[----:B------:R-:W-:-:S07]  /*c570*/  MOV R33, R136 ;  /* 0x0000008800217202 */ /* 0x000fce0000000f00 */
.L_x_28200:
[----:B------:R-:W-:Y:S05]  /*c580*/  BSYNC B1 ;  /* 0x0000000000017941 */ /* 0x000fea0003800000 */
.L_x_28198:
        /* <DEDUP_REMOVED lines=16> */
.L_x_28204:
[----:B------:R-:W-:Y:S05]  /*c690*/  BSYNC B2 ;  /* 0x0000000000027941 */ /* 0x000fea0003800000 */
.L_x_28203:
        /* <DEDUP_REMOVED lines=44> */
.L_x_28202:
[----:B------:R-:W-:Y:S05]  /*c960*/  BSYNC B1 ;  /* 0x0000000000017941 */ /* 0x000fea0003800000 */
.L_x_28201:
        /* <DEDUP_REMOVED lines=22> */
.L_x_28206:
[----:B------:R-:W-:-:S07]  /*cad0*/  MOV R24, R136 ;  /* 0x0000008800187202 */ /* 0x000fce0000000f00 */
.L_x_28207:
[----:B------:R-:W-:Y:S05]  /*cae0*/  BSYNC B1 ;  /* 0x0000000000017941 */ /* 0x000fea0003800000 */
.L_x_28205:
        /* <DEDUP_REMOVED lines=16> */
.L_x_28211:
[----:B------:R-:W-:Y:S05]  /*cbf0*/  BSYNC B2 ;  /* 0x0000000000027941 */ /* 0x000fea0003800000 */
.L_x_28210:
        /* <DEDUP_REMOVED lines=44> */
.L_x_28209:
[----:B------:R-:W-:Y:S05]  /*cec0*/  BSYNC B1 ;  /* 0x0000000000017941 */ /* 0x000fea0003800000 */
.L_x_28208:
        /* <DEDUP_REMOVED lines=22> */
.L_x_28213:
[----:B------:R-:W-:-:S07]  /*d030*/  MOV R24, R136 ;  /* 0x0000008800187202 */ /* 0x000fce0000000f00 */
.L_x_28214:
[----:B------:R-:W-:Y:S05]  /*d040*/  BSYNC B1 ;  /* 0x0000000000017941 */ /* 0x000fea0003800000 */
.L_x_28212:
        /* <DEDUP_REMOVED lines=16> */
.L_x_28218:
[----:B------:R-:W-:Y:S05]  /*d150*/  BSYNC B2 ;  /* 0x0000000000027941 */ /* 0x000fea0003800000 */
.L_x_28217:
        /* <DEDUP_REMOVED lines=44> */
.L_x_28216:
[----:B------:R-:W-:Y:S05]  /*d420*/  BSYNC B1 ;  /* 0x0000000000017941 */ /* 0x000fea0003800000 */
.L_x_28215:
        /* <DEDUP_REMOVED lines=20> */
.L_x_28220:
[----:B------:R-:W-:-:S07]  /*d570*/  MOV R139, R136 ;  /* 0x00000088008b7202 */ /* 0x000fce0000000f00 */
.L_x_28221:
[----:B------:R-:W-:Y:S05]  /*d580*/  BSYNC B1 ;  /* 0x0000000000017941 */ /* 0x000fea0003800000 */
.L_x_28219:
        /* <DEDUP_REMOVED lines=16> */
.L_x_28225:
[----:B------:R-:W-:Y:S05]  /*d690*/  BSYNC B2 ;  /* 0x0000000000027941 */ /* 0x000fea0003800000 */
.L_x_28224:
        /* <DEDUP_REMOVED lines=44> */
.L_x_28223:
[----:B------:R-:W-:Y:S05]  /*d960*/  BSYNC B1 ;  /* 0x0000000000017941 */ /* 0x000fea0003800000 */
.L_x_28222:
        /* <DEDUP_REMOVED lines=20> */
.L_x_28227:
[----:B------:R-:W-:-:S07]  /*dab0*/  MOV R29, R136 ;  /* 0x00000088001d7202 */ /* 0x000fce0000000f00 */
.L_x_28228:
[----:B------:R-:W-:Y:S05]  /*dac0*/  BSYNC B1 ;  /* 0x0000000000017941 */ /* 0x000fea0003800000 */
.L_x_28226:
        /* <DEDUP_REMOVED lines=16> */
.L_x_28232:
[----:B------:R-:W-:Y:S05]  /*dbd0*/  BSYNC B2 ;  /* 0x0000000000027941 */ /* 0x000fea0003800000 */
.L_x_28231:
        /* <DEDUP_REMOVED lines=44> */
.L_x_28230:
[----:B------:R-:W-:Y:S05]  /*dea0*/  BSYNC B1 ;  /* 0x0000000000017941 */ /* 0x000fea0003800000 */
.L_x_28229:
        /* <DEDUP_REMOVED lines=20> */
.L_x_28234:
[----:B------:R-:W-:-:S07]  /*dff0*/  MOV R26, R136 ;  /* 0x00000088001a7202 */ /* 0x000fce0000000f00 */
.L_x_28235:
[----:B------:R-:W-:Y:S05]  /*e000*/  BSYNC B1 ;  /* 0x0000000000017941 */ /* 0x000fea0003800000 */
.L_x_28233:
        /* <DEDUP_REMOVED lines=16> */
.L_x_28239:
[----:B------:R-:W-:Y:S05]  /*e110*/  BSYNC B2 ;  /* 0x0000000000027941 */ /* 0x000fea0003800000 */
.L_x_28238:
        /* <DEDUP_REMOVED lines=44> */
.L_x_28237:
[----:B------:R-:W-:Y:S05]  /*e3e0*/  BSYNC B1 ;  /* 0x0000000000017941 */ /* 0x000fea0003800000 */
.L_x_28236:
        /* <DEDUP_REMOVED lines=20> */
.L_x_28241:
[----:B------:R-:W-:-:S07]  /*e530*/  MOV R26, R136 ;  /* 0x00000088001a7202 */ /* 0x000fce0000000f00 */
.L_x_28242:
[----:B------:R-:W-:Y:S05]  /*e540*/  BSYNC B1 ;  /* 0x0000000000017941 */ /* 0x000fea0003800000 */
.L_x_28240:
        /* <DEDUP_REMOVED lines=18> */
.L_x_28246:
[----:B------:R-:W-:Y:S05]  /*e670*/  BSYNC B2 ;  /* 0x0000000000027941 */ /* 0x000fea0003800000 */
.L_x_28245:
        /* <DEDUP_REMOVED lines=44> */
.L_x_28244:
[----:B------:R-:W-:Y:S05]  /*e940*/  BSYNC B1 ;  /* 0x0000000000017941 */ /* 0x000fea0003800000 */
.L_x_28243:
[----:B------:R-:W-:Y:S01]  /*e950*/  I2FP.F32.U32 R25, R26 ;  /* 0x0000001a00197245 */ /* 0x000fe20000201000 */
[----:B------:R-:W-:Y:S01]  /*e960*/  IMAD.WIDE.U32 R158, R150, 0x20, R152 ;  /* 0x00000020969e7825 */ /* 0x000fe200078e0098 */
[----:B------:R-:W-:Y:S02]  /*e970*/  SEL R156, RZ, 0x1, P2 ;  /* 0x00000001ff9c7807 */ /* 0x000fe40001000000 */
[----:B------:R-:W-:Y:S01]  /*e980*/  SEL R102, RZ, 0x10000, P5 ;  /* 0x00010000ff667807 */ /* 0x000fe20002800000 */
[----:B------:R-:W-:Y:S01]  /*e990*/  FFMA.FTZ R24, R25, R146, 1.1641532182693481445e-10 ;  /* 0x2f00000019187423 */ /* 0x000fe20000010092 */
[----:B------:R-:W-:Y:S01]  /*e9a0*/  SEL R31, RZ, 0x100, P4 ;  /* 0x00000100ff1f7807 */ /* 0x000fe20002000000 */
[----:B------:R-:W-:Y:S01]  /*e9b0*/  IMAD.WIDE.U32 R156, R156, 0x1000000, RZ ;  /* 0x010000009c9c7825 */ /* 0x000fe200078e00ff */
[----:B------:R-:W-:Y:S01]  /*e9c0*/  SEL R25, RZ, 0x1, P3 ;  /* 0x00000001ff197807 */ /* 0x000fe20001800000 */
[----:B------:R-:W-:Y:S01]  /*e9d0*/  STG.E.128 desc[UR6][R158.64], R32 ;  /* 0x000000209e007986 */ /* 0x000fe2000c101d06 */
[----:B------:R-:W-:-:S02]  /*e9e0*/  FSETP.GTU.FTZ.AND P2, PT, R24, R145, PT ;  /* 0x000000911800720b */ /* 0x000fc40003f5c000 */
[C---:B------:R-:W-:Y:S02]  /*e9f0*/  LOP3.LUT P5, RZ, R138.reuse, 0x4, RZ, 0xc0, !PT ;  /* 0x000000048aff7812 */ /* 0x040fe400078ac0ff */
[----:B------:R-:W-:Y:S02]  /*ea00*/  SEL R24, RZ, 0x1000000, P2 ;  /* 0x01000000ff187807 */ /* 0x000fe40001000000 */
[----:B------:R-:W-:Y:S02]  /*ea10*/  LOP3.LUT P4, RZ, R138, 0x2, RZ, 0xc0, !PT ;  /* 0x000000028aff7812 */ /* 0x000fe4000788c0ff */
[----:B------:R-:W-:Y:S02]  /*ea20*/  LOP3.LUT R24, R31, R24, R102, 0xfe, !PT ;  /* 0x000000181f187212 */ /* 0x000fe400078efe66 */
[----:B------:R-:W-:Y:S02]  /*ea30*/  SEL R102, RZ, 0x1, P4 ;  /* 0x00000001ff667807 */ /* 0x000fe40002000000 */
[----:B------:R-:W-:-:S02]  /*ea40*/  LOP3.LUT R157, R157, R24, R25, 0xfe, !PT ;  /* 0x000000189d9d7212 */ /* 0x000fc400078efe19 */
[----:B------:R-:W-:Y:S01]  /*ea50*/  SEL R24, RZ, 0x1, P5 ;  /* 0x00000001ff187807 */ /* 0x000fe20002800000 */
[----:B------:R-:W-:Y:S01]  /*ea60*/  IMAD.WIDE.U32 R102, R102, 0x10000, RZ ;  /* 0x0001000066667825 */ /* 0x000fe200078e00ff */
[----:B------:R-:W-:Y:S02]  /*ea70*/  LOP3.LUT P6, RZ, R138, 0x8, RZ, 0xc0, !PT ;  /* 0x000000088aff7812 */ /* 0x000fe400078cc0ff */
[----:B------:R-:W-:Y:S01]  /*ea80*/  IADD3 R140, R141, 0xa0, RZ ;  /* 0x000000a08d8c7810 */ /* 0x000fe20007ffe0ff */
[----:B------:R-:W-:-:S04]  /*ea90*/  IMAD.WIDE.U32 R24, R24, 0x100, RZ ;  /* 0x0000010018187825 */ /* 0x000fc800078e00ff */
[----:B------:R-:W-:Y:S01]  /*eaa0*/  IMAD.WIDE.U32 R100, R140, 0x10, R100 ;  /* 0x000000108c647825 */ /* 0x000fe200078e0064 */
[----:B------:R-:W-:Y:S02]  /*eab0*/  LOP3.LUT R156, R24, R156, R102, 0xfe, !PT ;  /* 0x0000009c189c7212 */ /* 0x000fe400078efe66 */
[----:B------:R-:W-:Y:S01]  /*eac0*/  LOP3.LUT R157, R25, R157, R103, 0xfe, !PT ;  /* 0x0000009d199d7212 */ /* 0x000fe200078efe67 */
[----:B------:R-:W-:Y:S01]  /*ead0*/  HADD2.F32 R24, -RZ, R27.H1_H1 ;  /* 0x3000001bff187230 */ /* 0x000fe20000004100 */
[----:B------:R-:W-:-:S04]  /*eae0*/  SEL R27, RZ, 0x1, P6 ;  /* 0x00000001ff1b7807 */ /* 0x000fc80003000000 */
[----:B------:R-:W-:Y:S01]  /*eaf0*/  FMUL.FTZ R25, R24, R147 ;  /* 0x0000009318197220 */ /* 0x000fe20000410000 */
[----:B------:R-:W-:Y:S01]  /*eb00*/  LOP3.LUT R156, R156, R27, RZ, 0xfc, !PT ;  /* 0x0000001b9c9c7212 */ /* 0x000fe200078efcff */
[----:B------:R-:W-:-:S04]  /*eb10*/  IMAD.WIDE.U32 R26, R150, 0x8, R154 ;  /* 0x00000008961a7825 */ /* 0x000fc800078e009a */
[----:B------:R-:W-:-:S05]  /*eb20*/  FMUL.FTZ R25, R25, R144 ;  /* 0x0000009019197220 */ /* 0x000fca0000410000 */
[----:B------:R-:W-:Y:S02]  /*eb30*/  FSEL R31, R25, RZ, !P2 ;  /* 0x000000ff191f7208 */ /* 0x000fe40005000000 */
[----:B------:R-:W0:Y:S03]  /*eb40*/  @P1 LDC.64 R24, c[0x0][0x230] ;  /* 0x00008c00ff181b82 */ /* 0x000e260000000a00 */
[----:B------:R-:W-:-:S05]  /*eb50*/  @P0 FADD.FTZ R31, R71, R31 ;  /* 0x0000001f471f0221 */ /* 0x000fca0000010000 */
[----:B------:R1:W-:Y:S04]  /*eb60*/  STG.E.128 desc[UR6][R158.64+0x10], R28 ;  /* 0x0000101c9e007986 */ /* 0x0003e8000c101d06 */
[----:B------:R2:W-:Y:S04]  /*eb70*/  STG.E.64 desc[UR6][R26.64], R156 ;  /* 0x0000009c1a007986 */ /* 0x0005e8000c101b06 */
[----:B------:R-:W5:Y:S01]  /*eb80*/  LDG.E.128 R100, desc[UR6][R100.64] ;  /* 0x0000000664647981 */ /* 0x000f62000c1e1d00 */
[----:B0-----:R-:W-:-:S05]  /*eb90*/  @P1 IMAD.WIDE.U32 R24, R140, 0x20, R24 ;  /* 0x000000208c181825 */ /* 0x001fca00078e0018 */
[----:B------:R2:W5:Y:S04]  /*eba0*/  @P1 LDG.E.128 R72, desc[UR6][R24.64] ;  /* 0x0000000618481981 */ /* 0x000568000c1e1d00 */
[----:B------:R2:W5:Y:S01]  /*ebb0*/  @P1 LDG.E.128 R68, desc[UR6][R24.64+0x10] ;  /* 0x0000100618441981 */ /* 0x000562000c1e1d00 */
[C---:B------:R-:W-:Y:S01]  /*ebc0*/  ISETP.NE.AND P1, PT, R139.reuse, 0x1, PT ;  /* 0x000000018b00780c */ /* 0x040fe20003f25270 */
[----:B------:R-:W-:Y:S01]  /*ebd0*/  BSSY B1, `(.L_x_28247) ;  /* 0x000000c000017945 */ /* 0x000fe20003800000 */
[----:B-1----:R-:W-:-:S11]  /*ebe0*/  IADD3 R158, R139, 0x1, RZ ;  /* 0x000000018b9e7810 */ /* 0x002fd60007ffe0ff */
[----:B--2---:R-:W-:Y:S05]  /*ebf0*/  @!P1 BRA `(.L_x_28248) ;  /* 0x0000000000209947 */ /* 0x004fea0003800000 */
        /* <DEDUP_REMOVED lines=8> */
.L_x_28248:
[----:B------:R-:W-:-:S07]  /*ec80*/  IMAD.MOV.U32 R151, RZ, RZ, R136 ;  /* 0x000000ffff977224 */ /* 0x000fce00078e0088 */
.L_x_28249:
[----:B------:R-:W-:Y:S05]  /*ec90*/  BSYNC B1 ;  /* 0x0000000000017941 */ /* 0x000fea0003800000 */
.L_x_28247:
        /* <DEDUP_REMOVED lines=16> */
.L_x_28253:
[----:B------:R-:W-:Y:S05]  /*eda0*/  BSYNC B2 ;  /* 0x0000000000027941 */ /* 0x000fea0003800000 */
.L_x_28252:
        /* <DEDUP_REMOVED lines=44> */
.L_x_28251:
[----:B------:R-:W-:Y:S05]  /*f070*/  BSYNC B1 ;  /* 0x0000000000017941 */ /* 0x000fea0003800000 */
.L_x_28250:
        /* <DEDUP_REMOVED lines=22> */
.L_x_28255:
[----:B------:R-:W-:-:S07]  /*f1e0*/  IMAD.MOV.U32 R25, RZ, RZ, R136 ;  /* 0x000000ffff197224 */ /* 0x000fce00078e0088 */
.L_x_28256:
[----:B------:R-:W-:Y:S05]  /*f1f0*/  BSYNC B1 ;  /* 0x0000000000017941 */ /* 0x000fea0003800000 */
.L_x_28254:
        /* <DEDUP_REMOVED lines=16> */
.L_x_28260:
[----:B------:R-:W-:Y:S05]  /*f300*/  BSYNC B2 ;  /* 0x0000000000027941 */ /* 0x000fea0003800000 */
.L_x_28259:
        /* <DEDUP_REMOVED lines=44> */
.L_x_28258:
[----:B------:R-:W-:Y:S05]  /*f5d0*/  BSYNC B1 ;  /* 0x0000000000017941 */ /* 0x000fea0003800000 */
.L_x_28257:
        /* <DEDUP_REMOVED lines=22> */
.L_x_28262:
[----:B------:R-:W-:-:S07]  /*f740*/  IMAD.MOV.U32 R100, RZ, RZ, R136 ;  /* 0x000000ffff647224 */ /* 0x000fce00078e0088 */
.L_x_28263:
[----:B------:R-:W-:Y:S05]  /*f750*/  BSYNC B1 ;  /* 0x0000000000017941 */ /* 0x000fea0003800000 */
.L_x_28261:
        /* <DEDUP_REMOVED lines=16> */
.L_x_28267:
[----:B------:R-:W-:Y:S05]  /*f860*/  BSYNC B2 ;  /* 0x0000000000027941 */ /* 0x000fea0003800000 */
.L_x_28266:
        /* <DEDUP_REMOVED lines=44> */
.L_x_28265:
[----:B------:R-:W-:Y:S05]  /*fb30*/  BSYNC B1 ;  /* 0x0000000000017941 */ /* 0x000fea0003800000 */
.L_x_28264:
        /* <DEDUP_REMOVED lines=20> */
.L_x_28269:
[----:B------:R-:W-:-:S07]  /*fc80*/  IMAD.MOV.U32 R27, RZ, RZ, R136 ;  /* 0x000000ffff1b7224 */ /* 0x000fce00078e0088 */
.L_x_28270:
[----:B------:R-:W-:Y:S05]  /*fc90*/  BSYNC B1 ;  /* 0x0000000000017941 */ /* 0x000fea0003800000 */
.L_x_28268:
        /* <DEDUP_REMOVED lines=16> */
.L_x_28274:
[----:B------:R-:W-:Y:S05]  /*fda0*/  BSYNC B2 ;  /* 0x0000000000027941 */ /* 0x000fea0003800000 */
.L_x_28273:
[----:B------:R-:W-:Y:S01]  /*fdb0*/  LOP3.LUT R131, R131, UR5, R130, 0x96, !PT ;  /* 0x0000000583837c12 */ /* 0x000fe2000f8e9682 */
[----:B------:R-:W-:Y:S01]  /*fdc0*/  IMAD.HI.U32 R100, R137, -0x326172a9, RZ ;  /* 0xcd9e8d5789647827 */ /* 0x000fe200078e00ff */
[----:B------:R-:W-:-:S03]  /*fdd0*/  HFMA2.MMA R151, -RZ, RZ, 0, 0 ;  /* 0x00000000ff977435 */ /* 0x000fc600000001ff */
        /* <DEDUP_REMOVED lines=41> */
.L_x_28272:
[----:B------:R-:W-:Y:S05]  /*10070*/  BSYNC B1 ;  /* 0x0000000000017941 */ /* 0x000fea0003800000 */
.L_x_28271:
        /* <DEDUP_REMOVED lines=20> */
.L_x_28276:
[----:B------:R-:W-:-:S07]  /*101c0*/  IMAD.MOV.U32 R139, RZ, RZ, R136 ;  /* 0x000000ffff8b7224 */ /* 0x000fce00078e0088 */
.L_x_28277:
[----:B------:R-:W-:Y:S05]  /*101d0*/  BSYNC B1 ;  /* 0x0000000000017941 */ /* 0x000fea0003800000 */
.L_x_28275:
        /* <DEDUP_REMOVED lines=16> */
.L_x_28281:
[----:B------:R-:W-:Y:S05]  /*102e0*/  BSYNC B2 ;  /* 0x0000000000027941 */ /* 0x000fea0003800000 */
.L_x_28280:
        /* <DEDUP_REMOVED lines=36> */
[----:B------:R-:W-:-:S04]  /*10530*/  HFMA2.MMA R157, -RZ, RZ, 0, 0 ;  /* 0x00000000ff9d7435 */ /* 0x000fc800000001ff */
[----:B------:R-:W-:Y:S01]  /*10540*/  LOP3.LUT R132, R159, UR28, R100, 0x96, !PT ;  /* 0x0000001c9f847c12 */ /* 0x000fe2000f8e9664 */
[----:B------:R-:W-:-:S05]  /*10550*/  IMAD.WIDE.U32 R100, R101, -0x326172a9, RZ ;  /* 0xcd9e8d5765647825 */ /* 0x000fca00078e00ff */
[----:B------:R-:W-:Y:S02]  /*10560*/  LOP3.LUT R131, R101, UR30, R158, 0x96, !PT ;  /* 0x0000001e65837c12 */ /* 0x000fe4000f8e969e */
[----:B------:R-:W-:Y:S01]  /*10570*/  MOV R136, R100 ;  /* 0x0000006400887202 */ /* 0x000fe20000000f00 */
[----:B------:R-:W-:-:S04]  /*10580*/  IMAD.WIDE.U32 R100, R132, -0x2daee0ad, RZ ;  /* 0xd2511f5384647825 */ /* 0x000fc800078e00ff */
[----:B------:R-:W-:Y:S01]  /*10590*/  IMAD.MOV.U32 R134, RZ, RZ, R100 ;  /* 0x000000ffff867224 */ /* 0x000fe200078e0064 */
[----:B------:R-:W-:-:S07]  /*105a0*/  LOP3.LUT R132, R101, UR31, R156, 0x96, !PT ;  /* 0x0000001f65847c12 */ /* 0x000fce000f8e969c */
.L_x_28279:
[----:B------:R-:W-:Y:S05]  /*105b0*/  BSYNC B1 ;  /* 0x0000000000017941 */ /* 0x000fea0003800000 */
.L_x_28278:
        /* <DEDUP_REMOVED lines=20> */
.L_x_28283:
[----:B------:R-:W-:-:S07]  /*10700*/  IMAD.MOV.U32 R101, RZ, RZ, R136 ;  /* 0x000000ffff657224 */ /* 0x000fce00078e0088 */
.L_x_28284:
[----:B------:R-:W-:Y:S05]  /*10710*/  BSYNC B1 ;  /* 0x0000000000017941 */ /* 0x000fea0003800000 */
.L_x_28282:
        /* <DEDUP_REMOVED lines=16> */
.L_x_28288:
[----:B------:R-:W-:Y:S05]  /*10820*/  BSYNC B2 ;  /* 0x0000000000027941 */ /* 0x000fea0003800000 */
.L_x_28287:
        /* <DEDUP_REMOVED lines=44> */
.L_x_28286:
[----:B------:R-:W-:Y:S05]  /*10af0*/  BSYNC B1 ;  /* 0x0000000000017941 */ /* 0x000fea0003800000 */
.L_x_28285:
        /* <DEDUP_REMOVED lines=20> */
.L_x_28290:
[----:B------:R-:W-:-:S07]  /*10c40*/  IMAD.MOV.U32 R102, RZ, RZ, R136 ;  /* 0x000000ffff667224 */ /* 0x000fce00078e0088 */
.L_x_28291:
[----:B------:R-:W-:Y:S05]  /*10c50*/  BSYNC B1 ;  /* 0x0000000000017941 */ /* 0x000fea0003800000 */
.L_x_28289:
        /* <DEDUP_REMOVED lines=16> */
.L_x_28295:
[----:B------:R-:W-:Y:S05]  /*10d60*/  BSYNC B2 ;  /* 0x0000000000027941 */ /* 0x000fea0003800000 */
.L_x_28294:
        /* <DEDUP_REMOVED lines=44> */
.L_x_28293:
[----:B------:R-:W-:Y:S05]  /*11030*/  BSYNC B1 ;  /* 0x0000000000017941 */ /* 0x000fea0003800000 */
.L_x_28292:
[----:B------:R-:W-:Y:S01]  /*11040*/  I2FP.F32.U32 R139, R102 ;  /* 0x00000066008b7245 */ /* 0x000fe20000201000 */
[----:B------:R-:W-:Y:S01]  /*11050*/  HADD2.F32 R156, -RZ, R103.H0_H0 ;  /* 0x20000067ff9c7230 */ /* 0x000fe20000004100 */
[----:B------:R-:W-:Y:S01]  /*11060*/  ISETP.NE.AND P6, PT, R157, 0x1, PT ;  /* 0x000000019d00780c */ /* 0x000fe20003fc5270 */
[----:B------:R-:W-:Y:S02]  /*11070*/  BSSY B1, `(.L_x_28296) ;  /* 0x0000012000017945 */ /* 0x000fe40003800000 */
        /* <DEDUP_REMOVED lines=16> */
.L_x_28297:
[----:B------:R-:W-:-:S07]  /*11180*/  IMAD.MOV.U32 R151, RZ, RZ, R136 ;  /* 0x000000ffff977224 */ /* 0x000fce00078e0088 */
.L_x_28298:
[----:B------:R-:W-:Y:S05]  /*11190*/  BSYNC B1 ;  /* 0x0000000000017941 */ /* 0x000fea0003800000 */
.L_x_28296:
        /* <DEDUP_REMOVED lines=18> */
.L_x_28302:
[----:B------:R-:W-:Y:S05]  /*112c0*/  BSYNC B2 ;  /* 0x0000000000027941 */ /* 0x000fea0003800000 */
.L_x_28301:
        /* <DEDUP_REMOVED lines=44> */
.L_x_28300:
[----:B------:R-:W-:Y:S05]  /*11590*/  BSYNC B1 ;  /* 0x0000000000017941 */ /* 0x000fea0003800000 */
.L_x_28299:
[----:B------:R-:W-:Y:S01]  /*115a0*/  I2FP.F32.U32 R151, R151 ;  /* 0x0000009700977245 */ /* 0x000fe20000201000 */
[----:B------:R-:W-:Y:S01]  /*115b0*/  IMAD.WIDE.U32 R152, R140, 0x20, R152 ;  /* 0x000000208c987825 */ /* 0x000fe200078e0098 */
[----:B------:R-:W-:Y:S01]  /*115c0*/  SEL R160, RZ, 0x1, P2 ;  /* 0x00000001ffa07807 */ /* 0x000fe20001000000 */
[----:B------:R-:W-:Y:S01]  /*115d0*/  UMOV UR8, 0xffffffff ;  /* 0xffffffff00087882 */ /* 0x000fe20000000000 */
[----:B------:R-:W-:Y:S01]  /*115e0*/  SEL R156, RZ, 0x10000, P5 ;  /* 0x00010000ff9c7807 */ /* 0x000fe20002800000 */
[----:B------:R-:W-:Y:S01]  /*115f0*/  FFMA.FTZ R146, R151, R146, 1.1641532182693481445e-10 ;  /* 0x2f00000097927423 */ /* 0x000fe20000010092 */
[----:B------:R-:W-:Y:S01]  /*11600*/  SEL R151, RZ, 0x100, P4 ;  /* 0x00000100ff977807 */ /* 0x000fe20002000000 */
[----:B------:R-:W-:Y:S01]  /*11610*/  IMAD.WIDE.U32 R160, R160, 0x1000000, RZ ;  /* 0x01000000a0a07825 */ /* 0x000fe200078e00ff */
[----:B------:R-:W-:Y:S01]  /*11620*/  LOP3.LUT P6, RZ, R138, 0x2, RZ, 0xc0, !PT ;  /* 0x000000028aff7812 */ /* 0x000fe200078cc0ff */
[----:B------:R0:W-:Y:S01]  /*11630*/  STG.E.128 desc[UR6][R152.64], R24 ;  /* 0x0000001898007986 */ /* 0x0001e2000c101d06 */
[----:B------:R-:W-:Y:S01]  /*11640*/  FSETP.GTU.FTZ.AND P4, PT, R146, R145, PT ;  /* 0x000000919200720b */ /* 0x000fe20003f9c000 */
[----:B------:R-:W-:Y:S01]  /*11650*/  IMAD.WIDE.U32 R154, R140, 0x8, R154 ;  /* 0x000000088c9a7825 */ /* 0x000fe200078e009a */
[----:B------:R-:W-:-:S02]  /*11660*/  SEL R145, RZ, 0x1, P3 ;  /* 0x00000001ff917807 */ /* 0x000fc40001800000 */
[----:B------:R-:W-:Y:S02]  /*11670*/  SEL R146, RZ, 0x1000000, P4 ;  /* 0x01000000ff927807 */ /* 0x000fe40002000000 */
[----:B------:R-:W-:Y:S02]  /*11680*/  SEL R158, RZ, 0x1, P1 ;  /* 0x00000001ff9e7807 */ /* 0x000fe40000800000 */
[----:B------:R-:W-:Y:S02]  /*11690*/  LOP3.LUT R146, R151, R146, R156, 0xfe, !PT ;  /* 0x0000009297927212 */ /* 0x000fe400078efe9c */
[----:B------:R-:W-:Y:S01]  /*116a0*/  SEL R156, RZ, 0x1, P6 ;  /* 0x00000001ff9c7807 */ /* 0x000fe20003000000 */
[----:B------:R-:W-:Y:S01]  /*116b0*/  IMAD.WIDE.U32 R158, R158, 0x10000, RZ ;  /* 0x000100009e9e7825 */ /* 0x000fe200078e00ff */
[----:B------:R-:W-:Y:S02]  /*116c0*/  LOP3.LUT R145, R161, R146, R145, 0xfe, !PT ;  /* 0x00000092a1917212 */ /* 0x000fe400078efe91 */
[----:B------:R-:W-:Y:S01]  /*116d0*/  LOP3.LUT P6, RZ, R138, 0x4, RZ, 0xc0, !PT ;  /* 0x000000048aff7812 */ /* 0x000fe200078cc0ff */
[----:B------:R-:W-:-:S02]  /*116e0*/  HADD2.F32 R146, -RZ, R103.H1_H1 ;  /* 0x30000067ff927230 */ /* 0x000fc40000004100 */
[----:B------:R-:W-:-:S04]  /*116f0*/  IMAD.WIDE.U32 R156, R156, 0x100, RZ ;  /* 0x000001009c9c7825 */ /* 0x000fc800078e00ff */
[----:B------:R-:W-:Y:S01]  /*11700*/  FMUL.FTZ R147, R146, R147 ;  /* 0x0000009392937220 */ /* 0x000fe20000410000 */
[----:B------:R-:W-:-:S03]  /*11710*/  LOP3.LUT R157, R157, R145, R159, 0xfe, !PT ;  /* 0x000000919d9d7212 */ /* 0x000fc600078efe9f */
[----:B------:R-:W-:Y:S01]  /*11720*/  FMUL.FTZ R147, R147, R144 ;  /* 0x0000009093937220 */ /* 0x000fe20000410000 */
[----:B------:R-:W-:Y:S01]  /*11730*/  FADD.FTZ R144, RZ, R64 ;  /* 0x00000040ff907221 */ /* 0x000fe20000010000 */
[----:B------:R-:W-:-:S03]  /*11740*/  LOP3.LUT R160, R156, R160, R158, 0xfe, !PT ;  /* 0x000000a09ca07212 */ /* 0x000fc600078efe9e */
[----:B------:R-:W-:Y:S01]  /*11750*/  FADD.FTZ R145, R65, R144 ;  /* 0x0000009041917221 */ /* 0x000fe20000010000 */
[----:B------:R-:W-:-:S03]  /*11760*/  FSEL R103, R147, RZ, !P4 ;  /* 0x000000ff93677208 */ /* 0x000fc60006000000 */
[----:B------:R-:W-:Y:S02]  /*11770*/  FADD.FTZ R144, R66, R145 ;  /* 0x0000009142907221 */ /* 0x000fe40000010000 */
[----:B------:R-:W-:Y:S01]  /*11780*/  @P0 FADD.FTZ R103, R71, R103 ;  /* 0x0000006747670221 */ /* 0x000fe20000010000 */
[----:B------:R-:W-:Y:S01]  /*11790*/  ISETP.NE.AND P0, PT, R143, RZ, PT ;  /* 0x000000ff8f00720c */ /* 0x000fe20003f05270 */
[----:B------:R-:W-:-:S03]  /*117a0*/  FADD.FTZ R145, R67, R144 ;  /* 0x0000009043917221 */ /* 0x000fc60000010000 */
[----:B------:R0:W-:Y:S01]  /*117b0*/  STG.E.128 desc[UR6][R152.64+0x10], R100 ;  /* 0x0000106498007986 */ /* 0x0001e2000c101d06 */
        /* <DEDUP_REMOVED lines=37> */
[----:B------:R-:W-:-:S04]  /*11a10*/  SEL R145, RZ, 0x1, P6 ;  /* 0x00000001ff917807 */ /* 0x000fc80003000000 */
[----:B------:R-:W-:Y:S01]  /*11a20*/  LOP3.LUT R156, R160, R145, RZ, 0xfc, !PT ;  /* 0x00000091a09c7212 */ /* 0x000fe200078efcff */
[----:B------:R-:W-:-:S04]  /*11a30*/  FADD.FTZ R145, R25, R144 ;  /* 0x0000009019917221 */ /* 0x000fc80000010000 */
        /* <DEDUP_REMOVED lines=125> */
.L_x_28316:
[C---:B------:R-:W-:Y:S01]  /*12210*/  FMUL.FTZ R144, R143.reuse, R143 ;  /* 0x0000008f8f907220 */ /* 0x040fe20000410000 */
[----:B------:R-:W-:Y:S01]  /*12220*/  PLOP3.LUT P1, PT, PT, PT, UP1, 0x40, 0x0 ;  /* 0x000000000000781c */ /* 0x000fe20003f2e818 */
[----:B01----:R-:W-:Y:S01]  /*12230*/  FADD.FTZ R152, R152, R153 ;  /* 0x0000009998987221 */ /* 0x003fe20000010000 */
[----:B------:R-:W-:Y:S01]  /*12240*/  PLOP3.LUT P2, PT, PT, PT, UP1, 0x40, 0x0 ;  /* 0x000000000000781c */ /* 0x000fe20003f4e818 */
[----:B------:R-:W-:Y:S01]  /*12250*/  HADD2.F32 R151, -RZ, R77.H0_H0 ;  /* 0x2000004dff977230 */ /* 0x000fe20000004100 */
[----:B------:R-:W-:Y:S01]  /*12260*/  FSEL R146, R144, RZ, !P1 ;  /* 0x000000ff90927208 */ /* 0x000fe20004800000 */
[----:B------:R-:W-:Y:S01]  /*12270*/  FFMA.FTZ R145, R152, R145, UR11 ;  /* 0x0000000b98917e23 */ /* 0x000fe20008010091 */
[----:B------:R-:W-:-:S03]  /*12280*/  FSEL R144, R143, RZ, P2 ;  /* 0x000000ff8f907208 */ /* 0x000fc60001000000 */
[----:B------:R-:W-:Y:S02]  /*12290*/  FADD.FTZ R145, R145, R146 ;  /* 0x0000009291917221 */ /* 0x000fe40000010000 */
[--C-:B------:R-:W-:Y:S01]  /*122a0*/  FADD.FTZ R62, R62, -R144.reuse ;  /* 0x800000903e3e7221 */ /* 0x100fe20000010000 */
[--C-:B------:R-:W-:Y:S01]  /*122b0*/  FADD.FTZ R160, R25, -R144.reuse ;  /* 0x8000009019a07221 */ /* 0x100fe20000010000 */
[--C-:B------:R-:W-:Y:S01]  /*122c0*/  FADD.FTZ R154, R35, -R144.reuse ;  /* 0x80000090239a7221 */ /* 0x100fe20000010000 */
[--C-:B------:R-:W-:Y:S01]  /*122d0*/  HADD2.F32 R25, -RZ, R99.reuse.H0_H0 ;  /* 0x20000063ff197230 */ /* 0x100fe20000004100 */
[----:B------:R-:W0:Y:S01]  /*122e0*/  MUFU.RSQ R145, R145 ;  /* 0x0000009100917308 */ /* 0x000e220000001400 */
[--C-:B------:R-:W-:Y:S01]  /*122f0*/  FADD.FTZ R60, R60, -R144.reuse ;  /* 0x800000903c3c7221 */ /* 0x100fe20000010000 */
[--C-:B------:R-:W-:Y:S01]  /*12300*/  FADD.FTZ R63, R63, -R144.reuse ;  /* 0x800000903f3f7221 */ /* 0x100fe20000010000 */
[--C-:B------:R-:W-:Y:S01]  /*12310*/  FADD.FTZ R66, R66, -R144.reuse ;  /* 0x8000009042427221 */ /* 0x100fe20000010000 */
[--C-:B------:R-:W-:Y:S01]  /*12320*/  FADD.FTZ R61, R61, -R144.reuse ;  /* 0x800000903d3d7221 */ /* 0x100fe20000010000 */
[--C-:B------:R-:W-:Y:S01]  /*12330*/  FADD.FTZ R146, R39, -R144.reuse ;  /* 0x8000009027927221 */ /* 0x100fe20000010000 */
[----:B------:R-:W-:Y:S01]  /*12340*/  FADD.FTZ R156, R29, -R144 ;  /* 0x800000901d9c7221 */ /* 0x000fe20000010000 */
[----:B------:R-:W-:-:S02]  /*12350*/  HADD2.F32 R39, -RZ, R99.H1_H1 ;  /* 0x30000063ff277230 */ /* 0x000fc40000004100 */
[--C-:B------:R-:W-:Y:S01]  /*12360*/  FADD.FTZ R158, R31, -R144.reuse ;  /* 0x800000901f9e7221 */ /* 0x100fe20000010000 */
[--C-:B------:R-:W-:Y:S01]  /*12370*/  FADD.FTZ R162, R27, -R144.reuse ;  /* 0x800000901ba27221 */ /* 0x100fe20000010000 */
[--C-:B------:R-:W-:Y:S02]  /*12380*/  HADD2.F32 R29, -RZ, R98.reuse.H0_H0 ;  /* 0x20000062ff1d7230 */ /* 0x100fe40000004100 */
[--C-:B------:R-:W-:Y:S01]  /*12390*/  FADD.FTZ R152, R33, -R144.reuse ;  /* 0x8000009021987221 */ /* 0x100fe20000010000 */
[----:B------:R-:W-:Y:S02]  /*123a0*/  HADD2.F32 R31, -RZ, R98.H1_H1 ;  /* 0x30000062ff1f7230 */ /* 0x000fe40000004100 */
[--C-:B------:R-:W-:Y:S01]  /*123b0*/  FADD.FTZ R64, R64, -R144.reuse ;  /* 0x8000009040407221 */ /* 0x100fe20000010000 */
[----:B------:R-:W-:Y:S02]  /*123c0*/  HADD2.F32 R27, -RZ, R97.H0_H0 ;  /* 0x20000061ff1b7230 */ /* 0x000fe40000004100 */
[--C-:B------:R-:W-:Y:S01]  /*123d0*/  FADD.FTZ R65, R65, -R144.reuse ;  /* 0x8000009041417221 */ /* 0x100fe20000010000 */
[--C-:B------:R-:W-:Y:S01]  /*123e0*/  FADD.FTZ R67, R67, -R144.reuse ;  /* 0x8000009043437221 */ /* 0x100fe20000010000 */
[C---:B0-----:R-:W-:Y:S01]  /*123f0*/  FMUL.FTZ R35, R145.reuse, R62 ;  /* 0x0000003e91237220 */ /* 0x041fe20000410000 */
[C---:B------:R-:W-:Y:S01]  /*12400*/  FMUL.FTZ R164, R145.reuse, R61 ;  /* 0x0000003d91a47220 */ /* 0x040fe20000410000 */
[----:B------:R-:W-:Y:S01]  /*12410*/  FMUL.FTZ R33, R145, R66 ;  /* 0x0000004291217220 */ /* 0x000fe20000410000 */
[----:B------:R-:W-:Y:S01]  /*12420*/  FADD.FTZ R54, R54, -R144 ;  /* 0x8000009036367221 */ /* 0x000fe20000010000 */
[----:B------:R-:W-:Y:S01]  /*12430*/  FFMA.FTZ R35, R35, R25, R8 ;  /* 0x0000001923237223 */ /* 0x000fe20000010008 */
[C---:B------:R-:W-:Y:S01]  /*12440*/  FMUL.FTZ R25, R145.reuse, R60 ;  /* 0x0000003c91197220 */ /* 0x040fe20000410000 */
[----:B------:R-:W-:Y:S01]  /*12450*/  FMUL.FTZ R60, R145, R63 ;  /* 0x0000003f913c7220 */ /* 0x000fe20000410000 */
[----:B------:R-:W-:Y:S01]  /*12460*/  FFMA.FTZ R33, R33, R27, R4 ;  /* 0x0000001b21217223 */ /* 0x000fe20000010004 */
[----:B------:R-:W-:Y:S01]  /*12470*/  FMUL.FTZ R27, R145, R64 ;  /* 0x00000040911b7220 */ /* 0x000fe20000410000 */
[----:B------:R-:W-:Y:S01]  /*12480*/  FADD.FTZ R52, R52, -R144 ;  /* 0x8000009034347221 */ /* 0x000fe20000010000 */
[----:B------:R-:W-:Y:S01]  /*12490*/  FFMA.FTZ R66, R60, R39, R9 ;  /* 0x000000273c427223 */ /* 0x000fe20000010009 */
[----:B------:R-:W-:Y:S01]  /*124a0*/  FFMA.FTZ R60, R25, R29, R6 ;  /* 0x0000001d193c7223 */ /* 0x000fe20000010006 */
[----:B------:R-:W-:Y:S01]  /*124b0*/  FFMA.FTZ R25, R164, R31, R7 ;  /* 0x0000001fa4197223 */ /* 0x000fe20000010007 */
[----:B------:R-:W-:-:S02]  /*124c0*/  HADD2.F32 R29, -RZ, R96.H0_H0 ;  /* 0x20000060ff1d7230 */ /* 0x000fc40000004100 */
[C---:B------:R-:W-:Y:S01]  /*124d0*/  FMUL.FTZ R164, R145.reuse, R65 ;  /* 0x0000004191a47220 */ /* 0x040fe20000410000 */
[----:B------:R-:W-:Y:S02]  /*124e0*/  HADD2.F32 R31, -RZ, R96.H1_H1 ;  /* 0x30000060ff1f7230 */ /* 0x000fe40000004100 */
[----:B------:R-:W-:Y:S01]  /*124f0*/  FMUL.FTZ R64, R145, R67 ;  /* 0x0000004391407220 */ /* 0x000fe20000410000 */
[----:B------:R-:W-:Y:S02]  /*12500*/  HADD2.F32 R39, -RZ, R97.H1_H1 ;  /* 0x30000061ff277230 */ /* 0x000fe40000004100 */
[----:B------:R-:W-:Y:S01]  /*12510*/  FADD.FTZ R53, R53, -R144 ;  /* 0x8000009035357221 */ /* 0x000fe20000010000 */
[----:B------:R-:W-:Y:S02]  /*12520*/  HADD2.F32 R63, -RZ, R95.H0_H0 ;  /* 0x2000005fff3f7230 */ /* 0x000fe40000004100 */
[----:B------:R-:W-:Y:S01]  /*12530*/  FMUL.FTZ R61, R145, R54 ;  /* 0x00000036913d7220 */ /* 0x000fe20000410000 */
[----:B------:R-:W-:Y:S01]  /*12540*/  FFMA.FTZ R54, R27, R29, R2 ;  /* 0x0000001d1b367223 */ /* 0x000fe20000010002 */
[--C-:B------:R-:W-:Y:S01]  /*12550*/  FADD.FTZ R58, R58, -R144.reuse ;  /* 0x800000903a3a7221 */ /* 0x100fe20000010000 */
[----:B------:R-:W-:Y:S01]  /*12560*/  FFMA.FTZ R27, R164, R31, R3 ;  /* 0x0000001fa41b7223 */ /* 0x000fe20000010003 */
[----:B------:R-:W-:Y:S01]  /*12570*/  FADD.FTZ R55, R55, -R144 ;  /* 0x8000009037377221 */ /* 0x000fe20000010000 */
[----:B------:R-:W-:Y:S01]  /*12580*/  FFMA.FTZ R64, R64, R39, R5 ;  /* 0x0000002740407223 */ /* 0x000fe20000010005 */
[----:B------:R-:W-:Y:S01]  /*12590*/  FMUL.FTZ R31, R145, R52 ;  /* 0x00000034911f7220 */ /* 0x000fe20000410000 */
[----:B------:R-:W-:Y:S01]  /*125a0*/  FFMA.FTZ R39, R61, R63, R16 ;  /* 0x0000003f3d277223 */ /* 0x000fe20000010010 */
[----:B------:R-:W-:Y:S01]  /*125b0*/  FMUL.FTZ R52, R145, R53 ;  /* 0x0000003591347220 */ /* 0x000fe20000410000 */
[----:B------:R-:W-:-:S02]  /*125c0*/  HADD2.F32 R61, -RZ, R94.H0_H0 ;  /* 0x2000005eff3d7230 */ /* 0x000fc40000004100 */
[C---:B------:R-:W-:Y:S01]  /*125d0*/  FMUL.FTZ R29, R145.reuse, R58 ;  /* 0x0000003a911d7220 */ /* 0x040fe20000410000 */
[----:B------:R-:W-:Y:S02]  /*125e0*/  HADD2.F32 R53, -RZ, R93.H0_H0 ;  /* 0x2000005dff357230 */ /* 0x000fe40000004100 */
[--C-:B------:R-:W-:Y:S01]  /*125f0*/  FADD.FTZ R56, R56, -R144.reuse ;  /* 0x8000009038387221 */ /* 0x100fe20000010000 */
[----:B------:R-:W-:Y:S02]  /*12600*/  HADD2.F32 R65, -RZ, R95.H1_H1 ;  /* 0x3000005fff417230 */ /* 0x000fe40000004100 */
[----:B------:R-:W-:Y:S01]  /*12610*/  FMUL.FTZ R164, R145, R55 ;  /* 0x0000003791a47220 */ /* 0x000fe20000410000 */
[--C-:B------:R-:W-:Y:S01]  /*12620*/  FADD.FTZ R57, R57, -R144.reuse ;  /* 0x8000009039397221 */ /* 0x100fe20000010000 */
[--C-:B------:R-:W-:Y:S01]  /*12630*/  FADD.FTZ R59, R59, -R144.reuse ;  /* 0x800000903b3b7221 */ /* 0x100fe20000010000 */
[----:B------:R-:W-:Y:S01]  /*12640*/  FADD.FTZ R46, R46, -R144 ;  /* 0x800000902e2e7221 */ /* 0x000fe20000010000 */
[----:B------:R-:W-:Y:S01]  /*12650*/  FFMA.FTZ R31, R31, R61, R14 ;  /* 0x0000003d1f1f7223 */ /* 0x000fe2000001000e */
[----:B------:R-:W-:Y:S01]  /*12660*/  FFMA.FTZ R29, R29, R53, R12 ;  /* 0x000000351d1d7223 */ /* 0x000fe2000001000c */
[----:B------:R-:W-:-:S02]  /*12670*/  HADD2.F32 R55, -RZ, R92.H0_H0 ;  /* 0x2000005cff377230 */ /* 0x000fc40000004100 */
[----:B------:R-:W-:Y:S01]  /*12680*/  FFMA.FTZ R58, R164, R65, R17 ;  /* 0x00000041a43a7223 */ /* 0x000fe20000010011 */
[----:B------:R-:W-:Y:S02]  /*12690*/  HADD2.F32 R61, -RZ, R92.H1_H1 ;  /* 0x3000005cff3d7230 */ /* 0x000fe40000004100 */
[C---:B------:R-:W-:Y:S01]  /*126a0*/  FMUL.FTZ R53, R145.reuse, R56 ;  /* 0x0000003891357220 */ /* 0x040fe20000410000 */
[C---:B------:R-:W-:Y:S01]  /*126b0*/  FMUL.FTZ R164, R145.reuse, R59 ;  /* 0x0000003b91a47220 */ /* 0x040fe20000410000 */
[C---:B------:R-:W-:Y:S01]  /*126c0*/  FMUL.FTZ R57, R145.reuse, R57 ;  /* 0x0000003991397220 */ /* 0x040fe20000410000 */
[----:B------:R-:W-:Y:S02]  /*126d0*/  HADD2.F32 R65, -RZ, R91.H0_H0 ;  /* 0x2000005bff417230 */ /* 0x000fe40000004100 */
[--C-:B------:R-:W-:Y:S01]  /*126e0*/  FADD.FTZ R44, R44, -R144.reuse ;  /* 0x800000902c2c7221 */ /* 0x100fe20000010000 */
[----:B------:R-:W-:Y:S01]  /*126f0*/  FMUL.FTZ R59, R145, R46 ;  /* 0x0000002e913b7220 */ /* 0x000fe20000410000 */
[--C-:B------:R-:W-:Y:S01]  /*12700*/  FADD.FTZ R47, R47, -R144.reuse ;  /* 0x800000902f2f7221 */ /* 0x100fe20000010000 */
[--C-:B------:R-:W-:Y:S01]  /*12710*/  FADD.FTZ R50, R50, -R144.reuse ;  /* 0x8000009032327221 */ /* 0x100fe20000010000 */
[----:B------:R-:W-:Y:S01]  /*12720*/  FADD.FTZ R45, R45, -R144 ;  /* 0x800000902d2d7221 */ /* 0x000fe20000010000 */
[----:B------:R-:W-:Y:S01]  /*12730*/  FFMA.FTZ R56, R53, R55, R10 ;  /* 0x0000003735387223 */ /* 0x000fe2000001000a */
[----:B------:R-:W-:Y:S01]  /*12740*/  FFMA.FTZ R53, R57, R61, R11 ;  /* 0x0000003d39357223 */ /* 0x000fe2000001000b */
[----:B------:R-:W-:Y:S01]  /*12750*/  FFMA.FTZ R46, R59, R65, R104 ;  /* 0x000000413b2e7223 */ /* 0x000fe20000010068 */
[----:B------:R-:W-:Y:S01]  /*12760*/  FMUL.FTZ R57, R145, R44 ;  /* 0x0000002c91397220 */ /* 0x000fe20000410000 */
[----:B------:R-:W-:-:S02]  /*12770*/  HADD2.F32 R59, -RZ, R90.H0_H0 ;  /* 0x2000005aff3b7230 */ /* 0x000fc40000004100 */
[C---:B------:R-:W-:Y:S01]  /*12780*/  FMUL.FTZ R55, R145.reuse, R47 ;  /* 0x0000002f91377220 */ /* 0x040fe20000410000 */
[----:B------:R-:W-:Y:S02]  /*12790*/  HADD2.F32 R61, -RZ, R90.H1_H1 ;  /* 0x3000005aff3d7230 */ /* 0x000fe40000004100 */
[C---:B------:R-:W-:Y:S01]  /*127a0*/  FMUL.FTZ R45, R145.reuse, R45 ;  /* 0x0000002d912d7220 */ /* 0x040fe20000410000 */
[--C-:B------:R-:W-:Y:S02]  /*127b0*/  HADD2.F32 R44, -RZ, R89.reuse.H0_H0 ;  /* 0x20000059ff2c7230 */ /* 0x100fe40000004100 */
[----:B------:R-:W-:Y:S01]  /*127c0*/  FMUL.FTZ R47, R145, R50 ;  /* 0x00000032912f7220 */ /* 0x000fe20000410000 */
[----:B------:R-:W-:Y:S02]  /*127d0*/  HADD2.F32 R63, -RZ, R94.H1_H1 ;  /* 0x3000005eff3f7230 */ /* 0x000fe40000004100 */
[--C-:B------:R-:W-:Y:S01]  /*127e0*/  FADD.FTZ R48, R48, -R144.reuse ;  /* 0x8000009030307221 */ /* 0x100fe20000010000 */
[--C-:B------:R-:W-:Y:S01]  /*127f0*/  FADD.FTZ R49, R49, -R144.reuse ;  /* 0x8000009031317221 */ /* 0x100fe20000010000 */
[----:B------:R-:W-:Y:S01]  /*12800*/  FADD.FTZ R51, R51, -R144 ;  /* 0x8000009033337221 */ /* 0x000fe20000010000 */
[----:B------:R-:W-:Y:S01]  /*12810*/  FFMA.FTZ R50, R57, R59, R22 ;  /* 0x0000003b39327223 */ /* 0x000fe20000010016 */
[----:B------:R-:W-:Y:S01]  /*12820*/  FFMA.FTZ R45, R45, R61, R23 ;  /* 0x0000003d2d2d7223 */ /* 0x000fe20000010017 */
[----:B------:R-:W-:Y:S01]  /*12830*/  FFMA.FTZ R44, R47, R44, R20 ;  /* 0x0000002c2f2c7223 */ /* 0x000fe20000010014 */
[----:B------:R-:W-:Y:S01]  /*12840*/  FFMA.FTZ R52, R52, R63, R15 ;  /* 0x0000003f34347223 */ /* 0x000fe2000001000f */
[----:B------:R-:W-:-:S02]  /*12850*/  HADD2.F32 R61, -RZ, R89.H1_H1 ;  /* 0x30000059ff3d7230 */ /* 0x000fc40000004100 */
[C---:B------:R-:W-:Y:S01]  /*12860*/  FMUL.FTZ R47, R145.reuse, R48 ;  /* 0x00000030912f7220 */ /* 0x040fe20000410000 */
[----:B------:R-:W-:Y:S02]  /*12870*/  HADD2.F32 R59, -RZ, R88.H1_H1 ;  /* 0x30000058ff3b7230 */ /* 0x000fe40000004100 */
        /* <DEDUP_REMOVED lines=8> */
[----:B------:R-:W-:Y:S01]  /*12900*/  FFMA.FTZ R164, R164, R63, R13 ;  /* 0x0000003fa4a47223 */ /* 0x000fe2000001000d */
[C---:B------:R-:W-:Y:S01]  /*12910*/  FMUL.FTZ R61, R145.reuse, R36 ;  /* 0x00000024913d7220 */ /* 0x040fe20000410000 */
[----:B------:R-:W-:Y:S01]  /*12920*/  FMUL.FTZ R59, R145, R37 ;  /* 0x00000025913b7220 */ /* 0x000fe20000410000 */
[----:B------:R-:W-:-:S02]  /*12930*/  HADD2.F32 R63, -RZ, R91.H1_H1 ;  /* 0x3000005bff3f7230 */ /* 0x000fc40000004100 */
[----:B------:R-:W-:Y:S01]  /*12940*/  FMUL.FTZ R37, R145, R42 ;  /* 0x0000002a91257220 */ /* 0x000fe20000410000 */
[----:B------:R-:W-:Y:S02]  /*12950*/  HADD2.F32 R36, -RZ, R85.H0_H0 ;  /* 0x20000055ff247230 */ /* 0x000fe40000004100 */
[----:B------:R-:W-:Y:S01]  /*12960*/  FADD.FTZ R38, R38, -R144 ;  /* 0x8000009026267221 */ /* 0x000fe20000010000 */
[----:B------:R-:W-:Y:S02]  /*12970*/  HADD2.F32 R57, -RZ, R88.H0_H0 ;  /* 0x20000058ff397230 */ /* 0x000fe40000004100 */
[----:B------:R-:W-:Y:S01]  /*12980*/  FFMA.FTZ R55, R55, R63, R105 ;  /* 0x0000003f37377223 */ /* 0x000fe20000010069 */
[----:B------:R-:W-:Y:S02]  /*12990*/  HADD2.F32 R63, -RZ, R87.H0_H0 ;  /* 0x20000057ff3f7230 */ /* 0x000fe40000004100 */
[----:B------:R-:W-:Y:S01]  /*129a0*/  FFMA.FTZ R42, R37, R36, R108 ;  /* 0x00000024252a7223 */ /* 0x000fe2000001006c */
[----:B------:R-:W-:Y:S01]  /*129b0*/  FMUL.FTZ R38, R145, R38 ;  /* 0x0000002691267220 */ /* 0x000fe20000410000 */
[----:B------:R-:W0:Y:S01]  /*129c0*/  @!P0 LDC.64 R36, c[0x0][0x250] ;  /* 0x00009400ff248b82 */ /* 0x000e220000000a00 */
[----:B------:R-:W-:Y:S01]  /*129d0*/  FFMA.FTZ R49, R47, R57, R18 ;  /* 0x000000392f317223 */ /* 0x000fe20000010012 */
[----:B------:R-:W-:-:S02]  /*129e0*/  HADD2.F32 R57, -RZ, R86.H1_H1 ;  /* 0x30000056ff397230 */ /* 0x000fc40000004100 */
[----:B------:R-:W-:Y:S01]  /*129f0*/  FFMA.FTZ R47, R38, R63, R111 ;  /* 0x0000003f262f7223 */ /* 0x000fe2000001006f */
[----:B------:R-:W-:Y:S02]  /*12a00*/  HADD2.F32 R63, -RZ, R87.H1_H1 ;  /* 0x30000057ff3f7230 */ /* 0x000fe40000004100 */
[----:B------:R-:W-:Y:S01]  /*12a10*/  FMUL.FTZ R67, R145, R146 ;  /* 0x0000009291437220 */ /* 0x000fe20000410000 */
[----:B------:R-:W-:Y:S02]  /*12a20*/  HADD2.F32 R38, -RZ, R86.H0_H0 ;  /* 0x20000056ff267230 */ /* 0x000fe40000004100 */
[--C-:B------:R-:W-:Y:S01]  /*12a30*/  FADD.FTZ R40, R40, -R144.reuse ;  /* 0x8000009028287221 */ /* 0x100fe20000010000 */
[--C-:B------:R-:W-:Y:S01]  /*12a40*/  FADD.FTZ R43, R43, -R144.reuse ;  /* 0x800000902b2b7221 */ /* 0x100fe20000010000 */
[----:B------:R-:W-:Y:S01]  /*12a50*/  FADD.FTZ R41, R41, -R144 ;  /* 0x8000009029297221 */ /* 0x000fe20000010000 */
[----:B------:R-:W-:Y:S01]  /*12a60*/  FFMA.FTZ R67, R67, R63, R114 ;  /* 0x0000003f43437223 */ /* 0x000fe20000010072 */
[----:B------:R-:W-:Y:S01]  /*12a70*/  FFMA.FTZ R59, R59, R57, R112 ;  /* 0x000000393b3b7223 */ /* 0x000fe20000010070 */
[----:B------:R-:W-:Y:S01]  /*12a80*/  FFMA.FTZ R61, R61, R38, R110 ;  /* 0x000000263d3d7223 */ /* 0x000fe2000001006e */
[----:B------:R-:W-:-:S02]  /*12a90*/  HADD2.F32 R57, -RZ, R85.H1_H1 ;  /* 0x30000055ff397230 */ /* 0x000fc40000004100 */
[C---:B------:R-:W-:Y:S01]  /*12aa0*/  FMUL.FTZ R63, R145.reuse, R40 ;  /* 0x00000028913f7220 */ /* 0x040fe20000410000 */
[C---:B------:R-:W-:Y:S01]  /*12ab0*/  FMUL.FTZ R40, R145.reuse, R43 ;  /* 0x0000002b91287220 */ /* 0x040fe20000410000 */
[----:B------:R-:W-:Y:S02]  /*12ac0*/  HADD2.F32 R38, -RZ, R84.H1_H1 ;  /* 0x30000054ff267230 */ /* 0x000fe40000004100 */
[----:B------:R-:W-:Y:S01]  /*12ad0*/  FMUL.FTZ R146, R145, R41 ;  /* 0x0000002991927220 */ /* 0x000fe20000410000 */
[----:B------:R-:W-:Y:S01]  /*12ae0*/  FADD.FTZ R30, R30, -R144 ;  /* 0x800000901e1e7221 */ /* 0x000fe20000010000 */
[----:B------:R-:W-:Y:S01]  /*12af0*/  FFMA.FTZ R57, R40, R57, R109 ;  /* 0x0000003928397223 */ /* 0x000fe2000001006d */
[--C-:B------:R-:W-:Y:S02]  /*12b00*/  HADD2.F32 R40, -RZ, R83.reuse.H1_H1 ;  /* 0x30000053ff287230 */ /* 0x100fe40000004100 */
[----:B------:R-:W-:Y:S01]  /*12b10*/  FFMA.FTZ R146, R146, R38, R107 ;  /* 0x0000002692927223 */ /* 0x000fe2000001006b */
[----:B------:R-:W-:-:S02]  /*12b20*/  HADD2.F32 R38, -RZ, R83.H0_H0 ;  /* 0x20000053ff267230 */ /* 0x000fc40000004100 */
[C---:B------:R-:W-:Y:S01]  /*12b30*/  FMUL.FTZ R65, R145.reuse, R158 ;  /* 0x0000009e91417220 */ /* 0x040fe20000410000 */
[----:B------:R-:W-:Y:S01]  /*12b40*/  FMUL.FTZ R30, R145, R30 ;  /* 0x0000001e911e7220 */ /* 0x000fe20000410000 */
[----:B------:R-:W-:Y:S02]  /*12b50*/  HADD2.F32 R43, -RZ, R84.H0_H0 ;  /* 0x20000054ff2b7230 */ /* 0x000fe40000004100 */
[----:B------:R-:W-:Y:S01]  /*12b60*/  FADD.FTZ R28, R28, -R144 ;  /* 0x800000901c1c7221 */ /* 0x000fe20000010000 */
[----:B------:R-:W-:Y:S01]  /*12b70*/  FFMA.FTZ R65, R65, R40, R122 ;  /* 0x0000002841417223 */ /* 0x000fe2000001007a */
[----:B------:R-:W-:Y:S01]  /*12b80*/  FFMA.FTZ R158, R30, R38, R119 ;  /* 0x000000261e9e7223 */ /* 0x000fe20000010077 */
[----:B0-----:R-:W-:-:S04]  /*12b90*/  @!P0 IMAD.WIDE R40, R0, 0x4, R36 ;  /* 0x0000000400288825 */ /* 0x001fc800078e0224 */
[----:B------:R-:W-:Y:S01]  /*12ba0*/  FMUL.FTZ R37, R145, R156 ;  /* 0x0000009c91257220 */ /* 0x000fe20000410000 */
[----:B------:R-:W-:Y:S01]  /*12bb0*/  FADD.FTZ R32, R32, -R144 ;  /* 0x8000009020207221 */ /* 0x000fe20000010000 */
[----:B------:R-:W-:Y:S01]  /*12bc0*/  FFMA.FTZ R43, R63, R43, R106 ;  /* 0x0000002b3f2b7223 */ /* 0x000fe2000001006a */
[--C-:B------:R-:W-:Y:S01]  /*12bd0*/  HADD2.F32 R30, -RZ, R82.reuse.H1_H1 ;  /* 0x30000052ff1e7230 */ /* 0x100fe20000004100 */
[----:B------:R0:W-:Y:S01]  /*12be0*/  @!P0 STG.E desc[UR6][R40.64], R143 ;  /* 0x0000008f28008986 */ /* 0x0001e2000c101906 */
[--C-:B------:R-:W-:Y:S01]  /*12bf0*/  FADD.FTZ R34, R34, -R144.reuse ;  /* 0x8000009022227221 */ /* 0x100fe20000010000 */
[--C-:B------:R-:W-:Y:S01]  /*12c00*/  FADD.FTZ R24, R24, -R144.reuse ;  /* 0x8000009018187221 */ /* 0x100fe20000010000 */
[----:B------:R-:W-:Y:S01]  /*12c10*/  FADD.FTZ R26, R26, -R144 ;  /* 0x800000901a1a7221 */ /* 0x000fe20000010000 */
[----:B------:R-:W-:Y:S01]  /*12c20*/  FFMA.FTZ R156, R37, R30, R120 ;  /* 0x0000001e259c7223 */ /* 0x000fe20000010078 */
[--C-:B------:R-:W-:Y:S01]  /*12c30*/  FADD.FTZ R100, R100, -R144.reuse ;  /* 0x8000009064647221 */ /* 0x100fe20000010000 */
[----:B------:R-:W1:Y:S01]  /*12c40*/  @!P0 LDC.64 R36, c[0x0][0x258] ;  /* 0x00009600ff248b82 */ /* 0x000e620000000a00 */
[--C-:B------:R-:W-:Y:S01]  /*12c50*/  FADD.FTZ R62, R101, -R144.reuse ;  /* 0x80000090653e7221 */ /* 0x100fe20000010000 */
[----:B------:R-:W-:Y:S01]  /*12c60*/  FADD.FTZ R102, R102, -R144 ;  /* 0x8000009066667221 */ /* 0x000fe20000010000 */
[----:B------:R-:W-:-:S02]  /*12c70*/  HADD2.F32 R63, -RZ, R82.H0_H0 ;  /* 0x20000052ff3f7230 */ /* 0x000fc40000004100 */
[----:B------:R-:W-:Y:S01]  /*12c80*/  FADD.FTZ R144, R103, -R144 ;  /* 0x8000009067907221 */ /* 0x000fe20000010000 */
[C---:B------:R-:W-:Y:S01]  /*12c90*/  FMUL.FTZ R28, R145.reuse, R28 ;  /* 0x0000001c911c7220 */ /* 0x040fe20000410000 */
[----:B------:R-:W-:Y:S02]  /*12ca0*/  HADD2.F32 R103, -RZ, R80.H0_H0 ;  /* 0x20000050ff677230 */ /* 0x000fe40000004100 */
[C---:B------:R-:W-:Y:S01]  /*12cb0*/  FMUL.FTZ R32, R145.reuse, R32 ;  /* 0x0000002091207220 */ /* 0x040fe20000410000 */
[----:B0-----:R-:W0:Y:S01]  /*12cc0*/  LDC.64 R40, c[0x0][0x2b8] ;  /* 0x0000ae00ff287b82 */ /* 0x001e220000000a00 */
[----:B------:R-:W-:Y:S01]  /*12cd0*/  FFMA.FTZ R63, R28, R63, R117 ;  /* 0x0000003f1c3f7223 */ /* 0x000fe20000010075 */
[----:B------:R-:W-:Y:S02]  /*12ce0*/  HADD2.F32 R28, -RZ, R81.H1_H1 ;  /* 0x30000051ff1c7230 */ /* 0x000fe40000004100 */
[----:B------:R-:W-:Y:S01]  /*12cf0*/  FMUL.FTZ R101, R145, R154 ;  /* 0x0000009a91657220 */ /* 0x000fe20000410000 */
[----:B------:R-:W-:Y:S01]  /*12d00*/  FFMA.FTZ R103, R32, R103, R113 ;  /* 0x0000006720677223 */ /* 0x000fe20000010071 */
[----:B------:R-:W-:-:S02]  /*12d10*/  HADD2.F32 R32, -RZ, R79.H1_H1 ;  /* 0x3000004fff207230 */ /* 0x000fc40000004100 */
[----:B------:R-:W-:Y:S01]  /*12d20*/  FMUL.FTZ R144, R145, R144 ;  /* 0x0000009091907220 */ /* 0x000fe20000410000 */
[----:B------:R-:W-:Y:S01]  /*12d30*/  FFMA.FTZ R101, R101, R28, R118 ;  /* 0x0000001c65657223 */ /* 0x000fe20000010076 */
[----:B------:R-:W-:Y:S02]  /*12d40*/  HADD2.F32 R28, -RZ, R80.H1_H1 ;  /* 0x30000050ff1c7230 */ /* 0x000fe40000004100 */
[C---:B------:R-:W-:Y:S01]  /*12d50*/  FMUL.FTZ R147, R145.reuse, R152 ;  /* 0x0000009891937220 */ /* 0x040fe20000410000 */
[----:B------:R-:W-:Y:S01]  /*12d60*/  FFMA.FTZ R143, R144, R32, R129 ;  /* 0x00000020908f7223 */ /* 0x000fe20000010081 */
[----:B------:R-:W-:Y:S01]  /*12d70*/  FMUL.FTZ R153, R145, R162 ;  /* 0x000000a291997220 */ /* 0x000fe20000410000 */
[----:B------:R-:W-:Y:S02]  /*12d80*/  HADD2.F32 R144, -RZ, R76.H1_H1 ;  /* 0x3000004cff907230 */ /* 0x000fe40000004100 */
[----:B------:R-:W-:Y:S01]  /*12d90*/  FFMA.FTZ R152, R147, R28, R116 ;  /* 0x0000001c93987223 */ /* 0x000fe20000010074 */
[----:B------:R-:W-:-:S02]  /*12da0*/  HADD2.F32 R28, -RZ, R78.H0_H0 ;  /* 0x2000004eff1c7230 */ /* 0x000fc40000004100 */
[----:B------:R-:W-:Y:S01]  /*12db0*/  FMUL.FTZ R100, R145, R100 ;  /* 0x0000006491647220 */ /* 0x000fe20000410000 */
[----:B-1----:R-:W-:-:S04]  /*12dc0*/  @!P0 IMAD.WIDE R162, R0, 0x4, R36 ;  /* 0x0000000400a28825 */ /* 0x002fc800078e0224 */
[C---:B------:R-:W-:Y:S01]  /*12dd0*/  FMUL.FTZ R37, R145.reuse, R160 ;  /* 0x000000a091257220 */ /* 0x040fe20000410000 */
[----:B------:R-:W-:Y:S01]  /*12de0*/  F2FP.F16.F32.PACK_AB R38, R52, R31 ;  /* 0x0000001f3426723e */ /* 0x000fe200000000ff */
[----:B------:R-:W-:Y:S01]  /*12df0*/  FMUL.FTZ R147, R145, R62 ;  /* 0x0000003e91937220 */ /* 0x000fe20000410000 */
[----:B------:R-:W-:Y:S01]  /*12e00*/  F2FP.F16.F32.PACK_AB R36, R53, R56 ;  /* 0x000000383524723e */ /* 0x000fe200000000ff */
[----:B------:R-:W-:Y:S01]  /*12e10*/  FFMA.FTZ R144, R37, R144, R124 ;  /* 0x0000009025907223 */ /* 0x000fe2000001007c */
[----:B------:R1:W-:Y:S01]  /*12e20*/  @!P0 STG.E desc[UR6][R162.64], R145 ;  /* 0x00000091a2008986 */ /* 0x0003e2000c101906 */
[----:B------:R-:W-:Y:S01]  /*12e30*/  F2FP.F16.F32.PACK_AB R37, R164, R29 ;  /* 0x0000001da425723e */ /* 0x000fe200000000ff */
[----:B0-----:R-:W-:-:S04]  /*12e40*/  IMAD.WIDE.U32 R52, R148, 0x10, R40 ;  /* 0x0000001094347825 */ /* 0x001fc800078e0028 */
[----:B------:R-:W-:Y:S01]  /*12e50*/  FFMA.FTZ R62, R100, R28, R125 ;  /* 0x0000001c643e7223 */ /* 0x000fe2000001007d */
[C---:B------:R-:W-:Y:S01]  /*12e60*/  FMUL.FTZ R102, R145.reuse, R102 ;  /* 0x0000006691667220 */ /* 0x040fe20000410000 */
[----:B------:R-:W-:Y:S01]  /*12e70*/  FMUL.FTZ R34, R145, R34 ;  /* 0x0000002291227220 */ /* 0x000fe20000410000 */
[----:B------:R-:W-:Y:S01]  /*12e80*/  IMAD.WIDE.U32 R164, R142, 0x10, R40 ;  /* 0x000000108ea47825 */ /* 0x000fe200078e0028 */
[----:B------:R-:W-:-:S03]  /*12e90*/  LEA R160, P0, R141, UR12, 0x4 ;  /* 0x0000000c8da07c11 */ /* 0x000fc6000f8020ff */
[C---:B------:R-:W-:Y:S01]  /*12ea0*/  FMUL.FTZ R26, R145.reuse, R26 ;  /* 0x0000001a911a7220 */ /* 0x040fe20000410000 */
[----:B------:R-:W-:Y:S01]  /*12eb0*/  FMUL.FTZ R24, R145, R24 ;  /* 0x0000001891187220 */ /* 0x000fe20000410000 */
[----:B------:R-:W-:Y:S01]  /*12ec0*/  IMAD.WIDE.U32 R148, R149, 0x10, R40 ;  /* 0x0000001095947825 */ /* 0x000fe200078e0028 */
[----:B------:R-:W-:-:S03]  /*12ed0*/  F2FP.F16.F32.PACK_AB R35, R66, R35 ;  /* 0x000000234223723e */ /* 0x000fc600000000ff */
[----:B------:R-:W-:Y:S01]  /*12ee0*/  FFMA.FTZ R151, R26, R151, R123 ;  /* 0x000000971a977223 */ /* 0x000fe2000001007b */
[----:B------:R-:W-:Y:S01]  /*12ef0*/  F2FP.F16.F32.PACK_AB R33, R64, R33 ;  /* 0x000000214021723e */ /* 0x000fe200000000ff */
[----:B-1----:R-:W-:Y:S01]  /*12f00*/  IMAD.WIDE.U32 R162, R150, 0x10, R40 ;  /* 0x0000001096a27825 */ /* 0x002fe200078e0028 */
[----:B------:R-:W-:Y:S01]  /*12f10*/  F2FP.F16.F32.PACK_AB R32, R27, R54 ;  /* 0x000000361b20723e */ /* 0x000fe200000000ff */
[----:B------:R-:W0:Y:S01]  /*12f20*/  LDC.64 R40, c[0x0][0x210] ;  /* 0x00008400ff287b82 */ /* 0x000e220000000a00 */
[----:B------:R-:W-:Y:S01]  /*12f30*/  LEA.HI.X R161, R141, UR13, RZ, 0x4, P0 ;  /* 0x0000000d8da17c11 */ /* 0x000fe200080f24ff */
        /* <DEDUP_REMOVED lines=8> */
[----:B------:R-:W-:Y:S02]  /*12fc0*/  HADD2.F32 R153, -RZ, R76.H0_H0 ;  /* 0x2000004cff997230 */ /* 0x000fe40000004100 */
[----:B------:R-:W-:Y:S01]  /*12fd0*/  FFMA.FTZ R154, R34, R154, R115 ;  /* 0x0000009a229a7223 */ /* 0x000fe20000010073 */
[----:B------:R-:W-:Y:S01]  /*12fe0*/  F2FP.F16.F32.PACK_AB R34, R25, R60 ;  /* 0x0000003c1922723e */ /* 0x000fe200000000ff */
[----:B------:R-:W-:Y:S01]  /*12ff0*/  FFMA.FTZ R147, R147, R30, R128 ;  /* 0x0000001e93937223 */ /* 0x000fe20000010080 */
[----:B------:R-:W-:Y:S01]  /*13000*/  LEA R42, P0, R140, UR12, 0x4 ;  /* 0x0000000c8c2a7c11 */ /* 0x000fe2000f8020ff */
[----:B------:R-:W-:Y:S01]  /*13010*/  FFMA.FTZ R153, R24, R153, R121 ;  /* 0x0000009918997223 */ /* 0x000fe20000010079 */
        /* <DEDUP_REMOVED lines=10> */
[----:B------:R-:W-:-:S02]  /*130c0*/  LEA.HI.X R43, R140, UR13, RZ, 0x4, P0 ;  /* 0x0000000d8c2b7c11 */ /* 0x000fc400080f24ff */
[----:B0-----:R-:W-:Y:S01]  /*130d0*/  LEA R0, R40, R0, 0x2 ;  /* 0x0000000028007211 */ /* 0x001fe200078e10ff */
[----:B------:R3:W-:Y:S01]  /*130e0*/  STG.E.128 desc[UR6][R148.64], R28 ;  /* 0x0000001c94007986 */ /* 0x0007e2000c101d06 */
[----:B-1----:R-:W-:Y:S02]  /*130f0*/  F2FP.F16.F32.PACK_AB R35, R65, R158 ;  /* 0x0000009e4123723e */ /* 0x002fe400000000ff */
[----:B------:R-:W-:Y:S02]  /*13100*/  F2FP.F16.F32.PACK_AB R34, R156, R63 ;  /* 0x0000003f9c22723e */ /* 0x000fe400000000ff */
[----:B------:R-:W-:Y:S02]  /*13110*/  F2FP.F16.F32.PACK_AB R33, R101, R154 ;  /* 0x0000009a6521723e */ /* 0x000fe400000000ff */
[----:B------:R-:W-:Y:S02]  /*13120*/  F2FP.F16.F32.PACK_AB R32, R152, R103 ;  /* 0x000000679820723e */ /* 0x000fe400000000ff */
[----:B--2---:R-:W-:-:S02]  /*13130*/  F2FP.F16.F32.PACK_AB R39, R143, R102 ;  /* 0x000000668f27723e */ /* 0x004fc400000000ff */
[----:B------:R-:W-:Y:S01]  /*13140*/  F2FP.F16.F32.PACK_AB R38, R147, R62 ;  /* 0x0000003e9326723e */ /* 0x000fe200000000ff */
[----:B------:R3:W-:Y:S01]  /*13150*/  STG.E.128 desc[UR6][R162.64], R32 ;  /* 0x00000020a2007986 */ /* 0x0007e2000c101d06 */
[----:B------:R-:W-:Y:S02]  /*13160*/  F2FP.F16.F32.PACK_AB R37, R100, R151 ;  /* 0x000000976425723e */ /* 0x000fe400000000ff */
[----:B------:R-:W-:Y:S02]  /*13170*/  F2FP.F16.F32.PACK_AB R36, R144, R153 ;  /* 0x000000999024723e */ /* 0x000fe400000000ff */
[----:B------:R-:W-:-:S03]  /*13180*/  ISETP.GE.AND P0, PT, R0, R41, PT ;  /* 0x000000290000720c */ /* 0x000fc60003f06270 */
[----:B------:R3:W-:Y:S10]  /*13190*/  STG.E.128 desc[UR6][R42.64], R36 ;  /* 0x000000242a007986 */ /* 0x0007f4000c101d06 */
[----:B------:R-:W-:Y:S05]  /*131a0*/  @!P0 BRA `(.L_x_28304) ;  /* 0xfffffed800748947 */ /* 0x000fea000383ffff */
[----:B------:R-:W-:Y:S05]  /*131b0*/  BSYNC B0 ;  /* 0x0000000000007941 */ /* 0x000fea0003800000 */
.L_x_27966:
[----:B------:R-:W-:Y:S05]  /*131c0*/  EXIT ;  /* 0x000000000000794d */ /* 0x000fea0003800000 */
.L_x_28303:
        /* <DEDUP_REMOVED lines=8> */
.L_x_28306:
[----:B------:R-:W-:Y:S05]  /*13250*/  BSYNC B1 ;  /* 0x0000000000017941 */ /* 0x000fea0003800000 */
.L_x_28305:
        /* <DEDUP_REMOVED lines=10> */
.L_x_28307:
[----:B------:R-:W-:Y:S01]  /*13300*/  HFMA2.MMA R157, -RZ, RZ, 0, 2.384185791015625e-07 ;  /* 0x00000004ff9d7435 */ /* 0x000fe200000001ff */
[----:B------:R-:W-:-:S04]  /*13310*/  IMAD.MOV.U32 R143, RZ, RZ, R153 ;  /* 0x000000ffff8f7224 */ /* 0x000fc800078e0099 */
[----:B------:R-:W-:-:S05]  /*13320*/  FADD.FTZ R147, R146, R143 ;  /* 0x0000008f92937221 */ /* 0x000fca0000010000 */
[----:B------:R-:W-:-:S07]  /*13330*/  MOV R156, R147 ;  /* 0x00000093009c7202 */ /* 0x000fce0000000f00 */
[----:B------:R-:W-:Y:S05]  /*13340*/  WARPSYNC.COLLECTIVE R155, `(.L_x_28308) ;  /* 0x000000009b087348 */ /* 0x000fea0003c00000 */
[----:B------:R0:W1:Y:S02]  /*13350*/  SHFL.BFLY P1, R153, R156, R157, R158 ;  /* 0x0c00009d9c997389 */ /* 0x000064000002009e */
[----:B01----:R-:W-:Y:S01]  /*13360*/  ENDCOLLECTIVE ;  /* 0x000000000000791b */ /* 0x003fe20003800000 */
.L_x_28308:
[----:B------:R-:W-:Y:S01]  /*13370*/  HFMA2.MMA R157, -RZ, RZ, 0, 4.76837158203125e-07 ;  /* 0x00000008ff9d7435 */ /* 0x000fe200000001ff */
[----:B------:R-:W-:-:S04]  /*13380*/  IMAD.MOV.U32 R152, RZ, RZ, R153 ;  /* 0x000000ffff987224 */ /* 0x000fc800078e0099 */
[----:B------:R-:W-:-:S05]  /*13390*/  FADD.FTZ R152, R147, R152 ;  /* 0x0000009893987221 */ /* 0x000fca0000010000 */
[----:B------:R-:W-:-:S07]  /*133a0*/  MOV R156, R152 ;  /* 0x00000098009c7202 */ /* 0x000fce0000000f00 */
[----:B------:R-:W-:Y:S05]  /*133b0*/  WARPSYNC.COLLECTIVE R155, `(.L_x_28309) ;  /* 0x000000009b087348 */ /* 0x000fea0003c00000 */
[----:B------:R0:W1:Y:S02]  /*133c0*/  SHFL.BFLY P1, R153, R156, R157, R158 ;  /* 0x0c00009d9c997389 */ /* 0x000064000002009e */
[----:B01----:R-:W-:Y:S01]  /*133d0*/  ENDCOLLECTIVE ;  /* 0x000000000000791b */ /* 0x003fe20003800000 */
.L_x_28309:
[----:B------:R-:W-:Y:S01]  /*133e0*/  HFMA2.MMA R157, -RZ, RZ, 0, 9.5367431640625e-07 ;  /* 0x00000010ff9d7435 */ /* 0x000fe200000001ff */
[----:B------:R-:W-:-:S04]  /*133f0*/  IMAD.MOV.U32 R143, RZ, RZ, R153 ;  /* 0x000000ffff8f7224 */ /* 0x000fc800078e0099 */
[----:B------:R-:W-:-:S05]  /*13400*/  FADD.FTZ R151, R152, R143 ;  /* 0x0000008f98977221 */ /* 0x000fca0000010000 */
[----:B------:R-:W-:-:S07]  /*13410*/  MOV R156, R151 ;  /* 0x00000097009c7202 */ /* 0x000fce0000000f00 */
[----:B------:R-:W-:Y:S05]  /*13420*/  WARPSYNC.COLLECTIVE R155, `(.L_x_28310) ;  /* 0x000000009b087348 */ /* 0x000fea0003c00000 */
[----:B------:R0:W1:Y:S02]  /*13430*/  SHFL.BFLY P1, R153, R156, R157, R158 ;  /* 0x0c00009d9c997389 */ /* 0x000064000002009e */
[----:B01----:R-:W-:Y:S01]  /*13440*/  ENDCOLLECTIVE ;  /* 0x000000000000791b */ /* 0x003fe20003800000 */
.L_x_28310:
[----:B------:R-:W-:Y:S01]  /*13450*/  HFMA2.MMA R157, -RZ, RZ, 0, 5.9604644775390625e-08 ;  /* 0x00000001ff9d7435 */ /* 0x000fe200000001ff */
[----:B------:R-:W-:-:S04]  /*13460*/  IMAD.MOV.U32 R154, RZ, RZ, R153 ;  /* 0x000000ffff9a7224 */ /* 0x000fc800078e0099 */
        /* <DEDUP_REMOVED lines=102> */
.L_x_28311:
[----:B------:R-:W-:Y:S01]  /*13ad0*/  HFMA2.MMA R157, -RZ, RZ, 0, 1.1920928955078125e-07 ;  /* 0x00000002ff9d7435 */ /* 0x000fe200000001ff */
[----:B------:R-:W-:-:S04]  /*13ae0*/  IMAD.MOV.U32 R147, RZ, RZ, R153 ;  /* 0x000000ffff937224 */ /* 0x000fc800078e0099 */
[----:B------:R-:W-:-:S05]  /*13af0*/  FADD.FTZ R147, R144, R147 ;  /* 0x0000009390937221 */ /* 0x000fca0000010000 */
[----:B------:R-:W-:-:S07]  /*13b00*/  MOV R156, R147 ;  /* 0x00000093009c7202 */ /* 0x000fce0000000f00 */
[----:B------:R-:W-:Y:S05]  /*13b10*/  WARPSYNC.COLLECTIVE R155, `(.L_x_28312) ;  /* 0x000000009b087348 */ /* 0x000fea0003c00000 */
[----:B------:R0:W1:Y:S02]  /*13b20*/  SHFL.BFLY P1, R153, R156, R157, R158 ;  /* 0x0c00009d9c997389 */ /* 0x000064000002009e */
[----:B01----:R-:W-:Y:S01]  /*13b30*/  ENDCOLLECTIVE ;  /* 0x000000000000791b */ /* 0x003fe20003800000 */
.L_x_28312:
[----:B------:R-:W-:Y:S01]  /*13b40*/  HFMA2.MMA R157, -RZ, RZ, 0, 2.384185791015625e-07 ;  /* 0x00000004ff9d7435 */ /* 0x000fe200000001ff */
[----:B------:R-:W-:-:S04]  /*13b50*/  IMAD.MOV.U32 R146, RZ, RZ, R153 ;  /* 0x000000ffff927224 */ /* 0x000fc800078e0099 */
[----:B------:R-:W-:-:S05]  /*13b60*/  FADD.FTZ R146, R147, R146 ;  /* 0x0000009293927221 */ /* 0x000fca0000010000 */
[----:B------:R-:W-:-:S07]  /*13b70*/  MOV R156, R146 ;  /* 0x00000092009c7202 */ /* 0x000fce0000000f00 */
[----:B------:R-:W-:Y:S05]  /*13b80*/  WARPSYNC.COLLECTIVE R155, `(.L_x_28313) ;  /* 0x000000009b087348 */ /* 0x000fea0003c00000 */
[----:B------:R0:W1:Y:S02]  /*13b90*/  SHFL.BFLY P1, R153, R156, R157, R158 ;  /* 0x0c00009d9c997389 */ /* 0x000064000002009e */
[----:B01----:R-:W-:Y:S01]  /*13ba0*/  ENDCOLLECTIVE ;  /* 0x000000000000791b */ /* 0x003fe20003800000 */
.L_x_28313:
[----:B------:R-:W-:Y:S01]  /*13bb0*/  HFMA2.MMA R157, -RZ, RZ, 0, 4.76837158203125e-07 ;  /* 0x00000008ff9d7435 */ /* 0x000fe200000001ff */
[----:B------:R-:W-:-:S04]  /*13bc0*/  IMAD.MOV.U32 R151, RZ, RZ, R153 ;  /* 0x000000ffff977224 */ /* 0x000fc800078e0099 */
[----:B------:R-:W-:-:S05]  /*13bd0*/  FADD.FTZ R151, R146, R151 ;  /* 0x0000009792977221 */ /* 0x000fca0000010000 */
[----:B------:R-:W-:-:S07]  /*13be0*/  MOV R156, R151 ;  /* 0x00000097009c7202 */ /* 0x000fce0000000f00 */
[----:B------:R-:W-:Y:S05]  /*13bf0*/  WARPSYNC.COLLECTIVE R155, `(.L_x_28314) ;  /* 0x000000009b087348 */ /* 0x000fea0003c00000 */
[----:B------:R0:W1:Y:S02]  /*13c00*/  SHFL.BFLY P1, R153, R156, R157, R158 ;  /* 0x0c00009d9c997389 */ /* 0x000064000002009e */
[----:B01----:R-:W-:Y:S01]  /*13c10*/  ENDCOLLECTIVE ;  /* 0x000000000000791b */ /* 0x003fe20003800000 */
.L_x_28314:
[----:B------:R-:W-:Y:S01]  /*13c20*/  HFMA2.MMA R157, -RZ, RZ, 0, 9.5367431640625e-07 ;  /* 0x00000010ff9d7435 */ /* 0x000fe200000001ff */
[----:B------:R-:W-:-:S04]  /*13c30*/  IMAD.MOV.U32 R152, RZ, RZ, R153 ;  /* 0x000000ffff987224 */ /* 0x000fc800078e0099 */
[----:B------:R-:W-:-:S05]  /*13c40*/  FADD.FTZ R152, R151, R152 ;  /* 0x0000009897987221 */ /* 0x000fca0000010000 */
[----:B------:R-:W-:-:S07]  /*13c50*/  MOV R156, R152 ;  /* 0x00000098009c7202 */ /* 0x000fce0000000f00 */
[----:B------:R-:W-:Y:S05]  /*13c60*/  WARPSYNC.COLLECTIVE R155, `(.L_x_28315) ;  /* 0x000000009b087348 */ /* 0x000fea0003c00000 */
[----:B------:R0:W1:Y:S02]  /*13c70*/  SHFL.BFLY P1, R153, R156, R157, R158 ;  /* 0x0c00009d9c997389 */ /* 0x000064000002009e */
[----:B01----:R-:W-:Y:S01]  /*13c80*/  ENDCOLLECTIVE ;  /* 0x000000000000791b */ /* 0x003fe20003800000 */
.L_x_28315:
[----:B------:R-:W-:Y:S05]  /*13c90*/  BRA `(.L_x_28316) ;  /* 0xffffffe4005c7947 */ /* 0x000fea000383ffff */
.L_x_28317:
        /* <DEDUP_REMOVED lines=14> */
.L_x_44440:


//--------------------- .text._ZN10layer_norm13ln_fwd_kernelINS_13Kernel_traitsI6__halfS2_fS2_fjLj1536ELj1ELj4ELj1ELj16ENS_18Kernel_traits_baseILj1536ES2_S2_fS2_fjLj128EEEEELb1ELb0ELb1ELb0EEEvNS_9FwdParamsE --------------------------
	.section	.text._ZN10layer_norm13ln_fwd_kernelINS_13Kernel_traitsI6__halfS2_fS2_fjLj1536ELj1ELj4ELj1ELj16ENS_18Kernel_traits_baseILj1536ES2_S2_fS2_fjLj128EEEEELb1ELb0ELb1ELb0EEEvNS_9FwdParamsE,"ax",@progbits
	.align	128
        .global         _ZN10layer_norm13ln_fwd_kernelINS_13Kernel_traitsI6__halfS2_fS2_fjLj1536ELj1ELj4ELj1ELj16ENS_18Kernel_traits_baseILj1536ES2_S2_fS2_fjLj128EEEEELb1ELb0ELb1ELb0EEEvNS_9FwdParamsE
        .type           _ZN10layer_norm13ln_fwd_kernelINS_13Kernel_traitsI6__halfS2_fS2_fjLj1536ELj1ELj4ELj1ELj16ENS_18Kernel_traits_baseILj1536ES2_S2_fS2_fjLj128EEEEELb1ELb0ELb1ELb0EEEvNS_9FwdParamsE,@function
        .size           _ZN10layer_norm13ln_fwd_kernelINS_13Kernel_traitsI6__halfS2_fS2_fjLj1536ELj1ELj4ELj1ELj16ENS_18Kernel_traits_baseILj1536ES2_S2_fS2_fjLj128EEEEELb1ELb0ELb1ELb0EEEvNS_9FwdParamsE,(.L_x_44441 - _ZN10layer_norm13ln_fwd_kernelINS_13Kernel_traitsI6__halfS2_fS2_fjLj1536ELj1ELj4ELj1ELj16ENS_18Kernel_traits_baseILj1536ES2_S2_fS2_fjLj128EEEEELb1ELb0ELb1ELb0EEEvNS_9FwdParamsE)
        .other          _ZN10layer_norm13ln_fwd_kernelINS_13Kernel_traitsI6__halfS2_fS2_fjLj1536ELj1ELj4ELj1ELj16ENS_18Kernel_traits_baseILj1536ES2_S2_fS2_fjLj128EEEEELb1ELb0ELb1ELb0EEEvNS_9FwdParamsE,@"STO_CUDA_ENTRY STV_DEFAULT"
_ZN10layer_norm13ln_fwd_kernelINS_13Kernel_traitsI6__halfS2_fS2_fjLj1536ELj1ELj4ELj1ELj16ENS_18Kernel_traits_baseILj1536ES2_S2_fS2_fjLj128EEEEELb1ELb0ELb1ELb0EEEvNS_9FwdParamsE:
.text._ZN10layer_norm13ln_fwd_kernelINS_13Kernel_traitsI6__halfS2_fS2_fjLj1536ELj1ELj4ELj1ELj16ENS_18Kernel_traits_baseILj1536ES2_S2_fS2_fjLj128EEEEELb1ELb0ELb1ELb0EEEvNS_9FwdParamsE:
        /* <DEDUP_REMOVED lines=12> */
[----:B-1----:R-:W-:-:S06]  /*00c0*/  @P0 MOV R3, R85 ;  /* 0x0000005500030202 */ /* 0x002fcc0000000f00 */
[----:B------:R-:W4:Y:S01]  /*00d0*/  @P0 LDG.E.64 R2, desc[UR4][R2.64] ;  /* 0x0000000402020981 */ /* 0x000f22000c1e1b00 */
[----:B------:R-:W-:Y:S01]  /*00e0*/  IMAD.U32 R130, RZ, RZ, UR6 ;  /* 0x00000006ff827e24 */ /* 0x000fe2000f8e00ff */
[----:B------:R-:W-:-:S06]  /*00f0*/  MOV R131, UR7 ;  /* 0x0000000700837c02 */ /* 0x000fcc0008000f00 */
        /* <DEDUP_REMOVED lines=10> */
[----:B------:R-:W-:-:S04]  /*01a0*/  LOP3.LUT R35, R15, 0x1f, RZ, 0x3c, !PT ;  /* 0x0000001f0f237812 */ /* 0x000fc800078e3cff */
        /* <DEDUP_REMOVED lines=12> */
[----:B------:R-:W-:Y:S02]  /*0270*/  @P2 LOP3.LUT R30, R30, 0x4, RZ, 0xfc, !PT ;  /* 0x000000041e1e2812 */ /* 0x000fe400078efcff */
        /* <DEDUP_REMOVED lines=17> */
[----:B------:R-:W-:Y:S01]  /*0390*/  IADD3 R37, R131, -0x126145ec, RZ ;  /* 0xed9eba1483257810 */ /* 0x000fe20007ffe0ff */
        /* <DEDUP_REMOVED lines=37> */
.L_x_28319:
[----:B------:R-:W-:Y:S05]  /*05f0*/  BSYNC B0 ;  /* 0x0000000000007941 */ /* 0x000fea0003800000 */
.L_x_28318:
        /* <DEDUP_REMOVED lines=14> */
.L_x_28321:
[----:B------:R-:W-:Y:S05]  /*06e0*/  BSYNC B0 ;  /* 0x0000000000007941 */ /* 0x000fea0003800000 */
.L_x_28320:
        /* <DEDUP_REMOVED lines=14> */
.L_x_28323:
[----:B------:R-:W-:Y:S05]  /*07d0*/  BSYNC B0 ;  /* 0x0000000000007941 */ /* 0x000fea0003800000 */
.L_x_28322:
        /* <DEDUP_REMOVED lines=14> */
.L_x_28325:
[----:B------:R-:W-:Y:S05]  /*08c0*/  BSYNC B0 ;  /* 0x0000000000007941 */ /* 0x000fea0003800000 */
.L_x_28324:
        /* <DEDUP_REMOVED lines=14> */
.L_x_28327:
[----:B------:R-:W-:Y:S05]  /*09b0*/  BSYNC B0 ;  /* 0x0000000000007941 */ /* 0x000fea0003800000 */
.L_x_28326:
        /* <DEDUP_REMOVED lines=22> */
.L_x_28329:
[----:B------:R-:W-:Y:S05]  /*0b20*/  BSYNC B0 ;  /* 0x0000000000007941 */ /* 0x000fea0003800000 */
.L_x_28328:
        /* <DEDUP_REMOVED lines=11> */
[----:B------:R-:W-:Y:S01]  /*0be0*/  ULDC.U8 UR6, c[0x0][0x2a0] ;  /* 0x0000a80000067ab9 */ /* 0x000fe20000000000 */
[----:B------:R-:W-:Y:S01]  /*0bf0*/  LOP3.LUT R198, R3, R12, R26, 0x96, !PT ;  /* 0x0000000c03c67212 */ /* 0x000fe200078e961a */
[--C-:B-----5:R-:W-:Y:S01]  /*0c00*/  HADD2.F32 R174, -RZ, R48.reuse.H0_H0 ;  /* 0x20000030ffae7230 */ /* 0x120fe20000004100 */
[----:B------:R-:W-:Y:S01]  /*0c10*/  ISETP.NE.AND P0, PT, RZ, UR6, PT ;  /* 0x00000006ff007c0c */ /* 0x000fe2000bf05270 */
[----:B------:R-:W-:Y:S01]  /*0c20*/  HADD2.F32 R176, -RZ, R48.H1_H1 ;  /* 0x30000030ffb07230 */ /* 0x000fe20000004100 */
[----:B------:R-:W-:Y:S01]  /*0c30*/  IADD3 R190, R131, -0x695add53, RZ ;  /* 0x96a522ad83be7810 */ /* 0x000fe20007ffe0ff */
[--C-:B------:R-:W-:Y:S01]  /*0c40*/  HADD2.F32 R177, -RZ, R49.reuse.H0_H0 ;  /* 0x20000031ffb17230 */ /* 0x100fe20000004100 */
[----:B------:R-:W-:Y:S01]  /*0c50*/  LOP3.LUT R30, R30, 0xffffffbf, RZ, 0xc0, !PT ;  /* 0xffffffbf1e1e7812 */ /* 0x000fe200078ec0ff */
[----:B------:R-:W-:Y:S01]  /*0c60*/  HADD2.F32 R178, -RZ, R49.H1_H1 ;  /* 0x30000031ffb27230 */ /* 0x000fe20000004100 */
[----:B------:R-:W-:Y:S01]  /*0c70*/  HFMA2.MMA R197, -RZ, RZ, 0, 0 ;  /* 0x00000000ffc57435 */ /* 0x000fe200000001ff */
[----:B------:R-:W-:Y:S01]  /*0c80*/  IMAD R193, R193, -0x2daee0ad, RZ ;  /* 0xd2511f53c1c17824 */ /* 0x000fe200078e02ff */
[----:B------:R-:W-:Y:S01]  /*0c90*/  LOP3.LUT R195, R84, 0x3, RZ, 0xc0, !PT ;  /* 0x0000000354c37812 */ /* 0x000fe200078ec0ff */
[----:B------:R-:W-:Y:S01]  /*0ca0*/  IMAD.HI.U32 R48, R196, -0x2daee0ad, RZ ;  /* 0xd2511f53c4307827 */ /* 0x000fe200078e00ff */
[----:B------:R-:W-:Y:S01]  /*0cb0*/  ULDC UR6, c[0x0][0x294] ;  /* 0x0000a50000067ab9 */ /* 0x000fe20000000800 */
[----:B------:R-:W-:Y:S01]  /*0cc0*/  ULDC UR7, c[0x0][0x2d8] ;  /* 0x0000b60000077ab9 */ /* 0x000fe20000000800 */
[----:B------:R-:W-:Y:S01]  /*0cd0*/  ULDC.64 UR8, c[0x0][0x298] ;  /* 0x0000a60000087ab9 */ /* 0x000fe20000000a00 */
[----:B------:R-:W-:Y:S01]  /*0ce0*/  IMAD R49, R85, -0x326172a9, RZ ;  /* 0xcd9e8d5755317824 */ /* 0x000fe200078e02ff */
[----:B------:R-:W-:Y:S01]  /*0cf0*/  LOP3.LUT R193, R48, R193, R190, 0x96, !PT ;  /* 0x000000c130c17212 */ /* 0x000fe200078e96be */
[----:B------:R-:W-:Y:S01]  /*0d00*/  IMAD.HI.U32 R194, R198, -0x326172a9, RZ ;  /* 0xcd9e8d57c6c27827 */ /* 0x000fe200078e00ff */
[----:B------:R-:W-:-:S03]  /*0d10*/  @P0 LOP3.LUT R30, R30, 0x40, RZ, 0xfc, !PT ;  /* 0x000000401e1e0812 */ /* 0x000fc600078efcff */
[----:B------:R-:W-:Y:S02]  /*0d20*/  VIADD R192, R130, 0x8ff34781 ;  /* 0x8ff3478182c07836 */ /* 0x000fe40000000000 */
[--C-:B------:R-:W-:Y:S02]  /*0d30*/  HADD2.F32 R0, -RZ, R116.reuse.H0_H0 ;  /* 0x20000074ff007230 */ /* 0x100fe40000004100 */
[----:B------:R-:W-:Y:S01]  /*0d40*/  HADD2.F32 R115, -RZ, R116.H1_H1 ;  /* 0x30000074ff737230 */ /* 0x000fe20000004100 */
[----:B------:R-:W-:Y:S01]  /*0d50*/  LOP3.LUT R194, R194, R49, R192, 0x96, !PT ;  /* 0x00000031c2c27212 */ /* 0x000fe200078e96c0 */
        /* <DEDUP_REMOVED lines=91> */
[----:B------:R-:W-:-:S07]  /*1310*/  IMAD R198, R198, -0x326172a9, RZ ;  /* 0xcd9e8d57c6c67824 */ /* 0x000fce00078e02ff */
.L_x_28797:
        /* <DEDUP_REMOVED lines=9> */
[----:B------:R-:W-:Y:S02]  /*13b0*/  MOV R211, RZ ;  /* 0x000000ff00d37202 */ /* 0x000fe40000000f00 */
        /* <DEDUP_REMOVED lines=41> */
.L_x_28335:
[----:B------:R-:W-:-:S07]  /*1650*/  MOV R110, R198 ;  /* 0x000000c6006e7202 */ /* 0x000fce0000000f00 */
.L_x_28336:
[----:B------:R-:W-:Y:S05]  /*1660*/  BSYNC B2 ;  /* 0x0000000000027941 */ /* 0x000fea0003800000 */
.L_x_28334:
        /* <DEDUP_REMOVED lines=16> */
.L_x_28340:
[----:B------:R-:W-:Y:S05]  /*1770*/  BSYNC B3 ;  /* 0x0000000000037941 */ /* 0x000fea0003800000 */
.L_x_28339:
        /* <DEDUP_REMOVED lines=43> */
.L_x_28338:
[----:B------:R-:W-:Y:S05]  /*1a30*/  BSYNC B2 ;  /* 0x0000000000027941 */ /* 0x000fea0003800000 */
.L_x_28337:
[----:B------:R-:W-:Y:S01]  /*1a40*/  HFMA2.MMA R55, -RZ, RZ, 0.1171875, 0 ;  /* 0x2f800000ff377435 */ /* 0x000fe200000001ff */
[----:B------:R-:W-:Y:S01]  /*1a50*/  I2FP.F32.U32 R52, R110 ;  /* 0x0000006e00347245 */ /* 0x000fe20000201000 */
[----:B-----5:R-:W-:-:S05]  /*1a60*/  HADD2.F32 R53, -RZ, R56.H0_H0 ;  /* 0x20000038ff357230 */ /* 0x020fca0000004100 */
[----:B------:R-:W-:-:S03]  /*1a70*/  FMUL.FTZ R53, R53, UR9 ;  /* 0x0000000935357c20 */ /* 0x000fc60008410000 */
[----:B------:R-:W-:Y:S01]  /*1a80*/  FFMA.FTZ R52, R52, R55, 1.1641532182693481445e-10 ;  /* 0x2f00000034347423 */ /* 0x000fe20000010037 */
[----:B------:R-:W-:-:S04]  /*1a90*/  FMUL.FTZ R53, R53, UR8 ;  /* 0x0000000835357c20 */ /* 0x000fc80008410000 */
[----:B------:R-:W-:-:S04]  /*1aa0*/  FSETP.GTU.FTZ.AND P3, PT, R52, UR6, PT ;  /* 0x0000000634007c0b */ /* 0x000fc8000bf7c000 */
[----:B------:R-:W-:Y:S02]  /*1ab0*/  FSEL R52, R53, RZ, !P3 ;  /* 0x000000ff35347208 */ /* 0x000fe40005800000 */
[----:B------:R-:W-:-:S03]  /*1ac0*/  SEL R199, RZ, 0x1, P3 ;  /* 0x00000001ffc77807 */ /* 0x000fc60001800000 */
[----:B------:R-:W-:-:S07]  /*1ad0*/  @P1 FADD.FTZ R52, R48, R52 ;  /* 0x0000003430341221 */ /* 0x000fce0000010000 */
.L_x_28333:
[----:B------:R-:W-:Y:S05]  /*1ae0*/  BSYNC B1 ;  /* 0x0000000000017941 */ /* 0x000fea0003800000 */
.L_x_28332:
        /* <DEDUP_REMOVED lines=18> */
.L_x_28344:
[----:B------:R-:W-:-:S07]  /*1c10*/  MOV R53, R198 ;  /* 0x000000c600357202 */ /* 0x000fce0000000f00 */
.L_x_28345:
[----:B------:R-:W-:Y:S05]  /*1c20*/  BSYNC B2 ;  /* 0x0000000000027941 */ /* 0x000fea0003800000 */
.L_x_28343:
        /* <DEDUP_REMOVED lines=16> */
.L_x_28349:
[----:B------:R-:W-:Y:S05]  /*1d30*/  BSYNC B3 ;  /* 0x0000000000037941 */ /* 0x000fea0003800000 */
.L_x_28348:
        /* <DEDUP_REMOVED lines=44> */
.L_x_28347:
[----:B------:R-:W-:Y:S05]  /*2000*/  BSYNC B2 ;  /* 0x0000000000027941 */ /* 0x000fea0003800000 */
.L_x_28346:
[----:B------:R-:W-:Y:S01]  /*2010*/  I2FP.F32.U32 R53, R53 ;  /* 0x0000003500357245 */ /* 0x000fe20000201000 */
[----:B-----5:R-:W-:Y:S02]  /*2020*/  HADD2.F32 R54, -RZ, R56.H1_H1 ;  /* 0x30000038ff367230 */ /* 0x020fe40000004100 */
[----:B------:R-:W-:-:S03]  /*2030*/  IMAD.MOV.U32 R64, RZ, RZ, 0x2f800000 ;  /* 0x2f800000ff407424 */ /* 0x000fc600078e00ff */
[----:B------:R-:W-:Y:S01]  /*2040*/  FMUL.FTZ R54, R54, UR9 ;  /* 0x0000000936367c20 */ /* 0x000fe20008410000 */
[----:B------:R-:W-:-:S03]  /*2050*/  FFMA.FTZ R53, R53, R64, 1.1641532182693481445e-10 ;  /* 0x2f00000035357423 */ /* 0x000fc60000010040 */
[----:B------:R-:W-:Y:S02]  /*2060*/  FMUL.FTZ R54, R54, UR8 ;  /* 0x0000000836367c20 */ /* 0x000fe40008410000 */
[----:B------:R-:W-:-:S04]  /*2070*/  FSETP.GTU.FTZ.AND P3, PT, R53, UR6, PT ;  /* 0x0000000635007c0b */ /* 0x000fc8000bf7c000 */
[----:B------:R-:W-:Y:S02]  /*2080*/  FSEL R53, R54, RZ, !P3 ;  /* 0x000000ff36357208 */ /* 0x000fe40005800000 */
[----:B------:R-:W-:-:S03]  /*2090*/  SEL R200, RZ, 0x1, P3 ;  /* 0x00000001ffc87807 */ /* 0x000fc60001800000 */
[----:B------:R-:W-:-:S07]  /*20a0*/  @P1 FADD.FTZ R53, R49, R53 ;  /* 0x0000003531351221 */ /* 0x000fce0000010000 */
.L_x_28342:
[----:B------:R-:W-:Y:S05]  /*20b0*/  BSYNC B1 ;  /* 0x0000000000017941 */ /* 0x000fea0003800000 */
.L_x_28341:
        /* <DEDUP_REMOVED lines=18> */
.L_x_28353:
[----:B------:R-:W-:-:S07]  /*21e0*/  IMAD.MOV.U32 R158, RZ, RZ, R198 ;  /* 0x000000ffff9e7224 */ /* 0x000fce00078e00c6 */
.L_x_28354:
[----:B------:R-:W-:Y:S05]  /*21f0*/  BSYNC B2 ;  /* 0x0000000000027941 */ /* 0x000fea0003800000 */
.L_x_28352:
        /* <DEDUP_REMOVED lines=16> */
.L_x_28358:
[----:B------:R-:W-:Y:S05]  /*2300*/  BSYNC B3 ;  /* 0x0000000000037941 */ /* 0x000fea0003800000 */
.L_x_28357:
        /* <DEDUP_REMOVED lines=44> */
.L_x_28356:
[----:B------:R-:W-:Y:S05]  /*25d0*/  BSYNC B2 ;  /* 0x0000000000027941 */ /* 0x000fea0003800000 */
.L_x_28355:
        /* <DEDUP_REMOVED lines=10> */
.L_x_28351:
[----:B------:R-:W-:Y:S05]  /*2680*/  BSYNC B1 ;  /* 0x0000000000017941 */ /* 0x000fea0003800000 */
.L_x_28350:
        /* <DEDUP_REMOVED lines=18> */
.L_x_28362:
[----:B------:R-:W-:-:S07]  /*27b0*/  MOV R55, R198 ;  /* 0x000000c600377202 */ /* 0x000fce0000000f00 */
.L_x_28363:
[----:B------:R-:W-:Y:S05]  /*27c0*/  BSYNC B2 ;  /* 0x0000000000027941 */ /* 0x000fea0003800000 */
.L_x_28361:
        /* <DEDUP_REMOVED lines=16> */
.L_x_28367:
[----:B------:R-:W-:Y:S05]  /*28d0*/  BSYNC B3 ;  /* 0x0000000000037941 */ /* 0x000fea0003800000 */
.L_x_28366:
        /* <DEDUP_REMOVED lines=44> */
.L_x_28365:
[----:B------:R-:W-:Y:S05]  /*2ba0*/  BSYNC B2 ;  /* 0x0000000000027941 */ /* 0x000fea0003800000 */
.L_x_28364:
        /* <DEDUP_REMOVED lines=10> */
.L_x_28360:
[----:B------:R-:W-:Y:S05]  /*2c50*/  BSYNC B1 ;  /* 0x0000000000017941 */ /* 0x000fea0003800000 */
.L_x_28359:
        /* <DEDUP_REMOVED lines=18> */
.L_x_28371:
[----:B------:R-:W-:-:S07]  /*2d80*/  IMAD.MOV.U32 R160, RZ, RZ, R198 ;  /* 0x000000ffffa07224 */ /* 0x000fce00078e00c6 */
.L_x_28372:
[----:B------:R-:W-:Y:S05]  /*2d90*/  BSYNC B2 ;  /* 0x0000000000027941 */ /* 0x000fea0003800000 */
.L_x_28370:
        /* <DEDUP_REMOVED lines=16> */
.L_x_28376:
[----:B------:R-:W-:Y:S05]  /*2ea0*/  BSYNC B3 ;  /* 0x0000000000037941 */ /* 0x000fea0003800000 */
.L_x_28375:
        /* <DEDUP_REMOVED lines=44> */
.L_x_28374:
[----:B------:R-:W-:Y:S05]  /*3170*/  BSYNC B2 ;  /* 0x0000000000027941 */ /* 0x000fea0003800000 */
.L_x_28373:
[----:B------:R-:W-:Y:S01]  /*3180*/  HFMA2.MMA R67, -RZ, RZ, 0.1171875, 0 ;  /* 0x2f800000ff437435 */ /* 0x000fe200000001ff */
[----:B------:R-:W-:Y:S01]  /*3190*/  I2FP.F32.U32 R64, R160 ;  /* 0x000000a000407245 */ /* 0x000fe20000201000 */
[----:B------:R-:W-:-:S05]  /*31a0*/  HADD2.F32 R65, -RZ, R58.H0_H0 ;  /* 0x2000003aff417230 */ /* 0x000fca0000004100 */
[----:B------:R-:W-:-:S03]  /*31b0*/  FMUL.FTZ R65, R65, UR9 ;  /* 0x0000000941417c20 */ /* 0x000fc60008410000 */
[----:B------:R-:W-:Y:S01]  /*31c0*/  FFMA.FTZ R64, R64, R67, 1.1641532182693481445e-10 ;  /* 0x2f00000040407423 */ /* 0x000fe20000010043 */
[----:B------:R-:W-:-:S04]  /*31d0*/  FMUL.FTZ R65, R65, UR8 ;  /* 0x0000000841417c20 */ /* 0x000fc80008410000 */
[----:B------:R-:W-:-:S04]  /*31e0*/  FSETP.GTU.FTZ.AND P3, PT, R64, UR6, PT ;  /* 0x0000000640007c0b */ /* 0x000fc8000bf7c000 */
[----:B------:R-:W-:Y:S02]  /*31f0*/  FSEL R64, R65, RZ, !P3 ;  /* 0x000000ff41407208 */ /* 0x000fe40005800000 */
[----:B------:R-:W-:-:S03]  /*3200*/  SEL R203, RZ, 0x1, P3 ;  /* 0x00000001ffcb7807 */ /* 0x000fc60001800000 */
[----:B------:R-:W-:-:S07]  /*3210*/  @P1 FADD.FTZ R64, R60, R64 ;  /* 0x000000403c401221 */ /* 0x000fce0000010000 */
.L_x_28369:
[----:B------:R-:W-:Y:S05]  /*3220*/  BSYNC B1 ;  /* 0x0000000000017941 */ /* 0x000fea0003800000 */
.L_x_28368:
        /* <DEDUP_REMOVED lines=18> */
.L_x_28380:
[----:B------:R-:W-:-:S07]  /*3350*/  MOV R65, R198 ;  /* 0x000000c600417202 */ /* 0x000fce0000000f00 */
.L_x_28381:
[----:B------:R-:W-:Y:S05]  /*3360*/  BSYNC B2 ;  /* 0x0000000000027941 */ /* 0x000fea0003800000 */
.L_x_28379:
        /* <DEDUP_REMOVED lines=16> */
.L_x_28385:
[----:B------:R-:W-:Y:S05]  /*3470*/  BSYNC B3 ;  /* 0x0000000000037941 */ /* 0x000fea0003800000 */
.L_x_28384:
        /* <DEDUP_REMOVED lines=44> */
.L_x_28383:
[----:B------:R-:W-:Y:S05]  /*3740*/  BSYNC B2 ;  /* 0x0000000000027941 */ /* 0x000fea0003800000 */
.L_x_28382:
[----:B------:R-:W-:Y:S01]  /*3750*/  I2FP.F32.U32 R65, R65 ;  /* 0x0000004100417245 */ /* 0x000fe20000201000 */
[----:B------:R-:W-:Y:S02]  /*3760*/  HADD2.F32 R66, -RZ, R58.H1_H1 ;  /* 0x3000003aff427230 */ /* 0x000fe40000004100 */
        /* <DEDUP_REMOVED lines=8> */
.L_x_28378:
[----:B------:R-:W-:Y:S05]  /*37f0*/  BSYNC B1 ;  /* 0x0000000000017941 */ /* 0x000fea0003800000 */
.L_x_28377:
        /* <DEDUP_REMOVED lines=18> */
.L_x_28389:
[----:B------:R-:W-:-:S07]  /*3920*/  IMAD.MOV.U32 R205, RZ, RZ, R198 ;  /* 0x000000ffffcd7224 */ /* 0x000fce00078e00c6 */
.L_x_28390:
[----:B------:R-:W-:Y:S05]  /*3930*/  BSYNC B2 ;  /* 0x0000000000027941 */ /* 0x000fea0003800000 */
.L_x_28388:
        /* <DEDUP_REMOVED lines=16> */
.L_x_28394:
[----:B------:R-:W-:Y:S05]  /*3a40*/  BSYNC B3 ;  /* 0x0000000000037941 */ /* 0x000fea0003800000 */
.L_x_28393:
        /* <DEDUP_REMOVED lines=44> */
.L_x_28392:
[----:B------:R-:W-:Y:S05]  /*3d10*/  BSYNC B2 ;  /* 0x0000000000027941 */ /* 0x000fea0003800000 */
.L_x_28391:
        /* <DEDUP_REMOVED lines=10> */
.L_x_28387:
[----:B------:R-:W-:Y:S05]  /*3dc0*/  BSYNC B1 ;  /* 0x0000000000017941 */ /* 0x000fea0003800000 */
.L_x_28386:
        /* <DEDUP_REMOVED lines=18> */
.L_x_28398:
[----:B------:R-:W-:-:S07]  /*3ef0*/  MOV R67, R198 ;  /* 0x000000c600437202 */ /* 0x000fce0000000f00 */
.L_x_28399:
[----:B------:R-:W-:Y:S05]  /*3f00*/  BSYNC B2 ;  /* 0x0000000000027941 */ /* 0x000fea0003800000 */
.L_x_28397:
        /* <DEDUP_REMOVED lines=16> */
.L_x_28403:
[----:B------:R-:W-:Y:S05]  /*4010*/  BSYNC B3 ;  /* 0x0000000000037941 */ /* 0x000fea0003800000 */
.L_x_28402:
        /* <DEDUP_REMOVED lines=44> */
.L_x_28401:
[----:B------:R-:W-:Y:S05]  /*42e0*/  BSYNC B2 ;  /* 0x0000000000027941 */ /* 0x000fea0003800000 */
.L_x_28400:
        /* <DEDUP_REMOVED lines=10> */
.L_x_28396:
[----:B------:R-:W-:Y:S05]  /*4390*/  BSYNC B1 ;  /* 0x0000000000017941 */ /* 0x000fea0003800000 */
.L_x_28395:
        /* <DEDUP_REMOVED lines=26> */
.L_x_28405:
[----:B------:R-:W-:Y:S05]  /*4540*/  BSYNC B1 ;  /* 0x0000000000017941 */ /* 0x000fea0003800000 */
.L_x_28404:
[----:B------:R-:W-:Y:S01]  /*4550*/  VIADD R212, R212, 0x20 ;  /* 0x00000020d4d47836 */ /* 0x000fe20000000000 */
[----:B------:R-:W-:-:S07]  /*4560*/  IADD3 R211, R211, 0x20, RZ ;  /* 0x00000020d3d37810 */ /* 0x000fce0007ffe0ff */
.L_x_28331:
[----:B------:R-:W-:Y:S05]  /*4570*/  BSYNC B0 ;  /* 0x0000000000007941 */ /* 0x000fea0003800000 */
.L_x_28330:
        /* <DEDUP_REMOVED lines=32> */
.L_x_28411:
[----:B------:R-:W-:-:S07]  /*4780*/  MOV R110, R198 ;  /* 0x000000c6006e7202 */ /* 0x000fce0000000f00 */
.L_x_28412:
[----:B------:R-:W-:Y:S05]  /*4790*/  BSYNC B2 ;  /* 0x0000000000027941 */ /* 0x000fea0003800000 */
.L_x_28410:
        /* <DEDUP_REMOVED lines=16> */
.L_x_28416:
[----:B------:R-:W-:Y:S05]  /*48a0*/  BSYNC B3 ;  /* 0x0000000000037941 */ /* 0x000fea0003800000 */
.L_x_28415:
        /* <DEDUP_REMOVED lines=43> */
.L_x_28414:
[----:B------:R-:W-:Y:S05]  /*4b60*/  BSYNC B2 ;  /* 0x0000000000027941 */ /* 0x000fea0003800000 */
.L_x_28413:
        /* <DEDUP_REMOVED lines=10> */
.L_x_28409:
[----:B------:R-:W-:Y:S05]  /*4c10*/  BSYNC B1 ;  /* 0x0000000000017941 */ /* 0x000fea0003800000 */
.L_x_28408:
        /* <DEDUP_REMOVED lines=18> */
.L_x_28420:
[----:B------:R-:W-:-:S07]  /*4d40*/  MOV R69, R198 ;  /* 0x000000c600457202 */ /* 0x000fce0000000f00 */
.L_x_28421:
[----:B------:R-:W-:Y:S05]  /*4d50*/  BSYNC B2 ;  /* 0x0000000000027941 */ /* 0x000fea0003800000 */
.L_x_28419:
        /* <DEDUP_REMOVED lines=16> */
.L_x_28425:
[----:B------:R-:W-:Y:S05]  /*4e60*/  BSYNC B3 ;  /* 0x0000000000037941 */ /* 0x000fea0003800000 */
.L_x_28424:
        /* <DEDUP_REMOVED lines=44> */
.L_x_28423:
[----:B------:R-:W-:Y:S05]  /*5130*/  BSYNC B2 ;  /* 0x0000000000027941 */ /* 0x000fea0003800000 */
.L_x_28422:
        /* <DEDUP_REMOVED lines=10> */
.L_x_28418:
[----:B------:R-:W-:Y:S05]  /*51e0*/  BSYNC B1 ;  /* 0x0000000000017941 */ /* 0x000fea0003800000 */
.L_x_28417:
        /* <DEDUP_REMOVED lines=18> */
.L_x_28429:
[----:B------:R-:W-:-:S07]  /*5310*/  IMAD.MOV.U32 R158, RZ, RZ, R198 ;  /* 0x000000ffff9e7224 */ /* 0x000fce00078e00c6 */
.L_x_28430:
[----:B------:R-:W-:Y:S05]  /*5320*/  BSYNC B2 ;  /* 0x0000000000027941 */ /* 0x000fea0003800000 */
.L_x_28428:
        /* <DEDUP_REMOVED lines=16> */
.L_x_28434:
[----:B------:R-:W-:Y:S05]  /*5430*/  BSYNC B3 ;  /* 0x0000000000037941 */ /* 0x000fea0003800000 */
.L_x_28433:
        /* <DEDUP_REMOVED lines=44> */
.L_x_28432:
[----:B------:R-:W-:Y:S05]  /*5700*/  BSYNC B2 ;  /* 0x0000000000027941 */ /* 0x000fea0003800000 */
.L_x_28431:
        /* <DEDUP_REMOVED lines=10> */
.L_x_28427:
[----:B------:R-:W-:Y:S05]  /*57b0*/  BSYNC B1 ;  /* 0x0000000000017941 */ /* 0x000fea0003800000 */
.L_x_28426:
        /* <DEDUP_REMOVED lines=18> */
.L_x_28438:
[----:B------:R-:W-:-:S07]  /*58e0*/  MOV R71, R198 ;  /* 0x000000c600477202 */ /* 0x000fce0000000f00 */
.L_x_28439:
[----:B------:R-:W-:Y:S05]  /*58f0*/  BSYNC B2 ;  /* 0x0000000000027941 */ /* 0x000fea0003800000 */
.L_x_28437:
        /* <DEDUP_REMOVED lines=16> */
.L_x_28443:
[----:B------:R-:W-:Y:S05]  /*5a00*/  BSYNC B3 ;  /* 0x0000000000037941 */ /* 0x000fea0003800000 */
.L_x_28442:
        /* <DEDUP_REMOVED lines=44> */
.L_x_28441:
[----:B------:R-:W-:Y:S05]  /*5cd0*/  BSYNC B2 ;  /* 0x0000000000027941 */ /* 0x000fea0003800000 */
.L_x_28440:
        /* <DEDUP_REMOVED lines=10> */
.L_x_28436:
[----:B------:R-:W-:Y:S05]  /*5d80*/  BSYNC B1 ;  /* 0x0000000000017941 */ /* 0x000fea0003800000 */
.L_x_28435:
        /* <DEDUP_REMOVED lines=18> */
.L_x_28447:
[----:B------:R-:W-:-:S07]  /*5eb0*/  IMAD.MOV.U32 R160, RZ, RZ, R198 ;  /* 0x000000ffffa07224 */ /* 0x000fce00078e00c6 */
.L_x_28448:
[----:B------:R-:W-:Y:S05]  /*5ec0*/  BSYNC B2 ;  /* 0x0000000000027941 */ /* 0x000fea0003800000 */
.L_x_28446:
        /* <DEDUP_REMOVED lines=16> */
.L_x_28452:
[----:B------:R-:W-:Y:S05]  /*5fd0*/  BSYNC B3 ;  /* 0x0000000000037941 */ /* 0x000fea0003800000 */
.L_x_28451:
        /* <DEDUP_REMOVED lines=44> */
.L_x_28450:
[----:B------:R-:W-:Y:S05]  /*62a0*/  BSYNC B2 ;  /* 0x0000000000027941 */ /* 0x000fea0003800000 */
.L_x_28449:
        /* <DEDUP_REMOVED lines=10> */
.L_x_28445:
[----:B------:R-:W-:Y:S05]  /*6350*/  BSYNC B1 ;  /* 0x0000000000017941 */ /* 0x000fea0003800000 */
.L_x_28444:
        /* <DEDUP_REMOVED lines=18> */
.L_x_28456:
[----:B------:R-:W-:-:S07]  /*6480*/  MOV R73, R198 ;  /* 0x000000c600497202 */ /* 0x000fce0000000f00 */
.L_x_28457:
[----:B------:R-:W-:Y:S05]  /*6490*/  BSYNC B2 ;  /* 0x0000000000027941 */ /* 0x000fea0003800000 */
.L_x_28455:
        /* <DEDUP_REMOVED lines=16> */
.L_x_28461:
[----:B------:R-:W-:Y:S05]  /*65a0*/  BSYNC B3 ;  /* 0x0000000000037941 */ /* 0x000fea0003800000 */
.L_x_28460:
        /* <DEDUP_REMOVED lines=44> */
.L_x_28459:
[----:B------:R-:W-:Y:S05]  /*6870*/  BSYNC B2 ;  /* 0x0000000000027941 */ /* 0x000fea0003800000 */
.L_x_28458:
        /* <DEDUP_REMOVED lines=10> */
.L_x_28454:
[----:B------:R-:W-:Y:S05]  /*6920*/  BSYNC B1 ;  /* 0x0000000000017941 */ /* 0x000fea0003800000 */
.L_x_28453:
        /* <DEDUP_REMOVED lines=18> */
.L_x_28465:
[----:B------:R-:W-:-:S07]  /*6a50*/  IMAD.MOV.U32 R205, RZ, RZ, R198 ;  /* 0x000000ffffcd7224 */ /* 0x000fce00078e00c6 */
.L_x_28466:
[----:B------:R-:W-:Y:S05]  /*6a60*/  BSYNC B2 ;  /* 0x0000000000027941 */ /* 0x000fea0003800000 */
.L_x_28464:
        /* <DEDUP_REMOVED lines=16> */
.L_x_28470:
[----:B------:R-:W-:Y:S05]  /*6b70*/  BSYNC B3 ;  /* 0x0000000000037941 */ /* 0x000fea0003800000 */
.L_x_28469:
        /* <DEDUP_REMOVED lines=44> */
.L_x_28468:
[----:B------:R-:W-:Y:S05]  /*6e40*/  BSYNC B2 ;  /* 0x0000000000027941 */ /* 0x000fea0003800000 */
.L_x_28467:
        /* <DEDUP_REMOVED lines=10> */
.L_x_28463:
[----:B------:R-:W-:Y:S05]  /*6ef0*/  BSYNC B1 ;  /* 0x0000000000017941 */ /* 0x000fea0003800000 */
.L_x_28462:
        /* <DEDUP_REMOVED lines=18> */
.L_x_28474:
[----:B------:R-:W-:-:S07]  /*7020*/  MOV R75, R198 ;  /* 0x000000c6004b7202 */ /* 0x000fce0000000f00 */
.L_x_28475:
[----:B------:R-:W-:Y:S05]  /*7030*/  BSYNC B2 ;  /* 0x0000000000027941 */ /* 0x000fea0003800000 */
.L_x_28473:
        /* <DEDUP_REMOVED lines=16> */
.L_x_28479:
[----:B------:R-:W-:Y:S05]  /*7140*/  BSYNC B3 ;  /* 0x0000000000037941 */ /* 0x000fea0003800000 */
.L_x_28478:
        /* <DEDUP_REMOVED lines=44> */
.L_x_28477:
[----:B------:R-:W-:Y:S05]  /*7410*/  BSYNC B2 ;  /* 0x0000000000027941 */ /* 0x000fea0003800000 */
.L_x_28476:
        /* <DEDUP_REMOVED lines=10> */
.L_x_28472:
[----:B------:R-:W-:Y:S05]  /*74c0*/  BSYNC B1 ;  /* 0x0000000000017941 */ /* 0x000fea0003800000 */
.L_x_28471:
        /* <DEDUP_REMOVED lines=26> */
.L_x_28481:
[----:B------:R-:W-:Y:S05]  /*7670*/  BSYNC B1 ;  /* 0x0000000000017941 */ /* 0x000fea0003800000 */
.L_x_28480:
[----:B------:R-:W-:Y:S01]  /*7680*/  VIADD R212, R212, 0x20 ;  /* 0x00000020d4d47836 */ /* 0x000fe20000000000 */
[----:B------:R-:W-:-:S07]  /*7690*/  IADD3 R211, R211, 0x20, RZ ;  /* 0x00000020d3d37810 */ /* 0x000fce0007ffe0ff */
.L_x_28407:
[----:B------:R-:W-:Y:S05]  /*76a0*/  BSYNC B0 ;  /* 0x0000000000007941 */ /* 0x000fea0003800000 */
.L_x_28406:
        /* <DEDUP_REMOVED lines=32> */
.L_x_28487:
[----:B------:R-:W-:-:S07]  /*78b0*/  MOV R110, R198 ;  /* 0x000000c6006e7202 */ /* 0x000fce0000000f00 */
.L_x_28488:
[----:B------:R-:W-:Y:S05]  /*78c0*/  BSYNC B2 ;  /* 0x0000000000027941 */ /* 0x000fea0003800000 */
.L_x_28486:
        /* <DEDUP_REMOVED lines=16> */
.L_x_28492:
[----:B------:R-:W-:Y:S05]  /*79d0*/  BSYNC B3 ;  /* 0x0000000000037941 */ /* 0x000fea0003800000 */
.L_x_28491:
        /* <DEDUP_REMOVED lines=43> */
.L_x_28490:
[----:B------:R-:W-:Y:S05]  /*7c90*/  BSYNC B2 ;  /* 0x0000000000027941 */ /* 0x000fea0003800000 */
.L_x_28489:
        /* <DEDUP_REMOVED lines=10> */
.L_x_28485:
[----:B------:R-:W-:Y:S05]  /*7d40*/  BSYNC B1 ;  /* 0x0000000000017941 */ /* 0x000fea0003800000 */
.L_x_28484:
        /* <DEDUP_REMOVED lines=18> */
.L_x_28496:
[----:B------:R-:W-:-:S07]  /*7e70*/  MOV R77, R198 ;  /* 0x000000c6004d7202 */ /* 0x000fce0000000f00 */
.L_x_28497:
[----:B------:R-:W-:Y:S05]  /*7e80*/  BSYNC B2 ;  /* 0x0000000000027941 */ /* 0x000fea0003800000 */
.L_x_28495:
        /* <DEDUP_REMOVED lines=16> */
.L_x_28501:
[----:B------:R-:W-:Y:S05]  /*7f90*/  BSYNC B3 ;  /* 0x0000000000037941 */ /* 0x000fea0003800000 */
.L_x_28500:
        /* <DEDUP_REMOVED lines=44> */
.L_x_28499:
[----:B------:R-:W-:Y:S05]  /*8260*/  BSYNC B2 ;  /* 0x0000000000027941 */ /* 0x000fea0003800000 */
.L_x_28498:
        /* <DEDUP_REMOVED lines=10> */
.L_x_28494:
[----:B------:R-:W-:Y:S05]  /*8310*/  BSYNC B1 ;  /* 0x0000000000017941 */ /* 0x000fea0003800000 */
.L_x_28493:
        /* <DEDUP_REMOVED lines=18> */
.L_x_28505:
[----:B------:R-:W-:-:S07]  /*8440*/  IMAD.MOV.U32 R158, RZ, RZ, R198 ;  /* 0x000000ffff9e7224 */ /* 0x000fce00078e00c6 */
.L_x_28506:
[----:B------:R-:W-:Y:S05]  /*8450*/  BSYNC B2 ;  /* 0x0000000000027941 */ /* 0x000fea0003800000 */
.L_x_28504:
        /* <DEDUP_REMOVED lines=16> */
.L_x_28510:
[----:B------:R-:W-:Y:S05]  /*8560*/  BSYNC B3 ;  /* 0x0000000000037941 */ /* 0x000fea0003800000 */
.L_x_28509:
        /* <DEDUP_REMOVED lines=44> */
.L_x_28508:
[----:B------:R-:W-:Y:S05]  /*8830*/  BSYNC B2 ;  /* 0x0000000000027941 */ /* 0x000fea0003800000 */
.L_x_28507:
        /* <DEDUP_REMOVED lines=10> */
.L_x_28503:
[----:B------:R-:W-:Y:S05]  /*88e0*/  BSYNC B1 ;  /* 0x0000000000017941 */ /* 0x000fea0003800000 */
.L_x_28502:
        /* <DEDUP_REMOVED lines=18> */
.L_x_28514:
[----:B------:R-:W-:-:S07]  /*8a10*/  MOV R79, R198 ;  /* 0x000000c6004f7202 */ /* 0x000fce0000000f00 */
.L_x_28515:
[----:B------:R-:W-:Y:S05]  /*8a20*/  BSYNC B2 ;  /* 0x0000000000027941 */ /* 0x000fea0003800000 */
.L_x_28513:
        /* <DEDUP_REMOVED lines=16> */
.L_x_28519:
[----:B------:R-:W-:Y:S05]  /*8b30*/  BSYNC B3 ;  /* 0x0000000000037941 */ /* 0x000fea0003800000 */
.L_x_28518:
        /* <DEDUP_REMOVED lines=44> */
.L_x_28517:
[----:B------:R-:W-:Y:S05]  /*8e00*/  BSYNC B2 ;  /* 0x0000000000027941 */ /* 0x000fea0003800000 */
.L_x_28516:
        /* <DEDUP_REMOVED lines=10> */
.L_x_28512:
[----:B------:R-:W-:Y:S05]  /*8eb0*/  BSYNC B1 ;  /* 0x0000000000017941 */ /* 0x000fea0003800000 */
.L_x_28511:
        /* <DEDUP_REMOVED lines=18> */
.L_x_28523:
[----:B------:R-:W-:-:S07]  /*8fe0*/  IMAD.MOV.U32 R160, RZ, RZ, R198 ;  /* 0x000000ffffa07224 */ /* 0x000fce00078e00c6 */
.L_x_28524:
[----:B------:R-:W-:Y:S05]  /*8ff0*/  BSYNC B2 ;  /* 0x0000000000027941 */ /* 0x000fea0003800000 */
.L_x_28522:
        /* <DEDUP_REMOVED lines=16> */
.L_x_28528:
[----:B------:R-:W-:Y:S05]  /*9100*/  BSYNC B3 ;  /* 0x0000000000037941 */ /* 0x000fea0003800000 */
.L_x_28527:
        /* <DEDUP_REMOVED lines=44> */
.L_x_28526:
[----:B------:R-:W-:Y:S05]  /*93d0*/  BSYNC B2 ;  /* 0x0000000000027941 */ /* 0x000fea0003800000 */
.L_x_28525:
        /* <DEDUP_REMOVED lines=10> */
.L_x_28521:
[----:B------:R-:W-:Y:S05]  /*9480*/  BSYNC B1 ;  /* 0x0000000000017941 */ /* 0x000fea0003800000 */
.L_x_28520:
        /* <DEDUP_REMOVED lines=18> */
.L_x_28532:
[----:B------:R-:W-:-:S07]  /*95b0*/  MOV R81, R198 ;  /* 0x000000c600517202 */ /* 0x000fce0000000f00 */
.L_x_28533:
[----:B------:R-:W-:Y:S05]  /*95c0*/  BSYNC B2 ;  /* 0x0000000000027941 */ /* 0x000fea0003800000 */
.L_x_28531:
        /* <DEDUP_REMOVED lines=16> */
.L_x_28537:
[----:B------:R-:W-:Y:S05]  /*96d0*/  BSYNC B3 ;  /* 0x0000000000037941 */ /* 0x000fea0003800000 */
.L_x_28536:
        /* <DEDUP_REMOVED lines=44> */
.L_x_28535:
[----:B------:R-:W-:Y:S05]  /*99a0*/  BSYNC B2 ;  /* 0x0000000000027941 */ /* 0x000fea0003800000 */
.L_x_28534:
        /* <DEDUP_REMOVED lines=10> */
.L_x_28530:
[----:B------:R-:W-:Y:S05]  /*9a50*/  BSYNC B1 ;  /* 0x0000000000017941 */ /* 0x000fea0003800000 */
.L_x_28529:
        /* <DEDUP_REMOVED lines=18> */
.L_x_28541:
[----:B------:R-:W-:-:S07]  /*9b80*/  IMAD.MOV.U32 R205, RZ, RZ, R198 ;  /* 0x000000ffffcd7224 */ /* 0x000fce00078e00c6 */
.L_x_28542:
[----:B------:R-:W-:Y:S05]  /*9b90*/  BSYNC B2 ;  /* 0x0000000000027941 */ /* 0x000fea0003800000 */
.L_x_28540:
        /* <DEDUP_REMOVED lines=16> */
.L_x_28546:
[----:B------:R-:W-:Y:S05]  /*9ca0*/  BSYNC B3 ;  /* 0x0000000000037941 */ /* 0x000fea0003800000 */
.L_x_28545:
        /* <DEDUP_REMOVED lines=44> */
.L_x_28544:
[----:B------:R-:W-:Y:S05]  /*9f70*/  BSYNC B2 ;  /* 0x0000000000027941 */ /* 0x000fea0003800000 */
.L_x_28543:
        /* <DEDUP_REMOVED lines=10> */
.L_x_28539:
[----:B------:R-:W-:Y:S05]  /*a020*/  BSYNC B1 ;  /* 0x0000000000017941 */ /* 0x000fea0003800000 */
.L_x_28538:
        /* <DEDUP_REMOVED lines=18> */
.L_x_28550:
[----:B------:R-:W-:-:S07]  /*a150*/  MOV R83, R198 ;  /* 0x000000c600537202 */ /* 0x000fce0000000f00 */
.L_x_28551:
[----:B------:R-:W-:Y:S05]  /*a160*/  BSYNC B2 ;  /* 0x0000000000027941 */ /* 0x000fea0003800000 */
.L_x_28549:
        /* <DEDUP_REMOVED lines=16> */
.L_x_28555:
[----:B------:R-:W-:Y:S05]  /*a270*/  BSYNC B3 ;  /* 0x0000000000037941 */ /* 0x000fea0003800000 */
.L_x_28554:
        /* <DEDUP_REMOVED lines=44> */
.L_x_28553:
[----:B------:R-:W-:Y:S05]  /*a540*/  BSYNC B2 ;  /* 0x0000000000027941 */ /* 0x000fea0003800000 */
.L_x_28552:
        /* <DEDUP_REMOVED lines=10> */
.L_x_28548:
[----:B------:R-:W-:Y:S05]  /*a5f0*/  BSYNC B1 ;  /* 0x0000000000017941 */ /* 0x000fea0003800000 */
.L_x_28547:
        /* <DEDUP_REMOVED lines=26> */
.L_x_28557:
[----:B------:R-:W-:Y:S05]  /*a7a0*/  BSYNC B1 ;  /* 0x0000000000017941 */ /* 0x000fea0003800000 */
.L_x_28556:
[----:B------:R-:W-:Y:S01]  /*a7b0*/  VIADD R212, R212, 0x20 ;  /* 0x00000020d4d47836 */ /* 0x000fe20000000000 */
[----:B------:R-:W-:-:S07]  /*a7c0*/  IADD3 R211, R211, 0x20, RZ ;  /* 0x00000020d3d37810 */ /* 0x000fce0007ffe0ff */
.L_x_28483:
[----:B------:R-:W-:Y:S05]  /*a7d0*/  BSYNC B0 ;  /* 0x0000000000007941 */ /* 0x000fea0003800000 */
.L_x_28482:
        /* <DEDUP_REMOVED lines=32> */
.L_x_28563:
[----:B------:R-:W-:-:S07]  /*a9e0*/  MOV R110, R198 ;  /* 0x000000c6006e7202 */ /* 0x000fce0000000f00 */
.L_x_28564:
[----:B------:R-:W-:Y:S05]  /*a9f0*/  BSYNC B2 ;  /* 0x0000000000027941 */ /* 0x000fea0003800000 */
.L_x_28562:
        /* <DEDUP_REMOVED lines=16> */
.L_x_28568:
[----:B------:R-:W-:Y:S05]  /*ab00*/  BSYNC B3 ;  /* 0x0000000000037941 */ /* 0x000fea0003800000 */
.L_x_28567:
        /* <DEDUP_REMOVED lines=43> */
.L_x_28566:
[----:B------:R-:W-:Y:S05]  /*adc0*/  BSYNC B2 ;  /* 0x0000000000027941 */ /* 0x000fea0003800000 */
.L_x_28565:
        /* <DEDUP_REMOVED lines=10> */
.L_x_28561:
[----:B------:R-:W-:Y:S05]  /*ae70*/  BSYNC B1 ;  /* 0x0000000000017941 */ /* 0x000fea0003800000 */
.L_x_28560:
        /* <DEDUP_REMOVED lines=18> */
.L_x_28572:
[----:B------:R-:W-:-:S07]  /*afa0*/  MOV R85, R198 ;  /* 0x000000c600557202 */ /* 0x000fce0000000f00 */
.L_x_28573:
[----:B------:R-:W-:Y:S05]  /*afb0*/  BSYNC B2 ;  /* 0x0000000000027941 */ /* 0x000fea0003800000 */
.L_x_28571:
        /* <DEDUP_REMOVED lines=16> */
.L_x_28577:
[----:B------:R-:W-:Y:S05]  /*b0c0*/  BSYNC B3 ;  /* 0x0000000000037941 */ /* 0x000fea0003800000 */
.L_x_28576:
        /* <DEDUP_REMOVED lines=44> */
.L_x_28575:
[----:B------:R-:W-:Y:S05]  /*b390*/  BSYNC B2 ;  /* 0x0000000000027941 */ /* 0x000fea0003800000 */
.L_x_28574:
        /* <DEDUP_REMOVED lines=10> */
.L_x_28570:
[----:B------:R-:W-:Y:S05]  /*b440*/  BSYNC B1 ;  /* 0x0000000000017941 */ /* 0x000fea0003800000 */
.L_x_28569:
        /* <DEDUP_REMOVED lines=18> */
.L_x_28581:
[----:B------:R-:W-:-:S07]  /*b570*/  IMAD.MOV.U32 R158, RZ, RZ, R198 ;  /* 0x000000ffff9e7224 */ /* 0x000fce00078e00c6 */
.L_x_28582:
[----:B------:R-:W-:Y:S05]  /*b580*/  BSYNC B2 ;  /* 0x0000000000027941 */ /* 0x000fea0003800000 */
.L_x_28580:
        /* <DEDUP_REMOVED lines=16> */
.L_x_28586:
[----:B------:R-:W-:Y:S05]  /*b690*/  BSYNC B3 ;  /* 0x0000000000037941 */ /* 0x000fea0003800000 */
.L_x_28585:
        /* <DEDUP_REMOVED lines=44> */
.L_x_28584:
[----:B------:R-:W-:Y:S05]  /*b960*/  BSYNC B2 ;  /* 0x0000000000027941 */ /* 0x000fea0003800000 */
.L_x_28583:
        /* <DEDUP_REMOVED lines=10> */
.L_x_28579:
[----:B------:R-:W-:Y:S05]  /*ba10*/  BSYNC B1 ;  /* 0x0000000000017941 */ /* 0x000fea0003800000 */
.L_x_28578:
        /* <DEDUP_REMOVED lines=18> */
.L_x_28590:
[----:B------:R-:W-:-:S07]  /*bb40*/  MOV R87, R198 ;  /* 0x000000c600577202 */ /* 0x000fce0000000f00 */
.L_x_28591:
[----:B------:R-:W-:Y:S05]  /*bb50*/  BSYNC B2 ;  /* 0x0000000000027941 */ /* 0x000fea0003800000 */
.L_x_28589:
        /* <DEDUP_REMOVED lines=16> */
.L_x_28595:
[----:B------:R-:W-:Y:S05]  /*bc60*/  BSYNC B3 ;  /* 0x0000000000037941 */ /* 0x000fea0003800000 */
.L_x_28594:
        /* <DEDUP_REMOVED lines=44> */
.L_x_28593:
[----:B------:R-:W-:Y:S05]  /*bf30*/  BSYNC B2 ;  /* 0x0000000000027941 */ /* 0x000fea0003800000 */
.L_x_28592:
        /* <DEDUP_REMOVED lines=10> */
.L_x_28588:
[----:B------:R-:W-:Y:S05]  /*bfe0*/  BSYNC B1 ;  /* 0x0000000000017941 */ /* 0x000fea0003800000 */
.L_x_28587:
        /* <DEDUP_REMOVED lines=18> */
.L_x_28599:
[----:B------:R-:W-:-:S07]  /*c110*/  IMAD.MOV.U32 R160, RZ, RZ, R198 ;  /* 0x000000ffffa07224 */ /* 0x000fce00078e00c6 */
.L_x_28600:
[----:B------:R-:W-:Y:S05]  /*c120*/  BSYNC B2 ;  /* 0x0000000000027941 */ /* 0x000fea0003800000 */
.L_x_28598:
        /* <DEDUP_REMOVED lines=16> */
.L_x_28604:
[----:B------:R-:W-:Y:S05]  /*c230*/  BSYNC B3 ;  /* 0x0000000000037941 */ /* 0x000fea0003800000 */
.L_x_28603:
        /* <DEDUP_REMOVED lines=44> */
.L_x_28602:
[----:B------:R-:W-:Y:S05]  /*c500*/  BSYNC B2 ;  /* 0x0000000000027941 */ /* 0x000fea0003800000 */
.L_x_28601:
        /* <DEDUP_REMOVED lines=10> */
.L_x_28597:
[----:B------:R-:W-:Y:S05]  /*c5b0*/  BSYNC B1 ;  /* 0x0000000000017941 */ /* 0x000fea0003800000 */
.L_x_28596:
        /* <DEDUP_REMOVED lines=18> */
.L_x_28608:
[----:B------:R-:W-:-:S07]  /*c6e0*/  MOV R89, R198 ;  /* 0x000000c600597202 */ /* 0x000fce0000000f00 */
.L_x_28609:
[----:B------:R-:W-:Y:S05]  /*c6f0*/  BSYNC B2 ;  /* 0x0000000000027941 */ /* 0x000fea0003800000 */
.L_x_28607:
        /* <DEDUP_REMOVED lines=16> */
.L_x_28613:
[----:B------:R-:W-:Y:S05]  /*c800*/  BSYNC B3 ;  /* 0x0000000000037941 */ /* 0x000fea0003800000 */
.L_x_28612:
        /* <DEDUP_REMOVED lines=44> */
.L_x_28611:
[----:B------:R-:W-:Y:S05]  /*cad0*/  BSYNC B2 ;  /* 0x0000000000027941 */ /* 0x000fea0003800000 */
.L_x_28610:
        /* <DEDUP_REMOVED lines=10> */
.L_x_28606:
[----:B------:R-:W-:Y:S05]  /*cb80*/  BSYNC B1 ;  /* 0x0000000000017941 */ /* 0x000fea0003800000 */
.L_x_28605:
        /* <DEDUP_REMOVED lines=18> */
.L_x_28617:
[----:B------:R-:W-:-:S07]  /*ccb0*/  IMAD.MOV.U32 R205, RZ, RZ, R198 ;  /* 0x000000ffffcd7224 */ /* 0x000fce00078e00c6 */
.L_x_28618:
[----:B------:R-:W-:Y:S05]  /*ccc0*/  BSYNC B2 ;  /* 0x0000000000027941 */ /* 0x000fea0003800000 */
.L_x_28616:
        /* <DEDUP_REMOVED lines=16> */
.L_x_28622:
[----:B------:R-:W-:Y:S05]  /*cdd0*/  BSYNC B3 ;  /* 0x0000000000037941 */ /* 0x000fea0003800000 */
.L_x_28621:
        /* <DEDUP_REMOVED lines=44> */
.L_x_28620:
[----:B------:R-:W-:Y:S05]  /*d0a0*/  BSYNC B2 ;  /* 0x0000000000027941 */ /* 0x000fea0003800000 */
.L_x_28619:
        /* <DEDUP_REMOVED lines=10> */
.L_x_28615:
[----:B------:R-:W-:Y:S05]  /*d150*/  BSYNC B1 ;  /* 0x0000000000017941 */ /* 0x000fea0003800000 */
.L_x_28614:
        /* <DEDUP_REMOVED lines=18> */
.L_x_28626:
[----:B------:R-:W-:-:S07]  /*d280*/  MOV R91, R198 ;  /* 0x000000c6005b7202 */ /* 0x000fce0000000f00 */
.L_x_28627:
[----:B------:R-:W-:Y:S05]  /*d290*/  BSYNC B2 ;  /* 0x0000000000027941 */ /* 0x000fea0003800000 */
.L_x_28625:
        /* <DEDUP_REMOVED lines=16> */
.L_x_28631:
[----:B------:R-:W-:Y:S05]  /*d3a0*/  BSYNC B3 ;  /* 0x0000000000037941 */ /* 0x000fea0003800000 */
.L_x_28630:
        /* <DEDUP_REMOVED lines=44> */
.L_x_28629:
[----:B------:R-:W-:Y:S05]  /*d670*/  BSYNC B2 ;  /* 0x0000000000027941 */ /* 0x000fea0003800000 */
.L_x_28628:
        /* <DEDUP_REMOVED lines=10> */
.L_x_28624:
[----:B------:R-:W-:Y:S05]  /*d720*/  BSYNC B1 ;  /* 0x0000000000017941 */ /* 0x000fea0003800000 */
.L_x_28623:
        /* <DEDUP_REMOVED lines=26> */
.L_x_28633:
[----:B------:R-:W-:Y:S05]  /*d8d0*/  BSYNC B1 ;  /* 0x0000000000017941 */ /* 0x000fea0003800000 */
.L_x_28632:
[----:B------:R-:W-:Y:S01]  /*d8e0*/  VIADD R212, R212, 0x20 ;  /* 0x00000020d4d47836 */ /* 0x000fe20000000000 */
[----:B------:R-:W-:-:S07]  /*d8f0*/  IADD3 R211, R211, 0x20, RZ ;  /* 0x00000020d3d37810 */ /* 0x000fce0007ffe0ff */
.L_x_28559:
[----:B------:R-:W-:Y:S05]  /*d900*/  BSYNC B0 ;  /* 0x0000000000007941 */ /* 0x000fea0003800000 */
.L_x_28558:
        /* <DEDUP_REMOVED lines=32> */
.L_x_28639:
[----:B------:R-:W-:-:S07]  /*db10*/  MOV R110, R198 ;  /* 0x000000c6006e7202 */ /* 0x000fce0000000f00 */
.L_x_28640:
[----:B------:R-:W-:Y:S05]  /*db20*/  BSYNC B2 ;  /* 0x0000000000027941 */ /* 0x000fea0003800000 */
.L_x_28638:
        /* <DEDUP_REMOVED lines=16> */
.L_x_28644:
[----:B------:R-:W-:Y:S05]  /*dc30*/  BSYNC B3 ;  /* 0x0000000000037941 */ /* 0x000fea0003800000 */
.L_x_28643:
        /* <DEDUP_REMOVED lines=43> */
.L_x_28642:
[----:B------:R-:W-:Y:S05]  /*def0*/  BSYNC B2 ;  /* 0x0000000000027941 */ /* 0x000fea0003800000 */
.L_x_28641:
        /* <DEDUP_REMOVED lines=10> */
.L_x_28637:
[----:B------:R-:W-:Y:S05]  /*dfa0*/  BSYNC B1 ;  /* 0x0000000000017941 */ /* 0x000fea0003800000 */
.L_x_28636:
        /* <DEDUP_REMOVED lines=18> */
.L_x_28648:
[----:B------:R-:W-:-:S07]  /*e0d0*/  MOV R93, R198 ;  /* 0x000000c6005d7202 */ /* 0x000fce0000000f00 */
.L_x_28649:
[----:B------:R-:W-:Y:S05]  /*e0e0*/  BSYNC B2 ;  /* 0x0000000000027941 */ /* 0x000fea0003800000 */
.L_x_28647:
        /* <DEDUP_REMOVED lines=16> */
.L_x_28653:
[----:B------:R-:W-:Y:S05]  /*e1f0*/  BSYNC B3 ;  /* 0x0000000000037941 */ /* 0x000fea0003800000 */
.L_x_28652:
        /* <DEDUP_REMOVED lines=44> */
.L_x_28651:
[----:B------:R-:W-:Y:S05]  /*e4c0*/  BSYNC B2 ;  /* 0x0000000000027941 */ /* 0x000fea0003800000 */
.L_x_28650:
        /* <DEDUP_REMOVED lines=10> */
.L_x_28646:
[----:B------:R-:W-:Y:S05]  /*e570*/  BSYNC B1 ;  /* 0x0000000000017941 */ /* 0x000fea0003800000 */
.L_x_28645:
        /* <DEDUP_REMOVED lines=18> */
.L_x_28657:
[----:B------:R-:W-:-:S07]  /*e6a0*/  IMAD.MOV.U32 R158, RZ, RZ, R198 ;  /* 0x000000ffff9e7224 */ /* 0x000fce00078e00c6 */
.L_x_28658:
[----:B------:R-:W-:Y:S05]  /*e6b0*/  BSYNC B2 ;  /* 0x0000000000027941 */ /* 0x000fea0003800000 */
.L_x_28656:
        /* <DEDUP_REMOVED lines=16> */
.L_x_28662:
[----:B------:R-:W-:Y:S05]  /*e7c0*/  BSYNC B3 ;  /* 0x0000000000037941 */ /* 0x000fea0003800000 */
.L_x_28661:
        /* <DEDUP_REMOVED lines=44> */
.L_x_28660:
[----:B------:R-:W-:Y:S05]  /*ea90*/  BSYNC B2 ;  /* 0x0000000000027941 */ /* 0x000fea0003800000 */
.L_x_28659:
        /* <DEDUP_REMOVED lines=10> */
.L_x_28655:
[----:B------:R-:W-:Y:S05]  /*eb40*/  BSYNC B1 ;  /* 0x0000000000017941 */ /* 0x000fea0003800000 */
.L_x_28654:
        /* <DEDUP_REMOVED lines=18> */
.L_x_28666:
[----:B------:R-:W-:-:S07]  /*ec70*/  MOV R95, R198 ;  /* 0x000000c6005f7202 */ /* 0x000fce0000000f00 */
.L_x_28667:
[----:B------:R-:W-:Y:S05]  /*ec80*/  BSYNC B2 ;  /* 0x0000000000027941 */ /* 0x000fea0003800000 */
.L_x_28665:
        /* <DEDUP_REMOVED lines=16> */
.L_x_28671:
[----:B------:R-:W-:Y:S05]  /*ed90*/  BSYNC B3 ;  /* 0x0000000000037941 */ /* 0x000fea0003800000 */
.L_x_28670:
        /* <DEDUP_REMOVED lines=44> */
.L_x_28669:
[----:B------:R-:W-:Y:S05]  /*f060*/  BSYNC B2 ;  /* 0x0000000000027941 */ /* 0x000fea0003800000 */
.L_x_28668:
        /* <DEDUP_REMOVED lines=10> */
.L_x_28664:
[----:B------:R-:W-:Y:S05]  /*f110*/  BSYNC B1 ;  /* 0x0000000000017941 */ /* 0x000fea0003800000 */
.L_x_28663:
        /* <DEDUP_REMOVED lines=18> */
.L_x_28675:
[----:B------:R-:W-:-:S07]  /*f240*/  IMAD.MOV.U32 R160, RZ, RZ, R198 ;  /* 0x000000ffffa07224 */ /* 0x000fce00078e00c6 */
.L_x_28676:
[----:B------:R-:W-:Y:S05]  /*f250*/  BSYNC B2 ;  /* 0x0000000000027941 */ /* 0x000fea0003800000 */
.L_x_28674:
        /* <DEDUP_REMOVED lines=16> */
.L_x_28680:
[----:B------:R-:W-:Y:S05]  /*f360*/  BSYNC B3 ;  /* 0x0000000000037941 */ /* 0x000fea0003800000 */
.L_x_28679:
        /* <DEDUP_REMOVED lines=44> */
.L_x_28678:
[----:B------:R-:W-:Y:S05]  /*f630*/  BSYNC B2 ;  /* 0x0000000000027941 */ /* 0x000fea0003800000 */
.L_x_28677:
        /* <DEDUP_REMOVED lines=10> */
.L_x_28673:
[----:B------:R-:W-:Y:S05]  /*f6e0*/  BSYNC B1 ;  /* 0x0000000000017941 */ /* 0x000fea0003800000 */
.L_x_28672:
        /* <DEDUP_REMOVED lines=18> */
.L_x_28684:
[----:B------:R-:W-:-:S07]  /*f810*/  MOV R97, R198 ;  /* 0x000000c600617202 */ /* 0x000fce0000000f00 */
.L_x_28685:
[----:B------:R-:W-:Y:S05]  /*f820*/  BSYNC B2 ;  /* 0x0000000000027941 */ /* 0x000fea0003800000 */
.L_x_28683:
        /* <DEDUP_REMOVED lines=16> */
.L_x_28689:
[----:B------:R-:W-:Y:S05]  /*f930*/  BSYNC B3 ;  /* 0x0000000000037941 */ /* 0x000fea0003800000 */
.L_x_28688:
        /* <DEDUP_REMOVED lines=44> */
.L_x_28687:
[----:B------:R-:W-:Y:S05]  /*fc00*/  BSYNC B2 ;  /* 0x0000000000027941 */ /* 0x000fea0003800000 */
.L_x_28686:
        /* <DEDUP_REMOVED lines=10> */
.L_x_28682:
[----:B------:R-:W-:Y:S05]  /*fcb0*/  BSYNC B1 ;  /* 0x0000000000017941 */ /* 0x000fea0003800000 */
.L_x_28681:
        /* <DEDUP_REMOVED lines=18> */
.L_x_28693:
[----:B------:R-:W-:-:S07]  /*fde0*/  IMAD.MOV.U32 R205, RZ, RZ, R198 ;  /* 0x000000ffffcd7224 */ /* 0x000fce00078e00c6 */
.L_x_28694:
[----:B------:R-:W-:Y:S05]  /*fdf0*/  BSYNC B2 ;  /* 0x0000000000027941 */ /* 0x000fea0003800000 */
.L_x_28692:
        /* <DEDUP_REMOVED lines=16> */
.L_x_28698:
[----:B------:R-:W-:Y:S05]  /*ff00*/  BSYNC B3 ;  /* 0x0000000000037941 */ /* 0x000fea0003800000 */
.L_x_28697:
        /* <DEDUP_REMOVED lines=44> */
.L_x_28696:
[----:B------:R-:W-:Y:S05]  /*101d0*/  BSYNC B2 ;  /* 0x0000000000027941 */ /* 0x000fea0003800000 */
.L_x_28695:
        /* <DEDUP_REMOVED lines=10> */
.L_x_28691:
[----:B------:R-:W-:Y:S05]  /*10280*/  BSYNC B1 ;  /* 0x0000000000017941 */ /* 0x000fea0003800000 */
.L_x_28690:
        /* <DEDUP_REMOVED lines=18> */
.L_x_28702:
[----:B------:R-:W-:-:S07]  /*103b0*/  MOV R99, R198 ;  /* 0x000000c600637202 */ /* 0x000fce0000000f00 */
.L_x_28703:
[----:B------:R-:W-:Y:S05]  /*103c0*/  BSYNC B2 ;  /* 0x0000000000027941 */ /* 0x000fea0003800000 */
.L_x_28701:
        /* <DEDUP_REMOVED lines=16> */
.L_x_28707:
[----:B------:R-:W-:Y:S05]  /*104d0*/  BSYNC B3 ;  /* 0x0000000000037941 */ /* 0x000fea0003800000 */
.L_x_28706:
        /* <DEDUP_REMOVED lines=44> */
.L_x_28705:
[----:B------:R-:W-:Y:S05]  /*107a0*/  BSYNC B2 ;  /* 0x0000000000027941 */ /* 0x000fea0003800000 */
.L_x_28704:
        /* <DEDUP_REMOVED lines=10> */
.L_x_28700:
[----:B------:R-:W-:Y:S05]  /*10850*/  BSYNC B1 ;  /* 0x0000000000017941 */ /* 0x000fea0003800000 */
.L_x_28699:
        /* <DEDUP_REMOVED lines=26> */
.L_x_28709:
[----:B------:R-:W-:Y:S05]  /*10a00*/  BSYNC B1 ;  /* 0x0000000000017941 */ /* 0x000fea0003800000 */
.L_x_28708:
[----:B------:R-:W-:Y:S01]  /*10a10*/  VIADD R212, R212, 0x20 ;  /* 0x00000020d4d47836 */ /* 0x000fe20000000000 */
[----:B------:R-:W-:-:S07]  /*10a20*/  IADD3 R211, R211, 0x20, RZ ;  /* 0x00000020d3d37810 */ /* 0x000fce0007ffe0ff */
.L_x_28635:
[----:B------:R-:W-:Y:S05]  /*10a30*/  BSYNC B0 ;  /* 0x0000000000007941 */ /* 0x000fea0003800000 */
.L_x_28634:
        /* <DEDUP_REMOVED lines=32> */
.L_x_28715:
[----:B------:R-:W-:-:S07]  /*10c40*/  MOV R110, R198 ;  /* 0x000000c6006e7202 */ /* 0x000fce0000000f00 */
.L_x_28716:
[----:B------:R-:W-:Y:S05]  /*10c50*/  BSYNC B2 ;  /* 0x0000000000027941 */ /* 0x000fea0003800000 */
.L_x_28714:
        /* <DEDUP_REMOVED lines=16> */
.L_x_28720:
[----:B------:R-:W-:Y:S05]  /*10d60*/  BSYNC B3 ;  /* 0x0000000000037941 */ /* 0x000fea0003800000 */
.L_x_28719:
        /* <DEDUP_REMOVED lines=43> */
.L_x_28718:
[----:B------:R-:W-:Y:S05]  /*11020*/  BSYNC B2 ;  /* 0x0000000000027941 */ /* 0x000fea0003800000 */
.L_x_28717:
        /* <DEDUP_REMOVED lines=10> */
.L_x_28713:
[----:B------:R-:W-:Y:S05]  /*110d0*/  BSYNC B1 ;  /* 0x0000000000017941 */ /* 0x000fea0003800000 */
.L_x_28712:
        /* <DEDUP_REMOVED lines=18> */
.L_x_28724:
[----:B------:R-:W-:-:S07]  /*11200*/  MOV R101, R198 ;  /* 0x000000c600657202 */ /* 0x000fce0000000f00 */
.L_x_28725:
[----:B------:R-:W-:Y:S05]  /*11210*/  BSYNC B2 ;  /* 0x0000000000027941 */ /* 0x000fea0003800000 */
.L_x_28723:
        /* <DEDUP_REMOVED lines=16> */
.L_x_28729:
[----:B------:R-:W-:Y:S05]  /*11320*/  BSYNC B3 ;  /* 0x0000000000037941 */ /* 0x000fea0003800000 */
.L_x_28728:
        /* <DEDUP_REMOVED lines=44> */
.L_x_28727:
[----:B------:R-:W-:Y:S05]  /*115f0*/  BSYNC B2 ;  /* 0x0000000000027941 */ /* 0x000fea0003800000 */
.L_x_28726:
        /* <DEDUP_REMOVED lines=10> */
.L_x_28722:
[----:B------:R-:W-:Y:S05]  /*116a0*/  BSYNC B1 ;  /* 0x0000000000017941 */ /* 0x000fea0003800000 */
.L_x_28721:
        /* <DEDUP_REMOVED lines=18> */
.L_x_28733:
[----:B------:R-:W-:-:S07]  /*117d0*/  IMAD.MOV.U32 R158, RZ, RZ, R198 ;  /* 0x000000ffff9e7224 */ /* 0x000fce00078e00c6 */
.L_x_28734:
[----:B------:R-:W-:Y:S05]  /*117e0*/  BSYNC B2 ;  /* 0x0000000000027941 */ /* 0x000fea0003800000 */
.L_x_28732:
        /* <DEDUP_REMOVED lines=16> */
.L_x_28738:
[----:B------:R-:W-:Y:S05]  /*118f0*/  BSYNC B3 ;  /* 0x0000000000037941 */ /* 0x000fea0003800000 */
.L_x_28737:
        /* <DEDUP_REMOVED lines=44> */
.L_x_28736:
[----:B------:R-:W-:Y:S05]  /*11bc0*/  BSYNC B2 ;  /* 0x0000000000027941 */ /* 0x000fea0003800000 */
.L_x_28735:
        /* <DEDUP_REMOVED lines=10> */
.L_x_28731:
[----:B------:R-:W-:Y:S05]  /*11c70*/  BSYNC B1 ;  /* 0x0000000000017941 */ /* 0x000fea0003800000 */
.L_x_28730:
        /* <DEDUP_REMOVED lines=18> */
.L_x_28742:
[----:B------:R-:W-:-:S07]  /*11da0*/  MOV R103, R198 ;  /* 0x000000c600677202 */ /* 0x000fce0000000f00 */
.L_x_28743:
[----:B------:R-:W-:Y:S05]  /*11db0*/  BSYNC B2 ;  /* 0x0000000000027941 */ /* 0x000fea0003800000 */
.L_x_28741:
        /* <DEDUP_REMOVED lines=16> */
.L_x_28747:
[----:B------:R-:W-:Y:S05]  /*11ec0*/  BSYNC B3 ;  /* 0x0000000000037941 */ /* 0x000fea0003800000 */
.L_x_28746:
        /* <DEDUP_REMOVED lines=44> */
.L_x_28745:
[----:B------:R-:W-:Y:S05]  /*12190*/  BSYNC B2 ;  /* 0x0000000000027941 */ /* 0x000fea0003800000 */
.L_x_28744:
        /* <DEDUP_REMOVED lines=10> */
.L_x_28740:
[----:B------:R-:W-:Y:S05]  /*12240*/  BSYNC B1 ;  /* 0x0000000000017941 */ /* 0x000fea0003800000 */
.L_x_28739:
        /* <DEDUP_REMOVED lines=18> */
.L_x_28751:
[----:B------:R-:W-:-:S07]  /*12370*/  IMAD.MOV.U32 R160, RZ, RZ, R198 ;  /* 0x000000ffffa07224 */ /* 0x000fce00078e00c6 */
.L_x_28752:
[----:B------:R-:W-:Y:S05]  /*12380*/  BSYNC B2 ;  /* 0x0000000000027941 */ /* 0x000fea0003800000 */
.L_x_28750:
        /* <DEDUP_REMOVED lines=16> */
.L_x_28756:
[----:B------:R-:W-:Y:S05]  /*12490*/  BSYNC B3 ;  /* 0x0000000000037941 */ /* 0x000fea0003800000 */
.L_x_28755:
        /* <DEDUP_REMOVED lines=44> */
.L_x_28754:
[----:B------:R-:W-:Y:S05]  /*12760*/  BSYNC B2 ;  /* 0x0000000000027941 */ /* 0x000fea0003800000 */
.L_x_28753:
        /* <DEDUP_REMOVED lines=10> */
.L_x_28749:
[----:B------:R-:W-:Y:S05]  /*12810*/  BSYNC B1 ;  /* 0x0000000000017941 */ /* 0x000fea0003800000 */
.L_x_28748:
        /* <DEDUP_REMOVED lines=18> */
.L_x_28760:
[----:B------:R-:W-:-:S07]  /*12940*/  MOV R105, R198 ;  /* 0x000000c600697202 */ /* 0x000fce0000000f00 */
.L_x_28761:
[----:B------:R-:W-:Y:S05]  /*12950*/  BSYNC B2 ;  /* 0x0000000000027941 */ /* 0x000fea0003800000 */
.L_x_28759:
        /* <DEDUP_REMOVED lines=16> */
.L_x_28765:
[----:B------:R-:W-:Y:S05]  /*12a60*/  BSYNC B3 ;  /* 0x0000000000037941 */ /* 0x000fea0003800000 */
.L_x_28764:
        /* <DEDUP_REMOVED lines=44> */
.L_x_28763:
[----:B------:R-:W-:Y:S05]  /*12d30*/  BSYNC B2 ;  /* 0x0000000000027941 */ /* 0x000fea0003800000 */
.L_x_28762:
        /* <DEDUP_REMOVED lines=10> */
.L_x_28758:
[----:B------:R-:W-:Y:S05]  /*12de0*/  BSYNC B1 ;  /* 0x0000000000017941 */ /* 0x000fea0003800000 */
.L_x_28757:
        /* <DEDUP_REMOVED lines=18> */
.L_x_28769:
[----:B------:R-:W-:-:S07]  /*12f10*/  IMAD.MOV.U32 R205, RZ, RZ, R198 ;  /* 0x000000ffffcd7224 */ /* 0x000fce00078e00c6 */
.L_x_28770:
[----:B------:R-:W-:Y:S05]  /*12f20*/  BSYNC B2 ;  /* 0x0000000000027941 */ /* 0x000fea0003800000 */
.L_x_28768:
        /* <DEDUP_REMOVED lines=16> */
.L_x_28774:
[----:B------:R-:W-:Y:S05]  /*13030*/  BSYNC B3 ;  /* 0x0000000000037941 */ /* 0x000fea0003800000 */
.L_x_28773:
        /* <DEDUP_REMOVED lines=44> */
.L_x_28772:
[----:B------:R-:W-:Y:S05]  /*13300*/  BSYNC B2 ;  /* 0x0000000000027941 */ /* 0x000fea0003800000 */
.L_x_28771:
        /* <DEDUP_REMOVED lines=10> */
.L_x_28767:
[----:B------:R-:W-:Y:S05]  /*133b0*/  BSYNC B1 ;  /* 0x0000000000017941 */ /* 0x000fea0003800000 */
.L_x_28766:
        /* <DEDUP_REMOVED lines=18> */
.L_x_28778:
[----:B------:R-:W-:-:S07]  /*134e0*/  MOV R107, R198 ;  /* 0x000000c6006b7202 */ /* 0x000fce0000000f00 */
.L_x_28779:
[----:B------:R-:W-:Y:S05]  /*134f0*/  BSYNC B2 ;  /* 0x0000000000027941 */ /* 0x000fea0003800000 */
.L_x_28777:
        /* <DEDUP_REMOVED lines=16> */
.L_x_28783:
[----:B------:R-:W-:Y:S05]  /*13600*/  BSYNC B3 ;  /* 0x0000000000037941 */ /* 0x000fea0003800000 */
.L_x_28782:
        /* <DEDUP_REMOVED lines=44> */
.L_x_28781:
[----:B------:R-:W-:Y:S05]  /*138d0*/  BSYNC B2 ;  /* 0x0000000000027941 */ /* 0x000fea0003800000 */
.L_x_28780:
        /* <DEDUP_REMOVED lines=10> */
.L_x_28776:
[----:B------:R-:W-:Y:S05]  /*13980*/  BSYNC B1 ;  /* 0x0000000000017941 */ /* 0x000fea0003800000 */
.L_x_28775:
        /* <DEDUP_REMOVED lines=25> */
.L_x_28711:
[----:B------:R-:W-:Y:S05]  /*13b20*/  BSYNC B0 ;  /* 0x0000000000007941 */ /* 0x000fea0003800000 */
.L_x_28710:
        /* <DEDUP_REMOVED lines=177> */
.L_x_28809:
        /* <DEDUP_REMOVED lines=19> */
[----:B------:R-:W-:Y:S01]  /*14770*/  VIADD R207, R207, 0xffffffff ;  /* 0xffffffffcfcf7836 */ /* 0x000fe20000000000 */
[----:B------:R-:W-:Y:S01]  /*14780*/  LOP3.LUT R39, R113, 0x1f, RZ, 0xc0, !PT ;  /* 0x0000001f71277812 */ /* 0x000fe200078ec0ff */
[----:B------:R-:W-:Y:S01]  /*14790*/  BSSY B1, `(.L_x_28787) ;  /* 0x0000027000017945 */ /* 0x000fe20003800000 */
[----:B0-----:R-:W-:Y:S01]  /*147a0*/  FSEL R160, R159, RZ, !P1 ;  /* 0x000000ff9fa07208 */ /* 0x001fe20004800000 */
[----:B------:R-:W-:-:S05]  /*147b0*/  IMAD R207, R207, R208, RZ ;  /* 0x000000d0cfcf7224 */ /* 0x000fca00078e02ff */
[----:B---3--:R-:W-:-:S04]  /*147c0*/  SHF.R.S32.HI R108, RZ, 0x1f, R207 ;  /* 0x0000001fff6c7819 */ /* 0x008fc800000114cf */
        /* <DEDUP_REMOVED lines=35> */
.L_x_28788:
[----:B------:R-:W-:Y:S05]  /*14a00*/  BSYNC B1 ;  /* 0x0000000000017941 */ /* 0x000fea0003800000 */
.L_x_28787:
        /* <DEDUP_REMOVED lines=35> */
.L_x_28790:
[----:B------:R-:W-:Y:S05]  /*14c40*/  BSYNC B1 ;  /* 0x0000000000017941 */ /* 0x000fea0003800000 */
.L_x_28789:
        /* <DEDUP_REMOVED lines=35> */
.L_x_28792:
[----:B------:R-:W-:Y:S05]  /*14e80*/  BSYNC B1 ;  /* 0x0000000000017941 */ /* 0x000fea0003800000 */
.L_x_28791:
        /* <DEDUP_REMOVED lines=35> */
.L_x_28794:
[----:B------:R-:W-:Y:S05]  /*150c0*/  BSYNC B1 ;  /* 0x0000000000017941 */ /* 0x000fea0003800000 */
.L_x_28793:
        /* <DEDUP_REMOVED lines=35> */
.L_x_28796:
[----:B------:R-:W-:Y:S05]  /*15300*/  BSYNC B1 ;  /* 0x0000000000017941 */ /* 0x000fea0003800000 */
.L_x_28795:
        /* <DEDUP_REMOVED lines=33> */
.L_x_28786:
[----:B------:R-:W-:Y:S05]  /*15520*/  BSYNC B0 ;  /* 0x0000000000007941 */ /* 0x000fea0003800000 */
.L_x_28785:
[----:B01234-:R-:W0:Y:S02]  /*15530*/  LDC.64 R108, c[0x0][0x210] ;  /* 0x00008400ff6c7b82 */ /* 0x01fe240000000a00 */
[----:B0-----:R-:W-:-:S05]  /*15540*/  IMAD R29, R108, 0x4, R29 ;  /* 0x000000046c1d7824 */ /* 0x001fca00078e021d */
[----:B------:R-:W-:-:S13]  /*15550*/  ISETP.GE.AND P0, PT, R29, R109, PT ;  /* 0x0000006d1d00720c */ /* 0x000fda0003f06270 */
[----:B------:R-:W-:Y:S05]  /*15560*/  @!P0 BRA `(.L_x_28797) ;  /* 0xfffffebc006c8947 */ /* 0x000fea000383ffff */
[----:B------:R-:W-:Y:S05]  /*15570*/  EXIT ;  /* 0x000000000000794d */ /* 0x000fea0003800000 */
.L_x_28784:
        /* <DEDUP_REMOVED lines=8> */
.L_x_28799:
[----:B------:R-:W-:Y:S05]  /*15600*/  BSYNC B0 ;  /* 0x0000000000007941 */ /* 0x000fea0003800000 */
.L_x_28798:
        /* <DEDUP_REMOVED lines=10> */
.L_x_28800:
[----:B------:R-:W-:Y:S02]  /*156b0*/  IMAD.MOV.U32 R213, RZ, RZ, 0x4 ;  /* 0x00000004ffd57424 */ /* 0x000fe400078e00ff */
[----:B------:R-:W-:-:S04]  /*156c0*/  IMAD.MOV.U32 R111, RZ, RZ, R211 ;  /* 0x000000ffff6f7224 */ /* 0x000fc800078e00d3 */
[----:B------:R-:W-:-:S05]  /*156d0*/  FADD.FTZ R111, R110, R111 ;  /* 0x0000006f6e6f7221 */ /* 0x000fca0000010000 */
[----:B------:R-:W-:-:S07]  /*156e0*/  MOV R212, R111 ;  /* 0x0000006f00d47202 */ /* 0x000fce0000000f00 */
[----:B------:R-:W-:Y:S05]  /*156f0*/  WARPSYNC.COLLECTIVE R209, `(.L_x_28801) ;  /* 0x00000000d1087348 */ /* 0x000fea0003c00000 */
[----:B------:R0:W1:Y:S02]  /*15700*/  SHFL.BFLY P6, R211, R212, R213, R214 ;  /* 0x0c0000d5d4d37389 */ /* 0x00006400000c00d6 */
[----:B01----:R-:W-:Y:S01]  /*15710*/  ENDCOLLECTIVE ;  /* 0x000000000000791b */ /* 0x003fe20003800000 */
.L_x_28801:
[----:B------:R-:W-:Y:S01]  /*15720*/  HFMA2.MMA R213, -RZ, RZ, 0, 4.76837158203125e-07 ;  /* 0x00000008ffd57435 */ /* 0x000fe200000001ff */
[----:B------:R-:W-:-:S05]  /*15730*/  MOV R108, R211 ;  /* 0x000000d3006c7202 */ /* 0x000fca0000000f00 */
[----:B------:R-:W-:-:S04]  /*15740*/  FADD.FTZ R160, R111, R108 ;  /* 0x0000006c6fa07221 */ /* 0x000fc80000010000 */
[----:B------:R-:W-:-:S07]  /*15750*/  IMAD.MOV.U32 R212, RZ, RZ, R160 ;  /* 0x000000ffffd47224 */ /* 0x000fce00078e00a0 */
[----:B------:R-:W-:Y:S05]  /*15760*/  WARPSYNC.COLLECTIVE R209, `(.L_x_28802) ;  /* 0x00000000d1087348 */ /* 0x000fea0003c00000 */
[----:B------:R0:W1:Y:S02]  /*15770*/  SHFL.BFLY P6, R211, R212, R213, R214 ;  /* 0x0c0000d5d4d37389 */ /* 0x00006400000c00d6 */
[----:B01----:R-:W-:Y:S01]  /*15780*/  ENDCOLLECTIVE ;  /* 0x000000000000791b */ /* 0x003fe20003800000 */
.L_x_28802:
[----:B------:R-:W-:Y:S02]  /*15790*/  IMAD.MOV.U32 R213, RZ, RZ, 0x10 ;  /* 0x00000010ffd57424 */ /* 0x000fe400078e00ff */
[----:B------:R-:W-:-:S04]  /*157a0*/  IMAD.MOV.U32 R159, RZ, RZ, R211 ;  /* 0x000000ffff9f7224 */ /* 0x000fc800078e00d3 */
[----:B------:R-:W-:-:S05]  /*157b0*/  FADD.FTZ R161, R160, R159 ;  /* 0x0000009fa0a17221 */ /* 0x000fca0000010000 */
[----:B------:R-:W-:-:S07]  /*157c0*/  MOV R212, R161 ;  /* 0x000000a100d47202 */ /* 0x000fce0000000f00 */
[----:B------:R-:W-:Y:S05]  /*157d0*/  WARPSYNC.COLLECTIVE R209, `(.L_x_28803) ;  /* 0x00000000d1087348 */ /* 0x000fea0003c00000 */
[----:B------:R0:W1:Y:S02]  /*157e0*/  SHFL.BFLY P6, R211, R212, R213, R214 ;  /* 0x0c0000d5d4d37389 */ /* 0x00006400000c00d6 */
[----:B01----:R-:W-:Y:S01]  /*157f0*/  ENDCOLLECTIVE ;  /* 0x000000000000791b */ /* 0x003fe20003800000 */
.L_x_28803:
        /* <DEDUP_REMOVED lines=105> */
.L_x_28804:
[----:B------:R-:W-:Y:S02]  /*15e90*/  IMAD.MOV.U32 R213, RZ, RZ, 0x2 ;  /* 0x00000002ffd57424 */ /* 0x000fe400078e00ff */
[----:B------:R-:W-:-:S04]  /*15ea0*/  IMAD.MOV.U32 R109, RZ, RZ, R211 ;  /* 0x000000ffff6d7224 */ /* 0x000fc800078e00d3 */
[----:B------:R-:W-:-:S05]  /*15eb0*/  FADD.FTZ R109, R108, R109 ;  /* 0x0000006d6c6d7221 */ /* 0x000fca0000010000 */
[----:B------:R-:W-:-:S07]  /*15ec0*/  MOV R212, R109 ;  /* 0x0000006d00d47202 */ /* 0x000fce0000000f00 */
[----:B------:R-:W-:Y:S05]  /*15ed0*/  WARPSYNC.COLLECTIVE R209, `(.L_x_28805) ;  /* 0x00000000d1087348 */ /* 0x000fea0003c00000 */
[----:B------:R0:W1:Y:S02]  /*15ee0*/  SHFL.BFLY P6, R211, R212, R213, R214 ;  /* 0x0c0000d5d4d37389 */ /* 0x00006400000c00d6 */
[----:B01----:R-:W-:Y:S01]  /*15ef0*/  ENDCOLLECTIVE ;  /* 0x000000000000791b */ /* 0x003fe20003800000 */
.L_x_28805:
[----:B------:R-:W-:Y:S01]  /*15f00*/  HFMA2.MMA R213, -RZ, RZ, 0, 2.384185791015625e-07 ;  /* 0x00000004ffd57435 */ /* 0x000fe200000001ff */
[----:B------:R-:W-:-:S05]  /*15f10*/  MOV R110, R211 ;  /* 0x000000d3006e7202 */ /* 0x000fca0000000f00 */
[----:B------:R-:W-:-:S04]  /*15f20*/  FADD.FTZ R110, R109, R110 ;  /* 0x0000006e6d6e7221 */ /* 0x000fc80000010000 */
[----:B------:R-:W-:-:S07]  /*15f30*/  IMAD.MOV.U32 R212, RZ, RZ, R110 ;  /* 0x000000ffffd47224 */ /* 0x000fce00078e006e */
[----:B------:R-:W-:Y:S05]  /*15f40*/  WARPSYNC.COLLECTIVE R209, `(.L_x_28806) ;  /* 0x00000000d1087348 */ /* 0x000fea0003c00000 */
[----:B------:R0:W1:Y:S02]  /*15f50*/  SHFL.BFLY P6, R211, R212, R213, R214 ;  /* 0x0c0000d5d4d37389 */ /* 0x00006400000c00d6 */
[----:B01----:R-:W-:Y:S01]  /*15f60*/  ENDCOLLECTIVE ;  /* 0x000000000000791b */ /* 0x003fe20003800000 */
.L_x_28806:
[----:B------:R-:W-:Y:S02]  /*15f70*/  IMAD.MOV.U32 R213, RZ, RZ, 0x8 ;  /* 0x00000008ffd57424 */ /* 0x000fe400078e00ff */
[----:B------:R-:W-:-:S04]  /*15f80*/  IMAD.MOV.U32 R111, RZ, RZ, R211 ;  /* 0x000000ffff6f7224 */ /* 0x000fc800078e00d3 */
[----:B------:R-:W-:-:S05]  /*15f90*/  FADD.FTZ R111, R110, R111 ;  /* 0x0000006f6e6f7221 */ /* 0x000fca0000010000 */
[----:B------:R-:W-:-:S07]  /*15fa0*/  MOV R212, R111 ;  /* 0x0000006f00d47202 */ /* 0x000fce0000000f00 */
[----:B------:R-:W-:Y:S05]  /*15fb0*/  WARPSYNC.COLLECTIVE R209, `(.L_x_28807) ;  /* 0x00000000d1087348 */ /* 0x000fea0003c00000 */
[----:B------:R0:W1:Y:S02]  /*15fc0*/  SHFL.BFLY P6, R211, R212, R213, R214 ;  /* 0x0c0000d5d4d37389 */ /* 0x00006400000c00d6 */
[----:B01----:R-:W-:Y:S01]  /*15fd0*/  ENDCOLLECTIVE ;  /* 0x000000000000791b */ /* 0x003fe20003800000 */
.L_x_28807:
[----:B------:R-:W-:Y:S01]  /*15fe0*/  HFMA2.MMA R213, -RZ, RZ, 0, 9.5367431640625e-07 ;  /* 0x00000010ffd57435 */ /* 0x000fe200000001ff */
[----:B------:R-:W-:-:S05]  /*15ff0*/  MOV R160, R211 ;  /* 0x000000d300a07202 */ /* 0x000fca0000000f00 */
[----:B------:R-:W-:-:S04]  /*16000*/  FADD.FTZ R160, R111, R160 ;  /* 0x000000a06fa07221 */ /* 0x000fc80000010000 */
[----:B------:R-:W-:-:S07]  /*16010*/  IMAD.MOV.U32 R212, RZ, RZ, R160 ;  /* 0x000000ffffd47224 */ /* 0x000fce00078e00a0 */
[----:B------:R-:W-:Y:S05]  /*16020*/  WARPSYNC.COLLECTIVE R209, `(.L_x_28808) ;  /* 0x00000000d1087348 */ /* 0x000fea0003c00000 */
[----:B------:R0:W1:Y:S02]  /*16030*/  SHFL.BFLY P6, R211, R212, R213, R214 ;  /* 0x0c0000d5d4d37389 */ /* 0x00006400000c00d6 */
[----:B01----:R-:W-:Y:S01]  /*16040*/  ENDCOLLECTIVE ;  /* 0x000000000000791b */ /* 0x003fe20003800000 */
.L_x_28808:
[----:B------:R-:W-:Y:S01]  /*16050*/  IMAD.MOV.U32 R161, RZ, RZ, R211 ;  /* 0x000000ffffa17224 */ /* 0x000fe200078e00d3 */
[----:B------:R-:W-:Y:S06]  /*16060*/  BRA `(.L_x_28809) ;  /* 0xffffffe400747947 */ /* 0x000fec000383ffff */
.L_x_28810:
        /* <DEDUP_REMOVED lines=9> */
.L_x_44441:


//--------------------- .text._ZN10layer_norm13ln_fwd_kernelINS_13Kernel_traitsI6__halfS2_fS2_fjLj1536ELj1ELj4ELj1ELj16ENS_18Kernel_traits_baseILj1536ES2_S2_fS2_fjLj128EEEEELb1ELb0ELb1ELb1EEEvNS_9FwdParamsE --------------------------
	.section	.text._ZN10layer_norm13ln_fwd_kernelINS_13Kernel_traitsI6__halfS2_fS2_fjLj1536ELj1ELj4ELj1ELj16ENS_18Kernel_traits_baseILj1536ES2_S2_fS2_fjLj128EEEEELb1ELb0ELb1ELb1EEEvNS_9FwdParamsE,"ax",@progbits
	.align	128
        .global         _ZN10layer_norm13ln_fwd_kernelINS_13Kernel_traitsI6__halfS2_fS2_fjLj1536ELj1ELj4ELj1ELj16ENS_18Kernel_traits_baseILj1536ES2_S2_fS2_fjLj128EEEEELb1ELb0ELb1ELb1EEEvNS_9FwdParamsE
        .type           _ZN10layer_norm13ln_fwd_kernelINS_13Kernel_traitsI6__halfS2_fS2_fjLj1536ELj1ELj4ELj1ELj16ENS_18Kernel_traits_baseILj1536ES2_S2_fS2_fjLj128EEEEELb1ELb0ELb1ELb1EEEvNS_9FwdParamsE,@function
        .size           _ZN10layer_norm13ln_fwd_kernelINS_13Kernel_traitsI6__halfS2_fS2_fjLj1536ELj1ELj4ELj1ELj16ENS_18Kernel_traits_baseILj1536ES2_S2_fS2_fjLj128EEEEELb1ELb0ELb1ELb1EEEvNS_9FwdParamsE,(.L_x_44442 - _ZN10layer_norm13ln_fwd_kernelINS_13Kernel_traitsI6__halfS2_fS2_fjLj1536ELj1ELj4ELj1ELj16ENS_18Kernel_traits_baseILj1536ES2_S2_fS2_fjLj128EEEEELb1ELb0ELb1ELb1EEEvNS_9FwdParamsE)
        .other          _ZN10layer_norm13ln_fwd_kernelINS_13Kernel_traitsI6__halfS2_fS2_fjLj1536ELj1ELj4ELj1ELj16ENS_18Kernel_traits_baseILj1536ES2_S2_fS2_fjLj128EEEEELb1ELb0ELb1ELb1EEEvNS_9FwdParamsE,@"STO_CUDA_ENTRY STV_DEFAULT"
_ZN10layer_norm13ln_fwd_kernelINS_13Kernel_traitsI6__halfS2_fS2_fjLj1536ELj1ELj4ELj1ELj16ENS_18Kernel_traits_baseILj1536ES2_S2_fS2_fjLj128EEEEELb1ELb0ELb1ELb1EEEvNS_9FwdParamsE:
.text._ZN10layer_norm13ln_fwd_kernelINS_13Kernel_traitsI6__halfS2_fS2_fjLj1536ELj1ELj4ELj1ELj16ENS_18Kernel_traits_baseILj1536ES2_S2_fS2_fjLj128EEEEELb1ELb0ELb1ELb1EEEvNS_9FwdParamsE:
        /* <DEDUP_REMOVED lines=104> */
[----:B------:R-:W-:Y:S01]  /*0680*/  @!P0 CS2R R22, SRZ ;  /* 0x0000000000168805 */ /* 0x000fe2000001ff00 */
[--C-:B------:R-:W-:Y:S01]  /*0690*/  HADD2.F32 R0, -RZ, R20.reuse.H0_H0 ;  /* 0x20000014ff007230 */ /* 0x100fe20000004100 */
[----:B------:R-:W-:Y:S01]  /*06a0*/  @!P0 CS2R R52, SRZ ;  /* 0x0000000000348805 */ /* 0x000fe2000001ff00 */
[----:B------:R-:W-:Y:S01]  /*06b0*/  HADD2.F32 R113, -RZ, R20.H1_H1 ;  /* 0x30000014ff717230 */ /* 0x000fe20000004100 */
[----:B------:R-:W-:Y:S01]  /*06c0*/  @!P0 CS2R R54, SRZ ;  /* 0x0000000000368805 */ /* 0x000fe2000001ff00 */
[--C-:B------:R-:W-:Y:S01]  /*06d0*/  HADD2.F32 R112, -RZ, R21.reuse.H0_H0 ;  /* 0x20000015ff707230 */ /* 0x100fe20000004100 */
[----:B------:R-:W-:Y:S01]  /*06e0*/  @!P0 CS2R R48, SRZ ;  /* 0x0000000000308805 */ /* 0x000fe2000001ff00 */
[----:B------:R-:W-:Y:S01]  /*06f0*/  HADD2.F32 R115, -RZ, R21.H1_H1 ;  /* 0x30000015ff737230 */ /* 0x000fe20000004100 */
[----:B------:R-:W-:Y:S01]  /*0700*/  @!P0 CS2R R50, SRZ ;  /* 0x0000000000328805 */ /* 0x000fe2000001ff00 */
[----:B------:R-:W-:Y:S01]  /*0710*/  UIADD3 UR28, UR4, -0x700cb87f, URZ ;  /* 0x8ff34781041c7890 */ /* 0x000fe2000fffe03f */
[----:B------:R-:W-:Y:S01]  /*0720*/  IMAD R148, R148, -0x2daee0ad, RZ ;  /* 0xd2511f5394947824 */ /* 0x000fe200078e02ff */
[----:B------:R-:W-:Y:S01]  /*0730*/  UIADD3 UR29, UR5, -0x695add53, URZ ;  /* 0x96a522ad051d7890 */ /* 0x000fe2000fffe03f */
[----:B------:R-:W-:Y:S01]  /*0740*/  IMAD R147, R147, -0x326172a9, RZ ;  /* 0xcd9e8d5793937824 */ /* 0x000fe200078e02ff */
[----:B------:R-:W5:Y:S01]  /*0750*/  LDG.E.128 R24, desc[UR6][R2.64] ;  /* 0x0000000602187981 */ /* 0x000f62000c1e1d00 */
[----:B------:R-:W-:Y:S01]  /*0760*/  IMAD.HI.U32 R20, R151, -0x326172a9, RZ ;  /* 0xcd9e8d5797147827 */ /* 0x000fe200078e00ff */
[----:B------:R-:W-:Y:S01]  /*0770*/  BSSY B0, `(.L_x_28811) ;  /* 0x0001444000007945 */ /* 0x000fe20003800000 */
[----:B------:R-:W-:Y:S01]  /*0780*/  ULDC.U8 UR8, c[0x0][0x2a0] ;  /* 0x0000a80000087ab9 */ /* 0x000fe20000000000 */
[----:B------:R-:W5:Y:S01]  /*0790*/  LDG.E.128 R28, desc[UR6][R2.64+0x200] ;  /* 0x00020006021c7981 */ /* 0x000f62000c1e1d00 */
[----:B------:R-:W-:Y:S01]  /*07a0*/  IMAD.HI.U32 R21, R150, -0x2daee0ad, RZ ;  /* 0xd2511f5396157827 */ /* 0x000fe200078e00ff */
[----:B------:R-:W-:Y:S01]  /*07b0*/  LOP3.LUT R147, R20, UR28, R147, 0x96, !PT ;  /* 0x0000001c14937c12 */ /* 0x000fe2000f8e9693 */
[----:B------:R-:W-:Y:S01]  /*07c0*/  ULDC UR9, c[0x0][0x2d8] ;  /* 0x0000b60000097ab9 */ /* 0x000fe20000000800 */
[----:B------:R-:W5:Y:S01]  /*07d0*/  LDG.E.128 R32, desc[UR6][R2.64+0x400] ;  /* 0x0004000602207981 */ /* 0x000f62000c1e1d00 */
[--C-:B------:R-:W-:Y:S01]  /*07e0*/  HADD2.F32 R105, -RZ, R10.reuse.H0_H0 ;  /* 0x2000000aff697230 */ /* 0x100fe20000004100 */
[----:B------:R-:W-:Y:S01]  /*07f0*/  LOP3.LUT R149, R60, 0x3, RZ, 0xc0, !PT ;  /* 0x000000033c957812 */ /* 0x000fe200078ec0ff */
[----:B------:R-:W-:Y:S01]  /*0800*/  HADD2.F32 R104, -RZ, R10.H1_H1 ;  /* 0x3000000aff687230 */ /* 0x000fe20000004100 */
[----:B------:R-:W5:Y:S01]  /*0810*/  LDG.E.128 R36, desc[UR6][R2.64+0x600] ;  /* 0x0006000602247981 */ /* 0x000f62000c1e1d00 */
[--C-:B------:R-:W-:Y:S01]  /*0820*/  HADD2.F32 R19, -RZ, R11.reuse.H0_H0 ;  /* 0x2000000bff137230 */ /* 0x100fe20000004100 */
[----:B------:R-:W-:Y:S01]  /*0830*/  LOP3.LUT R145, R111, 0x1f, RZ, 0xc0, !PT ;  /* 0x0000001f6f917812 */ /* 0x000fe200078ec0ff */
[----:B------:R-:W-:Y:S01]  /*0840*/  HADD2.F32 R18, -RZ, R11.H1_H1 ;  /* 0x3000000bff127230 */ /* 0x000fe20000004100 */
[----:B------:R-:W5:Y:S01]  /*0850*/  LDG.E.128 R40, desc[UR6][R2.64+0x800] ;  /* 0x0008000602287981 */ /* 0x000f62000c1e1d00 */
[--C-:B------:R-:W-:Y:S01]  /*0860*/  HADD2.F32 R109, -RZ, R8.reuse.H0_H0 ;  /* 0x20000008ff6d7230 */ /* 0x100fe20000004100 */
[----:B------:R-:W-:Y:S01]  /*0870*/  LOP3.LUT R148, R21, UR29, R148, 0x96, !PT ;  /* 0x0000001d15947c12 */ /* 0x000fe2000f8e9694 */
[----:B------:R-:W-:Y:S01]  /*0880*/  HADD2.F32 R108, -RZ, R8.H1_H1 ;  /* 0x30000008ff6c7230 */ /* 0x000fe20000004100 */
[----:B------:R0:W5:Y:S01]  /*0890*/  LDG.E.128 R44, desc[UR6][R2.64+0xa00] ;  /* 0x000a0006022c7981 */ /* 0x000162000c1e1d00 */
[--C-:B------:R-:W-:Y:S01]  /*08a0*/  HADD2.F32 R107, -RZ, R9.reuse.H0_H0 ;  /* 0x20000009ff6b7230 */ /* 0x100fe20000004100 */
[----:B------:R-:W-:Y:S01]  /*08b0*/  ISETP.NE.AND P2, PT, RZ, UR8, PT ;  /* 0x00000008ff007c0c */ /* 0x000fe2000bf45270 */
        /* <DEDUP_REMOVED lines=17> */
[--C-:B0-----:R-:W-:Y:S02]  /*09d0*/  HADD2.F32 R3, -RZ, R59.reuse.H0_H0 ;  /* 0x2000003bff037230 */ /* 0x101fe40000004100 */
        /* <DEDUP_REMOVED lines=24> */
.L_x_29259:
        /* <DEDUP_REMOVED lines=14> */
[----:B------:R-:W-:Y:S01]  /*0c40*/  LEA.HI.SX32 R160, R160, R145, 0x1d ;  /* 0x00000091a0a07211 */ /* 0x000fe200078feaff */
[----:B------:R-:W-:Y:S02]  /*0c50*/  BSSY B1, `(.L_x_28812) ;  /* 0x000006c000017945 */ /* 0x000fe40003800000 */
[----:B-----5:R0:W5:Y:S02]  /*0c60*/  LDG.E R158, desc[UR6][R158.64] ;  /* 0x000000069e9e7981 */ /* 0x020164000c1e1900 */
[----:B-1----:R-:W-:-:S05]  /*0c70*/  @P0 IMAD.WIDE.U32 R20, R160, 0x20, R20 ;  /* 0x00000020a0140825 */ /* 0x002fca00078e0014 */
[----:B------:R-:W2:Y:S01]  /*0c80*/  @P0 LDG.E.128 R48, desc[UR6][R20.64] ;  /* 0x0000000614300981 */ /* 0x000ea2000c1e1d00 */
[----:B----4-:R-:W-:-:S03]  /*0c90*/  ISETP.GE.AND P3, PT, R60, 0x1, PT ;  /* 0x000000013c00780c */ /* 0x010fc60003f66270 */
[----:B------:R2:W5:Y:S10]  /*0ca0*/  @P0 LDG.E.128 R56, desc[UR6][R20.64+0x10] ;  /* 0x0000100614380981 */ /* 0x000574000c1e1d00 */
[----:B------:R-:W1:Y:S01]  /*0cb0*/  @P3 LDC.64 R22, c[0x0][0x220] ;  /* 0x00008800ff163b82 */ /* 0x000e620000000a00 */
[----:B------:R-:W-:-:S02]  /*0cc0*/  @P3 IADD3 R64, R60, -0x1, RZ ;  /* 0xffffffff3c403810 */ /* 0x000fc40007ffe0ff */
[----:B------:R-:W-:-:S03]  /*0cd0*/  @P3 LOP3.LUT R145, R111, 0x1f, RZ, 0xc0, !PT ;  /* 0x0000001f6f913812 */ /* 0x000fc600078ec0ff */
[----:B------:R-:W-:-:S05]  /*0ce0*/  @P3 IMAD R64, R64, R155, RZ ;  /* 0x0000009b40403224 */ /* 0x000fca00078e02ff */
[----:B------:R-:W-:-:S04]  /*0cf0*/  @P3 SHF.R.S32.HI R63, RZ, 0x1f, R64 ;  /* 0x0000001fff3f3819 */ /* 0x000fc80000011440 */
[----:B------:R-:W-:-:S04]  /*0d00*/  @P3 LEA.HI R64, R63, R64, RZ, 0x3 ;  /* 0x000000403f403211 */ /* 0x000fc800078f18ff */
[----:B------:R-:W-:-:S05]  /*0d10*/  @P3 LEA.HI.SX32 R162, R64, R145, 0x1d ;  /* 0x0000009140a23211 */ /* 0x000fca00078feaff */
[----:B-1----:R-:W-:-:S05]  /*0d20*/  @P3 IMAD.WIDE.U32 R22, R162, 0x10, R22 ;  /* 0x00000010a2163825 */ /* 0x002fca00078e0016 */
[----:B------:R1:W5:Y:S01]  /*0d30*/  @P3 LDG.E.128 R52, desc[UR6][R22.64] ;  /* 0x0000000616343981 */ /* 0x000362000c1e1d00 */
[----:B------:R-:W-:Y:S02]  /*0d40*/  ISETP.GT.AND P4, PT, R60, RZ, PT ;  /* 0x000000ff3c00720c */ /* 0x000fe40003f84270 */
[----:B0-----:R-:W-:-:S11]  /*0d50*/  SHF.R.S32.HI R159, RZ, 0x1f, R110 ;  /* 0x0000001fff9f7819 */ /* 0x001fd6000001146e */
        /* <DEDUP_REMOVED lines=17> */
.L_x_28815:
[----:B------:R-:W-:-:S07]  /*0e70*/  IMAD.MOV.U32 R64, RZ, RZ, R151 ;  /* 0x000000ffff407224 */ /* 0x000fce00078e0097 */
.L_x_28816:
[----:B------:R-:W-:Y:S05]  /*0e80*/  BSYNC B2 ;  /* 0x0000000000027941 */ /* 0x000fea0003800000 */
.L_x_28814:
        /* <DEDUP_REMOVED lines=16> */
.L_x_28820:
[----:B------:R-:W-:Y:S05]  /*0f90*/  BSYNC B3 ;  /* 0x0000000000037941 */ /* 0x000fea0003800000 */
.L_x_28819:
        /* <DEDUP_REMOVED lines=44> */
.L_x_28818:
[----:B------:R-:W-:Y:S05]  /*1260*/  BSYNC B2 ;  /* 0x0000000000027941 */ /* 0x000fea0003800000 */
.L_x_28817:
        /* <DEDUP_REMOVED lines=10> */
.L_x_28813:
[----:B------:R-:W-:Y:S05]  /*1310*/  BSYNC B1 ;  /* 0x0000000000017941 */ /* 0x000fea0003800000 */
.L_x_28812:
        /* <DEDUP_REMOVED lines=18> */
.L_x_28824:
[----:B------:R-:W-:-:S07]  /*1440*/  MOV R21, R151 ;  /* 0x0000009700157202 */ /* 0x000fce0000000f00 */
.L_x_28825:
[----:B------:R-:W-:Y:S05]  /*1450*/  BSYNC B2 ;  /* 0x0000000000027941 */ /* 0x000fea0003800000 */
.L_x_28823:
        /* <DEDUP_REMOVED lines=16> */
.L_x_28829:
[----:B------:R-:W-:Y:S05]  /*1560*/  BSYNC B3 ;  /* 0x0000000000037941 */ /* 0x000fea0003800000 */
.L_x_28828:
        /* <DEDUP_REMOVED lines=44> */
.L_x_28827:
[----:B------:R-:W-:Y:S05]  /*1830*/  BSYNC B2 ;  /* 0x0000000000027941 */ /* 0x000fea0003800000 */
.L_x_28826:
        /* <DEDUP_REMOVED lines=10> */
.L_x_28822:
[----:B------:R-:W-:Y:S05]  /*18e0*/  BSYNC B1 ;  /* 0x0000000000017941 */ /* 0x000fea0003800000 */
.L_x_28821:
        /* <DEDUP_REMOVED lines=18> */
.L_x_28833:
[----:B------:R-:W-:-:S07]  /*1a10*/  IMAD.MOV.U32 R66, RZ, RZ, R151 ;  /* 0x000000ffff427224 */ /* 0x000fce00078e0097 */
.L_x_28834:
[----:B------:R-:W-:Y:S05]  /*1a20*/  BSYNC B2 ;  /* 0x0000000000027941 */ /* 0x000fea0003800000 */
.L_x_28832:
        /* <DEDUP_REMOVED lines=16> */
.L_x_28838:
[----:B------:R-:W-:Y:S05]  /*1b30*/  BSYNC B3 ;  /* 0x0000000000037941 */ /* 0x000fea0003800000 */
.L_x_28837:
        /* <DEDUP_REMOVED lines=44> */
.L_x_28836:
[----:B------:R-:W-:Y:S05]  /*1e00*/  BSYNC B2 ;  /* 0x0000000000027941 */ /* 0x000fea0003800000 */
.L_x_28835:
        /* <DEDUP_REMOVED lines=10> */
.L_x_28831:
[----:B------:R-:W-:Y:S05]  /*1eb0*/  BSYNC B1 ;  /* 0x0000000000017941 */ /* 0x000fea0003800000 */
.L_x_28830:
        /* <DEDUP_REMOVED lines=18> */
.L_x_28842:
[----:B------:R-:W-:-:S07]  /*1fe0*/  MOV R23, R151 ;  /* 0x0000009700177202 */ /* 0x000fce0000000f00 */
.L_x_28843:
[----:B------:R-:W-:Y:S05]  /*1ff0*/  BSYNC B2 ;  /* 0x0000000000027941 */ /* 0x000fea0003800000 */
.L_x_28841:
        /* <DEDUP_REMOVED lines=16> */
.L_x_28847:
[----:B------:R-:W-:Y:S05]  /*2100*/  BSYNC B3 ;  /* 0x0000000000037941 */ /* 0x000fea0003800000 */
.L_x_28846:
        /* <DEDUP_REMOVED lines=44> */
.L_x_28845:
[----:B------:R-:W-:Y:S05]  /*23d0*/  BSYNC B2 ;  /* 0x0000000000027941 */ /* 0x000fea0003800000 */
.L_x_28844:
        /* <DEDUP_REMOVED lines=10> */
.L_x_28840:
[----:B------:R-:W-:Y:S05]  /*2480*/  BSYNC B1 ;  /* 0x0000000000017941 */ /* 0x000fea0003800000 */
.L_x_28839:
        /* <DEDUP_REMOVED lines=18> */
.L_x_28851:
[----:B------:R-:W-:-:S07]  /*25b0*/  IMAD.MOV.U32 R68, RZ, RZ, R151 ;  /* 0x000000ffff447224 */ /* 0x000fce00078e0097 */
.L_x_28852:
[----:B------:R-:W-:Y:S05]  /*25c0*/  BSYNC B2 ;  /* 0x0000000000027941 */ /* 0x000fea0003800000 */
.L_x_28850:
        /* <DEDUP_REMOVED lines=16> */
.L_x_28856:
[----:B------:R-:W-:Y:S05]  /*26d0*/  BSYNC B3 ;  /* 0x0000000000037941 */ /* 0x000fea0003800000 */
.L_x_28855:
        /* <DEDUP_REMOVED lines=44> */
.L_x_28854:
[----:B------:R-:W-:Y:S05]  /*29a0*/  BSYNC B2 ;  /* 0x0000000000027941 */ /* 0x000fea0003800000 */
.L_x_28853:
        /* <DEDUP_REMOVED lines=10> */
.L_x_28849:
[----:B------:R-:W-:Y:S05]  /*2a50*/  BSYNC B1 ;  /* 0x0000000000017941 */ /* 0x000fea0003800000 */
.L_x_28848:
        /* <DEDUP_REMOVED lines=18> */
.L_x_28860:
[----:B------:R-:W-:-:S07]  /*2b80*/  MOV R68, R151 ;  /* 0x0000009700447202 */ /* 0x000fce0000000f00 */
.L_x_28861:
[----:B------:R-:W-:Y:S05]  /*2b90*/  BSYNC B2 ;  /* 0x0000000000027941 */ /* 0x000fea0003800000 */
.L_x_28859:
        /* <DEDUP_REMOVED lines=16> */
.L_x_28865:
[----:B------:R-:W-:Y:S05]  /*2ca0*/  BSYNC B3 ;  /* 0x0000000000037941 */ /* 0x000fea0003800000 */
.L_x_28864:
        /* <DEDUP_REMOVED lines=44> */
.L_x_28863:
[----:B------:R-:W-:Y:S05]  /*2f70*/  BSYNC B2 ;  /* 0x0000000000027941 */ /* 0x000fea0003800000 */
.L_x_28862:
        /* <DEDUP_REMOVED lines=10> */
.L_x_28858:
[----:B------:R-:W-:Y:S05]  /*3020*/  BSYNC B1 ;  /* 0x0000000000017941 */ /* 0x000fea0003800000 */
.L_x_28857:
        /* <DEDUP_REMOVED lines=18> */
.L_x_28869:
[----:B------:R-:W-:-:S07]  /*3150*/  IMAD.MOV.U32 R68, RZ, RZ, R151 ;  /* 0x000000ffff447224 */ /* 0x000fce00078e0097 */
.L_x_28870:
[----:B------:R-:W-:Y:S05]  /*3160*/  BSYNC B2 ;  /* 0x0000000000027941 */ /* 0x000fea0003800000 */
.L_x_28868:
        /* <DEDUP_REMOVED lines=16> */
.L_x_28874:
[----:B------:R-:W-:Y:S05]  /*3270*/  BSYNC B3 ;  /* 0x0000000000037941 */ /* 0x000fea0003800000 */
.L_x_28873:
        /* <DEDUP_REMOVED lines=44> */
.L_x_28872:
[----:B------:R-:W-:Y:S05]  /*3540*/  BSYNC B2 ;  /* 0x0000000000027941 */ /* 0x000fea0003800000 */
.L_x_28871:
        /* <DEDUP_REMOVED lines=10> */
.L_x_28867:
[----:B------:R-:W-:Y:S05]  /*35f0*/  BSYNC B1 ;  /* 0x0000000000017941 */ /* 0x000fea0003800000 */
.L_x_28866:
        /* <DEDUP_REMOVED lines=18> */
.L_x_28878:
[----:B------:R-:W-:-:S07]  /*3720*/  MOV R68, R151 ;  /* 0x0000009700447202 */ /* 0x000fce0000000f00 */
.L_x_28879:
[----:B------:R-:W-:Y:S05]  /*3730*/  BSYNC B2 ;  /* 0x0000000000027941 */ /* 0x000fea0003800000 */
.L_x_28877:
        /* <DEDUP_REMOVED lines=16> */
.L_x_28883:
[----:B------:R-:W-:Y:S05]  /*3840*/  BSYNC B3 ;  /* 0x0000000000037941 */ /* 0x000fea0003800000 */
.L_x_28882:
        /* <DEDUP_REMOVED lines=44> */
.L_x_28881:
[----:B------:R-:W-:Y:S05]  /*3b10*/  BSYNC B2 ;  /* 0x0000000000027941 */ /* 0x000fea0003800000 */
.L_x_28880:
        /* <DEDUP_REMOVED lines=10> */
.L_x_28876:
[----:B------:R-:W-:Y:S05]  /*3bc0*/  BSYNC B1 ;  /* 0x0000000000017941 */ /* 0x000fea0003800000 */
.L_x_28875:
        /* <DEDUP_REMOVED lines=31> */
.L_x_28885:
[----:B------:R-:W-:Y:S05]  /*3dc0*/  BSYNC B1 ;  /* 0x0000000000017941 */ /* 0x000fea0003800000 */
.L_x_28884:
        /* <DEDUP_REMOVED lines=22> */
.L_x_28889:
[----:B------:R-:W-:-:S07]  /*3f30*/  MOV R68, R151 ;  /* 0x0000009700447202 */ /* 0x000fce0000000f00 */
.L_x_28890:
[----:B------:R-:W-:Y:S05]  /*3f40*/  BSYNC B2 ;  /* 0x0000000000027941 */ /* 0x000fea0003800000 */
.L_x_28888:
        /* <DEDUP_REMOVED lines=16> */
.L_x_28894:
[----:B------:R-:W-:Y:S05]  /*4050*/  BSYNC B3 ;  /* 0x0000000000037941 */ /* 0x000fea0003800000 */
.L_x_28893:
        /* <DEDUP_REMOVED lines=44> */
.L_x_28892:
[----:B------:R-:W-:Y:S05]  /*4320*/  BSYNC B2 ;  /* 0x0000000000027941 */ /* 0x000fea0003800000 */
.L_x_28891:
[----:B------:R-:W-:Y:S01]  /*4330*/  I2FP.F32.U32 R60, R68 ;  /* 0x00000044003c7245 */ /* 0x000fe20000201000 */
[----:B-----5:R-:W-:Y:S02]  /*4340*/  HADD2.F32 R63, -RZ, R52.H0_H0 ;  /* 0x20000034ff3f7230 */ /* 0x020fe40000004100 */
        /* <DEDUP_REMOVED lines=8> */
.L_x_28887:
[----:B------:R-:W-:Y:S05]  /*43d0*/  BSYNC B1 ;  /* 0x0000000000017941 */ /* 0x000fea0003800000 */
.L_x_28886:
        /* <DEDUP_REMOVED lines=18> */
.L_x_28898:
[----:B------:R-:W-:-:S07]  /*4500*/  IMAD.MOV.U32 R68, RZ, RZ, R151 ;  /* 0x000000ffff447224 */ /* 0x000fce00078e0097 */
.L_x_28899:
[----:B------:R-:W-:Y:S05]  /*4510*/  BSYNC B2 ;  /* 0x0000000000027941 */ /* 0x000fea0003800000 */
.L_x_28897:
        /* <DEDUP_REMOVED lines=16> */
.L_x_28903:
[----:B------:R-:W-:Y:S05]  /*4620*/  BSYNC B3 ;  /* 0x0000000000037941 */ /* 0x000fea0003800000 */
.L_x_28902:
        /* <DEDUP_REMOVED lines=44> */
.L_x_28901:
[----:B------:R-:W-:Y:S05]  /*48f0*/  BSYNC B2 ;  /* 0x0000000000027941 */ /* 0x000fea0003800000 */
.L_x_28900:
[----:B------:R-:W-:Y:S01]  /*4900*/  HFMA2.MMA R62, -RZ, RZ, 0.1171875, 0 ;  /* 0x2f800000ff3e7435 */ /* 0x000fe200000001ff */
[----:B------:R-:W-:Y:S01]  /*4910*/  I2FP.F32.U32 R61, R68 ;  /* 0x00000044003d7245 */ /* 0x000fe20000201000 */
[----:B-----5:R-:W-:-:S05]  /*4920*/  HADD2.F32 R63, -RZ, R52.H1_H1 ;  /* 0x30000034ff3f7230 */ /* 0x020fca0000004100 */
[----:B------:R-:W-:-:S03]  /*4930*/  FMUL.FTZ R63, R63, UR11 ;  /* 0x0000000b3f3f7c20 */ /* 0x000fc60008410000 */
[----:B------:R-:W-:Y:S01]  /*4940*/  FFMA.FTZ R61, R61, R62, 1.1641532182693481445e-10 ;  /* 0x2f0000003d3d7423 */ /* 0x000fe2000001003e */
[----:B------:R-:W-:-:S04]  /*4950*/  FMUL.FTZ R63, R63, UR10 ;  /* 0x0000000a3f3f7c20 */ /* 0x000fc80008410000 */
[----:B------:R-:W-:-:S04]  /*4960*/  FSETP.GTU.FTZ.AND P1, PT, R61, UR8, PT ;  /* 0x000000083d007c0b */ /* 0x000fc8000bf3c000 */
[----:B------:R-:W-:Y:S02]  /*4970*/  FSEL R97, R63, RZ, !P1 ;  /* 0x000000ff3f617208 */ /* 0x000fe40004800000 */
[----:B------:R-:W-:-:S03]  /*4980*/  SEL R143, RZ, 0x1, P1 ;  /* 0x00000001ff8f7807 */ /* 0x000fc60000800000 */
[----:B------:R-:W-:-:S07]  /*4990*/  @P0 FADD.FTZ R97, R49, R97 ;  /* 0x0000006131610221 */ /* 0x000fce0000010000 */
.L_x_28896:
[----:B------:R-:W-:Y:S05]  /*49a0*/  BSYNC B1 ;  /* 0x0000000000017941 */ /* 0x000fea0003800000 */
.L_x_28895:
        /* <DEDUP_REMOVED lines=18> */
.L_x_28907:
[----:B------:R-:W-:-:S07]  /*4ad0*/  MOV R68, R151 ;  /* 0x0000009700447202 */ /* 0x000fce0000000f00 */
.L_x_28908:
[----:B------:R-:W-:Y:S05]  /*4ae0*/  BSYNC B2 ;  /* 0x0000000000027941 */ /* 0x000fea0003800000 */
.L_x_28906:
        /* <DEDUP_REMOVED lines=16> */
.L_x_28912:
[----:B------:R-:W-:Y:S05]  /*4bf0*/  BSYNC B3 ;  /* 0x0000000000037941 */ /* 0x000fea0003800000 */
.L_x_28911:
        /* <DEDUP_REMOVED lines=44> */
.L_x_28910:
[----:B------:R-:W-:Y:S05]  /*4ec0*/  BSYNC B2 ;  /* 0x0000000000027941 */ /* 0x000fea0003800000 */
.L_x_28909:
        /* <DEDUP_REMOVED lines=10> */
.L_x_28905:
[----:B------:R-:W-:Y:S05]  /*4f70*/  BSYNC B1 ;  /* 0x0000000000017941 */ /* 0x000fea0003800000 */
.L_x_28904:
        /* <DEDUP_REMOVED lines=18> */
.L_x_28916:
[----:B------:R-:W-:-:S07]  /*50a0*/  IMAD.MOV.U32 R68, RZ, RZ, R151 ;  /* 0x000000ffff447224 */ /* 0x000fce00078e0097 */
.L_x_28917:
[----:B------:R-:W-:Y:S05]  /*50b0*/  BSYNC B2 ;  /* 0x0000000000027941 */ /* 0x000fea0003800000 */
.L_x_28915:
        /* <DEDUP_REMOVED lines=16> */
.L_x_28921:
[----:B------:R-:W-:Y:S05]  /*51c0*/  BSYNC B3 ;  /* 0x0000000000037941 */ /* 0x000fea0003800000 */
.L_x_28920:
        /* <DEDUP_REMOVED lines=44> */
.L_x_28919:
[----:B------:R-:W-:Y:S05]  /*5490*/  BSYNC B2 ;  /* 0x0000000000027941 */ /* 0x000fea0003800000 */
.L_x_28918:
        /* <DEDUP_REMOVED lines=10> */
.L_x_28914:
[----:B------:R-:W-:Y:S05]  /*5540*/  BSYNC B1 ;  /* 0x0000000000017941 */ /* 0x000fea0003800000 */
.L_x_28913:
        /* <DEDUP_REMOVED lines=18> */
.L_x_28925:
[----:B------:R-:W-:-:S07]  /*5670*/  MOV R68, R151 ;  /* 0x0000009700447202 */ /* 0x000fce0000000f00 */
.L_x_28926:
[----:B------:R-:W-:Y:S05]  /*5680*/  BSYNC B2 ;  /* 0x0000000000027941 */ /* 0x000fea0003800000 */
.L_x_28924:
        /* <DEDUP_REMOVED lines=16> */
.L_x_28930:
[----:B------:R-:W-:Y:S05]  /*5790*/  BSYNC B3 ;  /* 0x0000000000037941 */ /* 0x000fea0003800000 */
.L_x_28929:
        /* <DEDUP_REMOVED lines=44> */
.L_x_28928:
[----:B------:R-:W-:Y:S05]  /*5a60*/  BSYNC B2 ;  /* 0x0000000000027941 */ /* 0x000fea0003800000 */
.L_x_28927:
[----:B------:R-:W-:Y:S01]  /*5a70*/  I2FP.F32.U32 R60, R68 ;  /* 0x00000044003c7245 */ /* 0x000fe20000201000 */
[----:B------:R-:W-:Y:S02]  /*5a80*/  HADD2.F32 R62, -RZ, R54.H0_H0 ;  /* 0x20000036ff3e7230 */ /* 0x000fe40000004100 */
        /* <DEDUP_REMOVED lines=8> */
.L_x_28923:
[----:B------:R-:W-:Y:S05]  /*5b10*/  BSYNC B1 ;  /* 0x0000000000017941 */ /* 0x000fea0003800000 */
.L_x_28922:
        /* <DEDUP_REMOVED lines=18> */
.L_x_28934:
[----:B------:R-:W-:-:S07]  /*5c40*/  IMAD.MOV.U32 R65, RZ, RZ, R151 ;  /* 0x000000ffff417224 */ /* 0x000fce00078e0097 */
.L_x_28935:
[----:B------:R-:W-:Y:S05]  /*5c50*/  BSYNC B2 ;  /* 0x0000000000027941 */ /* 0x000fea0003800000 */
.L_x_28933:
        /* <DEDUP_REMOVED lines=16> */
.L_x_28939:
[----:B------:R-:W-:Y:S05]  /*5d60*/  BSYNC B3 ;  /* 0x0000000000037941 */ /* 0x000fea0003800000 */
.L_x_28938:
        /* <DEDUP_REMOVED lines=44> */
.L_x_28937:
[----:B------:R-:W-:Y:S05]  /*6030*/  BSYNC B2 ;  /* 0x0000000000027941 */ /* 0x000fea0003800000 */
.L_x_28936:
[----:B------:R-:W-:Y:S01]  /*6040*/  HFMA2.MMA R62, -RZ, RZ, 0.1171875, 0 ;  /* 0x2f800000ff3e7435 */ /* 0x000fe200000001ff */
[----:B------:R-:W-:Y:S01]  /*6050*/  I2FP.F32.U32 R61, R65 ;  /* 0x00000041003d7245 */ /* 0x000fe20000201000 */
[----:B------:R-:W-:-:S05]  /*6060*/  HADD2.F32 R63, -RZ, R54.H1_H1 ;  /* 0x30000036ff3f7230 */ /* 0x000fca0000004100 */
[----:B------:R-:W-:-:S03]  /*6070*/  FMUL.FTZ R63, R63, UR11 ;  /* 0x0000000b3f3f7c20 */ /* 0x000fc60008410000 */
[----:B------:R-:W-:Y:S01]  /*6080*/  FFMA.FTZ R61, R61, R62, 1.1641532182693481445e-10 ;  /* 0x2f0000003d3d7423 */ /* 0x000fe2000001003e */
[----:B------:R-:W-:-:S04]  /*6090*/  FMUL.FTZ R63, R63, UR10 ;  /* 0x0000000a3f3f7c20 */ /* 0x000fc80008410000 */
[----:B------:R-:W-:-:S04]  /*60a0*/  FSETP.GTU.FTZ.AND P1, PT, R61, UR8, PT ;  /* 0x000000083d007c0b */ /* 0x000fc8000bf3c000 */
[----:B------:R-:W-:Y:S02]  /*60b0*/  FSEL R65, R63, RZ, !P1 ;  /* 0x000000ff3f417208 */ /* 0x000fe40004800000 */
[----:B------:R-:W-:-:S03]  /*60c0*/  SEL R139, RZ, 0x1, P1 ;  /* 0x00000001ff8b7807 */ /* 0x000fc60000800000 */
[----:B------:R-:W-:-:S07]  /*60d0*/  @P0 FADD.FTZ R65, R57, R65 ;  /* 0x0000004139410221 */ /* 0x000fce0000010000 */
.L_x_28932:
[----:B------:R-:W-:Y:S05]  /*60e0*/  BSYNC B1 ;  /* 0x0000000000017941 */ /* 0x000fea0003800000 */
.L_x_28931:
        /* <DEDUP_REMOVED lines=18> */
.L_x_28943:
[----:B------:R-:W-:-:S07]  /*6210*/  MOV R70, R151 ;  /* 0x0000009700467202 */ /* 0x000fce0000000f00 */
.L_x_28944:
[----:B------:R-:W-:Y:S05]  /*6220*/  BSYNC B2 ;  /* 0x0000000000027941 */ /* 0x000fea0003800000 */
.L_x_28942:
        /* <DEDUP_REMOVED lines=16> */
.L_x_28948:
[----:B------:R-:W-:Y:S05]  /*6330*/  BSYNC B3 ;  /* 0x0000000000037941 */ /* 0x000fea0003800000 */
.L_x_28947:
        /* <DEDUP_REMOVED lines=44> */
.L_x_28946:
[----:B------:R-:W-:Y:S05]  /*6600*/  BSYNC B2 ;  /* 0x0000000000027941 */ /* 0x000fea0003800000 */
.L_x_28945:
        /* <DEDUP_REMOVED lines=10> */
.L_x_28941:
[----:B------:R-:W-:Y:S05]  /*66b0*/  BSYNC B1 ;  /* 0x0000000000017941 */ /* 0x000fea0003800000 */
.L_x_28940:
        /* <DEDUP_REMOVED lines=18> */
.L_x_28952:
[----:B------:R-:W-:-:S07]  /*67e0*/  IMAD.MOV.U32 R67, RZ, RZ, R151 ;  /* 0x000000ffff437224 */ /* 0x000fce00078e0097 */
.L_x_28953:
[----:B------:R-:W-:Y:S05]  /*67f0*/  BSYNC B2 ;  /* 0x0000000000027941 */ /* 0x000fea0003800000 */
.L_x_28951:
        /* <DEDUP_REMOVED lines=16> */
.L_x_28957:
[----:B------:R-:W-:Y:S05]  /*6900*/  BSYNC B3 ;  /* 0x0000000000037941 */ /* 0x000fea0003800000 */
.L_x_28956:
        /* <DEDUP_REMOVED lines=44> */
.L_x_28955:
[----:B------:R-:W-:Y:S05]  /*6bd0*/  BSYNC B2 ;  /* 0x0000000000027941 */ /* 0x000fea0003800000 */
.L_x_28954:
        /* <DEDUP_REMOVED lines=10> */
.L_x_28950:
[----:B------:R-:W-:Y:S05]  /*6c80*/  BSYNC B1 ;  /* 0x0000000000017941 */ /* 0x000fea0003800000 */
.L_x_28949:
        /* <DEDUP_REMOVED lines=30> */
.L_x_28959:
[----:B------:R-:W-:Y:S05]  /*6e70*/  BSYNC B1 ;  /* 0x0000000000017941 */ /* 0x000fea0003800000 */
.L_x_28958:
[----:B------:R-:W3:Y:S01]  /*6e80*/  @P0 LDG.E.128 R48, desc[UR6][R74.64] ;  /* 0x000000064a300981 */ /* 0x000ee2000c1e1d00 */
[----:B--2---:R-:W-:-:S03]  /*6e90*/  @P3 IMAD.WIDE.U32 R60, R80, 0x10, R60 ;  /* 0x00000010503c3825 */ /* 0x004fc600078e003c */
[----:B------:R-:W5:Y:S01]  /*6ea0*/  @P0 LDG.E.128 R56, desc[UR6][R74.64+0x10] ;  /* 0x000010064a380981 */ /* 0x000f62000c1e1d00 */
[----:B------:R-:W-:Y:S01]  /*6eb0*/  @!P4 ISETP.NE.U32.AND P1, PT, R124, RZ, PT ;  /* 0x000000ff7c00c20c */ /* 0x000fe20003f25070 */
[----:B------:R-:W-:Y:S01]  /*6ec0*/  BSSY B1, `(.L_x_28960) ;  /* 0x000005c000017945 */ /* 0x000fe20003800000 */
[----:B0-----:R-:W-:Y:S01]  /*6ed0*/  @!P4 MOV R62, R78 ;  /* 0x0000004e003ec202 */ /* 0x001fe20000000f00 */
[----:B------:R3:W5:Y:S01]  /*6ee0*/  @P3 LDG.E.128 R52, desc[UR6][R60.64] ;  /* 0x000000063c343981 */ /* 0x000762000c1e1d00 */
[----:B------:R-:W-:-:S04]  /*6ef0*/  @!P4 ISETP.NE.AND.EX P1, PT, R125, RZ, PT, P1 ;  /* 0x000000ff7d00c20c */ /* 0x000fc80003f25310 */
[----:B---3--:R-:W-:Y:S01]  /*6f00*/  @!P4 FSEL R60, R48, RZ, P1 ;  /* 0x000000ff303cc208 */ /* 0x008fe20000800000 */
        /* <DEDUP_REMOVED lines=13> */
.L_x_28963:
[----:B------:R-:W-:-:S07]  /*6fe0*/  IMAD.MOV.U32 R72, RZ, RZ, R151 ;  /* 0x000000ffff487224 */ /* 0x000fce00078e0097 */
.L_x_28964:
[----:B------:R-:W-:Y:S05]  /*6ff0*/  BSYNC B2 ;  /* 0x0000000000027941 */ /* 0x000fea0003800000 */
.L_x_28962:
        /* <DEDUP_REMOVED lines=16> */
.L_x_28968:
[----:B------:R-:W-:Y:S05]  /*7100*/  BSYNC B3 ;  /* 0x0000000000037941 */ /* 0x000fea0003800000 */
.L_x_28967:
        /* <DEDUP_REMOVED lines=44> */
.L_x_28966:
[----:B------:R-:W-:Y:S05]  /*73d0*/  BSYNC B2 ;  /* 0x0000000000027941 */ /* 0x000fea0003800000 */
.L_x_28965:
        /* <DEDUP_REMOVED lines=10> */
.L_x_28961:
[----:B------:R-:W-:Y:S05]  /*7480*/  BSYNC B1 ;  /* 0x0000000000017941 */ /* 0x000fea0003800000 */
.L_x_28960:
        /* <DEDUP_REMOVED lines=18> */
.L_x_28972:
[----:B------:R-:W-:-:S07]  /*75b0*/  MOV R61, R151 ;  /* 0x00000097003d7202 */ /* 0x000fce0000000f00 */
.L_x_28973:
[----:B------:R-:W-:Y:S05]  /*75c0*/  BSYNC B2 ;  /* 0x0000000000027941 */ /* 0x000fea0003800000 */
.L_x_28971:
        /* <DEDUP_REMOVED lines=16> */
.L_x_28977:
[----:B------:R-:W-:Y:S05]  /*76d0*/  BSYNC B3 ;  /* 0x0000000000037941 */ /* 0x000fea0003800000 */
.L_x_28976:
        /* <DEDUP_REMOVED lines=44> */
.L_x_28975:
[----:B------:R-:W-:Y:S05]  /*79a0*/  BSYNC B2 ;  /* 0x0000000000027941 */ /* 0x000fea0003800000 */
.L_x_28974:
        /* <DEDUP_REMOVED lines=10> */
.L_x_28970:
[----:B------:R-:W-:Y:S05]  /*7a50*/  BSYNC B1 ;  /* 0x0000000000017941 */ /* 0x000fea0003800000 */
.L_x_28969:
        /* <DEDUP_REMOVED lines=18> */
.L_x_28981:
[----:B------:R-:W-:-:S07]  /*7b80*/  IMAD.MOV.U32 R74, RZ, RZ, R151 ;  /* 0x000000ffff4a7224 */ /* 0x000fce00078e0097 */
.L_x_28982:
[----:B------:R-:W-:Y:S05]  /*7b90*/  BSYNC B2 ;  /* 0x0000000000027941 */ /* 0x000fea0003800000 */
.L_x_28980:
        /* <DEDUP_REMOVED lines=16> */
.L_x_28986:
[----:B------:R-:W-:Y:S05]  /*7ca0*/  BSYNC B3 ;  /* 0x0000000000037941 */ /* 0x000fea0003800000 */
.L_x_28985:
        /* <DEDUP_REMOVED lines=44> */
.L_x_28984:
[----:B------:R-:W-:Y:S05]  /*7f70*/  BSYNC B2 ;  /* 0x0000000000027941 */ /* 0x000fea0003800000 */
.L_x_28983:
        /* <DEDUP_REMOVED lines=10> */
.L_x_28979:
[----:B------:R-:W-:Y:S05]  /*8020*/  BSYNC B1 ;  /* 0x0000000000017941 */ /* 0x000fea0003800000 */
.L_x_28978:
        /* <DEDUP_REMOVED lines=18> */
.L_x_28990:
[----:B------:R-:W-:-:S07]  /*8150*/  MOV R63, R151 ;  /* 0x00000097003f7202 */ /* 0x000fce0000000f00 */
.L_x_28991:
[----:B------:R-:W-:Y:S05]  /*8160*/  BSYNC B2 ;  /* 0x0000000000027941 */ /* 0x000fea0003800000 */
.L_x_28989:
        /* <DEDUP_REMOVED lines=16> */
.L_x_28995:
[----:B------:R-:W-:Y:S05]  /*8270*/  BSYNC B3 ;  /* 0x0000000000037941 */ /* 0x000fea0003800000 */
.L_x_28994:
        /* <DEDUP_REMOVED lines=44> */
.L_x_28993:
[----:B------:R-:W-:Y:S05]  /*8540*/  BSYNC B2 ;  /* 0x0000000000027941 */ /* 0x000fea0003800000 */
.L_x_28992:
        /* <DEDUP_REMOVED lines=10> */
.L_x_28988:
[----:B------:R-:W-:Y:S05]  /*85f0*/  BSYNC B1 ;  /* 0x0000000000017941 */ /* 0x000fea0003800000 */
.L_x_28987:
        /* <DEDUP_REMOVED lines=18> */
.L_x_28999:
[----:B------:R-:W-:-:S07]  /*8720*/  IMAD.MOV.U32 R77, RZ, RZ, R151 ;  /* 0x000000ffff4d7224 */ /* 0x000fce00078e0097 */
.L_x_29000:
[----:B------:R-:W-:Y:S05]  /*8730*/  BSYNC B2 ;  /* 0x0000000000027941 */ /* 0x000fea0003800000 */
.L_x_28998:
        /* <DEDUP_REMOVED lines=16> */
.L_x_29004:
[----:B------:R-:W-:Y:S05]  /*8840*/  BSYNC B3 ;  /* 0x0000000000037941 */ /* 0x000fea0003800000 */
.L_x_29003:
        /* <DEDUP_REMOVED lines=44> */
.L_x_29002:
[----:B------:R-:W-:Y:S05]  /*8b10*/  BSYNC B2 ;  /* 0x0000000000027941 */ /* 0x000fea0003800000 */
.L_x_29001:
        /* <DEDUP_REMOVED lines=10> */
.L_x_28997:
[----:B------:R-:W-:Y:S05]  /*8bc0*/  BSYNC B1 ;  /* 0x0000000000017941 */ /* 0x000fea0003800000 */
.L_x_28996:
        /* <DEDUP_REMOVED lines=18> */
.L_x_29008:
[----:B------:R-:W-:-:S07]  /*8cf0*/  MOV R77, R151 ;  /* 0x00000097004d7202 */ /* 0x000fce0000000f00 */
.L_x_29009:
[----:B------:R-:W-:Y:S05]  /*8d00*/  BSYNC B2 ;  /* 0x0000000000027941 */ /* 0x000fea0003800000 */
.L_x_29007:
        /* <DEDUP_REMOVED lines=16> */
.L_x_29013:
[----:B------:R-:W-:Y:S05]  /*8e10*/  BSYNC B3 ;  /* 0x0000000000037941 */ /* 0x000fea0003800000 */
.L_x_29012:
        /* <DEDUP_REMOVED lines=44> */
.L_x_29011:
[----:B------:R-:W-:Y:S05]  /*90e0*/  BSYNC B2 ;  /* 0x0000000000027941 */ /* 0x000fea0003800000 */
.L_x_29010:
        /* <DEDUP_REMOVED lines=10> */
.L_x_29006:
[----:B------:R-:W-:Y:S05]  /*9190*/  BSYNC B1 ;  /* 0x0000000000017941 */ /* 0x000fea0003800000 */
.L_x_29005:
        /* <DEDUP_REMOVED lines=18> */
.L_x_29017:
[----:B------:R-:W-:-:S07]  /*92c0*/  IMAD.MOV.U32 R77, RZ, RZ, R151 ;  /* 0x000000ffff4d7224 */ /* 0x000fce00078e0097 */
.L_x_29018:
[----:B------:R-:W-:Y:S05]  /*92d0*/  BSYNC B2 ;  /* 0x0000000000027941 */ /* 0x000fea0003800000 */
.L_x_29016:
        /* <DEDUP_REMOVED lines=16> */
.L_x_29022:
[----:B------:R-:W-:Y:S05]  /*93e0*/  BSYNC B3 ;  /* 0x0000000000037941 */ /* 0x000fea0003800000 */
.L_x_29021:
        /* <DEDUP_REMOVED lines=44> */
.L_x_29020:
[----:B------:R-:W-:Y:S05]  /*96b0*/  BSYNC B2 ;  /* 0x0000000000027941 */ /* 0x000fea0003800000 */
.L_x_29019:
        /* <DEDUP_REMOVED lines=10> */
.L_x_29015:
[----:B------:R-:W-:Y:S05]  /*9760*/  BSYNC B1 ;  /* 0x0000000000017941 */ /* 0x000fea0003800000 */
.L_x_29014:
        /* <DEDUP_REMOVED lines=18> */
.L_x_29026:
[----:B------:R-:W-:-:S07]  /*9890*/  MOV R77, R151 ;  /* 0x00000097004d7202 */ /* 0x000fce0000000f00 */
.L_x_29027:
[----:B------:R-:W-:Y:S05]  /*98a0*/  BSYNC B2 ;  /* 0x0000000000027941 */ /* 0x000fea0003800000 */
.L_x_29025:
        /* <DEDUP_REMOVED lines=16> */
.L_x_29031:
[----:B------:R-:W-:Y:S05]  /*99b0*/  BSYNC B3 ;  /* 0x0000000000037941 */ /* 0x000fea0003800000 */
.L_x_29030:
        /* <DEDUP_REMOVED lines=44> */
.L_x_29029:
[----:B------:R-:W-:Y:S05]  /*9c80*/  BSYNC B2 ;  /* 0x0000000000027941 */ /* 0x000fea0003800000 */
.L_x_29028:
        /* <DEDUP_REMOVED lines=10> */
.L_x_29024:
[----:B------:R-:W-:Y:S05]  /*9d30*/  BSYNC B1 ;  /* 0x0000000000017941 */ /* 0x000fea0003800000 */
.L_x_29023:
        /* <DEDUP_REMOVED lines=30> */
.L_x_29033:
[----:B------:R-:W-:Y:S05]  /*9f20*/  BSYNC B1 ;  /* 0x0000000000017941 */ /* 0x000fea0003800000 */
.L_x_29032:
        /* <DEDUP_REMOVED lines=22> */
.L_x_29037:
[----:B------:R-:W-:-:S07]  /*a090*/  MOV R76, R151 ;  /* 0x00000097004c7202 */ /* 0x000fce0000000f00 */
.L_x_29038:
[----:B------:R-:W-:Y:S05]  /*a0a0*/  BSYNC B2 ;  /* 0x0000000000027941 */ /* 0x000fea0003800000 */
.L_x_29036:
        /* <DEDUP_REMOVED lines=16> */
.L_x_29042:
[----:B------:R-:W-:Y:S05]  /*a1b0*/  BSYNC B3 ;  /* 0x0000000000037941 */ /* 0x000fea0003800000 */
.L_x_29041:
        /* <DEDUP_REMOVED lines=44> */
.L_x_29040:
[----:B------:R-:W-:Y:S05]  /*a480*/  BSYNC B2 ;  /* 0x0000000000027941 */ /* 0x000fea0003800000 */
.L_x_29039:
        /* <DEDUP_REMOVED lines=10> */
.L_x_29035:
[----:B------:R-:W-:Y:S05]  /*a530*/  BSYNC B1 ;  /* 0x0000000000017941 */ /* 0x000fea0003800000 */
.L_x_29034:
        /* <DEDUP_REMOVED lines=18> */
.L_x_29046:
[----:B------:R-:W-:-:S07]  /*a660*/  IMAD.MOV.U32 R76, RZ, RZ, R151 ;  /* 0x000000ffff4c7224 */ /* 0x000fce00078e0097 */
.L_x_29047:
[----:B------:R-:W-:Y:S05]  /*a670*/  BSYNC B2 ;  /* 0x0000000000027941 */ /* 0x000fea0003800000 */
.L_x_29045:
        /* <DEDUP_REMOVED lines=16> */
.L_x_29051:
[----:B------:R-:W-:Y:S05]  /*a780*/  BSYNC B3 ;  /* 0x0000000000037941 */ /* 0x000fea0003800000 */
.L_x_29050:
        /* <DEDUP_REMOVED lines=44> */
.L_x_29049:
[----:B------:R-:W-:Y:S05]  /*aa50*/  BSYNC B2 ;  /* 0x0000000000027941 */ /* 0x000fea0003800000 */
.L_x_29048:
        /* <DEDUP_REMOVED lines=10> */
.L_x_29044:
[----:B------:R-:W-:Y:S05]  /*ab00*/  BSYNC B1 ;  /* 0x0000000000017941 */ /* 0x000fea0003800000 */
.L_x_29043:
        /* <DEDUP_REMOVED lines=18> */
.L_x_29055:
[----:B------:R-:W-:-:S07]  /*ac30*/  MOV R76, R151 ;  /* 0x00000097004c7202 */ /* 0x000fce0000000f00 */
.L_x_29056:
[----:B------:R-:W-:Y:S05]  /*ac40*/  BSYNC B2 ;  /* 0x0000000000027941 */ /* 0x000fea0003800000 */
.L_x_29054:
        /* <DEDUP_REMOVED lines=16> */
.L_x_29060:
[----:B------:R-:W-:Y:S05]  /*ad50*/  BSYNC B3 ;  /* 0x0000000000037941 */ /* 0x000fea0003800000 */
.L_x_29059:
        /* <DEDUP_REMOVED lines=44> */
.L_x_29058:
[----:B------:R-:W-:Y:S05]  /*b020*/  BSYNC B2 ;  /* 0x0000000000027941 */ /* 0x000fea0003800000 */
.L_x_29057:
        /* <DEDUP_REMOVED lines=10> */
.L_x_29053:
[----:B------:R-:W-:Y:S05]  /*b0d0*/  BSYNC B1 ;  /* 0x0000000000017941 */ /* 0x000fea0003800000 */
.L_x_29052:
        /* <DEDUP_REMOVED lines=18> */
.L_x_29064:
[----:B------:R-:W-:-:S07]  /*b200*/  IMAD.MOV.U32 R76, RZ, RZ, R151 ;  /* 0x000000ffff4c7224 */ /* 0x000fce00078e0097 */
.L_x_29065:
[----:B------:R-:W-:Y:S05]  /*b210*/  BSYNC B2 ;  /* 0x0000000000027941 */ /* 0x000fea0003800000 */
.L_x_29063:
        /* <DEDUP_REMOVED lines=16> */
.L_x_29069:
[----:B------:R-:W-:Y:S05]  /*b320*/  BSYNC B3 ;  /* 0x0000000000037941 */ /* 0x000fea0003800000 */
.L_x_29068:
        /* <DEDUP_REMOVED lines=44> */
.L_x_29067:
[----:B------:R-:W-:Y:S05]  /*b5f0*/  BSYNC B2 ;  /* 0x0000000000027941 */ /* 0x000fea0003800000 */
.L_x_29066:
        /* <DEDUP_REMOVED lines=10> */
.L_x_29062:
[----:B------:R-:W-:Y:S05]  /*b6a0*/  BSYNC B1 ;  /* 0x0000000000017941 */ /* 0x000fea0003800000 */
.L_x_29061:
        /* <DEDUP_REMOVED lines=18> */
.L_x_29073:
[----:B------:R-:W-:-:S07]  /*b7d0*/  MOV R76, R151 ;  /* 0x00000097004c7202 */ /* 0x000fce0000000f00 */
.L_x_29074:
[----:B------:R-:W-:Y:S05]  /*b7e0*/  BSYNC B2 ;  /* 0x0000000000027941 */ /* 0x000fea0003800000 */
.L_x_29072:
        /* <DEDUP_REMOVED lines=16> */
.L_x_29078:
[----:B------:R-:W-:Y:S05]  /*b8f0*/  BSYNC B3 ;  /* 0x0000000000037941 */ /* 0x000fea0003800000 */
.L_x_29077:
        /* <DEDUP_REMOVED lines=44> */
.L_x_29076:
[----:B------:R-:W-:Y:S05]  /*bbc0*/  BSYNC B2 ;  /* 0x0000000000027941 */ /* 0x000fea0003800000 */
.L_x_29075:
        /* <DEDUP_REMOVED lines=10> */
.L_x_29071:
[----:B------:R-:W-:Y:S05]  /*bc70*/  BSYNC B1 ;  /* 0x0000000000017941 */ /* 0x000fea0003800000 */
.L_x_29070:
        /* <DEDUP_REMOVED lines=18> */
.L_x_29082:
[----:B------:R-:W-:-:S07]  /*bda0*/  IMAD.MOV.U32 R76, RZ, RZ, R151 ;  /* 0x000000ffff4c7224 */ /* 0x000fce00078e0097 */
.L_x_29083:
[----:B------:R-:W-:Y:S05]  /*bdb0*/  BSYNC B2 ;  /* 0x0000000000027941 */ /* 0x000fea0003800000 */
.L_x_29081:
        /* <DEDUP_REMOVED lines=16> */
.L_x_29087:
[----:B------:R-:W-:Y:S05]  /*bec0*/  BSYNC B3 ;  /* 0x0000000000037941 */ /* 0x000fea0003800000 */
.L_x_29086:
        /* <DEDUP_REMOVED lines=44> */
.L_x_29085:
[----:B------:R-:W-:Y:S05]  /*c190*/  BSYNC B2 ;  /* 0x0000000000027941 */ /* 0x000fea0003800000 */
.L_x_29084:
        /* <DEDUP_REMOVED lines=10> */
.L_x_29080:
[----:B------:R-:W-:Y:S05]  /*c240*/  BSYNC B1 ;  /* 0x0000000000017941 */ /* 0x000fea0003800000 */
.L_x_29079:
        /* <DEDUP_REMOVED lines=18> */
.L_x_29091:
[----:B------:R-:W-:-:S07]  /*c370*/  MOV R76, R151 ;  /* 0x00000097004c7202 */ /* 0x000fce0000000f00 */
.L_x_29092:
[----:B------:R-:W-:Y:S05]  /*c380*/  BSYNC B2 ;  /* 0x0000000000027941 */ /* 0x000fea0003800000 */
.L_x_29090:
        /* <DEDUP_REMOVED lines=16> */
.L_x_29096:
[----:B------:R-:W-:Y:S05]  /*c490*/  BSYNC B3 ;  /* 0x0000000000037941 */ /* 0x000fea0003800000 */
.L_x_29095:
        /* <DEDUP_REMOVED lines=44> */
.L_x_29094:
[----:B------:R-:W-:Y:S05]  /*c760*/  BSYNC B2 ;  /* 0x0000000000027941 */ /* 0x000fea0003800000 */
.L_x_29093:
        /* <DEDUP_REMOVED lines=10> */
.L_x_29089:
[----:B------:R-:W-:Y:S05]  /*c810*/  BSYNC B1 ;  /* 0x0000000000017941 */ /* 0x000fea0003800000 */
.L_x_29088:
        /* <DEDUP_REMOVED lines=18> */
.L_x_29100:
[----:B------:R-:W-:-:S07]  /*c940*/  IMAD.MOV.U32 R76, RZ, RZ, R151 ;  /* 0x000000ffff4c7224 */ /* 0x000fce00078e0097 */
.L_x_29101:
[----:B------:R-:W-:Y:S05]  /*c950*/  BSYNC B2 ;  /* 0x0000000000027941 */ /* 0x000fea0003800000 */
.L_x_29099:
        /* <DEDUP_REMOVED lines=16> */
.L_x_29105:
[----:B------:R-:W-:Y:S05]  /*ca60*/  BSYNC B3 ;  /* 0x0000000000037941 */ /* 0x000fea0003800000 */
.L_x_29104:
        /* <DEDUP_REMOVED lines=44> */
.L_x_29103:
[----:B------:R-:W-:Y:S05]  /*cd30*/  BSYNC B2 ;  /* 0x0000000000027941 */ /* 0x000fea0003800000 */
.L_x_29102:
        /* <DEDUP_REMOVED lines=10> */
.L_x_29098:
[----:B------:R-:W-:Y:S05]  /*cde0*/  BSYNC B1 ;  /* 0x0000000000017941 */ /* 0x000fea0003800000 */
.L_x_29097:
[----:B------:R-:W-:Y:S01]  /*cdf0*/  IMAD.WIDE.U32 R72, R84, 0x20, R156 ;  /* 0x0000002054487825 */ /* 0x000fe200078e009c */
[----:B------:R-:W0:Y:S01]  /*ce00*/  @P3 LDC.64 R68, c[0x0][0x220] ;  /* 0x00008800ff443b82 */ /* 0x000e220000000a00 */
[----:B------:R-:W-:Y:S02]  /*ce10*/  BSSY B1, `(.L_x_29106) ;  /* 0x000001a000017945 */ /* 0x000fe40003800000 */
[----:B------:R-:W-:Y:S01]  /*ce20*/  VIADD R78, R160, 0x80 ;  /* 0x00000080a04e7836 */ /* 0x000fe20000000000 */
[----:B------:R1:W-:Y:S04]  /*ce30*/  STG.E.128 desc[UR6][R72.64], R92 ;  /* 0x0000005c48007986 */ /* 0x0003e8000c101d06 */
[----:B------:R-:W2:Y:S01]  /*ce40*/  @P0 LDC.64 R70, c[0x0][0x230] ;  /* 0x00008c00ff460b82 */ /* 0x000ea20000000a00 */
[----:B------:R1:W-:Y:S01]  /*ce50*/  STG.E.128 desc[UR6][R72.64+0x10], R80 ;  /* 0x0000105048007986 */ /* 0x0003e2000c101d06 */
[----:B------:R-:W-:Y:S05]  /*ce60*/  @!P3 BRA `(.L_x_29107) ;  /* 0x000000000050b947 */ /* 0x000fea0003800000 */
[----:B-1----:R-:W-:Y:S02]  /*ce70*/  SHF.L.U32 R72, R138, 0x10, RZ ;  /* 0x000000108a487819 */ /* 0x002fe400000006ff */
[----:B------:R-:W-:Y:S02]  /*ce80*/  LOP3.LUT R84, R141, 0xff, RZ, 0xc0, !PT ;  /* 0x000000ff8d547812 */ /* 0x000fe400078ec0ff */
[----:B------:R-:W-:Y:S02]  /*ce90*/  LOP3.LUT R73, R72, 0xff0000, RZ, 0xc0, !PT ;  /* 0x00ff000048497812 */ /* 0x000fe400078ec0ff */
[----:B------:R-:W-:Y:S01]  /*cea0*/  LOP3.LUT R72, R137, 0xffff, RZ, 0xc0, !PT ;  /* 0x0000ffff89487812 */ /* 0x000fe200078ec0ff */
[----:B------:R-:W-:Y:S01]  /*ceb0*/  IMAD.WIDE.U32 R84, R84, 0x1000000, RZ ;  /* 0x0100000054547825 */ /* 0x000fe200078e00ff */
[----:B------:R-:W-:Y:S02]  /*cec0*/  LOP3.LUT R76, R142, 0xff, RZ, 0xc0, !PT ;  /* 0x000000ff8e4c7812 */ /* 0x000fe400078ec0ff */
[----:B------:R-:W-:-:S02]  /*ced0*/  PRMT R72, R73, 0x4210, R72 ;  /* 0x0000421049487816 */ /* 0x000fc40000000048 */
[----:B------:R-:W-:Y:S01]  /*cee0*/  PRMT R73, R139, 0x7104, RZ ;  /* 0x000071048b497816 */ /* 0x000fe200000000ff */
[----:B------:R-:W-:Y:S01]  /*cef0*/  IMAD.WIDE.U32 R76, R76, 0x10000, RZ ;  /* 0x000100004c4c7825 */ /* 0x000fe200078e00ff */
[----:B------:R-:W-:Y:S02]  /*cf00*/  LOP3.LUT R74, R143, 0xff, RZ, 0xc0, !PT ;  /* 0x000000ff8f4a7812 */ /* 0x000fe400078ec0ff */
[----:B------:R-:W-:Y:S02]  /*cf10*/  LOP3.LUT R75, R72, 0xff00, R73, 0xf8, !PT ;  /* 0x0000ff00484b7812 */ /* 0x000fe400078ef849 */
[----:B------:R-:W1:Y:S02]  /*cf20*/  LDC.64 R72, c[0x0][0x240] ;  /* 0x00009000ff487b82 */ /* 0x000e640000000a00 */
[----:B------:R-:W-:Y:S01]  /*cf30*/  LOP3.LUT R87, R75, 0xff, R140, 0xf8, !PT ;  /* 0x000000ff4b577812 */ /* 0x000fe200078ef88c */
[----:B------:R-:W-:-:S03]  /*cf40*/  IMAD.WIDE.U32 R74, R74, 0x100, RZ ;  /* 0x000001004a4a7825 */ /* 0x000fc600078e00ff */
[----:B------:R-:W-:Y:S02]  /*cf50*/  LOP3.LUT R87, R77, R87, R85, 0xfe, !PT ;  /* 0x000000574d577212 */ /* 0x000fe400078efe55 */
[----:B------:R-:W-:Y:S02]  /*cf60*/  LOP3.LUT R77, R74, R84, R76, 0xfe, !PT ;  /* 0x000000544a4d7212 */ /* 0x000fe400078efe4c */
[----:B------:R-:W-:Y:S02]  /*cf70*/  LOP3.LUT R75, R87, R75, RZ, 0xfc, !PT ;  /* 0x0000004b574b7212 */ /* 0x000fe400078efcff */
[----:B------:R-:W-:Y:S01]  /*cf80*/  LOP3.LUT R74, R77, 0xff, R144, 0xf8, !PT ;  /* 0x000000ff4d4a7812 */ /* 0x000fe200078ef890 */
[----:B-1----:R-:W-:-:S05]  /*cf90*/  IMAD.WIDE.U32 R72, R86, 0x8, R72 ;  /* 0x0000000856487825 */ /* 0x002fca00078e0048 */
[----:B------:R3:W-:Y:S02]  /*cfa0*/  STG.E.64 desc[UR6][R72.64], R74 ;  /* 0x0000004a48007986 */ /* 0x0007e4000c101b06 */
.L_x_29107:
[----:B------:R-:W-:Y:S05]  /*cfb0*/  BSYNC B1 ;  /* 0x0000000000017941 */ /* 0x000fea0003800000 */
.L_x_29106:
[----:B--2---:R-:W-:-:S04]  /*cfc0*/  @P0 IMAD.WIDE.U32 R70, R78, 0x20, R70 ;  /* 0x000000204e460825 */ /* 0x004fc800078e0046 */
[----:B------:R-:W-:Y:S01]  /*cfd0*/  VIADD R76, R162, 0x80 ;  /* 0x00000080a24c7836 */ /* 0x000fe20000000000 */
[----:B------:R-:W2:Y:S03]  /*cfe0*/  @P0 LDG.E.128 R48, desc[UR6][R70.64] ;  /* 0x0000000646300981 */ /* 0x000ea6000c1e1d00 */
[----:B0-----:R-:W-:Y:S01]  /*cff0*/  @P3 IMAD.WIDE.U32 R68, R76, 0x10, R68 ;  /* 0x000000104c443825 */ /* 0x001fe200078e0044 */
[----:B------:R0:W5:Y:S04]  /*d000*/  @P0 LDG.E.128 R56, desc[UR6][R70.64+0x10] ;  /* 0x0000100646380981 */ /* 0x000168000c1e1d00 */
[----:B------:R0:W5:Y:S01]  /*d010*/  @P3 LDG.E.128 R52, desc[UR6][R68.64] ;  /* 0x0000000644343981 */ /* 0x000162000c1e1d00 */
[----:B------:R-:W-:Y:S01]  /*d020*/  @!P4 ISETP.NE.U32.AND P1, PT, R124, RZ, PT ;  /* 0x000000ff7c00c20c */ /* 0x000fe20003f25070 */
[----:B------:R-:W-:Y:S03]  /*d030*/  BSSY B1, `(.L_x_29108) ;  /* 0x000005b000017945 */ /* 0x000fe60003800000 */
[----:B------:R-:W-:-:S02]  /*d040*/  @!P4 ISETP.NE.AND.EX P1, PT, R125, RZ, PT, P1 ;  /* 0x000000ff7d00c20c */ /* 0x000fc40003f25310 */
[----:B-1-3--:R-:W-:Y:S02]  /*d050*/  @!P4 MOV R72, R79 ;  /* 0x0000004f0048c202 */ /* 0x00afe40000000f00 */
        /* <DEDUP_REMOVED lines=14> */
.L_x_29111:
[----:B------:R-:W-:-:S07]  /*d140*/  IMAD.MOV.U32 R77, RZ, RZ, R151 ;  /* 0x000000ffff4d7224 */ /* 0x000fce00078e0097 */
.L_x_29112:
[----:B------:R-:W-:Y:S05]  /*d150*/  BSYNC B2 ;  /* 0x0000000000027941 */ /* 0x000fea0003800000 */
.L_x_29110:
        /* <DEDUP_REMOVED lines=16> */
.L_x_29116:
[----:B------:R-:W-:Y:S05]  /*d260*/  BSYNC B3 ;  /* 0x0000000000037941 */ /* 0x000fea0003800000 */
.L_x_29115:
        /* <DEDUP_REMOVED lines=44> */
.L_x_29114:
[----:B------:R-:W-:Y:S05]  /*d530*/  BSYNC B2 ;  /* 0x0000000000027941 */ /* 0x000fea0003800000 */
.L_x_29113:
        /* <DEDUP_REMOVED lines=10> */
.L_x_29109:
[----:B------:R-:W-:Y:S05]  /*d5e0*/  BSYNC B1 ;  /* 0x0000000000017941 */ /* 0x000fea0003800000 */
.L_x_29108:
        /* <DEDUP_REMOVED lines=18> */
.L_x_29120:
[----:B------:R-:W-:-:S07]  /*d710*/  MOV R77, R151 ;  /* 0x00000097004d7202 */ /* 0x000fce0000000f00 */
.L_x_29121:
[----:B------:R-:W-:Y:S05]  /*d720*/  BSYNC B2 ;  /* 0x0000000000027941 */ /* 0x000fea0003800000 */
.L_x_29119:
        /* <DEDUP_REMOVED lines=16> */
.L_x_29125:
[----:B------:R-:W-:Y:S05]  /*d830*/  BSYNC B3 ;  /* 0x0000000000037941 */ /* 0x000fea0003800000 */
.L_x_29124:
        /* <DEDUP_REMOVED lines=44> */
.L_x_29123:
[----:B------:R-:W-:Y:S05]  /*db00*/  BSYNC B2 ;  /* 0x0000000000027941 */ /* 0x000fea0003800000 */
.L_x_29122:
        /* <DEDUP_REMOVED lines=10> */
.L_x_29118:
[----:B------:R-:W-:Y:S05]  /*dbb0*/  BSYNC B1 ;  /* 0x0000000000017941 */ /* 0x000fea0003800000 */
.L_x_29117:
        /* <DEDUP_REMOVED lines=18> */
.L_x_29129:
[----:B------:R-:W-:-:S07]  /*dce0*/  IMAD.MOV.U32 R74, RZ, RZ, R151 ;  /* 0x000000ffff4a7224 */ /* 0x000fce00078e0097 */
.L_x_29130:
[----:B------:R-:W-:Y:S05]  /*dcf0*/  BSYNC B2 ;  /* 0x0000000000027941 */ /* 0x000fea0003800000 */
.L_x_29128:
        /* <DEDUP_REMOVED lines=16> */
.L_x_29134:
[----:B------:R-:W-:Y:S05]  /*de00*/  BSYNC B3 ;  /* 0x0000000000037941 */ /* 0x000fea0003800000 */
.L_x_29133:
        /* <DEDUP_REMOVED lines=44> */
.L_x_29132:
[----:B------:R-:W-:Y:S05]  /*e0d0*/  BSYNC B2 ;  /* 0x0000000000027941 */ /* 0x000fea0003800000 */
.L_x_29131:
        /* <DEDUP_REMOVED lines=10> */
.L_x_29127:
[----:B------:R-:W-:Y:S05]  /*e180*/  BSYNC B1 ;  /* 0x0000000000017941 */ /* 0x000fea0003800000 */
.L_x_29126:
        /* <DEDUP_REMOVED lines=18> */
.L_x_29138:
[----:B------:R-:W-:-:S07]  /*e2b0*/  MOV R74, R151 ;  /* 0x00000097004a7202 */ /* 0x000fce0000000f00 */
.L_x_29139:
[----:B------:R-:W-:Y:S05]  /*e2c0*/  BSYNC B2 ;  /* 0x0000000000027941 */ /* 0x000fea0003800000 */
.L_x_29137:
        /* <DEDUP_REMOVED lines=16> */
.L_x_29143:
[----:B------:R-:W-:Y:S05]  /*e3d0*/  BSYNC B3 ;  /* 0x0000000000037941 */ /* 0x000fea0003800000 */
.L_x_29142:
        /* <DEDUP_REMOVED lines=44> */
.L_x_29141:
[----:B------:R-:W-:Y:S05]  /*e6a0*/  BSYNC B2 ;  /* 0x0000000000027941 */ /* 0x000fea0003800000 */
.L_x_29140:
        /* <DEDUP_REMOVED lines=8> */
[----:B------:R-:W-:-:S05]  /*e730*/  FSEL R87, R70, RZ, !P1 ;  /* 0x000000ff46577208 */ /* 0x000fca0004800000 */
[----:B------:R-:W-:-:S07]  /*e740*/  @P0 FADD.FTZ R87, R51, R87 ;  /* 0x0000005733570221 */ /* 0x000fce0000010000 */
.L_x_29136:
[----:B------:R-:W-:Y:S05]  /*e750*/  BSYNC B1 ;  /* 0x0000000000017941 */ /* 0x000fea0003800000 */
.L_x_29135:
        /* <DEDUP_REMOVED lines=18> */
.L_x_29147:
[----:B------:R-:W-:-:S07]  /*e880*/  IMAD.MOV.U32 R74, RZ, RZ, R151 ;  /* 0x000000ffff4a7224 */ /* 0x000fce00078e0097 */
.L_x_29148:
[----:B------:R-:W-:Y:S05]  /*e890*/  BSYNC B2 ;  /* 0x0000000000027941 */ /* 0x000fea0003800000 */
.L_x_29146:
        /* <DEDUP_REMOVED lines=16> */
.L_x_29152:
[----:B------:R-:W-:Y:S05]  /*e9a0*/  BSYNC B3 ;  /* 0x0000000000037941 */ /* 0x000fea0003800000 */
.L_x_29151:
        /* <DEDUP_REMOVED lines=44> */
.L_x_29150:
[----:B------:R-:W-:Y:S05]  /*ec70*/  BSYNC B2 ;  /* 0x0000000000027941 */ /* 0x000fea0003800000 */
.L_x_29149:
        /* <DEDUP_REMOVED lines=10> */
.L_x_29145:
[----:B------:R-:W-:Y:S05]  /*ed20*/  BSYNC B1 ;  /* 0x0000000000017941 */ /* 0x000fea0003800000 */
.L_x_29144:
        /* <DEDUP_REMOVED lines=18> */
.L_x_29156:
[----:B------:R-:W-:-:S07]  /*ee50*/  MOV R73, R151 ;  /* 0x0000009700497202 */ /* 0x000fce0000000f00 */
.L_x_29157:
[----:B------:R-:W-:Y:S05]  /*ee60*/  BSYNC B2 ;  /* 0x0000000000027941 */ /* 0x000fea0003800000 */
.L_x_29155:
        /* <DEDUP_REMOVED lines=16> */
.L_x_29161:
[----:B------:R-:W-:Y:S05]  /*ef70*/  BSYNC B3 ;  /* 0x0000000000037941 */ /* 0x000fea0003800000 */
.L_x_29160:
        /* <DEDUP_REMOVED lines=39> */
[----:B------:R-:W-:Y:S01]  /*f1f0*/  HFMA2.MMA R70, -RZ, RZ, 0, 0 ;  /* 0x00000000ff467435 */ /* 0x000fe200000001ff */
[----:B------:R-:W-:Y:S01]  /*f200*/  MOV R151, R68 ;  /* 0x0000004400977202 */ /* 0x000fe20000000f00 */
[----:B------:R-:W-:-:S04]  /*f210*/  IMAD.WIDE.U32 R68, R71, -0x2daee0ad, RZ ;  /* 0xd2511f5347447825 */ /* 0x000fc800078e00ff */
[----:B------:R-:W-:Y:S01]  /*f220*/  IMAD.MOV.U32 R150, RZ, RZ, R68 ;  /* 0x000000ffff967224 */ /* 0x000fe200078e0044 */
[----:B------:R-:W-:-:S07]  /*f230*/  LOP3.LUT R148, R69, UR29, R148, 0x96, !PT ;  /* 0x0000001d45947c12 */ /* 0x000fce000f8e9694 */
.L_x_29159:
[----:B------:R-:W-:Y:S05]  /*f240*/  BSYNC B2 ;  /* 0x0000000000027941 */ /* 0x000fea0003800000 */
.L_x_29158:
[----:B------:R-:W-:Y:S02]  /*f250*/  I2FP.F32.U32 R68, R73 ;  /* 0x0000004900447245 */ /* 0x000fe40000201000 */
[----:B------:R-:W-:-:S05]  /*f260*/  MOV R69, 0x2f800000 ;  /* 0x2f80000000457802 */ /* 0x000fca0000000f00 */
[----:B------:R-:W-:Y:S01]  /*f270*/  FFMA.FTZ R68, R68, R69, 1.1641532182693481445e-10 ;  /* 0x2f00000044447423 */ /* 0x000fe20000010045 */
[----:B------:R-:W-:-:S04]  /*f280*/  HADD2.F32 R69, -RZ, R54.H1_H1 ;  /* 0x30000036ff457230 */ /* 0x000fc80000004100 */
[----:B------:R-:W-:Y:S01]  /*f290*/  FSETP.GTU.FTZ.AND P1, PT, R68, UR8, PT ;  /* 0x0000000844007c0b */ /* 0x000fe2000bf3c000 */
[----:B------:R-:W-:-:S03]  /*f2a0*/  FMUL.FTZ R69, R69, UR11 ;  /* 0x0000000b45457c20 */ /* 0x000fc60008410000 */
[----:B------:R-:W-:Y:S01]  /*f2b0*/  SEL R139, RZ, 0x1, P1 ;  /* 0x00000001ff8b7807 */ /* 0x000fe20000800000 */
[----:B------:R-:W-:-:S05]  /*f2c0*/  FMUL.FTZ R69, R69, UR10 ;  /* 0x0000000a45457c20 */ /* 0x000fca0008410000 */
[----:B------:R-:W-:-:S05]  /*f2d0*/  FSEL R73, R69, RZ, !P1 ;  /* 0x000000ff45497208 */ /* 0x000fca0004800000 */
[----:B------:R-:W-:-:S07]  /*f2e0*/  @P0 FADD.FTZ R73, R57, R73 ;  /* 0x0000004939490221 */ /* 0x000fce0000010000 */
.L_x_29154:
[----:B------:R-:W-:Y:S05]  /*f2f0*/  BSYNC B1 ;  /* 0x0000000000017941 */ /* 0x000fea0003800000 */
.L_x_29153:
        /* <DEDUP_REMOVED lines=18> */
.L_x_29165:
[----:B------:R-:W-:-:S07]  /*f420*/  MOV R74, R151 ;  /* 0x00000097004a7202 */ /* 0x000fce0000000f00 */
.L_x_29166:
[----:B------:R-:W-:Y:S05]  /*f430*/  BSYNC B2 ;  /* 0x0000000000027941 */ /* 0x000fea0003800000 */
.L_x_29164:
        /* <DEDUP_REMOVED lines=16> */
.L_x_29170:
[----:B------:R-:W-:Y:S05]  /*f540*/  BSYNC B3 ;  /* 0x0000000000037941 */ /* 0x000fea0003800000 */
.L_x_29169:
        /* <DEDUP_REMOVED lines=40> */
[----:B------:R-:W-:-:S03]  /*f7d0*/  IMAD.WIDE.U32 R68, R71, -0x2daee0ad, RZ ;  /* 0xd2511f5347447825 */ /* 0x000fc600078e00ff */
[----:B------:R-:W-:Y:S01]  /*f7e0*/  MOV R150, R68 ;  /* 0x0000004400967202 */ /* 0x000fe20000000f00 */
[----:B------:R-:W-:Y:S01]  /*f7f0*/  IMAD.MOV.U32 R68, RZ, RZ, RZ ;  /* 0x000000ffff447224 */ /* 0x000fe200078e00ff */
[----:B------:R-:W-:-:S07]  /*f800*/  LOP3.LUT R148, R69, UR29, R148, 0x96, !PT ;  /* 0x0000001d45947c12 */ /* 0x000fce000f8e9694 */
.L_x_29168:
[----:B------:R-:W-:Y:S05]  /*f810*/  BSYNC B2 ;  /* 0x0000000000027941 */ /* 0x000fea0003800000 */
.L_x_29167:
[----:B------:R-:W-:Y:S01]  /*f820*/  HFMA2.MMA R70, -RZ, RZ, 0.1171875, 0 ;  /* 0x2f800000ff467435 */ /* 0x000fe200000001ff */
[----:B------:R-:W-:-:S09]  /*f830*/  I2FP.F32.U32 R69, R74 ;  /* 0x0000004a00457245 */ /* 0x000fd20000201000 */
[----:B------:R-:W-:Y:S01]  /*f840*/  FFMA.FTZ R69, R69, R70, 1.1641532182693481445e-10 ;  /* 0x2f00000045457423 */ /* 0x000fe20000010046 */
[----:B------:R-:W-:-:S04]  /*f850*/  HADD2.F32 R70, -RZ, R55.H0_H0 ;  /* 0x20000037ff467230 */ /* 0x000fc80000004100 */
[----:B------:R-:W-:Y:S01]  /*f860*/  FSETP.GTU.FTZ.AND P1, PT, R69, UR8, PT ;  /* 0x0000000845007c0b */ /* 0x000fe2000bf3c000 */
[----:B------:R-:W-:-:S03]  /*f870*/  FMUL.FTZ R70, R70, UR11 ;  /* 0x0000000b46467c20 */ /* 0x000fc60008410000 */
[----:B------:R-:W-:Y:S01]  /*f880*/  SEL R138, RZ, 0x1, P1 ;  /* 0x00000001ff8a7807 */ /* 0x000fe20000800000 */
[----:B------:R-:W-:-:S05]  /*f890*/  FMUL.FTZ R70, R70, UR10 ;  /* 0x0000000a46467c20 */ /* 0x000fca0008410000 */
[----:B------:R-:W-:-:S05]  /*f8a0*/  FSEL R74, R70, RZ, !P1 ;  /* 0x000000ff464a7208 */ /* 0x000fca0004800000 */
[----:B------:R-:W-:-:S07]  /*f8b0*/  @P0 FADD.FTZ R74, R58, R74 ;  /* 0x0000004a3a4a0221 */ /* 0x000fce0000010000 */
.L_x_29163:
[----:B------:R-:W-:Y:S05]  /*f8c0*/  BSYNC B1 ;  /* 0x0000000000017941 */ /* 0x000fea0003800000 */
.L_x_29162:
        /* <DEDUP_REMOVED lines=18> */
.L_x_29174:
[----:B------:R-:W-:-:S07]  /*f9f0*/  MOV R75, R151 ;  /* 0x00000097004b7202 */ /* 0x000fce0000000f00 */
.L_x_29175:
[----:B------:R-:W-:Y:S05]  /*fa00*/  BSYNC B2 ;  /* 0x0000000000027941 */ /* 0x000fea0003800000 */
.L_x_29173:
        /* <DEDUP_REMOVED lines=16> */
.L_x_29179:
[----:B------:R-:W-:Y:S05]  /*fb10*/  BSYNC B3 ;  /* 0x0000000000037941 */ /* 0x000fea0003800000 */
.L_x_29178:
        /* <DEDUP_REMOVED lines=13> */
[----:B------:R-:W-:Y:S01]  /*fbf0*/  IMAD.WIDE.U32 R68, R77, -0x326172a9, RZ ;  /* 0xcd9e8d574d447825 */ /* 0x000fe200078e00ff */
[----:B------:R-:W-:-:S04]  /*fc00*/  HFMA2.MMA R77, -RZ, RZ, 0, 0 ;  /* 0x00000000ff4d7435 */ /* 0x000fc800000001ff */
        /* <DEDUP_REMOVED lines=27> */
[----:B------:R-:W-:Y:S02]  /*fdc0*/  LOP3.LUT R148, R69, UR29, R148, 0x96, !PT ;  /* 0x0000001d45947c12 */ /* 0x000fe4000f8e9694 */
[----:B------:R-:W-:-:S07]  /*fdd0*/  MOV R150, R68 ;  /* 0x0000004400967202 */ /* 0x000fce0000000f00 */
.L_x_29177:
[----:B------:R-:W-:Y:S05]  /*fde0*/  BSYNC B2 ;  /* 0x0000000000027941 */ /* 0x000fea0003800000 */
.L_x_29176:
[----:B------:R-:W-:Y:S01]  /*fdf0*/  I2FP.F32.U32 R68, R75 ;  /* 0x0000004b00447245 */ /* 0x000fe20000201000 */
[----:B------:R-:W-:-:S04]  /*fe00*/  IMAD.MOV.U32 R69, RZ, RZ, 0x2f800000 ;  /* 0x2f800000ff457424 */ /* 0x000fc800078e00ff */
        /* <DEDUP_REMOVED lines=8> */
.L_x_29172:
[----:B------:R-:W-:Y:S05]  /*fe90*/  BSYNC B1 ;  /* 0x0000000000017941 */ /* 0x000fea0003800000 */
.L_x_29171:
[----:B------:R-:W-:Y:S01]  /*fea0*/  IMAD.WIDE.U32 R78, R78, 0x20, R156 ;  /* 0x000000204e4e7825 */ /* 0x000fe200078e009c */
[----:B------:R-:W-:Y:S04]  /*feb0*/  BSSY B1, `(.L_x_29180) ;  /* 0x0000018000017945 */ /* 0x000fe80003800000 */
[----:B------:R0:W-:Y:S04]  /*fec0*/  STG.E.128 desc[UR6][R78.64], R84 ;  /* 0x000000544e007986 */ /* 0x0001e8000c101d06 */
[----:B------:R0:W-:Y:S01]  /*fed0*/  STG.E.128 desc[UR6][R78.64+0x10], R72 ;  /* 0x000010484e007986 */ /* 0x0001e2000c101d06 */
[----:B------:R-:W-:Y:S05]  /*fee0*/  @!P3 BRA `(.L_x_29181) ;  /* 0x000000000050b947 */ /* 0x000fea0003800000 */
[----:B------:R-:W-:Y:S02]  /*fef0*/  SHF.L.U32 R68, R138, 0x10, RZ ;  /* 0x000000108a447819 */ /* 0x000fe400000006ff */
[----:B0-----:R-:W-:Y:S02]  /*ff00*/  LOP3.LUT R78, R141, 0xff, RZ, 0xc0, !PT ;  /* 0x000000ff8d4e7812 */ /* 0x001fe400078ec0ff */
        /* <DEDUP_REMOVED lines=18> */
.L_x_29181:
[----:B------:R-:W-:Y:S05]  /*10030*/  BSYNC B1 ;  /* 0x0000000000017941 */ /* 0x000fea0003800000 */
.L_x_29180:
[----:B-1----:R-:W1:Y:S01]  /*10040*/  @P0 LDC.64 R70, c[0x0][0x230] ;  /* 0x00008c00ff460b82 */ /* 0x002e620000000a00 */
[----:B------:R-:W-:Y:S01]  /*10050*/  IADD3 R160, R160, 0xa0, RZ ;  /* 0x000000a0a0a07810 */ /* 0x000fe20007ffe0ff */
[----:B------:R-:W-:-:S06]  /*10060*/  VIADD R162, R162, 0xa0 ;  /* 0x000000a0a2a27836 */ /* 0x000fcc0000000000 */
[----:B------:R-:W2:Y:S01]  /*10070*/  @P3 LDC.64 R68, c[0x0][0x220] ;  /* 0x00008800ff443b82 */ /* 0x000ea20000000a00 */
[----:B-1----:R-:W-:-:S05]  /*10080*/  @P0 IMAD.WIDE.U32 R70, R160, 0x20, R70 ;  /* 0x00000020a0460825 */ /* 0x002fca00078e0046 */
[----:B------:R-:W3:Y:S01]  /*10090*/  @P0 LDG.E.128 R48, desc[UR6][R70.64] ;  /* 0x0000000646300981 */ /* 0x000ee2000c1e1d00 */
[----:B--2---:R-:W-:-:S03]  /*100a0*/  @P3 IMAD.WIDE.U32 R68, R162, 0x10, R68 ;  /* 0x00000010a2443825 */ /* 0x004fc600078e0044 */
[----:B------:R1:W5:Y:S04]  /*100b0*/  @P0 LDG.E.128 R56, desc[UR6][R70.64+0x10] ;  /* 0x0000100646380981 */ /* 0x000368000c1e1d00 */
[----:B------:R1:W5:Y:S01]  /*100c0*/  @P3 LDG.E.128 R52, desc[UR6][R68.64] ;  /* 0x0000000644343981 */ /* 0x000362000c1e1d00 */
[----:B------:R-:W-:Y:S01]  /*100d0*/  @!P4 ISETP.NE.U32.AND P1, PT, R124, RZ, PT ;  /* 0x000000ff7c00c20c */ /* 0x000fe20003f25070 */
[----:B------:R-:W-:Y:S03]  /*100e0*/  BSSY B1, `(.L_x_29182) ;  /* 0x000005b000017945 */ /* 0x000fe60003800000 */
[----:B------:R-:W-:Y:S02]  /*100f0*/  @!P4 ISETP.NE.AND.EX P1, PT, R125, RZ, PT, P1 ;  /* 0x000000ff7d00c20c */ /* 0x000fe40003f25310 */
[----:B0-----:R-:W-:-:S02]  /*10100*/  @!P4 MOV R78, R77 ;  /* 0x0000004d004ec202 */ /* 0x001fc40000000f00 */
[----:B---3--:R-:W-:Y:S01]  /*10110*/  @!P4 FSEL R76, R48, RZ, P1 ;  /* 0x000000ff304cc208 */ /* 0x008fe20000800000 */
        /* <DEDUP_REMOVED lines=13> */
.L_x_29185:
[----:B------:R-:W-:-:S07]  /*101f0*/  IMAD.MOV.U32 R76, RZ, RZ, R151 ;  /* 0x000000ffff4c7224 */ /* 0x000fce00078e0097 */
.L_x_29186:
[----:B------:R-:W-:Y:S05]  /*10200*/  BSYNC B2 ;  /* 0x0000000000027941 */ /* 0x000fea0003800000 */
.L_x_29184:
        /* <DEDUP_REMOVED lines=16> */
.L_x_29190:
[----:B------:R-:W-:Y:S05]  /*10310*/  BSYNC B3 ;  /* 0x0000000000037941 */ /* 0x000fea0003800000 */
.L_x_29189:
        /* <DEDUP_REMOVED lines=44> */
.L_x_29188:
[----:B------:R-:W-:Y:S05]  /*105e0*/  BSYNC B2 ;  /* 0x0000000000027941 */ /* 0x000fea0003800000 */
.L_x_29187:
        /* <DEDUP_REMOVED lines=8> */
[----:B------:R-:W-:-:S05]  /*10670*/  FSEL R76, R69, RZ, !P1 ;  /* 0x000000ff454c7208 */ /* 0x000fca0004800000 */
[----:B------:R-:W-:-:S07]  /*10680*/  @P0 FADD.FTZ R76, R48, R76 ;  /* 0x0000004c304c0221 */ /* 0x000fce0000010000 */
.L_x_29183:
[----:B------:R-:W-:Y:S05]  /*10690*/  BSYNC B1 ;  /* 0x0000000000017941 */ /* 0x000fea0003800000 */
.L_x_29182:
        /* <DEDUP_REMOVED lines=18> */
.L_x_29194:
[----:B------:R-:W-:-:S07]  /*107c0*/  MOV R77, R151 ;  /* 0x00000097004d7202 */ /* 0x000fce0000000f00 */
.L_x_29195:
[----:B------:R-:W-:Y:S05]  /*107d0*/  BSYNC B2 ;  /* 0x0000000000027941 */ /* 0x000fea0003800000 */
.L_x_29193:
        /* <DEDUP_REMOVED lines=16> */
.L_x_29199:
[----:B------:R-:W-:Y:S05]  /*108e0*/  BSYNC B3 ;  /* 0x0000000000037941 */ /* 0x000fea0003800000 */
.L_x_29198:
        /* <DEDUP_REMOVED lines=44> */
.L_x_29197:
[----:B------:R-:W-:Y:S05]  /*10bb0*/  BSYNC B2 ;  /* 0x0000000000027941 */ /* 0x000fea0003800000 */
.L_x_29196:
[----:B------:R-:W-:Y:S01]  /*10bc0*/  HFMA2.MMA R70, -RZ, RZ, 0.1171875, 0 ;  /* 0x2f800000ff467435 */ /* 0x000fe200000001ff */
[----:B------:R-:W-:-:S09]  /*10bd0*/  I2FP.F32.U32 R69, R77 ;  /* 0x0000004d00457245 */ /* 0x000fd20000201000 */
        /* <DEDUP_REMOVED lines=8> */
.L_x_29192:
[----:B------:R-:W-:Y:S05]  /*10c60*/  BSYNC B1 ;  /* 0x0000000000017941 */ /* 0x000fea0003800000 */
.L_x_29191:
        /* <DEDUP_REMOVED lines=18> */
.L_x_29203:
[----:B------:R-:W-:-:S07]  /*10d90*/  MOV R78, R151 ;  /* 0x00000097004e7202 */ /* 0x000fce0000000f00 */
.L_x_29204:
[----:B------:R-:W-:Y:S05]  /*10da0*/  BSYNC B2 ;  /* 0x0000000000027941 */ /* 0x000fea0003800000 */
.L_x_29202:
        /* <DEDUP_REMOVED lines=16> */
.L_x_29208:
[----:B------:R-:W-:Y:S05]  /*10eb0*/  BSYNC B3 ;  /* 0x0000000000037941 */ /* 0x000fea0003800000 */
.L_x_29207:
        /* <DEDUP_REMOVED lines=42> */
[----:B------:R-:W-:Y:S01]  /*11160*/  HFMA2.MMA R69, -RZ, RZ, 0, 0 ;  /* 0x00000000ff457435 */ /* 0x000fe200000001ff */
[----:B------:R-:W-:-:S10]  /*11170*/  MOV R150, R68 ;  /* 0x0000004400967202 */ /* 0x000fd40000000f00 */
.L_x_29206:
[----:B------:R-:W-:Y:S05]  /*11180*/  BSYNC B2 ;  /* 0x0000000000027941 */ /* 0x000fea0003800000 */
.L_x_29205:
        /* <DEDUP_REMOVED lines=10> */
.L_x_29201:
[----:B------:R-:W-:Y:S05]  /*11230*/  BSYNC B1 ;  /* 0x0000000000017941 */ /* 0x000fea0003800000 */
.L_x_29200:
        /* <DEDUP_REMOVED lines=18> */
.L_x_29212:
[----:B------:R-:W-:-:S07]  /*11360*/  IMAD.MOV.U32 R79, RZ, RZ, R151 ;  /* 0x000000ffff4f7224 */ /* 0x000fce00078e0097 */
.L_x_29213:
[----:B------:R-:W-:Y:S05]  /*11370*/  BSYNC B2 ;  /* 0x0000000000027941 */ /* 0x000fea0003800000 */
.L_x_29211:
        /* <DEDUP_REMOVED lines=16> */
.L_x_29217:
[----:B------:R-:W-:Y:S05]  /*11480*/  BSYNC B3 ;  /* 0x0000000000037941 */ /* 0x000fea0003800000 */
.L_x_29216:
        /* <DEDUP_REMOVED lines=40> */
[----:B------:R-:W-:Y:S01]  /*11710*/  IMAD.WIDE.U32 R68, R71, -0x2daee0ad, RZ ;  /* 0xd2511f5347447825 */ /* 0x000fe200078e00ff */
[----:B------:R-:W-:-:S03]  /*11720*/  HFMA2.MMA R71, -RZ, RZ, 0, 0 ;  /* 0x00000000ff477435 */ /* 0x000fc600000001ff */
[----:B------:R-:W-:Y:S01]  /*11730*/  IMAD.MOV.U32 R150, RZ, RZ, R68 ;  /* 0x000000ffff967224 */ /* 0x000fe200078e0044 */
[----:B------:R-:W-:-:S07]  /*11740*/  LOP3.LUT R148, R69, UR29, R148, 0x96, !PT ;  /* 0x0000001d45947c12 */ /* 0x000fce000f8e9694 */
.L_x_29215:
[----:B------:R-:W-:Y:S05]  /*11750*/  BSYNC B2 ;  /* 0x0000000000027941 */ /* 0x000fea0003800000 */
.L_x_29214:
        /* <DEDUP_REMOVED lines=10> */
.L_x_29210:
[----:B------:R-:W-:Y:S05]  /*11800*/  BSYNC B1 ;  /* 0x0000000000017941 */ /* 0x000fea0003800000 */
.L_x_29209:
        /* <DEDUP_REMOVED lines=18> */
.L_x_29221:
[----:B------:R-:W-:-:S07]  /*11930*/  MOV R140, R151 ;  /* 0x00000097008c7202 */ /* 0x000fce0000000f00 */
.L_x_29222:
[----:B------:R-:W-:Y:S05]  /*11940*/  BSYNC B2 ;  /* 0x0000000000027941 */ /* 0x000fea0003800000 */
.L_x_29220:
        /* <DEDUP_REMOVED lines=16> */
.L_x_29226:
[----:B------:R-:W-:Y:S05]  /*11a50*/  BSYNC B3 ;  /* 0x0000000000037941 */ /* 0x000fea0003800000 */
.L_x_29225:
        /* <DEDUP_REMOVED lines=39> */
[----:B------:R-:W-:Y:S01]  /*11cd0*/  IMAD.MOV.U32 R70, RZ, RZ, RZ ;  /* 0x000000ffff467224 */ /* 0x000fe200078e00ff */
[----:B------:R-:W-:Y:S01]  /*11ce0*/  MOV R151, R68 ;  /* 0x0000004400977202 */ /* 0x000fe20000000f00 */
[----:B------:R-:W-:-:S05]  /*11cf0*/  IMAD.WIDE.U32 R68, R71, -0x2daee0ad, RZ ;  /* 0xd2511f5347447825 */ /* 0x000fca00078e00ff */
[----:B------:R-:W-:Y:S02]  /*11d00*/  LOP3.LUT R148, R69, UR29, R148, 0x96, !PT ;  /* 0x0000001d45947c12 */ /* 0x000fe4000f8e9694 */
[----:B------:R-:W-:-:S07]  /*11d10*/  MOV R150, R68 ;  /* 0x0000004400967202 */ /* 0x000fce0000000f00 */
.L_x_29224:
[----:B------:R-:W-:Y:S05]  /*11d20*/  BSYNC B2 ;  /* 0x0000000000027941 */ /* 0x000fea0003800000 */
.L_x_29223:
        /* <DEDUP_REMOVED lines=10> */
.L_x_29219:
[----:B------:R-:W-:Y:S05]  /*11dd0*/  BSYNC B1 ;  /* 0x0000000000017941 */ /* 0x000fea0003800000 */
.L_x_29218:
        /* <DEDUP_REMOVED lines=18> */
.L_x_29230:
[----:B------:R-:W-:-:S07]  /*11f00*/  MOV R69, R151 ;  /* 0x0000009700457202 */ /* 0x000fce0000000f00 */
.L_x_29231:
[----:B------:R-:W-:Y:S05]  /*11f10*/  BSYNC B2 ;  /* 0x0000000000027941 */ /* 0x000fea0003800000 */
.L_x_29229:
        /* <DEDUP_REMOVED lines=16> */
.L_x_29235:
[----:B------:R-:W-:Y:S05]  /*12020*/  BSYNC B3 ;  /* 0x0000000000037941 */ /* 0x000fea0003800000 */
.L_x_29234:
        /* <DEDUP_REMOVED lines=31> */
[----:B------:R-:W-:-:S04]  /*12220*/  IMAD.WIDE.U32 R70, R71, -0x326172a9, RZ ;  /* 0xcd9e8d5747467825 */ /* 0x000fc800078e00ff */
[----:B------:R-:W-:Y:S01]  /*12230*/  IMAD.WIDE.U32 R164, R164, -0x326172a9, RZ ;  /* 0xcd9e8d57a4a47825 */ /* 0x000fe200078e00ff */
[----:B------:R-:W-:-:S05]  /*12240*/  LOP3.LUT R148, R71, UR24, R148, 0x96, !PT ;  /* 0x0000001847947c12 */ /* 0x000fca000f8e9694 */
[----:B------:R-:W-:-:S05]  /*12250*/  IMAD.WIDE.U32 R148, R148, -0x2daee0ad, RZ ;  /* 0xd2511f5394947825 */ /* 0x000fca00078e00ff */
[----:B------:R-:W-:Y:S02]  /*12260*/  LOP3.LUT R71, R149, UR27, R150, 0x96, !PT ;  /* 0x0000001b95477c12 */ /* 0x000fe4000f8e9696 */
[----:B------:R-:W-:-:S03]  /*12270*/  LOP3.LUT R150, R165, UR26, R70, 0x96, !PT ;  /* 0x0000001aa5967c12 */ /* 0x000fc6000f8e9646 */
[----:B------:R-:W-:-:S04]  /*12280*/  IMAD.WIDE.U32 R70, R71, -0x326172a9, RZ ;  /* 0xcd9e8d5747467825 */ /* 0x000fc800078e00ff */
[----:B------:R-:W-:Y:S01]  /*12290*/  IMAD.WIDE.U32 R150, R150, -0x2daee0ad, RZ ;  /* 0xd2511f5396967825 */ /* 0x000fe200078e00ff */
[----:B------:R-:W-:Y:S01]  /*122a0*/  LOP3.LUT R147, R71, UR28, R164, 0x96, !PT ;  /* 0x0000001c47937c12 */ /* 0x000fe2000f8e96a4 */
[----:B------:R-:W-:-:S03]  /*122b0*/  HFMA2.MMA R71, -RZ, RZ, 0, 0 ;  /* 0x00000000ff477435 */ /* 0x000fc600000001ff */
[----:B------:R-:W-:Y:S01]  /*122c0*/  LOP3.LUT R148, R151, UR29, R148, 0x96, !PT ;  /* 0x0000001d97947c12 */ /* 0x000fe2000f8e9694 */
[----:B------:R-:W-:-:S07]  /*122d0*/  IMAD.MOV.U32 R151, RZ, RZ, R70 ;  /* 0x000000ffff977224 */ /* 0x000fce00078e0046 */
.L_x_29233:
[----:B------:R-:W-:Y:S05]  /*122e0*/  BSYNC B2 ;  /* 0x0000000000027941 */ /* 0x000fea0003800000 */
.L_x_29232:
        /* <DEDUP_REMOVED lines=10> */
.L_x_29228:
[----:B------:R-:W-:Y:S05]  /*12390*/  BSYNC B1 ;  /* 0x0000000000017941 */ /* 0x000fea0003800000 */
.L_x_29227:
        /* <DEDUP_REMOVED lines=18> */
.L_x_29239:
[----:B------:R-:W-:-:S07]  /*124c0*/  MOV R138, R151 ;  /* 0x00000097008a7202 */ /* 0x000fce0000000f00 */
.L_x_29240:
[----:B------:R-:W-:Y:S05]  /*124d0*/  BSYNC B2 ;  /* 0x0000000000027941 */ /* 0x000fea0003800000 */
.L_x_29238:
        /* <DEDUP_REMOVED lines=16> */
.L_x_29244:
[----:B------:R-:W-:Y:S05]  /*125e0*/  BSYNC B3 ;  /* 0x0000000000037941 */ /* 0x000fea0003800000 */
.L_x_29243:
        /* <DEDUP_REMOVED lines=40> */
[----:B------:R-:W-:-:S04]  /*12870*/  LOP3.LUT R147, R71, UR28, R164, 0x96, !PT ;  /* 0x0000001c47937c12 */ /* 0x000fc8000f8e96a4 */
[----:B------:R-:W-:Y:S02]  /*12880*/  LOP3.LUT R148, R151, UR29, R148, 0x96, !PT ;  /* 0x0000001d97947c12 */ /* 0x000fe4000f8e9694 */
[----:B------:R-:W-:-:S07]  /*12890*/  MOV R151, R70 ;  /* 0x0000004600977202 */ /* 0x000fce0000000f00 */
.L_x_29242:
[----:B------:R-:W-:Y:S05]  /*128a0*/  BSYNC B2 ;  /* 0x0000000000027941 */ /* 0x000fea0003800000 */
.L_x_29241:
[----:B------:R-:W-:Y:S01]  /*128b0*/  I2FP.F32.U32 R70, R138 ;  /* 0x0000008a00467245 */ /* 0x000fe20000201000 */
[----:B------:R-:W-:-:S04]  /*128c0*/  IMAD.MOV.U32 R71, RZ, RZ, 0x2f800000 ;  /* 0x2f800000ff477424 */ /* 0x000fc800078e00ff */
        /* <DEDUP_REMOVED lines=8> */
.L_x_29237:
[----:B------:R-:W-:Y:S05]  /*12950*/  BSYNC B1 ;  /* 0x0000000000017941 */ /* 0x000fea0003800000 */
.L_x_29236:
        /* <DEDUP_REMOVED lines=18> */
.L_x_29248:
[----:B------:R-:W-:-:S07]  /*12a80*/  IMAD.MOV.U32 R71, RZ, RZ, R151 ;  /* 0x000000ffff477224 */ /* 0x000fce00078e0097 */
.L_x_29249:
[----:B------:R-:W-:Y:S05]  /*12a90*/  BSYNC B2 ;  /* 0x0000000000027941 */ /* 0x000fea0003800000 */
.L_x_29247:
        /* <DEDUP_REMOVED lines=16> */
.L_x_29253:
[----:B------:R-:W-:Y:S05]  /*12ba0*/  BSYNC B3 ;  /* 0x0000000000037941 */ /* 0x000fea0003800000 */
.L_x_29252:
        /* <DEDUP_REMOVED lines=35> */
[----:B------:R-:W-:Y:S01]  /*12de0*/  LOP3.LUT R125, R149, UR27, R150, 0x96, !PT ;  /* 0x0000001b957d7c12 */ /* 0x000fe2000f8e9696 */
[----:B------:R-:W-:Y:S01]  /*12df0*/  IMAD.MOV.U32 R149, RZ, RZ, RZ ;  /* 0x000000ffff957224 */ /* 0x000fe200078e00ff */
[----:B------:R-:W-:-:S03]  /*12e00*/  LOP3.LUT R150, R165, UR26, R124, 0x96, !PT ;  /* 0x0000001aa5967c12 */ /* 0x000fc6000f8e967c */
[----:B------:R-:W-:-:S04]  /*12e10*/  IMAD.WIDE.U32 R124, R125, -0x326172a9, RZ ;  /* 0xcd9e8d577d7c7825 */ /* 0x000fc800078e00ff */
[----:B------:R-:W-:Y:S01]  /*12e20*/  IMAD.WIDE.U32 R150, R150, -0x2daee0ad, RZ ;  /* 0xd2511f5396967825 */ /* 0x000fe200078e00ff */
[----:B------:R-:W-:-:S04]  /*12e30*/  LOP3.LUT R147, R125, UR28, R164, 0x96, !PT ;  /* 0x0000001c7d937c12 */ /* 0x000fc8000f8e96a4 */
[----:B------:R-:W-:Y:S02]  /*12e40*/  LOP3.LUT R148, R151, UR29, R148, 0x96, !PT ;  /* 0x0000001d97947c12 */ /* 0x000fe4000f8e9694 */
[----:B------:R-:W-:-:S07]  /*12e50*/  MOV R151, R124 ;  /* 0x0000007c00977202 */ /* 0x000fce0000000f00 */
.L_x_29251:
[----:B------:R-:W-:Y:S05]  /*12e60*/  BSYNC B2 ;  /* 0x0000000000027941 */ /* 0x000fea0003800000 */
.L_x_29250:
[----:B------:R-:W-:Y:S01]  /*12e70*/  HFMA2.MMA R124, -RZ, RZ, 0.1171875, 0 ;  /* 0x2f800000ff7c7435 */ /* 0x000fe200000001ff */
[----:B------:R-:W-:-:S09]  /*12e80*/  I2FP.F32.U32 R71, R71 ;  /* 0x0000004700477245 */ /* 0x000fd20000201000 */
        /* <DEDUP_REMOVED lines=8> */
.L_x_29246:
[----:B------:R-:W-:Y:S05]  /*12f10*/  BSYNC B1 ;  /* 0x0000000000017941 */ /* 0x000fea0003800000 */
.L_x_29245:
        /* <DEDUP_REMOVED lines=25> */
.L_x_29255:
[----:B------:R-:W-:Y:S05]  /*130b0*/  BSYNC B1 ;  /* 0x0000000000017941 */ /* 0x000fea0003800000 */
.L_x_29254:
        /* <DEDUP_REMOVED lines=49> */
[----:B0-----:R-:W-:Y:S01]  /*133d0*/  FADD.FTZ R157, R124, R71 ;  /* 0x000000477c9d7221 */ /* 0x001fe20000010000 */
        /* <DEDUP_REMOVED lines=118> */
.L_x_29271:
[----:B01----:R-:W-:Y:S01]  /*13b40*/  FADD.FTZ R165, R165, R124 ;  /* 0x0000007ca5a57221 */ /* 0x003fe20000010000 */
[----:B------:R-:W-:Y:S01]  /*13b50*/  FMUL.FTZ R160, R157, R157 ;  /* 0x0000009d9da07220 */ /* 0x000fe20000410000 */
[----:B------:R-:W0:Y:S01]  /*13b60*/  @!P0 LDC.64 R124, c[0x0][0x250] ;  /* 0x00009400ff7c8b82 */ /* 0x000e220000000a00 */
[----:B------:R-:W-:Y:S01]  /*13b70*/  BSSY B1, `(.L_x_29257) ;  /* 0x00000ff000017945 */ /* 0x000fe20003800000 */
[----:B------:R-:W-:Y:S02]  /*13b80*/  FFMA.FTZ R156, R165, R156, UR9 ;  /* 0x00000009a59c7e23 */ /* 0x000fe4000801009c */
[----:B------:R-:W-:-:S05]  /*13b90*/  FSEL R161, R160, RZ, P2 ;  /* 0x000000ffa0a17208 */ /* 0x000fca0001000000 */
[----:B------:R-:W-:-:S06]  /*13ba0*/  FADD.FTZ R156, R156, R161 ;  /* 0x000000a19c9c7221 */ /* 0x000fcc0000010000 */
[----:B------:R-:W1:Y:S01]  /*13bb0*/  MUFU.RSQ R156, R156 ;  /* 0x0000009c009c7308 */ /* 0x000e620000001400 */
[----:B0-----:R-:W-:-:S04]  /*13bc0*/  @!P0 LEA R124, P1, R110, R124, 0x2 ;  /* 0x0000007c6e7c8211 */ /* 0x001fc800078210ff */
[----:B------:R-:W-:-:S05]  /*13bd0*/  @!P0 LEA.HI.X R125, R110, R125, R159, 0x2, P1 ;  /* 0x0000007d6e7d8211 */ /* 0x000fca00008f149f */
[----:B------:R0:W-:Y:S02]  /*13be0*/  @!P0 STG.E desc[UR6][R124.64], R157 ;  /* 0x0000009d7c008986 */ /* 0x0001e4000c101906 */
[----:B0-----:R-:W0:Y:S02]  /*13bf0*/  @!P0 LDC.64 R124, c[0x0][0x258] ;  /* 0x00009600ff7c8b82 */ /* 0x001e240000000a00 */
[----:B0-----:R-:W-:-:S04]  /*13c00*/  @!P0 LEA R124, P1, R110, R124, 0x2 ;  /* 0x0000007c6e7c8211 */ /* 0x001fc800078210ff */
[----:B------:R-:W-:-:S05]  /*13c10*/  @!P0 LEA.HI.X R125, R110, R125, R159, 0x2, P1 ;  /* 0x0000007d6e7d8211 */ /* 0x000fca00008f149f */
[----:B-1----:R0:W-:Y:S01]  /*13c20*/  @!P0 STG.E desc[UR6][R124.64], R156 ;  /* 0x0000009c7c008986 */ /* 0x0021e2000c101906 */
[----:B------:R-:W-:-:S13]  /*13c30*/  ISETP.GE.AND P0, PT, R158, 0x1, PT ;  /* 0x000000019e00780c */ /* 0x000fda0003f06270 */
[----:B0-----:R-:W-:Y:S05]  /*13c40*/  @!P0 BRA `(.L_x_29258) ;  /* 0x0000000c00c48947 */ /* 0x001fea0003800000 */
[----:B------:R-:W-:Y:S01]  /*13c50*/  FSEL R157, R157, RZ, !P2 ;  /* 0x000000ff9d9d7208 */ /* 0x000fe20005000000 */
[--C-:B------:R-:W-:Y:S02]  /*13c60*/  HADD2.F32 R124, -RZ, R27.reuse.H0_H0 ;  /* 0x2000001bff7c7230 */ /* 0x100fe40000004100 */
[----:B------:R-:W-:Y:S02]  /*13c70*/  VIADD R158, R158, 0xffffffff ;  /* 0xffffffff9e9e7836 */ /* 0x000fe40000000000 */
[C---:B------:R-:W-:Y:S01]  /*13c80*/  FADD.FTZ R125, -R157.reuse, R102 ;  /* 0x000000669d7d7221 */ /* 0x040fe20000010100 */
[C---:B------:R-:W-:Y:S01]  /*13c90*/  FADD.FTZ R103, -R157.reuse, R103 ;  /* 0x000000679d677221 */ /* 0x040fe20000010100 */
[C---:B------:R-:W-:Y:S01]  /*13ca0*/  FADD.FTZ R101, -R157.reuse, R101 ;  /* 0x000000659d657221 */ /* 0x040fe20000010100 */
[C---:B------:R-:W-:Y:S01]  /*13cb0*/  FADD.FTZ R23, -R157.reuse, R23 ;  /* 0x000000179d177221 */ /* 0x040fe20000010100 */
[C---:B------:R-:W-:Y:S01]  /*13cc0*/  FMUL.FTZ R102, R156.reuse, R125 ;  /* 0x0000007d9c667220 */ /* 0x040fe20000410000 */
[----:B------:R-:W-:Y:S01]  /*13cd0*/  FMUL.FTZ R125, R156, R103 ;  /* 0x000000679c7d7220 */ /* 0x000fe20000410000 */
[C---:B------:R-:W-:Y:S01]  /*13ce0*/  FADD.FTZ R103, -R157.reuse, R100 ;  /* 0x000000649d677221 */ /* 0x040fe20000010100 */
[----:B------:R-:W-:Y:S01]  /*13cf0*/  FADD.FTZ R21, -R157, R21 ;  /* 0x000000159d157221 */ /* 0x000fe20000010100 */
[----:B------:R-:W-:Y:S01]  /*13d00*/  FFMA.FTZ R124, R102, R124, R19 ;  /* 0x0000007c667c7223 */ /* 0x000fe20000010013 */
[----:B------:R-:W-:-:S02]  /*13d10*/  HADD2.F32 R102, -RZ, R27.H1_H1 ;  /* 0x3000001bff667230 */ /* 0x000fc40000004100 */
[C---:B------:R-:W-:Y:S01]  /*13d20*/  FMUL.FTZ R100, R156.reuse, R103 ;  /* 0x000000679c647220 */ /* 0x040fe20000410000 */
[----:B------:R-:W-:Y:S01]  /*13d30*/  FMUL.FTZ R103, R156, R101 ;  /* 0x000000659c677220 */ /* 0x000fe20000410000 */
[--C-:B------:R-:W-:Y:S02]  /*13d40*/  HADD2.F32 R101, -RZ, R26.reuse.H0_H0 ;  /* 0x2000001aff657230 */ /* 0x100fe40000004100 */
[----:B------:R-:W-:Y:S01]  /*13d50*/  FADD.FTZ R86, -R157, R86 ;  /* 0x000000569d567221 */ /* 0x000fe20000010100 */
[----:B------:R-:W-:Y:S01]  /*13d60*/  FFMA.FTZ R145, R125, R102, R18 ;  /* 0x000000667d917223 */ /* 0x000fe20000010012 */
[----:B------:R-:W-:Y:S02]  /*13d70*/  HADD2.F32 R102, -RZ, R26.H1_H1 ;  /* 0x3000001aff667230 */ /* 0x000fe40000004100 */
[C---:B------:R-:W-:Y:S01]  /*13d80*/  FADD.FTZ R91, -R157.reuse, R91 ;  /* 0x0000005b9d5b7221 */ /* 0x040fe20000010100 */
[----:B------:R-:W-:Y:S01]  /*13d90*/  FFMA.FTZ R100, R100, R101, R105 ;  /* 0x0000006564647223 */ /* 0x000fe20000010069 */
[----:B------:R-:W-:Y:S01]  /*13da0*/  FADD.FTZ R101, -R157, R22 ;  /* 0x000000169d657221 */ /* 0x000fe20000010100 */
[----:B------:R-:W-:-:S02]  /*13db0*/  IMAD R155, R158, R155, RZ ;  /* 0x0000009b9e9b7224 */ /* 0x000fc400078e02ff */
[----:B------:R-:W-:Y:S01]  /*13dc0*/  FFMA.FTZ R125, R103, R102, R104 ;  /* 0x00000066677d7223 */ /* 0x000fe20000010068 */
[----:B------:R-:W-:Y:S01]  /*13dd0*/  F2FP.F16.F32.PACK_AB R103, R145, R124 ;  /* 0x0000007c9167723e */ /* 0x000fe200000000ff */
[C---:B------:R-:W-:Y:S01]  /*13de0*/  FMUL.FTZ R22, R156.reuse, R101 ;  /* 0x000000659c167220 */ /* 0x040fe20000410000 */
[--C-:B------:R-:W-:Y:S01]  /*13df0*/  HADD2.F32 R101, -RZ, R25.reuse.H0_H0 ;  /* 0x20000019ff657230 */ /* 0x100fe20000004100 */
[----:B------:R-:W-:Y:S01]  /*13e00*/  LOP3.LUT R145, R111, 0x1f, RZ, 0xc0, !PT ;  /* 0x0000001f6f917812 */ /* 0x000fe200078ec0ff */
[----:B------:R-:W-:Y:S01]  /*13e10*/  FADD.FTZ R81, -R157, R81 ;  /* 0x000000519d517221 */ /* 0x000fe20000010100 */
[----:B------:R-:W-:Y:S01]  /*13e20*/  F2FP.F16.F32.PACK_AB R102, R125, R100 ;  /* 0x000000647d66723e */ /* 0x000fe200000000ff */
[----:B------:R-:W-:Y:S01]  /*13e30*/  FMUL.FTZ R125, R156, R23 ;  /* 0x000000179c7d7220 */ /* 0x000fe20000410000 */
[----:B------:R-:W-:Y:S01]  /*13e40*/  FFMA.FTZ R101, R22, R101, R107 ;  /* 0x0000006516657223 */ /* 0x000fe2000001006b */
[----:B------:R-:W-:Y:S02]  /*13e50*/  HADD2.F32 R22, -RZ, R25.H1_H1 ;  /* 0x30000019ff167230 */ /* 0x000fe40000004100 */
[----:B------:R-:W-:Y:S01]  /*13e60*/  FADD.FTZ R23, -R157, R20 ;  /* 0x000000149d177221 */ /* 0x000fe20000010100 */
[----:B------:R-:W-:-:S02]  /*13e70*/  HADD2.F32 R100, -RZ, R24.H1_H1 ;  /* 0x30000018ff647230 */ /* 0x000fc40000004100 */
[C---:B------:R-:W-:Y:S01]  /*13e80*/  FADD.FTZ R83, -R157.reuse, R83 ;  /* 0x000000539d537221 */ /* 0x040fe20000010100 */
[----:B------:R-:W-:Y:S01]  /*13e90*/  FADD.FTZ R85, -R157, R85 ;  /* 0x000000559d557221 */ /* 0x000fe20000010100 */
[----:B------:R-:W-:Y:S01]  /*13ea0*/  FFMA.FTZ R124, R125, R22, R106 ;  /* 0x000000167d7c7223 */ /* 0x000fe2000001006a */
[C---:B------:R-:W-:Y:S01]  /*13eb0*/  FMUL.FTZ R125, R156.reuse, R21 ;  /* 0x000000159c7d7220 */ /* 0x040fe20000410000 */
[----:B------:R-:W-:Y:S01]  /*13ec0*/  FMUL.FTZ R22, R156, R23 ;  /* 0x000000179c167220 */ /* 0x000fe20000410000 */
[----:B------:R-:W0:Y:S01]  /*13ed0*/  LDC.64 R20, c[0x0][0x2b8] ;  /* 0x0000ae00ff147b82 */ /* 0x000e220000000a00 */
[----:B------:R-:W-:Y:S02]  /*13ee0*/  HADD2.F32 R23, -RZ, R24.H0_H0 ;  /* 0x20000018ff177230 */ /* 0x000fe40000004100 */
[----:B------:R-:W-:Y:S01]  /*13ef0*/  FFMA.FTZ R100, R125, R100, R108 ;  /* 0x000000647d647223 */ /* 0x000fe2000001006c */
[----:B------:R-:W-:Y:S01]  /*13f00*/  F2FP.F16.F32.PACK_AB R101, R124, R101 ;  /* 0x000000657c65723e */ /* 0x000fe200000000ff */
[C---:B------:R-:W-:Y:S01]  /*13f10*/  FADD.FTZ R87, -R157.reuse, R87 ;  /* 0x000000579d577221 */ /* 0x040fe20000010100 */
[C---:B------:R-:W-:Y:S01]  /*13f20*/  FADD.FTZ R77, -R157.reuse, R77 ;  /* 0x0000004d9d4d7221 */ /* 0x040fe20000010100 */
[----:B------:R-:W-:Y:S01]  /*13f30*/  FFMA.FTZ R23, R22, R23, R109 ;  /* 0x0000001716177223 */ /* 0x000fe2000001006d */
[----:B------:R-:W-:Y:S01]  /*13f40*/  SHF.R.S32.HI R22, RZ, 0x1f, R155 ;  /* 0x0000001fff167819 */ /* 0x000fe2000001149b */
[C---:B------:R-:W-:Y:S01]  /*13f50*/  FADD.FTZ R92, -R157.reuse, R92 ;  /* 0x0000005c9d5c7221 */ /* 0x040fe20000010100 */
[C---:B------:R-:W-:Y:S01]  /*13f60*/  FADD.FTZ R72, -R157.reuse, R72 ;  /* 0x000000489d487221 */ /* 0x040fe20000010100 */
[C---:B------:R-:W-:Y:S01]  /*13f70*/  FADD.FTZ R79, -R157.reuse, R79 ;  /* 0x0000004f9d4f7221 */ /* 0x040fe20000010100 */
[----:B------:R-:W-:Y:S01]  /*13f80*/  LEA.HI R22, R22, R155, RZ, 0x3 ;  /* 0x0000009b16167211 */ /* 0x000fe200078f18ff */
[C---:B------:R-:W-:Y:S01]  /*13f90*/  FADD.FTZ R155, -R157.reuse, R96 ;  /* 0x000000609d9b7221 */ /* 0x040fe20000010100 */
[----:B------:R-:W-:Y:S01]  /*13fa0*/  F2FP.F16.F32.PACK_AB R100, R100, R23 ;  /* 0x000000176464723e */ /* 0x000fe200000000ff */
[C---:B------:R-:W-:Y:S01]  /*13fb0*/  FADD.FTZ R163, -R157.reuse, R66 ;  /* 0x000000429da37221 */ /* 0x040fe20000010100 */
[----:B------:R-:W-:Y:S01]  /*13fc0*/  LEA.HI.SX32 R125, R22, R145, 0x1d ;  /* 0x00000091167d7211 */ /* 0x000fe200078feaff */
        /* <DEDUP_REMOVED lines=8> */
[----:B0-----:R-:W-:-:S04]  /*14050*/  IMAD.WIDE.U32 R22, R125, 0x10, R20 ;  /* 0x000000107d167825 */ /* 0x001fc800078e0014 */
[C---:B------:R-:W-:Y:S01]  /*14060*/  FMUL.FTZ R124, R156.reuse, R77 ;  /* 0x0000004d9c7c7220 */ /* 0x040fe20000410000 */
[C---:B------:R-:W-:Y:S01]  /*14070*/  FADD.FTZ R80, -R157.reuse, R80 ;  /* 0x000000509d507221 */ /* 0x040fe20000010100 */
[C---:B------:R-:W-:Y:S01]  /*14080*/  FADD.FTZ R82, -R157.reuse, R82 ;  /* 0x000000529d527221 */ /* 0x040fe20000010100 */
[C---:B------:R-:W-:Y:S01]  /*14090*/  FADD.FTZ R84, -R157.reuse, R84 ;  /* 0x000000549d547221 */ /* 0x040fe20000010100 */
[----:B------:R0:W-:Y:S01]  /*140a0*/  STG.E.128 desc[UR6][R22.64], R100 ;  /* 0x0000006416007986 */ /* 0x0001e2000c101d06 */
[C---:B------:R-:W-:Y:S01]  /*140b0*/  FADD.FTZ R76, -R157.reuse, R76 ;  /* 0x0000004c9d4c7221 */ /* 0x040fe20000010100 */
[----:B------:R-:W-:Y:S01]  /*140c0*/  FADD.FTZ R78, -R157, R78 ;  /* 0x0000004e9d4e7221 */ /* 0x000fe20000010100 */
[C---:B------:R-:W-:Y:S01]  /*140d0*/  FMUL.FTZ R158, R156.reuse, R79 ;  /* 0x0000004f9c9e7220 */ /* 0x040fe20000410000 */
[C---:B------:R-:W-:Y:S01]  /*140e0*/  IADD3 R81, R125.reuse, 0x40, RZ ;  /* 0x000000407d517810 */ /* 0x040fe20007ffe0ff */
[C---:B------:R-:W-:Y:S01]  /*140f0*/  VIADD R79, R125.reuse, 0x60 ;  /* 0x000000607d4f7836 */ /* 0x040fe20000000000 */
[----:B------:R-:W-:Y:S01]  /*14100*/  IADD3 R77, R125, 0x80, RZ ;  /* 0x000000807d4d7810 */ /* 0x000fe20007ffe0ff */
        /* <DEDUP_REMOVED lines=12> */
[C---:B------:R-:W-:Y:S01]  /*141d0*/  FMUL.FTZ R22, R156.reuse, R155 ;  /* 0x0000009b9c167220 */ /* 0x040fe20000410000 */
[C---:B------:R-:W-:Y:S01]  /*141e0*/  FMUL.FTZ R155, R156.reuse, R86 ;  /* 0x000000569c9b7220 */ /* 0x040fe20000410000 */
        /* <DEDUP_REMOVED lines=23> */
[C---:B------:R-:W-:Y:S01]  /*14360*/  FADD.FTZ R68, -R157.reuse, R68 ;  /* 0x000000449d447221 */ /* 0x040fe20000010100 */
[C---:B------:R-:W-:Y:S01]  /*14370*/  FADD.FTZ R69, -R157.reuse, R69 ;  /* 0x000000459d457221 */ /* 0x040fe20000010100 */
[----:B------:R-:W-:Y:S01]  /*14380*/  FADD.FTZ R88, -R157, R70 ;  /* 0x000000469d587221 */ /* 0x000fe20000010100 */
[----:B------:R-:W-:-:S04]  /*14390*/  IMAD.WIDE.U32 R82, R83, 0x10, R20 ;  /* 0x0000001053527825 */ /* 0x000fc800078e0014 */
[----:B------:R-:W-:Y:S01]  /*143a0*/  FADD.FTZ R157, -R157, R71 ;  /* 0x000000479d9d7221 */ /* 0x000fe20000010100 */
        /* <DEDUP_REMOVED lines=18> */
[--C-:B------:R-:W-:Y:S02]  /*144d0*/  HADD2.F32 R20, -RZ, R31.reuse.H0_H0 ;  /* 0x2000001fff147230 */ /* 0x100fe40000004100 */
[----:B------:R-:W-:-:S03]  /*144e0*/  HADD2.F32 R21, -RZ, R31.H1_H1 ;  /* 0x3000001fff157230 */ /* 0x000fc60000004100 */
[----:B------:R-:W-:Y:S01]  /*144f0*/  FFMA.FTZ R70, R70, R20, R11 ;  /* 0x0000001446467223 */ /* 0x000fe2000001000b */
[--C-:B------:R-:W-:Y:S02]  /*14500*/  HADD2.F32 R20, -RZ, R30.reuse.H0_H0 ;  /* 0x2000001eff147230 */ /* 0x100fe40000004100 */
[----:B------:R-:W-:Y:S01]  /*14510*/  FFMA.FTZ R71, R71, R21, R10 ;  /* 0x0000001547477223 */ /* 0x000fe2000001000a */
[----:B------:R-:W-:Y:S02]  /*14520*/  HADD2.F32 R21, -RZ, R30.H1_H1 ;  /* 0x3000001eff157230 */ /* 0x000fe40000004100 */
[----:B------:R-:W-:Y:S01]  /*14530*/  FFMA.FTZ R64, R64, R20, R13 ;  /* 0x0000001440407223 */ /* 0x000fe2000001000d */
[--C-:B------:R-:W-:Y:S02]  /*14540*/  HADD2.F32 R20, -RZ, R29.reuse.H1_H1 ;  /* 0x3000001dff147230 */ /* 0x100fe40000004100 */
[----:B------:R-:W-:Y:S01]  /*14550*/  FFMA.FTZ R65, R65, R21, R12 ;  /* 0x0000001541417223 */ /* 0x000fe2000001000c */
[----:B------:R-:W-:-:S02]  /*14560*/  HADD2.F32 R21, -RZ, R29.H0_H0 ;  /* 0x2000001dff157230 */ /* 0x000fc40000004100 */
[----:B------:R-:W-:Y:S01]  /*14570*/  FFMA.FTZ R68, R99, R20, R14 ;  /* 0x0000001463447223 */ /* 0x000fe2000001000e */
[--C-:B------:R-:W-:Y:S02]  /*14580*/  HADD2.F32 R20, -RZ, R28.reuse.H0_H0 ;  /* 0x2000001cff147230 */ /* 0x100fe40000004100 */
[----:B------:R-:W-:Y:S01]  /*14590*/  FFMA.FTZ R21, R60, R21, R15 ;  /* 0x000000153c157223 */ /* 0x000fe2000001000f */
[----:B------:R-:W-:Y:S02]  /*145a0*/  HADD2.F32 R60, -RZ, R28.H1_H1 ;  /* 0x3000001cff3c7230 */ /* 0x000fe40000004100 */
[----:B------:R-:W-:Y:S01]  /*145b0*/  FFMA.FTZ R20, R22, R20, R17 ;  /* 0x0000001416147223 */ /* 0x000fe20000010011 */
[--C-:B------:R-:W-:Y:S02]  /*145c0*/  HADD2.F32 R22, -RZ, R35.reuse.H0_H0 ;  /* 0x20000023ff167230 */ /* 0x100fe40000004100 */
[----:B------:R-:W-:Y:S01]  /*145d0*/  FFMA.FTZ R97, R97, R60, R16 ;  /* 0x0000003c61617223 */ /* 0x000fe20000010010 */
[----:B------:R-:W-:Y:S01]  /*145e0*/  HADD2.F32 R60, -RZ, R35.H1_H1 ;  /* 0x30000023ff3c7230 */ /* 0x000fe20000004100 */
[----:B------:R-:W-:Y:S01]  /*145f0*/  F2FP.F16.F32.PACK_AB R21, R68, R21 ;  /* 0x000000154415723e */ /* 0x000fe200000000ff */
[----:B------:R-:W-:-:S02]  /*14600*/  HADD2.F32 R68, -RZ, R40.H0_H0 ;  /* 0x20000028ff447230 */ /* 0x000fc40000004100 */
[----:B------:R-:W-:Y:S01]  /*14610*/  FFMA.FTZ R63, R96, R22, R3 ;  /* 0x00000016603f7223 */ /* 0x000fe20000010003 */
[----:B------:R-:W-:Y:S01]  /*14620*/  F2FP.F16.F32.PACK_AB R22, R65, R64 ;  /* 0x000000404116723e */ /* 0x000fe200000000ff */
[----:B------:R-:W-:Y:S01]  /*14630*/  FFMA.FTZ R60, R23, R60, R2 ;  /* 0x0000003c173c7223 */ /* 0x000fe20000010002 */
[----:B------:R-:W-:Y:S01]  /*14640*/  HADD2.F32 R65, -RZ, R32.H1_H1 ;  /* 0x30000020ff417230 */ /* 0x000fe20000004100 */
[----:B------:R-:W-:Y:S01]  /*14650*/  F2FP.F16.F32.PACK_AB R23, R71, R70 ;  /* 0x000000464717723e */ /* 0x000fe200000000ff */
[----:B------:R-:W-:Y:S01]  /*14660*/  HADD2.F32 R70, -RZ, R42.H0_H0 ;  /* 0x2000002aff467230 */ /* 0x000fe20000004100 */
[----:B------:R-:W-:Y:S01]  /*14670*/  F2FP.F16.F32.PACK_AB R20, R97, R20 ;  /* 0x000000146114723e */ /* 0x000fe200000000ff */
[--C-:B------:R-:W-:Y:S01]  /*14680*/  HADD2.F32 R64, -RZ, R34.reuse.H1_H1 ;  /* 0x30000022ff407230 */ /* 0x100fe20000004100 */
[----:B------:R-:W-:Y:S01]  /*14690*/  F2FP.F16.F32.PACK_AB R63, R60, R63 ;  /* 0x0000003f3c3f723e */ /* 0x000fe200000000ff */
[----:B------:R-:W-:Y:S02]  /*146a0*/  HADD2.F32 R60, -RZ, R34.H0_H0 ;  /* 0x20000022ff3c7230 */ /* 0x000fe40000004100 */
[----:B------:R-:W-:Y:S01]  /*146b0*/  FFMA.FTZ R65, R61, R65, R8 ;  /* 0x000000413d417223 */ /* 0x000fe20000010008 */
[----:B------:R-:W-:-:S02]  /*146c0*/  HADD2.F32 R61, -RZ, R39.H0_H0 ;  /* 0x20000027ff3d7230 */ /* 0x000fc40000004100 */
[----:B------:R-:W-:Y:S01]  /*146d0*/  FFMA.FTZ R70, R87, R70, R122 ;  /* 0x0000004657467223 */ /* 0x000fe2000001007a */
[----:B------:R-:W-:Y:S01]  /*146e0*/  FFMA.FTZ R89, R89, R64, R4 ;  /* 0x0000004059597223 */ /* 0x000fe20000010004 */
[----:B------:R-:W-:Y:S01]  /*146f0*/  FFMA.FTZ R90, R90, R60, R5 ;  /* 0x0000003c5a5a7223 */ /* 0x000fe20000010005 */
[--C-:B------:R-:W-:Y:S02]  /*14700*/  HADD2.F32 R60, -RZ, R33.reuse.H0_H0 ;  /* 0x20000021ff3c7230 */ /* 0x100fe40000004100 */
[----:B------:R-:W-:Y:S01]  /*14710*/  FFMA.FTZ R101, R101, R61, R116 ;  /* 0x0000003d65657223 */ /* 0x000fe20000010074 */
[----:B------:R-:W-:Y:S02]  /*14720*/  HADD2.F32 R61, -RZ, R38.H0_H0 ;  /* 0x20000026ff3d7230 */ /* 0x000fe40000004100 */
[----:B------:R-:W-:Y:S01]  /*14730*/  FFMA.FTZ R68, R103, R68, R118 ;  /* 0x0000004467447223 */ /* 0x000fe20000010076 */
[----:B------:R-:W-:Y:S02]  /*14740*/  HADD2.F32 R64, -RZ, R33.H1_H1 ;  /* 0x30000021ff407230 */ /* 0x000fe40000004100 */
        /* <DEDUP_REMOVED lines=9> */
[----:B------:R-:W-:-:S02]  /*147e0*/  HADD2.F32 R61, -RZ, R43.H0_H0 ;  /* 0x2000002bff3d7230 */ /* 0x000fc40000004100 */
[----:B------:R-:W-:Y:S01]  /*147f0*/  FFMA.FTZ R64, R91, R64, R0 ;  /* 0x000000405b407223 */ /* 0x000fe20000010000 */
[----:B------:R-:W-:Y:S02]  /*14800*/  HADD2.F32 R71, -RZ, R36.H1_H1 ;  /* 0x30000024ff477230 */ /* 0x000fe40000004100 */
[----:B------:R-:W-:Y:S01]  /*14810*/  FFMA.FTZ R100, R100, R62, R119 ;  /* 0x0000003e64647223 */ /* 0x000fe20000010077 */
[----:B------:R-:W-:Y:S02]  /*14820*/  HADD2.F32 R62, -RZ, R38.H1_H1 ;  /* 0x30000026ff3e7230 */ /* 0x000fe40000004100 */
[----:B------:R-:W-:Y:S01]  /*14830*/  FFMA.FTZ R73, R73, R61, R126 ;  /* 0x0000003d49497223 */ /* 0x000fe2000001007e */
[----:B------:R-:W-:Y:S02]  /*14840*/  HADD2.F32 R61, -RZ, R42.H1_H1 ;  /* 0x3000002aff3d7230 */ /* 0x000fe40000004100 */
        /* <DEDUP_REMOVED lines=13> */
[----:B------:R-:W-:Y:S01]  /*14920*/  F2FP.F16.F32.PACK_AB R60, R65, R60 ;  /* 0x0000003c413c723e */ /* 0x000fe200000000ff */
[----:B------:R-:W-:Y:S01]  /*14930*/  FFMA.FTZ R74, R74, R62, R129 ;  /* 0x0000003e4a4a7223 */ /* 0x000fe20000010081 */
[----:B------:R-:W-:Y:S02]  /*14940*/  HADD2.F32 R62, -RZ, R41.H1_H1 ;  /* 0x30000029ff3e7230 */ /* 0x000fe40000004100 */
[----:B------:R-:W-:Y:S01]  /*14950*/  FFMA.FTZ R88, R88, R61, R135 ;  /* 0x0000003d58587223 */ /* 0x000fe20000010087 */
[----:B------:R-:W-:Y:S01]  /*14960*/  HADD2.F32 R61, -RZ, R46.H0_H0 ;  /* 0x2000002eff3d7230 */ /* 0x000fe20000004100 */
[----:B------:R-:W-:Y:S01]  /*14970*/  F2FP.F16.F32.PACK_AB R64, R71, R64 ;  /* 0x000000404740723e */ /* 0x000fe200000000ff */
[----:B------:R0:W-:Y:S01]  /*14980*/  STG.E.128 desc[UR6][R82.64], R20 ;  /* 0x0000001452007986 */ /* 0x0001e2000c101d06 */
[----:B------:R-:W-:Y:S01]  /*14990*/  FFMA.FTZ R86, R86, R62, R123 ;  /* 0x0000003e56567223 */ /* 0x000fe2000001007b */
[----:B------:R-:W-:-:S02]  /*149a0*/  HADD2.F32 R62, -RZ, R47.H1_H1 ;  /* 0x3000002fff3e7230 */ /* 0x000fc40000004100 */
[----:B------:R-:W-:Y:S01]  /*149b0*/  FFMA.FTZ R161, R161, R61, R132 ;  /* 0x0000003da1a17223 */ /* 0x000fe20000010084 */
[--C-:B------:R-:W-:Y:S01]  /*149c0*/  HADD2.F32 R61, -RZ, R45.reuse.H0_H0 ;  /* 0x2000002dff3d7230 */ /* 0x100fe20000004100 */
[----:B------:R-:W-:Y:S01]  /*149d0*/  F2FP.F16.F32.PACK_AB R65, R94, R93 ;  /* 0x0000005d5e41723e */ /* 0x000fe200000000ff */
[----:B------:R-:W-:Y:S01]  /*149e0*/  FFMA.FTZ R157, R157, R62, R136 ;  /* 0x0000003e9d9d7223 */ /* 0x000fe20000010088 */
[----:B------:R-:W-:Y:S02]  /*149f0*/  HADD2.F32 R62, -RZ, R45.H1_H1 ;  /* 0x3000002dff3e7230 */ /* 0x000fe40000004100 */
[----:B------:R-:W-:Y:S01]  /*14a00*/  FFMA.FTZ R159, R159, R61, R130 ;  /* 0x0000003d9f9f7223 */ /* 0x000fe20000010082 */
[--C-:B------:R-:W-:Y:S01]  /*14a10*/  HADD2.F32 R61, -RZ, R44.reuse.H0_H0 ;  /* 0x2000002cff3d7230 */ /* 0x100fe20000004100 */
[----:B------:R-:W-:Y:S01]  /*14a20*/  F2FP.F16.F32.PACK_AB R71, R74, R73 ;  /* 0x000000494a47723e */ /* 0x000fe200000000ff */
[----:B------:R-:W-:Y:S01]  /*14a30*/  FFMA.FTZ R158, R158, R62, R133 ;  /* 0x0000003e9e9e7223 */ /* 0x000fe20000010085 */
[----:B------:R-:W-:-:S02]  /*14a40*/  HADD2.F32 R62, -RZ, R44.H1_H1 ;  /* 0x3000002cff3e7230 */ /* 0x000fc40000004100 */
[----:B------:R-:W-:Y:S01]  /*14a50*/  FFMA.FTZ R92, R75, R61, R128 ;  /* 0x0000003d4b5c7223 */ /* 0x000fe20000010080 */
[----:B------:R-:W-:Y:S02]  /*14a60*/  F2FP.F16.F32.PACK_AB R61, R67, R66 ;  /* 0x00000042433d723e */ /* 0x000fe400000000ff */
[----:B------:R-:W-:Y:S01]  /*14a70*/  F2FP.F16.F32.PACK_AB R67, R100, R101 ;  /* 0x000000656443723e */ /* 0x000fe200000000ff */
[----:B------:R-:W-:Y:S01]  /*14a80*/  FFMA.FTZ R97, R124, R62, R131 ;  /* 0x0000003e7c617223 */ /* 0x000fe20000010083 */
[----:B------:R-:W-:Y:S02]  /*14a90*/  F2FP.F16.F32.PACK_AB R62, R89, R90 ;  /* 0x0000005a593e723e */ /* 0x000fe400000000ff */
[----:B------:R-:W-:Y:S02]  /*14aa0*/  F2FP.F16.F32.PACK_AB R66, R98, R95 ;  /* 0x0000005f6242723e */ /* 0x000fe400000000ff */
        /* <DEDUP_REMOVED lines=11> */
.L_x_29258:
[----:B------:R-:W-:Y:S05]  /*14b60*/  BSYNC B1 ;  /* 0x0000000000017941 */ /* 0x000fea0003800000 */
.L_x_29257:
[----:B0-----:R-:W0:Y:S02]  /*14b70*/  LDC.64 R20, c[0x0][0x210] ;  /* 0x00008400ff147b82 */ /* 0x001e240000000a00 */
[----:B0-----:R-:W-:-:S05]  /*14b80*/  IMAD R110, R20, 0x4, R110 ;  /* 0x00000004146e7824 */ /* 0x001fca00078e026e */
[----:B------:R-:W-:-:S13]  /*14b90*/  ISETP.GE.AND P0, PT, R110, R21, PT ;  /* 0x000000156e00720c */ /* 0x000fda0003f06270 */
[----:B------:R-:W-:Y:S05]  /*14ba0*/  @!P0 BRA `(.L_x_29259) ;  /* 0xfffffebc00ec8947 */ /* 0x000fea000383ffff */
[----:B------:R-:W-:Y:S05]  /*14bb0*/  BSYNC B0 ;  /* 0x0000000000007941 */ /* 0x000fea0003800000 */
.L_x_28811:
[----:B------:R-:W-:Y:S05]  /*14bc0*/  EXIT ;  /* 0x000000000000794d */ /* 0x000fea0003800000 */
.L_x_29256:
[----:B------:R-:W-:Y:S01]  /*14bd0*/  HFMA2.MMA R161, -RZ, RZ, 0, 5.9604644775390625e-08 ;  /* 0x00000001ffa17435 */ /* 0x000fe200000001ff */
[----:B------:R-:W-:Y:S01]  /*14be0*/  BSSY B1, `(.L_x_29260) ;  /* 0x0000007000017945 */ /* 0x000fe20003800000 */
[----:B------:R-:W-:Y:S01]  /*14bf0*/  MOV R162, R157 ;  /* 0x0000009d00a27202 */ /* 0x000fe20000000f00 */
[----:B------:R-:W-:Y:S01]  /*14c00*/  IMAD.MOV.U32 R160, RZ, RZ, 0x1f ;  /* 0x0000001fffa07424 */ /* 0x000fe200078e00ff */
[----:B------:R-:W-:-:S07]  /*14c10*/  MOV R125, 0xffffffff ;  /* 0xffffffff007d7802 */ /* 0x000fce0000000f00 */
[----:B------:R-:W-:Y:S05]  /*14c20*/  WARPSYNC.COLLECTIVE R125, `(.L_x_29261) ;  /* 0x000000007d087348 */ /* 0x000fea0003c00000 */
[----:B------:R0:W1:Y:S02]  /*14c30*/  SHFL.BFLY P1, R124, R162, R161, R160 ;  /* 0x0c0000a1a27c7389 */ /* 0x00006400000200a0 */
[----:B01----:R-:W-:Y:S01]  /*14c40*/  ENDCOLLECTIVE ;  /* 0x000000000000791b */ /* 0x003fe20003800000 */
.L_x_29261:
[----:B------:R-:W-:Y:S05]  /*14c50*/  BSYNC B1 ;  /* 0x0000000000017941 */ /* 0x000fea0003800000 */
.L_x_29260:
[----:B------:R-:W-:Y:S01]  /*14c60*/  HFMA2.MMA R161, -RZ, RZ, 0, 1.1920928955078125e-07 ;  /* 0x00000002ffa17435 */ /* 0x000fe200000001ff */
[----:B------:R-:W-:Y:S01]  /*14c70*/  FADD.FTZ R162, R157, R124 ;  /* 0x0000007c9da27221 */ /* 0x000fe20000010000 */
[----:B------:R-:W-:Y:S01]  /*14c80*/  IMAD.MOV.U32 R160, RZ, RZ, 0x1f ;  /* 0x0000001fffa07424 */ /* 0x000fe200078e00ff */
[----:B------:R-:W-:Y:S01]  /*14c90*/  MOV R125, 0xffffffff ;  /* 0xffffffff007d7802 */ /* 0x000fe20000000f00 */
[----:B------:R-:W0:Y:S07]  /*14ca0*/  LDC R156, c[0x0][0x290] ;  /* 0x0000a400ff9c7b82 */ /* 0x000e2e0000000800 */
[----:B0-----:R-:W-:Y:S05]  /*14cb0*/  WARPSYNC.COLLECTIVE R125, `(.L_x_29262) ;  /* 0x000000007d087348 */ /* 0x001fea0003c00000 */
[----:B------:R1:W2:Y:S02]  /*14cc0*/  SHFL.BFLY P1, R124, R162, R161, R160 ;  /* 0x0c0000a1a27c7389 */ /* 0x0002a400000200a0 */
[----:B012---:R-:W-:Y:S01]  /*14cd0*/  ENDCOLLECTIVE ;  /* 0x000000000000791b */ /* 0x007fe20003800000 */
.L_x_29262:
[----:B------:R-:W-:Y:S02]  /*14ce0*/  IMAD.MOV.U32 R161, RZ, RZ, 0x4 ;  /* 0x00000004ffa17424 */ /* 0x000fe400078e00ff */
[----:B------:R-:W-:-:S05]  /*14cf0*/  FADD.FTZ R163, R162, R124 ;  /* 0x0000007ca2a37221 */ /* 0x000fca0000010000 */
[----:B------:R-:W-:-:S07]  /*14d00*/  MOV R162, R163 ;  /* 0x000000a300a27202 */ /* 0x000fce0000000f00 */
[----:B------:R-:W-:Y:S05]  /*14d10*/  WARPSYNC.COLLECTIVE R125, `(.L_x_29263) ;  /* 0x000000007d087348 */ /* 0x000fea0003c00000 */
[----:B------:R0:W1:Y:S02]  /*14d20*/  SHFL.BFLY P1, R124, R162, R161, R160 ;  /* 0x0c0000a1a27c7389 */ /* 0x00006400000200a0 */
[----:B01----:R-:W-:Y:S01]  /*14d30*/  ENDCOLLECTIVE ;  /* 0x000000000000791b */ /* 0x003fe20003800000 */
.L_x_29263:
[----:B------:R-:W-:Y:S01]  /*14d40*/  HFMA2.MMA R161, -RZ, RZ, 0, 4.76837158203125e-07 ;  /* 0x00000008ffa17435 */ /* 0x000fe200000001ff */
[----:B------:R-:W-:-:S05]  /*14d50*/  FADD.FTZ R164, R163, R124 ;  /* 0x0000007ca3a47221 */ /* 0x000fca0000010000 */
[----:B------:R-:W-:-:S07]  /*14d60*/  MOV R162, R164 ;  /* 0x000000a400a27202 */ /* 0x000fce0000000f00 */
[----:B------:R-:W-:Y:S05]  /*14d70*/  WARPSYNC.COLLECTIVE R125, `(.L_x_29264) ;  /* 0x000000007d087348 */ /* 0x000fea0003c00000 */
[----:B------:R0:W1:Y:S02]  /*14d80*/  SHFL.BFLY P1, R124, R162, R161, R160 ;  /* 0x0c0000a1a27c7389 */ /* 0x00006400000200a0 */
[----:B01----:R-:W-:Y:S01]  /*14d90*/  ENDCOLLECTIVE ;  /* 0x000000000000791b */ /* 0x003fe20003800000 */
.L_x_29264:
[----:B------:R-:W-:Y:S01]  /*14da0*/  MOV R161, 0x10 ;  /* 0x0000001000a17802 */ /* 0x000fe20000000f00 */
[----:B------:R-:W-:-:S04]  /*14db0*/  FADD.FTZ R165, R164, R124 ;  /* 0x0000007ca4a57221 */ /* 0x000fc80000010000 */
[----:B------:R-:W-:-:S07]  /*14dc0*/  IMAD.MOV.U32 R162, RZ, RZ, R165 ;  /* 0x000000ffffa27224 */ /* 0x000fce00078e00a5 */
[----:B------:R-:W-:Y:S05]  /*14dd0*/  WARPSYNC.COLLECTIVE R125, `(.L_x_29265) ;  /* 0x000000007d087348 */ /* 0x000fea0003c00000 */
[----:B------:R0:W1:Y:S02]  /*14de0*/  SHFL.BFLY P1, R124, R162, R161, R160 ;  /* 0x0c0000a1a27c7389 */ /* 0x00006400000200a0 */
[----:B01----:R-:W-:Y:S01]  /*14df0*/  ENDCOLLECTIVE ;  /* 0x000000000000791b */ /* 0x003fe20003800000 */
.L_x_29265:
        /* <DEDUP_REMOVED lines=99> */
[----:B------:R-:W-:-:S07]  /*15430*/  IMAD.MOV.U32 R125, RZ, RZ, -0x1 ;  /* 0xffffffffff7d7424 */ /* 0x000fce00078e00ff */
[----:B------:R-:W-:Y:S05]  /*15440*/  WARPSYNC.COLLECTIVE R125, `(.L_x_29266) ;  /* 0x000000007d087348 */ /* 0x000fea0003c00000 */
[----:B------:R0:W1:Y:S02]  /*15450*/  SHFL.BFLY P1, R124, R162, R161, R160 ;  /* 0x0c0000a1a27c7389 */ /* 0x00006400000200a0 */
[----:B01----:R-:W-:Y:S01]  /*15460*/  ENDCOLLECTIVE ;  /* 0x000000000000791b */ /* 0x003fe20003800000 */
.L_x_29266:
[----:B------:R-:W-:Y:S01]  /*15470*/  HFMA2.MMA R161, -RZ, RZ, 0, 1.1920928955078125e-07 ;  /* 0x00000002ffa17435 */ /* 0x000fe200000001ff */
[----:B------:R-:W-:-:S05]  /*15480*/  FADD.FTZ R163, R162, R124 ;  /* 0x0000007ca2a37221 */ /* 0x000fca0000010000 */
[----:B------:R-:W-:-:S07]  /*15490*/  MOV R162, R163 ;  /* 0x000000a300a27202 */ /* 0x000fce0000000f00 */
[----:B------:R-:W-:Y:S05]  /*154a0*/  WARPSYNC.COLLECTIVE R125, `(.L_x_29267) ;  /* 0x000000007d087348 */ /* 0x000fea0003c00000 */
[----:B------:R0:W1:Y:S02]  /*154b0*/  SHFL.BFLY P1, R124, R162, R161, R160 ;  /* 0x0c0000a1a27c7389 */ /* 0x00006400000200a0 */
[----:B01----:R-:W-:Y:S01]  /*154c0*/  ENDCOLLECTIVE ;  /* 0x000000000000791b */ /* 0x003fe20003800000 */
.L_x_29267:
[----:B------:R-:W-:Y:S01]  /*154d0*/  MOV R161, 0x4 ;  /* 0x0000000400a17802 */ /* 0x000fe20000000f00 */
[----:B------:R-:W-:-:S04]  /*154e0*/  FADD.FTZ R164, R163, R124 ;  /* 0x0000007ca3a47221 */ /* 0x000fc80000010000 */
[----:B------:R-:W-:-:S07]  /*154f0*/  IMAD.MOV.U32 R162, RZ, RZ, R164 ;  /* 0x000000ffffa27224 */ /* 0x000fce00078e00a4 */
[----:B------:R-:W-:Y:S05]  /*15500*/  WARPSYNC.COLLECTIVE R125, `(.L_x_29268) ;  /* 0x000000007d087348 */ /* 0x000fea0003c00000 */
[----:B------:R0:W1:Y:S02]  /*15510*/  SHFL.BFLY P1, R124, R162, R161, R160 ;  /* 0x0c0000a1a27c7389 */ /* 0x00006400000200a0 */
[----:B01----:R-:W-:Y:S01]  /*15520*/  ENDCOLLECTIVE ;  /* 0x000000000000791b */ /* 0x003fe20003800000 */
.L_x_29268:
[----:B------:R-:W-:Y:S02]  /*15530*/  IMAD.MOV.U32 R161, RZ, RZ, 0x8 ;  /* 0x00000008ffa17424 */ /* 0x000fe400078e00ff */
[----:B------:R-:W-:-:S05]  /*15540*/  FADD.FTZ R165, R164, R124 ;  /* 0x0000007ca4a57221 */ /* 0x000fca0000010000 */
[----:B------:R-:W-:-:S07]  /*15550*/  MOV R162, R165 ;  /* 0x000000a500a27202 */ /* 0x000fce0000000f00 */
[----:B------:R-:W-:Y:S05]  /*15560*/  WARPSYNC.COLLECTIVE R125, `(.L_x_29269) ;  /* 0x000000007d087348 */ /* 0x000fea0003c00000 */
[----:B------:R0:W1:Y:S02]  /*15570*/  SHFL.BFLY P1, R124, R162, R161, R160 ;  /* 0x0c0000a1a27c7389 */ /* 0x00006400000200a0 */
[----:B01----:R-:W-:Y:S01]  /*15580*/  ENDCOLLECTIVE ;  /* 0x000000000000791b */ /* 0x003fe20003800000 */
.L_x_29269:
[----:B------:R-:W-:Y:S01]  /*15590*/  HFMA2.MMA R161, -RZ, RZ, 0, 9.5367431640625e-07 ;  /* 0x00000010ffa17435 */ /* 0x000fe200000001ff */
[----:B------:R-:W-:-:S05]  /*155a0*/  FADD.FTZ R165, R165, R124 ;  /* 0x0000007ca5a57221 */ /* 0x000fca0000010000 */
[----:B------:R-:W-:-:S07]  /*155b0*/  MOV R162, R165 ;  /* 0x000000a500a27202 */ /* 0x000fce0000000f00 */
[----:B------:R-:W-:Y:S05]  /*155c0*/  WARPSYNC.COLLECTIVE R125, `(.L_x_29270) ;  /* 0x000000007d087348 */ /* 0x000fea0003c00000 */
[----:B------:R0:W1:Y:S02]  /*155d0*/  SHFL.BFLY P1, R124, R162, R161, R160 ;  /* 0x0c0000a1a27c7389 */ /* 0x00006400000200a0 */
[----:B01----:R-:W-:Y:S01]  /*155e0*/  ENDCOLLECTIVE ;  /* 0x000000000000791b */ /* 0x003fe20003800000 */
.L_x_29270:
[----:B------:R-:W-:Y:S05]  /*155f0*/  BRA `(.L_x_29271) ;  /* 0xffffffe400507947 */ /* 0x000fea000383ffff */
.L_x_29272:
        /* <DEDUP_REMOVED lines=16> */
.L_x_44442:


//--------------------- .text._ZN10layer_norm13ln_fwd_kernelINS_13Kernel_traitsI6__halfS2_fS2_fjLj1536ELj1ELj4ELj1ELj16ENS_18Kernel_traits_baseILj1536ES2_S2_fS2_fjLj128EEEEELb1ELb1ELb0ELb0EEEvNS_9FwdParamsE --------------------------
	.section	.text._ZN10layer_norm13ln_fwd_kernelINS_13Kernel_traitsI6__halfS2_fS2_fjLj1536ELj1ELj4ELj1ELj16ENS_18Kernel_traits_baseILj1536ES2_S2_fS2_fjLj128EEEEELb1ELb1ELb0ELb0EEEvNS_9FwdParamsE,"ax",@progbits
	.align	128
        .global         _ZN10layer_norm13ln_fwd_kernelINS_13Kernel_traitsI6__halfS2_fS2_fjLj1536ELj1ELj4ELj1ELj16ENS_18Kernel_traits_baseILj1536ES2_S2_fS2_fjLj128EEEEELb1ELb1ELb0ELb0EEEvNS_9FwdParamsE
        .type           _ZN10layer_norm13ln_fwd_kernelINS_13Kernel_traitsI6__halfS2_fS2_fjLj1536ELj1ELj4ELj1ELj16ENS_18Kernel_traits_baseILj1536ES2_S2_fS2_fjLj128EEEEELb1ELb1ELb0ELb0EEEvNS_9FwdParamsE,@function
        .size           _ZN10layer_norm13ln_fwd_kernelINS_13Kernel_traitsI6__halfS2_fS2_fjLj1536ELj1ELj4ELj1ELj16ENS_18Kernel_traits_baseILj1536ES2_S2_fS2_fjLj128EEEEELb1ELb1ELb0ELb0EEEvNS_9FwdParamsE,(.L_x_44443 - _ZN10layer_norm13ln_fwd_kernelINS_13Kernel_traitsI6__halfS2_fS2_fjLj1536ELj1ELj4ELj1ELj16ENS_18Kernel_traits_baseILj1536ES2_S2_fS2_fjLj128EEEEELb1ELb1ELb0ELb0EEEvNS_9FwdParamsE)
        .other          _ZN10layer_norm13ln_fwd_kernelINS_13Kernel_traitsI6__halfS2_fS2_fjLj1536ELj1ELj4ELj1ELj16ENS_18Kernel_traits_baseILj1536ES2_S2_fS2_fjLj128EEEEELb1ELb1ELb0ELb0EEEvNS_9FwdParamsE,@"STO_CUDA_ENTRY STV_DEFAULT"
_ZN10layer_norm13ln_fwd_kernelINS_13Kernel_traitsI6__halfS2_fS2_fjLj1536ELj1ELj4ELj1ELj16ENS_18Kernel_traits_baseILj1536ES2_S2_fS2_fjLj128EEEEELb1ELb1ELb0ELb0EEEvNS_9FwdParamsE:
.text._ZN10layer_norm13ln_fwd_kernelINS_13Kernel_traitsI6__halfS2_fS2_fjLj1536ELj1ELj4ELj1ELj16ENS_18Kernel_traits_baseILj1536ES2_S2_fS2_fjLj128EEEEELb1ELb1ELb0ELb0EEEvNS_9FwdParamsE:
        /* <DEDUP_REMOVED lines=8> */
[----:B------:R-:W1:Y:S08]  /*0080*/  LDC R215, c[0x0][0x2ec] ;  /* 0x0000bb00ffd77b82 */ /* 0x000e700000000800 */
[----:B------:R-:W2:Y:S01]  /*0090*/  @P0 LDG.E.64 R2, desc[UR4][R8.64] ;  /* 0x0000000408020981 */ /* 0x000ea2000c1e1b00 */
[----:B------:R-:W3:Y:S01]  /*00a0*/  @P0 LDC R7, c[0x0][0x2f0] ;  /* 0x0000bc00ff070b82 */ /* 0x000ee20000000800 */
[----:B0-----:R-:W-:Y:S01]  /*00b0*/  @P0 MOV R4, R214 ;  /* 0x000000d600040202 */ /* 0x001fe20000000f00 */
[----:B-1----:R-:W-:-:S06]  /*00c0*/  @P0 IMAD.MOV.U32 R5, RZ, RZ, R215 ;  /* 0x000000ffff050224 */ /* 0x002fcc00078e00d7 */
[----:B------:R-:W3:Y:S01]  /*00d0*/  @P0 LDG.E.64 R4, desc[UR4][R4.64] ;  /* 0x0000000404040981 */ /* 0x000ee2000c1e1b00 */
[----:B------:R-:W0:Y:S01]  /*00e0*/  S2R R18, SR_TID.X ;  /* 0x0000000000127919 */ /* 0x000e220000002100 */
[----:B------:R-:W0:Y:S01]  /*00f0*/  S2R R25, SR_CTAID.X ;  /* 0x0000000000197919 */ /* 0x000e220000002500 */
[----:B------:R-:W-:Y:S01]  /*0100*/  ULDC UR8, c[0x0][0x0] ;  /* 0x0000000000087ab9 */ /* 0x000fe20000000800 */
[----:B------:R-:W-:Y:S01]  /*0110*/  LOP3.LUT R6, R6, 0xfffffff7, RZ, 0xc0, !PT ;  /* 0xfffffff706067812 */ /* 0x000fe200078ec0ff */
[----:B------:R-:W-:Y:S01]  /*0120*/  BSSY B0, `(.L_x_29273) ;  /* 0x000005f000007945 */ /* 0x000fe20003800000 */
[----:B--2---:R-:W-:Y:S02]  /*0130*/  @P0 R2UR UR6, R2 ;  /* 0x00000000020602ca */ /* 0x004fe400000e0000 */
[----:B------:R-:W-:Y:S01]  /*0140*/  @P0 R2UR UR7, R3 ;  /* 0x00000000030702ca */ /* 0x000fe200000e0000 */
[----:B0-----:R-:W-:-:S04]  /*0150*/  IMAD R2, R25, UR8, R18 ;  /* 0x0000000819027c24 */ /* 0x001fc8000f8e0212 */
[----:B------:R-:W-:Y:S01]  /*0160*/  IMAD.WIDE.U32 R10, R2, -0x326172a9, RZ ;  /* 0xcd9e8d57020a7825 */ /* 0x000fe200078e00ff */
[----:B---3--:R-:W-:-:S04]  /*0170*/  @P0 IADD3 R214, P1, R4, R7, RZ ;  /* 0x0000000704d60210 */ /* 0x008fc80007f3e0ff */
[----:B------:R-:W-:Y:S02]  /*0180*/  @P0 IADD3.X R215, RZ, R5, RZ, P1, !PT ;  /* 0x00000005ffd70210 */ /* 0x000fe40000ffe4ff */
[----:B------:R-:W0:Y:S02]  /*0190*/  LDC R5, c[0x0][0x218] ;  /* 0x00008600ff057b82 */ /* 0x000e240000000800 */
        /* <DEDUP_REMOVED lines=11> */
[----:B------:R-:W-:Y:S02]  /*0250*/  LOP3.LUT R8, R15, UR9, R10, 0x96, !PT ;  /* 0x000000090f087c12 */ /* 0x000fe4000f8e960a */
[----:B0-----:R-:W-:Y:S01]  /*0260*/  SHF.R.S32.HI R0, RZ, 0x1f, R5 ;  /* 0x0000001fff007819 */ /* 0x001fe20000011405 */
[----:B------:R-:W-:Y:S01]  /*0270*/  IMAD.WIDE.U32 R10, R11, -0x326172a9, RZ ;  /* 0xcd9e8d570b0a7825 */ /* 0x000fe200078e00ff */
[----:B------:R-:W-:Y:S01]  /*0280*/  LOP3.LUT R7, R18, 0x1f, RZ, 0xc0, !PT ;  /* 0x0000001f12077812 */ /* 0x000fe200078ec0ff */
[----:B------:R-:W-:Y:S01]  /*0290*/  UIADD3 UR11, UR7, 0x76cf5d0a, URZ ;  /* 0x76cf5d0a070b7890 */ /* 0x000fe2000fffe03f */
[----:B------:R-:W-:Y:S01]  /*02a0*/  LEA.HI R0, R0, R5, RZ, 0x3 ;  /* 0x0000000500007211 */ /* 0x000fe200078f18ff */
[----:B------:R-:W-:Y:S01]  /*02b0*/  IMAD.WIDE.U32 R8, R8, -0x2daee0ad, RZ ;  /* 0xd2511f5308087825 */ /* 0x000fe200078e00ff */
[----:B------:R-:W-:Y:S02]  /*02c0*/  LOP3.LUT R5, R7, 0x1f, RZ, 0x3c, !PT ;  /* 0x0000001f07057812 */ /* 0x000fe400078e3cff */
[----:B------:R-:W-:-:S02]  /*02d0*/  LOP3.LUT R13, R11, UR10, R14, 0x96, !PT ;  /* 0x0000000a0b0d7c12 */ /* 0x000fc4000f8e960e */
[----:B------:R-:W-:Y:S02]  /*02e0*/  LOP3.LUT R14, R9, UR11, R12, 0x96, !PT ;  /* 0x0000000b090e7c12 */ /* 0x000fe4000f8e960c */
[----:B------:R-:W-:Y:S01]  /*02f0*/  LEA.HI.SX32 R5, R0, R5, 0x1d ;  /* 0x0000000500057211 */ /* 0x000fe200078feaff */
[----:B------:R-:W-:Y:S01]  /*0300*/  UIADD3 UR12, UR7, 0x32370b8f, URZ ;  /* 0x32370b8f070c7890 */ /* 0x000fe2000fffe03f */
[----:B------:R-:W-:Y:S01]  /*0310*/  IMAD.WIDE.U32 R12, R13, -0x2daee0ad, RZ ;  /* 0xd2511f530d0c7825 */ /* 0x000fe200078e00ff */
[----:B------:R-:W-:Y:S01]  /*0320*/  UIADD3 UR13, UR6, -0x255992d5, URZ ;  /* 0xdaa66d2b060d7890 */ /* 0x000fe2000fffe03f */
[----:B------:R-:W-:Y:S02]  /*0330*/  LOP3.LUT P6, RZ, R5, 0xffffffe0, RZ, 0xc0, !PT ;  /* 0xffffffe005ff7812 */ /* 0x000fe400078cc0ff */
[----:B------:R-:W-:Y:S01]  /*0340*/  IMAD.WIDE.U32 R14, R14, -0x326172a9, RZ ;  /* 0xcd9e8d570e0e7825 */ /* 0x000fe200078e00ff */
[----:B------:R-:W-:Y:S01]  /*0350*/  LOP3.LUT R11, R13, UR12, R8, 0x96, !PT ;  /* 0x0000000c0d0b7c12 */ /* 0x000fe2000f8e9608 */
[----:B------:R-:W-:-:S03]  /*0360*/  UIADD3 UR14, UR6, 0x78dde6e4, URZ ;  /* 0x78dde6e4060e7890 */ /* 0x000fc6000fffe03f */
[----:B------:R-:W-:Y:S01]  /*0370*/  LOP3.LUT R8, R15, UR13, R10, 0x96, !PT ;  /* 0x0000000d0f087c12 */ /* 0x000fe2000f8e960a */
[----:B------:R-:W-:Y:S01]  /*0380*/  IMAD.WIDE.U32 R10, R11, -0x326172a9, RZ ;  /* 0xcd9e8d570b0a7825 */ /* 0x000fe200078e00ff */
[----:B------:R-:W-:Y:S01]  /*0390*/  ISETP.GE.U32.AND P5, PT, R5, 0x40, PT ;  /* 0x000000400500780c */ /* 0x000fe20003fa6070 */
[----:B------:R-:W-:Y:S02]  /*03a0*/  UIADD3 UR15, UR7, -0x126145ec, URZ ;  /* 0xed9eba14070f7890 */ /* 0x000fe4000fffe03f */
[----:B------:R-:W-:Y:S01]  /*03b0*/  IMAD.WIDE.U32 R8, R8, -0x2daee0ad, RZ ;  /* 0xd2511f5308087825 */ /* 0x000fe200078e00ff */
[----:B------:R-:W-:Y:S02]  /*03c0*/  @P6 LOP3.LUT R6, R6, 0x8, RZ, 0xfc, !PT ;  /* 0x0000000806066812 */ /* 0x000fe400078efcff */
[----:B------:R-:W-:Y:S02]  /*03d0*/  LOP3.LUT R13, R11, UR14, R14, 0x96, !PT ;  /* 0x0000000e0b0d7c12 */ /* 0x000fe4000f8e960e */
[----:B------:R-:W-:-:S02]  /*03e0*/  LOP3.LUT R14, R9, UR15, R12, 0x96, !PT ;  /* 0x0000000f090e7c12 */ /* 0x000fc4000f8e960c */
[----:B------:R-:W-:Y:S02]  /*03f0*/  ISETP.GE.U32.AND P4, PT, R5, 0x60, PT ;  /* 0x000000600500780c */ /* 0x000fe40003f86070 */
[----:B------:R-:W-:Y:S01]  /*0400*/  LOP3.LUT R6, R6, 0xfffffeff, RZ, 0xc0, !PT ;  /* 0xfffffeff06067812 */ /* 0x000fe200078ec0ff */
[----:B------:R-:W-:Y:S01]  /*0410*/  UIADD3 UR16, UR7, -0x56f99767, URZ ;  /* 0xa906689907107890 */ /* 0x000fe2000fffe03f */
[----:B------:R-:W-:Y:S01]  /*0420*/  IMAD.WIDE.U32 R12, R13, -0x2daee0ad, RZ ;  /* 0xd2511f530d0c7825 */ /* 0x000fe200078e00ff */
[----:B------:R-:W-:Y:S01]  /*0430*/  UIADD3 UR17, UR6, 0x1715609d, URZ ;  /* 0x1715609d06117890 */ /* 0x000fe2000fffe03f */
[----:B------:R-:W-:Y:S02]  /*0440*/  @P5 LOP3.LUT R6, R6, 0x100, RZ, 0xfc, !PT ;  /* 0x0000010006065812 */ /* 0x000fe400078efcff */
[----:B------:R-:W-:Y:S01]  /*0450*/  IMAD.WIDE.U32 R14, R14, -0x326172a9, RZ ;  /* 0xcd9e8d570e0e7825 */ /* 0x000fe200078e00ff */
[----:B------:R-:W-:Y:S02]  /*0460*/  ISETP.GE.U32.AND P3, PT, R5, 0x80, PT ;  /* 0x000000800500780c */ /* 0x000fe40003f66070 */
[----:B------:R-:W-:-:S02]  /*0470*/  LOP3.LUT R8, R13, UR16, R8, 0x96, !PT ;  /* 0x000000100d087c12 */ /* 0x000fc4000f8e9608 */
[----:B------:R-:W-:Y:S02]  /*0480*/  LOP3.LUT R100, R15, UR17, R10, 0x96, !PT ;  /* 0x000000110f647c12 */ /* 0x000fe4000f8e960a */
[----:B------:R-:W-:Y:S01]  /*0490*/  LOP3.LUT R6, R6, 0xffffff7f, RZ, 0xc0, !PT ;  /* 0xffffff7f06067812 */ /* 0x000fe200078ec0ff */
[----:B------:R-:W-:Y:S01]  /*04a0*/  UIADD3 UR18, UR6, -0x4ab325aa, URZ ;  /* 0xb54cda5606127890 */ /* 0x000fe2000fffe03f */
[----:B------:R-:W-:Y:S01]  /*04b0*/  IMAD.WIDE.U32 R8, R8, -0x326172a9, RZ ;  /* 0xcd9e8d5708087825 */ /* 0x000fe200078e00ff */
[----:B------:R-:W-:Y:S01]  /*04c0*/  UIADD3 UR19, UR7, 0x646e171e, URZ ;  /* 0x646e171e07137890 */ /* 0x000fe2000fffe03f */
[----:B------:R-:W-:Y:S02]  /*04d0*/  @P4 LOP3.LUT R6, R6, 0x80, RZ, 0xfc, !PT ;  /* 0x0000008006064812 */ /* 0x000fe400078efcff */
[----:B------:R-:W-:Y:S01]  /*04e0*/  IMAD.WIDE.U32 R100, R100, -0x2daee0ad, RZ ;  /* 0xd2511f5364647825 */ /* 0x000fe200078e00ff */
        /* <DEDUP_REMOVED lines=34> */
.L_x_29274:
[----:B------:R-:W-:Y:S05]  /*0710*/  BSYNC B0 ;  /* 0x0000000000007941 */ /* 0x000fea0003800000 */
.L_x_29273:
        /* <DEDUP_REMOVED lines=18> */
.L_x_29276:
[----:B------:R-:W-:Y:S05]  /*0840*/  BSYNC B0 ;  /* 0x0000000000007941 */ /* 0x000fea0003800000 */
.L_x_29275:
        /* <DEDUP_REMOVED lines=18> */
.L_x_29278:
[----:B------:R-:W-:Y:S05]  /*0970*/  BSYNC B0 ;  /* 0x0000000000007941 */ /* 0x000fea0003800000 */
.L_x_29277:
        /* <DEDUP_REMOVED lines=18> */
.L_x_29280:
[----:B------:R-:W-:Y:S05]  /*0aa0*/  BSYNC B0 ;  /* 0x0000000000007941 */ /* 0x000fea0003800000 */
.L_x_29279:
        /* <DEDUP_REMOVED lines=18> */
.L_x_29282:
[----:B------:R-:W-:Y:S05]  /*0bd0*/  BSYNC B0 ;  /* 0x0000000000007941 */ /* 0x000fea0003800000 */
.L_x_29281:
        /* <DEDUP_REMOVED lines=25> */
.L_x_29284:
[----:B------:R-:W-:Y:S05]  /*0d70*/  BSYNC B0 ;  /* 0x0000000000007941 */ /* 0x000fea0003800000 */
.L_x_29283:
[----:B------:R-:W-:Y:S01]  /*0d80*/  ULDC UR25, c[0x0][0x214] ;  /* 0x0000850000197ab9 */ /* 0x000fe20000000800 */
[----:B------:R-:W-:Y:S02]  /*0d90*/  LOP3.LUT R218, R17, UR23, R10, 0x96, !PT ;  /* 0x0000001711da7c12 */ /* 0x000fe4000f8e960a */
[----:B------:R-:W-:-:S13]  /*0da0*/  ISETP.GE.AND P0, PT, R0, UR25, PT ;  /* 0x0000001900007c0c */ /* 0x000fda000bf06270 */
[----:B------:R-:W-:Y:S05]  /*0db0*/  @P0 EXIT ;  /* 0x000000000000094d */ /* 0x000fea0003800000 */
[--C-:B-----5:R-:W-:Y:S01]  /*0dc0*/  HADD2.F32 R7, -RZ, R12.reuse.H0_H0 ;  /* 0x2000000cff077230 */ /* 0x120fe20000004100 */
[----:B------:R-:W-:Y:S01]  /*0dd0*/  ULDC.64 UR26, c[0x0][0x270] ;  /* 0x00009c00001a7ab9 */ /* 0x000fe20000000a00 */
[----:B------:R-:W-:Y:S01]  /*0de0*/  HADD2.F32 R8, -RZ, R12.H1_H1 ;  /* 0x3000000cff087230 */ /* 0x000fe20000004100 */
[----:B------:R-:W-:Y:S01]  /*0df0*/  HFMA2.MMA R213, -RZ, RZ, 0, 0 ;  /* 0x00000000ffd57435 */ /* 0x000fe200000001ff */
[--C-:B------:R-:W-:Y:S01]  /*0e00*/  HADD2.F32 R9, -RZ, R13.reuse.H0_H0 ;  /* 0x2000000dff097230 */ /* 0x100fe20000004100 */
[----:B------:R-:W-:Y:S01]  /*0e10*/  BSSY B0, `(.L_x_29285) ;  /* 0x0001333000007945 */ /* 0x000fe20003800000 */
[----:B------:R-:W-:Y:S01]  /*0e20*/  HADD2.F32 R10, -RZ, R13.H1_H1 ;  /* 0x3000000dff0a7230 */ /* 0x000fe20000004100 */
[----:B------:R-:W-:Y:S01]  /*0e30*/  UISETP.NE.U32.AND UP0, UPT, UR26, URZ, UPT ;  /* 0x0000003f1a00728c */ /* 0x000fe2000bf05070 */
[--C-:B------:R-:W-:Y:S01]  /*0e40*/  HADD2.F32 R11, -RZ, R14.reuse.H0_H0 ;  /* 0x2000000eff0b7230 */ /* 0x100fe20000004100 */
[----:B------:R-:W-:Y:S01]  /*0e50*/  ULDC.U8 UR25, c[0x0][0x2a0] ;  /* 0x0000a80000197ab9 */ /* 0x000fe20000000000 */
[----:B------:R-:W-:Y:S01]  /*0e60*/  HADD2.F32 R12, -RZ, R14.H1_H1 ;  /* 0x3000000eff0c7230 */ /* 0x000fe20000004100 */
[----:B------:R-:W-:Y:S01]  /*0e70*/  LOP3.LUT R214, R214, 0x3, RZ, 0xc0, !PT ;  /* 0x00000003d6d67812 */ /* 0x000fe200078ec0ff */
[--C-:B------:R-:W-:Y:S01]  /*0e80*/  HADD2.F32 R13, -RZ, R15.reuse.H0_H0 ;  /* 0x2000000fff0d7230 */ /* 0x100fe20000004100 */
[----:B------:R-:W-:Y:S01]  /*0e90*/  UISETP.NE.AND UP1, UPT, UR25, URZ, UPT ;  /* 0x0000003f1900728c */ /* 0x000fe2000bf25270 */
[----:B------:R-:W-:Y:S01]  /*0ea0*/  HADD2.F32 R14, -RZ, R15.H1_H1 ;  /* 0x3000000fff0e7230 */ /* 0x000fe20000004100 */
[----:B------:R-:W-:Y:S01]  /*0eb0*/  UISETP.NE.AND.EX UP0, UPT, UR27, URZ, UPT, UP0 ;  /* 0x0000003f1b00728c */ /* 0x000fe2000bf05300 */
        /* <DEDUP_REMOVED lines=148> */
.L_x_29647:
        /* <DEDUP_REMOVED lines=15> */
[----:B------:R-:W-:-:S05]  /*18f0*/  LEA.HI.SX32 R215, R215, R104, 0x1d ;  /* 0x00000068d7d77211 */ /* 0x000fca00078feaff */
[----:B------:R-:W-:Y:S02]  /*1900*/  IMAD.MOV.U32 R219, RZ, RZ, R215 ;  /* 0x000000ffffdb7224 */ /* 0x000fe400078e00d7 */
[----:B--2---:R-:W-:Y:S01]  /*1910*/  @P0 HADD2.F32 R105, -RZ, R106.H0_H0 ;  /* 0x2000006aff690230 */ /* 0x004fe20000004100 */
        /* <DEDUP_REMOVED lines=23> */
.L_x_29289:
[----:B------:R-:W-:-:S07]  /*1a90*/  MOV R220, R218 ;  /* 0x000000da00dc7202 */ /* 0x000fce0000000f00 */
.L_x_29290:
[----:B------:R-:W-:Y:S05]  /*1aa0*/  BSYNC B2 ;  /* 0x0000000000027941 */ /* 0x000fea0003800000 */
.L_x_29288:
        /* <DEDUP_REMOVED lines=16> */
.L_x_29294:
[----:B------:R-:W-:Y:S05]  /*1bb0*/  BSYNC B3 ;  /* 0x0000000000037941 */ /* 0x000fea0003800000 */
.L_x_29293:
        /* <DEDUP_REMOVED lines=42> */
.L_x_29292:
[----:B------:R-:W-:Y:S05]  /*1e60*/  BSYNC B2 ;  /* 0x0000000000027941 */ /* 0x000fea0003800000 */
.L_x_29291:
[----:B------:R-:W0:Y:S01]  /*1e70*/  LDC R223, c[0x0][0x294] ;  /* 0x0000a500ffdf7b82 */ /* 0x000e220000000800 */
[----:B------:R-:W-:Y:S01]  /*1e80*/  I2FP.F32.U32 R59, R220 ;  /* 0x000000dc003b7245 */ /* 0x000fe20000201000 */
[----:B------:R-:W-:Y:S01]  /*1e90*/  IMAD.MOV.U32 R224, RZ, RZ, 0x2f800000 ;  /* 0x2f800000ffe07424 */ /* 0x000fe200078e00ff */
[----:B------:R-:W-:Y:S01]  /*1ea0*/  ISETP.NE.U32.AND P0, PT, R56, RZ, PT ;  /* 0x000000ff3800720c */ /* 0x000fe20003f05070 */
[----:B-----5:R-:W-:Y:S01]  /*1eb0*/  HADD2.F32 R58, -RZ, R60.H0_H0 ;  /* 0x2000003cff3a7230 */ /* 0x020fe20000004100 */
[----:B------:R-:W-:Y:S01]  /*1ec0*/  LOP3.LUT R6, R6, 0xfffffffb, RZ, 0xc0, !PT ;  /* 0xfffffffb06067812 */ /* 0x000fe200078ec0ff */
[----:B------:R-:W-:Y:S01]  /*1ed0*/  FFMA.FTZ R56, R59, R224, 1.1641532182693481445e-10 ;  /* 0x2f0000003b387423 */ /* 0x000fe200000100e0 */
[----:B------:R-:W-:Y:S01]  /*1ee0*/  ISETP.NE.AND.EX P0, PT, R57, RZ, PT, P0 ;  /* 0x000000ff3900720c */ /* 0x000fe20003f05300 */
[----:B------:R-:W1:Y:S01]  /*1ef0*/  LDC R222, c[0x0][0x298] ;  /* 0x0000a600ffde7b82 */ /* 0x000e620000000800 */
[----:B------:R-:W-:Y:S01]  /*1f00*/  FMUL.FTZ R59, R58, R105 ;  /* 0x000000693a3b7220 */ /* 0x000fe20000410000 */
[----:B------:R-:W-:Y:S01]  /*1f10*/  BSSY B2, `(.L_x_29295) ;  /* 0x0000013000027945 */ /* 0x000fe20003800000 */
        /* <DEDUP_REMOVED lines=17> */
.L_x_29296:
[----:B------:R-:W-:-:S07]  /*2030*/  MOV R57, R218 ;  /* 0x000000da00397202 */ /* 0x000fce0000000f00 */
.L_x_29297:
[----:B------:R-:W-:Y:S05]  /*2040*/  BSYNC B2 ;  /* 0x0000000000027941 */ /* 0x000fea0003800000 */
.L_x_29295:
        /* <DEDUP_REMOVED lines=16> */
.L_x_29301:
[----:B------:R-:W-:Y:S05]  /*2150*/  BSYNC B3 ;  /* 0x0000000000037941 */ /* 0x000fea0003800000 */
.L_x_29300:
        /* <DEDUP_REMOVED lines=42> */
.L_x_29299:
[----:B------:R-:W-:Y:S05]  /*2400*/  BSYNC B2 ;  /* 0x0000000000027941 */ /* 0x000fea0003800000 */
.L_x_29298:
        /* <DEDUP_REMOVED lines=23> */
.L_x_29303:
[----:B------:R-:W-:-:S07]  /*2580*/  IMAD.MOV.U32 R60, RZ, RZ, R218 ;  /* 0x000000ffff3c7224 */ /* 0x000fce00078e00da */
.L_x_29304:
[----:B------:R-:W-:Y:S05]  /*2590*/  BSYNC B2 ;  /* 0x0000000000027941 */ /* 0x000fea0003800000 */
.L_x_29302:
        /* <DEDUP_REMOVED lines=16> */
.L_x_29308:
[----:B------:R-:W-:Y:S05]  /*26a0*/  BSYNC B3 ;  /* 0x0000000000037941 */ /* 0x000fea0003800000 */
.L_x_29307:
        /* <DEDUP_REMOVED lines=42> */
.L_x_29306:
[----:B------:R-:W-:Y:S05]  /*2950*/  BSYNC B2 ;  /* 0x0000000000027941 */ /* 0x000fea0003800000 */
.L_x_29305:
        /* <DEDUP_REMOVED lines=21> */
.L_x_29310:
[----:B------:R-:W-:-:S07]  /*2ab0*/  MOV R59, R218 ;  /* 0x000000da003b7202 */ /* 0x000fce0000000f00 */
.L_x_29311:
[----:B------:R-:W-:Y:S05]  /*2ac0*/  BSYNC B2 ;  /* 0x0000000000027941 */ /* 0x000fea0003800000 */
.L_x_29309:
        /* <DEDUP_REMOVED lines=16> */
.L_x_29315:
[----:B------:R-:W-:Y:S05]  /*2bd0*/  BSYNC B3 ;  /* 0x0000000000037941 */ /* 0x000fea0003800000 */
.L_x_29314:
        /* <DEDUP_REMOVED lines=42> */
.L_x_29313:
[----:B------:R-:W-:Y:S05]  /*2e80*/  BSYNC B2 ;  /* 0x0000000000027941 */ /* 0x000fea0003800000 */
.L_x_29312:
        /* <DEDUP_REMOVED lines=21> */
.L_x_29317:
[----:B------:R-:W-:-:S07]  /*2fe0*/  IMAD.MOV.U32 R214, RZ, RZ, R218 ;  /* 0x000000ffffd67224 */ /* 0x000fce00078e00da */
.L_x_29318:
[----:B------:R-:W-:Y:S05]  /*2ff0*/  BSYNC B2 ;  /* 0x0000000000027941 */ /* 0x000fea0003800000 */
.L_x_29316:
        /* <DEDUP_REMOVED lines=16> */
.L_x_29322:
[----:B------:R-:W-:Y:S05]  /*3100*/  BSYNC B3 ;  /* 0x0000000000037941 */ /* 0x000fea0003800000 */
.L_x_29321:
        /* <DEDUP_REMOVED lines=42> */
.L_x_29320:
[----:B------:R-:W-:Y:S05]  /*33b0*/  BSYNC B2 ;  /* 0x0000000000027941 */ /* 0x000fea0003800000 */
.L_x_29319:
        /* <DEDUP_REMOVED lines=21> */
.L_x_29324:
[----:B------:R-:W-:-:S07]  /*3510*/  MOV R61, R218 ;  /* 0x000000da003d7202 */ /* 0x000fce0000000f00 */
.L_x_29325:
[----:B------:R-:W-:Y:S05]  /*3520*/  BSYNC B2 ;  /* 0x0000000000027941 */ /* 0x000fea0003800000 */
.L_x_29323:
        /* <DEDUP_REMOVED lines=16> */
.L_x_29329:
[----:B------:R-:W-:Y:S05]  /*3630*/  BSYNC B3 ;  /* 0x0000000000037941 */ /* 0x000fea0003800000 */
.L_x_29328:
        /* <DEDUP_REMOVED lines=42> */
.L_x_29327:
[----:B------:R-:W-:Y:S05]  /*38e0*/  BSYNC B2 ;  /* 0x0000000000027941 */ /* 0x000fea0003800000 */
.L_x_29326:
        /* <DEDUP_REMOVED lines=21> */
.L_x_29331:
[----:B------:R-:W-:-:S07]  /*3a40*/  IMAD.MOV.U32 R62, RZ, RZ, R218 ;  /* 0x000000ffff3e7224 */ /* 0x000fce00078e00da */
.L_x_29332:
[----:B------:R-:W-:Y:S05]  /*3a50*/  BSYNC B2 ;  /* 0x0000000000027941 */ /* 0x000fea0003800000 */
.L_x_29330:
        /* <DEDUP_REMOVED lines=16> */
.L_x_29336:
[----:B------:R-:W-:Y:S05]  /*3b60*/  BSYNC B3 ;  /* 0x0000000000037941 */ /* 0x000fea0003800000 */
.L_x_29335:
        /* <DEDUP_REMOVED lines=42> */
.L_x_29334:
[----:B------:R-:W-:Y:S05]  /*3e10*/  BSYNC B2 ;  /* 0x0000000000027941 */ /* 0x000fea0003800000 */
.L_x_29333:
        /* <DEDUP_REMOVED lines=21> */
.L_x_29338:
[----:B------:R-:W-:-:S07]  /*3f70*/  MOV R225, R218 ;  /* 0x000000da00e17202 */ /* 0x000fce0000000f00 */
.L_x_29339:
[----:B------:R-:W-:Y:S05]  /*3f80*/  BSYNC B2 ;  /* 0x0000000000027941 */ /* 0x000fea0003800000 */
.L_x_29337:
        /* <DEDUP_REMOVED lines=18> */
.L_x_29343:
[----:B------:R-:W-:Y:S05]  /*40b0*/  BSYNC B3 ;  /* 0x0000000000037941 */ /* 0x000fea0003800000 */
.L_x_29342:
        /* <DEDUP_REMOVED lines=42> */
.L_x_29341:
[----:B------:R-:W-:Y:S05]  /*4360*/  BSYNC B2 ;  /* 0x0000000000027941 */ /* 0x000fea0003800000 */
.L_x_29340:
[----:B------:R-:W-:Y:S01]  /*4370*/  I2FP.F32.U32 R217, R225 ;  /* 0x000000e100d97245 */ /* 0x000fe20000201000 */
[----:B------:R-:W-:Y:S01]  /*4380*/  HADD2.F32 R220, -RZ, R63.H1_H1 ;  /* 0x3000003fffdc7230 */ /* 0x000fe20000004100 */
        /* <DEDUP_REMOVED lines=30> */
[----:B------:R-:W-:Y:S01]  /*4570*/  LOP3.LUT R223, R223, R219, R225, 0xfe, !PT ;  /* 0x000000dbdfdf7212 */ /* 0x000fe200078efee1 */
[----:B------:R-:W-:-:S04]  /*4580*/  VIADD R219, R215, 0x20 ;  /* 0x00000020d7db7836 */ /* 0x000fc80000000000 */
[----:B------:R0:W-:Y:S03]  /*4590*/  STG.E.64 desc[UR4][R220.64], R222 ;  /* 0x000000dedc007986 */ /* 0x0001e6000c101b04 */
.L_x_29287:
[----:B------:R-:W-:Y:S05]  /*45a0*/  BSYNC B1 ;  /* 0x0000000000017941 */ /* 0x000fea0003800000 */
.L_x_29286:
        /* <DEDUP_REMOVED lines=15> */
[----:B0-----:R-:W-:-:S11]  /*46a0*/  IADD3 R106, R214, 0x1, RZ ;  /* 0x00000001d66a7810 */ /* 0x001fd60007ffe0ff */
        /* <DEDUP_REMOVED lines=9> */
.L_x_29347:
[----:B------:R-:W-:-:S07]  /*4740*/  MOV R222, R218 ;  /* 0x000000da00de7202 */ /* 0x000fce0000000f00 */
.L_x_29348:
[----:B------:R-:W-:Y:S05]  /*4750*/  BSYNC B2 ;  /* 0x0000000000027941 */ /* 0x000fea0003800000 */
.L_x_29346:
        /* <DEDUP_REMOVED lines=16> */
.L_x_29352:
[----:B------:R-:W-:Y:S05]  /*4860*/  BSYNC B3 ;  /* 0x0000000000037941 */ /* 0x000fea0003800000 */
.L_x_29351:
        /* <DEDUP_REMOVED lines=43> */
.L_x_29350:
[----:B------:R-:W-:Y:S05]  /*4b20*/  BSYNC B2 ;  /* 0x0000000000027941 */ /* 0x000fea0003800000 */
.L_x_29349:
[----:B------:R-:W0:Y:S01]  /*4b30*/  LDC R225, c[0x0][0x294] ;  /* 0x0000a500ffe17b82 */ /* 0x000e220000000800 */
[----:B------:R-:W-:Y:S01]  /*4b40*/  HFMA2.MMA R226, -RZ, RZ, 0.1171875, 0 ;  /* 0x2f800000ffe27435 */ /* 0x000fe200000001ff */
[----:B------:R-:W-:Y:S01]  /*4b50*/  I2FP.F32.U32 R67, R222 ;  /* 0x000000de00437245 */ /* 0x000fe20000201000 */
[----:B-----5:R-:W-:Y:S01]  /*4b60*/  HADD2.F32 R66, -RZ, R68.H0_H0 ;  /* 0x20000044ff427230 */ /* 0x020fe20000004100 */
[----:B------:R-:W-:Y:S01]  /*4b70*/  ISETP.NE.U32.AND P0, PT, R64, RZ, PT ;  /* 0x000000ff4000720c */ /* 0x000fe20003f05070 */
[----:B------:R-:W-:Y:S01]  /*4b80*/  BSSY B2, `(.L_x_29353) ;  /* 0x0000018000027945 */ /* 0x000fe20003800000 */
[----:B------:R-:W-:Y:S02]  /*4b90*/  LOP3.LUT R6, R6, 0xfffffffb, RZ, 0xc0, !PT ;  /* 0xfffffffb06067812 */ /* 0x000fe400078ec0ff */
[----:B------:R-:W1:Y:S01]  /*4ba0*/  LDC R224, c[0x0][0x298] ;  /* 0x0000a600ffe07b82 */ /* 0x000e620000000800 */
[----:B------:R-:W-:Y:S02]  /*4bb0*/  ISETP.NE.AND.EX P0, PT, R65, RZ, PT, P0 ;  /* 0x000000ff4100720c */ /* 0x000fe40003f05300 */
        /* <DEDUP_REMOVED lines=19> */
.L_x_29354:
[----:B------:R-:W-:-:S07]  /*4cf0*/  IMAD.MOV.U32 R65, RZ, RZ, R218 ;  /* 0x000000ffff417224 */ /* 0x000fce00078e00da */
.L_x_29355:
[----:B------:R-:W-:Y:S05]  /*4d00*/  BSYNC B2 ;  /* 0x0000000000027941 */ /* 0x000fea0003800000 */
.L_x_29353:
        /* <DEDUP_REMOVED lines=16> */
.L_x_29359:
[----:B------:R-:W-:Y:S05]  /*4e10*/  BSYNC B3 ;  /* 0x0000000000037941 */ /* 0x000fea0003800000 */
.L_x_29358:
        /* <DEDUP_REMOVED lines=43> */
.L_x_29357:
[----:B------:R-:W-:Y:S05]  /*50d0*/  BSYNC B2 ;  /* 0x0000000000027941 */ /* 0x000fea0003800000 */
.L_x_29356:
        /* <DEDUP_REMOVED lines=23> */
.L_x_29361:
[----:B------:R-:W-:-:S07]  /*5250*/  IMAD.MOV.U32 R68, RZ, RZ, R218 ;  /* 0x000000ffff447224 */ /* 0x000fce00078e00da */
.L_x_29362:
[----:B------:R-:W-:Y:S05]  /*5260*/  BSYNC B2 ;  /* 0x0000000000027941 */ /* 0x000fea0003800000 */
.L_x_29360:
        /* <DEDUP_REMOVED lines=16> */
.L_x_29366:
[----:B------:R-:W-:Y:S05]  /*5370*/  BSYNC B3 ;  /* 0x0000000000037941 */ /* 0x000fea0003800000 */
.L_x_29365:
        /* <DEDUP_REMOVED lines=43> */
.L_x_29364:
[----:B------:R-:W-:Y:S05]  /*5630*/  BSYNC B2 ;  /* 0x0000000000027941 */ /* 0x000fea0003800000 */
.L_x_29363:
        /* <DEDUP_REMOVED lines=21> */
.L_x_29368:
[----:B------:R-:W-:-:S07]  /*5790*/  IMAD.MOV.U32 R67, RZ, RZ, R218 ;  /* 0x000000ffff437224 */ /* 0x000fce00078e00da */
.L_x_29369:
[----:B------:R-:W-:Y:S05]  /*57a0*/  BSYNC B2 ;  /* 0x0000000000027941 */ /* 0x000fea0003800000 */
.L_x_29367:
        /* <DEDUP_REMOVED lines=16> */
.L_x_29373:
[----:B------:R-:W-:Y:S05]  /*58b0*/  BSYNC B3 ;  /* 0x0000000000037941 */ /* 0x000fea0003800000 */
.L_x_29372:
        /* <DEDUP_REMOVED lines=43> */
.L_x_29371:
[----:B------:R-:W-:Y:S05]  /*5b70*/  BSYNC B2 ;  /* 0x0000000000027941 */ /* 0x000fea0003800000 */
.L_x_29370:
        /* <DEDUP_REMOVED lines=21> */
.L_x_29375:
[----:B------:R-:W-:-:S07]  /*5cd0*/  IMAD.MOV.U32 R214, RZ, RZ, R218 ;  /* 0x000000ffffd67224 */ /* 0x000fce00078e00da */
.L_x_29376:
[----:B------:R-:W-:Y:S05]  /*5ce0*/  BSYNC B2 ;  /* 0x0000000000027941 */ /* 0x000fea0003800000 */
.L_x_29374:
        /* <DEDUP_REMOVED lines=16> */
.L_x_29380:
[----:B------:R-:W-:Y:S05]  /*5df0*/  BSYNC B3 ;  /* 0x0000000000037941 */ /* 0x000fea0003800000 */
.L_x_29379:
        /* <DEDUP_REMOVED lines=43> */
.L_x_29378:
[----:B------:R-:W-:Y:S05]  /*60b0*/  BSYNC B2 ;  /* 0x0000000000027941 */ /* 0x000fea0003800000 */
.L_x_29377:
        /* <DEDUP_REMOVED lines=21> */
.L_x_29382:
[----:B------:R-:W-:-:S07]  /*6210*/  IMAD.MOV.U32 R69, RZ, RZ, R218 ;  /* 0x000000ffff457224 */ /* 0x000fce00078e00da */
.L_x_29383:
[----:B------:R-:W-:Y:S05]  /*6220*/  BSYNC B2 ;  /* 0x0000000000027941 */ /* 0x000fea0003800000 */
.L_x_29381:
        /* <DEDUP_REMOVED lines=16> */
.L_x_29387:
[----:B------:R-:W-:Y:S05]  /*6330*/  BSYNC B3 ;  /* 0x0000000000037941 */ /* 0x000fea0003800000 */
.L_x_29386:
        /* <DEDUP_REMOVED lines=43> */
.L_x_29385:
[----:B------:R-:W-:Y:S05]  /*65f0*/  BSYNC B2 ;  /* 0x0000000000027941 */ /* 0x000fea0003800000 */
.L_x_29384:
        /* <DEDUP_REMOVED lines=21> */
.L_x_29389:
[----:B------:R-:W-:-:S07]  /*6750*/  IMAD.MOV.U32 R70, RZ, RZ, R218 ;  /* 0x000000ffff467224 */ /* 0x000fce00078e00da */
.L_x_29390:
[----:B------:R-:W-:Y:S05]  /*6760*/  BSYNC B2 ;  /* 0x0000000000027941 */ /* 0x000fea0003800000 */
.L_x_29388:
        /* <DEDUP_REMOVED lines=16> */
.L_x_29394:
[----:B------:R-:W-:Y:S05]  /*6870*/  BSYNC B3 ;  /* 0x0000000000037941 */ /* 0x000fea0003800000 */
.L_x_29393:
        /* <DEDUP_REMOVED lines=43> */
.L_x_29392:
[----:B------:R-:W-:Y:S05]  /*6b30*/  BSYNC B2 ;  /* 0x0000000000027941 */ /* 0x000fea0003800000 */
.L_x_29391:
        /* <DEDUP_REMOVED lines=21> */
.L_x_29396:
[----:B------:R-:W-:-:S07]  /*6c90*/  MOV R227, R218 ;  /* 0x000000da00e37202 */ /* 0x000fce0000000f00 */
.L_x_29397:
[----:B------:R-:W-:Y:S05]  /*6ca0*/  BSYNC B2 ;  /* 0x0000000000027941 */ /* 0x000fea0003800000 */
.L_x_29395:
        /* <DEDUP_REMOVED lines=18> */
.L_x_29401:
[----:B------:R-:W-:Y:S05]  /*6dd0*/  BSYNC B3 ;  /* 0x0000000000037941 */ /* 0x000fea0003800000 */
.L_x_29400:
        /* <DEDUP_REMOVED lines=43> */
.L_x_29399:
[----:B------:R-:W-:Y:S05]  /*7090*/  BSYNC B2 ;  /* 0x0000000000027941 */ /* 0x000fea0003800000 */
.L_x_29398:
        /* <DEDUP_REMOVED lines=31> */
[C---:B------:R-:W-:Y:S01]  /*7290*/  LEA.HI.X R221, R219.reuse, UR31, RZ, 0x3, P0 ;  /* 0x0000001fdbdd7c11 */ /* 0x040fe200080f1cff */
[----:B------:R-:W-:Y:S01]  /*72a0*/  VIADD R219, R219, 0x20 ;  /* 0x00000020dbdb7836 */ /* 0x000fe20000000000 */
[----:B------:R-:W-:-:S05]  /*72b0*/  LOP3.LUT R223, R223, R227, R225, 0xfe, !PT ;  /* 0x000000e3dfdf7212 */ /* 0x000fca00078efee1 */
[----:B------:R1:W-:Y:S02]  /*72c0*/  STG.E.64 desc[UR4][R220.64], R222 ;  /* 0x000000dedc007986 */ /* 0x0003e4000c101b04 */
.L_x_29345:
[----:B------:R-:W-:Y:S05]  /*72d0*/  BSYNC B1 ;  /* 0x0000000000017941 */ /* 0x000fea0003800000 */
.L_x_29344:
        /* <DEDUP_REMOVED lines=25> */
.L_x_29405:
[----:B------:R-:W-:-:S07]  /*7470*/  MOV R222, R218 ;  /* 0x000000da00de7202 */ /* 0x000fce0000000f00 */
.L_x_29406:
[----:B------:R-:W-:Y:S05]  /*7480*/  BSYNC B2 ;  /* 0x0000000000027941 */ /* 0x000fea0003800000 */
.L_x_29404:
        /* <DEDUP_REMOVED lines=16> */
.L_x_29410:
[----:B------:R-:W-:Y:S05]  /*7590*/  BSYNC B3 ;  /* 0x0000000000037941 */ /* 0x000fea0003800000 */
.L_x_29409:
        /* <DEDUP_REMOVED lines=41> */
[----:B------:R-:W-:Y:S02]  /*7830*/  LOP3.LUT R210, R107, UR24, R220, 0x96, !PT ;  /* 0x000000186bd27c12 */ /* 0x000fe4000f8e96dc */
[----:B------:R-:W-:-:S08]  /*7840*/  LOP3.LUT R212, R217, UR32, R74, 0x96, !PT ;  /* 0x00000020d9d47c12 */ /* 0x000fd0000f8e964a */
.L_x_29408:
[----:B------:R-:W-:Y:S05]  /*7850*/  BSYNC B2 ;  /* 0x0000000000027941 */ /* 0x000fea0003800000 */
.L_x_29407:
        /* <DEDUP_REMOVED lines=28> */
.L_x_29412:
[----:B------:R-:W-:-:S07]  /*7a20*/  MOV R73, R218 ;  /* 0x000000da00497202 */ /* 0x000fce0000000f00 */
.L_x_29413:
[----:B------:R-:W-:Y:S05]  /*7a30*/  BSYNC B2 ;  /* 0x0000000000027941 */ /* 0x000fea0003800000 */
.L_x_29411:
        /* <DEDUP_REMOVED lines=16> */
.L_x_29417:
[----:B------:R-:W-:Y:S05]  /*7b40*/  BSYNC B3 ;  /* 0x0000000000037941 */ /* 0x000fea0003800000 */
.L_x_29416:
        /* <DEDUP_REMOVED lines=41> */
[----:B------:R-:W-:Y:S02]  /*7de0*/  MOV R218, R106 ;  /* 0x0000006a00da7202 */ /* 0x000fe40000000f00 */
[----:B------:R-:W-:-:S07]  /*7df0*/  LOP3.LUT R212, R217, UR32, R74, 0x96, !PT ;  /* 0x00000020d9d47c12 */ /* 0x000fce000f8e964a */
.L_x_29415:
[----:B------:R-:W-:Y:S05]  /*7e00*/  BSYNC B2 ;  /* 0x0000000000027941 */ /* 0x000fea0003800000 */
.L_x_29414:
        /* <DEDUP_REMOVED lines=23> */
.L_x_29419:
[----:B------:R-:W-:-:S07]  /*7f80*/  MOV R76, R218 ;  /* 0x000000da004c7202 */ /* 0x000fce0000000f00 */
.L_x_29420:
[----:B------:R-:W-:Y:S05]  /*7f90*/  BSYNC B2 ;  /* 0x0000000000027941 */ /* 0x000fea0003800000 */
.L_x_29418:
        /* <DEDUP_REMOVED lines=16> */
.L_x_29424:
[----:B------:R-:W-:Y:S05]  /*80a0*/  BSYNC B3 ;  /* 0x0000000000037941 */ /* 0x000fea0003800000 */
.L_x_29423:
        /* <DEDUP_REMOVED lines=43> */
.L_x_29422:
[----:B------:R-:W-:Y:S05]  /*8360*/  BSYNC B2 ;  /* 0x0000000000027941 */ /* 0x000fea0003800000 */
.L_x_29421:
        /* <DEDUP_REMOVED lines=21> */
.L_x_29426:
[----:B------:R-:W-:-:S07]  /*84c0*/  IMAD.MOV.U32 R75, RZ, RZ, R218 ;  /* 0x000000ffff4b7224 */ /* 0x000fce00078e00da */
.L_x_29427:
[----:B------:R-:W-:Y:S05]  /*84d0*/  BSYNC B2 ;  /* 0x0000000000027941 */ /* 0x000fea0003800000 */
.L_x_29425:
        /* <DEDUP_REMOVED lines=16> */
.L_x_29431:
[----:B------:R-:W-:Y:S05]  /*85e0*/  BSYNC B3 ;  /* 0x0000000000037941 */ /* 0x000fea0003800000 */
.L_x_29430:
        /* <DEDUP_REMOVED lines=42> */
[----:B------:R-:W-:-:S07]  /*8890*/  LOP3.LUT R212, R217, UR32, R106, 0x96, !PT ;  /* 0x00000020d9d47c12 */ /* 0x000fce000f8e966a */
.L_x_29429:
[----:B------:R-:W-:Y:S05]  /*88a0*/  BSYNC B2 ;  /* 0x0000000000027941 */ /* 0x000fea0003800000 */
.L_x_29428:
        /* <DEDUP_REMOVED lines=21> */
.L_x_29433:
[----:B------:R-:W-:-:S07]  /*8a00*/  MOV R214, R218 ;  /* 0x000000da00d67202 */ /* 0x000fce0000000f00 */
.L_x_29434:
[----:B------:R-:W-:Y:S05]  /*8a10*/  BSYNC B2 ;  /* 0x0000000000027941 */ /* 0x000fea0003800000 */
.L_x_29432:
        /* <DEDUP_REMOVED lines=16> */
.L_x_29438:
[----:B------:R-:W-:Y:S05]  /*8b20*/  BSYNC B3 ;  /* 0x0000000000037941 */ /* 0x000fea0003800000 */
.L_x_29437:
        /* <DEDUP_REMOVED lines=42> */
[----:B------:R-:W-:-:S11]  /*8dd0*/  HFMA2.MMA R217, -RZ, RZ, 0, 0 ;  /* 0x00000000ffd97435 */ /* 0x000fd600000001ff */
.L_x_29436:
[----:B------:R-:W-:Y:S05]  /*8de0*/  BSYNC B2 ;  /* 0x0000000000027941 */ /* 0x000fea0003800000 */
.L_x_29435:
        /* <DEDUP_REMOVED lines=21> */
.L_x_29440:
[----:B------:R-:W-:-:S07]  /*8f40*/  MOV R77, R218 ;  /* 0x000000da004d7202 */ /* 0x000fce0000000f00 */
.L_x_29441:
[----:B------:R-:W-:Y:S05]  /*8f50*/  BSYNC B2 ;  /* 0x0000000000027941 */ /* 0x000fea0003800000 */
.L_x_29439:
        /* <DEDUP_REMOVED lines=16> */
.L_x_29445:
[----:B------:R-:W-:Y:S05]  /*9060*/  BSYNC B3 ;  /* 0x0000000000037941 */ /* 0x000fea0003800000 */
.L_x_29444:
        /* <DEDUP_REMOVED lines=43> */
.L_x_29443:
[----:B------:R-:W-:Y:S05]  /*9320*/  BSYNC B2 ;  /* 0x0000000000027941 */ /* 0x000fea0003800000 */
.L_x_29442:
        /* <DEDUP_REMOVED lines=21> */
.L_x_29447:
[----:B------:R-:W-:-:S07]  /*9480*/  IMAD.MOV.U32 R78, RZ, RZ, R218 ;  /* 0x000000ffff4e7224 */ /* 0x000fce00078e00da */
.L_x_29448:
[----:B------:R-:W-:Y:S05]  /*9490*/  BSYNC B2 ;  /* 0x0000000000027941 */ /* 0x000fea0003800000 */
.L_x_29446:
        /* <DEDUP_REMOVED lines=16> */
.L_x_29452:
[----:B------:R-:W-:Y:S05]  /*95a0*/  BSYNC B3 ;  /* 0x0000000000037941 */ /* 0x000fea0003800000 */
.L_x_29451:
        /* <DEDUP_REMOVED lines=43> */
.L_x_29450:
[----:B------:R-:W-:Y:S05]  /*9860*/  BSYNC B2 ;  /* 0x0000000000027941 */ /* 0x000fea0003800000 */
.L_x_29449:
        /* <DEDUP_REMOVED lines=21> */
.L_x_29454:
[----:B------:R-:W-:-:S07]  /*99c0*/  MOV R227, R218 ;  /* 0x000000da00e37202 */ /* 0x000fce0000000f00 */
.L_x_29455:
[----:B------:R-:W-:Y:S05]  /*99d0*/  BSYNC B2 ;  /* 0x0000000000027941 */ /* 0x000fea0003800000 */
.L_x_29453:
        /* <DEDUP_REMOVED lines=18> */
.L_x_29459:
[----:B------:R-:W-:Y:S05]  /*9b00*/  BSYNC B3 ;  /* 0x0000000000037941 */ /* 0x000fea0003800000 */
.L_x_29458:
        /* <DEDUP_REMOVED lines=43> */
.L_x_29457:
[----:B------:R-:W-:Y:S05]  /*9dc0*/  BSYNC B2 ;  /* 0x0000000000027941 */ /* 0x000fea0003800000 */
.L_x_29456:
        /* <DEDUP_REMOVED lines=35> */
.L_x_29403:
[----:B------:R-:W-:Y:S05]  /*a000*/  BSYNC B1 ;  /* 0x0000000000017941 */ /* 0x000fea0003800000 */
.L_x_29402:
        /* <DEDUP_REMOVED lines=25> */
.L_x_29463:
[----:B------:R-:W-:-:S07]  /*a1a0*/  MOV R222, R218 ;  /* 0x000000da00de7202 */ /* 0x000fce0000000f00 */
.L_x_29464:
[----:B------:R-:W-:Y:S05]  /*a1b0*/  BSYNC B2 ;  /* 0x0000000000027941 */ /* 0x000fea0003800000 */
.L_x_29462:
        /* <DEDUP_REMOVED lines=16> */
.L_x_29468:
[----:B------:R-:W-:Y:S05]  /*a2c0*/  BSYNC B3 ;  /* 0x0000000000037941 */ /* 0x000fea0003800000 */
.L_x_29467:
        /* <DEDUP_REMOVED lines=43> */
.L_x_29466:
[----:B------:R-:W-:Y:S05]  /*a580*/  BSYNC B2 ;  /* 0x0000000000027941 */ /* 0x000fea0003800000 */
.L_x_29465:
        /* <DEDUP_REMOVED lines=28> */
.L_x_29470:
[----:B------:R-:W-:-:S07]  /*a750*/  MOV R81, R218 ;  /* 0x000000da00517202 */ /* 0x000fce0000000f00 */
.L_x_29471:
[----:B------:R-:W-:Y:S05]  /*a760*/  BSYNC B2 ;  /* 0x0000000000027941 */ /* 0x000fea0003800000 */
.L_x_29469:
        /* <DEDUP_REMOVED lines=16> */
.L_x_29475:
[----:B------:R-:W-:Y:S05]  /*a870*/  BSYNC B3 ;  /* 0x0000000000037941 */ /* 0x000fea0003800000 */
.L_x_29474:
        /* <DEDUP_REMOVED lines=43> */
.L_x_29473:
[----:B------:R-:W-:Y:S05]  /*ab30*/  BSYNC B2 ;  /* 0x0000000000027941 */ /* 0x000fea0003800000 */
.L_x_29472:
        /* <DEDUP_REMOVED lines=23> */
.L_x_29477:
[----:B------:R-:W-:-:S07]  /*acb0*/  MOV R84, R218 ;  /* 0x000000da00547202 */ /* 0x000fce0000000f00 */
.L_x_29478:
[----:B------:R-:W-:Y:S05]  /*acc0*/  BSYNC B2 ;  /* 0x0000000000027941 */ /* 0x000fea0003800000 */
.L_x_29476:
        /* <DEDUP_REMOVED lines=16> */
.L_x_29482:
[----:B------:R-:W-:Y:S05]  /*add0*/  BSYNC B3 ;  /* 0x0000000000037941 */ /* 0x000fea0003800000 */
.L_x_29481:
        /* <DEDUP_REMOVED lines=43> */
.L_x_29480:
[----:B------:R-:W-:Y:S05]  /*b090*/  BSYNC B2 ;  /* 0x0000000000027941 */ /* 0x000fea0003800000 */
.L_x_29479:
        /* <DEDUP_REMOVED lines=21> */
.L_x_29484:
[----:B------:R-:W-:-:S07]  /*b1f0*/  IMAD.MOV.U32 R83, RZ, RZ, R218 ;  /* 0x000000ffff537224 */ /* 0x000fce00078e00da */
.L_x_29485:
[----:B------:R-:W-:Y:S05]  /*b200*/  BSYNC B2 ;  /* 0x0000000000027941 */ /* 0x000fea0003800000 */
.L_x_29483:
        /* <DEDUP_REMOVED lines=16> */
.L_x_29489:
[----:B------:R-:W-:Y:S05]  /*b310*/  BSYNC B3 ;  /* 0x0000000000037941 */ /* 0x000fea0003800000 */
.L_x_29488:
        /* <DEDUP_REMOVED lines=43> */
.L_x_29487:
[----:B------:R-:W-:Y:S05]  /*b5d0*/  BSYNC B2 ;  /* 0x0000000000027941 */ /* 0x000fea0003800000 */
.L_x_29486:
        /* <DEDUP_REMOVED lines=21> */
.L_x_29491:
[----:B------:R-:W-:-:S07]  /*b730*/  MOV R214, R218 ;  /* 0x000000da00d67202 */ /* 0x000fce0000000f00 */
.L_x_29492:
[----:B------:R-:W-:Y:S05]  /*b740*/  BSYNC B2 ;  /* 0x0000000000027941 */ /* 0x000fea0003800000 */
.L_x_29490:
        /* <DEDUP_REMOVED lines=16> */
.L_x_29496:
[----:B------:R-:W-:Y:S05]  /*b850*/  BSYNC B3 ;  /* 0x0000000000037941 */ /* 0x000fea0003800000 */
.L_x_29495:
        /* <DEDUP_REMOVED lines=43> */
.L_x_29494:
[----:B------:R-:W-:Y:S05]  /*bb10*/  BSYNC B2 ;  /* 0x0000000000027941 */ /* 0x000fea0003800000 */
.L_x_29493:
        /* <DEDUP_REMOVED lines=21> */
.L_x_29498:
[----:B------:R-:W-:-:S07]  /*bc70*/  MOV R85, R218 ;  /* 0x000000da00557202 */ /* 0x000fce0000000f00 */
.L_x_29499:
[----:B------:R-:W-:Y:S05]  /*bc80*/  BSYNC B2 ;  /* 0x0000000000027941 */ /* 0x000fea0003800000 */
.L_x_29497:
        /* <DEDUP_REMOVED lines=16> */
.L_x_29503:
[----:B------:R-:W-:Y:S05]  /*bd90*/  BSYNC B3 ;  /* 0x0000000000037941 */ /* 0x000fea0003800000 */
.L_x_29502:
        /* <DEDUP_REMOVED lines=43> */
.L_x_29501:
[----:B------:R-:W-:Y:S05]  /*c050*/  BSYNC B2 ;  /* 0x0000000000027941 */ /* 0x000fea0003800000 */
.L_x_29500:
        /* <DEDUP_REMOVED lines=21> */
.L_x_29505:
[----:B------:R-:W-:-:S07]  /*c1b0*/  IMAD.MOV.U32 R86, RZ, RZ, R218 ;  /* 0x000000ffff567224 */ /* 0x000fce00078e00da */
.L_x_29506:
[----:B------:R-:W-:Y:S05]  /*c1c0*/  BSYNC B2 ;  /* 0x0000000000027941 */ /* 0x000fea0003800000 */
.L_x_29504:
        /* <DEDUP_REMOVED lines=16> */
.L_x_29510:
[----:B------:R-:W-:Y:S05]  /*c2d0*/  BSYNC B3 ;  /* 0x0000000000037941 */ /* 0x000fea0003800000 */
.L_x_29509:
        /* <DEDUP_REMOVED lines=43> */
.L_x_29508:
[----:B------:R-:W-:Y:S05]  /*c590*/  BSYNC B2 ;  /* 0x0000000000027941 */ /* 0x000fea0003800000 */
.L_x_29507:
        /* <DEDUP_REMOVED lines=21> */
.L_x_29512:
[----:B------:R-:W-:-:S07]  /*c6f0*/  MOV R227, R218 ;  /* 0x000000da00e37202 */ /* 0x000fce0000000f00 */
.L_x_29513:
[----:B------:R-:W-:Y:S05]  /*c700*/  BSYNC B2 ;  /* 0x0000000000027941 */ /* 0x000fea0003800000 */
.L_x_29511:
        /* <DEDUP_REMOVED lines=18> */
.L_x_29517:
[----:B------:R-:W-:Y:S05]  /*c830*/  BSYNC B3 ;  /* 0x0000000000037941 */ /* 0x000fea0003800000 */
.L_x_29516:
        /* <DEDUP_REMOVED lines=43> */
.L_x_29515:
[----:B------:R-:W-:Y:S05]  /*caf0*/  BSYNC B2 ;  /* 0x0000000000027941 */ /* 0x000fea0003800000 */
.L_x_29514:
        /* <DEDUP_REMOVED lines=35> */
.L_x_29461:
[----:B------:R-:W-:Y:S05]  /*cd30*/  BSYNC B1 ;  /* 0x0000000000017941 */ /* 0x000fea0003800000 */
.L_x_29460:
        /* <DEDUP_REMOVED lines=25> */
.L_x_29521:
[----:B------:R-:W-:-:S07]  /*ced0*/  MOV R222, R218 ;  /* 0x000000da00de7202 */ /* 0x000fce0000000f00 */
.L_x_29522:
[----:B------:R-:W-:Y:S05]  /*cee0*/  BSYNC B2 ;  /* 0x0000000000027941 */ /* 0x000fea0003800000 */
.L_x_29520:
        /* <DEDUP_REMOVED lines=16> */
.L_x_29526:
[----:B------:R-:W-:Y:S05]  /*cff0*/  BSYNC B3 ;  /* 0x0000000000037941 */ /* 0x000fea0003800000 */
.L_x_29525:
        /* <DEDUP_REMOVED lines=43> */
.L_x_29524:
[----:B------:R-:W-:Y:S05]  /*d2b0*/  BSYNC B2 ;  /* 0x0000000000027941 */ /* 0x000fea0003800000 */
.L_x_29523:
        /* <DEDUP_REMOVED lines=28> */
.L_x_29528:
[----:B------:R-:W-:-:S07]  /*d480*/  MOV R89, R218 ;  /* 0x000000da00597202 */ /* 0x000fce0000000f00 */
.L_x_29529:
[----:B------:R-:W-:Y:S05]  /*d490*/  BSYNC B2 ;  /* 0x0000000000027941 */ /* 0x000fea0003800000 */
.L_x_29527:
        /* <DEDUP_REMOVED lines=16> */
.L_x_29533:
[----:B------:R-:W-:Y:S05]  /*d5a0*/  BSYNC B3 ;  /* 0x0000000000037941 */ /* 0x000fea0003800000 */
.L_x_29532:
        /* <DEDUP_REMOVED lines=43> */
.L_x_29531:
[----:B------:R-:W-:Y:S05]  /*d860*/  BSYNC B2 ;  /* 0x0000000000027941 */ /* 0x000fea0003800000 */
.L_x_29530:
        /* <DEDUP_REMOVED lines=23> */
.L_x_29535:
[----:B------:R-:W-:-:S07]  /*d9e0*/  MOV R92, R218 ;  /* 0x000000da005c7202 */ /* 0x000fce0000000f00 */
.L_x_29536:
[----:B------:R-:W-:Y:S05]  /*d9f0*/  BSYNC B2 ;  /* 0x0000000000027941 */ /* 0x000fea0003800000 */
.L_x_29534:
        /* <DEDUP_REMOVED lines=16> */
.L_x_29540:
[----:B------:R-:W-:Y:S05]  /*db00*/  BSYNC B3 ;  /* 0x0000000000037941 */ /* 0x000fea0003800000 */
.L_x_29539:
        /* <DEDUP_REMOVED lines=43> */
.L_x_29538:
[----:B------:R-:W-:Y:S05]  /*ddc0*/  BSYNC B2 ;  /* 0x0000000000027941 */ /* 0x000fea0003800000 */
.L_x_29537:
        /* <DEDUP_REMOVED lines=21> */
.L_x_29542:
[----:B------:R-:W-:-:S07]  /*df20*/  IMAD.MOV.U32 R91, RZ, RZ, R218 ;  /* 0x000000ffff5b7224 */ /* 0x000fce00078e00da */
.L_x_29543:
[----:B------:R-:W-:Y:S05]  /*df30*/  BSYNC B2 ;  /* 0x0000000000027941 */ /* 0x000fea0003800000 */
.L_x_29541:
        /* <DEDUP_REMOVED lines=16> */
.L_x_29547:
[----:B------:R-:W-:Y:S05]  /*e040*/  BSYNC B3 ;  /* 0x0000000000037941 */ /* 0x000fea0003800000 */
.L_x_29546:
        /* <DEDUP_REMOVED lines=43> */
.L_x_29545:
[----:B------:R-:W-:Y:S05]  /*e300*/  BSYNC B2 ;  /* 0x0000000000027941 */ /* 0x000fea0003800000 */
.L_x_29544:
        /* <DEDUP_REMOVED lines=21> */
.L_x_29549:
[----:B------:R-:W-:-:S07]  /*e460*/  MOV R214, R218 ;  /* 0x000000da00d67202 */ /* 0x000fce0000000f00 */
.L_x_29550:
[----:B------:R-:W-:Y:S05]  /*e470*/  BSYNC B2 ;  /* 0x0000000000027941 */ /* 0x000fea0003800000 */
.L_x_29548:
        /* <DEDUP_REMOVED lines=16> */
.L_x_29554:
[----:B------:R-:W-:Y:S05]  /*e580*/  BSYNC B3 ;  /* 0x0000000000037941 */ /* 0x000fea0003800000 */
.L_x_29553:
        /* <DEDUP_REMOVED lines=43> */
.L_x_29552:
[----:B------:R-:W-:Y:S05]  /*e840*/  BSYNC B2 ;  /* 0x0000000000027941 */ /* 0x000fea0003800000 */
.L_x_29551:
        /* <DEDUP_REMOVED lines=21> */
.L_x_29556:
[----:B------:R-:W-:-:S07]  /*e9a0*/  MOV R93, R218 ;  /* 0x000000da005d7202 */ /* 0x000fce0000000f00 */
.L_x_29557:
[----:B------:R-:W-:Y:S05]  /*e9b0*/  BSYNC B2 ;  /* 0x0000000000027941 */ /* 0x000fea0003800000 */
.L_x_29555:
        /* <DEDUP_REMOVED lines=16> */
.L_x_29561:
[----:B------:R-:W-:Y:S05]  /*eac0*/  BSYNC B3 ;  /* 0x0000000000037941 */ /* 0x000fea0003800000 */
.L_x_29560:
        /* <DEDUP_REMOVED lines=43> */
.L_x_29559:
[----:B------:R-:W-:Y:S05]  /*ed80*/  BSYNC B2 ;  /* 0x0000000000027941 */ /* 0x000fea0003800000 */
.L_x_29558:
        /* <DEDUP_REMOVED lines=21> */
.L_x_29563:
[----:B------:R-:W-:-:S07]  /*eee0*/  IMAD.MOV.U32 R94, RZ, RZ, R218 ;  /* 0x000000ffff5e7224 */ /* 0x000fce00078e00da */
.L_x_29564:
[----:B------:R-:W-:Y:S05]  /*eef0*/  BSYNC B2 ;  /* 0x0000000000027941 */ /* 0x000fea0003800000 */
.L_x_29562:
        /* <DEDUP_REMOVED lines=16> */
.L_x_29568:
[----:B------:R-:W-:Y:S05]  /*f000*/  BSYNC B3 ;  /* 0x0000000000037941 */ /* 0x000fea0003800000 */
.L_x_29567:
        /* <DEDUP_REMOVED lines=43> */
.L_x_29566:
[----:B------:R-:W-:Y:S05]  /*f2c0*/  BSYNC B2 ;  /* 0x0000000000027941 */ /* 0x000fea0003800000 */
.L_x_29565:
        /* <DEDUP_REMOVED lines=21> */
.L_x_29570:
[----:B------:R-:W-:-:S07]  /*f420*/  MOV R227, R218 ;  /* 0x000000da00e37202 */ /* 0x000fce0000000f00 */
.L_x_29571:
[----:B------:R-:W-:Y:S05]  /*f430*/  BSYNC B2 ;  /* 0x0000000000027941 */ /* 0x000fea0003800000 */
.L_x_29569:
        /* <DEDUP_REMOVED lines=18> */
.L_x_29575:
[----:B------:R-:W-:Y:S05]  /*f560*/  BSYNC B3 ;  /* 0x0000000000037941 */ /* 0x000fea0003800000 */
.L_x_29574:
        /* <DEDUP_REMOVED lines=43> */
.L_x_29573:
[----:B------:R-:W-:Y:S05]  /*f820*/  BSYNC B2 ;  /* 0x0000000000027941 */ /* 0x000fea0003800000 */
.L_x_29572:
        /* <DEDUP_REMOVED lines=35> */
.L_x_29519:
[----:B------:R-:W-:Y:S05]  /*fa60*/  BSYNC B1 ;  /* 0x0000000000017941 */ /* 0x000fea0003800000 */
.L_x_29518:
        /* <DEDUP_REMOVED lines=15> */
[----:B--234-:R-:W-:-:S11]  /*fb60*/  IADD3 R106, R214, 0x1, RZ ;  /* 0x00000001d66a7810 */ /* 0x01cfd60007ffe0ff */
        /* <DEDUP_REMOVED lines=9> */
.L_x_29579:
[----:B------:R-:W-:-:S07]  /*fc00*/  MOV R222, R218 ;  /* 0x000000da00de7202 */ /* 0x000fce0000000f00 */
.L_x_29580:
[----:B------:R-:W-:Y:S05]  /*fc10*/  BSYNC B2 ;  /* 0x0000000000027941 */ /* 0x000fea0003800000 */
.L_x_29578:
        /* <DEDUP_REMOVED lines=16> */
.L_x_29584:
[----:B------:R-:W-:Y:S05]  /*fd20*/  BSYNC B3 ;  /* 0x0000000000037941 */ /* 0x000fea0003800000 */
.L_x_29583:
        /* <DEDUP_REMOVED lines=43> */
.L_x_29582:
[----:B------:R-:W-:Y:S05]  /*ffe0*/  BSYNC B2 ;  /* 0x0000000000027941 */ /* 0x000fea0003800000 */
.L_x_29581:
        /* <DEDUP_REMOVED lines=28> */
.L_x_29586:
[----:B------:R-:W-:-:S07]  /*101b0*/  MOV R97, R218 ;  /* 0x000000da00617202 */ /* 0x000fce0000000f00 */
.L_x_29587:
[----:B------:R-:W-:Y:S05]  /*101c0*/  BSYNC B2 ;  /* 0x0000000000027941 */ /* 0x000fea0003800000 */
.L_x_29585:
        /* <DEDUP_REMOVED lines=16> */
.L_x_29591:
[----:B------:R-:W-:Y:S05]  /*102d0*/  BSYNC B3 ;  /* 0x0000000000037941 */ /* 0x000fea0003800000 */
.L_x_29590:
        /* <DEDUP_REMOVED lines=43> */
.L_x_29589:
[----:B------:R-:W-:Y:S05]  /*10590*/  BSYNC B2 ;  /* 0x0000000000027941 */ /* 0x000fea0003800000 */
.L_x_29588:
        /* <DEDUP_REMOVED lines=23> */
.L_x_29593:
[----:B------:R-:W-:-:S07]  /*10710*/  MOV R100, R218 ;  /* 0x000000da00647202 */ /* 0x000fce0000000f00 */
.L_x_29594:
[----:B------:R-:W-:Y:S05]  /*10720*/  BSYNC B2 ;  /* 0x0000000000027941 */ /* 0x000fea0003800000 */
.L_x_29592:
        /* <DEDUP_REMOVED lines=16> */
.L_x_29598:
[----:B------:R-:W-:Y:S05]  /*10830*/  BSYNC B3 ;  /* 0x0000000000037941 */ /* 0x000fea0003800000 */
.L_x_29597:
        /* <DEDUP_REMOVED lines=43> */
.L_x_29596:
[----:B------:R-:W-:Y:S05]  /*10af0*/  BSYNC B2 ;  /* 0x0000000000027941 */ /* 0x000fea0003800000 */
.L_x_29595:
        /* <DEDUP_REMOVED lines=21> */
.L_x_29600:
[----:B------:R-:W-:-:S07]  /*10c50*/  IMAD.MOV.U32 R99, RZ, RZ, R218 ;  /* 0x000000ffff637224 */ /* 0x000fce00078e00da */
.L_x_29601:
[----:B------:R-:W-:Y:S05]  /*10c60*/  BSYNC B2 ;  /* 0x0000000000027941 */ /* 0x000fea0003800000 */
.L_x_29599:
        /* <DEDUP_REMOVED lines=16> */
.L_x_29605:
[----:B------:R-:W-:Y:S05]  /*10d70*/  BSYNC B3 ;  /* 0x0000000000037941 */ /* 0x000fea0003800000 */
.L_x_29604:
        /* <DEDUP_REMOVED lines=43> */
.L_x_29603:
[----:B------:R-:W-:Y:S05]  /*11030*/  BSYNC B2 ;  /* 0x0000000000027941 */ /* 0x000fea0003800000 */
.L_x_29602:
        /* <DEDUP_REMOVED lines=21> */
.L_x_29607:
[----:B------:R-:W-:-:S07]  /*11190*/  MOV R214, R218 ;  /* 0x000000da00d67202 */ /* 0x000fce0000000f00 */
.L_x_29608:
[----:B------:R-:W-:Y:S05]  /*111a0*/  BSYNC B2 ;  /* 0x0000000000027941 */ /* 0x000fea0003800000 */
.L_x_29606:
        /* <DEDUP_REMOVED lines=16> */
.L_x_29612:
[----:B------:R-:W-:Y:S05]  /*112b0*/  BSYNC B3 ;  /* 0x0000000000037941 */ /* 0x000fea0003800000 */
.L_x_29611:
        /* <DEDUP_REMOVED lines=43> */
.L_x_29610:
[----:B------:R-:W-:Y:S05]  /*11570*/  BSYNC B2 ;  /* 0x0000000000027941 */ /* 0x000fea0003800000 */
.L_x_29609:
        /* <DEDUP_REMOVED lines=21> */
.L_x_29614:
[----:B------:R-:W-:-:S07]  /*116d0*/  MOV R101, R218 ;  /* 0x000000da00657202 */ /* 0x000fce0000000f00 */
.L_x_29615:
[----:B------:R-:W-:Y:S05]  /*116e0*/  BSYNC B2 ;  /* 0x0000000000027941 */ /* 0x000fea0003800000 */
.L_x_29613:
        /* <DEDUP_REMOVED lines=16> */
.L_x_29619:
[----:B------:R-:W-:Y:S05]  /*117f0*/  BSYNC B3 ;  /* 0x0000000000037941 */ /* 0x000fea0003800000 */
.L_x_29618:
        /* <DEDUP_REMOVED lines=43> */
.L_x_29617:
[----:B------:R-:W-:Y:S05]  /*11ab0*/  BSYNC B2 ;  /* 0x0000000000027941 */ /* 0x000fea0003800000 */
.L_x_29616:
        /* <DEDUP_REMOVED lines=21> */
.L_x_29621:
[----:B------:R-:W-:-:S07]  /*11c10*/  IMAD.MOV.U32 R102, RZ, RZ, R218 ;  /* 0x000000ffff667224 */ /* 0x000fce00078e00da */
.L_x_29622:
[----:B------:R-:W-:Y:S05]  /*11c20*/  BSYNC B2 ;  /* 0x0000000000027941 */ /* 0x000fea0003800000 */
.L_x_29620:
        /* <DEDUP_REMOVED lines=16> */
.L_x_29626:
[----:B------:R-:W-:Y:S05]  /*11d30*/  BSYNC B3 ;  /* 0x0000000000037941 */ /* 0x000fea0003800000 */
.L_x_29625:
        /* <DEDUP_REMOVED lines=43> */
.L_x_29624:
[----:B------:R-:W-:Y:S05]  /*11ff0*/  BSYNC B2 ;  /* 0x0000000000027941 */ /* 0x000fea0003800000 */
.L_x_29623:
        /* <DEDUP_REMOVED lines=21> */
.L_x_29628:
[----:B------:R-:W-:-:S07]  /*12150*/  MOV R227, R218 ;  /* 0x000000da00e37202 */ /* 0x000fce0000000f00 */
.L_x_29629:
[----:B------:R-:W-:Y:S05]  /*12160*/  BSYNC B2 ;  /* 0x0000000000027941 */ /* 0x000fea0003800000 */
.L_x_29627:
        /* <DEDUP_REMOVED lines=18> */
.L_x_29633:
[----:B------:R-:W-:Y:S05]  /*12290*/  BSYNC B3 ;  /* 0x0000000000037941 */ /* 0x000fea0003800000 */
.L_x_29632:
        /* <DEDUP_REMOVED lines=43> */
.L_x_29631:
[----:B------:R-:W-:Y:S05]  /*12550*/  BSYNC B2 ;  /* 0x0000000000027941 */ /* 0x000fea0003800000 */
.L_x_29630:
[----:B------:R-:W-:Y:S01]  /*12560*/  I2FP.F32.U32 R217, R227 ;  /* 0x000000e300d97245 */ /* 0x000fe20000201000 */
[----:B------:R-:W-:Y:S01]  /*12570*/  HADD2.F32 R220, -RZ, R103.H1_H1 ;  /* 0x30000067ffdc7230 */ /* 0x000fe20000004100 */
        /* <DEDUP_REMOVED lines=30> */
[----:B------:R-:W-:-:S05]  /*12760*/  LOP3.LUT R223, R223, R217, R225, 0xfe, !PT ;  /* 0x000000d9dfdf7212 */ /* 0x000fca00078efee1 */
[----:B------:R0:W-:Y:S02]  /*12770*/  STG.E.64 desc[UR4][R220.64], R222 ;  /* 0x000000dedc007986 */ /* 0x0001e4000c101b04 */
.L_x_29577:
[----:B------:R-:W-:Y:S05]  /*12780*/  BSYNC B1 ;  /* 0x0000000000017941 */ /* 0x000fea0003800000 */
.L_x_29576:
        /* <DEDUP_REMOVED lines=177> */
.L_x_29659:
        /* <DEDUP_REMOVED lines=50> */
.L_x_29636:
[----:B------:R-:W-:Y:S05]  /*135c0*/  BSYNC B1 ;  /* 0x0000000000017941 */ /* 0x000fea0003800000 */
.L_x_29635:
        /* <DEDUP_REMOVED lines=35> */
.L_x_29638:
[----:B------:R-:W-:Y:S05]  /*13800*/  BSYNC B1 ;  /* 0x0000000000017941 */ /* 0x000fea0003800000 */
.L_x_29637:
        /* <DEDUP_REMOVED lines=35> */
.L_x_29640:
[----:B------:R-:W-:Y:S05]  /*13a40*/  BSYNC B1 ;  /* 0x0000000000017941 */ /* 0x000fea0003800000 */
.L_x_29639:
        /* <DEDUP_REMOVED lines=35> */
.L_x_29642:
[----:B------:R-:W-:Y:S05]  /*13c80*/  BSYNC B1 ;  /* 0x0000000000017941 */ /* 0x000fea0003800000 */
.L_x_29641:
        /* <DEDUP_REMOVED lines=35> */
.L_x_29644:
[----:B------:R-:W-:Y:S05]  /*13ec0*/  BSYNC B1 ;  /* 0x0000000000017941 */ /* 0x000fea0003800000 */
.L_x_29643:
        /* <DEDUP_REMOVED lines=34> */
.L_x_29646:
[----:B------:R-:W-:Y:S05]  /*140f0*/  BSYNC B1 ;  /* 0x0000000000017941 */ /* 0x000fea0003800000 */
.L_x_29645:
[----:B01234-:R-:W0:Y:S02]  /*14100*/  LDC.64 R104, c[0x0][0x210] ;  /* 0x00008400ff687b82 */ /* 0x01fe240000000a00 */
[----:B0-----:R-:W-:-:S04]  /*14110*/  LEA R0, R104, R0, 0x2 ;  /* 0x0000000068007211 */ /* 0x001fc800078e10ff */
[----:B------:R-:W-:-:S13]  /*14120*/  ISETP.GE.AND P0, PT, R0, R105, PT ;  /* 0x000000690000720c */ /* 0x000fda0003f06270 */
[----:B------:R-:W-:Y:S05]  /*14130*/  @!P0 BRA `(.L_x_29647) ;  /* 0xfffffed400b08947 */ /* 0x000fea000383ffff */
[----:B------:R-:W-:Y:S05]  /*14140*/  BSYNC B0 ;  /* 0x0000000000007941 */ /* 0x000fea0003800000 */
.L_x_29285:
[----:B------:R-:W-:Y:S05]  /*14150*/  EXIT ;  /* 0x000000000000794d */ /* 0x000fea0003800000 */
.L_x_29634:
        /* <DEDUP_REMOVED lines=8> */
.L_x_29649:
[----:B------:R-:W-:Y:S05]  /*141e0*/  BSYNC B1 ;  /* 0x0000000000017941 */ /* 0x000fea0003800000 */
.L_x_29648:
        /* <DEDUP_REMOVED lines=10> */
.L_x_29650:
[----:B------:R-:W-:Y:S01]  /*14290*/  HFMA2.MMA R224, -RZ, RZ, 0, 2.384185791015625e-07 ;  /* 0x00000004ffe07435 */ /* 0x000fe200000001ff */
[----:B------:R-:W-:-:S04]  /*142a0*/  IMAD.MOV.U32 R107, RZ, RZ, R223 ;  /* 0x000000ffff6b7224 */ /* 0x000fc800078e00df */
[----:B------:R-:W-:-:S05]  /*142b0*/  FADD.FTZ R107, R106, R107 ;  /* 0x0000006b6a6b7221 */ /* 0x000fca0000010000 */
[----:B------:R-:W-:-:S07]  /*142c0*/  MOV R225, R107 ;  /* 0x0000006b00e17202 */ /* 0x000fce0000000f00 */
[----:B------:R-:W-:Y:S05]  /*142d0*/  WARPSYNC.COLLECTIVE R222, `(.L_x_29651) ;  /* 0x00000000de087348 */ /* 0x000fea0003c00000 */
[----:B------:R0:W1:Y:S02]  /*142e0*/  SHFL.BFLY P6, R223, R225, R224, R227 ;  /* 0x0c0000e0e1df7389 */ /* 0x00006400000c00e3 */
[----:B01----:R-:W-:Y:S01]  /*142f0*/  ENDCOLLECTIVE ;  /* 0x000000000000791b */ /* 0x003fe20003800000 */
.L_x_29651:
[----:B------:R-:W-:Y:S01]  /*14300*/  HFMA2.MMA R224, -RZ, RZ, 0, 4.76837158203125e-07 ;  /* 0x00000008ffe07435 */ /* 0x000fe200000001ff */
[----:B------:R-:W-:-:S04]  /*14310*/  IMAD.MOV.U32 R104, RZ, RZ, R223 ;  /* 0x000000ffff687224 */ /* 0x000fc800078e00df */
[----:B------:R-:W-:-:S05]  /*14320*/  FADD.FTZ R219, R107, R104 ;  /* 0x000000686bdb7221 */ /* 0x000fca0000010000 */
[----:B------:R-:W-:-:S07]  /*14330*/  MOV R225, R219 ;  /* 0x000000db00e17202 */ /* 0x000fce0000000f00 */
[----:B------:R-:W-:Y:S05]  /*14340*/  WARPSYNC.COLLECTIVE R222, `(.L_x_29652) ;  /* 0x00000000de087348 */ /* 0x000fea0003c00000 */
[----:B------:R0:W1:Y:S02]  /*14350*/  SHFL.BFLY P6, R223, R225, R224, R227 ;  /* 0x0c0000e0e1df7389 */ /* 0x00006400000c00e3 */
[----:B01----:R-:W-:Y:S01]  /*14360*/  ENDCOLLECTIVE ;  /* 0x000000000000791b */ /* 0x003fe20003800000 */
.L_x_29652:
[----:B------:R-:W-:Y:S01]  /*14370*/  HFMA2.MMA R224, -RZ, RZ, 0, 9.5367431640625e-07 ;  /* 0x00000010ffe07435 */ /* 0x000fe200000001ff */
[----:B------:R-:W-:-:S04]  /*14380*/  IMAD.MOV.U32 R104, RZ, RZ, R223 ;  /* 0x000000ffff687224 */ /* 0x000fc800078e00df */
[----:B------:R-:W-:-:S05]  /*14390*/  FADD.FTZ R220, R219, R104 ;  /* 0x00000068dbdc7221 */ /* 0x000fca0000010000 */
[----:B------:R-:W-:-:S07]  /*143a0*/  MOV R225, R220 ;  /* 0x000000dc00e17202 */ /* 0x000fce0000000f00 */
[----:B------:R-:W-:Y:S05]  /*143b0*/  WARPSYNC.COLLECTIVE R222, `(.L_x_29653) ;  /* 0x00000000de087348 */ /* 0x000fea0003c00000 */
[----:B------:R0:W1:Y:S02]  /*143c0*/  SHFL.BFLY P6, R223, R225, R224, R227 ;  /* 0x0c0000e0e1df7389 */ /* 0x00006400000c00e3 */
[----:B01----:R-:W-:Y:S01]  /*143d0*/  ENDCOLLECTIVE ;  /* 0x000000000000791b */ /* 0x003fe20003800000 */
.L_x_29653:
        /* <DEDUP_REMOVED lines=106> */
.L_x_29654:
[----:B------:R-:W-:Y:S01]  /*14a80*/  HFMA2.MMA R224, -RZ, RZ, 0, 1.1920928955078125e-07 ;  /* 0x00000002ffe07435 */ /* 0x000fe200000001ff */
[----:B------:R-:W-:-:S04]  /*14a90*/  IMAD.MOV.U32 R105, RZ, RZ, R223 ;  /* 0x000000ffff697224 */ /* 0x000fc800078e00df */
[----:B------:R-:W-:-:S05]  /*14aa0*/  FADD.FTZ R105, R104, R105 ;  /* 0x0000006968697221 */ /* 0x000fca0000010000 */
[----:B------:R-:W-:-:S07]  /*14ab0*/  MOV R225, R105 ;  /* 0x0000006900e17202 */ /* 0x000fce0000000f00 */
[----:B------:R-:W-:Y:S05]  /*14ac0*/  WARPSYNC.COLLECTIVE R222, `(.L_x_29655) ;  /* 0x00000000de087348 */ /* 0x000fea0003c00000 */
[----:B------:R0:W1:Y:S02]  /*14ad0*/  SHFL.BFLY P6, R223, R225, R224, R227 ;  /* 0x0c0000e0e1df7389 */ /* 0x00006400000c00e3 */
[----:B01----:R-:W-:Y:S01]  /*14ae0*/  ENDCOLLECTIVE ;  /* 0x000000000000791b */ /* 0x003fe20003800000 */
.L_x_29655:
[----:B------:R-:W-:Y:S01]  /*14af0*/  HFMA2.MMA R224, -RZ, RZ, 0, 2.384185791015625e-07 ;  /* 0x00000004ffe07435 */ /* 0x000fe200000001ff */
[----:B------:R-:W-:-:S04]  /*14b00*/  IMAD.MOV.U32 R106, RZ, RZ, R223 ;  /* 0x000000ffff6a7224 */ /* 0x000fc800078e00df */
[----:B------:R-:W-:-:S05]  /*14b10*/  FADD.FTZ R106, R105, R106 ;  /* 0x0000006a696a7221 */ /* 0x000fca0000010000 */
[----:B------:R-:W-:-:S07]  /*14b20*/  MOV R225, R106 ;  /* 0x0000006a00e17202 */ /* 0x000fce0000000f00 */
[----:B------:R-:W-:Y:S05]  /*14b30*/  WARPSYNC.COLLECTIVE R222, `(.L_x_29656) ;  /* 0x00000000de087348 */ /* 0x000fea0003c00000 */
[----:B------:R0:W1:Y:S02]  /*14b40*/  SHFL.BFLY P6, R223, R225, R224, R227 ;  /* 0x0c0000e0e1df7389 */ /* 0x00006400000c00e3 */
[----:B01----:R-:W-:Y:S01]  /*14b50*/  ENDCOLLECTIVE ;  /* 0x000000000000791b */ /* 0x003fe20003800000 */
.L_x_29656:
[----:B------:R-:W-:Y:S01]  /*14b60*/  HFMA2.MMA R224, -RZ, RZ, 0, 4.76837158203125e-07 ;  /* 0x00000008ffe07435 */ /* 0x000fe200000001ff */
[----:B------:R-:W-:-:S04]  /*14b70*/  IMAD.MOV.U32 R107, RZ, RZ, R223 ;  /* 0x000000ffff6b7224 */ /* 0x000fc800078e00df */
[----:B------:R-:W-:-:S05]  /*14b80*/  FADD.FTZ R107, R106, R107 ;  /* 0x0000006b6a6b7221 */ /* 0x000fca0000010000 */
[----:B------:R-:W-:-:S07]  /*14b90*/  MOV R225, R107 ;  /* 0x0000006b00e17202 */ /* 0x000fce0000000f00 */
[----:B------:R-:W-:Y:S05]  /*14ba0*/  WARPSYNC.COLLECTIVE R222, `(.L_x_29657) ;  /* 0x00000000de087348 */ /* 0x000fea0003c00000 */
[----:B------:R0:W1:Y:S02]  /*14bb0*/  SHFL.BFLY P6, R223, R225, R224, R227 ;  /* 0x0c0000e0e1df7389 */ /* 0x00006400000c00e3 */
[----:B01----:R-:W-:Y:S01]  /*14bc0*/  ENDCOLLECTIVE ;  /* 0x000000000000791b */ /* 0x003fe20003800000 */
.L_x_29657:
[----:B------:R-:W-:Y:S01]  /*14bd0*/  HFMA2.MMA R224, -RZ, RZ, 0, 9.5367431640625e-07 ;  /* 0x00000010ffe07435 */ /* 0x000fe200000001ff */
[----:B------:R-:W-:-:S04]  /*14be0*/  IMAD.MOV.U32 R220, RZ, RZ, R223 ;  /* 0x000000ffffdc7224 */ /* 0x000fc800078e00df */
[----:B------:R-:W-:-:S05]  /*14bf0*/  FADD.FTZ R220, R107, R220 ;  /* 0x000000dc6bdc7221 */ /* 0x000fca0000010000 */
[----:B------:R-:W-:-:S07]  /*14c00*/  MOV R225, R220 ;  /* 0x000000dc00e17202 */ /* 0x000fce0000000f00 */
[----:B------:R-:W-:Y:S05]  /*14c10*/  WARPSYNC.COLLECTIVE R222, `(.L_x_29658) ;  /* 0x00000000de087348 */ /* 0x000fea0003c00000 */
[----:B------:R0:W1:Y:S02]  /*14c20*/  SHFL.BFLY P6, R223, R225, R224, R227 ;  /* 0x0c0000e0e1df7389 */ /* 0x00006400000c00e3 */
[----:B01----:R-:W-:Y:S01]  /*14c30*/  ENDCOLLECTIVE ;  /* 0x000000000000791b */ /* 0x003fe20003800000 */
.L_x_29658:
[----:B------:R-:W-:Y:S05]  /*14c40*/  BRA `(.L_x_29659) ;  /* 0xffffffe400947947 */ /* 0x000fea000383ffff */
.L_x_29660:
        /* <DEDUP_REMOVED lines=11> */
.L_x_44443:


//--------------------- .text._ZN10layer_norm13ln_fwd_kernelINS_13Kernel_traitsI6__halfS2_fS2_fjLj1536ELj1ELj4ELj1ELj16ENS_18Kernel_traits_baseILj1536ES2_S2_fS2_fjLj128EEEEELb1ELb1ELb0ELb1EEEvNS_9FwdParamsE --------------------------
	.section	.text._ZN10layer_norm13ln_fwd_kernelINS_13Kernel_traitsI6__halfS2_fS2_fjLj1536ELj1ELj4ELj1ELj16ENS_18Kernel_traits_baseILj1536ES2_S2_fS2_fjLj128EEEEELb1ELb1ELb0ELb1EEEvNS_9FwdParamsE,"ax",@progbits
	.align	128
        .global         _ZN10layer_norm13ln_fwd_kernelINS_13Kernel_traitsI6__halfS2_fS2_fjLj1536ELj1ELj4ELj1ELj16ENS_18Kernel_traits_baseILj1536ES2_S2_fS2_fjLj128EEEEELb1ELb1ELb0ELb1EEEvNS_9FwdParamsE
        .type           _ZN10layer_norm13ln_fwd_kernelINS_13Kernel_traitsI6__halfS2_fS2_fjLj1536ELj1ELj4ELj1ELj16ENS_18Kernel_traits_baseILj1536ES2_S2_fS2_fjLj128EEEEELb1ELb1ELb0ELb1EEEvNS_9FwdParamsE,@function
        .size           _ZN10layer_norm13ln_fwd_kernelINS_13Kernel_traitsI6__halfS2_fS2_fjLj1536ELj1ELj4ELj1ELj16ENS_18Kernel_traits_baseILj1536ES2_S2_fS2_fjLj128EEEEELb1ELb1ELb0ELb1EEEvNS_9FwdParamsE,(.L_x_44444 - _ZN10layer_norm13ln_fwd_kernelINS_13Kernel_traitsI6__halfS2_fS2_fjLj1536ELj1ELj4ELj1ELj16ENS_18Kernel_traits_baseILj1536ES2_S2_fS2_fjLj128EEEEELb1ELb1ELb0ELb1EEEvNS_9FwdParamsE)
        .other          _ZN10layer_norm13ln_fwd_kernelINS_13Kernel_traitsI6__halfS2_fS2_fjLj1536ELj1ELj4ELj1ELj16ENS_18Kernel_traits_baseILj1536ES2_S2_fS2_fjLj128EEEEELb1ELb1ELb0ELb1EEEvNS_9FwdParamsE,@"STO_CUDA_ENTRY STV_DEFAULT"
_ZN10layer_norm13ln_fwd_kernelINS_13Kernel_traitsI6__halfS2_fS2_fjLj1536ELj1ELj4ELj1ELj16ENS_18Kernel_traits_baseILj1536ES2_S2_fS2_fjLj128EEEEELb1ELb1ELb0ELb1EEEvNS_9FwdParamsE:
.text._ZN10layer_norm13ln_fwd_kernelINS_13Kernel_traitsI6__halfS2_fS2_fjLj1536ELj1ELj4ELj1ELj16ENS_18Kernel_traits_baseILj1536ES2_S2_fS2_fjLj128EEEEELb1ELb1ELb0ELb1EEEvNS_9FwdParamsE:
        /* <DEDUP_REMOVED lines=80> */
[----:B------:R-:W-:Y:S02]  /*0500*/  ULDC.64 UR10, c[0x0][0x2b8] ;  /* 0x0000ae00000a7ab9 */ /* 0x000fe40000000a00 */
        /* <DEDUP_REMOVED lines=112> */
[--C-:B---3--:R-:W-:Y:S02]  /*0c10*/  HADD2.F32 R182, -RZ, R52.reuse.H0_H0 ;  /* 0x20000034ffb67230 */ /* 0x108fe40000004100 */
[----:B------:R-:W-:Y:S02]  /*0c20*/  HADD2.F32 R185, -RZ, R52.H1_H1 ;  /* 0x30000034ffb97230 */ /* 0x000fe40000004100 */
[--C-:B------:R-:W-:Y:S02]  /*0c30*/  HADD2.F32 R184, -RZ, R53.reuse.H0_H0 ;  /* 0x20000035ffb87230 */ /* 0x100fe40000004100 */
[----:B------:R-:W-:Y:S02]  /*0c40*/  HADD2.F32 R187, -RZ, R53.H1_H1 ;  /* 0x30000035ffbb7230 */ /* 0x000fe40000004100 */
[--C-:B------:R-:W-:Y:S02]  /*0c50*/  HADD2.F32 R186, -RZ, R54.reuse.H0_H0 ;  /* 0x20000036ffba7230 */ /* 0x100fe40000004100 */
[----:B------:R-:W-:-:S02]  /*0c60*/  HADD2.F32 R188, -RZ, R54.H1_H1 ;  /* 0x30000036ffbc7230 */ /* 0x000fc40000004100 */
[--C-:B------:R-:W-:Y:S02]  /*0c70*/  HADD2.F32 R189, -RZ, R55.reuse.H0_H0 ;  /* 0x20000037ffbd7230 */ /* 0x100fe40000004100 */
[----:B------:R-:W-:-:S07]  /*0c80*/  HADD2.F32 R190, -RZ, R55.H1_H1 ;  /* 0x30000037ffbe7230 */ /* 0x000fce0000004100 */
.L_x_29998:
[----:B0-----:R-:W0:Y:S01]  /*0c90*/  LDC.64 R46, c[0x0][0x230] ;  /* 0x00008c00ff2e7b82 */ /* 0x001e220000000a00 */
[----:B------:R-:W-:Y:S01]  /*0ca0*/  LOP3.LUT P2, RZ, R145, 0x10, RZ, 0xc0, !PT ;  /* 0x0000001091ff7812 */ /* 0x000fe2000784c0ff */
[----:B------:R-:W-:-:S05]  /*0cb0*/  IMAD R40, R194, UR6, RZ ;  /* 0x00000006c2287c24 */ /* 0x000fca000f8e02ff */
[----:B------:R-:W-:Y:S01]  /*0cc0*/  SHF.R.S32.HI R41, RZ, 0x1f, R40 ;  /* 0x0000001fff297819 */ /* 0x000fe20000011428 */
[----:B------:R-:W1:Y:S03]  /*0cd0*/  LDC.64 R136, c[0x0][0x220] ;  /* 0x00008800ff887b82 */ /* 0x000e660000000a00 */
[----:B------:R-:W-:-:S04]  /*0ce0*/  LEA.HI R41, R41, R40, RZ, 0x3 ;  /* 0x0000002829297211 */ /* 0x000fc800078f18ff */
[----:B------:R-:W-:Y:S01]  /*0cf0*/  LEA.HI.SX32 R197, R41, R0, 0x1d ;  /* 0x0000000029c57211 */ /* 0x000fe200078feaff */
[----:B------:R-:W2:Y:S01]  /*0d00*/  @P2 LDC.64 R44, c[0x0][0x270] ;  /* 0x00009c00ff2c2b82 */ /* 0x000ea20000000a00 */
[----:B0-----:R-:W-:-:S04]  /*0d10*/  ISETP.NE.U32.AND P1, PT, R46, RZ, PT ;  /* 0x000000ff2e00720c */ /* 0x001fc80003f25070 */
[----:B------:R-:W-:Y:S01]  /*0d20*/  ISETP.NE.AND.EX P1, PT, R47, RZ, PT, P1 ;  /* 0x000000ff2f00720c */ /* 0x000fe20003f25310 */
[----:B-1----:R-:W-:-:S06]  /*0d30*/  IMAD.WIDE.U32 R40, R197, 0x10, R136 ;  /* 0x00000010c5287825 */ /* 0x002fcc00078e0088 */
[----:B-----5:R-:W5:Y:S01]  /*0d40*/  LDG.E.128 R40, desc[UR4][R40.64] ;  /* 0x0000000428287981 */ /* 0x020f62000c1e1d00 */
[----:B--2---:R-:W-:-:S05]  /*0d50*/  @P2 IMAD.WIDE R44, R194, 0x2, R44 ;  /* 0x00000002c22c2825 */ /* 0x004fca00078e022c */
[----:B------:R-:W0:Y:S01]  /*0d60*/  @P1 LDC.64 R48, c[0x0][0x230] ;  /* 0x00008c00ff301b82 */ /* 0x000e220000000a00 */
[----:B------:R-:W2:Y:S01]  /*0d70*/  @P2 LDG.E.U16 R44, desc[UR4][R44.64] ;  /* 0x000000042c2c2981 */ /* 0x000ea2000c1e1500 */
[----:B0-----:R-:W-:-:S05]  /*0d80*/  @P1 IMAD.WIDE.U32 R48, R197, 0x20, R48 ;  /* 0x00000020c5301825 */ /* 0x001fca00078e0030 */
[----:B------:R0:W5:Y:S04]  /*0d90*/  @P1 LDG.E.128 R88, desc[UR4][R48.64] ;  /* 0x0000000430581981 */ /* 0x000168000c1e1d00 */
[----:B------:R0:W5:Y:S01]  /*0da0*/  @P1 LDG.E.128 R84, desc[UR4][R48.64+0x10] ;  /* 0x0000100430541981 */ /* 0x000162000c1e1d00 */
[C---:B------:R-:W-:Y:S01]  /*0db0*/  ISETP.NE.AND P0, PT, R175.reuse, 0x1, PT ;  /* 0x00000001af00780c */ /* 0x040fe20003f05270 */
[----:B------:R-:W-:Y:S01]  /*0dc0*/  BSSY B0, `(.L_x_29661) ;  /* 0x000000e000007945 */ /* 0x000fe20003800000 */
[----:B------:R-:W-:Y:S01]  /*0dd0*/  MOV R196, 0x3f800000 ;  /* 0x3f80000000c47802 */ /* 0x000fe20000000f00 */
[----:B------:R-:W-:Y:S02]  /*0de0*/  VIADD R50, R175, 0x1 ;  /* 0x00000001af327836 */ /* 0x000fe40000000000 */
[----:B--2---:R-:W-:-:S08]  /*0df0*/  @P2 HADD2.F32 R196, -RZ, R44.H0_H0 ;  /* 0x2000002cffc42230 */ /* 0x004fd00000004100 */
        /* <DEDUP_REMOVED lines=9> */
.L_x_29662:
[----:B------:R-:W-:-:S07]  /*0e90*/  MOV R54, R178 ;  /* 0x000000b200367202 */ /* 0x000fce0000000f00 */
.L_x_29663:
[----:B------:R-:W-:Y:S05]  /*0ea0*/  BSYNC B0 ;  /* 0x0000000000007941 */ /* 0x000fea0003800000 */
.L_x_29661:
        /* <DEDUP_REMOVED lines=16> */
.L_x_29667:
[----:B------:R-:W-:Y:S05]  /*0fb0*/  BSYNC B1 ;  /* 0x0000000000017941 */ /* 0x000fea0003800000 */
.L_x_29666:
        /* <DEDUP_REMOVED lines=42> */
.L_x_29665:
[----:B------:R-:W-:Y:S05]  /*1260*/  BSYNC B0 ;  /* 0x0000000000007941 */ /* 0x000fea0003800000 */
.L_x_29664:
[----:B------:R-:W0:Y:S01]  /*1270*/  LDC R200, c[0x0][0x294] ;  /* 0x0000a500ffc87b82 */ /* 0x000e220000000800 */
[----:B------:R-:W-:Y:S01]  /*1280*/  HFMA2.MMA R202, -RZ, RZ, 0.1171875, 0 ;  /* 0x2f800000ffca7435 */ /* 0x000fe200000001ff */
[----:B------:R-:W-:Y:S01]  /*1290*/  I2FP.F32.U32 R45, R54 ;  /* 0x00000036002d7245 */ /* 0x000fe20000201000 */
[----:B-----5:R-:W-:Y:S01]  /*12a0*/  HADD2.F32 R49, -RZ, R40.H0_H0 ;  /* 0x20000028ff317230 */ /* 0x020fe20000004100 */
[----:B------:R-:W-:Y:S01]  /*12b0*/  LOP3.LUT R145, R145, 0xfffffff7, RZ, 0xc0, !PT ;  /* 0xfffffff791917812 */ /* 0x000fe200078ec0ff */
[----:B------:R-:W-:Y:S01]  /*12c0*/  HADD2.F32 R80, -RZ, R132.H0_H0 ;  /* 0x20000084ff507230 */ /* 0x000fe20000004100 */
[----:B------:R-:W-:Y:S01]  /*12d0*/  ISETP.NE.U32.AND P0, PT, R46, RZ, PT ;  /* 0x000000ff2e00720c */ /* 0x000fe20003f05070 */
[----:B------:R-:W-:Y:S01]  /*12e0*/  BSSY B0, `(.L_x_29668) ;  /* 0x0000017000007945 */ /* 0x000fe20003800000 */
[----:B------:R-:W1:Y:S01]  /*12f0*/  LDC R198, c[0x0][0x298] ;  /* 0x0000a600ffc67b82 */ /* 0x000e620000000800 */
[----:B------:R-:W-:Y:S01]  /*1300*/  FMUL.FTZ R49, R49, R196 ;  /* 0x000000c431317220 */ /* 0x000fe20000410000 */
[----:B------:R-:W-:Y:S01]  /*1310*/  ISETP.NE.AND.EX P0, PT, R47, RZ, PT, P0 ;  /* 0x000000ff2f00720c */ /* 0x000fe20003f05300 */
[----:B------:R-:W-:Y:S01]  /*1320*/  FFMA.FTZ R45, R45, R202, 1.1641532182693481445e-10 ;  /* 0x2f0000002d2d7423 */ /* 0x000fe200000100ca */
[----:B------:R-:W-:-:S04]  /*1330*/  IADD3 R44, R50, 0x1, RZ ;  /* 0x00000001322c7810 */ /* 0x000fc80007ffe0ff */
        /* <DEDUP_REMOVED lines=16> */
.L_x_29669:
[----:B------:R-:W-:-:S07]  /*1440*/  IMAD.MOV.U32 R52, RZ, RZ, R178 ;  /* 0x000000ffff347224 */ /* 0x000fce00078e00b2 */
.L_x_29670:
[----:B------:R-:W-:Y:S05]  /*1450*/  BSYNC B0 ;  /* 0x0000000000007941 */ /* 0x000fea0003800000 */
.L_x_29668:
        /* <DEDUP_REMOVED lines=16> */
.L_x_29674:
[----:B------:R-:W-:Y:S05]  /*1560*/  BSYNC B1 ;  /* 0x0000000000017941 */ /* 0x000fea0003800000 */
.L_x_29673:
        /* <DEDUP_REMOVED lines=42> */
.L_x_29672:
[----:B------:R-:W-:Y:S05]  /*1810*/  BSYNC B0 ;  /* 0x0000000000007941 */ /* 0x000fea0003800000 */
.L_x_29671:
[----:B------:R-:W-:Y:S01]  /*1820*/  I2FP.F32.U32 R45, R52 ;  /* 0x00000034002d7245 */ /* 0x000fe20000201000 */
[----:B------:R-:W-:Y:S01]  /*1830*/  HADD2.F32 R47, -RZ, R40.H1_H1 ;  /* 0x30000028ff2f7230 */ /* 0x000fe20000004100 */
[----:B------:R-:W-:Y:S01]  /*1840*/  LOP3.LUT R145, R145, 0xfffffffb, RZ, 0xc0, !PT ;  /* 0xfffffffb91917812 */ /* 0x000fe200078ec0ff */
[----:B------:R-:W-:Y:S01]  /*1850*/  HADD2.F32 R40, -RZ, R132.H1_H1 ;  /* 0x30000084ff287230 */ /* 0x000fe20000004100 */
        /* <DEDUP_REMOVED lines=20> */
.L_x_29676:
[----:B------:R-:W-:-:S07]  /*19a0*/  MOV R40, R178 ;  /* 0x000000b200287202 */ /* 0x000fce0000000f00 */
.L_x_29677:
[----:B------:R-:W-:Y:S05]  /*19b0*/  BSYNC B0 ;  /* 0x0000000000007941 */ /* 0x000fea0003800000 */
.L_x_29675:
        /* <DEDUP_REMOVED lines=16> */
.L_x_29681:
[----:B------:R-:W-:Y:S05]  /*1ac0*/  BSYNC B1 ;  /* 0x0000000000017941 */ /* 0x000fea0003800000 */
.L_x_29680:
        /* <DEDUP_REMOVED lines=42> */
.L_x_29679:
[----:B------:R-:W-:Y:S05]  /*1d70*/  BSYNC B0 ;  /* 0x0000000000007941 */ /* 0x000fea0003800000 */
.L_x_29678:
[----:B------:R-:W-:Y:S01]  /*1d80*/  I2FP.F32.U32 R45, R40 ;  /* 0x00000028002d7245 */ /* 0x000fe20000201000 */
[----:B------:R-:W-:Y:S01]  /*1d90*/  HADD2.F32 R47, -RZ, R41.H0_H0 ;  /* 0x20000029ff2f7230 */ /* 0x000fe20000004100 */
[----:B------:R-:W-:Y:S01]  /*1da0*/  LOP3.LUT R145, R145, 0xfffffffd, RZ, 0xc0, !PT ;  /* 0xfffffffd91917812 */ /* 0x000fe200078ec0ff */
[----:B------:R-:W-:Y:S01]  /*1db0*/  HADD2.F32 R82, -RZ, R133.H0_H0 ;  /* 0x20000085ff527230 */ /* 0x000fe20000004100 */
        /* <DEDUP_REMOVED lines=20> */
.L_x_29683:
[----:B------:R-:W-:-:S07]  /*1f00*/  MOV R40, R178 ;  /* 0x000000b200287202 */ /* 0x000fce0000000f00 */
.L_x_29684:
[----:B------:R-:W-:Y:S05]  /*1f10*/  BSYNC B0 ;  /* 0x0000000000007941 */ /* 0x000fea0003800000 */
.L_x_29682:
        /* <DEDUP_REMOVED lines=16> */
.L_x_29688:
[----:B------:R-:W-:Y:S05]  /*2020*/  BSYNC B1 ;  /* 0x0000000000017941 */ /* 0x000fea0003800000 */
.L_x_29687:
        /* <DEDUP_REMOVED lines=42> */
.L_x_29686:
[----:B------:R-:W-:Y:S05]  /*22d0*/  BSYNC B0 ;  /* 0x0000000000007941 */ /* 0x000fea0003800000 */
.L_x_29685:
[----:B------:R-:W-:Y:S01]  /*22e0*/  I2FP.F32.U32 R45, R40 ;  /* 0x00000028002d7245 */ /* 0x000fe20000201000 */
[----:B------:R-:W-:Y:S01]  /*22f0*/  HADD2.F32 R41, -RZ, R41.H1_H1 ;  /* 0x30000029ff297230 */ /* 0x000fe20000004100 */
[----:B------:R-:W-:Y:S01]  /*2300*/  ISETP.NE.AND P3, PT, R44, 0x1, PT ;  /* 0x000000012c00780c */ /* 0x000fe20003f65270 */
[----:B------:R-:W-:Y:S01]  /*2310*/  HADD2.F32 R40, -RZ, R133.H1_H1 ;  /* 0x30000085ff287230 */ /* 0x000fe20000004100 */
        /* <DEDUP_REMOVED lines=18> */
.L_x_29690:
[----:B------:R-:W-:-:S07]  /*2440*/  IMAD.MOV.U32 R50, RZ, RZ, R178 ;  /* 0x000000ffff327224 */ /* 0x000fce00078e00b2 */
.L_x_29691:
[----:B------:R-:W-:Y:S05]  /*2450*/  BSYNC B0 ;  /* 0x0000000000007941 */ /* 0x000fea0003800000 */
.L_x_29689:
        /* <DEDUP_REMOVED lines=16> */
.L_x_29695:
[----:B------:R-:W-:Y:S05]  /*2560*/  BSYNC B1 ;  /* 0x0000000000017941 */ /* 0x000fea0003800000 */
.L_x_29694:
        /* <DEDUP_REMOVED lines=42> */
.L_x_29693:
[----:B------:R-:W-:Y:S05]  /*2810*/  BSYNC B0 ;  /* 0x0000000000007941 */ /* 0x000fea0003800000 */
.L_x_29692:
[----:B------:R-:W-:Y:S01]  /*2820*/  I2FP.F32.U32 R41, R50 ;  /* 0x0000003200297245 */ /* 0x000fe20000201000 */
[----:B------:R-:W-:Y:S01]  /*2830*/  HADD2.F32 R45, -RZ, R42.H0_H0 ;  /* 0x2000002aff2d7230 */ /* 0x000fe20000004100 */
[C---:B------:R-:W-:Y:S01]  /*2840*/  ISETP.NE.AND P4, PT, R40.reuse, 0x1, PT ;  /* 0x000000012800780c */ /* 0x040fe20003f85270 */
[----:B------:R-:W-:Y:S01]  /*2850*/  HADD2.F32 R76, -RZ, R134.H0_H0 ;  /* 0x20000086ff4c7230 */ /* 0x000fe20000004100 */
        /* <DEDUP_REMOVED lines=18> */
.L_x_29697:
[----:B------:R-:W-:-:S07]  /*2980*/  MOV R50, R178 ;  /* 0x000000b200327202 */ /* 0x000fce0000000f00 */
.L_x_29698:
[----:B------:R-:W-:Y:S05]  /*2990*/  BSYNC B0 ;  /* 0x0000000000007941 */ /* 0x000fea0003800000 */
.L_x_29696:
        /* <DEDUP_REMOVED lines=16> */
.L_x_29702:
[----:B------:R-:W-:Y:S05]  /*2aa0*/  BSYNC B1 ;  /* 0x0000000000017941 */ /* 0x000fea0003800000 */
.L_x_29701:
        /* <DEDUP_REMOVED lines=42> */
.L_x_29700:
[----:B------:R-:W-:Y:S05]  /*2d50*/  BSYNC B0 ;  /* 0x0000000000007941 */ /* 0x000fea0003800000 */
.L_x_29699:
        /* <DEDUP_REMOVED lines=22> */
.L_x_29704:
[----:B------:R-:W-:-:S07]  /*2ec0*/  MOV R42, R178 ;  /* 0x000000b2002a7202 */ /* 0x000fce0000000f00 */
.L_x_29705:
[----:B------:R-:W-:Y:S05]  /*2ed0*/  BSYNC B0 ;  /* 0x0000000000007941 */ /* 0x000fea0003800000 */
.L_x_29703:
        /* <DEDUP_REMOVED lines=16> */
.L_x_29709:
[----:B------:R-:W-:Y:S05]  /*2fe0*/  BSYNC B1 ;  /* 0x0000000000017941 */ /* 0x000fea0003800000 */
.L_x_29708:
        /* <DEDUP_REMOVED lines=42> */
.L_x_29707:
[----:B------:R-:W-:Y:S05]  /*3290*/  BSYNC B0 ;  /* 0x0000000000007941 */ /* 0x000fea0003800000 */
.L_x_29706:
[----:B------:R-:W-:Y:S01]  /*32a0*/  I2FP.F32.U32 R41, R42 ;  /* 0x0000002a00297245 */ /* 0x000fe20000201000 */
[----:B------:R-:W-:Y:S01]  /*32b0*/  HADD2.F32 R45, -RZ, R43.H0_H0 ;  /* 0x2000002bff2d7230 */ /* 0x000fe20000004100 */
[C---:B------:R-:W-:Y:S01]  /*32c0*/  ISETP.NE.AND P6, PT, R40.reuse, 0x1, PT ;  /* 0x000000012800780c */ /* 0x040fe20003fc5270 */
[----:B------:R-:W-:Y:S01]  /*32d0*/  HADD2.F32 R78, -RZ, R135.H0_H0 ;  /* 0x20000087ff4e7230 */ /* 0x000fe20000004100 */
        /* <DEDUP_REMOVED lines=18> */
.L_x_29711:
[----:B------:R-:W-:-:S07]  /*3400*/  IMAD.MOV.U32 R42, RZ, RZ, R178 ;  /* 0x000000ffff2a7224 */ /* 0x000fce00078e00b2 */
.L_x_29712:
[----:B------:R-:W-:Y:S05]  /*3410*/  BSYNC B0 ;  /* 0x0000000000007941 */ /* 0x000fea0003800000 */
.L_x_29710:
        /* <DEDUP_REMOVED lines=18> */
.L_x_29716:
[----:B------:R-:W-:Y:S05]  /*3540*/  BSYNC B1 ;  /* 0x0000000000017941 */ /* 0x000fea0003800000 */
.L_x_29715:
[----:B------:R-:W-:Y:S01]  /*3550*/  IMAD.HI.U32 R40, R191, -0x326172a9, RZ ;  /* 0xcd9e8d57bf287827 */ /* 0x000fe200078e00ff */
        /* <DEDUP_REMOVED lines=41> */
.L_x_29714:
[----:B------:R-:W-:Y:S05]  /*37f0*/  BSYNC B0 ;  /* 0x0000000000007941 */ /* 0x000fea0003800000 */
.L_x_29713:
[----:B------:R-:W-:Y:S01]  /*3800*/  I2FP.F32.U32 R41, R42 ;  /* 0x0000002a00297245 */ /* 0x000fe20000201000 */
[----:B------:R-:W-:Y:S01]  /*3810*/  HADD2.F32 R45, -RZ, R43.H1_H1 ;  /* 0x3000002bff2d7230 */ /* 0x000fe20000004100 */
[----:B------:R-:W-:Y:S01]  /*3820*/  SEL R50, RZ, 0x10000, P5 ;  /* 0x00010000ff327807 */ /* 0x000fe20002800000 */
[----:B------:R-:W0:Y:S01]  /*3830*/  LDC.64 R166, c[0x0][0x238] ;  /* 0x00008e00ffa67b82 */ /* 0x000e220000000a00 */
[----:B------:R-:W-:Y:S01]  /*3840*/  SEL R53, RZ, 0x100, P4 ;  /* 0x00000100ff357807 */ /* 0x000fe20002000000 */
[----:B------:R-:W-:Y:S01]  /*3850*/  FFMA.FTZ R43, R41, R202, 1.1641532182693481445e-10 ;  /* 0x2f000000292b7423 */ /* 0x000fe200000100ca */
[----:B------:R-:W-:Y:S01]  /*3860*/  LOP3.LUT P5, RZ, R145, 0x4, RZ, 0xc0, !PT ;  /* 0x0000000491ff7812 */ /* 0x000fe200078ac0ff */
[----:B------:R-:W-:Y:S01]  /*3870*/  FMUL.FTZ R49, R45, R196 ;  /* 0x000000c42d317220 */ /* 0x000fe20000410000 */
[----:B------:R-:W-:Y:S01]  /*3880*/  LOP3.LUT P4, RZ, R145, 0x2, RZ, 0xc0, !PT ;  /* 0x0000000291ff7812 */ /* 0x000fe2000788c0ff */
[----:B------:R-:W-:Y:S01]  /*3890*/  HADD2.F32 R48, -RZ, R135.H1_H1 ;  /* 0x30000087ff307230 */ /* 0x000fe20000004100 */
[----:B------:R-:W-:Y:S01]  /*38a0*/  SEL R46, RZ, 0x1, P2 ;  /* 0x00000001ff2e7807 */ /* 0x000fe20001000000 */
[----:B------:R-:W1:Y:S01]  /*38b0*/  @P1 LDC.64 R40, c[0x0][0x230] ;  /* 0x00008c00ff281b82 */ /* 0x000e620000000a00 */
[----:B------:R-:W-:Y:S01]  /*38c0*/  SEL R44, RZ, 0x1, P4 ;  /* 0x00000001ff2c7807 */ /* 0x000fe20002000000 */
[----:B------:R-:W-:Y:S01]  /*38d0*/  FMUL.FTZ R49, R49, R198 ;  /* 0x000000c631317220 */ /* 0x000fe20000410000 */
[----:B------:R-:W-:Y:S01]  /*38e0*/  SEL R42, RZ, 0x1, P5 ;  /* 0x00000001ff2a7807 */ /* 0x000fe20002800000 */
[----:B------:R-:W-:Y:S01]  /*38f0*/  IMAD.WIDE.U32 R46, R46, 0x1000000, RZ ;  /* 0x010000002e2e7825 */ /* 0x000fe200078e00ff */
[----:B------:R-:W-:-:S02]  /*3900*/  FSETP.GTU.FTZ.AND P2, PT, R43, R200, PT ;  /* 0x000000c82b00720b */ /* 0x000fc40003f5c000 */
[----:B------:R-:W-:Y:S01]  /*3910*/  LOP3.LUT P6, RZ, R145, 0x8, RZ, 0xc0, !PT ;  /* 0x0000000891ff7812 */ /* 0x000fe200078cc0ff */
[----:B------:R-:W2:Y:S01]  /*3920*/  LDC.64 R168, c[0x0][0x240] ;  /* 0x00009000ffa87b82 */ /* 0x000ea20000000a00 */
[----:B------:R-:W-:Y:S01]  /*3930*/  IMAD.WIDE.U32 R44, R44, 0x10000, RZ ;  /* 0x000100002c2c7825 */ /* 0x000fe200078e00ff */
[----:B------:R-:W-:Y:S02]  /*3940*/  SEL R52, RZ, 0x1000000, P2 ;  /* 0x01000000ff347807 */ /* 0x000fe40001000000 */
[----:B------:R-:W-:Y:S01]  /*3950*/  FSEL R49, R49, RZ, !P2 ;  /* 0x000000ff31317208 */ /* 0x000fe20005000000 */
[----:B------:R-:W-:Y:S01]  /*3960*/  IMAD.WIDE.U32 R42, R42, 0x100, RZ ;  /* 0x000001002a2a7825 */ /* 0x000fe200078e00ff */
[----:B------:R-:W-:Y:S02]  /*3970*/  LOP3.LUT R53, R53, R52, R50, 0xfe, !PT ;  /* 0x0000003435357212 */ /* 0x000fe400078efe32 */
[----:B------:R-:W-:Y:S01]  /*3980*/  SEL R51, RZ, 0x1, P6 ;  /* 0x00000001ff337807 */ /* 0x000fe20003000000 */
[----:B------:R-:W-:Y:S01]  /*3990*/  FMUL.FTZ R79, R49, R48 ;  /* 0x00000030314f7220 */ /* 0x000fe20000410000 */
[----:B------:R-:W-:Y:S01]  /*39a0*/  LOP3.LUT R44, R42, R46, R44, 0xfe, !PT ;  /* 0x0000002e2a2c7212 */ /* 0x000fe200078efe2c */
[C---:B------:R-:W-:Y:S01]  /*39b0*/  VIADD R199, R197.reuse, 0x20 ;  /* 0x00000020c5c77836 */ /* 0x040fe20000000000 */
[----:B------:R-:W-:Y:S01]  /*39c0*/  SEL R46, RZ, 0x1, P3 ;  /* 0x00000001ff2e7807 */ /* 0x000fe20001800000 */
[----:B0-----:R-:W-:Y:S01]  /*39d0*/  IMAD.WIDE.U32 R48, R197, 0x20, R166 ;  /* 0x00000020c5307825 */ /* 0x001fe200078e00a6 */
[----:B------:R-:W-:-:S03]  /*39e0*/  LOP3.LUT R44, R44, R51, RZ, 0xfc, !PT ;  /* 0x000000332c2c7212 */ /* 0x000fc600078efcff */
[----:B------:R-:W-:Y:S01]  /*39f0*/  @P0 FADD.FTZ R79, R87, R79 ;  /* 0x0000004f574f0221 */ /* 0x000fe20000010000 */
[----:B------:R-:W-:Y:S01]  /*3a00*/  LOP3.LUT R47, R47, R53, R46, 0xfe, !PT ;  /* 0x000000352f2f7212 */ /* 0x000fe200078efe2e */
[----:B-1----:R-:W-:Y:S01]  /*3a10*/  @P1 IMAD.WIDE.U32 R50, R199, 0x20, R40 ;  /* 0x00000020c7321825 */ /* 0x002fe200078e0028 */
[----:B------:R0:W-:Y:S02]  /*3a20*/  STG.E.128 desc[UR4][R48.64], R80 ;  /* 0x0000005030007986 */ /* 0x0001e4000c101d04 */
[----:B------:R-:W-:Y:S01]  /*3a30*/  LOP3.LUT R45, R43, R47, R45, 0xfe, !PT ;  /* 0x0000002f2b2d7212 */ /* 0x000fe200078efe2d */
[----:B------:R-:W-:Y:S01]  /*3a40*/  IMAD.WIDE.U32 R40, R199, 0x10, R136 ;  /* 0x00000010c7287825 */ /* 0x000fe200078e0088 */
[----:B------:R0:W-:Y:S03]  /*3a50*/  STG.E.128 desc[UR4][R48.64+0x10], R76 ;  /* 0x0000104c30007986 */ /* 0x0001e6000c101d04 */
        /* <DEDUP_REMOVED lines=17> */
.L_x_29718:
[----:B------:R-:W-:-:S07]  /*3b70*/  MOV R53, R178 ;  /* 0x000000b200357202 */ /* 0x000fce0000000f00 */
.L_x_29719:
[----:B------:R-:W-:Y:S05]  /*3b80*/  BSYNC B0 ;  /* 0x0000000000007941 */ /* 0x000fea0003800000 */
.L_x_29717:
        /* <DEDUP_REMOVED lines=16> */
.L_x_29723:
[----:B------:R-:W-:Y:S05]  /*3c90*/  BSYNC B1 ;  /* 0x0000000000017941 */ /* 0x000fea0003800000 */
.L_x_29722:
        /* <DEDUP_REMOVED lines=42> */
.L_x_29721:
[----:B------:R-:W-:Y:S05]  /*3f40*/  BSYNC B0 ;  /* 0x0000000000007941 */ /* 0x000fea0003800000 */
.L_x_29720:
        /* <DEDUP_REMOVED lines=24> */
.L_x_29725:
[----:B------:R-:W-:-:S07]  /*40d0*/  IMAD.MOV.U32 R53, RZ, RZ, R178 ;  /* 0x000000ffff357224 */ /* 0x000fce00078e00b2 */
.L_x_29726:
[----:B------:R-:W-:Y:S05]  /*40e0*/  BSYNC B0 ;  /* 0x0000000000007941 */ /* 0x000fea0003800000 */
.L_x_29724:
        /* <DEDUP_REMOVED lines=16> */
.L_x_29730:
[----:B------:R-:W-:Y:S05]  /*41f0*/  BSYNC B1 ;  /* 0x0000000000017941 */ /* 0x000fea0003800000 */
.L_x_29729:
        /* <DEDUP_REMOVED lines=42> */
.L_x_29728:
[----:B------:R-:W-:Y:S05]  /*44a0*/  BSYNC B0 ;  /* 0x0000000000007941 */ /* 0x000fea0003800000 */
.L_x_29727:
        /* <DEDUP_REMOVED lines=24> */
.L_x_29732:
[----:B------:R-:W-:-:S07]  /*4630*/  MOV R40, R178 ;  /* 0x000000b200287202 */ /* 0x000fce0000000f00 */
.L_x_29733:
[----:B------:R-:W-:Y:S05]  /*4640*/  BSYNC B0 ;  /* 0x0000000000007941 */ /* 0x000fea0003800000 */
.L_x_29731:
        /* <DEDUP_REMOVED lines=16> */
.L_x_29737:
[----:B------:R-:W-:Y:S05]  /*4750*/  BSYNC B1 ;  /* 0x0000000000017941 */ /* 0x000fea0003800000 */
.L_x_29736:
        /* <DEDUP_REMOVED lines=42> */
.L_x_29735:
[----:B------:R-:W-:Y:S05]  /*4a00*/  BSYNC B0 ;  /* 0x0000000000007941 */ /* 0x000fea0003800000 */
.L_x_29734:
        /* <DEDUP_REMOVED lines=24> */
.L_x_29739:
[----:B------:R-:W-:-:S07]  /*4b90*/  MOV R40, R178 ;  /* 0x000000b200287202 */ /* 0x000fce0000000f00 */
.L_x_29740:
[----:B------:R-:W-:Y:S05]  /*4ba0*/  BSYNC B0 ;  /* 0x0000000000007941 */ /* 0x000fea0003800000 */
.L_x_29738:
        /* <DEDUP_REMOVED lines=16> */
.L_x_29744:
[----:B------:R-:W-:Y:S05]  /*4cb0*/  BSYNC B1 ;  /* 0x0000000000017941 */ /* 0x000fea0003800000 */
.L_x_29743:
        /* <DEDUP_REMOVED lines=42> */
.L_x_29742:
[----:B------:R-:W-:Y:S05]  /*4f60*/  BSYNC B0 ;  /* 0x0000000000007941 */ /* 0x000fea0003800000 */
.L_x_29741:
        /* <DEDUP_REMOVED lines=22> */
.L_x_29746:
[----:B------:R-:W-:-:S07]  /*50d0*/  IMAD.MOV.U32 R50, RZ, RZ, R178 ;  /* 0x000000ffff327224 */ /* 0x000fce00078e00b2 */
.L_x_29747:
[----:B------:R-:W-:Y:S05]  /*50e0*/  BSYNC B0 ;  /* 0x0000000000007941 */ /* 0x000fea0003800000 */
.L_x_29745:
        /* <DEDUP_REMOVED lines=16> */
.L_x_29751:
[----:B------:R-:W-:Y:S05]  /*51f0*/  BSYNC B1 ;  /* 0x0000000000017941 */ /* 0x000fea0003800000 */
.L_x_29750:
        /* <DEDUP_REMOVED lines=42> */
.L_x_29749:
[----:B------:R-:W-:Y:S05]  /*54a0*/  BSYNC B0 ;  /* 0x0000000000007941 */ /* 0x000fea0003800000 */
.L_x_29748:
        /* <DEDUP_REMOVED lines=22> */
.L_x_29753:
[----:B------:R-:W-:-:S07]  /*5610*/  MOV R50, R178 ;  /* 0x000000b200327202 */ /* 0x000fce0000000f00 */
.L_x_29754:
[----:B------:R-:W-:Y:S05]  /*5620*/  BSYNC B0 ;  /* 0x0000000000007941 */ /* 0x000fea0003800000 */
.L_x_29752:
        /* <DEDUP_REMOVED lines=16> */
.L_x_29758:
[----:B------:R-:W-:Y:S05]  /*5730*/  BSYNC B1 ;  /* 0x0000000000017941 */ /* 0x000fea0003800000 */
.L_x_29757:
        /* <DEDUP_REMOVED lines=42> */
.L_x_29756:
[----:B------:R-:W-:Y:S05]  /*59e0*/  BSYNC B0 ;  /* 0x0000000000007941 */ /* 0x000fea0003800000 */
.L_x_29755:
        /* <DEDUP_REMOVED lines=22> */
.L_x_29760:
[----:B------:R-:W-:-:S07]  /*5b50*/  MOV R42, R178 ;  /* 0x000000b2002a7202 */ /* 0x000fce0000000f00 */
.L_x_29761:
[----:B------:R-:W-:Y:S05]  /*5b60*/  BSYNC B0 ;  /* 0x0000000000007941 */ /* 0x000fea0003800000 */
.L_x_29759:
        /* <DEDUP_REMOVED lines=16> */
.L_x_29765:
[----:B------:R-:W-:Y:S05]  /*5c70*/  BSYNC B1 ;  /* 0x0000000000017941 */ /* 0x000fea0003800000 */
.L_x_29764:
        /* <DEDUP_REMOVED lines=42> */
.L_x_29763:
[----:B------:R-:W-:Y:S05]  /*5f20*/  BSYNC B0 ;  /* 0x0000000000007941 */ /* 0x000fea0003800000 */
.L_x_29762:
        /* <DEDUP_REMOVED lines=22> */
.L_x_29767:
[----:B------:R-:W-:-:S07]  /*6090*/  IMAD.MOV.U32 R42, RZ, RZ, R178 ;  /* 0x000000ffff2a7224 */ /* 0x000fce00078e00b2 */
.L_x_29768:
[----:B------:R-:W-:Y:S05]  /*60a0*/  BSYNC B0 ;  /* 0x0000000000007941 */ /* 0x000fea0003800000 */
.L_x_29766:
        /* <DEDUP_REMOVED lines=18> */
.L_x_29772:
[----:B------:R-:W-:Y:S05]  /*61d0*/  BSYNC B1 ;  /* 0x0000000000017941 */ /* 0x000fea0003800000 */
.L_x_29771:
        /* <DEDUP_REMOVED lines=42> */
.L_x_29770:
[----:B------:R-:W-:Y:S05]  /*6480*/  BSYNC B0 ;  /* 0x0000000000007941 */ /* 0x000fea0003800000 */
.L_x_29769:
[----:B------:R-:W-:Y:S01]  /*6490*/  I2FP.F32.U32 R41, R42 ;  /* 0x0000002a00297245 */ /* 0x000fe20000201000 */
[----:B------:R-:W-:Y:S01]  /*64a0*/  HADD2.F32 R43, -RZ, R43.H1_H1 ;  /* 0x3000002bff2b7230 */ /* 0x000fe20000004100 */
[----:B------:R-:W-:Y:S01]  /*64b0*/  SEL R50, RZ, 0x10000, P5 ;  /* 0x00010000ff327807 */ /* 0x000fe20002800000 */
[----:B------:R-:W-:Y:S01]  /*64c0*/  HADD2.F32 R48, -RZ, R131.H1_H1 ;  /* 0x30000083ff307230 */ /* 0x000fe20000004100 */
[----:B------:R-:W-:Y:S01]  /*64d0*/  SEL R53, RZ, 0x100, P4 ;  /* 0x00000100ff357807 */ /* 0x000fe20002000000 */
[----:B------:R-:W-:Y:S01]  /*64e0*/  FFMA.FTZ R45, R41, R202, 1.1641532182693481445e-10 ;  /* 0x2f000000292d7423 */ /* 0x000fe200000100ca */
[C---:B------:R-:W-:Y:S01]  /*64f0*/  LOP3.LUT P5, RZ, R145.reuse, 0x4, RZ, 0xc0, !PT ;  /* 0x0000000491ff7812 */ /* 0x040fe200078ac0ff */
[----:B------:R-:W0:Y:S01]  /*6500*/  @P1 LDC.64 R40, c[0x0][0x230] ;  /* 0x00008c00ff281b82 */ /* 0x000e220000000a00 */
[----:B------:R-:W-:Y:S01]  /*6510*/  LOP3.LUT P4, RZ, R145, 0x2, RZ, 0xc0, !PT ;  /* 0x0000000291ff7812 */ /* 0x000fe2000788c0ff */
[----:B------:R-:W-:Y:S01]  /*6520*/  FMUL.FTZ R49, R43, R196 ;  /* 0x000000c42b317220 */ /* 0x000fe20000410000 */
[----:B------:R-:W-:Y:S01]  /*6530*/  SEL R46, RZ, 0x1, P2 ;  /* 0x00000001ff2e7807 */ /* 0x000fe20001000000 */
[----:B------:R-:W-:Y:S01]  /*6540*/  VIADD R203, R197, 0x40 ;  /* 0x00000040c5cb7836 */ /* 0x000fe20000000000 */
[----:B------:R-:W-:Y:S01]  /*6550*/  SEL R44, RZ, 0x1, P4 ;  /* 0x00000001ff2c7807 */ /* 0x000fe20002000000 */
[----:B------:R-:W-:Y:S01]  /*6560*/  FMUL.FTZ R49, R49, R198 ;  /* 0x000000c631317220 */ /* 0x000fe20000410000 */
[----:B------:R-:W-:Y:S01]  /*6570*/  SEL R42, RZ, 0x1, P5 ;  /* 0x00000001ff2a7807 */ /* 0x000fe20002800000 */
[----:B------:R-:W-:Y:S01]  /*6580*/  IMAD.WIDE.U32 R46, R46, 0x1000000, RZ ;  /* 0x010000002e2e7825 */ /* 0x000fe200078e00ff */
[----:B------:R-:W-:-:S02]  /*6590*/  FSETP.GTU.FTZ.AND P2, PT, R45, R200, PT ;  /* 0x000000c82d00720b */ /* 0x000fc40003f5c000 */
[----:B------:R-:W-:Y:S01]  /*65a0*/  LOP3.LUT P6, RZ, R145, 0x8, RZ, 0xc0, !PT ;  /* 0x0000000891ff7812 */ /* 0x000fe200078cc0ff */
        /* <DEDUP_REMOVED lines=8> */
[----:B------:R-:W-:Y:S01]  /*6630*/  IMAD.WIDE.U32 R48, R199, 0x20, R166 ;  /* 0x00000020c7307825 */ /* 0x000fe200078e00a6 */
[----:B------:R-:W-:-:S03]  /*6640*/  SEL R46, RZ, 0x1, P3 ;  /* 0x00000001ff2e7807 */ /* 0x000fc60001800000 */
        /* <DEDUP_REMOVED lines=25> */
.L_x_29774:
[----:B------:R-:W-:-:S07]  /*67e0*/  MOV R53, R178 ;  /* 0x000000b200357202 */ /* 0x000fce0000000f00 */
.L_x_29775:
[----:B------:R-:W-:Y:S05]  /*67f0*/  BSYNC B0 ;  /* 0x0000000000007941 */ /* 0x000fea0003800000 */
.L_x_29773:
        /* <DEDUP_REMOVED lines=16> */
.L_x_29779:
[----:B------:R-:W-:Y:S05]  /*6900*/  BSYNC B1 ;  /* 0x0000000000017941 */ /* 0x000fea0003800000 */
.L_x_29778:
        /* <DEDUP_REMOVED lines=42> */
.L_x_29777:
[----:B------:R-:W-:Y:S05]  /*6bb0*/  BSYNC B0 ;  /* 0x0000000000007941 */ /* 0x000fea0003800000 */
.L_x_29776:
        /* <DEDUP_REMOVED lines=24> */
.L_x_29781:
[----:B------:R-:W-:-:S07]  /*6d40*/  IMAD.MOV.U32 R53, RZ, RZ, R178 ;  /* 0x000000ffff357224 */ /* 0x000fce00078e00b2 */
.L_x_29782:
[----:B------:R-:W-:Y:S05]  /*6d50*/  BSYNC B0 ;  /* 0x0000000000007941 */ /* 0x000fea0003800000 */
.L_x_29780:
        /* <DEDUP_REMOVED lines=16> */
.L_x_29786:
[----:B------:R-:W-:Y:S05]  /*6e60*/  BSYNC B1 ;  /* 0x0000000000017941 */ /* 0x000fea0003800000 */
.L_x_29785:
        /* <DEDUP_REMOVED lines=42> */
.L_x_29784:
[----:B------:R-:W-:Y:S05]  /*7110*/  BSYNC B0 ;  /* 0x0000000000007941 */ /* 0x000fea0003800000 */
.L_x_29783:
        /* <DEDUP_REMOVED lines=24> */
.L_x_29788:
[----:B------:R-:W-:-:S07]  /*72a0*/  IMAD.MOV.U32 R40, RZ, RZ, R178 ;  /* 0x000000ffff287224 */ /* 0x000fce00078e00b2 */
.L_x_29789:
[----:B------:R-:W-:Y:S05]  /*72b0*/  BSYNC B0 ;  /* 0x0000000000007941 */ /* 0x000fea0003800000 */
.L_x_29787:
        /* <DEDUP_REMOVED lines=16> */
.L_x_29793:
[----:B------:R-:W-:Y:S05]  /*73c0*/  BSYNC B1 ;  /* 0x0000000000017941 */ /* 0x000fea0003800000 */
.L_x_29792:
        /* <DEDUP_REMOVED lines=42> */
.L_x_29791:
[----:B------:R-:W-:Y:S05]  /*7670*/  BSYNC B0 ;  /* 0x0000000000007941 */ /* 0x000fea0003800000 */
.L_x_29790:
        /* <DEDUP_REMOVED lines=24> */
.L_x_29795:
[----:B------:R-:W-:-:S07]  /*7800*/  MOV R40, R178 ;  /* 0x000000b200287202 */ /* 0x000fce0000000f00 */
.L_x_29796:
[----:B------:R-:W-:Y:S05]  /*7810*/  BSYNC B0 ;  /* 0x0000000000007941 */ /* 0x000fea0003800000 */
.L_x_29794:
        /* <DEDUP_REMOVED lines=16> */
.L_x_29800:
[----:B------:R-:W-:Y:S05]  /*7920*/  BSYNC B1 ;  /* 0x0000000000017941 */ /* 0x000fea0003800000 */
.L_x_29799:
        /* <DEDUP_REMOVED lines=42> */
.L_x_29798:
[----:B------:R-:W-:Y:S05]  /*7bd0*/  BSYNC B0 ;  /* 0x0000000000007941 */ /* 0x000fea0003800000 */
.L_x_29797:
        /* <DEDUP_REMOVED lines=22> */
.L_x_29802:
[----:B------:R-:W-:-:S07]  /*7d40*/  MOV R50, R178 ;  /* 0x000000b200327202 */ /* 0x000fce0000000f00 */
.L_x_29803:
[----:B------:R-:W-:Y:S05]  /*7d50*/  BSYNC B0 ;  /* 0x0000000000007941 */ /* 0x000fea0003800000 */
.L_x_29801:
        /* <DEDUP_REMOVED lines=16> */
.L_x_29807:
[----:B------:R-:W-:Y:S05]  /*7e60*/  BSYNC B1 ;  /* 0x0000000000017941 */ /* 0x000fea0003800000 */
.L_x_29806:
        /* <DEDUP_REMOVED lines=42> */
.L_x_29805:
[----:B------:R-:W-:Y:S05]  /*8110*/  BSYNC B0 ;  /* 0x0000000000007941 */ /* 0x000fea0003800000 */
.L_x_29804:
        /* <DEDUP_REMOVED lines=22> */
.L_x_29809:
[----:B------:R-:W-:-:S07]  /*8280*/  MOV R50, R178 ;  /* 0x000000b200327202 */ /* 0x000fce0000000f00 */
.L_x_29810:
[----:B------:R-:W-:Y:S05]  /*8290*/  BSYNC B0 ;  /* 0x0000000000007941 */ /* 0x000fea0003800000 */
.L_x_29808:
        /* <DEDUP_REMOVED lines=16> */
.L_x_29814:
[----:B------:R-:W-:Y:S05]  /*83a0*/  BSYNC B1 ;  /* 0x0000000000017941 */ /* 0x000fea0003800000 */
.L_x_29813:
        /* <DEDUP_REMOVED lines=42> */
.L_x_29812:
[----:B------:R-:W-:Y:S05]  /*8650*/  BSYNC B0 ;  /* 0x0000000000007941 */ /* 0x000fea0003800000 */
.L_x_29811:
        /* <DEDUP_REMOVED lines=22> */
.L_x_29816:
[----:B------:R-:W-:-:S07]  /*87c0*/  IMAD.MOV.U32 R42, RZ, RZ, R178 ;  /* 0x000000ffff2a7224 */ /* 0x000fce00078e00b2 */
.L_x_29817:
[----:B------:R-:W-:Y:S05]  /*87d0*/  BSYNC B0 ;  /* 0x0000000000007941 */ /* 0x000fea0003800000 */
.L_x_29815:
        /* <DEDUP_REMOVED lines=16> */
.L_x_29821:
[----:B------:R-:W-:Y:S05]  /*88e0*/  BSYNC B1 ;  /* 0x0000000000017941 */ /* 0x000fea0003800000 */
.L_x_29820:
        /* <DEDUP_REMOVED lines=42> */
.L_x_29819:
[----:B------:R-:W-:Y:S05]  /*8b90*/  BSYNC B0 ;  /* 0x0000000000007941 */ /* 0x000fea0003800000 */
.L_x_29818:
        /* <DEDUP_REMOVED lines=22> */
.L_x_29823:
[----:B------:R-:W-:-:S07]  /*8d00*/  MOV R42, R178 ;  /* 0x000000b2002a7202 */ /* 0x000fce0000000f00 */
.L_x_29824:
[----:B------:R-:W-:Y:S05]  /*8d10*/  BSYNC B0 ;  /* 0x0000000000007941 */ /* 0x000fea0003800000 */
.L_x_29822:
        /* <DEDUP_REMOVED lines=18> */
.L_x_29828:
[----:B------:R-:W-:Y:S05]  /*8e40*/  BSYNC B1 ;  /* 0x0000000000017941 */ /* 0x000fea0003800000 */
.L_x_29827:
        /* <DEDUP_REMOVED lines=42> */
.L_x_29826:
[----:B------:R-:W-:Y:S05]  /*90f0*/  BSYNC B0 ;  /* 0x0000000000007941 */ /* 0x000fea0003800000 */
.L_x_29825:
        /* <DEDUP_REMOVED lines=19> */
[----:B------:R-:W-:Y:S01]  /*9230*/  FSEL R49, R49, RZ, !P2 ;  /* 0x000000ff31317208 */ /* 0x000fe20005000000 */
[----:B------:R-:W-:Y:S01]  /*9240*/  IMAD.WIDE.U32 R42, R42, 0x100, RZ ;  /* 0x000001002a2a7825 */ /* 0x000fe200078e00ff */
[----:B------:R-:W-:-:S02]  /*9250*/  LOP3.LUT R53, R53, R52, R50, 0xfe, !PT ;  /* 0x0000003435357212 */ /* 0x000fc400078efe32 */
[----:B------:R-:W-:Y:S01]  /*9260*/  SEL R51, RZ, 0x1, P6 ;  /* 0x00000001ff337807 */ /* 0x000fe20003000000 */
[----:B------:R-:W-:Y:S01]  /*9270*/  FMUL.FTZ R63, R49, R48 ;  /* 0x00000030313f7220 */ /* 0x000fe20000410000 */
[----:B------:R-:W-:Y:S01]  /*9280*/  LOP3.LUT R44, R42, R46, R44, 0xfe, !PT ;  /* 0x0000002e2a2c7212 */ /* 0x000fe200078efe2c */
[----:B------:R-:W-:Y:S01]  /*9290*/  IMAD.WIDE.U32 R48, R203, 0x20, R166 ;  /* 0x00000020cb307825 */ /* 0x000fe200078e00a6 */
[----:B------:R-:W-:-:S03]  /*92a0*/  SEL R46, RZ, 0x1, P3 ;  /* 0x00000001ff2e7807 */ /* 0x000fc60001800000 */
[----:B------:R-:W-:Y:S01]  /*92b0*/  @P0 FADD.FTZ R63, R87, R63 ;  /* 0x0000003f573f0221 */ /* 0x000fe20000010000 */
[----:B------:R-:W-:Y:S02]  /*92c0*/  IADD3 R205, R197, 0x60, RZ ;  /* 0x00000060c5cd7810 */ /* 0x000fe40007ffe0ff */
[----:B------:R-:W-:Y:S01]  /*92d0*/  LOP3.LUT R47, R47, R53, R46, 0xfe, !PT ;  /* 0x000000352f2f7212 */ /* 0x000fe200078efe2e */
[----:B------:R1:W-:Y:S01]  /*92e0*/  STG.E.128 desc[UR4][R48.64], R64 ;  /* 0x0000004030007986 */ /* 0x0003e2000c101d04 */
        /* <DEDUP_REMOVED lines=22> */
.L_x_29830:
[----:B------:R-:W-:-:S07]  /*9450*/  MOV R53, R178 ;  /* 0x000000b200357202 */ /* 0x000fce0000000f00 */
.L_x_29831:
[----:B------:R-:W-:Y:S05]  /*9460*/  BSYNC B0 ;  /* 0x0000000000007941 */ /* 0x000fea0003800000 */
.L_x_29829:
        /* <DEDUP_REMOVED lines=16> */
.L_x_29835:
[----:B------:R-:W-:Y:S05]  /*9570*/  BSYNC B1 ;  /* 0x0000000000017941 */ /* 0x000fea0003800000 */
.L_x_29834:
        /* <DEDUP_REMOVED lines=42> */
.L_x_29833:
[----:B------:R-:W-:Y:S05]  /*9820*/  BSYNC B0 ;  /* 0x0000000000007941 */ /* 0x000fea0003800000 */
.L_x_29832:
        /* <DEDUP_REMOVED lines=24> */
.L_x_29837:
[----:B------:R-:W-:-:S07]  /*99b0*/  IMAD.MOV.U32 R53, RZ, RZ, R178 ;  /* 0x000000ffff357224 */ /* 0x000fce00078e00b2 */
.L_x_29838:
[----:B------:R-:W-:Y:S05]  /*99c0*/  BSYNC B0 ;  /* 0x0000000000007941 */ /* 0x000fea0003800000 */
.L_x_29836:
        /* <DEDUP_REMOVED lines=16> */
.L_x_29842:
[----:B------:R-:W-:Y:S05]  /*9ad0*/  BSYNC B1 ;  /* 0x0000000000017941 */ /* 0x000fea0003800000 */
.L_x_29841:
        /* <DEDUP_REMOVED lines=42> */
.L_x_29840:
[----:B------:R-:W-:Y:S05]  /*9d80*/  BSYNC B0 ;  /* 0x0000000000007941 */ /* 0x000fea0003800000 */
.L_x_29839:
[----:B------:R-:W-:Y:S01]  /*9d90*/  I2FP.F32.U32 R45, R53 ;  /* 0x00000035002d7245 */ /* 0x000fe20000201000 */
[----:B------:R-:W-:Y:S01]  /*9da0*/  HADD2.F32 R47, -RZ, R40.H1_H1 ;  /* 0x30000028ff2f7230 */ /* 0x000fe20000004100 */
[----:B------:R-:W-:Y:S01]  /*9db0*/  LOP3.LUT R145, R145, 0xfffffffb, RZ, 0xc0, !PT ;  /* 0xfffffffb91917812 */ /* 0x000fe200078ec0ff */
[----:B------:R-:W-:Y:S01]  /*9dc0*/  HADD2.F32 R40, -RZ, R120.H1_H1 ;  /* 0x30000078ff287230 */ /* 0x000fe20000004100 */
        /* <DEDUP_REMOVED lines=20> */
.L_x_29844:
[----:B------:R-:W-:-:S07]  /*9f10*/  MOV R40, R178 ;  /* 0x000000b200287202 */ /* 0x000fce0000000f00 */
.L_x_29845:
[----:B------:R-:W-:Y:S05]  /*9f20*/  BSYNC B0 ;  /* 0x0000000000007941 */ /* 0x000fea0003800000 */
.L_x_29843:
        /* <DEDUP_REMOVED lines=16> */
.L_x_29849:
[----:B------:R-:W-:Y:S05]  /*a030*/  BSYNC B1 ;  /* 0x0000000000017941 */ /* 0x000fea0003800000 */
.L_x_29848:
        /* <DEDUP_REMOVED lines=42> */
.L_x_29847:
[----:B------:R-:W-:Y:S05]  /*a2e0*/  BSYNC B0 ;  /* 0x0000000000007941 */ /* 0x000fea0003800000 */
.L_x_29846:
        /* <DEDUP_REMOVED lines=24> */
.L_x_29851:
[----:B------:R-:W-:-:S07]  /*a470*/  MOV R40, R178 ;  /* 0x000000b200287202 */ /* 0x000fce0000000f00 */
.L_x_29852:
[----:B------:R-:W-:Y:S05]  /*a480*/  BSYNC B0 ;  /* 0x0000000000007941 */ /* 0x000fea0003800000 */
.L_x_29850:
        /* <DEDUP_REMOVED lines=16> */
.L_x_29856:
[----:B------:R-:W-:Y:S05]  /*a590*/  BSYNC B1 ;  /* 0x0000000000017941 */ /* 0x000fea0003800000 */
.L_x_29855:
        /* <DEDUP_REMOVED lines=42> */
.L_x_29854:
[----:B------:R-:W-:Y:S05]  /*a840*/  BSYNC B0 ;  /* 0x0000000000007941 */ /* 0x000fea0003800000 */
.L_x_29853:
        /* <DEDUP_REMOVED lines=22> */
.L_x_29858:
[----:B------:R-:W-:-:S07]  /*a9b0*/  MOV R50, R178 ;  /* 0x000000b200327202 */ /* 0x000fce0000000f00 */
.L_x_29859:
[----:B------:R-:W-:Y:S05]  /*a9c0*/  BSYNC B0 ;  /* 0x0000000000007941 */ /* 0x000fea0003800000 */
.L_x_29857:
        /* <DEDUP_REMOVED lines=16> */
.L_x_29863:
[----:B------:R-:W-:Y:S05]  /*aad0*/  BSYNC B1 ;  /* 0x0000000000017941 */ /* 0x000fea0003800000 */
.L_x_29862:
        /* <DEDUP_REMOVED lines=42> */
.L_x_29861:
[----:B------:R-:W-:Y:S05]  /*ad80*/  BSYNC B0 ;  /* 0x0000000000007941 */ /* 0x000fea0003800000 */
.L_x_29860:
        /* <DEDUP_REMOVED lines=22> */
.L_x_29865:
[----:B------:R-:W-:-:S07]  /*aef0*/  IMAD.MOV.U32 R50, RZ, RZ, R178 ;  /* 0x000000ffff327224 */ /* 0x000fce00078e00b2 */
.L_x_29866:
[----:B------:R-:W-:Y:S05]  /*af00*/  BSYNC B0 ;  /* 0x0000000000007941 */ /* 0x000fea0003800000 */
.L_x_29864:
        /* <DEDUP_REMOVED lines=16> */
.L_x_29870:
[----:B------:R-:W-:Y:S05]  /*b010*/  BSYNC B1 ;  /* 0x0000000000017941 */ /* 0x000fea0003800000 */
.L_x_29869:
        /* <DEDUP_REMOVED lines=42> */
.L_x_29868:
[----:B------:R-:W-:Y:S05]  /*b2c0*/  BSYNC B0 ;  /* 0x0000000000007941 */ /* 0x000fea0003800000 */
.L_x_29867:
        /* <DEDUP_REMOVED lines=22> */
.L_x_29872:
[----:B------:R-:W-:-:S07]  /*b430*/  MOV R42, R178 ;  /* 0x000000b2002a7202 */ /* 0x000fce0000000f00 */
.L_x_29873:
[----:B------:R-:W-:Y:S05]  /*b440*/  BSYNC B0 ;  /* 0x0000000000007941 */ /* 0x000fea0003800000 */
.L_x_29871:
        /* <DEDUP_REMOVED lines=16> */
.L_x_29877:
[----:B------:R-:W-:Y:S05]  /*b550*/  BSYNC B1 ;  /* 0x0000000000017941 */ /* 0x000fea0003800000 */
.L_x_29876:
        /* <DEDUP_REMOVED lines=42> */
.L_x_29875:
[----:B------:R-:W-:Y:S05]  /*b800*/  BSYNC B0 ;  /* 0x0000000000007941 */ /* 0x000fea0003800000 */
.L_x_29874:
        /* <DEDUP_REMOVED lines=22> */
.L_x_29879:
[----:B------:R-:W-:-:S07]  /*b970*/  MOV R42, R178 ;  /* 0x000000b2002a7202 */ /* 0x000fce0000000f00 */
.L_x_29880:
[----:B------:R-:W-:Y:S05]  /*b980*/  BSYNC B0 ;  /* 0x0000000000007941 */ /* 0x000fea0003800000 */
.L_x_29878:
        /* <DEDUP_REMOVED lines=18> */
.L_x_29884:
[----:B------:R-:W-:Y:S05]  /*bab0*/  BSYNC B1 ;  /* 0x0000000000017941 */ /* 0x000fea0003800000 */
.L_x_29883:
        /* <DEDUP_REMOVED lines=42> */
.L_x_29882:
[----:B------:R-:W-:Y:S05]  /*bd60*/  BSYNC B0 ;  /* 0x0000000000007941 */ /* 0x000fea0003800000 */
.L_x_29881:
        /* <DEDUP_REMOVED lines=53> */
.L_x_29886:
[----:B------:R-:W-:-:S07]  /*c0c0*/  IMAD.MOV.U32 R139, RZ, RZ, R178 ;  /* 0x000000ffff8b7224 */ /* 0x000fce00078e00b2 */
.L_x_29887:
[----:B------:R-:W-:Y:S05]  /*c0d0*/  BSYNC B0 ;  /* 0x0000000000007941 */ /* 0x000fea0003800000 */
.L_x_29885:
        /* <DEDUP_REMOVED lines=16> */
.L_x_29891:
[----:B------:R-:W-:Y:S05]  /*c1e0*/  BSYNC B1 ;  /* 0x0000000000017941 */ /* 0x000fea0003800000 */
.L_x_29890:
        /* <DEDUP_REMOVED lines=42> */
.L_x_29889:
[----:B------:R-:W-:Y:S05]  /*c490*/  BSYNC B0 ;  /* 0x0000000000007941 */ /* 0x000fea0003800000 */
.L_x_29888:
        /* <DEDUP_REMOVED lines=24> */
.L_x_29893:
[----:B------:R-:W-:-:S07]  /*c620*/  MOV R49, R178 ;  /* 0x000000b200317202 */ /* 0x000fce0000000f00 */
.L_x_29894:
[----:B------:R-:W-:Y:S05]  /*c630*/  BSYNC B0 ;  /* 0x0000000000007941 */ /* 0x000fea0003800000 */
.L_x_29892:
        /* <DEDUP_REMOVED lines=16> */
.L_x_29898:
[----:B------:R-:W-:Y:S05]  /*c740*/  BSYNC B1 ;  /* 0x0000000000017941 */ /* 0x000fea0003800000 */
.L_x_29897:
        /* <DEDUP_REMOVED lines=42> */
.L_x_29896:
[----:B------:R-:W-:Y:S05]  /*c9f0*/  BSYNC B0 ;  /* 0x0000000000007941 */ /* 0x000fea0003800000 */
.L_x_29895:
        /* <DEDUP_REMOVED lines=24> */
.L_x_29900:
[----:B------:R-:W-:-:S07]  /*cb80*/  MOV R40, R178 ;  /* 0x000000b200287202 */ /* 0x000fce0000000f00 */
.L_x_29901:
[----:B------:R-:W-:Y:S05]  /*cb90*/  BSYNC B0 ;  /* 0x0000000000007941 */ /* 0x000fea0003800000 */
.L_x_29899:
        /* <DEDUP_REMOVED lines=16> */
.L_x_29905:
[----:B------:R-:W-:Y:S05]  /*cca0*/  BSYNC B1 ;  /* 0x0000000000017941 */ /* 0x000fea0003800000 */
.L_x_29904:
        /* <DEDUP_REMOVED lines=42> */
.L_x_29903:
[----:B------:R-:W-:Y:S05]  /*cf50*/  BSYNC B0 ;  /* 0x0000000000007941 */ /* 0x000fea0003800000 */
.L_x_29902:
        /* <DEDUP_REMOVED lines=24> */
.L_x_29907:
[----:B------:R-:W-:-:S07]  /*d0e0*/  MOV R40, R178 ;  /* 0x000000b200287202 */ /* 0x000fce0000000f00 */
.L_x_29908:
[----:B------:R-:W-:Y:S05]  /*d0f0*/  BSYNC B0 ;  /* 0x0000000000007941 */ /* 0x000fea0003800000 */
.L_x_29906:
        /* <DEDUP_REMOVED lines=16> */
.L_x_29912:
[----:B------:R-:W-:Y:S05]  /*d200*/  BSYNC B1 ;  /* 0x0000000000017941 */ /* 0x000fea0003800000 */
.L_x_29911:
        /* <DEDUP_REMOVED lines=42> */
.L_x_29910:
[----:B------:R-:W-:Y:S05]  /*d4b0*/  BSYNC B0 ;  /* 0x0000000000007941 */ /* 0x000fea0003800000 */
.L_x_29909:
        /* <DEDUP_REMOVED lines=22> */
.L_x_29914:
[----:B------:R-:W-:-:S07]  /*d620*/  IMAD.MOV.U32 R201, RZ, RZ, R178 ;  /* 0x000000ffffc97224 */ /* 0x000fce00078e00b2 */
.L_x_29915:
[----:B------:R-:W-:Y:S05]  /*d630*/  BSYNC B0 ;  /* 0x0000000000007941 */ /* 0x000fea0003800000 */
.L_x_29913:
        /* <DEDUP_REMOVED lines=16> */
.L_x_29919:
[----:B------:R-:W-:Y:S05]  /*d740*/  BSYNC B1 ;  /* 0x0000000000017941 */ /* 0x000fea0003800000 */
.L_x_29918:
        /* <DEDUP_REMOVED lines=42> */
.L_x_29917:
[----:B------:R-:W-:Y:S05]  /*d9f0*/  BSYNC B0 ;  /* 0x0000000000007941 */ /* 0x000fea0003800000 */
.L_x_29916:
        /* <DEDUP_REMOVED lines=22> */
.L_x_29921:
[----:B------:R-:W-:-:S07]  /*db60*/  MOV R45, R178 ;  /* 0x000000b2002d7202 */ /* 0x000fce0000000f00 */
.L_x_29922:
[----:B------:R-:W-:Y:S05]  /*db70*/  BSYNC B0 ;  /* 0x0000000000007941 */ /* 0x000fea0003800000 */
.L_x_29920:
        /* <DEDUP_REMOVED lines=16> */
.L_x_29926:
[----:B------:R-:W-:Y:S05]  /*dc80*/  BSYNC B1 ;  /* 0x0000000000017941 */ /* 0x000fea0003800000 */
.L_x_29925:
        /* <DEDUP_REMOVED lines=42> */
.L_x_29924:
[----:B------:R-:W-:Y:S05]  /*df30*/  BSYNC B0 ;  /* 0x0000000000007941 */ /* 0x000fea0003800000 */
.L_x_29923:
        /* <DEDUP_REMOVED lines=22> */
.L_x_29928:
[----:B------:R-:W-:-:S07]  /*e0a0*/  MOV R42, R178 ;  /* 0x000000b2002a7202 */ /* 0x000fce0000000f00 */
.L_x_29929:
[----:B------:R-:W-:Y:S05]  /*e0b0*/  BSYNC B0 ;  /* 0x0000000000007941 */ /* 0x000fea0003800000 */
.L_x_29927:
        /* <DEDUP_REMOVED lines=16> */
.L_x_29933:
[----:B------:R-:W-:Y:S05]  /*e1c0*/  BSYNC B1 ;  /* 0x0000000000017941 */ /* 0x000fea0003800000 */
.L_x_29932:
        /* <DEDUP_REMOVED lines=42> */
.L_x_29931:
[----:B------:R-:W-:Y:S05]  /*e470*/  BSYNC B0 ;  /* 0x0000000000007941 */ /* 0x000fea0003800000 */
.L_x_29930:
        /* <DEDUP_REMOVED lines=22> */
.L_x_29935:
[----:B------:R-:W-:-:S07]  /*e5e0*/  MOV R42, R178 ;  /* 0x000000b2002a7202 */ /* 0x000fce0000000f00 */
.L_x_29936:
[----:B------:R-:W-:Y:S05]  /*e5f0*/  BSYNC B0 ;  /* 0x0000000000007941 */ /* 0x000fea0003800000 */
.L_x_29934:
        /* <DEDUP_REMOVED lines=18> */
.L_x_29940:
[----:B------:R-:W-:Y:S05]  /*e720*/  BSYNC B1 ;  /* 0x0000000000017941 */ /* 0x000fea0003800000 */
.L_x_29939:
        /* <DEDUP_REMOVED lines=42> */
.L_x_29938:
[----:B------:R-:W-:Y:S05]  /*e9d0*/  BSYNC B0 ;  /* 0x0000000000007941 */ /* 0x000fea0003800000 */
.L_x_29937:
[----:B------:R-:W-:Y:S01]  /*e9e0*/  I2FP.F32.U32 R41, R42 ;  /* 0x0000002a00297245 */ /* 0x000fe20000201000 */
[----:B------:R-:W-:Y:S01]  /*e9f0*/  HADD2.F32 R43, -RZ, R43.H1_H1 ;  /* 0x3000002bff2b7230 */ /* 0x000fe20000004100 */
[----:B------:R-:W-:Y:S01]  /*ea00*/  SEL R206, RZ, 0x10000, P5 ;  /* 0x00010000ffce7807 */ /* 0x000fe20002800000 */
[----:B------:R-:W-:Y:S01]  /*ea10*/  HADD2.F32 R204, -RZ, R119.H1_H1 ;  /* 0x30000077ffcc7230 */ /* 0x000fe20000004100 */
[----:B------:R-:W-:Y:S01]  /*ea20*/  SEL R177, RZ, 0x100, P4 ;  /* 0x00000100ffb17807 */ /* 0x000fe20002000000 */
[----:B------:R-:W-:Y:S01]  /*ea30*/  FFMA.FTZ R47, R41, R202, 1.1641532182693481445e-10 ;  /* 0x2f000000292f7423 */ /* 0x000fe200000100ca */
[----:B------:R-:W-:Y:S01]  /*ea40*/  LOP3.LUT P5, RZ, R145, 0x4, RZ, 0xc0, !PT ;  /* 0x0000000491ff7812 */ /* 0x000fe200078ac0ff */
[----:B------:R-:W-:Y:S01]  /*ea50*/  VIADD R201, R197, 0xa0 ;  /* 0x000000a0c5c97836 */ /* 0x000fe20000000000 */
[----:B------:R-:W-:Y:S01]  /*ea60*/  LOP3.LUT P4, RZ, R145, 0x2, RZ, 0xc0, !PT ;  /* 0x0000000291ff7812 */ /* 0x000fe2000788c0ff */
[----:B------:R-:W-:Y:S01]  /*ea70*/  IMAD.WIDE.U32 R210, R207, 0x20, R166 ;  /* 0x00000020cfd27825 */ /* 0x000fe200078e00a6 */
[----:B------:R-:W-:Y:S01]  /*ea80*/  SEL R208, RZ, 0x1, P2 ;  /* 0x00000001ffd07807 */ /* 0x000fe20001000000 */
[----:B------:R-:W0:Y:S01]  /*ea90*/  @P1 LDC.64 R40, c[0x0][0x230] ;  /* 0x00008c00ff281b82 */ /* 0x000e220000000a00 */
[----:B------:R-:W-:Y:S01]  /*eaa0*/  SEL R138, RZ, 0x1, P4 ;  /* 0x00000001ff8a7807 */ /* 0x000fe20002000000 */
[----:B------:R-:W-:Y:S01]  /*eab0*/  IMAD.WIDE.U32 R136, R201, 0x10, R136 ;  /* 0x00000010c9887825 */ /* 0x000fe200078e0088 */
[----:B------:R-:W-:Y:S01]  /*eac0*/  SEL R42, RZ, 0x1, P5 ;  /* 0x00000001ff2a7807 */ /* 0x000fe20002800000 */
[----:B------:R1:W-:Y:S01]  /*ead0*/  STG.E.128 desc[UR4][R210.64], R48 ;  /* 0x00000030d2007986 */ /* 0x0003e2000c101d04 */
[----:B------:R-:W-:Y:S01]  /*eae0*/  FSETP.GTU.FTZ.AND P2, PT, R47, R200, PT ;  /* 0x000000c82f00720b */ /* 0x000fe20003f5c000 */
[----:B------:R-:W-:Y:S01]  /*eaf0*/  FMUL.FTZ R47, R43, R196 ;  /* 0x000000c42b2f7220 */ /* 0x000fe20000410000 */
[----:B------:R-:W-:Y:S01]  /*eb00*/  IMAD.WIDE.U32 R208, R208, 0x1000000, RZ ;  /* 0x01000000d0d07825 */ /* 0x000fe200078e00ff */
[----:B------:R-:W-:-:S03]  /*eb10*/  LOP3.LUT P6, RZ, R145, 0x8, RZ, 0xc0, !PT ;  /* 0x0000000891ff7812 */ /* 0x000fc600078cc0ff */
[----:B------:R-:W-:Y:S01]  /*eb20*/  FMUL.FTZ R47, R47, R198 ;  /* 0x000000c62f2f7220 */ /* 0x000fe20000410000 */
[----:B------:R-:W-:Y:S01]  /*eb30*/  IMAD.WIDE.U32 R138, R138, 0x10000, RZ ;  /* 0x000100008a8a7825 */ /* 0x000fe200078e00ff */
[----:B------:R-:W-:Y:S02]  /*eb40*/  SEL R179, RZ, 0x1000000, P2 ;  /* 0x01000000ffb37807 */ /* 0x000fe40001000000 */
[----:B------:R-:W-:Y:S01]  /*eb50*/  SEL R175, RZ, 0x1, P6 ;  /* 0x00000001ffaf7807 */ /* 0x000fe20003000000 */
[----:B------:R-:W-:Y:S01]  /*eb60*/  IMAD.WIDE.U32 R42, R42, 0x100, RZ ;  /* 0x000001002a2a7825 */ /* 0x000fe200078e00ff */
[----:B------:R-:W-:Y:S02]  /*eb70*/  FSEL R47, R47, RZ, !P2 ;  /* 0x000000ff2f2f7208 */ /* 0x000fe40005000000 */
[----:B------:R-:W-:-:S03]  /*eb80*/  LOP3.LUT R42, R42, R208, R138, 0xfe, !PT ;  /* 0x000000d02a2a7212 */ /* 0x000fc600078efe8a */
[----:B------:R-:W-:Y:S01]  /*eb90*/  FMUL.FTZ R47, R47, R204 ;  /* 0x000000cc2f2f7220 */ /* 0x000fe20000410000 */
[----:B------:R-:W-:Y:S02]  /*eba0*/  LOP3.LUT R208, R177, R179, R206, 0xfe, !PT ;  /* 0x000000b3b1d07212 */ /* 0x000fe400078efece */
[----:B------:R-:W-:Y:S01]  /*ebb0*/  SEL R177, RZ, 0x1, P3 ;  /* 0x00000001ffb17807 */ /* 0x000fe20001800000 */
[----:B------:R-:W-:Y:S01]  /*ebc0*/  @P0 FADD.FTZ R47, R87, R47 ;  /* 0x0000002f572f0221 */ /* 0x000fe20000010000 */
[----:B------:R-:W-:Y:S01]  /*ebd0*/  LOP3.LUT R42, R42, R175, RZ, 0xfc, !PT ;  /* 0x000000af2a2a7212 */ /* 0x000fe200078efcff */
[----:B0-----:R-:W-:Y:S01]  /*ebe0*/  @P1 IMAD.WIDE.U32 R40, R201, 0x20, R40 ;  /* 0x00000020c9281825 */ /* 0x001fe200078e0028 */
[----:B------:R-:W-:Y:S02]  /*ebf0*/  LOP3.LUT R209, R209, R208, R177, 0xfe, !PT ;  /* 0x000000d0d1d17212 */ /* 0x000fe400078efeb1 */
[----:B------:R1:W-:Y:S02]  /*ec00*/  STG.E.128 desc[UR4][R210.64+0x10], R44 ;  /* 0x0000102cd2007986 */ /* 0x0003e4000c101d04 */
[----:B------:R-:W-:Y:S01]  /*ec10*/  LOP3.LUT R43, R43, R209, R139, 0xfe, !PT ;  /* 0x000000d12b2b7212 */ /* 0x000fe200078efe8b */
[----:B------:R-:W-:-:S05]  /*ec20*/  IMAD.WIDE.U32 R208, R207, 0x8, R168 ;  /* 0x00000008cfd07825 */ /* 0x000fca00078e00a8 */
        /* <DEDUP_REMOVED lines=16> */
.L_x_29942:
[----:B------:R-:W-:-:S07]  /*ed30*/  MOV R204, R178 ;  /* 0x000000b200cc7202 */ /* 0x000fce0000000f00 */
.L_x_29943:
[----:B------:R-:W-:Y:S05]  /*ed40*/  BSYNC B0 ;  /* 0x0000000000007941 */ /* 0x000fea0003800000 */
.L_x_29941:
        /* <DEDUP_REMOVED lines=16> */
.L_x_29947:
[----:B------:R-:W-:Y:S05]  /*ee50*/  BSYNC B1 ;  /* 0x0000000000017941 */ /* 0x000fea0003800000 */
.L_x_29946:
        /* <DEDUP_REMOVED lines=42> */
.L_x_29945:
[----:B------:R-:W-:Y:S05]  /*f100*/  BSYNC B0 ;  /* 0x0000000000007941 */ /* 0x000fea0003800000 */
.L_x_29944:
[----:B------:R-:W-:Y:S01]  /*f110*/  I2FP.F32.U32 R41, R204 ;  /* 0x000000cc00297245 */ /* 0x000fe20000201000 */
[----:B-----5:R-:W-:Y:S01]  /*f120*/  HADD2.F32 R43, -RZ, R136.H0_H0 ;  /* 0x20000088ff2b7230 */ /* 0x020fe20000004100 */
        /* <DEDUP_REMOVED lines=21> */
.L_x_29949:
[----:B------:R-:W-:-:S07]  /*f280*/  MOV R41, R178 ;  /* 0x000000b200297202 */ /* 0x000fce0000000f00 */
.L_x_29950:
[----:B------:R-:W-:Y:S05]  /*f290*/  BSYNC B0 ;  /* 0x0000000000007941 */ /* 0x000fea0003800000 */
.L_x_29948:
        /* <DEDUP_REMOVED lines=16> */
.L_x_29954:
[----:B------:R-:W-:Y:S05]  /*f3a0*/  BSYNC B1 ;  /* 0x0000000000017941 */ /* 0x000fea0003800000 */
.L_x_29953:
        /* <DEDUP_REMOVED lines=42> */
.L_x_29952:
[----:B------:R-:W-:Y:S05]  /*f650*/  BSYNC B0 ;  /* 0x0000000000007941 */ /* 0x000fea0003800000 */
.L_x_29951:
        /* <DEDUP_REMOVED lines=23> */
.L_x_29956:
[----:B------:R-:W-:-:S07]  /*f7d0*/  MOV R136, R178 ;  /* 0x000000b200887202 */ /* 0x000fce0000000f00 */
.L_x_29957:
[----:B------:R-:W-:Y:S05]  /*f7e0*/  BSYNC B0 ;  /* 0x0000000000007941 */ /* 0x000fea0003800000 */
.L_x_29955:
        /* <DEDUP_REMOVED lines=16> */
.L_x_29961:
[----:B------:R-:W-:Y:S05]  /*f8f0*/  BSYNC B1 ;  /* 0x0000000000017941 */ /* 0x000fea0003800000 */
.L_x_29960:
        /* <DEDUP_REMOVED lines=42> */
.L_x_29959:
[----:B------:R-:W-:Y:S05]  /*fba0*/  BSYNC B0 ;  /* 0x0000000000007941 */ /* 0x000fea0003800000 */
.L_x_29958:
        /* <DEDUP_REMOVED lines=21> */
.L_x_29963:
[----:B------:R-:W-:-:S07]  /*fd00*/  IMAD.MOV.U32 R43, RZ, RZ, R178 ;  /* 0x000000ffff2b7224 */ /* 0x000fce00078e00b2 */
.L_x_29964:
[----:B------:R-:W-:Y:S05]  /*fd10*/  BSYNC B0 ;  /* 0x0000000000007941 */ /* 0x000fea0003800000 */
.L_x_29962:
        /* <DEDUP_REMOVED lines=16> */
.L_x_29968:
[----:B------:R-:W-:Y:S05]  /*fe20*/  BSYNC B1 ;  /* 0x0000000000017941 */ /* 0x000fea0003800000 */
.L_x_29967:
        /* <DEDUP_REMOVED lines=42> */
.L_x_29966:
[----:B------:R-:W-:Y:S05]  /*100d0*/  BSYNC B0 ;  /* 0x0000000000007941 */ /* 0x000fea0003800000 */
.L_x_29965:
        /* <DEDUP_REMOVED lines=21> */
.L_x_29970:
[----:B------:R-:W-:-:S07]  /*10230*/  MOV R204, R178 ;  /* 0x000000b200cc7202 */ /* 0x000fce0000000f00 */
.L_x_29971:
[----:B------:R-:W-:Y:S05]  /*10240*/  BSYNC B0 ;  /* 0x0000000000007941 */ /* 0x000fea0003800000 */
.L_x_29969:
        /* <DEDUP_REMOVED lines=16> */
.L_x_29975:
[----:B------:R-:W-:Y:S05]  /*10350*/  BSYNC B1 ;  /* 0x0000000000017941 */ /* 0x000fea0003800000 */
.L_x_29974:
        /* <DEDUP_REMOVED lines=42> */
.L_x_29973:
[----:B------:R-:W-:Y:S05]  /*10600*/  BSYNC B0 ;  /* 0x0000000000007941 */ /* 0x000fea0003800000 */
.L_x_29972:
        /* <DEDUP_REMOVED lines=21> */
.L_x_29977:
[----:B------:R-:W-:-:S07]  /*10760*/  MOV R137, R178 ;  /* 0x000000b200897202 */ /* 0x000fce0000000f00 */
.L_x_29978:
[----:B------:R-:W-:Y:S05]  /*10770*/  BSYNC B0 ;  /* 0x0000000000007941 */ /* 0x000fea0003800000 */
.L_x_29976:
        /* <DEDUP_REMOVED lines=16> */
.L_x_29982:
[----:B------:R-:W-:Y:S05]  /*10880*/  BSYNC B1 ;  /* 0x0000000000017941 */ /* 0x000fea0003800000 */
.L_x_29981:
        /* <DEDUP_REMOVED lines=42> */
.L_x_29980:
[----:B------:R-:W-:Y:S05]  /*10b30*/  BSYNC B0 ;  /* 0x0000000000007941 */ /* 0x000fea0003800000 */
.L_x_29979:
        /* <DEDUP_REMOVED lines=21> */
.L_x_29984:
[----:B------:R-:W-:-:S07]  /*10c90*/  MOV R138, R178 ;  /* 0x000000b2008a7202 */ /* 0x000fce0000000f00 */
.L_x_29985:
[----:B------:R-:W-:Y:S05]  /*10ca0*/  BSYNC B0 ;  /* 0x0000000000007941 */ /* 0x000fea0003800000 */
.L_x_29983:
        /* <DEDUP_REMOVED lines=16> */
.L_x_29989:
[----:B------:R-:W-:Y:S05]  /*10db0*/  BSYNC B1 ;  /* 0x0000000000017941 */ /* 0x000fea0003800000 */
.L_x_29988:
        /* <DEDUP_REMOVED lines=42> */
.L_x_29987:
[----:B------:R-:W-:Y:S05]  /*11060*/  BSYNC B0 ;  /* 0x0000000000007941 */ /* 0x000fea0003800000 */
.L_x_29986:
        /* <DEDUP_REMOVED lines=21> */
.L_x_29991:
[----:B------:R-:W-:-:S07]  /*111c0*/  IMAD.MOV.U32 R204, RZ, RZ, R178 ;  /* 0x000000ffffcc7224 */ /* 0x000fce00078e00b2 */
.L_x_29992:
[----:B------:R-:W-:Y:S05]  /*111d0*/  BSYNC B0 ;  /* 0x0000000000007941 */ /* 0x000fea0003800000 */
.L_x_29990:
        /* <DEDUP_REMOVED lines=18> */
.L_x_29996:
[----:B------:R-:W-:Y:S05]  /*11300*/  BSYNC B1 ;  /* 0x0000000000017941 */ /* 0x000fea0003800000 */
.L_x_29995:
        /* <DEDUP_REMOVED lines=42> */
.L_x_29994:
[----:B------:R-:W-:Y:S05]  /*115b0*/  BSYNC B0 ;  /* 0x0000000000007941 */ /* 0x000fea0003800000 */
.L_x_29993:
[----:B------:R-:W-:Y:S01]  /*115c0*/  FADD.FTZ R206, RZ, R80 ;  /* 0x00000050ffce7221 */ /* 0x000fe20000010000 */
[----:B------:R-:W-:Y:S01]  /*115d0*/  HADD2.F32 R139, -RZ, R139.H1_H1 ;  /* 0x3000008bff8b7230 */ /* 0x000fe20000004100 */
        /* <DEDUP_REMOVED lines=9> */
[----:B------:R-:W-:Y:S01]  /*11670*/  SEL R208, RZ, 0x1, P5 ;  /* 0x00000001ffd07807 */ /* 0x000fe20002800000 */
[----:B------:R-:W-:Y:S01]  /*11680*/  FADD.FTZ R179, R83, R206 ;  /* 0x000000ce53b37221 */ /* 0x000fe20000010000 */
[----:B------:R-:W-:Y:S01]  /*11690*/  IMAD.WIDE.U32 R212, R212, 0x1000000, RZ ;  /* 0x01000000d4d47825 */ /* 0x000fe200078e00ff */
[----:B------:R-:W-:Y:S01]  /*116a0*/  SEL R198, RZ, 0x100, P4 ;  /* 0x00000100ffc67807 */ /* 0x000fe20002000000 */
[----:B------:R0:W-:Y:S02]  /*116b0*/  STG.E.128 desc[UR4][R166.64], R40 ;  /* 0x00000028a6007986 */ /* 0x0001e4000c101d04 */
[----:B------:R-:W-:Y:S01]  /*116c0*/  FADD.FTZ R206, R76, R179 ;  /* 0x000000b34cce7221 */ /* 0x000fe20000010000 */
[----:B------:R-:W-:Y:S01]  /*116d0*/  IMAD.WIDE.U32 R210, R210, 0x10000, RZ ;  /* 0x00010000d2d27825 */ /* 0x000fe200078e00ff */
[----:B------:R-:W-:Y:S01]  /*116e0*/  LOP3.LUT P6, RZ, R145, 0x4, RZ, 0xc0, !PT ;  /* 0x0000000491ff7812 */ /* 0x000fe200078cc0ff */
[----:B------:R-:W-:-:S02]  /*116f0*/  UMOV UR9, 0xffffffff ;  /* 0xffffffff00097882 */ /* 0x000fc40000000000 */
[----:B------:R-:W-:Y:S01]  /*11700*/  FADD.FTZ R179, R77, R206 ;  /* 0x000000ce4db37221 */ /* 0x000fe20000010000 */
[----:B------:R-:W-:-:S04]  /*11710*/  IMAD.WIDE.U32 R208, R208, 0x100, RZ ;  /* 0x00000100d0d07825 */ /* 0x000fc800078e00ff */
[----:B------:R-:W-:Y:S01]  /*11720*/  FADD.FTZ R206, R78, R179 ;  /* 0x000000b34ece7221 */ /* 0x000fe20000010000 */
[----:B------:R-:W-:Y:S01]  /*11730*/  IMAD.WIDE.U32 R168, R201, 0x8, R168 ;  /* 0x00000008c9a87825 */ /* 0x000fe200078e00a8 */
[----:B------:R-:W-:-:S03]  /*11740*/  LOP3.LUT R208, R208, R212, R210, 0xfe, !PT ;  /* 0x000000d4d0d07212 */ /* 0x000fc600078efed2 */
        /* <DEDUP_REMOVED lines=29> */
[----:B------:R-:W-:-:S03]  /*11920*/  FADD.FTZ R202, R50, R181 ;  /* 0x000000b532ca7221 */ /* 0x000fc60000010000 */
[----:B------:R-:W-:Y:S01]  /*11930*/  FSETP.GTU.FTZ.AND P1, PT, R179, R200, PT ;  /* 0x000000c8b300720b */ /* 0x000fe20003f3c000 */
[----:B------:R-:W-:-:S03]  /*11940*/  FADD.FTZ R181, R51, R202 ;  /* 0x000000ca33b57221 */ /* 0x000fc60000010000 */
[----:B------:R-:W-:Y:S01]  /*11950*/  SEL R200, RZ, 0x1000000, P1 ;  /* 0x01000000ffc87807 */ /* 0x000fe20000800000 */
[----:B------:R-:W-:Y:S01]  /*11960*/  FADD.FTZ R196, R44, R181 ;  /* 0x000000b52cc47221 */ /* 0x000fe20000010000 */
[----:B------:R-:W-:Y:S02]  /*11970*/  FSEL R139, R139, RZ, !P1 ;  /* 0x000000ff8b8b7208 */ /* 0x000fe40004800000 */
[----:B------:R-:W-:Y:S01]  /*11980*/  LOP3.LUT R212, R198, R200, R177, 0xfe, !PT ;  /* 0x000000c8c6d47212 */ /* 0x000fe200078efeb1 */
[----:B------:R-:W-:Y:S01]  /*11990*/  FADD.FTZ R179, R45, R196 ;  /* 0x000000c42db37221 */ /* 0x000fe20000010000 */
[----:B------:R-:W-:Y:S01]  /*119a0*/  SEL R181, RZ, 0x1, P6 ;  /* 0x00000001ffb57807 */ /* 0x000fe20003000000 */
[----:B------:R-:W-:Y:S01]  /*119b0*/  FMUL.FTZ R139, R190, R139 ;  /* 0x0000008bbe8b7220 */ /* 0x000fe20000410000 */
[----:B------:R-:W-:Y:S01]  /*119c0*/  ISETP.NE.AND P1, PT, R0, RZ, PT ;  /* 0x000000ff0000720c */ /* 0x000fe20003f25270 */
[----:B------:R-:W-:Y:S01]  /*119d0*/  FADD.FTZ R196, R46, R179 ;  /* 0x000000b32ec47221 */ /* 0x000fe20000010000 */
[----:B------:R-:W-:Y:S01]  /*119e0*/  SEL R179, RZ, 0x1, P3 ;  /* 0x00000001ffb37807 */ /* 0x000fe20001800000 */
[----:B------:R-:W-:Y:S01]  /*119f0*/  @P0 FADD.FTZ R139, R87, R139 ;  /* 0x0000008b578b0221 */ /* 0x000fe20000010000 */
[----:B------:R-:W-:Y:S01]  /*11a00*/  LOP3.LUT R208, R208, R181, RZ, 0xfc, !PT ;  /* 0x000000b5d0d07212 */ /* 0x000fe200078efcff */
[----:B------:R-:W-:Y:S01]  /*11a10*/  FADD.FTZ R177, R47, R196 ;  /* 0x000000c42fb17221 */ /* 0x000fe20000010000 */
[----:B------:R-:W-:-:S02]  /*11a20*/  LOP3.LUT R213, R213, R212, R179, 0xfe, !PT ;  /* 0x000000d4d5d57212 */ /* 0x000fc400078efeb3 */
[----:B------:R0:W-:Y:S01]  /*11a30*/  STG.E.128 desc[UR4][R166.64+0x10], R136 ;  /* 0x00001088a6007986 */ /* 0x0001e2000c101d04 */
        /* <DEDUP_REMOVED lines=128> */
.L_x_30010:
        /* <DEDUP_REMOVED lines=10> */
[----:B------:R-:W1:Y:S01]  /*122e0*/  MUFU.RSQ R57, R169 ;  /* 0x000000a900397308 */ /* 0x000e620000001400 */
[--C-:B------:R-:W-:Y:S01]  /*122f0*/  FADD.FTZ R222, R62, -R177.reuse ;  /* 0x800000b13ede7221 */ /* 0x100fe20000010000 */
[--C-:B------:R-:W-:Y:S01]  /*12300*/  FADD.FTZ R62, R58, -R177.reuse ;  /* 0x800000b13a3e7221 */ /* 0x100fe20000010000 */
[--C-:B------:R-:W-:Y:S01]  /*12310*/  FADD.FTZ R58, R42, -R177.reuse ;  /* 0x800000b12a3a7221 */ /* 0x100fe20000010000 */
[----:B------:R-:W-:Y:S01]  /*12320*/  FADD.FTZ R220, R54, -R177 ;  /* 0x800000b136dc7221 */ /* 0x000fe20000010000 */
[----:B------:R-:W-:-:S02]  /*12330*/  HADD2.F32 R42, -RZ, R115.H1_H1 ;  /* 0x30000073ff2a7230 */ /* 0x000fc40000004100 */
[--C-:B------:R-:W-:Y:S01]  /*12340*/  FADD.FTZ R240, R78, -R177.reuse ;  /* 0x800000b14ef07221 */ /* 0x100fe20000010000 */
[--C-:B------:R-:W-:Y:S01]  /*12350*/  FADD.FTZ R218, R83, -R177.reuse ;  /* 0x800000b153da7221 */ /* 0x100fe20000010000 */
[--C-:B------:R-:W-:Y:S01]  /*12360*/  FADD.FTZ R226, R46, -R177.reuse ;  /* 0x800000b12ee27221 */ /* 0x100fe20000010000 */
[--C-:B------:R-:W-:Y:S01]  /*12370*/  FADD.FTZ R46, R41, -R177.reuse ;  /* 0x800000b1292e7221 */ /* 0x100fe20000010000 */
[--C-:B------:R-:W-:Y:S01]  /*12380*/  FADD.FTZ R216, R82, -R177.reuse ;  /* 0x800000b152d87221 */ /* 0x100fe20000010000 */
[--C-:B------:R-:W-:Y:S01]  /*12390*/  FADD.FTZ R236, R76, -R177.reuse ;  /* 0x800000b14cec7221 */ /* 0x100fe20000010000 */
[--C-:B------:R-:W-:Y:S01]  /*123a0*/  FADD.FTZ R200, R51, -R177.reuse ;  /* 0x800000b133c87221 */ /* 0x100fe20000010000 */
[----:B------:R-:W-:Y:S02]  /*123b0*/  HADD2.F32 R41, -RZ, R115.H0_H0 ;  /* 0x20000073ff297230 */ /* 0x000fe40000004100 */
[--C-:B------:R-:W-:Y:S01]  /*123c0*/  FADD.FTZ R82, R50, -R177.reuse ;  /* 0x800000b132527221 */ /* 0x100fe20000010000 */
[--C-:B------:R-:W-:Y:S01]  /*123d0*/  FADD.FTZ R238, R77, -R177.reuse ;  /* 0x800000b14dee7221 */ /* 0x100fe20000010000 */
[--C-:B------:R-:W-:Y:S01]  /*123e0*/  FADD.FTZ R50, R43, -R177.reuse ;  /* 0x800000b12b327221 */ /* 0x100fe20000010000 */
[C---:B-1----:R-:W-:Y:S01]  /*123f0*/  FMUL.FTZ R54, R57.reuse, R242 ;  /* 0x000000f239367220 */ /* 0x042fe20000410000 */
[C---:B------:R-:W-:Y:S01]  /*12400*/  FMUL.FTZ R51, R57.reuse, R240 ;  /* 0x000000f039337220 */ /* 0x040fe20000410000 */
[----:B------:R-:W-:Y:S01]  /*12410*/  FMUL.FTZ R218, R57, R218 ;  /* 0x000000da39da7220 */ /* 0x000fe20000410000 */
[----:B------:R-:W-:Y:S01]  /*12420*/  FADD.FTZ R166, R80, -R177 ;  /* 0x800000b150a67221 */ /* 0x000fe20000010000 */
[----:B------:R-:W-:Y:S01]  /*12430*/  FFMA.FTZ R54, R54, R42, R25 ;  /* 0x0000002a36367223 */ /* 0x000fe20000010019 */
[----:B------:R-:W-:-:S02]  /*12440*/  HADD2.F32 R42, -RZ, R113.H1_H1 ;  /* 0x30000071ff2a7230 */ /* 0x000fc40000004100 */
[--C-:B------:R-:W-:Y:S01]  /*12450*/  FADD.FTZ R214, R45, -R177.reuse ;  /* 0x800000b12dd67221 */ /* 0x100fe20000010000 */
[--C-:B------:R-:W-:Y:S02]  /*12460*/  HADD2.F32 R43, -RZ, R114.reuse.H0_H0 ;  /* 0x20000072ff2b7230 */ /* 0x100fe40000004100 */
[--C-:B------:R-:W-:Y:S01]  /*12470*/  FADD.FTZ R80, R81, -R177.reuse ;  /* 0x800000b151507221 */ /* 0x100fe20000010000 */
[--C-:B------:R-:W-:Y:S01]  /*12480*/  FADD.FTZ R232, R47, -R177.reuse ;  /* 0x800000b12fe87221 */ /* 0x100fe20000010000 */
[----:B------:R-:W-:Y:S01]  /*12490*/  FMUL.FTZ R45, R57, R236 ;  /* 0x000000ec392d7220 */ /* 0x000fe20000410000 */
[--C-:B------:R-:W-:Y:S01]  /*124a0*/  FADD.FTZ R224, R70, -R177.reuse ;  /* 0x800000b146e07221 */ /* 0x100fe20000010000 */
[--C-:B0-----:R-:W-:Y:S01]  /*124b0*/  FADD.FTZ R198, R52, -R177.reuse ;  /* 0x800000b134c67221 */ /* 0x101fe20000010000 */
[----:B------:R-:W-:Y:S01]  /*124c0*/  FFMA.FTZ R51, R51, R41, R24 ;  /* 0x0000002933337223 */ /* 0x000fe20000010018 */
[----:B------:R-:W-:Y:S02]  /*124d0*/  HADD2.F32 R47, -RZ, R114.H1_H1 ;  /* 0x30000072ff2f7230 */ /* 0x000fe40000004100 */
[----:B------:R-:W-:Y:S01]  /*124e0*/  FADD.FTZ R52, R49, -R177 ;  /* 0x800000b131347221 */ /* 0x000fe20000010000 */
[----:B------:R-:W-:-:S02]  /*124f0*/  HADD2.F32 R41, -RZ, R113.H0_H0 ;  /* 0x20000071ff297230 */ /* 0x000fc40000004100 */
[----:B------:R-:W-:Y:S01]  /*12500*/  FMUL.FTZ R238, R57, R238 ;  /* 0x000000ee39ee7220 */ /* 0x000fe20000410000 */
[----:B------:R-:W-:Y:S01]  /*12510*/  FFMA.FTZ R218, R218, R42, R21 ;  /* 0x0000002adada7223 */ /* 0x000fe20000010015 */
[----:B------:R-:W-:Y:S01]  /*12520*/  FADD.FTZ R210, R53, -R177 ;  /* 0x800000b135d27221 */ /* 0x000fe20000010000 */
[----:B------:R-:W-:Y:S01]  /*12530*/  FMUL.FTZ R49, R57, R216 ;  /* 0x000000d839317220 */ /* 0x000fe20000410000 */
[--C-:B------:R-:W-:Y:S02]  /*12540*/  HADD2.F32 R42, -RZ, R112.reuse.H1_H1 ;  /* 0x30000070ff2a7230 */ /* 0x100fe40000004100 */
[----:B------:R-:W-:Y:S01]  /*12550*/  FFMA.FTZ R45, R45, R43, R22 ;  /* 0x0000002b2d2d7223 */ /* 0x000fe20000010016 */
[----:B------:R-:W-:Y:S02]  /*12560*/  HADD2.F32 R53, -RZ, R111.H0_H0 ;  /* 0x2000006fff357230 */ /* 0x000fe40000004100 */
[C---:B------:R-:W-:Y:S01]  /*12570*/  FMUL.FTZ R80, R57.reuse, R80 ;  /* 0x0000005039507220 */ /* 0x040fe20000410000 */
[----:B------:R-:W-:Y:S01]  /*12580*/  FMUL.FTZ R43, R57, R224 ;  /* 0x000000e0392b7220 */ /* 0x000fe20000410000 */
[----:B------:R-:W-:Y:S01]  /*12590*/  FFMA.FTZ R216, R238, R47, R23 ;  /* 0x0000002feed87223 */ /* 0x000fe20000010017 */
[--C-:B------:R-:W-:Y:S01]  /*125a0*/  FADD.FTZ R204, R68, -R177.reuse ;  /* 0x800000b144cc7221 */ /* 0x100fe20000010000 */
[----:B------:R-:W-:Y:S01]  /*125b0*/  FFMA.FTZ R49, R49, R41, R20 ;  /* 0x0000002931317223 */ /* 0x000fe20000010014 */
[----:B------:R-:W-:Y:S01]  /*125c0*/  FMUL.FTZ R47, R57, R166 ;  /* 0x000000a6392f7220 */ /* 0x000fe20000410000 */
[----:B------:R-:W-:Y:S01]  /*125d0*/  FADD.FTZ R206, R69, -R177 ;  /* 0x800000b145ce7221 */ /* 0x000fe20000010000 */
[----:B------:R-:W-:-:S02]  /*125e0*/  HADD2.F32 R41, -RZ, R112.H0_H0 ;  /* 0x20000070ff297230 */ /* 0x000fc40000004100 */
[----:B------:R-:W-:Y:S01]  /*125f0*/  FFMA.FTZ R166, R80, R42, R19 ;  /* 0x0000002a50a67223 */ /* 0x000fe20000010013 */
[----:B------:R-:W-:Y:S01]  /*12600*/  FFMA.FTZ R80, R43, R53, R32 ;  /* 0x000000352b507223 */ /* 0x000fe20000010020 */
[--C-:B------:R-:W-:Y:S01]  /*12610*/  FADD.FTZ R196, R75, -R177.reuse ;  /* 0x800000b14bc47221 */ /* 0x100fe20000010000 */
[--C-:B------:R-:W-:Y:S01]  /*12620*/  FADD.FTZ R208, R61, -R177.reuse ;  /* 0x800000b13dd07221 */ /* 0x100fe20000010000 */
[--C-:B------:R-:W-:Y:S02]  /*12630*/  HADD2.F32 R43, -RZ, R110.reuse.H0_H0 ;  /* 0x2000006eff2b7230 */ /* 0x100fe40000004100 */
[--C-:B------:R-:W-:Y:S01]  /*12640*/  FADD.FTZ R72, R72, -R177.reuse ;  /* 0x800000b148487221 */ /* 0x100fe20000010000 */
[--C-:B------:R-:W-:Y:S01]  /*12650*/  FADD.FTZ R74, R74, -R177.reuse ;  /* 0x800000b14a4a7221 */ /* 0x100fe20000010000 */
[----:B------:R-:W-:Y:S02]  /*12660*/  HADD2.F32 R61, -RZ, R110.H1_H1 ;  /* 0x3000006eff3d7230 */ /* 0x000fe40000004100 */
[----:B------:R-:W-:Y:S01]  /*12670*/  FMUL.FTZ R53, R57, R204 ;  /* 0x000000cc39357220 */ /* 0x000fe20000410000 */
[----:B------:R-:W-:Y:S01]  /*12680*/  FADD.FTZ R230, R63, -R177 ;  /* 0x800000b13fe67221 */ /* 0x000fe20000010000 */
[----:B------:R-:W-:Y:S01]  /*12690*/  FMUL.FTZ R206, R57, R206 ;  /* 0x000000ce39ce7220 */ /* 0x000fe20000410000 */
[----:B------:R-:W-:Y:S01]  /*126a0*/  FFMA.FTZ R47, R47, R41, R18 ;  /* 0x000000292f2f7223 */ /* 0x000fe20000010012 */
[----:B------:R-:W-:-:S02]  /*126b0*/  HADD2.F32 R42, -RZ, R109.H1_H1 ;  /* 0x3000006dff2a7230 */ /* 0x000fc40000004100 */
[--C-:B------:R-:W-:Y:S01]  /*126c0*/  FADD.FTZ R68, R65, -R177.reuse ;  /* 0x800000b141447221 */ /* 0x100fe20000010000 */
[--C-:B------:R-:W-:Y:S01]  /*126d0*/  FADD.FTZ R78, R59, -R177.reuse ;  /* 0x800000b13b4e7221 */ /* 0x100fe20000010000 */
[----:B------:R-:W-:Y:S02]  /*126e0*/  HADD2.F32 R41, -RZ, R109.H0_H0 ;  /* 0x2000006dff297230 */ /* 0x000fe40000004100 */
[C---:B------:R-:W-:Y:S01]  /*126f0*/  FMUL.FTZ R196, R57.reuse, R196 ;  /* 0x000000c439c47220 */ /* 0x040fe20000410000 */
[----:B------:R-:W-:Y:S01]  /*12700*/  FMUL.FTZ R59, R57, R74 ;  /* 0x0000004a393b7220 */ /* 0x000fe20000410000 */
[----:B------:R-:W-:Y:S01]  /*12710*/  FFMA.FTZ R53, R53, R43, R30 ;  /* 0x0000002b35357223 */ /* 0x000fe2000001001e */
[--C-:B------:R-:W-:Y:S02]  /*12720*/  HADD2.F32 R63, -RZ, R107.reuse.H1_H1 ;  /* 0x3000006bff3f7230 */ /* 0x100fe40000004100 */
[----:B------:R-:W-:Y:S01]  /*12730*/  FMUL.FTZ R65, R57, R72 ;  /* 0x0000004839417220 */ /* 0x000fe20000410000 */
[----:B------:R-:W-:Y:S01]  /*12740*/  FADD.FTZ R76, R73, -R177 ;  /* 0x800000b1494c7221 */ /* 0x000fe20000010000 */
[----:B------:R-:W-:Y:S01]  /*12750*/  FFMA.FTZ R74, R206, R61, R31 ;  /* 0x0000003dce4a7223 */ /* 0x000fe2000001001f */
[----:B------:R-:W-:-:S02]  /*12760*/  HADD2.F32 R43, -RZ, R107.H0_H0 ;  /* 0x2000006bff2b7230 */ /* 0x000fc40000004100 */
[C---:B------:R-:W-:Y:S01]  /*12770*/  FMUL.FTZ R72, R57.reuse, R230 ;  /* 0x000000e639487220 */ /* 0x040fe20000410000 */
[----:B------:R-:W-:Y:S01]  /*12780*/  FMUL.FTZ R61, R57, R222 ;  /* 0x000000de393d7220 */ /* 0x000fe20000410000 */
[----:B------:R-:W-:Y:S01]  /*12790*/  FFMA.FTZ R196, R196, R42, R29 ;  /* 0x0000002ac4c47223 */ /* 0x000fe2000001001d */
[----:B------:R-:W-:Y:S01]  /*127a0*/  FFMA.FTZ R59, R59, R41, R28 ;  /* 0x000000293b3b7223 */ /* 0x000fe2000001001c */
[--C-:B------:R-:W-:Y:S02]  /*127b0*/  HADD2.F32 R42, -RZ, R108.reuse.H1_H1 ;  /* 0x3000006cff2a7230 */ /* 0x100fe40000004100 */
[----:B------:R-:W-:Y:S01]  /*127c0*/  FMUL.FTZ R76, R57, R76 ;  /* 0x0000004c394c7220 */ /* 0x000fe20000410000 */
[----:B------:R-:W-:Y:S02]  /*127d0*/  HADD2.F32 R41, -RZ, R108.H0_H0 ;  /* 0x2000006cff297230 */ /* 0x000fe40000004100 */
[----:B------:R-:W-:Y:S01]  /*127e0*/  FFMA.FTZ R72, R72, R63, R141 ;  /* 0x0000003f48487223 */ /* 0x000fe2000001008d */
[----:B------:R-:W-:Y:S01]  /*127f0*/  FADD.FTZ R66, R66, -R177 ;  /* 0x800000b142427221 */ /* 0x000fe20000010000 */
[----:B------:R-:W-:Y:S01]  /*12800*/  FFMA.FTZ R61, R61, R43, R140 ;  /* 0x0000002b3d3d7223 */ /* 0x000fe2000001008c */
[----:B------:R-:W-:-:S02]  /*12810*/  HADD2.F32 R63, -RZ, R106.H0_H0 ;  /* 0x2000006aff3f7230 */ /* 0x000fc40000004100 */
[----:B------:R-:W-:Y:S01]  /*12820*/  FADD.FTZ R168, R67, -R177 ;  /* 0x800000b143a87221 */ /* 0x000fe20000010000 */
[----:B------:R-:W-:Y:S01]  /*12830*/  FMUL.FTZ R43, R57, R202 ;  /* 0x000000ca392b7220 */ /* 0x000fe20000410000 */
[----:B------:R-:W-:Y:S01]  /*12840*/  FFMA.FTZ R76, R76, R42, R27 ;  /* 0x0000002a4c4c7223 */ /* 0x000fe2000001001b */
[----:B------:R-:W-:Y:S01]  /*12850*/  FFMA.FTZ R65, R65, R41, R26 ;  /* 0x0000002941417223 */ /* 0x000fe2000001001a */
[--C-:B------:R-:W-:Y:S02]  /*12860*/  HADD2.F32 R42, -RZ, R105.reuse.H1_H1 ;  /* 0x30000069ff2a7230 */ /* 0x100fe40000004100 */
[C---:B------:R-:W-:Y:S01]  /*12870*/  FMUL.FTZ R69, R57.reuse, R66 ;  /* 0x0000004239457220 */ /* 0x040fe20000410000 */
[----:B------:R-:W-:Y:S02]  /*12880*/  HADD2.F32 R41, -RZ, R105.H0_H0 ;  /* 0x20000069ff297230 */ /* 0x000fe40000004100 */
[----:B------:R-:W-:Y:S01]  /*12890*/  FMUL.FTZ R168, R57, R168 ;  /* 0x000000a839a87220 */ /* 0x000fe20000410000 */
[----:B------:R-:W-:Y:S01]  /*128a0*/  FFMA.FTZ R66, R43, R63, R38 ;  /* 0x0000003f2b427223 */ /* 0x000fe20000010026 */
[----:B------:R-:W-:-:S02]  /*128b0*/  HADD2.F32 R202, -RZ, R103.H0_H0 ;  /* 0x20000067ffca7230 */ /* 0x000fc40000004100 */
[----:B------:R-:W-:Y:S01]  /*128c0*/  FMUL.FTZ R43, R57, R220 ;  /* 0x000000dc392b7220 */ /* 0x000fe20000410000 */
[----:B------:R-:W-:Y:S01]  /*128d0*/  FADD.FTZ R64, R64, -R177 ;  /* 0x800000b140407221 */ /* 0x000fe20000010000 */
[----:B------:R-:W-:Y:S01]  /*128e0*/  FFMA.FTZ R168, R168, R42, R37 ;  /* 0x0000002aa8a87223 */ /* 0x000fe20000010025 */
[----:B------:R-:W-:Y:S01]  /*128f0*/  FFMA.FTZ R69, R69, R41, R36 ;  /* 0x0000002945457223 */ /* 0x000fe20000010024 */
[----:B------:R-:W-:Y:S02]  /*12900*/  HADD2.F32 R42, -RZ, R104.H0_H0 ;  /* 0x20000068ff2a7230 */ /* 0x000fe40000004100 */
[----:B------:R-:W-:Y:S01]  /*12910*/  FFMA.FTZ R202, R43, R202, R150 ;  /* 0x000000ca2bca7223 */ /* 0x000fe20000010096 */
[C---:B------:R-:W-:Y:S01]  /*12920*/  FMUL.FTZ R41, R57.reuse, R64 ;  /* 0x0000004039297220 */ /* 0x040fe20000410000 */
[----:B------:R-:W-:Y:S02]  /*12930*/  HADD2.F32 R43, -RZ, R102.H0_H0 ;  /* 0x20000066ff2b7230 */ /* 0x000fe40000004100 */
[C---:B------:R-:W-:Y:S01]  /*12940*/  FMUL.FTZ R75, R57.reuse, R198 ;  /* 0x000000c6394b7220 */ /* 0x040fe20000410000 */
[----:B------:R-:W-:Y:S01]  /*12950*/  FMUL.FTZ R64, R57, R68 ;  /* 0x0000004439407220 */ /* 0x000fe20000410000 */
[----:B------:R-:W-:Y:S01]  /*12960*/  FFMA.FTZ R68, R41, R42, R34 ;  /* 0x0000002a29447223 */ /* 0x000fe20000010022 */
[----:B------:R-:W-:-:S02]  /*12970*/  HADD2.F32 R42, -RZ, R101.H1_H1 ;  /* 0x30000065ff2a7230 */ /* 0x000fc40000004100 */
[----:B------:R-:W-:Y:S01]  /*12980*/  FFMA.FTZ R75, R75, R43, R146 ;  /* 0x0000002b4b4b7223 */ /* 0x000fe20000010092 */
[----:B------:R-:W-:Y:S02]  /*12990*/  HADD2.F32 R204, -RZ, R99.H0_H0 ;  /* 0x20000063ffcc7230 */ /* 0x000fe40000004100 */
[--C-:B------:R-:W-:Y:S01]  /*129a0*/  FADD.FTZ R56, R56, -R177.reuse ;  /* 0x800000b138387221 */ /* 0x100fe20000010000 */
[C---:B------:R-:W-:Y:S01]  /*129b0*/  FMUL.FTZ R198, R57.reuse, R78 ;  /* 0x0000004e39c67220 */ /* 0x040fe20000410000 */
[C---:B------:R-:W-:Y:S01]  /*129c0*/  FMUL.FTZ R43, R57.reuse, R226 ;  /* 0x000000e2392b7220 */ /* 0x040fe20000410000 */
[----:B------:R-:W-:Y:S01]  /*129d0*/  FADD.FTZ R212, R44, -R177 ;  /* 0x800000b12cd47221 */ /* 0x000fe20000010000 */
[----:B------:R-:W-:Y:S01]  /*129e0*/  FMUL.FTZ R79, R57, R56 ;  /* 0x00000038394f7220 */ /* 0x000fe20000410000 */
[----:B------:R-:W-:Y:S01]  /*129f0*/  FFMA.FTZ R198, R198, R42, R147 ;  /* 0x0000002ac6c67223 */ /* 0x000fe20000010093 */
[----:B------:R-:W-:Y:S01]  /*12a00*/  FFMA.FTZ R204, R43, R204, R158 ;  /* 0x000000cc2bcc7223 */ /* 0x000fe2000001009e */
[----:B------:R-:W-:-:S02]  /*12a10*/  HADD2.F32 R56, -RZ, R98.H0_H0 ;  /* 0x20000062ff387230 */ /* 0x000fc40000004100 */
[C---:B------:R-:W-:Y:S01]  /*12a20*/  FMUL.FTZ R43, R57.reuse, R212 ;  /* 0x000000d4392b7220 */ /* 0x040fe20000410000 */
[----:B------:R-:W-:Y:S02]  /*12a30*/  HADD2.F32 R42, -RZ, R97.H1_H1 ;  /* 0x30000061ff2a7230 */ /* 0x000fe40000004100 */
[C---:B------:R-:W-:Y:S01]  /*12a40*/  FMUL.FTZ R200, R57.reuse, R200 ;  /* 0x000000c839c87220 */ /* 0x040fe20000410000 */
[----:B------:R-:W-:Y:S02]  /*12a50*/  HADD2.F32 R41, -RZ, R101.H0_H0 ;  /* 0x20000065ff297230 */ /* 0x000fe40000004100 */
[----:B------:R-:W-:Y:S01]  /*12a60*/  FMUL.FTZ R77, R57, R62 ;  /* 0x0000003e394d7220 */ /* 0x000fe20000410000 */
[----:B------:R-:W-:Y:S01]  /*12a70*/  FADD.FTZ R70, R137, -R177 ;  /* 0x800000b189467221 */ /* 0x000fe20000010000 */
[----:B------:R-:W-:Y:S01]  /*12a80*/  FMUL.FTZ R137, R57, R82 ;  /* 0x0000005239897220 */ /* 0x000fe20000410000 */
[----:B------:R-:W-:Y:S01]  /*12a90*/  FFMA.FTZ R82, R43, R56, R156 ;  /* 0x000000382b527223 */ /* 0x000fe2000001009c */
[----:B------:R-:W-:Y:S01]  /*12aa0*/  FFMA.FTZ R200, R200, R42, R157 ;  /* 0x0000002ac8c87223 */ /* 0x000fe2000001009d */
[----:B------:R-:W-:Y:S01]  /*12ab0*/  FFMA.FTZ R77, R77, R41, R144 ;  /* 0x000000294d4d7223 */ /* 0x000fe20000010090 */
[----:B------:R-:W0:Y:S01]  /*12ac0*/  @!P1 LDC.64 R42, c[0x0][0x250] ;  /* 0x00009400ff2a9b82 */ /* 0x000e220000000a00 */
[----:B------:R-:W-:-:S02]  /*12ad0*/  HADD2.F32 R41, -RZ, R100.H0_H0 ;  /* 0x20000064ff297230 */ /* 0x000fc40000004100 */
[--C-:B------:R-:W-:Y:S01]  /*12ae0*/  FADD.FTZ R48, R48, -R177.reuse ;  /* 0x800000b130307221 */ /* 0x100fe20000010000 */
[----:B------:R-:W-:Y:S02]  /*12af0*/  HADD2.F32 R63, -RZ, R102.H1_H1 ;  /* 0x30000066ff3f7230 */ /* 0x000fe40000004100 */
[--C-:B------:R-:W-:Y:S01]  /*12b00*/  FADD.FTZ R44, R40, -R177.reuse ;  /* 0x800000b1282c7221 */ /* 0x100fe20000010000 */
[----:B------:R-:W-:Y:S01]  /*12b10*/  FMUL.FTZ R210, R57, R210 ;  /* 0x000000d239d27220 */ /* 0x000fe20000410000 */
[--C-:B------:R-:W-:Y:S01]  /*12b20*/  FADD.FTZ R40, R138, -R177.reuse ;  /* 0x800000b18a287221 */ /* 0x100fe20000010000 */
[----:B------:R-:W-:Y:S01]  /*12b30*/  FADD.FTZ R138, R139, -R177 ;  /* 0x800000b18b8a7221 */ /* 0x000fe20000010000 */
[----:B------:R-:W-:Y:S01]  /*12b40*/  FFMA.FTZ R79, R79, R41, R142 ;  /* 0x000000294f4f7223 */ /* 0x000fe2000001008e */
[----:B------:R-:W-:Y:S02]  /*12b50*/  HADD2.F32 R41, -RZ, R97.H0_H0 ;  /* 0x20000061ff297230 */ /* 0x000fe40000004100 */
[----:B------:R-:W-:Y:S01]  /*12b60*/  FFMA.FTZ R78, R210, R63, R151 ;  /* 0x0000003fd24e7223 */ /* 0x000fe20000010097 */
[----:B------:R-:W-:-:S02]  /*12b70*/  HADD2.F32 R56, -RZ, R96.H0_H0 ;  /* 0x20000060ff387230 */ /* 0x000fc40000004100 */
[C---:B------:R-:W-:Y:S01]  /*12b80*/  FMUL.FTZ R169, R57.reuse, R48 ;  /* 0x0000003039a97220 */ /* 0x040fe20000410000 */
[----:B------:R-:W-:Y:S02]  /*12b90*/  HADD2.F32 R62, -RZ, R95.H1_H1 ;  /* 0x3000005fff3e7230 */ /* 0x000fe40000004100 */
[C---:B------:R-:W-:Y:S01]  /*12ba0*/  FMUL.FTZ R63, R57.reuse, R58 ;  /* 0x0000003a393f7220 */ /* 0x040fe20000410000 */
[----:B------:R-:W-:Y:S02]  /*12bb0*/  HADD2.F32 R48, -RZ, R93.H0_H0 ;  /* 0x2000005dff307230 */ /* 0x000fe40000004100 */
[----:B------:R-:W-:Y:S01]  /*12bc0*/  FMUL.FTZ R138, R57, R138 ;  /* 0x0000008a398a7220 */ /* 0x000fe20000410000 */
[----:B------:R-:W-:Y:S01]  /*12bd0*/  FFMA.FTZ R137, R137, R41, R154 ;  /* 0x0000002989897223 */ /* 0x000fe2000001009a */
[----:B------:R-:W-:Y:S01]  /*12be0*/  FMUL.FTZ R139, R57, R40 ;  /* 0x00000028398b7220 */ /* 0x000fe20000410000 */
[----:B------:R-:W-:Y:S01]  /*12bf0*/  FFMA.FTZ R169, R169, R56, R152 ;  /* 0x00000038a9a97223 */ /* 0x000fe20000010098 */
[----:B------:R-:W-:Y:S01]  /*12c00*/  HADD2.F32 R206, -RZ, R100.H1_H1 ;  /* 0x30000064ffce7230 */ /* 0x000fe20000004100 */
[----:B------:R-:W1:Y:S01]  /*12c10*/  @!P1 LDC.64 R40, c[0x0][0x258] ;  /* 0x00009600ff289b82 */ /* 0x000e620000000a00 */
[----:B------:R-:W-:Y:S01]  /*12c20*/  FMUL.FTZ R56, R57, R70 ;  /* 0x0000004639387220 */ /* 0x000fe20000410000 */
[----:B------:R-:W-:-:S02]  /*12c30*/  HADD2.F32 R67, -RZ, R106.H1_H1 ;  /* 0x3000006aff437230 */ /* 0x000fc40000004100 */
[----:B------:R-:W-:Y:S01]  /*12c40*/  FMUL.FTZ R60, R57, R60 ;  /* 0x0000003c393c7220 */ /* 0x000fe20000410000 */
[----:B------:R-:W-:Y:S01]  /*12c50*/  FFMA.FTZ R70, R138, R62, R183 ;  /* 0x0000003e8a467223 */ /* 0x000fe200000100b7 */
[----:B------:R-:W-:Y:S01]  /*12c60*/  FFMA.FTZ R179, R63, R48, R162 ;  /* 0x000000303fb37223 */ /* 0x000fe200000100a2 */
[C---:B------:R-:W-:Y:S01]  /*12c70*/  FMUL.FTZ R208, R57.reuse, R208 ;  /* 0x000000d039d07220 */ /* 0x040fe20000410000 */
[----:B------:R-:W-:Y:S01]  /*12c80*/  FFMA.FTZ R206, R60, R206, R143 ;  /* 0x000000ce3cce7223 */ /* 0x000fe2000001008f */
[----:B------:R-:W2:Y:S01]  /*12c90*/  LDC.64 R62, c[0x0][0x2b8] ;  /* 0x0000ae00ff3e7b82 */ /* 0x000ea20000000a00 */
[----:B------:R-:W-:Y:S02]  /*12ca0*/  HADD2.F32 R60, -RZ, R95.H0_H0 ;  /* 0x2000005fff3c7230 */ /* 0x000fe40000004100 */
[----:B------:R-:W-:Y:S01]  /*12cb0*/  FFMA.FTZ R67, R208, R67, R39 ;  /* 0x00000043d0437223 */ /* 0x000fe20000010027 */
[----:B------:R-:W-:Y:S02]  /*12cc0*/  HADD2.F32 R208, -RZ, R96.H1_H1 ;  /* 0x30000060ffd07230 */ /* 0x000fe40000004100 */
[----:B------:R-:W-:Y:S01]  /*12cd0*/  FMUL.FTZ R52, R57, R52 ;  /* 0x0000003439347220 */ /* 0x000fe20000410000 */
[----:B------:R-:W-:Y:S01]  /*12ce0*/  FADD.FTZ R136, R136, -R177 ;  /* 0x800000b188887221 */ /* 0x000fe20000010000 */
[----:B------:R-:W-:Y:S01]  /*12cf0*/  FFMA.FTZ R139, R139, R60, R170 ;  /* 0x0000003c8b8b7223 */ /* 0x000fe200000100aa */
[----:B0-----:R-:W-:-:S04]  /*12d00*/  @!P1 IMAD.WIDE R42, R194, 0x4, R42 ;  /* 0x00000004c22a9825 */ /* 0x001fc800078e022a */
[----:B------:R-:W-:Y:S01]  /*12d10*/  FFMA.FTZ R208, R52, R208, R155 ;  /* 0x000000d034d07223 */ /* 0x000fe2000001009b */
[--C-:B------:R-:W-:Y:S01]  /*12d20*/  FADD.FTZ R234, R71, -R177.reuse ;  /* 0x800000b147ea7221 */ /* 0x100fe20000010000 */
[----:B------:R-:W-:Y:S01]  /*12d30*/  FADD.FTZ R228, R55, -R177 ;  /* 0x800000b137e47221 */ /* 0x000fe20000010000 */
[--C-:B------:R-:W-:Y:S02]  /*12d40*/  HADD2.F32 R60, -RZ, R94.reuse.H1_H1 ;  /* 0x3000005eff3c7230 */ /* 0x100fe40000004100 */
[C---:B------:R-:W-:Y:S01]  /*12d50*/  FMUL.FTZ R177, R57.reuse, R136 ;  /* 0x0000008839b17220 */ /* 0x040fe20000410000 */
[----:B------:R-:W-:Y:S01]  /*12d60*/  HADD2.F32 R52, -RZ, R94.H0_H0 ;  /* 0x2000005eff347230 */ /* 0x000fe20000004100 */
[----:B------:R0:W-:Y:S01]  /*12d70*/  @!P1 STG.E desc[UR4][R42.64], R167 ;  /* 0x000000a72a009986 */ /* 0x0001e2000c101904 */
[----:B------:R-:W-:Y:S02]  /*12d80*/  HADD2.F32 R55, -RZ, R111.H1_H1 ;  /* 0x3000006fff377230 */ /* 0x000fe40000004100 */
[----:B------:R-:W-:Y:S01]  /*12d90*/  FMUL.FTZ R234, R57, R234 ;  /* 0x000000ea39ea7220 */ /* 0x000fe20000410000 */
[----:B------:R-:W-:Y:S01]  /*12da0*/  FFMA.FTZ R181, R56, R60, R173 ;  /* 0x0000003c38b57223 */ /* 0x000fe200000100ad */
[----:B------:R-:W-:Y:S01]  /*12db0*/  FFMA.FTZ R136, R177, R52, R164 ;  /* 0x00000034b1887223 */ /* 0x000fe200000100a4 */
[----:B------:R-:W-:-:S02]  /*12dc0*/  HADD2.F32 R56, -RZ, R93.H1_H1 ;  /* 0x3000005dff387230 */ /* 0x000fc40000004100 */
[C---:B------:R-:W-:Y:S01]  /*12dd0*/  FMUL.FTZ R50, R57.reuse, R50 ;  /* 0x0000003239327220 */ /* 0x040fe20000410000 */
[--C-:B------:R-:W-:Y:S02]  /*12de0*/  HADD2.F32 R48, -RZ, R92.reuse.H0_H0 ;  /* 0x2000005cff307230 */ /* 0x100fe40000004100 */
[C---:B------:R-:W-:Y:S01]  /*12df0*/  FMUL.FTZ R177, R57.reuse, R44 ;  /* 0x0000002c39b17220 */ /* 0x040fe20000410000 */
[----:B------:R-:W-:Y:S02]  /*12e00*/  HADD2.F32 R52, -RZ, R92.H1_H1 ;  /* 0x3000005cff347230 */ /* 0x000fe40000004100 */
[----:B------:R-:W-:Y:S01]  /*12e10*/  FMUL.FTZ R46, R57, R46 ;  /* 0x0000002e392e7220 */ /* 0x000fe20000410000 */
[----:B------:R-:W-:Y:S01]  /*12e20*/  HADD2.F32 R73, -RZ, R104.H1_H1 ;  /* 0x30000068ff497230 */ /* 0x000fe20000004100 */
[----:B0-----:R-:W-:Y:S01]  /*12e30*/  F2FP.F16.F32.PACK_AB R43, R72, R61 ;  /* 0x0000003d482b723e */ /* 0x001fe200000000ff */
[----:B------:R-:W-:Y:S01]  /*12e40*/  FFMA.FTZ R55, R234, R55, R33 ;  /* 0x00000037ea377223 */ /* 0x000fe20000010021 */
[----:B------:R-:W0:Y:S01]  /*12e50*/  LDC.64 R60, c[0x0][0x210] ;  /* 0x00008400ff3c7b82 */ /* 0x000e220000000a00 */
[----:B------:R-:W-:Y:S01]  /*12e60*/  LEA R44, P0, R197, UR10, 0x4 ;  /* 0x0000000ac52c7c11 */ /* 0x000fe2000f8020ff */
[----:B------:R-:W-:Y:S01]  /*12e70*/  FFMA.FTZ R210, R50, R56, R165 ;  /* 0x0000003832d27223 */ /* 0x000fe200000100a5 */
[----:B------:R-:W-:-:S02]  /*12e80*/  HADD2.F32 R71, -RZ, R103.H1_H1 ;  /* 0x30000067ff477230 */ /* 0x000fc40000004100 */
[----:B------:R-:W-:Y:S01]  /*12e90*/  FFMA.FTZ R177, R177, R48, R160 ;  /* 0x00000030b1b17223 */ /* 0x000fe200000100a0 */
[----:B-1----:R-:W-:-:S04]  /*12ea0*/  @!P1 IMAD.WIDE R40, R194, 0x4, R40 ;  /* 0x00000004c2289825 */ /* 0x002fc800078e0228 */
[----:B------:R-:W-:Y:S01]  /*12eb0*/  FFMA.FTZ R138, R46, R52, R163 ;  /* 0x000000342e8a7223 */ /* 0x000fe200000100a3 */
[----:B------:R-:W-:Y:S01]  /*12ec0*/  F2FP.F16.F32.PACK_AB R51, R54, R51 ;  /* 0x000000333633723e */ /* 0x000fe200000000ff */
[C---:B------:R-:W-:Y:S01]  /*12ed0*/  FMUL.FTZ R228, R57.reuse, R228 ;  /* 0x000000e439e47220 */ /* 0x040fe20000410000 */
[----:B------:R-:W-:Y:S01]  /*12ee0*/  F2FP.F16.F32.PACK_AB R50, R216, R45 ;  /* 0x0000002dd832723e */ /* 0x000fe200000000ff */
[----:B------:R-:W-:Y:S01]  /*12ef0*/  FFMA.FTZ R73, R64, R73, R35 ;  /* 0x0000004940497223 */ /* 0x000fe20000010023 */
[----:B------:R-:W-:Y:S01]  /*12f00*/  HADD2.F32 R81, -RZ, R99.H1_H1 ;  /* 0x30000063ff517230 */ /* 0x000fe20000004100 */
[----:B------:R-:W-:Y:S01]  /*12f10*/  F2FP.F16.F32.PACK_AB R49, R218, R49 ;  /* 0x00000031da31723e */ /* 0x000fe200000000ff */
[----:B------:R-:W-:Y:S01]  /*12f20*/  HADD2.F32 R83, -RZ, R98.H1_H1 ;  /* 0x30000062ff537230 */ /* 0x000fe20000004100 */
[----:B------:R-:W-:Y:S01]  /*12f30*/  F2FP.F16.F32.PACK_AB R48, R166, R47 ;  /* 0x0000002fa630723e */ /* 0x000fe200000000ff */
[----:B------:R-:W-:Y:S01]  /*12f40*/  FMUL.FTZ R232, R57, R232 ;  /* 0x000000e839e87220 */ /* 0x000fe20000410000 */
[----:B------:R-:W-:Y:S01]  /*12f50*/  LEA.HI.X R45, R197, UR11, RZ, 0x4, P0 ;  /* 0x0000000bc52d7c11 */ /* 0x000fe200080f24ff */
[----:B------:R-:W-:Y:S01]  /*12f60*/  FMUL.FTZ R214, R57, R214 ;  /* 0x000000d639d67220 */ /* 0x000fe20000410000 */
[----:B------:R-:W-:Y:S01]  /*12f70*/  F2FP.F16.F32.PACK_AB R54, R74, R53 ;  /* 0x000000354a36723e */ /* 0x000fe200000000ff */
[----:B------:R-:W-:Y:S01]  /*12f80*/  FFMA.FTZ R71, R228, R71, R153 ;  /* 0x00000047e4477223 */ /* 0x000fe20000010099 */
[----:B------:R-:W-:Y:S01]  /*12f90*/  F2FP.F16.F32.PACK_AB R52, R76, R65 ;  /* 0x000000414c34723e */ /* 0x000fe200000000ff */
[----:B--2---:R-:W-:Y:S01]  /*12fa0*/  IMAD.WIDE.U32 R64, R199, 0x10, R62 ;  /* 0x00000010c7407825 */ /* 0x004fe200078e003e */
[----:B------:R-:W-:Y:S01]  /*12fb0*/  F2FP.F16.F32.PACK_AB R55, R55, R80 ;  /* 0x000000503737723e */ /* 0x000fe200000000ff */
[----:B------:R1:W-:Y:S01]  /*12fc0*/  @!P1 STG.E desc[UR4][R40.64], R57 ;  /* 0x0000003928009986 */ /* 0x0003e2000c101904 */
[----:B------:R-:W-:Y:S01]  /*12fd0*/  F2FP.F16.F32.PACK_AB R53, R196, R59 ;  /* 0x0000003bc435723e */ /* 0x000fe200000000ff */
[----:B------:R-:W-:Y:S01]  /*12fe0*/  FFMA.FTZ R81, R232, R81, R161 ;  /* 0x00000051e8517223 */ /* 0x000fe200000100a1 */
[----:B------:R-:W-:Y:S01]  /*12ff0*/  FFMA.FTZ R83, R214, R83, R159 ;  /* 0x00000053d6537223 */ /* 0x000fe2000001009f */
[----:B------:R2:W-:Y:S01]  /*13000*/  STG.E.128 desc[UR4][R44.64], R48 ;  /* 0x000000302c007986 */ /* 0x0005e2000c101d04 */
[----:B------:R-:W-:Y:S01]  /*13010*/  F2FP.F16.F32.PACK_AB R42, R67, R66 ;  /* 0x00000042432a723e */ /* 0x000fe200000000ff */
[----:B------:R-:W-:Y:S01]  /*13020*/  IMAD.WIDE.U32 R58, R205, 0x10, R62 ;  /* 0x00000010cd3a7825 */ /* 0x000fe200078e003e */
[----:B------:R-:W-:Y:S01]  /*13030*/  F2FP.F16.F32.PACK_AB R47, R71, R202 ;  /* 0x000000ca472f723e */ /* 0x000fe200000000ff */
[----:B------:R3:W-:Y:S01]  /*13040*/  STG.E.128 desc[UR4][R64.64], R52 ;  /* 0x0000003440007986 */ /* 0x0007e2000c101d04 */
[----:B------:R-:W-:-:S02]  /*13050*/  F2FP.F16.F32.PACK_AB R46, R78, R75 ;  /* 0x0000004b4e2e723e */ /* 0x000fc400000000ff */
[----:B0-----:R-:W-:Y:S01]  /*13060*/  LEA R194, R60, R194, 0x2 ;  /* 0x000000c23cc27211 */ /* 0x001fe200078e10ff */
[--C-:B-1----:R-:W-:Y:S01]  /*13070*/  IMAD.WIDE.U32 R56, R203, 0x10, R62.reuse ;  /* 0x00000010cb387825 */ /* 0x102fe200078e003e */
[----:B------:R-:W-:Y:S02]  /*13080*/  F2FP.F16.F32.PACK_AB R41, R168, R69 ;  /* 0x00000045a829723e */ /* 0x000fe400000000ff */
[----:B------:R-:W-:Y:S01]  /*13090*/  F2FP.F16.F32.PACK_AB R40, R73, R68 ;  /* 0x000000444928723e */ /* 0x000fe200000000ff */
[----:B------:R-:W-:-:S04]  /*130a0*/  IMAD.WIDE.U32 R62, R207, 0x10, R62 ;  /* 0x00000010cf3e7825 */ /* 0x000fc800078e003e */
[----:B------:R0:W-:Y:S01]  /*130b0*/  STG.E.128 desc[UR4][R56.64], R40 ;  /* 0x0000002838007986 */ /* 0x0001e2000c101d04 */
[----:B--2---:R-:W-:Y:S02]  /*130c0*/  F2FP.F16.F32.PACK_AB R45, R198, R77 ;  /* 0x0000004dc62d723e */ /* 0x004fe400000000ff */
[----:B------:R-:W-:Y:S02]  /*130d0*/  F2FP.F16.F32.PACK_AB R44, R206, R79 ;  /* 0x0000004fce2c723e */ /* 0x000fe400000000ff */
[----:B---3--:R-:W-:Y:S02]  /*130e0*/  LEA R64, P0, R201, UR10, 0x4 ;  /* 0x0000000ac9407c11 */ /* 0x008fe4000f8020ff */
[----:B------:R-:W-:Y:S01]  /*130f0*/  F2FP.F16.F32.PACK_AB R51, R81, R204 ;  /* 0x000000cc5133723e */ /* 0x000fe200000000ff */
[----:B------:R0:W-:Y:S01]  /*13100*/  STG.E.128 desc[UR4][R58.64], R44 ;  /* 0x0000002c3a007986 */ /* 0x0001e2000c101d04 */
[----:B------:R-:W-:Y:S02]  /*13110*/  F2FP.F16.F32.PACK_AB R50, R83, R82 ;  /* 0x000000525332723e */ /* 0x000fe400000000ff */
[----:B------:R-:W-:-:S02]  /*13120*/  F2FP.F16.F32.PACK_AB R49, R200, R137 ;  /* 0x00000089c831723e */ /* 0x000fc400000000ff */
[----:B------:R-:W-:Y:S02]  /*13130*/  F2FP.F16.F32.PACK_AB R48, R208, R169 ;  /* 0x000000a9d030723e */ /* 0x000fe400000000ff */
[----:B------:R-:W-:Y:S02]  /*13140*/  F2FP.F16.F32.PACK_AB R55, R70, R139 ;  /* 0x0000008b4637723e */ /* 0x000fe400000000ff */
[----:B------:R-:W-:Y:S01]  /*13150*/  F2FP.F16.F32.PACK_AB R54, R181, R136 ;  /* 0x00000088b536723e */ /* 0x000fe200000000ff */
[----:B------:R0:W-:Y:S01]  /*13160*/  STG.E.128 desc[UR4][R62.64], R48 ;  /* 0x000000303e007986 */ /* 0x0001e2000c101d04 */
[----:B------:R-:W-:Y:S02]  /*13170*/  F2FP.F16.F32.PACK_AB R53, R210, R179 ;  /* 0x000000b3d235723e */ /* 0x000fe400000000ff */
[----:B------:R-:W-:Y:S02]  /*13180*/  LEA.HI.X R65, R201, UR11, RZ, 0x4, P0 ;  /* 0x0000000bc9417c11 */ /* 0x000fe400080f24ff */
[----:B------:R-:W-:-:S02]  /*13190*/  F2FP.F16.F32.PACK_AB R52, R138, R177 ;  /* 0x000000b18a34723e */ /* 0x000fc400000000ff */
[----:B------:R-:W-:-:S03]  /*131a0*/  ISETP.GE.AND P0, PT, R194, R61, PT ;  /* 0x0000003dc200720c */ /* 0x000fc60003f06270 */
[----:B------:R0:W-:Y:S10]  /*131b0*/  STG.E.128 desc[UR4][R64.64], R52 ;  /* 0x0000003440007986 */ /* 0x0001f4000c101d04 */
[----:B------:R-:W-:Y:S05]  /*131c0*/  @!P0 BRA `(.L_x_29998) ;  /* 0xfffffed800b08947 */ /* 0x000fea000383ffff */
[----:B------:R-:W-:Y:S05]  /*131d0*/  EXIT ;  /* 0x000000000000794d */ /* 0x000fea0003800000 */
.L_x_29997:
        /* <DEDUP_REMOVED lines=8> */
.L_x_30000:
[----:B------:R-:W-:Y:S05]  /*13260*/  BSYNC B0 ;  /* 0x0000000000007941 */ /* 0x000fea0003800000 */
.L_x_29999:
        /* <DEDUP_REMOVED lines=10> */
.L_x_30001:
[----:B------:R-:W-:Y:S01]  /*13310*/  HFMA2.MMA R204, -RZ, RZ, 0, 2.384185791015625e-07 ;  /* 0x00000004ffcc7435 */ /* 0x000fe200000001ff */
[----:B------:R-:W-:-:S05]  /*13320*/  MOV R166, R202 ;  /* 0x000000ca00a67202 */ /* 0x000fca0000000f00 */
[----:B------:R-:W-:-:S04]  /*13330*/  FADD.FTZ R177, R169, R166 ;  /* 0x000000a6a9b17221 */ /* 0x000fc80000010000 */
[----:B------:R-:W-:-:S07]  /*13340*/  IMAD.MOV.U32 R209, RZ, RZ, R177 ;  /* 0x000000ffffd17224 */ /* 0x000fce00078e00b1 */
[----:B------:R-:W-:Y:S05]  /*13350*/  WARPSYNC.COLLECTIVE R200, `(.L_x_30002) ;  /* 0x00000000c8087348 */ /* 0x000fea0003c00000 */
[----:B------:R0:W1:Y:S02]  /*13360*/  SHFL.BFLY P0, R202, R209, R204, R211 ;  /* 0x0c0000ccd1ca7389 */ /* 0x00006400000000d3 */
[----:B01----:R-:W-:Y:S01]  /*13370*/  ENDCOLLECTIVE ;  /* 0x000000000000791b */ /* 0x003fe20003800000 */
.L_x_30002:
[----:B------:R-:W-:Y:S01]  /*13380*/  IMAD.MOV.U32 R204, RZ, RZ, 0x8 ;  /* 0x00000008ffcc7424 */ /* 0x000fe200078e00ff */
[----:B------:R-:W-:-:S05]  /*13390*/  MOV R166, R202 ;  /* 0x000000ca00a67202 */ /* 0x000fca0000000f00 */
[----:B------:R-:W-:-:S05]  /*133a0*/  FADD.FTZ R179, R177, R166 ;  /* 0x000000a6b1b37221 */ /* 0x000fca0000010000 */
[----:B------:R-:W-:-:S07]  /*133b0*/  MOV R209, R179 ;  /* 0x000000b300d17202 */ /* 0x000fce0000000f00 */
[----:B------:R-:W-:Y:S05]  /*133c0*/  WARPSYNC.COLLECTIVE R200, `(.L_x_30003) ;  /* 0x00000000c8087348 */ /* 0x000fea0003c00000 */
[----:B------:R0:W1:Y:S02]  /*133d0*/  SHFL.BFLY P0, R202, R209, R204, R211 ;  /* 0x0c0000ccd1ca7389 */ /* 0x00006400000000d3 */
[----:B01----:R-:W-:Y:S01]  /*133e0*/  ENDCOLLECTIVE ;  /* 0x000000000000791b */ /* 0x003fe20003800000 */
.L_x_30003:
[----:B------:R-:W-:Y:S01]  /*133f0*/  HFMA2.MMA R204, -RZ, RZ, 0, 9.5367431640625e-07 ;  /* 0x00000010ffcc7435 */ /* 0x000fe200000001ff */
[----:B------:R-:W-:-:S05]  /*13400*/  MOV R166, R202 ;  /* 0x000000ca00a67202 */ /* 0x000fca0000000f00 */
[----:B------:R-:W-:-:S05]  /*13410*/  FADD.FTZ R181, R179, R166 ;  /* 0x000000a6b3b57221 */ /* 0x000fca0000010000 */
[----:B------:R-:W-:-:S07]  /*13420*/  MOV R209, R181 ;  /* 0x000000b500d17202 */ /* 0x000fce0000000f00 */
[----:B------:R-:W-:Y:S05]  /*13430*/  WARPSYNC.COLLECTIVE R200, `(.L_x_30004) ;  /* 0x00000000c8087348 */ /* 0x000fea0003c00000 */
[----:B------:R0:W1:Y:S02]  /*13440*/  SHFL.BFLY P0, R202, R209, R204, R211 ;  /* 0x0c0000ccd1ca7389 */ /* 0x00006400000000d3 */
[----:B01----:R-:W-:Y:S01]  /*13450*/  ENDCOLLECTIVE ;  /* 0x000000000000791b */ /* 0x003fe20003800000 */
.L_x_30004:
        /* <DEDUP_REMOVED lines=104> */
.L_x_30005:
[----:B------:R-:W-:Y:S01]  /*13ae0*/  HFMA2.MMA R204, -RZ, RZ, 0, 1.1920928955078125e-07 ;  /* 0x00000002ffcc7435 */ /* 0x000fe200000001ff */
[----:B------:R-:W-:-:S05]  /*13af0*/  MOV R169, R202 ;  /* 0x000000ca00a97202 */ /* 0x000fca0000000f00 */
[----:B------:R-:W-:-:S04]  /*13b00*/  FADD.FTZ R169, R166, R169 ;  /* 0x000000a9a6a97221 */ /* 0x000fc80000010000 */
[----:B------:R-:W-:-:S07]  /*13b10*/  IMAD.MOV.U32 R209, RZ, RZ, R169 ;  /* 0x000000ffffd17224 */ /* 0x000fce00078e00a9 */
[----:B------:R-:W-:Y:S05]  /*13b20*/  WARPSYNC.COLLECTIVE R200, `(.L_x_30006) ;  /* 0x00000000c8087348 */ /* 0x000fea0003c00000 */
[----:B------:R0:W1:Y:S02]  /*13b30*/  SHFL.BFLY P0, R202, R209, R204, R211 ;  /* 0x0c0000ccd1ca7389 */ /* 0x00006400000000d3 */
[----:B01----:R-:W-:Y:S01]  /*13b40*/  ENDCOLLECTIVE ;  /* 0x000000000000791b */ /* 0x003fe20003800000 */
.L_x_30006:
[----:B------:R-:W-:Y:S01]  /*13b50*/  IMAD.MOV.U32 R204, RZ, RZ, 0x4 ;  /* 0x00000004ffcc7424 */ /* 0x000fe200078e00ff */
[----:B------:R-:W-:-:S05]  /*13b60*/  MOV R196, R202 ;  /* 0x000000ca00c47202 */ /* 0x000fca0000000f00 */
[----:B------:R-:W-:-:S05]  /*13b70*/  FADD.FTZ R196, R169, R196 ;  /* 0x000000c4a9c47221 */ /* 0x000fca0000010000 */
[----:B------:R-:W-:-:S07]  /*13b80*/  MOV R209, R196 ;  /* 0x000000c400d17202 */ /* 0x000fce0000000f00 */
[----:B------:R-:W-:Y:S05]  /*13b90*/  WARPSYNC.COLLECTIVE R200, `(.L_x_30007) ;  /* 0x00000000c8087348 */ /* 0x000fea0003c00000 */
[----:B------:R0:W1:Y:S02]  /*13ba0*/  SHFL.BFLY P0, R202, R209, R204, R211 ;  /* 0x0c0000ccd1ca7389 */ /* 0x00006400000000d3 */
[----:B01----:R-:W-:Y:S01]  /*13bb0*/  ENDCOLLECTIVE ;  /* 0x000000000000791b */ /* 0x003fe20003800000 */
.L_x_30007:
[----:B------:R-:W-:Y:S01]  /*13bc0*/  HFMA2.MMA R204, -RZ, RZ, 0, 4.76837158203125e-07 ;  /* 0x00000008ffcc7435 */ /* 0x000fe200000001ff */
[----:B------:R-:W-:-:S05]  /*13bd0*/  MOV R177, R202 ;  /* 0x000000ca00b17202 */ /* 0x000fca0000000f00 */
[----:B------:R-:W-:-:S05]  /*13be0*/  FADD.FTZ R177, R196, R177 ;  /* 0x000000b1c4b17221 */ /* 0x000fca0000010000 */
[----:B------:R-:W-:-:S07]  /*13bf0*/  MOV R209, R177 ;  /* 0x000000b100d17202 */ /* 0x000fce0000000f00 */
[----:B------:R-:W-:Y:S05]  /*13c00*/  WARPSYNC.COLLECTIVE R200, `(.L_x_30008) ;  /* 0x00000000c8087348 */ /* 0x000fea0003c00000 */
[----:B------:R0:W1:Y:S02]  /*13c10*/  SHFL.BFLY P0, R202, R209, R204, R211 ;  /* 0x0c0000ccd1ca7389 */ /* 0x00006400000000d3 */
[----:B01----:R-:W-:Y:S01]  /*13c20*/  ENDCOLLECTIVE ;  /* 0x000000000000791b */ /* 0x003fe20003800000 */
.L_x_30008:
[----:B------:R-:W-:Y:S01]  /*13c30*/  HFMA2.MMA R204, -RZ, RZ, 0, 9.5367431640625e-07 ;  /* 0x00000010ffcc7435 */ /* 0x000fe200000001ff */
[----:B------:R-:W-:-:S04]  /*13c40*/  IMAD.MOV.U32 R198, RZ, RZ, R202 ;  /* 0x000000ffffc67224 */ /* 0x000fc800078e00ca */
[----:B------:R-:W-:-:S05]  /*13c50*/  FADD.FTZ R198, R177, R198 ;  /* 0x000000c6b1c67221 */ /* 0x000fca0000010000 */
[----:B------:R-:W-:-:S07]  /*13c60*/  MOV R209, R198 ;  /* 0x000000c600d17202 */ /* 0x000fce0000000f00 */
[----:B------:R-:W-:Y:S05]  /*13c70*/  WARPSYNC.COLLECTIVE R200, `(.L_x_30009) ;  /* 0x00000000c8087348 */ /* 0x000fea0003c00000 */
[----:B------:R0:W1:Y:S02]  /*13c80*/  SHFL.BFLY P0, R202, R209, R204, R211 ;  /* 0x0c0000ccd1ca7389 */ /* 0x00006400000000d3 */
[----:B01----:R-:W-:Y:S01]  /*13c90*/  ENDCOLLECTIVE ;  /* 0x000000000000791b */ /* 0x003fe20003800000 */
.L_x_30009:
[----:B------:R-:W-:Y:S01]  /*13ca0*/  MOV R179, R202 ;  /* 0x000000ca00b37202 */ /* 0x000fe20000000f00 */
[----:B------:R-:W-:Y:S06]  /*13cb0*/  BRA `(.L_x_30010) ;  /* 0xffffffe400607947 */ /* 0x000fec000383ffff */
.L_x_30011:
        /* <DEDUP_REMOVED lines=12> */
.L_x_44444:


//--------------------- .text._ZN10layer_norm13ln_fwd_kernelINS_13Kernel_traitsI6__halfS2_fS2_fjLj1536ELj1ELj4ELj1ELj16ENS_18Kernel_traits_baseILj1536ES2_S2_fS2_fjLj128EEEEELb1ELb1ELb1ELb0EEEvNS_9FwdParamsE --------------------------
	.section	.text._ZN10layer_norm13ln_fwd_kernelINS_13Kernel_traitsI6__halfS2_fS2_fjLj1536ELj1ELj4ELj1ELj16ENS_18Kernel_traits_baseILj1536ES2_S2_fS2_fjLj128EEEEELb1ELb1ELb1ELb0EEEvNS_9FwdParamsE,"ax",@progbits
	.align	128
        .global         _ZN10layer_norm13ln_fwd_kernelINS_13Kernel_traitsI6__halfS2_fS2_fjLj1536ELj1ELj4ELj1ELj16ENS_18Kernel_traits_baseILj1536ES2_S2_fS2_fjLj128EEEEELb1ELb1ELb1ELb0EEEvNS_9FwdParamsE
        .type           _ZN10layer_norm13ln_fwd_kernelINS_13Kernel_traitsI6__halfS2_fS2_fjLj1536ELj1ELj4ELj1ELj16ENS_18Kernel_traits_baseILj1536ES2_S2_fS2_fjLj128EEEEELb1ELb1ELb1ELb0EEEvNS_9FwdParamsE,@function
        .size           _ZN10layer_norm13ln_fwd_kernelINS_13Kernel_traitsI6__halfS2_fS2_fjLj1536ELj1ELj4ELj1ELj16ENS_18Kernel_traits_baseILj1536ES2_S2_fS2_fjLj128EEEEELb1ELb1ELb1ELb0EEEvNS_9FwdParamsE,(.L_x_44445 - _ZN10layer_norm13ln_fwd_kernelINS_13Kernel_traitsI6__halfS2_fS2_fjLj1536ELj1ELj4ELj1ELj16ENS_18Kernel_traits_baseILj1536ES2_S2_fS2_fjLj128EEEEELb1ELb1ELb1ELb0EEEvNS_9FwdParamsE)
        .other          _ZN10layer_norm13ln_fwd_kernelINS_13Kernel_traitsI6__halfS2_fS2_fjLj1536ELj1ELj4ELj1ELj16ENS_18Kernel_traits_baseILj1536ES2_S2_fS2_fjLj128EEEEELb1ELb1ELb1ELb0EEEvNS_9FwdParamsE,@"STO_CUDA_ENTRY STV_DEFAULT"
_ZN10layer_norm13ln_fwd_kernelINS_13Kernel_traitsI6__halfS2_fS2_fjLj1536ELj1ELj4ELj1ELj16ENS_18Kernel_traits_baseILj1536ES2_S2_fS2_fjLj128EEEEELb1ELb1ELb1ELb0EEEvNS_9FwdParamsE:
.text._ZN10layer_norm13ln_fwd_kernelINS_13Kernel_traitsI6__halfS2_fS2_fjLj1536ELj1ELj4ELj1ELj16ENS_18Kernel_traits_baseILj1536ES2_S2_fS2_fjLj128EEEEELb1ELb1ELb1ELb0EEEvNS_9FwdParamsE:
        /* <DEDUP_REMOVED lines=64> */
[----:B------:R-:W-:Y:S01]  /*0400*/  UIADD3 UR20, UR4, 0x1715609d, URZ ;  /* 0x1715609d04147890 */ /* 0x000fe2000fffe03f */
[----:B------:R-:W-:Y:S01]  /*0410*/  IMAD.WIDE.U32 R6, R7, -0x2daee0ad, RZ ;  /* 0xd2511f5307067825 */ /* 0x000fe200078e00ff */
[----:B------:R-:W-:-:S03]  /*0420*/  UIADD3 UR21, UR5, -0x56f99767, URZ ;  /* 0xa906689905157890 */ /* 0x000fc6000fffe03f */
[----:B------:R-:W-:-:S03]  /*0430*/  IMAD.WIDE.U32 R8, R8, -0x326172a9, RZ ;  /* 0xcd9e8d5708087825 */ /* 0x000fc600078e00ff */
[----:B------:R-:W-:Y:S02]  /*0440*/  @P6 LOP3.LUT R42, R42, 0x20, RZ, 0xfc, !PT ;  /* 0x000000202a2a6812 */ /* 0x000fe400078efcff */
[----:B------:R-:W-:Y:S02]  /*0450*/  ISETP.GE.U32.AND P3, PT, R44, 0x80, PT ;  /* 0x000000802c00780c */ /* 0x000fe40003f66070 */
[----:B------:R-:W-:Y:S02]  /*0460*/  LOP3.LUT R2, R7, UR21, R2, 0x96, !PT ;  /* 0x0000001507027c12 */ /* 0x000fe4000f8e9602 */
        /* <DEDUP_REMOVED lines=41> */
.L_x_30013:
[----:B------:R-:W-:Y:S05]  /*0700*/  BSYNC B0 ;  /* 0x0000000000007941 */ /* 0x000fea0003800000 */
.L_x_30012:
        /* <DEDUP_REMOVED lines=18> */
.L_x_30015:
[----:B------:R-:W-:Y:S05]  /*0830*/  BSYNC B0 ;  /* 0x0000000000007941 */ /* 0x000fea0003800000 */
.L_x_30014:
        /* <DEDUP_REMOVED lines=18> */
.L_x_30017:
[----:B------:R-:W-:Y:S05]  /*0960*/  BSYNC B0 ;  /* 0x0000000000007941 */ /* 0x000fea0003800000 */
.L_x_30016:
        /* <DEDUP_REMOVED lines=18> */
.L_x_30019:
[----:B------:R-:W-:Y:S05]  /*0a90*/  BSYNC B0 ;  /* 0x0000000000007941 */ /* 0x000fea0003800000 */
.L_x_30018:
        /* <DEDUP_REMOVED lines=18> */
.L_x_30021:
[----:B------:R-:W-:Y:S05]  /*0bc0*/  BSYNC B0 ;  /* 0x0000000000007941 */ /* 0x000fea0003800000 */
.L_x_30020:
        /* <DEDUP_REMOVED lines=25> */
.L_x_30023:
[----:B------:R-:W-:Y:S05]  /*0d60*/  BSYNC B0 ;  /* 0x0000000000007941 */ /* 0x000fea0003800000 */
.L_x_30022:
[----:B------:R-:W-:Y:S01]  /*0d70*/  ULDC UR8, c[0x0][0x214] ;  /* 0x0000850000087ab9 */ /* 0x000fe20000000800 */
[----:B------:R-:W-:Y:S02]  /*0d80*/  LOP3.LUT R232, R23, UR27, R20, 0x96, !PT ;  /* 0x0000001b17e87c12 */ /* 0x000fe4000f8e9614 */
[----:B------:R-:W-:-:S13]  /*0d90*/  ISETP.GE.AND P0, PT, R43, UR8, PT ;  /* 0x000000082b007c0c */ /* 0x000fda000bf06270 */
[----:B------:R-:W-:Y:S05]  /*0da0*/  @P0 EXIT ;  /* 0x000000000000094d */ /* 0x000fea0003800000 */
[----:B------:R-:W-:Y:S01]  /*0db0*/  IMAD R105, R105, -0x2daee0ad, RZ ;  /* 0xd2511f5369697824 */ /* 0x000fe200078e02ff */
[----:B------:R-:W-:Y:S01]  /*0dc0*/  BSSY B0, `(.L_x_30024) ;  /* 0x00014f3000007945 */ /* 0x000fe20003800000 */
[----:B------:R-:W-:Y:S01]  /*0dd0*/  IMAD R104, R104, -0x326172a9, RZ ;  /* 0xcd9e8d5768687824 */ /* 0x000fe200078e02ff */
[----:B------:R-:W-:Y:S01]  /*0de0*/  ULDC.U8 UR8, c[0x0][0x2a0] ;  /* 0x0000a80000087ab9 */ /* 0x000fe20000000000 */
[----:B------:R-:W-:Y:S01]  /*0df0*/  IMAD.HI.U32 R225, R232, -0x326172a9, RZ ;  /* 0xcd9e8d57e8e17827 */ /* 0x000fe200078e00ff */
[----:B------:R-:W-:Y:S01]  /*0e00*/  LOP3.LUT R228, R228, 0x3, RZ, 0xc0, !PT ;  /* 0x00000003e4e47812 */ /* 0x000fe200078ec0ff */
[----:B------:R-:W-:Y:S02]  /*0e10*/  UISETP.NE.AND UP0, UPT, UR8, URZ, UPT ;  /* 0x0000003f0800728c */ /* 0x000fe4000bf05270 */
[----:B------:R-:W-:Y:S01]  /*0e20*/  IMAD.HI.U32 R226, R230, -0x2daee0ad, RZ ;  /* 0xd2511f53e6e27827 */ /* 0x000fe200078e00ff */
[----:B------:R-:W-:Y:S01]  /*0e30*/  LOP3.LUT R225, R225, UR28, R104, 0x96, !PT ;  /* 0x0000001ce1e17c12 */ /* 0x000fe2000f8e9668 */
[----:B------:R-:W-:Y:S01]  /*0e40*/  ULDC UR8, c[0x0][0x294] ;  /* 0x0000a50000087ab9 */ /* 0x000fe20000000800 */
[----:B------:R-:W-:Y:S01]  /*0e50*/  ULDC UR9, c[0x0][0x2d8] ;  /* 0x0000b60000097ab9 */ /* 0x000fe20000000800 */
[--C-:B-----5:R-:W-:Y:S01]  /*0e60*/  HADD2.F32 R37, -RZ, R18.reuse.H0_H0 ;  /* 0x20000012ff257230 */ /* 0x120fe20000004100 */
[----:B------:R-:W-:Y:S01]  /*0e70*/  LOP3.LUT R226, R226, UR29, R105, 0x96, !PT ;  /* 0x0000001de2e27c12 */ /* 0x000fe2000f8e9669 */
        /* <DEDUP_REMOVED lines=147> */
.L_x_30492:
        /* <DEDUP_REMOVED lines=11> */
[----:B------:R-:W-:-:S03]  /*1860*/  IMAD.MOV.U32 R233, RZ, RZ, RZ ;  /* 0x000000ffffe97224 */ /* 0x000fc600078e00ff */
[----:B------:R-:W-:Y:S02]  /*1870*/  LEA.HI.SX32 R237, R234, R45, 0x1d ;  /* 0x0000002deaed7211 */ /* 0x000fe400078feaff */
[----:B--2---:R-:W-:-:S13]  /*1880*/  ISETP.GE.AND P0, PT, R231, 0x1, PT ;  /* 0x00000001e700780c */ /* 0x004fda0003f06270 */
        /* <DEDUP_REMOVED lines=37> */
.L_x_30030:
[----:B------:R-:W-:-:S07]  /*1ae0*/  IMAD.MOV.U32 R110, RZ, RZ, R232 ;  /* 0x000000ffff6e7224 */ /* 0x000fce00078e00e8 */
.L_x_30031:
[----:B------:R-:W-:Y:S05]  /*1af0*/  BSYNC B3 ;  /* 0x0000000000037941 */ /* 0x000fea0003800000 */
.L_x_30029:
        /* <DEDUP_REMOVED lines=16> */
.L_x_30035:
[----:B------:R-:W-:Y:S05]  /*1c00*/  BSYNC B4 ;  /* 0x0000000000047941 */ /* 0x000fea0003800000 */
.L_x_30034:
        /* <DEDUP_REMOVED lines=44> */
.L_x_30033:
[----:B------:R-:W-:Y:S05]  /*1ed0*/  BSYNC B3 ;  /* 0x0000000000037941 */ /* 0x000fea0003800000 */
.L_x_30032:
        /* <DEDUP_REMOVED lines=11> */
.L_x_30028:
[----:B------:R-:W-:Y:S05]  /*1f90*/  BSYNC B2 ;  /* 0x0000000000027941 */ /* 0x000fea0003800000 */
.L_x_30027:
        /* <DEDUP_REMOVED lines=18> */
.L_x_30039:
[----:B------:R-:W-:-:S07]  /*20c0*/  MOV R53, R232 ;  /* 0x000000e800357202 */ /* 0x000fce0000000f00 */
.L_x_30040:
[----:B------:R-:W-:Y:S05]  /*20d0*/  BSYNC B3 ;  /* 0x0000000000037941 */ /* 0x000fea0003800000 */
.L_x_30038:
        /* <DEDUP_REMOVED lines=16> */
.L_x_30044:
[----:B------:R-:W-:Y:S05]  /*21e0*/  BSYNC B4 ;  /* 0x0000000000047941 */ /* 0x000fea0003800000 */
.L_x_30043:
        /* <DEDUP_REMOVED lines=44> */
.L_x_30042:
[----:B------:R-:W-:Y:S05]  /*24b0*/  BSYNC B3 ;  /* 0x0000000000037941 */ /* 0x000fea0003800000 */
.L_x_30041:
        /* <DEDUP_REMOVED lines=11> */
.L_x_30037:
[----:B------:R-:W-:Y:S05]  /*2570*/  BSYNC B2 ;  /* 0x0000000000027941 */ /* 0x000fea0003800000 */
.L_x_30036:
        /* <DEDUP_REMOVED lines=18> */
.L_x_30048:
[----:B------:R-:W-:-:S07]  /*26a0*/  IMAD.MOV.U32 R222, RZ, RZ, R232 ;  /* 0x000000ffffde7224 */ /* 0x000fce00078e00e8 */
.L_x_30049:
[----:B------:R-:W-:Y:S05]  /*26b0*/  BSYNC B3 ;  /* 0x0000000000037941 */ /* 0x000fea0003800000 */
.L_x_30047:
        /* <DEDUP_REMOVED lines=16> */
.L_x_30053:
[----:B------:R-:W-:Y:S05]  /*27c0*/  BSYNC B4 ;  /* 0x0000000000047941 */ /* 0x000fea0003800000 */
.L_x_30052:
        /* <DEDUP_REMOVED lines=44> */
.L_x_30051:
[----:B------:R-:W-:Y:S05]  /*2a90*/  BSYNC B3 ;  /* 0x0000000000037941 */ /* 0x000fea0003800000 */
.L_x_30050:
        /* <DEDUP_REMOVED lines=11> */
.L_x_30046:
[----:B------:R-:W-:Y:S05]  /*2b50*/  BSYNC B2 ;  /* 0x0000000000027941 */ /* 0x000fea0003800000 */
.L_x_30045:
        /* <DEDUP_REMOVED lines=18> */
.L_x_30057:
[----:B------:R-:W-:-:S07]  /*2c80*/  MOV R55, R232 ;  /* 0x000000e800377202 */ /* 0x000fce0000000f00 */
.L_x_30058:
[----:B------:R-:W-:Y:S05]  /*2c90*/  BSYNC B3 ;  /* 0x0000000000037941 */ /* 0x000fea0003800000 */
.L_x_30056:
        /* <DEDUP_REMOVED lines=16> */
.L_x_30062:
[----:B------:R-:W-:Y:S05]  /*2da0*/  BSYNC B4 ;  /* 0x0000000000047941 */ /* 0x000fea0003800000 */
.L_x_30061:
        /* <DEDUP_REMOVED lines=44> */
.L_x_30060:
[----:B------:R-:W-:Y:S05]  /*3070*/  BSYNC B3 ;  /* 0x0000000000037941 */ /* 0x000fea0003800000 */
.L_x_30059:
        /* <DEDUP_REMOVED lines=11> */
.L_x_30055:
[----:B------:R-:W-:Y:S05]  /*3130*/  BSYNC B2 ;  /* 0x0000000000027941 */ /* 0x000fea0003800000 */
.L_x_30054:
        /* <DEDUP_REMOVED lines=18> */
.L_x_30066:
[----:B------:R-:W-:-:S07]  /*3260*/  IMAD.MOV.U32 R220, RZ, RZ, R232 ;  /* 0x000000ffffdc7224 */ /* 0x000fce00078e00e8 */
.L_x_30067:
[----:B------:R-:W-:Y:S05]  /*3270*/  BSYNC B3 ;  /* 0x0000000000037941 */ /* 0x000fea0003800000 */
.L_x_30065:
        /* <DEDUP_REMOVED lines=16> */
.L_x_30071:
[----:B------:R-:W-:Y:S05]  /*3380*/  BSYNC B4 ;  /* 0x0000000000047941 */ /* 0x000fea0003800000 */
.L_x_30070:
        /* <DEDUP_REMOVED lines=44> */
.L_x_30069:
[----:B------:R-:W-:Y:S05]  /*3650*/  BSYNC B3 ;  /* 0x0000000000037941 */ /* 0x000fea0003800000 */
.L_x_30068:
        /* <DEDUP_REMOVED lines=11> */
.L_x_30064:
[----:B------:R-:W-:Y:S05]  /*3710*/  BSYNC B2 ;  /* 0x0000000000027941 */ /* 0x000fea0003800000 */
.L_x_30063:
        /* <DEDUP_REMOVED lines=18> */
.L_x_30075:
[----:B------:R-:W-:-:S07]  /*3840*/  MOV R65, R232 ;  /* 0x000000e800417202 */ /* 0x000fce0000000f00 */
.L_x_30076:
[----:B------:R-:W-:Y:S05]  /*3850*/  BSYNC B3 ;  /* 0x0000000000037941 */ /* 0x000fea0003800000 */
.L_x_30074:
        /* <DEDUP_REMOVED lines=16> */
.L_x_30080:
[----:B------:R-:W-:Y:S05]  /*3960*/  BSYNC B4 ;  /* 0x0000000000047941 */ /* 0x000fea0003800000 */
.L_x_30079:
        /* <DEDUP_REMOVED lines=44> */
.L_x_30078:
[----:B------:R-:W-:Y:S05]  /*3c30*/  BSYNC B3 ;  /* 0x0000000000037941 */ /* 0x000fea0003800000 */
.L_x_30077:
        /* <DEDUP_REMOVED lines=11> */
.L_x_30073:
[----:B------:R-:W-:Y:S05]  /*3cf0*/  BSYNC B2 ;  /* 0x0000000000027941 */ /* 0x000fea0003800000 */
.L_x_30072:
        /* <DEDUP_REMOVED lines=18> */
.L_x_30084:
[----:B------:R-:W-:-:S07]  /*3e20*/  IMAD.MOV.U32 R218, RZ, RZ, R232 ;  /* 0x000000ffffda7224 */ /* 0x000fce00078e00e8 */
.L_x_30085:
[----:B------:R-:W-:Y:S05]  /*3e30*/  BSYNC B3 ;  /* 0x0000000000037941 */ /* 0x000fea0003800000 */
.L_x_30083:
        /* <DEDUP_REMOVED lines=16> */
.L_x_30089:
[----:B------:R-:W-:Y:S05]  /*3f40*/  BSYNC B4 ;  /* 0x0000000000047941 */ /* 0x000fea0003800000 */
.L_x_30088:
        /* <DEDUP_REMOVED lines=44> */
.L_x_30087:
[----:B------:R-:W-:Y:S05]  /*4210*/  BSYNC B3 ;  /* 0x0000000000037941 */ /* 0x000fea0003800000 */
.L_x_30086:
        /* <DEDUP_REMOVED lines=11> */
.L_x_30082:
[----:B------:R-:W-:Y:S05]  /*42d0*/  BSYNC B2 ;  /* 0x0000000000027941 */ /* 0x000fea0003800000 */
.L_x_30081:
        /* <DEDUP_REMOVED lines=18> */
.L_x_30093:
[----:B------:R-:W-:-:S07]  /*4400*/  MOV R67, R232 ;  /* 0x000000e800437202 */ /* 0x000fce0000000f00 */
.L_x_30094:
[----:B------:R-:W-:Y:S05]  /*4410*/  BSYNC B3 ;  /* 0x0000000000037941 */ /* 0x000fea0003800000 */
.L_x_30092:
        /* <DEDUP_REMOVED lines=16> */
.L_x_30098:
[----:B------:R-:W-:Y:S05]  /*4520*/  BSYNC B4 ;  /* 0x0000000000047941 */ /* 0x000fea0003800000 */
.L_x_30097:
        /* <DEDUP_REMOVED lines=44> */
.L_x_30096:
[----:B------:R-:W-:Y:S05]  /*47f0*/  BSYNC B3 ;  /* 0x0000000000037941 */ /* 0x000fea0003800000 */
.L_x_30095:
        /* <DEDUP_REMOVED lines=11> */
.L_x_30091:
[----:B------:R-:W-:Y:S05]  /*48b0*/  BSYNC B2 ;  /* 0x0000000000027941 */ /* 0x000fea0003800000 */
.L_x_30090:
        /* <DEDUP_REMOVED lines=26> */
.L_x_30100:
[----:B------:R-:W-:Y:S05]  /*4a60*/  BSYNC B2 ;  /* 0x0000000000027941 */ /* 0x000fea0003800000 */
.L_x_30099:
[----:B------:R-:W-:Y:S01]  /*4a70*/  VIADD R237, R237, 0x20 ;  /* 0x00000020eded7836 */ /* 0x000fe20000000000 */
[----:B------:R-:W-:-:S07]  /*4a80*/  IADD3 R233, R233, 0x20, RZ ;  /* 0x00000020e9e97810 */ /* 0x000fce0007ffe0ff */
.L_x_30026:
[----:B------:R-:W-:Y:S05]  /*4a90*/  BSYNC B1 ;  /* 0x0000000000017941 */ /* 0x000fea0003800000 */
.L_x_30025:
        /* <DEDUP_REMOVED lines=32> */
.L_x_30106:
[----:B------:R-:W-:-:S07]  /*4ca0*/  MOV R110, R232 ;  /* 0x000000e8006e7202 */ /* 0x000fce0000000f00 */
.L_x_30107:
[----:B------:R-:W-:Y:S05]  /*4cb0*/  BSYNC B3 ;  /* 0x0000000000037941 */ /* 0x000fea0003800000 */
.L_x_30105:
        /* <DEDUP_REMOVED lines=16> */
.L_x_30111:
[----:B------:R-:W-:Y:S05]  /*4dc0*/  BSYNC B4 ;  /* 0x0000000000047941 */ /* 0x000fea0003800000 */
.L_x_30110:
        /* <DEDUP_REMOVED lines=44> */
.L_x_30109:
[----:B------:R-:W-:Y:S05]  /*5090*/  BSYNC B3 ;  /* 0x0000000000037941 */ /* 0x000fea0003800000 */
.L_x_30108:
        /* <DEDUP_REMOVED lines=11> */
.L_x_30104:
[----:B------:R-:W-:Y:S05]  /*5150*/  BSYNC B2 ;  /* 0x0000000000027941 */ /* 0x000fea0003800000 */
.L_x_30103:
        /* <DEDUP_REMOVED lines=18> */
.L_x_30115:
[----:B------:R-:W-:-:S07]  /*5280*/  IMAD.MOV.U32 R69, RZ, RZ, R232 ;  /* 0x000000ffff457224 */ /* 0x000fce00078e00e8 */
.L_x_30116:
[----:B------:R-:W-:Y:S05]  /*5290*/  BSYNC B3 ;  /* 0x0000000000037941 */ /* 0x000fea0003800000 */
.L_x_30114:
        /* <DEDUP_REMOVED lines=16> */
.L_x_30120:
[----:B------:R-:W-:Y:S05]  /*53a0*/  BSYNC B4 ;  /* 0x0000000000047941 */ /* 0x000fea0003800000 */
.L_x_30119:
        /* <DEDUP_REMOVED lines=44> */
.L_x_30118:
[----:B------:R-:W-:Y:S05]  /*5670*/  BSYNC B3 ;  /* 0x0000000000037941 */ /* 0x000fea0003800000 */
.L_x_30117:
        /* <DEDUP_REMOVED lines=11> */
.L_x_30113:
[----:B------:R-:W-:Y:S05]  /*5730*/  BSYNC B2 ;  /* 0x0000000000027941 */ /* 0x000fea0003800000 */
.L_x_30112:
        /* <DEDUP_REMOVED lines=18> */
.L_x_30124:
[----:B------:R-:W-:-:S07]  /*5860*/  MOV R222, R232 ;  /* 0x000000e800de7202 */ /* 0x000fce0000000f00 */
.L_x_30125:
[----:B------:R-:W-:Y:S05]  /*5870*/  BSYNC B3 ;  /* 0x0000000000037941 */ /* 0x000fea0003800000 */
.L_x_30123:
        /* <DEDUP_REMOVED lines=16> */
.L_x_30129:
[----:B------:R-:W-:Y:S05]  /*5980*/  BSYNC B4 ;  /* 0x0000000000047941 */ /* 0x000fea0003800000 */
.L_x_30128:
        /* <DEDUP_REMOVED lines=44> */
.L_x_30127:
[----:B------:R-:W-:Y:S05]  /*5c50*/  BSYNC B3 ;  /* 0x0000000000037941 */ /* 0x000fea0003800000 */
.L_x_30126:
        /* <DEDUP_REMOVED lines=11> */
.L_x_30122:
[----:B------:R-:W-:Y:S05]  /*5d10*/  BSYNC B2 ;  /* 0x0000000000027941 */ /* 0x000fea0003800000 */
.L_x_30121:
        /* <DEDUP_REMOVED lines=18> */
.L_x_30133:
[----:B------:R-:W-:-:S07]  /*5e40*/  IMAD.MOV.U32 R71, RZ, RZ, R232 ;  /* 0x000000ffff477224 */ /* 0x000fce00078e00e8 */
.L_x_30134:
[----:B------:R-:W-:Y:S05]  /*5e50*/  BSYNC B3 ;  /* 0x0000000000037941 */ /* 0x000fea0003800000 */
.L_x_30132:
        /* <DEDUP_REMOVED lines=16> */
.L_x_30138:
[----:B------:R-:W-:Y:S05]  /*5f60*/  BSYNC B4 ;  /* 0x0000000000047941 */ /* 0x000fea0003800000 */
.L_x_30137:
        /* <DEDUP_REMOVED lines=44> */
.L_x_30136:
[----:B------:R-:W-:Y:S05]  /*6230*/  BSYNC B3 ;  /* 0x0000000000037941 */ /* 0x000fea0003800000 */
.L_x_30135:
        /* <DEDUP_REMOVED lines=11> */
.L_x_30131:
[----:B------:R-:W-:Y:S05]  /*62f0*/  BSYNC B2 ;  /* 0x0000000000027941 */ /* 0x000fea0003800000 */
.L_x_30130:
        /* <DEDUP_REMOVED lines=18> */
.L_x_30142:
[----:B------:R-:W-:-:S07]  /*6420*/  MOV R220, R232 ;  /* 0x000000e800dc7202 */ /* 0x000fce0000000f00 */
.L_x_30143:
[----:B------:R-:W-:Y:S05]  /*6430*/  BSYNC B3 ;  /* 0x0000000000037941 */ /* 0x000fea0003800000 */
.L_x_30141:
        /* <DEDUP_REMOVED lines=16> */
.L_x_30147:
[----:B------:R-:W-:Y:S05]  /*6540*/  BSYNC B4 ;  /* 0x0000000000047941 */ /* 0x000fea0003800000 */
.L_x_30146:
        /* <DEDUP_REMOVED lines=44> */
.L_x_30145:
[----:B------:R-:W-:Y:S05]  /*6810*/  BSYNC B3 ;  /* 0x0000000000037941 */ /* 0x000fea0003800000 */
.L_x_30144:
        /* <DEDUP_REMOVED lines=11> */
.L_x_30140:
[----:B------:R-:W-:Y:S05]  /*68d0*/  BSYNC B2 ;  /* 0x0000000000027941 */ /* 0x000fea0003800000 */
.L_x_30139:
        /* <DEDUP_REMOVED lines=18> */
.L_x_30151:
[----:B------:R-:W-:-:S07]  /*6a00*/  IMAD.MOV.U32 R73, RZ, RZ, R232 ;  /* 0x000000ffff497224 */ /* 0x000fce00078e00e8 */
.L_x_30152:
[----:B------:R-:W-:Y:S05]  /*6a10*/  BSYNC B3 ;  /* 0x0000000000037941 */ /* 0x000fea0003800000 */
.L_x_30150:
        /* <DEDUP_REMOVED lines=16> */
.L_x_30156:
[----:B------:R-:W-:Y:S05]  /*6b20*/  BSYNC B4 ;  /* 0x0000000000047941 */ /* 0x000fea0003800000 */
.L_x_30155:
        /* <DEDUP_REMOVED lines=44> */
.L_x_30154:
[----:B------:R-:W-:Y:S05]  /*6df0*/  BSYNC B3 ;  /* 0x0000000000037941 */ /* 0x000fea0003800000 */
.L_x_30153:
        /* <DEDUP_REMOVED lines=11> */
.L_x_30149:
[----:B------:R-:W-:Y:S05]  /*6eb0*/  BSYNC B2 ;  /* 0x0000000000027941 */ /* 0x000fea0003800000 */
.L_x_30148:
        /* <DEDUP_REMOVED lines=18> */
.L_x_30160:
[----:B------:R-:W-:-:S07]  /*6fe0*/  MOV R218, R232 ;  /* 0x000000e800da7202 */ /* 0x000fce0000000f00 */
.L_x_30161:
[----:B------:R-:W-:Y:S05]  /*6ff0*/  BSYNC B3 ;  /* 0x0000000000037941 */ /* 0x000fea0003800000 */
.L_x_30159:
        /* <DEDUP_REMOVED lines=16> */
.L_x_30165:
[----:B------:R-:W-:Y:S05]  /*7100*/  BSYNC B4 ;  /* 0x0000000000047941 */ /* 0x000fea0003800000 */
.L_x_30164:
        /* <DEDUP_REMOVED lines=44> */
.L_x_30163:
[----:B------:R-:W-:Y:S05]  /*73d0*/  BSYNC B3 ;  /* 0x0000000000037941 */ /* 0x000fea0003800000 */
.L_x_30162:
        /* <DEDUP_REMOVED lines=11> */
.L_x_30158:
[----:B------:R-:W-:Y:S05]  /*7490*/  BSYNC B2 ;  /* 0x0000000000027941 */ /* 0x000fea0003800000 */
.L_x_30157:
        /* <DEDUP_REMOVED lines=18> */
.L_x_30169:
[----:B------:R-:W-:-:S07]  /*75c0*/  IMAD.MOV.U32 R75, RZ, RZ, R232 ;  /* 0x000000ffff4b7224 */ /* 0x000fce00078e00e8 */
.L_x_30170:
[----:B------:R-:W-:Y:S05]  /*75d0*/  BSYNC B3 ;  /* 0x0000000000037941 */ /* 0x000fea0003800000 */
.L_x_30168:
        /* <DEDUP_REMOVED lines=16> */
.L_x_30174:
[----:B------:R-:W-:Y:S05]  /*76e0*/  BSYNC B4 ;  /* 0x0000000000047941 */ /* 0x000fea0003800000 */
.L_x_30173:
        /* <DEDUP_REMOVED lines=44> */
.L_x_30172:
[----:B------:R-:W-:Y:S05]  /*79b0*/  BSYNC B3 ;  /* 0x0000000000037941 */ /* 0x000fea0003800000 */
.L_x_30171:
        /* <DEDUP_REMOVED lines=11> */
.L_x_30167:
[----:B------:R-:W-:Y:S05]  /*7a70*/  BSYNC B2 ;  /* 0x0000000000027941 */ /* 0x000fea0003800000 */
.L_x_30166:
        /* <DEDUP_REMOVED lines=26> */
.L_x_30176:
[----:B------:R-:W-:Y:S05]  /*7c20*/  BSYNC B2 ;  /* 0x0000000000027941 */ /* 0x000fea0003800000 */
.L_x_30175:
[----:B------:R-:W-:Y:S01]  /*7c30*/  IADD3 R237, R237, 0x20, RZ ;  /* 0x00000020eded7810 */ /* 0x000fe20007ffe0ff */
[----:B------:R-:W-:-:S07]  /*7c40*/  VIADD R233, R233, 0x20 ;  /* 0x00000020e9e97836 */ /* 0x000fce0000000000 */
.L_x_30102:
[----:B------:R-:W-:Y:S05]  /*7c50*/  BSYNC B1 ;  /* 0x0000000000017941 */ /* 0x000fea0003800000 */
.L_x_30101:
        /* <DEDUP_REMOVED lines=32> */
.L_x_30182:
[----:B------:R-:W-:-:S07]  /*7e60*/  IMAD.MOV.U32 R110, RZ, RZ, R232 ;  /* 0x000000ffff6e7224 */ /* 0x000fce00078e00e8 */
.L_x_30183:
[----:B------:R-:W-:Y:S05]  /*7e70*/  BSYNC B3 ;  /* 0x0000000000037941 */ /* 0x000fea0003800000 */
.L_x_30181:
        /* <DEDUP_REMOVED lines=16> */
.L_x_30187:
[----:B------:R-:W-:Y:S05]  /*7f80*/  BSYNC B4 ;  /* 0x0000000000047941 */ /* 0x000fea0003800000 */
.L_x_30186:
        /* <DEDUP_REMOVED lines=44> */
.L_x_30185:
[----:B------:R-:W-:Y:S05]  /*8250*/  BSYNC B3 ;  /* 0x0000000000037941 */ /* 0x000fea0003800000 */
.L_x_30184:
        /* <DEDUP_REMOVED lines=11> */
.L_x_30180:
[----:B------:R-:W-:Y:S05]  /*8310*/  BSYNC B2 ;  /* 0x0000000000027941 */ /* 0x000fea0003800000 */
.L_x_30179:
        /* <DEDUP_REMOVED lines=18> */
.L_x_30191:
[----:B------:R-:W-:-:S07]  /*8440*/  MOV R77, R232 ;  /* 0x000000e8004d7202 */ /* 0x000fce0000000f00 */
.L_x_30192:
[----:B------:R-:W-:Y:S05]  /*8450*/  BSYNC B3 ;  /* 0x0000000000037941 */ /* 0x000fea0003800000 */
.L_x_30190:
        /* <DEDUP_REMOVED lines=16> */
.L_x_30196:
[----:B------:R-:W-:Y:S05]  /*8560*/  BSYNC B4 ;  /* 0x0000000000047941 */ /* 0x000fea0003800000 */
.L_x_30195:
        /* <DEDUP_REMOVED lines=44> */
.L_x_30194:
[----:B------:R-:W-:Y:S05]  /*8830*/  BSYNC B3 ;  /* 0x0000000000037941 */ /* 0x000fea0003800000 */
.L_x_30193:
        /* <DEDUP_REMOVED lines=11> */
.L_x_30189:
[----:B------:R-:W-:Y:S05]  /*88f0*/  BSYNC B2 ;  /* 0x0000000000027941 */ /* 0x000fea0003800000 */
.L_x_30188:
        /* <DEDUP_REMOVED lines=18> */
.L_x_30200:
[----:B------:R-:W-:-:S07]  /*8a20*/  IMAD.MOV.U32 R222, RZ, RZ, R232 ;  /* 0x000000ffffde7224 */ /* 0x000fce00078e00e8 */
.L_x_30201:
[----:B------:R-:W-:Y:S05]  /*8a30*/  BSYNC B3 ;  /* 0x0000000000037941 */ /* 0x000fea0003800000 */
.L_x_30199:
        /* <DEDUP_REMOVED lines=16> */
.L_x_30205:
[----:B------:R-:W-:Y:S05]  /*8b40*/  BSYNC B4 ;  /* 0x0000000000047941 */ /* 0x000fea0003800000 */
.L_x_30204:
        /* <DEDUP_REMOVED lines=44> */
.L_x_30203:
[----:B------:R-:W-:Y:S05]  /*8e10*/  BSYNC B3 ;  /* 0x0000000000037941 */ /* 0x000fea0003800000 */
.L_x_30202:
        /* <DEDUP_REMOVED lines=11> */
.L_x_30198:
[----:B------:R-:W-:Y:S05]  /*8ed0*/  BSYNC B2 ;  /* 0x0000000000027941 */ /* 0x000fea0003800000 */
.L_x_30197:
        /* <DEDUP_REMOVED lines=18> */
.L_x_30209:
[----:B------:R-:W-:-:S07]  /*9000*/  MOV R79, R232 ;  /* 0x000000e8004f7202 */ /* 0x000fce0000000f00 */
.L_x_30210:
[----:B------:R-:W-:Y:S05]  /*9010*/  BSYNC B3 ;  /* 0x0000000000037941 */ /* 0x000fea0003800000 */
.L_x_30208:
        /* <DEDUP_REMOVED lines=16> */
.L_x_30214:
[----:B------:R-:W-:Y:S05]  /*9120*/  BSYNC B4 ;  /* 0x0000000000047941 */ /* 0x000fea0003800000 */
.L_x_30213:
        /* <DEDUP_REMOVED lines=44> */
.L_x_30212:
[----:B------:R-:W-:Y:S05]  /*93f0*/  BSYNC B3 ;  /* 0x0000000000037941 */ /* 0x000fea0003800000 */
.L_x_30211:
        /* <DEDUP_REMOVED lines=11> */
.L_x_30207:
[----:B------:R-:W-:Y:S05]  /*94b0*/  BSYNC B2 ;  /* 0x0000000000027941 */ /* 0x000fea0003800000 */
.L_x_30206:
        /* <DEDUP_REMOVED lines=18> */
.L_x_30218:
[----:B------:R-:W-:-:S07]  /*95e0*/  IMAD.MOV.U32 R220, RZ, RZ, R232 ;  /* 0x000000ffffdc7224 */ /* 0x000fce00078e00e8 */
.L_x_30219:
[----:B------:R-:W-:Y:S05]  /*95f0*/  BSYNC B3 ;  /* 0x0000000000037941 */ /* 0x000fea0003800000 */
.L_x_30217:
        /* <DEDUP_REMOVED lines=16> */
.L_x_30223:
[----:B------:R-:W-:Y:S05]  /*9700*/  BSYNC B4 ;  /* 0x0000000000047941 */ /* 0x000fea0003800000 */
.L_x_30222:
        /* <DEDUP_REMOVED lines=44> */
.L_x_30221:
[----:B------:R-:W-:Y:S05]  /*99d0*/  BSYNC B3 ;  /* 0x0000000000037941 */ /* 0x000fea0003800000 */
.L_x_30220:
        /* <DEDUP_REMOVED lines=11> */
.L_x_30216:
[----:B------:R-:W-:Y:S05]  /*9a90*/  BSYNC B2 ;  /* 0x0000000000027941 */ /* 0x000fea0003800000 */
.L_x_30215:
        /* <DEDUP_REMOVED lines=18> */
.L_x_30227:
[----:B------:R-:W-:-:S07]  /*9bc0*/  MOV R81, R232 ;  /* 0x000000e800517202 */ /* 0x000fce0000000f00 */
.L_x_30228:
[----:B------:R-:W-:Y:S05]  /*9bd0*/  BSYNC B3 ;  /* 0x0000000000037941 */ /* 0x000fea0003800000 */
.L_x_30226:
        /* <DEDUP_REMOVED lines=16> */
.L_x_30232:
[----:B------:R-:W-:Y:S05]  /*9ce0*/  BSYNC B4 ;  /* 0x0000000000047941 */ /* 0x000fea0003800000 */
.L_x_30231:
        /* <DEDUP_REMOVED lines=44> */
.L_x_30230:
[----:B------:R-:W-:Y:S05]  /*9fb0*/  BSYNC B3 ;  /* 0x0000000000037941 */ /* 0x000fea0003800000 */
.L_x_30229:
        /* <DEDUP_REMOVED lines=11> */
.L_x_30225:
[----:B------:R-:W-:Y:S05]  /*a070*/  BSYNC B2 ;  /* 0x0000000000027941 */ /* 0x000fea0003800000 */
.L_x_30224:
        /* <DEDUP_REMOVED lines=18> */
.L_x_30236:
[----:B------:R-:W-:-:S07]  /*a1a0*/  IMAD.MOV.U32 R218, RZ, RZ, R232 ;  /* 0x000000ffffda7224 */ /* 0x000fce00078e00e8 */
.L_x_30237:
[----:B------:R-:W-:Y:S05]  /*a1b0*/  BSYNC B3 ;  /* 0x0000000000037941 */ /* 0x000fea0003800000 */
.L_x_30235:
        /* <DEDUP_REMOVED lines=16> */
.L_x_30241:
[----:B------:R-:W-:Y:S05]  /*a2c0*/  BSYNC B4 ;  /* 0x0000000000047941 */ /* 0x000fea0003800000 */
.L_x_30240:
        /* <DEDUP_REMOVED lines=44> */
.L_x_30239:
[----:B------:R-:W-:Y:S05]  /*a590*/  BSYNC B3 ;  /* 0x0000000000037941 */ /* 0x000fea0003800000 */
.L_x_30238:
        /* <DEDUP_REMOVED lines=11> */
.L_x_30234:
[----:B------:R-:W-:Y:S05]  /*a650*/  BSYNC B2 ;  /* 0x0000000000027941 */ /* 0x000fea0003800000 */
.L_x_30233:
        /* <DEDUP_REMOVED lines=18> */
.L_x_30245:
[----:B------:R-:W-:-:S07]  /*a780*/  MOV R83, R232 ;  /* 0x000000e800537202 */ /* 0x000fce0000000f00 */
.L_x_30246:
[----:B------:R-:W-:Y:S05]  /*a790*/  BSYNC B3 ;  /* 0x0000000000037941 */ /* 0x000fea0003800000 */
.L_x_30244:
        /* <DEDUP_REMOVED lines=16> */
.L_x_30250:
[----:B------:R-:W-:Y:S05]  /*a8a0*/  BSYNC B4 ;  /* 0x0000000000047941 */ /* 0x000fea0003800000 */
.L_x_30249:
        /* <DEDUP_REMOVED lines=44> */
.L_x_30248:
[----:B------:R-:W-:Y:S05]  /*ab70*/  BSYNC B3 ;  /* 0x0000000000037941 */ /* 0x000fea0003800000 */
.L_x_30247:
        /* <DEDUP_REMOVED lines=11> */
.L_x_30243:
[----:B------:R-:W-:Y:S05]  /*ac30*/  BSYNC B2 ;  /* 0x0000000000027941 */ /* 0x000fea0003800000 */
.L_x_30242:
        /* <DEDUP_REMOVED lines=26> */
.L_x_30252:
[----:B------:R-:W-:Y:S05]  /*ade0*/  BSYNC B2 ;  /* 0x0000000000027941 */ /* 0x000fea0003800000 */
.L_x_30251:
[----:B------:R-:W-:Y:S01]  /*adf0*/  VIADD R237, R237, 0x20 ;  /* 0x00000020eded7836 */ /* 0x000fe20000000000 */
[----:B------:R-:W-:-:S07]  /*ae00*/  IADD3 R233, R233, 0x20, RZ ;  /* 0x00000020e9e97810 */ /* 0x000fce0007ffe0ff */
.L_x_30178:
[----:B------:R-:W-:Y:S05]  /*ae10*/  BSYNC B1 ;  /* 0x0000000000017941 */ /* 0x000fea0003800000 */
.L_x_30177:
        /* <DEDUP_REMOVED lines=32> */
.L_x_30258:
[----:B------:R-:W-:-:S07]  /*b020*/  MOV R110, R232 ;  /* 0x000000e8006e7202 */ /* 0x000fce0000000f00 */
.L_x_30259:
[----:B------:R-:W-:Y:S05]  /*b030*/  BSYNC B3 ;  /* 0x0000000000037941 */ /* 0x000fea0003800000 */
.L_x_30257:
        /* <DEDUP_REMOVED lines=16> */
.L_x_30263:
[----:B------:R-:W-:Y:S05]  /*b140*/  BSYNC B4 ;  /* 0x0000000000047941 */ /* 0x000fea0003800000 */
.L_x_30262:
        /* <DEDUP_REMOVED lines=44> */
.L_x_30261:
[----:B------:R-:W-:Y:S05]  /*b410*/  BSYNC B3 ;  /* 0x0000000000037941 */ /* 0x000fea0003800000 */
.L_x_30260:
        /* <DEDUP_REMOVED lines=11> */
.L_x_30256:
[----:B------:R-:W-:Y:S05]  /*b4d0*/  BSYNC B2 ;  /* 0x0000000000027941 */ /* 0x000fea0003800000 */
.L_x_30255:
        /* <DEDUP_REMOVED lines=18> */
.L_x_30267:
[----:B------:R-:W-:-:S07]  /*b600*/  IMAD.MOV.U32 R85, RZ, RZ, R232 ;  /* 0x000000ffff557224 */ /* 0x000fce00078e00e8 */
.L_x_30268:
[----:B------:R-:W-:Y:S05]  /*b610*/  BSYNC B3 ;  /* 0x0000000000037941 */ /* 0x000fea0003800000 */
.L_x_30266:
        /* <DEDUP_REMOVED lines=16> */
.L_x_30272:
[----:B------:R-:W-:Y:S05]  /*b720*/  BSYNC B4 ;  /* 0x0000000000047941 */ /* 0x000fea0003800000 */
.L_x_30271:
        /* <DEDUP_REMOVED lines=44> */
.L_x_30270:
[----:B------:R-:W-:Y:S05]  /*b9f0*/  BSYNC B3 ;  /* 0x0000000000037941 */ /* 0x000fea0003800000 */
.L_x_30269:
        /* <DEDUP_REMOVED lines=11> */
.L_x_30265:
[----:B------:R-:W-:Y:S05]  /*bab0*/  BSYNC B2 ;  /* 0x0000000000027941 */ /* 0x000fea0003800000 */
.L_x_30264:
        /* <DEDUP_REMOVED lines=18> */
.L_x_30276:
[----:B------:R-:W-:-:S07]  /*bbe0*/  MOV R222, R232 ;  /* 0x000000e800de7202 */ /* 0x000fce0000000f00 */
.L_x_30277:
[----:B------:R-:W-:Y:S05]  /*bbf0*/  BSYNC B3 ;  /* 0x0000000000037941 */ /* 0x000fea0003800000 */
.L_x_30275:
        /* <DEDUP_REMOVED lines=16> */
.L_x_30281:
[----:B------:R-:W-:Y:S05]  /*bd00*/  BSYNC B4 ;  /* 0x0000000000047941 */ /* 0x000fea0003800000 */
.L_x_30280:
        /* <DEDUP_REMOVED lines=44> */
.L_x_30279:
[----:B------:R-:W-:Y:S05]  /*bfd0*/  BSYNC B3 ;  /* 0x0000000000037941 */ /* 0x000fea0003800000 */
.L_x_30278:
        /* <DEDUP_REMOVED lines=11> */
.L_x_30274:
[----:B------:R-:W-:Y:S05]  /*c090*/  BSYNC B2 ;  /* 0x0000000000027941 */ /* 0x000fea0003800000 */
.L_x_30273:
        /* <DEDUP_REMOVED lines=18> */
.L_x_30285:
[----:B------:R-:W-:-:S07]  /*c1c0*/  IMAD.MOV.U32 R87, RZ, RZ, R232 ;  /* 0x000000ffff577224 */ /* 0x000fce00078e00e8 */
.L_x_30286:
[----:B------:R-:W-:Y:S05]  /*c1d0*/  BSYNC B3 ;  /* 0x0000000000037941 */ /* 0x000fea0003800000 */
.L_x_30284:
        /* <DEDUP_REMOVED lines=16> */
.L_x_30290:
[----:B------:R-:W-:Y:S05]  /*c2e0*/  BSYNC B4 ;  /* 0x0000000000047941 */ /* 0x000fea0003800000 */
.L_x_30289:
        /* <DEDUP_REMOVED lines=44> */
.L_x_30288:
[----:B------:R-:W-:Y:S05]  /*c5b0*/  BSYNC B3 ;  /* 0x0000000000037941 */ /* 0x000fea0003800000 */
.L_x_30287:
        /* <DEDUP_REMOVED lines=11> */
.L_x_30283:
[----:B------:R-:W-:Y:S05]  /*c670*/  BSYNC B2 ;  /* 0x0000000000027941 */ /* 0x000fea0003800000 */
.L_x_30282:
        /* <DEDUP_REMOVED lines=18> */
.L_x_30294:
[----:B------:R-:W-:-:S07]  /*c7a0*/  MOV R220, R232 ;  /* 0x000000e800dc7202 */ /* 0x000fce0000000f00 */
.L_x_30295:
[----:B------:R-:W-:Y:S05]  /*c7b0*/  BSYNC B3 ;  /* 0x0000000000037941 */ /* 0x000fea0003800000 */
.L_x_30293:
        /* <DEDUP_REMOVED lines=16> */
.L_x_30299:
[----:B------:R-:W-:Y:S05]  /*c8c0*/  BSYNC B4 ;  /* 0x0000000000047941 */ /* 0x000fea0003800000 */
.L_x_30298:
        /* <DEDUP_REMOVED lines=44> */
.L_x_30297:
[----:B------:R-:W-:Y:S05]  /*cb90*/  BSYNC B3 ;  /* 0x0000000000037941 */ /* 0x000fea0003800000 */
.L_x_30296:
        /* <DEDUP_REMOVED lines=11> */
.L_x_30292:
[----:B------:R-:W-:Y:S05]  /*cc50*/  BSYNC B2 ;  /* 0x0000000000027941 */ /* 0x000fea0003800000 */
.L_x_30291:
        /* <DEDUP_REMOVED lines=18> */
.L_x_30303:
[----:B------:R-:W-:-:S07]  /*cd80*/  IMAD.MOV.U32 R89, RZ, RZ, R232 ;  /* 0x000000ffff597224 */ /* 0x000fce00078e00e8 */
.L_x_30304:
[----:B------:R-:W-:Y:S05]  /*cd90*/  BSYNC B3 ;  /* 0x0000000000037941 */ /* 0x000fea0003800000 */
.L_x_30302:
        /* <DEDUP_REMOVED lines=16> */
.L_x_30308:
[----:B------:R-:W-:Y:S05]  /*cea0*/  BSYNC B4 ;  /* 0x0000000000047941 */ /* 0x000fea0003800000 */
.L_x_30307:
        /* <DEDUP_REMOVED lines=44> */
.L_x_30306:
[----:B------:R-:W-:Y:S05]  /*d170*/  BSYNC B3 ;  /* 0x0000000000037941 */ /* 0x000fea0003800000 */
.L_x_30305:
        /* <DEDUP_REMOVED lines=11> */
.L_x_30301:
[----:B------:R-:W-:Y:S05]  /*d230*/  BSYNC B2 ;  /* 0x0000000000027941 */ /* 0x000fea0003800000 */
.L_x_30300:
        /* <DEDUP_REMOVED lines=18> */
.L_x_30312:
[----:B------:R-:W-:-:S07]  /*d360*/  MOV R218, R232 ;  /* 0x000000e800da7202 */ /* 0x000fce0000000f00 */
.L_x_30313:
[----:B------:R-:W-:Y:S05]  /*d370*/  BSYNC B3 ;  /* 0x0000000000037941 */ /* 0x000fea0003800000 */
.L_x_30311:
        /* <DEDUP_REMOVED lines=16> */
.L_x_30317:
[----:B------:R-:W-:Y:S05]  /*d480*/  BSYNC B4 ;  /* 0x0000000000047941 */ /* 0x000fea0003800000 */
.L_x_30316:
        /* <DEDUP_REMOVED lines=44> */
.L_x_30315:
[----:B------:R-:W-:Y:S05]  /*d750*/  BSYNC B3 ;  /* 0x0000000000037941 */ /* 0x000fea0003800000 */
.L_x_30314:
        /* <DEDUP_REMOVED lines=11> */
.L_x_30310:
[----:B------:R-:W-:Y:S05]  /*d810*/  BSYNC B2 ;  /* 0x0000000000027941 */ /* 0x000fea0003800000 */
.L_x_30309:
        /* <DEDUP_REMOVED lines=18> */
.L_x_30321:
[----:B------:R-:W-:-:S07]  /*d940*/  IMAD.MOV.U32 R91, RZ, RZ, R232 ;  /* 0x000000ffff5b7224 */ /* 0x000fce00078e00e8 */
.L_x_30322:
[----:B------:R-:W-:Y:S05]  /*d950*/  BSYNC B3 ;  /* 0x0000000000037941 */ /* 0x000fea0003800000 */
.L_x_30320:
        /* <DEDUP_REMOVED lines=16> */
.L_x_30326:
[----:B------:R-:W-:Y:S05]  /*da60*/  BSYNC B4 ;  /* 0x0000000000047941 */ /* 0x000fea0003800000 */
.L_x_30325:
        /* <DEDUP_REMOVED lines=44> */
.L_x_30324:
[----:B------:R-:W-:Y:S05]  /*dd30*/  BSYNC B3 ;  /* 0x0000000000037941 */ /* 0x000fea0003800000 */
.L_x_30323:
        /* <DEDUP_REMOVED lines=11> */
.L_x_30319:
[----:B------:R-:W-:Y:S05]  /*ddf0*/  BSYNC B2 ;  /* 0x0000000000027941 */ /* 0x000fea0003800000 */
.L_x_30318:
        /* <DEDUP_REMOVED lines=26> */
.L_x_30328:
[----:B------:R-:W-:Y:S05]  /*dfa0*/  BSYNC B2 ;  /* 0x0000000000027941 */ /* 0x000fea0003800000 */
.L_x_30327:
[----:B------:R-:W-:Y:S01]  /*dfb0*/  IADD3 R237, R237, 0x20, RZ ;  /* 0x00000020eded7810 */ /* 0x000fe20007ffe0ff */
[----:B------:R-:W-:-:S07]  /*dfc0*/  VIADD R233, R233, 0x20 ;  /* 0x00000020e9e97836 */ /* 0x000fce0000000000 */
.L_x_30254:
[----:B------:R-:W-:Y:S05]  /*dfd0*/  BSYNC B1 ;  /* 0x0000000000017941 */ /* 0x000fea0003800000 */
.L_x_30253:
        /* <DEDUP_REMOVED lines=32> */
.L_x_30334:
[----:B------:R-:W-:-:S07]  /*e1e0*/  IMAD.MOV.U32 R110, RZ, RZ, R232 ;  /* 0x000000ffff6e7224 */ /* 0x000fce00078e00e8 */
.L_x_30335:
[----:B------:R-:W-:Y:S05]  /*e1f0*/  BSYNC B3 ;  /* 0x0000000000037941 */ /* 0x000fea0003800000 */
.L_x_30333:
        /* <DEDUP_REMOVED lines=16> */
.L_x_30339:
[----:B------:R-:W-:Y:S05]  /*e300*/  BSYNC B4 ;  /* 0x0000000000047941 */ /* 0x000fea0003800000 */
.L_x_30338:
        /* <DEDUP_REMOVED lines=44> */
.L_x_30337:
[----:B------:R-:W-:Y:S05]  /*e5d0*/  BSYNC B3 ;  /* 0x0000000000037941 */ /* 0x000fea0003800000 */
.L_x_30336:
        /* <DEDUP_REMOVED lines=11> */
.L_x_30332:
[----:B------:R-:W-:Y:S05]  /*e690*/  BSYNC B2 ;  /* 0x0000000000027941 */ /* 0x000fea0003800000 */
.L_x_30331:
        /* <DEDUP_REMOVED lines=18> */
.L_x_30343:
[----:B------:R-:W-:-:S07]  /*e7c0*/  MOV R93, R232 ;  /* 0x000000e8005d7202 */ /* 0x000fce0000000f00 */
.L_x_30344:
[----:B------:R-:W-:Y:S05]  /*e7d0*/  BSYNC B3 ;  /* 0x0000000000037941 */ /* 0x000fea0003800000 */
.L_x_30342:
        /* <DEDUP_REMOVED lines=16> */
.L_x_30348:
[----:B------:R-:W-:Y:S05]  /*e8e0*/  BSYNC B4 ;  /* 0x0000000000047941 */ /* 0x000fea0003800000 */
.L_x_30347:
        /* <DEDUP_REMOVED lines=44> */
.L_x_30346:
[----:B------:R-:W-:Y:S05]  /*ebb0*/  BSYNC B3 ;  /* 0x0000000000037941 */ /* 0x000fea0003800000 */
.L_x_30345:
        /* <DEDUP_REMOVED lines=11> */
.L_x_30341:
[----:B------:R-:W-:Y:S05]  /*ec70*/  BSYNC B2 ;  /* 0x0000000000027941 */ /* 0x000fea0003800000 */
.L_x_30340:
        /* <DEDUP_REMOVED lines=18> */
.L_x_30352:
[----:B------:R-:W-:-:S07]  /*eda0*/  IMAD.MOV.U32 R222, RZ, RZ, R232 ;  /* 0x000000ffffde7224 */ /* 0x000fce00078e00e8 */
.L_x_30353:
[----:B------:R-:W-:Y:S05]  /*edb0*/  BSYNC B3 ;  /* 0x0000000000037941 */ /* 0x000fea0003800000 */
.L_x_30351:
        /* <DEDUP_REMOVED lines=16> */
.L_x_30357:
[----:B------:R-:W-:Y:S05]  /*eec0*/  BSYNC B4 ;  /* 0x0000000000047941 */ /* 0x000fea0003800000 */
.L_x_30356:
        /* <DEDUP_REMOVED lines=44> */
.L_x_30355:
[----:B------:R-:W-:Y:S05]  /*f190*/  BSYNC B3 ;  /* 0x0000000000037941 */ /* 0x000fea0003800000 */
.L_x_30354:
        /* <DEDUP_REMOVED lines=11> */
.L_x_30350:
[----:B------:R-:W-:Y:S05]  /*f250*/  BSYNC B2 ;  /* 0x0000000000027941 */ /* 0x000fea0003800000 */
.L_x_30349:
        /* <DEDUP_REMOVED lines=18> */
.L_x_30361:
[----:B------:R-:W-:-:S07]  /*f380*/  MOV R95, R232 ;  /* 0x000000e8005f7202 */ /* 0x000fce0000000f00 */
.L_x_30362:
[----:B------:R-:W-:Y:S05]  /*f390*/  BSYNC B3 ;  /* 0x0000000000037941 */ /* 0x000fea0003800000 */
.L_x_30360:
        /* <DEDUP_REMOVED lines=16> */
.L_x_30366:
[----:B------:R-:W-:Y:S05]  /*f4a0*/  BSYNC B4 ;  /* 0x0000000000047941 */ /* 0x000fea0003800000 */
.L_x_30365:
        /* <DEDUP_REMOVED lines=44> */
.L_x_30364:
[----:B------:R-:W-:Y:S05]  /*f770*/  BSYNC B3 ;  /* 0x0000000000037941 */ /* 0x000fea0003800000 */
.L_x_30363:
        /* <DEDUP_REMOVED lines=11> */
.L_x_30359:
[----:B------:R-:W-:Y:S05]  /*f830*/  BSYNC B2 ;  /* 0x0000000000027941 */ /* 0x000fea0003800000 */
.L_x_30358:
        /* <DEDUP_REMOVED lines=18> */
.L_x_30370:
[----:B------:R-:W-:-:S07]  /*f960*/  MOV R220, R232 ;  /* 0x000000e800dc7202 */ /* 0x000fce0000000f00 */
.L_x_30371:
[----:B------:R-:W-:Y:S05]  /*f970*/  BSYNC B3 ;  /* 0x0000000000037941 */ /* 0x000fea0003800000 */
.L_x_30369:
        /* <DEDUP_REMOVED lines=16> */
.L_x_30375:
[----:B------:R-:W-:Y:S05]  /*fa80*/  BSYNC B4 ;  /* 0x0000000000047941 */ /* 0x000fea0003800000 */
.L_x_30374:
        /* <DEDUP_REMOVED lines=44> */
.L_x_30373:
[----:B------:R-:W-:Y:S05]  /*fd50*/  BSYNC B3 ;  /* 0x0000000000037941 */ /* 0x000fea0003800000 */
.L_x_30372:
        /* <DEDUP_REMOVED lines=11> */
.L_x_30368:
[----:B------:R-:W-:Y:S05]  /*fe10*/  BSYNC B2 ;  /* 0x0000000000027941 */ /* 0x000fea0003800000 */
.L_x_30367:
        /* <DEDUP_REMOVED lines=18> */
.L_x_30379:
[----:B------:R-:W-:-:S07]  /*ff40*/  IMAD.MOV.U32 R97, RZ, RZ, R232 ;  /* 0x000000ffff617224 */ /* 0x000fce00078e00e8 */
.L_x_30380:
[----:B------:R-:W-:Y:S05]  /*ff50*/  BSYNC B3 ;  /* 0x0000000000037941 */ /* 0x000fea0003800000 */
.L_x_30378:
        /* <DEDUP_REMOVED lines=16> */
.L_x_30384:
[----:B------:R-:W-:Y:S05]  /*10060*/  BSYNC B4 ;  /* 0x0000000000047941 */ /* 0x000fea0003800000 */
.L_x_30383:
        /* <DEDUP_REMOVED lines=44> */
.L_x_30382:
[----:B------:R-:W-:Y:S05]  /*10330*/  BSYNC B3 ;  /* 0x0000000000037941 */ /* 0x000fea0003800000 */
.L_x_30381:
[----:B------:R-:W-:Y:S01]  /*10340*/  I2FP.F32.U32 R97, R97 ;  /* 0x0000006100617245 */ /* 0x000fe20000201000 */
[----:B------:R-:W-:Y:S01]  /*10350*/  HADD2.F32 R110, -RZ, R58.H1_H1 ;  /* 0x3000003aff6e7230 */ /* 0x000fe20000004100 */
[----:B------:R-:W-:-:S04]  /*10360*/  MOV R98, 0x2f800000 ;  /* 0x2f80000000627802 */ /* 0x000fc80000000f00 */
        /* <DEDUP_REMOVED lines=8> */
.L_x_30377:
[----:B------:R-:W-:Y:S05]  /*103f0*/  BSYNC B2 ;  /* 0x0000000000027941 */ /* 0x000fea0003800000 */
.L_x_30376:
        /* <DEDUP_REMOVED lines=18> */
.L_x_30388:
[----:B------:R-:W-:-:S07]  /*10520*/  MOV R218, R232 ;  /* 0x000000e800da7202 */ /* 0x000fce0000000f00 */
.L_x_30389:
[----:B------:R-:W-:Y:S05]  /*10530*/  BSYNC B3 ;  /* 0x0000000000037941 */ /* 0x000fea0003800000 */
.L_x_30387:
        /* <DEDUP_REMOVED lines=16> */
.L_x_30393:
[----:B------:R-:W-:Y:S05]  /*10640*/  BSYNC B4 ;  /* 0x0000000000047941 */ /* 0x000fea0003800000 */
.L_x_30392:
        /* <DEDUP_REMOVED lines=44> */
.L_x_30391:
[----:B------:R-:W-:Y:S05]  /*10910*/  BSYNC B3 ;  /* 0x0000000000037941 */ /* 0x000fea0003800000 */
.L_x_30390:
        /* <DEDUP_REMOVED lines=11> */
.L_x_30386:
[----:B------:R-:W-:Y:S05]  /*109d0*/  BSYNC B2 ;  /* 0x0000000000027941 */ /* 0x000fea0003800000 */
.L_x_30385:
        /* <DEDUP_REMOVED lines=18> */
.L_x_30397:
[----:B------:R-:W-:-:S07]  /*10b00*/  MOV R99, R232 ;  /* 0x000000e800637202 */ /* 0x000fce0000000f00 */
.L_x_30398:
[----:B------:R-:W-:Y:S05]  /*10b10*/  BSYNC B3 ;  /* 0x0000000000037941 */ /* 0x000fea0003800000 */
.L_x_30396:
        /* <DEDUP_REMOVED lines=16> */
.L_x_30402:
[----:B------:R-:W-:Y:S05]  /*10c20*/  BSYNC B4 ;  /* 0x0000000000047941 */ /* 0x000fea0003800000 */
.L_x_30401:
        /* <DEDUP_REMOVED lines=44> */
.L_x_30400:
[----:B------:R-:W-:Y:S05]  /*10ef0*/  BSYNC B3 ;  /* 0x0000000000037941 */ /* 0x000fea0003800000 */
.L_x_30399:
        /* <DEDUP_REMOVED lines=11> */
.L_x_30395:
[----:B------:R-:W-:Y:S05]  /*10fb0*/  BSYNC B2 ;  /* 0x0000000000027941 */ /* 0x000fea0003800000 */
.L_x_30394:
        /* <DEDUP_REMOVED lines=26> */
.L_x_30404:
[----:B------:R-:W-:Y:S05]  /*11160*/  BSYNC B2 ;  /* 0x0000000000027941 */ /* 0x000fea0003800000 */
.L_x_30403:
[----:B------:R-:W-:Y:S01]  /*11170*/  IADD3 R237, R237, 0x20, RZ ;  /* 0x00000020eded7810 */ /* 0x000fe20007ffe0ff */
[----:B------:R-:W-:-:S07]  /*11180*/  VIADD R233, R233, 0x20 ;  /* 0x00000020e9e97836 */ /* 0x000fce0000000000 */
.L_x_30330:
[----:B------:R-:W-:Y:S05]  /*11190*/  BSYNC B1 ;  /* 0x0000000000017941 */ /* 0x000fea0003800000 */
.L_x_30329:
        /* <DEDUP_REMOVED lines=32> */
.L_x_30410:
[----:B------:R-:W-:-:S07]  /*113a0*/  IMAD.MOV.U32 R110, RZ, RZ, R232 ;  /* 0x000000ffff6e7224 */ /* 0x000fce00078e00e8 */
.L_x_30411:
[----:B------:R-:W-:Y:S05]  /*113b0*/  BSYNC B3 ;  /* 0x0000000000037941 */ /* 0x000fea0003800000 */
.L_x_30409:
        /* <DEDUP_REMOVED lines=16> */
.L_x_30415:
[----:B------:R-:W-:Y:S05]  /*114c0*/  BSYNC B4 ;  /* 0x0000000000047941 */ /* 0x000fea0003800000 */
.L_x_30414:
        /* <DEDUP_REMOVED lines=43> */
.L_x_30413:
[----:B------:R-:W-:Y:S05]  /*11780*/  BSYNC B3 ;  /* 0x0000000000037941 */ /* 0x000fea0003800000 */
.L_x_30412:
        /* <DEDUP_REMOVED lines=11> */
.L_x_30408:
[----:B------:R-:W-:Y:S05]  /*11840*/  BSYNC B2 ;  /* 0x0000000000027941 */ /* 0x000fea0003800000 */
.L_x_30407:
        /* <DEDUP_REMOVED lines=18> */
.L_x_30419:
[----:B------:R-:W-:-:S07]  /*11970*/  MOV R101, R232 ;  /* 0x000000e800657202 */ /* 0x000fce0000000f00 */
.L_x_30420:
[----:B------:R-:W-:Y:S05]  /*11980*/  BSYNC B3 ;  /* 0x0000000000037941 */ /* 0x000fea0003800000 */
.L_x_30418:
        /* <DEDUP_REMOVED lines=16> */
.L_x_30424:
[----:B------:R-:W-:Y:S05]  /*11a90*/  BSYNC B4 ;  /* 0x0000000000047941 */ /* 0x000fea0003800000 */
.L_x_30423:
        /* <DEDUP_REMOVED lines=43> */
.L_x_30422:
[----:B------:R-:W-:Y:S05]  /*11d50*/  BSYNC B3 ;  /* 0x0000000000037941 */ /* 0x000fea0003800000 */
.L_x_30421:
[----:B------:R-:W-:Y:S01]  /*11d60*/  I2FP.F32.U32 R101, R101 ;  /* 0x0000006500657245 */ /* 0x000fe20000201000 */
[----:B-----5:R-:W-:Y:S01]  /*11d70*/  HADD2.F32 R104, -RZ, R56.H1_H1 ;  /* 0x30000038ff687230 */ /* 0x020fe20000004100 */
        /* <DEDUP_REMOVED lines=9> */
.L_x_30417:
[----:B------:R-:W-:Y:S05]  /*11e10*/  BSYNC B2 ;  /* 0x0000000000027941 */ /* 0x000fea0003800000 */
.L_x_30416:
        /* <DEDUP_REMOVED lines=18> */
.L_x_30428:
[----:B------:R-:W-:-:S07]  /*11f40*/  MOV R222, R232 ;  /* 0x000000e800de7202 */ /* 0x000fce0000000f00 */
.L_x_30429:
[----:B------:R-:W-:Y:S05]  /*11f50*/  BSYNC B3 ;  /* 0x0000000000037941 */ /* 0x000fea0003800000 */
.L_x_30427:
        /* <DEDUP_REMOVED lines=16> */
.L_x_30433:
[----:B------:R-:W-:Y:S05]  /*12060*/  BSYNC B4 ;  /* 0x0000000000047941 */ /* 0x000fea0003800000 */
.L_x_30432:
        /* <DEDUP_REMOVED lines=43> */
.L_x_30431:
[----:B------:R-:W-:Y:S05]  /*12320*/  BSYNC B3 ;  /* 0x0000000000037941 */ /* 0x000fea0003800000 */
.L_x_30430:
        /* <DEDUP_REMOVED lines=11> */
.L_x_30426:
[----:B------:R-:W-:Y:S05]  /*123e0*/  BSYNC B2 ;  /* 0x0000000000027941 */ /* 0x000fea0003800000 */
.L_x_30425:
        /* <DEDUP_REMOVED lines=18> */
.L_x_30437:
[----:B------:R-:W-:-:S07]  /*12510*/  IMAD.MOV.U32 R103, RZ, RZ, R232 ;  /* 0x000000ffff677224 */ /* 0x000fce00078e00e8 */
.L_x_30438:
[----:B------:R-:W-:Y:S05]  /*12520*/  BSYNC B3 ;  /* 0x0000000000037941 */ /* 0x000fea0003800000 */
.L_x_30436:
        /* <DEDUP_REMOVED lines=16> */
.L_x_30442:
[----:B------:R-:W-:Y:S05]  /*12630*/  BSYNC B4 ;  /* 0x0000000000047941 */ /* 0x000fea0003800000 */
.L_x_30441:
        /* <DEDUP_REMOVED lines=43> */
.L_x_30440:
[----:B------:R-:W-:Y:S05]  /*128f0*/  BSYNC B3 ;  /* 0x0000000000037941 */ /* 0x000fea0003800000 */
.L_x_30439:
        /* <DEDUP_REMOVED lines=11> */
.L_x_30435:
[----:B------:R-:W-:Y:S05]  /*129b0*/  BSYNC B2 ;  /* 0x0000000000027941 */ /* 0x000fea0003800000 */
.L_x_30434:
        /* <DEDUP_REMOVED lines=18> */
.L_x_30446:
[----:B------:R-:W-:-:S07]  /*12ae0*/  MOV R220, R232 ;  /* 0x000000e800dc7202 */ /* 0x000fce0000000f00 */
.L_x_30447:
[----:B------:R-:W-:Y:S05]  /*12af0*/  BSYNC B3 ;  /* 0x0000000000037941 */ /* 0x000fea0003800000 */
.L_x_30445:
        /* <DEDUP_REMOVED lines=16> */
.L_x_30451:
[----:B------:R-:W-:Y:S05]  /*12c00*/  BSYNC B4 ;  /* 0x0000000000047941 */ /* 0x000fea0003800000 */
.L_x_30450:
        /* <DEDUP_REMOVED lines=43> */
.L_x_30449:
[----:B------:R-:W-:Y:S05]  /*12ec0*/  BSYNC B3 ;  /* 0x0000000000037941 */ /* 0x000fea0003800000 */
.L_x_30448:
[----:B------:R-:W-:Y:S01]  /*12ed0*/  I2FP.F32.U32 R104, R220 ;  /* 0x000000dc00687245 */ /* 0x000fe20000201000 */
[----:B------:R-:W-:Y:S01]  /*12ee0*/  HADD2.F32 R107, -RZ, R58.H0_H0 ;  /* 0x2000003aff6b7230 */ /* 0x000fe20000004100 */
        /* <DEDUP_REMOVED lines=9> */
.L_x_30444:
[----:B------:R-:W-:Y:S05]  /*12f80*/  BSYNC B2 ;  /* 0x0000000000027941 */ /* 0x000fea0003800000 */
.L_x_30443:
        /* <DEDUP_REMOVED lines=18> */
.L_x_30455:
[----:B------:R-:W-:-:S07]  /*130b0*/  MOV R105, R232 ;  /* 0x000000e800697202 */ /* 0x000fce0000000f00 */
.L_x_30456:
[----:B------:R-:W-:Y:S05]  /*130c0*/  BSYNC B3 ;  /* 0x0000000000037941 */ /* 0x000fea0003800000 */
.L_x_30454:
        /* <DEDUP_REMOVED lines=16> */
.L_x_30460:
[----:B------:R-:W-:Y:S05]  /*131d0*/  BSYNC B4 ;  /* 0x0000000000047941 */ /* 0x000fea0003800000 */
.L_x_30459:
        /* <DEDUP_REMOVED lines=43> */
.L_x_30458:
[----:B------:R-:W-:Y:S05]  /*13490*/  BSYNC B3 ;  /* 0x0000000000037941 */ /* 0x000fea0003800000 */
.L_x_30457:
        /* <DEDUP_REMOVED lines=11> */
.L_x_30453:
[----:B------:R-:W-:Y:S05]  /*13550*/  BSYNC B2 ;  /* 0x0000000000027941 */ /* 0x000fea0003800000 */
.L_x_30452:
        /* <DEDUP_REMOVED lines=18> */
.L_x_30464:
[----:B------:R-:W-:-:S07]  /*13680*/  IMAD.MOV.U32 R218, RZ, RZ, R232 ;  /* 0x000000ffffda7224 */ /* 0x000fce00078e00e8 */
.L_x_30465:
[----:B------:R-:W-:Y:S05]  /*13690*/  BSYNC B3 ;  /* 0x0000000000037941 */ /* 0x000fea0003800000 */
.L_x_30463:
        /* <DEDUP_REMOVED lines=16> */
.L_x_30469:
[----:B------:R-:W-:Y:S05]  /*137a0*/  BSYNC B4 ;  /* 0x0000000000047941 */ /* 0x000fea0003800000 */
.L_x_30468:
        /* <DEDUP_REMOVED lines=43> */
.L_x_30467:
[----:B------:R-:W-:Y:S05]  /*13a60*/  BSYNC B3 ;  /* 0x0000000000037941 */ /* 0x000fea0003800000 */
.L_x_30466:
        /* <DEDUP_REMOVED lines=11> */
.L_x_30462:
[----:B------:R-:W-:Y:S05]  /*13b20*/  BSYNC B2 ;  /* 0x0000000000027941 */ /* 0x000fea0003800000 */
.L_x_30461:
        /* <DEDUP_REMOVED lines=18> */
.L_x_30473:
[----:B------:R-:W-:-:S07]  /*13c50*/  MOV R107, R232 ;  /* 0x000000e8006b7202 */ /* 0x000fce0000000f00 */
.L_x_30474:
[----:B------:R-:W-:Y:S05]  /*13c60*/  BSYNC B3 ;  /* 0x0000000000037941 */ /* 0x000fea0003800000 */
.L_x_30472:
        /* <DEDUP_REMOVED lines=16> */
.L_x_30478:
[----:B------:R-:W-:Y:S05]  /*13d70*/  BSYNC B4 ;  /* 0x0000000000047941 */ /* 0x000fea0003800000 */
.L_x_30477:
        /* <DEDUP_REMOVED lines=43> */
.L_x_30476:
[----:B------:R-:W-:Y:S05]  /*14030*/  BSYNC B3 ;  /* 0x0000000000037941 */ /* 0x000fea0003800000 */
.L_x_30475:
        /* <DEDUP_REMOVED lines=11> */
.L_x_30471:
[----:B------:R-:W-:Y:S05]  /*140f0*/  BSYNC B2 ;  /* 0x0000000000027941 */ /* 0x000fea0003800000 */
.L_x_30470:
        /* <DEDUP_REMOVED lines=25> */
.L_x_30406:
[----:B------:R-:W-:Y:S05]  /*14290*/  BSYNC B1 ;  /* 0x0000000000017941 */ /* 0x000fea0003800000 */
.L_x_30405:
        /* <DEDUP_REMOVED lines=177> */
.L_x_30504:
[----:B------:R-:W-:Y:S01]  /*14db0*/  LOP3.LUT P1, RZ, R113, 0x1f, RZ, 0xc0, !PT ;  /* 0x0000001f71ff7812 */ /* 0x000fe2000782c0ff */
[----:B------:R-:W-:Y:S01]  /*14dc0*/  FMUL.FTZ R237, R233, R233 ;  /* 0x000000e9e9ed7220 */ /* 0x000fe20000410000 */
[----:B01----:R-:W-:Y:S01]  /*14dd0*/  FADD.FTZ R234, R234, R235 ;  /* 0x000000ebeaea7221 */ /* 0x003fe20000010000 */
[----:B------:R-:W-:Y:S03]  /*14de0*/  BSSY B1, `(.L_x_30480) ;  /* 0x00000ec000017945 */ /* 0x000fe60003800000 */
[----:B------:R-:W-:-:S07]  /*14df0*/  FFMA.FTZ R231, R234, R231, UR9 ;  /* 0x00000009eae77e23 */ /* 0x000fce00080100e7 */
[----:B------:R-:W0:Y:S02]  /*14e00*/  @!P1 LDC.64 R108, c[0x0][0x250] ;  /* 0x00009400ff6c9b82 */ /* 0x000e240000000a00 */
[----:B0-----:R-:W-:-:S04]  /*14e10*/  @!P1 LEA R110, P0, R43, R108, 0x2 ;  /* 0x0000006c2b6e9211 */ /* 0x001fc800078010ff */
[C---:B------:R-:W-:Y:S02]  /*14e20*/  @!P1 LEA.HI.X R111, R43.reuse, R109, R238, 0x2, P0 ;  /* 0x0000006d2b6f9211 */ /* 0x040fe400000f14ee */
[----:B------:R-:W0:Y:S03]  /*14e30*/  @!P1 LDC.64 R108, c[0x0][0x258] ;  /* 0x00009600ff6c9b82 */ /* 0x000e260000000a00 */
[----:B------:R1:W-:Y:S01]  /*14e40*/  @!P1 STG.E desc[UR6][R110.64], R233 ;  /* 0x000000e96e009986 */ /* 0x0003e2000c101906 */
[----:B0-----:R-:W-:-:S04]  /*14e50*/  @!P1 LEA R108, P0, R43, R108, 0x2 ;  /* 0x0000006c2b6c9211 */ /* 0x001fc800078010ff */
[----:B------:R-:W-:Y:S02]  /*14e60*/  @!P1 LEA.HI.X R109, R43, R109, R238, 0x2, P0 ;  /* 0x0000006d2b6d9211 */ /* 0x000fe400000f14ee */
[----:B------:R-:W-:-:S04]  /*14e70*/  PLOP3.LUT P0, PT, PT, PT, UP0, 0x40, 0x0 ;  /* 0x000000000000781c */ /* 0x000fc80003f0e808 */
[----:B------:R-:W-:Y:S02]  /*14e80*/  FSEL R238, R237, RZ, !P0 ;  /* 0x000000ffedee7208 */ /* 0x000fe40004000000 */
[----:B-----5:R-:W-:-:S03]  /*14e90*/  ISETP.GE.AND P0, PT, R229, 0x1, PT ;  /* 0x00000001e500780c */ /* 0x020fc60003f06270 */
[----:B------:R-:W-:-:S06]  /*14ea0*/  FADD.FTZ R231, R231, R238 ;  /* 0x000000eee7e77221 */ /* 0x000fcc0000010000 */
[----:B------:R-:W0:Y:S02]  /*14eb0*/  MUFU.RSQ R231, R231 ;  /* 0x000000e700e77308 */ /* 0x000e240000001400 */
[----:B0-----:R1:W-:Y:S02]  /*14ec0*/  @!P1 STG.E desc[UR6][R108.64], R231 ;  /* 0x000000e76c009986 */ /* 0x0013e4000c101906 */
[----:B------:R-:W-:Y:S05]  /*14ed0*/  @!P0 BRA `(.L_x_30481) ;  /* 0x0000000c00708947 */ /* 0x000fea0003800000 */
[----:B------:R-:W-:Y:S01]  /*14ee0*/  IADD3 R229, R229, -0x1, RZ ;  /* 0xffffffffe5e57810 */ /* 0x000fe20007ffe0ff */
[----:B------:R-:W-:Y:S01]  /*14ef0*/  BSSY B2, `(.L_x_30482) ;  /* 0x0000029000027945 */ /* 0x000fe20003800000 */
[----:B------:R-:W-:Y:S02]  /*14f00*/  PLOP3.LUT P0, PT, PT, PT, UP0, 0x40, 0x0 ;  /* 0x000000000000781c */ /* 0x000fe40003f0e808 */
[----:B------:R-:W-:Y:S01]  /*14f10*/  LOP3.LUT R45, R113, 0x1f, RZ, 0xc0, !PT ;  /* 0x0000001f712d7812 */ /* 0x000fe200078ec0ff */
[----:B------:R-:W-:Y:S01]  /*14f20*/  IMAD R229, R229, R236, RZ ;  /* 0x000000ece5e57224 */ /* 0x000fe200078e02ff */
[----:B-1----:R-:W-:-:S04]  /*14f30*/  FSEL R233, R233, RZ, P0 ;  /* 0x000000ffe9e97208 */ /* 0x002fc80000000000 */
[----:B------:R-:W-:-:S04]  /*14f40*/  SHF.R.S32.HI R108, RZ, 0x1f, R229 ;  /* 0x0000001fff6c7819 */ /* 0x000fc800000114e5 */
[----:B------:R-:W-:-:S04]  /*14f50*/  LEA.HI R108, R108, R229, RZ, 0x3 ;  /* 0x000000e56c6c7211 */ /* 0x000fc800078f18ff */
[----:B------:R-:W-:Y:S01]  /*14f60*/  LEA.HI.SX32 R229, R108, R45, 0x1d ;  /* 0x0000002d6ce57211 */ /* 0x000fe200078feaff */
[----:B------:R-:W-:Y:S06]  /*14f70*/  @!P5 BRA `(.L_x_30483) ;  /* 0x000000000080d947 */ /* 0x000fec0003800000 */
[--C-:B------:R-:W-:Y:S01]  /*14f80*/  FADD.FTZ R110, R53, -R233.reuse ;  /* 0x800000e9356e7221 */ /* 0x100fe20000010000 */
[----:B------:R-:W0:Y:S01]  /*14f90*/  LDC.64 R234, c[0x0][0x2b8] ;  /* 0x0000ae00ffea7b82 */ /* 0x000e220000000a00 */
[--C-:B------:R-:W-:Y:S01]  /*14fa0*/  FADD.FTZ R108, R52, -R233.reuse ;  /* 0x800000e9346c7221 */ /* 0x100fe20000010000 */
[--C-:B------:R-:W-:Y:S01]  /*14fb0*/  FADD.FTZ R238, R64, -R233.reuse ;  /* 0x800000e940ee7221 */ /* 0x100fe20000010000 */
[----:B------:R-:W-:Y:S01]  /*14fc0*/  FMUL.FTZ R110, R231, R110 ;  /* 0x0000006ee76e7220 */ /* 0x000fe20000410000 */
[--C-:B------:R-:W-:Y:S01]  /*14fd0*/  FADD.FTZ R240, R65, -R233.reuse ;  /* 0x800000e941f07221 */ /* 0x100fe20000010000 */
[----:B------:R-:W-:Y:S01]  /*14fe0*/  FMUL.FTZ R108, R231, R108 ;  /* 0x0000006ce76c7220 */ /* 0x000fe20000410000 */
[--C-:B------:R-:W-:Y:S01]  /*14ff0*/  FADD.FTZ R236, R55, -R233.reuse ;  /* 0x800000e937ec7221 */ /* 0x100fe20000010000 */
        /* <DEDUP_REMOVED lines=22> */
[----:B------:R-:W-:-:S03]  /*15160*/  IADD3 R229, R229, 0x20, RZ ;  /* 0x00000020e5e57810 */ /* 0x000fc60007ffe0ff */
[----:B------:R0:W-:Y:S04]  /*15170*/  STG.E.128 desc[UR6][R234.64], R108 ;  /* 0x0000006cea007986 */ /* 0x0001e8000c101d06 */
.L_x_30483:
[----:B------:R-:W-:Y:S05]  /*15180*/  BSYNC B2 ;  /* 0x0000000000027941 */ /* 0x000fea0003800000 */
.L_x_30482:
[----:B------:R-:W-:Y:S01]  /*15190*/  LOP3.LUT P0, RZ, R42, 0x20, RZ, 0xc0, !PT ;  /* 0x000000202aff7812 */ /* 0x000fe2000780c0ff */
[----:B------:R-:W-:-:S12]  /*151a0*/  BSSY B2, `(.L_x_30484) ;  /* 0x0000022000027945 */ /* 0x000fd80003800000 */
[----:B------:R-:W-:Y:S05]  /*151b0*/  @!P0 BRA `(.L_x_30485) ;  /* 0x0000000000808947 */ /* 0x000fea0003800000 */
[--C-:B0-----:R-:W-:Y:S01]  /*151c0*/  FADD.FTZ R110, R69, -R233.reuse ;  /* 0x800000e9456e7221 */ /* 0x101fe20000010000 */
        /* <DEDUP_REMOVED lines=27> */
[----:B------:R-:W-:Y:S01]  /*15380*/  F2FP.F16.F32.PACK_AB R109, R236, R109 ;  /* 0x0000006dec6d723e */ /* 0x000fe200000000ff */
[----:B------:R-:W-:Y:S01]  /*15390*/  VIADD R229, R229, 0x20 ;  /* 0x00000020e5e57836 */ /* 0x000fe20000000000 */
[----:B------:R-:W-:-:S05]  /*153a0*/  F2FP.F16.F32.PACK_AB R111, R237, R242 ;  /* 0x000000f2ed6f723e */ /* 0x000fca00000000ff */
[----:B------:R1:W-:Y:S02]  /*153b0*/  STG.E.128 desc[UR6][R234.64], R108 ;  /* 0x0000006cea007986 */ /* 0x0003e4000c101d06 */
.L_x_30485:
[----:B------:R-:W-:Y:S05]  /*153c0*/  BSYNC B2 ;  /* 0x0000000000027941 */ /* 0x000fea0003800000 */
.L_x_30484:
[----:B------:R-:W-:Y:S01]  /*153d0*/  LOP3.LUT P0, RZ, R42, 0x10, RZ, 0xc0, !PT ;  /* 0x000000102aff7812 */ /* 0x000fe2000780c0ff */
[----:B------:R-:W-:-:S12]  /*153e0*/  BSSY B2, `(.L_x_30486) ;  /* 0x0000022000027945 */ /* 0x000fd80003800000 */
[----:B------:R-:W-:Y:S05]  /*153f0*/  @!P0 BRA `(.L_x_30487) ;  /* 0x0000000000808947 */ /* 0x000fea0003800000 */
[--C-:B01----:R-:W-:Y:S01]  /*15400*/  FADD.FTZ R110, R77, -R233.reuse ;  /* 0x800000e94d6e7221 */ /* 0x103fe20000010000 */
        /* <DEDUP_REMOVED lines=31> */
.L_x_30487:
[----:B------:R-:W-:Y:S05]  /*15600*/  BSYNC B2 ;  /* 0x0000000000027941 */ /* 0x000fea0003800000 */
.L_x_30486:
[----:B------:R-:W-:Y:S01]  /*15610*/  LOP3.LUT P0, RZ, R42, 0x8, RZ, 0xc0, !PT ;  /* 0x000000082aff7812 */ /* 0x000fe2000780c0ff */
[----:B------:R-:W-:-:S12]  /*15620*/  BSSY B2, `(.L_x_30488) ;  /* 0x0000022000027945 */ /* 0x000fd80003800000 */
[----:B------:R-:W-:Y:S05]  /*15630*/  @!P0 BRA `(.L_x_30489) ;  /* 0x0000000000808947 */ /* 0x000fea0003800000 */
[--C-:B012---:R-:W-:Y:S01]  /*15640*/  FADD.FTZ R110, R85, -R233.reuse ;  /* 0x800000e9556e7221 */ /* 0x107fe20000010000 */
        /* <DEDUP_REMOVED lines=31> */
.L_x_30489:
[----:B------:R-:W-:Y:S05]  /*15840*/  BSYNC B2 ;  /* 0x0000000000027941 */ /* 0x000fea0003800000 */
.L_x_30488:
[----:B------:R-:W-:Y:S01]  /*15850*/  LOP3.LUT P0, RZ, R42, 0x4, RZ, 0xc0, !PT ;  /* 0x000000042aff7812 */ /* 0x000fe2000780c0ff */
[----:B------:R-:W-:-:S12]  /*15860*/  BSSY B2, `(.L_x_30490) ;  /* 0x0000022000027945 */ /* 0x000fd80003800000 */
[----:B------:R-:W-:Y:S05]  /*15870*/  @!P0 BRA `(.L_x_30491) ;  /* 0x0000000000808947 */ /* 0x000fea0003800000 */
[--C-:B0123--:R-:W-:Y:S01]  /*15880*/  FADD.FTZ R110, R93, -R233.reuse ;  /* 0x800000e95d6e7221 */ /* 0x10ffe20000010000 */
        /* <DEDUP_REMOVED lines=31> */
.L_x_30491:
[----:B------:R-:W-:Y:S05]  /*15a80*/  BSYNC B2 ;  /* 0x0000000000027941 */ /* 0x000fea0003800000 */
.L_x_30490:
        /* <DEDUP_REMOVED lines=31> */
[----:B------:R-:W-:-:S05]  /*15c80*/  F2FP.F16.F32.PACK_AB R108, R236, R233 ;  /* 0x000000e9ec6c723e */ /* 0x000fca00000000ff */
[----:B------:R0:W-:Y:S02]  /*15c90*/  STG.E.128 desc[UR6][R234.64], R108 ;  /* 0x0000006cea007986 */ /* 0x0001e4000c101d06 */
.L_x_30481:
[----:B------:R-:W-:Y:S05]  /*15ca0*/  BSYNC B1 ;  /* 0x0000000000017941 */ /* 0x000fea0003800000 */
.L_x_30480:
[----:B01234-:R-:W0:Y:S02]  /*15cb0*/  LDC.64 R108, c[0x0][0x210] ;  /* 0x00008400ff6c7b82 */ /* 0x01fe240000000a00 */
[----:B0-----:R-:W-:-:S04]  /*15cc0*/  LEA R43, R108, R43, 0x2 ;  /* 0x0000002b6c2b7211 */ /* 0x001fc800078e10ff */
[----:B------:R-:W-:-:S13]  /*15cd0*/  ISETP.GE.AND P0, PT, R43, R109, PT ;  /* 0x0000006d2b00720c */ /* 0x000fda0003f06270 */
[----:B------:R-:W-:Y:S05]  /*15ce0*/  @!P0 BRA `(.L_x_30492) ;  /* 0xfffffeb800b08947 */ /* 0x000fea000383ffff */
[----:B------:R-:W-:Y:S05]  /*15cf0*/  BSYNC B0 ;  /* 0x0000000000007941 */ /* 0x000fea0003800000 */
.L_x_30024:
[----:B------:R-:W-:Y:S05]  /*15d00*/  EXIT ;  /* 0x000000000000794d */ /* 0x000fea0003800000 */
.L_x_30479:
        /* <DEDUP_REMOVED lines=8> */
.L_x_30494:
[----:B------:R-:W-:Y:S05]  /*15d90*/  BSYNC B1 ;  /* 0x0000000000017941 */ /* 0x000fea0003800000 */
.L_x_30493:
        /* <DEDUP_REMOVED lines=9> */
.L_x_30495:
[----:B------:R-:W-:Y:S01]  /*15e30*/  HFMA2.MMA R241, -RZ, RZ, 0, 2.384185791015625e-07 ;  /* 0x00000004fff17435 */ /* 0x000fe200000001ff */
[----:B------:R-:W-:-:S05]  /*15e40*/  MOV R111, R239 ;  /* 0x000000ef006f7202 */ /* 0x000fca0000000f00 */
[----:B------:R-:W-:-:S04]  /*15e50*/  FADD.FTZ R111, R110, R111 ;  /* 0x0000006f6e6f7221 */ /* 0x000fc80000010000 */
[----:B------:R-:W-:-:S07]  /*15e60*/  IMAD.MOV.U32 R240, RZ, RZ, R111 ;  /* 0x000000fffff07224 */ /* 0x000fce00078e006f */
[----:B------:R-:W-:Y:S05]  /*15e70*/  WARPSYNC.COLLECTIVE R237, `(.L_x_30496) ;  /* 0x00000000ed087348 */ /* 0x000fea0003c00000 */
[----:B------:R0:W1:Y:S02]  /*15e80*/  SHFL.BFLY P6, R239, R240, R241, R242 ;  /* 0x0c0000f1f0ef7389 */ /* 0x00006400000c00f2 */
[----:B01----:R-:W-:Y:S01]  /*15e90*/  ENDCOLLECTIVE ;  /* 0x000000000000791b */ /* 0x003fe20003800000 */
.L_x_30496:
[----:B------:R-:W-:Y:S01]  /*15ea0*/  HFMA2.MMA R241, -RZ, RZ, 0, 4.76837158203125e-07 ;  /* 0x00000008fff17435 */ /* 0x000fe200000001ff */
[----:B------:R-:W-:-:S05]  /*15eb0*/  MOV R108, R239 ;  /* 0x000000ef006c7202 */ /* 0x000fca0000000f00 */
[----:B------:R-:W-:-:S04]  /*15ec0*/  FADD.FTZ R234, R111, R108 ;  /* 0x0000006c6fea7221 */ /* 0x000fc80000010000 */
[----:B------:R-:W-:-:S07]  /*15ed0*/  IMAD.MOV.U32 R240, RZ, RZ, R234 ;  /* 0x000000fffff07224 */ /* 0x000fce00078e00ea */
[----:B------:R-:W-:Y:S05]  /*15ee0*/  WARPSYNC.COLLECTIVE R237, `(.L_x_30497) ;  /* 0x00000000ed087348 */ /* 0x000fea0003c00000 */
[----:B------:R0:W1:Y:S02]  /*15ef0*/  SHFL.BFLY P6, R239, R240, R241, R242 ;  /* 0x0c0000f1f0ef7389 */ /* 0x00006400000c00f2 */
[----:B01----:R-:W-:Y:S01]  /*15f00*/  ENDCOLLECTIVE ;  /* 0x000000000000791b */ /* 0x003fe20003800000 */
.L_x_30497:
        /* <DEDUP_REMOVED lines=8> */
.L_x_30498:
        /* <DEDUP_REMOVED lines=105> */
.L_x_30499:
[----:B------:R-:W-:Y:S01]  /*16620*/  HFMA2.MMA R241, -RZ, RZ, 0, 1.1920928955078125e-07 ;  /* 0x00000002fff17435 */ /* 0x000fe200000001ff */
[----:B------:R-:W-:-:S05]  /*16630*/  MOV R109, R239 ;  /* 0x000000ef006d7202 */ /* 0x000fca0000000f00 */
[----:B------:R-:W-:-:S04]  /*16640*/  FADD.FTZ R109, R108, R109 ;  /* 0x0000006d6c6d7221 */ /* 0x000fc80000010000 */
[----:B------:R-:W-:-:S07]  /*16650*/  IMAD.MOV.U32 R240, RZ, RZ, R109 ;  /* 0x000000fffff07224 */ /* 0x000fce00078e006d */
[----:B------:R-:W-:Y:S05]  /*16660*/  WARPSYNC.COLLECTIVE R237, `(.L_x_30500) ;  /* 0x00000000ed087348 */ /* 0x000fea0003c00000 */
[----:B------:R0:W1:Y:S02]  /*16670*/  SHFL.BFLY P6, R239, R240, R241, R242 ;  /* 0x0c0000f1f0ef7389 */ /* 0x00006400000c00f2 */
[----:B01----:R-:W-:Y:S01]  /*16680*/  ENDCOLLECTIVE ;  /* 0x000000000000791b */ /* 0x003fe20003800000 */
.L_x_30500:
[----:B------:R-:W-:Y:S01]  /*16690*/  HFMA2.MMA R241, -RZ, RZ, 0, 2.384185791015625e-07 ;  /* 0x00000004fff17435 */ /* 0x000fe200000001ff */
[----:B------:R-:W-:-:S05]  /*166a0*/  MOV R110, R239 ;  /* 0x000000ef006e7202 */ /* 0x000fca0000000f00 */
[----:B------:R-:W-:-:S04]  /*166b0*/  FADD.FTZ R110, R109, R110 ;  /* 0x0000006e6d6e7221 */ /* 0x000fc80000010000 */
[----:B------:R-:W-:-:S07]  /*166c0*/  IMAD.MOV.U32 R240, RZ, RZ, R110 ;  /* 0x000000fffff07224 */ /* 0x000fce00078e006e */
[----:B------:R-:W-:Y:S05]  /*166d0*/  WARPSYNC.COLLECTIVE R237, `(.L_x_30501) ;  /* 0x00000000ed087348 */ /* 0x000fea0003c00000 */
[----:B------:R0:W1:Y:S02]  /*166e0*/  SHFL.BFLY P6, R239, R240, R241, R242 ;  /* 0x0c0000f1f0ef7389 */ /* 0x00006400000c00f2 */
[----:B01----:R-:W-:Y:S01]  /*166f0*/  ENDCOLLECTIVE ;  /* 0x000000000000791b */ /* 0x003fe20003800000 */
.L_x_30501:
[----:B------:R-:W-:Y:S01]  /*16700*/  HFMA2.MMA R241, -RZ, RZ, 0, 4.76837158203125e-07 ;  /* 0x00000008fff17435 */ /* 0x000fe200000001ff */
[----:B------:R-:W-:-:S05]  /*16710*/  MOV R111, R239 ;  /* 0x000000ef006f7202 */ /* 0x000fca0000000f00 */
[----:B------:R-:W-:-:S04]  /*16720*/  FADD.FTZ R111, R110, R111 ;  /* 0x0000006f6e6f7221 */ /* 0x000fc80000010000 */
[----:B------:R-:W-:-:S07]  /*16730*/  IMAD.MOV.U32 R240, RZ, RZ, R111 ;  /* 0x000000fffff07224 */ /* 0x000fce00078e006f */
[----:B------:R-:W-:Y:S05]  /*16740*/  WARPSYNC.COLLECTIVE R237, `(.L_x_30502) ;  /* 0x00000000ed087348 */ /* 0x000fea0003c00000 */
[----:B------:R0:W1:Y:S02]  /*16750*/  SHFL.BFLY P6, R239, R240, R241, R242 ;  /* 0x0c0000f1f0ef7389 */ /* 0x00006400000c00f2 */
[----:B01----:R-:W-:Y:S01]  /*16760*/  ENDCOLLECTIVE ;  /* 0x000000000000791b */ /* 0x003fe20003800000 */
.L_x_30502:
[----:B------:R-:W-:Y:S01]  /*16770*/  HFMA2.MMA R241, -RZ, RZ, 0, 9.5367431640625e-07 ;  /* 0x00000010fff17435 */ /* 0x000fe200000001ff */
[----:B------:R-:W-:-:S05]  /*16780*/  MOV R234, R239 ;  /* 0x000000ef00ea7202 */ /* 0x000fca0000000f00 */
[----:B------:R-:W-:-:S04]  /*16790*/  FADD.FTZ R234, R111, R234 ;  /* 0x000000ea6fea7221 */ /* 0x000fc80000010000 */
[----:B------:R-:W-:-:S07]  /*167a0*/  IMAD.MOV.U32 R240, RZ, RZ, R234 ;  /* 0x000000fffff07224 */ /* 0x000fce00078e00ea */
[----:B------:R-:W-:Y:S05]  /*167b0*/  WARPSYNC.COLLECTIVE R237, `(.L_x_30503) ;  /* 0x00000000ed087348 */ /* 0x000fea0003c00000 */
[----:B------:R0:W1:Y:S02]  /*167c0*/  SHFL.BFLY P6, R239, R240, R241, R242 ;  /* 0x0c0000f1f0ef7389 */ /* 0x00006400000c00f2 */
[----:B01----:R-:W-:Y:S01]  /*167d0*/  ENDCOLLECTIVE ;  /* 0x000000000000791b */ /* 0x003fe20003800000 */
.L_x_30503:
[----:B------:R-:W-:Y:S01]  /*167e0*/  MOV R235, R239 ;  /* 0x000000ef00eb7202 */ /* 0x000fe20000000f00 */
[----:B------:R-:W-:Y:S06]  /*167f0*/  BRA `(.L_x_30504) ;  /* 0xffffffe4006c7947 */ /* 0x000fec000383ffff */
.L_x_30505:
        /* <DEDUP_REMOVED lines=16> */
.L_x_44445:


//--------------------- .text._ZN10layer_norm13ln_fwd_kernelINS_13Kernel_traitsI6__halfS2_fS2_fjLj1536ELj1ELj4ELj1ELj16ENS_18Kernel_traits_baseILj1536ES2_S2_fS2_fjLj128EEEEELb1ELb1ELb1ELb1EEEvNS_9FwdParamsE --------------------------
	.section	.text._ZN10layer_norm13ln_fwd_kernelINS_13Kernel_traitsI6__halfS2_fS2_fjLj1536ELj1ELj4ELj1ELj16ENS_18Kernel_traits_baseILj1536ES2_S2_fS2_fjLj128EEEEELb1ELb1ELb1ELb1EEEvNS_9FwdParamsE,"ax",@progbits
	.align	128
        .global         _ZN10layer_norm13ln_fwd_kernelINS_13Kernel_traitsI6__halfS2_fS2_fjLj1536ELj1ELj4ELj1ELj16ENS_18Kernel_traits_baseILj1536ES2_S2_fS2_fjLj128EEEEELb1ELb1ELb1ELb1EEEvNS_9FwdParamsE
        .type           _ZN10layer_norm13ln_fwd_kernelINS_13Kernel_traitsI6__halfS2_fS2_fjLj1536ELj1ELj4ELj1ELj16ENS_18Kernel_traits_baseILj1536ES2_S2_fS2_fjLj128EEEEELb1ELb1ELb1ELb1EEEvNS_9FwdParamsE,@function
        .size           _ZN10layer_norm13ln_fwd_kernelINS_13Kernel_traitsI6__halfS2_fS2_fjLj1536ELj1ELj4ELj1ELj16ENS_18Kernel_traits_baseILj1536ES2_S2_fS2_fjLj128EEEEELb1ELb1ELb1ELb1EEEvNS_9FwdParamsE,(.L_x_44446 - _ZN10layer_norm13ln_fwd_kernelINS_13Kernel_traitsI6__halfS2_fS2_fjLj1536ELj1ELj4ELj1ELj16ENS_18Kernel_traits_baseILj1536ES2_S2_fS2_fjLj128EEEEELb1ELb1ELb1ELb1EEEvNS_9FwdParamsE)
        .other          _ZN10layer_norm13ln_fwd_kernelINS_13Kernel_traitsI6__halfS2_fS2_fjLj1536ELj1ELj4ELj1ELj16ENS_18Kernel_traits_baseILj1536ES2_S2_fS2_fjLj128EEEEELb1ELb1ELb1ELb1EEEvNS_9FwdParamsE,@"STO_CUDA_ENTRY STV_DEFAULT"
_ZN10layer_norm13ln_fwd_kernelINS_13Kernel_traitsI6__halfS2_fS2_fjLj1536ELj1ELj4ELj1ELj16ENS_18Kernel_traits_baseILj1536ES2_S2_fS2_fjLj128EEEEELb1ELb1ELb1ELb1EEEvNS_9FwdParamsE:
.text._ZN10layer_norm13ln_fwd_kernelINS_13Kernel_traitsI6__halfS2_fS2_fjLj1536ELj1ELj4ELj1ELj16ENS_18Kernel_traits_baseILj1536ES2_S2_fS2_fjLj128EEEEELb1ELb1ELb1ELb1EEEvNS_9FwdParamsE:
        /* <DEDUP_REMOVED lines=17> */
[----:B--2---:R-:W-:Y:S01]  /*0110*/  @P1 IMAD.MOV.U32 R3, RZ, RZ, R207 ;  /* 0x000000ffff031224 */ /* 0x004fe200078e00cf */
[----:B-1----:R-:W-:Y:S01]  /*0120*/  @P1 MOV R2, R206 ;  /* 0x000000ce00021202 */ /* 0x002fe20000000f00 */
[----:B------:R-:W5:Y:S05]  /*0130*/  @P1 LDG.E.64 R162, desc[UR4][R162.64] ;  /* 0x00000004a2a21981 */ /* 0x000f6a000c1e1b00 */
[----:B------:R-:W5:Y:S01]  /*0140*/  @P1 LDG.E.64 R2, desc[UR4][R2.64] ;  /* 0x0000000402021981 */ /* 0x000f62000c1e1b00 */
[----:B---3--:R-:W-:-:S05]  /*0150*/  IMAD.WIDE.U32 R12, R150, 0x10, R12 ;  /* 0x00000010960c7825 */ /* 0x008fca00078e000c */
        /* <DEDUP_REMOVED lines=9> */
[----:B------:R-:W-:Y:S02]  /*01f0*/  ULDC.64 UR6, c[0x0][0x278] ;  /* 0x00009e0000067ab9 */ /* 0x000fe40000000a00 */
[----:B------:R-:W-:Y:S01]  /*0200*/  LEA R14, P3, R150, UR6, 0x4 ;  /* 0x00000006960e7c11 */ /* 0x000fe2000f8620ff */
[----:B------:R-:W-:Y:S02]  /*0210*/  ULDC UR6, c[0x0][0x0] ;  /* 0x0000000000067ab9 */ /* 0x000fe40000000800 */
[----:B------:R-:W-:Y:S02]  /*0220*/  IMAD R188, R15, UR6, R188 ;  /* 0x000000060fbc7c24 */ /* 0x000fe4000f8e02bc */
[----:B------:R-:W-:-:S05]  /*0230*/  IMAD.X R15, RZ, RZ, UR7, P3 ;  /* 0x00000007ff0f7e24 */ /* 0x000fca00098e06ff */
        /* <DEDUP_REMOVED lines=9> */
[C---:B-----5:R-:W-:Y:S01]  /*02d0*/  VIADD R149, R163.reuse, 0xbb67ae85 ;  /* 0xbb67ae85a3957836 */ /* 0x060fe20000000000 */
[C---:B------:R-:W-:Y:S01]  /*02e0*/  IADD3 R148, R162.reuse, -0x61c88647, RZ ;  /* 0x9e3779b9a2947810 */ /* 0x040fe20007ffe0ff */
[C---:B------:R-:W-:Y:S01]  /*02f0*/  VIADD R147, R162.reuse, 0x3c6ef372 ;  /* 0x3c6ef372a2937836 */ /* 0x040fe20000000000 */
[C---:B------:R-:W-:Y:S01]  /*0300*/  IADD3 R146, R163.reuse, 0x76cf5d0a, RZ ;  /* 0x76cf5d0aa3927810 */ /* 0x040fe20007ffe0ff */
[C---:B------:R-:W-:Y:S01]  /*0310*/  VIADD R145, R163.reuse, 0x32370b8f ;  /* 0x32370b8fa3917836 */ /* 0x040fe20000000000 */
[----:B------:R-:W-:Y:S01]  /*0320*/  IADD3 R144, R162, -0x255992d5, RZ ;  /* 0xdaa66d2ba2907810 */ /* 0x000fe20007ffe0ff */
[----:B0-----:R-:W-:Y:S01]  /*0330*/  IMAD.WIDE.U32 R36, R150, 0x10, R36 ;  /* 0x0000001096247825 */ /* 0x001fe200078e0024 */
[----:B------:R-:W-:-:S03]  /*0340*/  IADD3 R34, R163, -0x126145ec, RZ ;  /* 0xed9eba14a3227810 */ /* 0x000fc60007ffe0ff */
[----:B------:R-:W-:Y:S02]  /*0350*/  VIADD R35, R162, 0x78dde6e4 ;  /* 0x78dde6e4a2237836 */ /* 0x000fe40000000000 */
[C---:B------:R-:W-:Y:S01]  /*0360*/  VIADD R33, R163.reuse, 0xa9066899 ;  /* 0xa9066899a3217836 */ /* 0x040fe20000000000 */
[----:B------:R-:W5:Y:S01]  /*0370*/  LDG.E.128 R36, desc[UR4][R36.64+0xa00] ;  /* 0x000a000424247981 */ /* 0x000f62000c1e1d00 */
[----:B-1----:R-:W-:Y:S02]  /*0380*/  @P1 IADD3 R206, P2, R2, R17, RZ ;  /* 0x0000001102ce1210 */ /* 0x002fe40007f5e0ff */
[C---:B------:R-:W-:Y:S01]  /*0390*/  IADD3 R32, R162.reuse, 0x1715609d, RZ ;  /* 0x1715609da2207810 */ /* 0x040fe20007ffe0ff */
[----:B------:R-:W-:Y:S01]  /*03a0*/  VIADD R31, R162, 0xb54cda56 ;  /* 0xb54cda56a21f7836 */ /* 0x000fe20000000000 */
[----:B------:R-:W-:Y:S02]  /*03b0*/  @P1 IADD3.X R207, RZ, R3, RZ, P2, !PT ;  /* 0x00000003ffcf1210 */ /* 0x000fe400017fe4ff */
[C---:B------:R-:W-:Y:S01]  /*03c0*/  IADD3 R30, R163.reuse, 0x646e171e, RZ ;  /* 0x646e171ea31e7810 */ /* 0x040fe20007ffe0ff */
[----:B------:R-:W-:Y:S01]  /*03d0*/  VIADD R29, R163, 0x1fd5c5a3 ;  /* 0x1fd5c5a3a31d7836 */ /* 0x000fe20000000000 */
[--C-:B------:R-:W-:Y:S01]  /*03e0*/  SHF.R.U64 R189, R206, 0x2, R207.reuse ;  /* 0x00000002cebd7819 */ /* 0x100fe200000012cf */
[----:B---3--:R-:W-:Y:S01]  /*03f0*/  IMAD.WIDE.U32 R14, R188, -0x326172a9, RZ ;  /* 0xcd9e8d57bc0e7825 */ /* 0x008fe200078e00ff */
[----:B------:R-:W-:-:S02]  /*0400*/  SHF.R.U32.HI R191, RZ, 0x2, R207 ;  /* 0x00000002ffbf7819 */ /* 0x000fc400000116cf */
[----:B------:R-:W-:Y:S01]  /*0410*/  IADD3 R28, R162, 0x5384540f, RZ ;  /* 0x5384540fa21c7810 */ /* 0x000fe20007ffe0ff */
[----:B------:R-:W-:Y:S01]  /*0420*/  IMAD.WIDE.U32 R2, R189, -0x2daee0ad, RZ ;  /* 0xd2511f53bd027825 */ /* 0x000fe200078e00ff */
[----:B------:R-:W-:Y:S02]  /*0430*/  LOP3.LUT R0, R15, R191, R162, 0x96, !PT ;  /* 0x000000bf0f007212 */ /* 0x000fe400078e96a2 */
[----:B------:R-:W-:Y:S01]  /*0440*/  IADD3 R26, R163, -0x24c28bd8, RZ ;  /* 0xdb3d7428a31a7810 */ /* 0x000fe20007ffe0ff */
[----:B--2---:R-:W-:Y:S01]  /*0450*/  IMAD.WIDE.U32 R12, R150, 0x10, R12 ;  /* 0x00000010960c7825 */ /* 0x004fe200078e000c */
[----:B------:R-:W-:-:S03]  /*0460*/  LOP3.LUT R16, R3, R163, RZ, 0x3c, !PT ;  /* 0x000000a303107212 */ /* 0x000fc600078e3cff */
[----:B------:R-:W-:Y:S01]  /*0470*/  VIADD R27, R162, 0xf1bbcdc8 ;  /* 0xf1bbcdc8a21b7836 */ /* 0x000fe20000000000 */
[----:B------:R-:W5:Y:S01]  /*0480*/  LDG.E.128 R60, desc[UR4][R12.64] ;  /* 0x000000040c3c7981 */ /* 0x000f62000c1e1d00 */
[----:B------:R-:W-:Y:S01]  /*0490*/  IMAD.WIDE.U32 R16, R16, -0x326172a9, RZ ;  /* 0xcd9e8d5710107825 */ /* 0x000fe200078e00ff */
[----:B------:R-:W-:Y:S02]  /*04a0*/  @!P0 CS2R R84, SRZ ;  /* 0x0000000000548805 */ /* 0x000fe4000001ff00 */
[----:B------:R-:W-:Y:S01]  /*04b0*/  @!P0 CS2R R10, SRZ ;  /* 0x00000000000a8805 */ /* 0x000fe2000001ff00 */
[----:B------:R-:W5:Y:S01]  /*04c0*/  LDG.E.128 R56, desc[UR4][R12.64+0x200] ;  /* 0x000200040c387981 */ /* 0x000f62000c1e1d00 */
[----:B------:R-:W-:Y:S02]  /*04d0*/  @!P0 CS2R R8, SRZ ;  /* 0x0000000000088805 */ /* 0x000fe4000001ff00 */
[----:B------:R-:W-:Y:S02]  /*04e0*/  @!P0 CS2R R4, SRZ ;  /* 0x0000000000048805 */ /* 0x000fe4000001ff00 */
[----:B------:R-:W-:Y:S01]  /*04f0*/  @!P0 CS2R R6, SRZ ;  /* 0x0000000000068805 */ /* 0x000fe2000001ff00 */
[----:B------:R-:W5:Y:S01]  /*0500*/  LDG.E.128 R52, desc[UR4][R12.64+0x400] ;  /* 0x000400040c347981 */ /* 0x000f62000c1e1d00 */
[----:B------:R-:W-:-:S02]  /*0510*/  @!P0 CS2R R96, SRZ ;  /* 0x0000000000608805 */ /* 0x000fc4000001ff00 */
[----:B------:R-:W-:Y:S02]  /*0520*/  @!P0 CS2R R98, SRZ ;  /* 0x0000000000628805 */ /* 0x000fe4000001ff00 */
[----:B------:R-:W-:Y:S01]  /*0530*/  @!P0 CS2R R92, SRZ ;  /* 0x00000000005c8805 */ /* 0x000fe2000001ff00 */
[----:B------:R-:W5:Y:S01]  /*0540*/  LDG.E.128 R48, desc[UR4][R12.64+0x600] ;  /* 0x000600040c307981 */ /* 0x000f62000c1e1d00 */
[----:B------:R-:W-:Y:S02]  /*0550*/  @!P0 CS2R R94, SRZ ;  /* 0x00000000005e8805 */ /* 0x000fe4000001ff00 */
[----:B------:R-:W-:Y:S02]  /*0560*/  @!P0 CS2R R88, SRZ ;  /* 0x0000000000588805 */ /* 0x000fe4000001ff00 */
[----:B------:R-:W-:Y:S01]  /*0570*/  @!P0 CS2R R90, SRZ ;  /* 0x00000000005a8805 */ /* 0x000fe2000001ff00 */
[----:B------:R-:W5:Y:S01]  /*0580*/  LDG.E.128 R44, desc[UR4][R12.64+0x800] ;  /* 0x000800040c2c7981 */ /* 0x000f62000c1e1d00 */
[----:B------:R-:W-:Y:S01]  /*0590*/  @!P0 CS2R R86, SRZ ;  /* 0x0000000000568805 */ /* 0x000fe2000001ff00 */
[----:B------:R-:W-:Y:S01]  /*05a0*/  VIADD R174, R163, 0x96a522ad ;  /* 0x96a522ada3ae7836 */ /* 0x000fe20000000000 */
[----:B------:R-:W-:Y:S01]  /*05b0*/  IADD3 R175, R162, -0x700cb87f, RZ ;  /* 0x8ff34781a2af7810 */ /* 0x000fe20007ffe0ff */
[----:B------:R0:W5:Y:S01]  /*05c0*/  LDG.E.128 R40, desc[UR4][R12.64+0xa00] ;  /* 0x000a00040c287981 */ /* 0x000162000c1e1d00 */
[----:B------:R-:W-:Y:S01]  /*05d0*/  IMAD.MOV.U32 R193, RZ, RZ, RZ ;  /* 0x000000ffffc17224 */ /* 0x000fe200078e00ff */
[----:B------:R-:W-:Y:S01]  /*05e0*/  ULDC UR6, c[0x0][0x294] ;  /* 0x0000a50000067ab9 */ /* 0x000fe20000000800 */
[----:B------:R-:W-:Y:S01]  /*05f0*/  ULDC.U8 UR7, c[0x0][0x2a0] ;  /* 0x0000a80000077ab9 */ /* 0x000fe20000000000 */
[----:B------:R-:W-:Y:S01]  /*0600*/  ULDC UR10, c[0x0][0x2d8] ;  /* 0x0000b600000a7ab9 */ /* 0x000fe20000000800 */
[----:B------:R-:W-:Y:S01]  /*0610*/  ULDC.64 UR8, c[0x0][0x298] ;  /* 0x0000a60000087ab9 */ /* 0x000fe20000000a00 */
[----:B0-----:R-:W-:-:S05]  /*0620*/  IMAD.WIDE.U32 R12, R0, -0x2daee0ad, RZ ;  /* 0xd2511f53000c7825 */ /* 0x001fca00078e00ff */
[----:B------:R-:W-:Y:S02]  /*0630*/  LOP3.LUT R15, R13, R2, R149, 0x96, !PT ;  /* 0x000000020d0f7212 */ /* 0x000fe400078e9695 */
[----:B------:R-:W-:-:S03]  /*0640*/  LOP3.LUT R2, R17, R148, R14, 0x96, !PT ;  /* 0x0000009411027212 */ /* 0x000fc600078e960e */
        /* <DEDUP_REMOVED lines=26> */
[----:B------:R-:W-:-:S04]  /*07f0*/  LOP3.LUT R192, R0, R16, R27, 0x96, !PT ;  /* 0x0000001000c07212 */ /* 0x000fc800078e961b */
[----:B------:R-:W-:Y:S01]  /*0800*/  LOP3.LUT R194, R3, R12, R26, 0x96, !PT ;  /* 0x0000000c03c27212 */ /* 0x000fe200078e961a */
        /* <DEDUP_REMOVED lines=8> */
[----:B------:R-:W-:-:S03]  /*0890*/  LOP3.LUT R186, R186, R85, R174, 0x96, !PT ;  /* 0x00000055baba7212 */ /* 0x000fc600078e96ae */
[--C-:B------:R-:W-:Y:S02]  /*08a0*/  HADD2.F32 R21, -RZ, R10.reuse.H0_H0 ;  /* 0x2000000aff157230 */ /* 0x100fe40000004100 */
[----:B------:R-:W-:Y:S02]  /*08b0*/  HADD2.F32 R20, -RZ, R10.H1_H1 ;  /* 0x3000000aff147230 */ /* 0x000fe40000004100 */
[--C-:B------:R-:W-:Y:S02]  /*08c0*/  HADD2.F32 R19, -RZ, R11.reuse.H0_H0 ;  /* 0x2000000bff137230 */ /* 0x100fe40000004100 */
[----:B------:R-:W-:Y:S01]  /*08d0*/  HADD2.F32 R18, -RZ, R11.H1_H1 ;  /* 0x3000000bff127230 */ /* 0x000fe20000004100 */
[----:B------:R-:W-:Y:S01]  /*08e0*/  LOP3.LUT R187, R187, R84, R175, 0x96, !PT ;  /* 0x00000054bbbb7212 */ /* 0x000fe200078e96af */
        /* <DEDUP_REMOVED lines=43> */
.L_x_30953:
        /* <DEDUP_REMOVED lines=32> */
[----:B------:R-:W-:Y:S02]  /*0da0*/  @!P3 ISETP.NE.AND.EX P1, PT, R179, RZ, PT, P1 ;  /* 0x000000ffb300b20c */ /* 0x000fe40003f25310 */
[----:B------:R-:W-:Y:S02]  /*0db0*/  @!P3 MOV R104, R206 ;  /* 0x000000ce0068b202 */ /* 0x000fe40000000f00 */
        /* <DEDUP_REMOVED lines=14> */
.L_x_30509:
[----:B------:R-:W-:-:S07]  /*0ea0*/  IMAD.MOV.U32 R105, RZ, RZ, R194 ;  /* 0x000000ffff697224 */ /* 0x000fce00078e00c2 */
.L_x_30510:
[----:B------:R-:W-:Y:S05]  /*0eb0*/  BSYNC B1 ;  /* 0x0000000000017941 */ /* 0x000fea0003800000 */
.L_x_30508:
        /* <DEDUP_REMOVED lines=16> */
.L_x_30514:
[----:B------:R-:W-:Y:S05]  /*0fc0*/  BSYNC B2 ;  /* 0x0000000000027941 */ /* 0x000fea0003800000 */
.L_x_30513:
        /* <DEDUP_REMOVED lines=43> */
.L_x_30512:
[----:B------:R-:W-:Y:S05]  /*1280*/  BSYNC B1 ;  /* 0x0000000000017941 */ /* 0x000fea0003800000 */
.L_x_30511:
        /* <DEDUP_REMOVED lines=8> */
[----:B------:R-:W-:Y:S02]  /*1310*/  FSEL R97, R97, RZ, !P1 ;  /* 0x000000ff61617208 */ /* 0x000fe40004800000 */
[----:B------:R-:W-:-:S03]  /*1320*/  SEL R195, RZ, 0x1, P1 ;  /* 0x00000001ffc37807 */ /* 0x000fc60000800000 */
[----:B------:R-:W-:-:S04]  /*1330*/  FMUL.FTZ R96, R97, R96 ;  /* 0x0000006061607220 */ /* 0x000fc80000410000 */
[----:B------:R-:W-:-:S07]  /*1340*/  @P0 FADD.FTZ R96, R84, R96 ;  /* 0x0000006054600221 */ /* 0x000fce0000010000 */
.L_x_30507:
[----:B------:R-:W-:Y:S05]  /*1350*/  BSYNC B0 ;  /* 0x0000000000007941 */ /* 0x000fea0003800000 */
.L_x_30506:
        /* <DEDUP_REMOVED lines=18> */
.L_x_30518:
[----:B------:R-:W-:-:S07]  /*1480*/  IMAD.MOV.U32 R97, RZ, RZ, R194 ;  /* 0x000000ffff617224 */ /* 0x000fce00078e00c2 */
.L_x_30519:
[----:B------:R-:W-:Y:S05]  /*1490*/  BSYNC B1 ;  /* 0x0000000000017941 */ /* 0x000fea0003800000 */
.L_x_30517:
        /* <DEDUP_REMOVED lines=16> */
.L_x_30523:
[----:B------:R-:W-:Y:S05]  /*15a0*/  BSYNC B2 ;  /* 0x0000000000027941 */ /* 0x000fea0003800000 */
.L_x_30522:
        /* <DEDUP_REMOVED lines=44> */
.L_x_30521:
[----:B------:R-:W-:Y:S05]  /*1870*/  BSYNC B1 ;  /* 0x0000000000017941 */ /* 0x000fea0003800000 */
.L_x_30520:
        /* <DEDUP_REMOVED lines=8> */
[----:B------:R-:W-:Y:S02]  /*1900*/  FSEL R98, R98, RZ, !P1 ;  /* 0x000000ff62627208 */ /* 0x000fe40004800000 */
[----:B------:R-:W-:-:S03]  /*1910*/  SEL R196, RZ, 0x1, P1 ;  /* 0x00000001ffc47807 */ /* 0x000fc60000800000 */
[----:B------:R-:W-:-:S04]  /*1920*/  FMUL.FTZ R97, R98, R97 ;  /* 0x0000006162617220 */ /* 0x000fc80000410000 */
[----:B------:R-:W-:-:S07]  /*1930*/  @P0 FADD.FTZ R97, R85, R97 ;  /* 0x0000006155610221 */ /* 0x000fce0000010000 */
.L_x_30516:
[----:B------:R-:W-:Y:S05]  /*1940*/  BSYNC B0 ;  /* 0x0000000000007941 */ /* 0x000fea0003800000 */
.L_x_30515:
        /* <DEDUP_REMOVED lines=18> */
.L_x_30527:
[----:B------:R-:W-:-:S07]  /*1a70*/  MOV R106, R194 ;  /* 0x000000c2006a7202 */ /* 0x000fce0000000f00 */
.L_x_30528:
[----:B------:R-:W-:Y:S05]  /*1a80*/  BSYNC B1 ;  /* 0x0000000000017941 */ /* 0x000fea0003800000 */
.L_x_30526:
        /* <DEDUP_REMOVED lines=16> */
.L_x_30532:
[----:B------:R-:W-:Y:S05]  /*1b90*/  BSYNC B2 ;  /* 0x0000000000027941 */ /* 0x000fea0003800000 */
.L_x_30531:
        /* <DEDUP_REMOVED lines=44> */
.L_x_30530:
[----:B------:R-:W-:Y:S05]  /*1e60*/  BSYNC B1 ;  /* 0x0000000000017941 */ /* 0x000fea0003800000 */
.L_x_30529:
        /* <DEDUP_REMOVED lines=12> */
.L_x_30525:
[----:B------:R-:W-:Y:S05]  /*1f30*/  BSYNC B0 ;  /* 0x0000000000007941 */ /* 0x000fea0003800000 */
.L_x_30524:
        /* <DEDUP_REMOVED lines=18> */
.L_x_30536:
[----:B------:R-:W-:-:S07]  /*2060*/  IMAD.MOV.U32 R99, RZ, RZ, R194 ;  /* 0x000000ffff637224 */ /* 0x000fce00078e00c2 */
.L_x_30537:
[----:B------:R-:W-:Y:S05]  /*2070*/  BSYNC B1 ;  /* 0x0000000000017941 */ /* 0x000fea0003800000 */
.L_x_30535:
        /* <DEDUP_REMOVED lines=16> */
.L_x_30541:
[----:B------:R-:W-:Y:S05]  /*2180*/  BSYNC B2 ;  /* 0x0000000000027941 */ /* 0x000fea0003800000 */
.L_x_30540:
        /* <DEDUP_REMOVED lines=44> */
.L_x_30539:
[----:B------:R-:W-:Y:S05]  /*2450*/  BSYNC B1 ;  /* 0x0000000000017941 */ /* 0x000fea0003800000 */
.L_x_30538:
        /* <DEDUP_REMOVED lines=12> */
.L_x_30534:
[----:B------:R-:W-:Y:S05]  /*2520*/  BSYNC B0 ;  /* 0x0000000000007941 */ /* 0x000fea0003800000 */
.L_x_30533:
        /* <DEDUP_REMOVED lines=18> */
.L_x_30545:
[----:B------:R-:W-:-:S07]  /*2650*/  MOV R108, R194 ;  /* 0x000000c2006c7202 */ /* 0x000fce0000000f00 */
.L_x_30546:
[----:B------:R-:W-:Y:S05]  /*2660*/  BSYNC B1 ;  /* 0x0000000000017941 */ /* 0x000fea0003800000 */
.L_x_30544:
        /* <DEDUP_REMOVED lines=16> */
.L_x_30550:
[----:B------:R-:W-:Y:S05]  /*2770*/  BSYNC B2 ;  /* 0x0000000000027941 */ /* 0x000fea0003800000 */
.L_x_30549:
        /* <DEDUP_REMOVED lines=44> */
.L_x_30548:
[----:B------:R-:W-:Y:S05]  /*2a40*/  BSYNC B1 ;  /* 0x0000000000017941 */ /* 0x000fea0003800000 */
.L_x_30547:
[----:B------:R-:W-:Y:S01]  /*2a50*/  I2FP.F32.U32 R100, R108 ;  /* 0x0000006c00647245 */ /* 0x000fe20000201000 */
[----:B------:R-:W-:Y:S02]  /*2a60*/  HADD2.F32 R101, -RZ, R90.H0_H0 ;  /* 0x2000005aff657230 */ /* 0x000fe40000004100 */
        /* <DEDUP_REMOVED lines=10> */
.L_x_30543:
[----:B------:R-:W-:Y:S05]  /*2b10*/  BSYNC B0 ;  /* 0x0000000000007941 */ /* 0x000fea0003800000 */
.L_x_30542:
        /* <DEDUP_REMOVED lines=18> */
.L_x_30554:
[----:B------:R-:W-:-:S07]  /*2c40*/  IMAD.MOV.U32 R101, RZ, RZ, R194 ;  /* 0x000000ffff657224 */ /* 0x000fce00078e00c2 */
.L_x_30555:
[----:B------:R-:W-:Y:S05]  /*2c50*/  BSYNC B1 ;  /* 0x0000000000017941 */ /* 0x000fea0003800000 */
.L_x_30553:
        /* <DEDUP_REMOVED lines=16> */
.L_x_30559:
[----:B------:R-:W-:Y:S05]  /*2d60*/  BSYNC B2 ;  /* 0x0000000000027941 */ /* 0x000fea0003800000 */
.L_x_30558:
        /* <DEDUP_REMOVED lines=44> */
.L_x_30557:
[----:B------:R-:W-:Y:S05]  /*3030*/  BSYNC B1 ;  /* 0x0000000000017941 */ /* 0x000fea0003800000 */
.L_x_30556:
[----:B------:R-:W-:Y:S01]  /*3040*/  HFMA2.MMA R104, -RZ, RZ, 0.1171875, 0 ;  /* 0x2f800000ff687435 */ /* 0x000fe200000001ff */
[----:B------:R-:W-:Y:S01]  /*3050*/  I2FP.F32.U32 R101, R101 ;  /* 0x0000006500657245 */ /* 0x000fe20000201000 */
[----:B------:R-:W-:-:S05]  /*3060*/  HADD2.F32 R102, -RZ, R90.H1_H1 ;  /* 0x3000005aff667230 */ /* 0x000fca0000004100 */
        /* <DEDUP_REMOVED lines=9> */
.L_x_30552:
[----:B------:R-:W-:Y:S05]  /*3100*/  BSYNC B0 ;  /* 0x0000000000007941 */ /* 0x000fea0003800000 */
.L_x_30551:
        /* <DEDUP_REMOVED lines=18> */
.L_x_30563:
[----:B------:R-:W-:-:S07]  /*3230*/  MOV R110, R194 ;  /* 0x000000c2006e7202 */ /* 0x000fce0000000f00 */
.L_x_30564:
[----:B------:R-:W-:Y:S05]  /*3240*/  BSYNC B1 ;  /* 0x0000000000017941 */ /* 0x000fea0003800000 */
.L_x_30562:
        /* <DEDUP_REMOVED lines=16> */
.L_x_30568:
[----:B------:R-:W-:Y:S05]  /*3350*/  BSYNC B2 ;  /* 0x0000000000027941 */ /* 0x000fea0003800000 */
.L_x_30567:
        /* <DEDUP_REMOVED lines=44> */
.L_x_30566:
[----:B------:R-:W-:Y:S05]  /*3620*/  BSYNC B1 ;  /* 0x0000000000017941 */ /* 0x000fea0003800000 */
.L_x_30565:
        /* <DEDUP_REMOVED lines=12> */
.L_x_30561:
[----:B------:R-:W-:Y:S05]  /*36f0*/  BSYNC B0 ;  /* 0x0000000000007941 */ /* 0x000fea0003800000 */
.L_x_30560:
        /* <DEDUP_REMOVED lines=18> */
.L_x_30572:
[----:B------:R-:W-:-:S07]  /*3820*/  IMAD.MOV.U32 R103, RZ, RZ, R194 ;  /* 0x000000ffff677224 */ /* 0x000fce00078e00c2 */
.L_x_30573:
[----:B------:R-:W-:Y:S05]  /*3830*/  BSYNC B1 ;  /* 0x0000000000017941 */ /* 0x000fea0003800000 */
.L_x_30571:
        /* <DEDUP_REMOVED lines=16> */
.L_x_30577:
[----:B------:R-:W-:Y:S05]  /*3940*/  BSYNC B2 ;  /* 0x0000000000027941 */ /* 0x000fea0003800000 */
.L_x_30576:
        /* <DEDUP_REMOVED lines=44> */
.L_x_30575:
[----:B------:R-:W-:Y:S05]  /*3c10*/  BSYNC B1 ;  /* 0x0000000000017941 */ /* 0x000fea0003800000 */
.L_x_30574:
        /* <DEDUP_REMOVED lines=12> */
.L_x_30570:
[----:B------:R-:W-:Y:S05]  /*3ce0*/  BSYNC B0 ;  /* 0x0000000000007941 */ /* 0x000fea0003800000 */
.L_x_30569:
        /* <DEDUP_REMOVED lines=31> */
.L_x_30579:
[----:B------:R-:W-:Y:S05]  /*3ee0*/  BSYNC B0 ;  /* 0x0000000000007941 */ /* 0x000fea0003800000 */
.L_x_30578:
        /* <DEDUP_REMOVED lines=22> */
.L_x_30583:
[----:B------:R-:W-:-:S07]  /*4050*/  IMAD.MOV.U32 R112, RZ, RZ, R194 ;  /* 0x000000ffff707224 */ /* 0x000fce00078e00c2 */
.L_x_30584:
[----:B------:R-:W-:Y:S05]  /*4060*/  BSYNC B1 ;  /* 0x0000000000017941 */ /* 0x000fea0003800000 */
.L_x_30582:
        /* <DEDUP_REMOVED lines=16> */
.L_x_30588:
[----:B------:R-:W-:Y:S05]  /*4170*/  BSYNC B2 ;  /* 0x0000000000027941 */ /* 0x000fea0003800000 */
.L_x_30587:
        /* <DEDUP_REMOVED lines=43> */
.L_x_30586:
[----:B------:R-:W-:Y:S05]  /*4430*/  BSYNC B1 ;  /* 0x0000000000017941 */ /* 0x000fea0003800000 */
.L_x_30585:
[----:B------:R-:W-:Y:S01]  /*4440*/  I2FP.F32.U32 R104, R112 ;  /* 0x0000007000687245 */ /* 0x000fe20000201000 */
[----:B-----5:R-:W-:Y:S02]  /*4450*/  HADD2.F32 R106, -RZ, R88.H0_H0 ;  /* 0x20000058ff6a7230 */ /* 0x020fe40000004100 */
[----:B------:R-:W-:-:S03]  /*4460*/  IMAD.MOV.U32 R105, RZ, RZ, 0x2f800000 ;  /* 0x2f800000ff697424 */ /* 0x000fc600078e00ff */
        /* <DEDUP_REMOVED lines=9> */
.L_x_30581:
[----:B------:R-:W-:Y:S05]  /*4500*/  BSYNC B0 ;  /* 0x0000000000007941 */ /* 0x000fea0003800000 */
.L_x_30580:
        /* <DEDUP_REMOVED lines=18> */
.L_x_30592:
[----:B------:R-:W-:-:S07]  /*4630*/  IMAD.MOV.U32 R105, RZ, RZ, R194 ;  /* 0x000000ffff697224 */ /* 0x000fce00078e00c2 */
.L_x_30593:
[----:B------:R-:W-:Y:S05]  /*4640*/  BSYNC B1 ;  /* 0x0000000000017941 */ /* 0x000fea0003800000 */
.L_x_30591:
        /* <DEDUP_REMOVED lines=16> */
.L_x_30597:
[----:B------:R-:W-:Y:S05]  /*4750*/  BSYNC B2 ;  /* 0x0000000000027941 */ /* 0x000fea0003800000 */
.L_x_30596:
        /* <DEDUP_REMOVED lines=44> */
.L_x_30595:
[----:B------:R-:W-:Y:S05]  /*4a20*/  BSYNC B1 ;  /* 0x0000000000017941 */ /* 0x000fea0003800000 */
.L_x_30594:
[----:B------:R-:W-:Y:S01]  /*4a30*/  HFMA2.MMA R106, -RZ, RZ, 0.1171875, 0 ;  /* 0x2f800000ff6a7435 */ /* 0x000fe200000001ff */
[----:B------:R-:W-:Y:S01]  /*4a40*/  I2FP.F32.U32 R105, R105 ;  /* 0x0000006900697245 */ /* 0x000fe20000201000 */
[----:B-----5:R-:W-:-:S05]  /*4a50*/  HADD2.F32 R108, -RZ, R88.H1_H1 ;  /* 0x30000058ff6c7230 */ /* 0x020fca0000004100 */
        /* <DEDUP_REMOVED lines=9> */
.L_x_30590:
[----:B------:R-:W-:Y:S05]  /*4af0*/  BSYNC B0 ;  /* 0x0000000000007941 */ /* 0x000fea0003800000 */
.L_x_30589:
        /* <DEDUP_REMOVED lines=18> */
.L_x_30601:
[----:B------:R-:W-:-:S07]  /*4c20*/  MOV R114, R194 ;  /* 0x000000c200727202 */ /* 0x000fce0000000f00 */
.L_x_30602:
[----:B------:R-:W-:Y:S05]  /*4c30*/  BSYNC B1 ;  /* 0x0000000000017941 */ /* 0x000fea0003800000 */
.L_x_30600:
        /* <DEDUP_REMOVED lines=16> */
.L_x_30606:
[----:B------:R-:W-:Y:S05]  /*4d40*/  BSYNC B2 ;  /* 0x0000000000027941 */ /* 0x000fea0003800000 */
.L_x_30605:
        /* <DEDUP_REMOVED lines=44> */
.L_x_30604:
[----:B------:R-:W-:Y:S05]  /*5010*/  BSYNC B1 ;  /* 0x0000000000017941 */ /* 0x000fea0003800000 */
.L_x_30603:
        /* <DEDUP_REMOVED lines=12> */
.L_x_30599:
[----:B------:R-:W-:Y:S05]  /*50e0*/  BSYNC B0 ;  /* 0x0000000000007941 */ /* 0x000fea0003800000 */
.L_x_30598:
        /* <DEDUP_REMOVED lines=18> */
.L_x_30610:
[----:B------:R-:W-:-:S07]  /*5210*/  IMAD.MOV.U32 R107, RZ, RZ, R194 ;  /* 0x000000ffff6b7224 */ /* 0x000fce00078e00c2 */
.L_x_30611:
[----:B------:R-:W-:Y:S05]  /*5220*/  BSYNC B1 ;  /* 0x0000000000017941 */ /* 0x000fea0003800000 */
.L_x_30609:
        /* <DEDUP_REMOVED lines=16> */
.L_x_30615:
[----:B------:R-:W-:Y:S05]  /*5330*/  BSYNC B2 ;  /* 0x0000000000027941 */ /* 0x000fea0003800000 */
.L_x_30614:
        /* <DEDUP_REMOVED lines=44> */
.L_x_30613:
[----:B------:R-:W-:Y:S05]  /*5600*/  BSYNC B1 ;  /* 0x0000000000017941 */ /* 0x000fea0003800000 */
.L_x_30612:
        /* <DEDUP_REMOVED lines=12> */
.L_x_30608:
[----:B------:R-:W-:Y:S05]  /*56d0*/  BSYNC B0 ;  /* 0x0000000000007941 */ /* 0x000fea0003800000 */
.L_x_30607:
        /* <DEDUP_REMOVED lines=18> */
.L_x_30619:
[----:B------:R-:W-:-:S07]  /*5800*/  MOV R116, R194 ;  /* 0x000000c200747202 */ /* 0x000fce0000000f00 */
.L_x_30620:
[----:B------:R-:W-:Y:S05]  /*5810*/  BSYNC B1 ;  /* 0x0000000000017941 */ /* 0x000fea0003800000 */
.L_x_30618:
        /* <DEDUP_REMOVED lines=16> */
.L_x_30624:
[----:B------:R-:W-:Y:S05]  /*5920*/  BSYNC B2 ;  /* 0x0000000000027941 */ /* 0x000fea0003800000 */
.L_x_30623:
        /* <DEDUP_REMOVED lines=44> */
.L_x_30622:
[----:B------:R-:W-:Y:S05]  /*5bf0*/  BSYNC B1 ;  /* 0x0000000000017941 */ /* 0x000fea0003800000 */
.L_x_30621:
[----:B------:R-:W-:Y:S01]  /*5c00*/  I2FP.F32.U32 R108, R116 ;  /* 0x00000074006c7245 */ /* 0x000fe20000201000 */
[----:B------:R-:W-:Y:S02]  /*5c10*/  HADD2.F32 R111, -RZ, R90.H0_H0 ;  /* 0x2000005aff6f7230 */ /* 0x000fe40000004100 */
        /* <DEDUP_REMOVED lines=10> */
.L_x_30617:
[----:B------:R-:W-:Y:S05]  /*5cc0*/  BSYNC B0 ;  /* 0x0000000000007941 */ /* 0x000fea0003800000 */
.L_x_30616:
        /* <DEDUP_REMOVED lines=18> */
.L_x_30628:
[----:B------:R-:W-:-:S07]  /*5df0*/  IMAD.MOV.U32 R109, RZ, RZ, R194 ;  /* 0x000000ffff6d7224 */ /* 0x000fce00078e00c2 */
.L_x_30629:
[----:B------:R-:W-:Y:S05]  /*5e00*/  BSYNC B1 ;  /* 0x0000000000017941 */ /* 0x000fea0003800000 */
.L_x_30627:
        /* <DEDUP_REMOVED lines=16> */
.L_x_30633:
[----:B------:R-:W-:Y:S05]  /*5f10*/  BSYNC B2 ;  /* 0x0000000000027941 */ /* 0x000fea0003800000 */
.L_x_30632:
        /* <DEDUP_REMOVED lines=44> */
.L_x_30631:
[----:B------:R-:W-:Y:S05]  /*61e0*/  BSYNC B1 ;  /* 0x0000000000017941 */ /* 0x000fea0003800000 */
.L_x_30630:
[----:B------:R-:W-:Y:S01]  /*61f0*/  HFMA2.MMA R110, -RZ, RZ, 0.1171875, 0 ;  /* 0x2f800000ff6e7435 */ /* 0x000fe200000001ff */
[----:B------:R-:W-:Y:S01]  /*6200*/  I2FP.F32.U32 R109, R109 ;  /* 0x0000006d006d7245 */ /* 0x000fe20000201000 */
[----:B------:R-:W-:-:S05]  /*6210*/  HADD2.F32 R112, -RZ, R90.H1_H1 ;  /* 0x3000005aff707230 */ /* 0x000fca0000004100 */
        /* <DEDUP_REMOVED lines=9> */
.L_x_30626:
[----:B------:R-:W-:Y:S05]  /*62b0*/  BSYNC B0 ;  /* 0x0000000000007941 */ /* 0x000fea0003800000 */
.L_x_30625:
        /* <DEDUP_REMOVED lines=18> */
.L_x_30637:
[----:B------:R-:W-:-:S07]  /*63e0*/  MOV R118, R194 ;  /* 0x000000c200767202 */ /* 0x000fce0000000f00 */
.L_x_30638:
[----:B------:R-:W-:Y:S05]  /*63f0*/  BSYNC B1 ;  /* 0x0000000000017941 */ /* 0x000fea0003800000 */
.L_x_30636:
        /* <DEDUP_REMOVED lines=16> */
.L_x_30642:
[----:B------:R-:W-:Y:S05]  /*6500*/  BSYNC B2 ;  /* 0x0000000000027941 */ /* 0x000fea0003800000 */
.L_x_30641:
        /* <DEDUP_REMOVED lines=44> */
.L_x_30640:
[----:B------:R-:W-:Y:S05]  /*67d0*/  BSYNC B1 ;  /* 0x0000000000017941 */ /* 0x000fea0003800000 */
.L_x_30639:
        /* <DEDUP_REMOVED lines=12> */
.L_x_30635:
[----:B------:R-:W-:Y:S05]  /*68a0*/  BSYNC B0 ;  /* 0x0000000000007941 */ /* 0x000fea0003800000 */
.L_x_30634:
        /* <DEDUP_REMOVED lines=18> */
.L_x_30646:
[----:B------:R-:W-:-:S07]  /*69d0*/  IMAD.MOV.U32 R111, RZ, RZ, R194 ;  /* 0x000000ffff6f7224 */ /* 0x000fce00078e00c2 */
.L_x_30647:
[----:B------:R-:W-:Y:S05]  /*69e0*/  BSYNC B1 ;  /* 0x0000000000017941 */ /* 0x000fea0003800000 */
.L_x_30645:
        /* <DEDUP_REMOVED lines=16> */
.L_x_30651:
[----:B------:R-:W-:Y:S05]  /*6af0*/  BSYNC B2 ;  /* 0x0000000000027941 */ /* 0x000fea0003800000 */
.L_x_30650:
        /* <DEDUP_REMOVED lines=44> */
.L_x_30649:
[----:B------:R-:W-:Y:S05]  /*6dc0*/  BSYNC B1 ;  /* 0x0000000000017941 */ /* 0x000fea0003800000 */
.L_x_30648:
        /* <DEDUP_REMOVED lines=12> */
.L_x_30644:
[----:B------:R-:W-:Y:S05]  /*6e90*/  BSYNC B0 ;  /* 0x0000000000007941 */ /* 0x000fea0003800000 */
.L_x_30643:
        /* <DEDUP_REMOVED lines=30> */
.L_x_30653:
[----:B------:R-:W-:Y:S05]  /*7080*/  BSYNC B0 ;  /* 0x0000000000007941 */ /* 0x000fea0003800000 */
.L_x_30652:
        /* <DEDUP_REMOVED lines=22> */
.L_x_30657:
[----:B------:R-:W-:-:S07]  /*71f0*/  IMAD.MOV.U32 R120, RZ, RZ, R194 ;  /* 0x000000ffff787224 */ /* 0x000fce00078e00c2 */
.L_x_30658:
[----:B------:R-:W-:Y:S05]  /*7200*/  BSYNC B1 ;  /* 0x0000000000017941 */ /* 0x000fea0003800000 */
.L_x_30656:
        /* <DEDUP_REMOVED lines=16> */
.L_x_30662:
[----:B------:R-:W-:Y:S05]  /*7310*/  BSYNC B2 ;  /* 0x0000000000027941 */ /* 0x000fea0003800000 */
.L_x_30661:
        /* <DEDUP_REMOVED lines=43> */
.L_x_30660:
[----:B------:R-:W-:Y:S05]  /*75d0*/  BSYNC B1 ;  /* 0x0000000000017941 */ /* 0x000fea0003800000 */
.L_x_30659:
        /* <DEDUP_REMOVED lines=12> */
.L_x_30655:
[----:B------:R-:W-:Y:S05]  /*76a0*/  BSYNC B0 ;  /* 0x0000000000007941 */ /* 0x000fea0003800000 */
.L_x_30654:
        /* <DEDUP_REMOVED lines=18> */
.L_x_30666:
[----:B------:R-:W-:-:S07]  /*77d0*/  IMAD.MOV.U32 R113, RZ, RZ, R194 ;  /* 0x000000ffff717224 */ /* 0x000fce00078e00c2 */
.L_x_30667:
[----:B------:R-:W-:Y:S05]  /*77e0*/  BSYNC B1 ;  /* 0x0000000000017941 */ /* 0x000fea0003800000 */
.L_x_30665:
        /* <DEDUP_REMOVED lines=16> */
.L_x_30671:
[----:B------:R-:W-:Y:S05]  /*78f0*/  BSYNC B2 ;  /* 0x0000000000027941 */ /* 0x000fea0003800000 */
.L_x_30670:
        /* <DEDUP_REMOVED lines=44> */
.L_x_30669:
[----:B------:R-:W-:Y:S05]  /*7bc0*/  BSYNC B1 ;  /* 0x0000000000017941 */ /* 0x000fea0003800000 */
.L_x_30668:
        /* <DEDUP_REMOVED lines=12> */
.L_x_30664:
[----:B------:R-:W-:Y:S05]  /*7c90*/  BSYNC B0 ;  /* 0x0000000000007941 */ /* 0x000fea0003800000 */
.L_x_30663:
        /* <DEDUP_REMOVED lines=18> */
.L_x_30675:
[----:B------:R-:W-:-:S07]  /*7dc0*/  MOV R122, R194 ;  /* 0x000000c2007a7202 */ /* 0x000fce0000000f00 */
.L_x_30676:
[----:B------:R-:W-:Y:S05]  /*7dd0*/  BSYNC B1 ;  /* 0x0000000000017941 */ /* 0x000fea0003800000 */
.L_x_30674:
        /* <DEDUP_REMOVED lines=16> */
.L_x_30680:
[----:B------:R-:W-:Y:S05]  /*7ee0*/  BSYNC B2 ;  /* 0x0000000000027941 */ /* 0x000fea0003800000 */
.L_x_30679:
        /* <DEDUP_REMOVED lines=44> */
.L_x_30678:
[----:B------:R-:W-:Y:S05]  /*81b0*/  BSYNC B1 ;  /* 0x0000000000017941 */ /* 0x000fea0003800000 */
.L_x_30677:
        /* <DEDUP_REMOVED lines=12> */
.L_x_30673:
[----:B------:R-:W-:Y:S05]  /*8280*/  BSYNC B0 ;  /* 0x0000000000007941 */ /* 0x000fea0003800000 */
.L_x_30672:
        /* <DEDUP_REMOVED lines=18> */
.L_x_30684:
[----:B------:R-:W-:-:S07]  /*83b0*/  IMAD.MOV.U32 R115, RZ, RZ, R194 ;  /* 0x000000ffff737224 */ /* 0x000fce00078e00c2 */
.L_x_30685:
[----:B------:R-:W-:Y:S05]  /*83c0*/  BSYNC B1 ;  /* 0x0000000000017941 */ /* 0x000fea0003800000 */
.L_x_30683:
        /* <DEDUP_REMOVED lines=16> */
.L_x_30689:
[----:B------:R-:W-:Y:S05]  /*84d0*/  BSYNC B2 ;  /* 0x0000000000027941 */ /* 0x000fea0003800000 */
.L_x_30688:
        /* <DEDUP_REMOVED lines=44> */
.L_x_30687:
[----:B------:R-:W-:Y:S05]  /*87a0*/  BSYNC B1 ;  /* 0x0000000000017941 */ /* 0x000fea0003800000 */
.L_x_30686:
[----:B------:R-:W-:Y:S01]  /*87b0*/  I2FP.F32.U32 R115, R115 ;  /* 0x0000007300737245 */ /* 0x000fe20000201000 */
[----:B-----5:R-:W-:Y:S01]  /*87c0*/  HADD2.F32 R118, -RZ, R89.H1_H1 ;  /* 0x30000059ff767230 */ /* 0x020fe20000004100 */
[----:B------:R-:W-:-:S04]  /*87d0*/  MOV R116, 0x2f800000 ;  /* 0x2f80000000747802 */ /* 0x000fc80000000f00 */
        /* <DEDUP_REMOVED lines=9> */
.L_x_30682:
[----:B------:R-:W-:Y:S05]  /*8870*/  BSYNC B0 ;  /* 0x0000000000007941 */ /* 0x000fea0003800000 */
.L_x_30681:
        /* <DEDUP_REMOVED lines=18> */
.L_x_30693:
[----:B------:R-:W-:-:S07]  /*89a0*/  MOV R124, R194 ;  /* 0x000000c2007c7202 */ /* 0x000fce0000000f00 */
.L_x_30694:
[----:B------:R-:W-:Y:S05]  /*89b0*/  BSYNC B1 ;  /* 0x0000000000017941 */ /* 0x000fea0003800000 */
.L_x_30692:
        /* <DEDUP_REMOVED lines=16> */
.L_x_30698:
[----:B------:R-:W-:Y:S05]  /*8ac0*/  BSYNC B2 ;  /* 0x0000000000027941 */ /* 0x000fea0003800000 */
.L_x_30697:
        /* <DEDUP_REMOVED lines=44> */
.L_x_30696:
[----:B------:R-:W-:Y:S05]  /*8d90*/  BSYNC B1 ;  /* 0x0000000000017941 */ /* 0x000fea0003800000 */
.L_x_30695:
[----:B------:R-:W-:Y:S01]  /*8da0*/  HFMA2.MMA R117, -RZ, RZ, 0.1171875, 0 ;  /* 0x2f800000ff757435 */ /* 0x000fe200000001ff */
[----:B------:R-:W-:Y:S01]  /*8db0*/  I2FP.F32.U32 R116, R124 ;  /* 0x0000007c00747245 */ /* 0x000fe20000201000 */
[----:B------:R-:W-:-:S05]  /*8dc0*/  HADD2.F32 R119, -RZ, R90.H0_H0 ;  /* 0x2000005aff777230 */ /* 0x000fca0000004100 */
        /* <DEDUP_REMOVED lines=9> */
.L_x_30691:
[----:B------:R-:W-:Y:S05]  /*8e60*/  BSYNC B0 ;  /* 0x0000000000007941 */ /* 0x000fea0003800000 */
.L_x_30690:
        /* <DEDUP_REMOVED lines=18> */
.L_x_30702:
[----:B------:R-:W-:-:S07]  /*8f90*/  MOV R117, R194 ;  /* 0x000000c200757202 */ /* 0x000fce0000000f00 */
.L_x_30703:
[----:B------:R-:W-:Y:S05]  /*8fa0*/  BSYNC B1 ;  /* 0x0000000000017941 */ /* 0x000fea0003800000 */
.L_x_30701:
        /* <DEDUP_REMOVED lines=16> */
.L_x_30707:
[----:B------:R-:W-:Y:S05]  /*90b0*/  BSYNC B2 ;  /* 0x0000000000027941 */ /* 0x000fea0003800000 */
.L_x_30706:
        /* <DEDUP_REMOVED lines=44> */
.L_x_30705:
[----:B------:R-:W-:Y:S05]  /*9380*/  BSYNC B1 ;  /* 0x0000000000017941 */ /* 0x000fea0003800000 */
.L_x_30704:
[----:B------:R-:W-:Y:S01]  /*9390*/  I2FP.F32.U32 R117, R117 ;  /* 0x0000007500757245 */ /* 0x000fe20000201000 */
[----:B------:R-:W-:Y:S02]  /*93a0*/  HADD2.F32 R120, -RZ, R90.H1_H1 ;  /* 0x3000005aff787230 */ /* 0x000fe40000004100 */
[----:B------:R-:W-:-:S03]  /*93b0*/  IMAD.MOV.U32 R118, RZ, RZ, 0x2f800000 ;  /* 0x2f800000ff767424 */ /* 0x000fc600078e00ff */
        /* <DEDUP_REMOVED lines=9> */
.L_x_30700:
[----:B------:R-:W-:Y:S05]  /*9450*/  BSYNC B0 ;  /* 0x0000000000007941 */ /* 0x000fea0003800000 */
.L_x_30699:
        /* <DEDUP_REMOVED lines=18> */
.L_x_30711:
[----:B------:R-:W-:-:S07]  /*9580*/  IMAD.MOV.U32 R126, RZ, RZ, R194 ;  /* 0x000000ffff7e7224 */ /* 0x000fce00078e00c2 */
.L_x_30712:
[----:B------:R-:W-:Y:S05]  /*9590*/  BSYNC B1 ;  /* 0x0000000000017941 */ /* 0x000fea0003800000 */
.L_x_30710:
        /* <DEDUP_REMOVED lines=16> */
.L_x_30716:
[----:B------:R-:W-:Y:S05]  /*96a0*/  BSYNC B2 ;  /* 0x0000000000027941 */ /* 0x000fea0003800000 */
.L_x_30715:
        /* <DEDUP_REMOVED lines=44> */
.L_x_30714:
[----:B------:R-:W-:Y:S05]  /*9970*/  BSYNC B1 ;  /* 0x0000000000017941 */ /* 0x000fea0003800000 */
.L_x_30713:
[----:B------:R-:W-:Y:S01]  /*9980*/  I2FP.F32.U32 R118, R126 ;  /* 0x0000007e00767245 */ /* 0x000fe20000201000 */
[----:B------:R-:W-:Y:S01]  /*9990*/  HADD2.F32 R121, -RZ, R91.H0_H0 ;  /* 0x2000005bff797230 */ /* 0x000fe20000004100 */
[----:B------:R-:W-:-:S04]  /*99a0*/  MOV R119, 0x2f800000 ;  /* 0x2f80000000777802 */ /* 0x000fc80000000f00 */
        /* <DEDUP_REMOVED lines=9> */
.L_x_30709:
[----:B------:R-:W-:Y:S05]  /*9a40*/  BSYNC B0 ;  /* 0x0000000000007941 */ /* 0x000fea0003800000 */
.L_x_30708:
        /* <DEDUP_REMOVED lines=18> */
.L_x_30720:
[----:B------:R-:W-:-:S07]  /*9b70*/  MOV R119, R194 ;  /* 0x000000c200777202 */ /* 0x000fce0000000f00 */
.L_x_30721:
[----:B------:R-:W-:Y:S05]  /*9b80*/  BSYNC B1 ;  /* 0x0000000000017941 */ /* 0x000fea0003800000 */
.L_x_30719:
        /* <DEDUP_REMOVED lines=16> */
.L_x_30725:
[----:B------:R-:W-:Y:S05]  /*9c90*/  BSYNC B2 ;  /* 0x0000000000027941 */ /* 0x000fea0003800000 */
.L_x_30724:
        /* <DEDUP_REMOVED lines=44> */
.L_x_30723:
[----:B------:R-:W-:Y:S05]  /*9f60*/  BSYNC B1 ;  /* 0x0000000000017941 */ /* 0x000fea0003800000 */
.L_x_30722:
        /* <DEDUP_REMOVED lines=12> */
.L_x_30718:
[----:B------:R-:W-:Y:S05]  /*a030*/  BSYNC B0 ;  /* 0x0000000000007941 */ /* 0x000fea0003800000 */
.L_x_30717:
        /* <DEDUP_REMOVED lines=30> */
.L_x_30727:
[----:B------:R-:W-:Y:S05]  /*a220*/  BSYNC B0 ;  /* 0x0000000000007941 */ /* 0x000fea0003800000 */
.L_x_30726:
        /* <DEDUP_REMOVED lines=22> */
.L_x_30731:
[----:B------:R-:W-:-:S07]  /*a390*/  MOV R128, R194 ;  /* 0x000000c200807202 */ /* 0x000fce0000000f00 */
.L_x_30732:
[----:B------:R-:W-:Y:S05]  /*a3a0*/  BSYNC B1 ;  /* 0x0000000000017941 */ /* 0x000fea0003800000 */
.L_x_30730:
        /* <DEDUP_REMOVED lines=16> */
.L_x_30736:
[----:B------:R-:W-:Y:S05]  /*a4b0*/  BSYNC B2 ;  /* 0x0000000000027941 */ /* 0x000fea0003800000 */
.L_x_30735:
        /* <DEDUP_REMOVED lines=43> */
.L_x_30734:
[----:B------:R-:W-:Y:S05]  /*a770*/  BSYNC B1 ;  /* 0x0000000000017941 */ /* 0x000fea0003800000 */
.L_x_30733:
[----:B------:R-:W-:Y:S01]  /*a780*/  I2FP.F32.U32 R120, R128 ;  /* 0x0000008000787245 */ /* 0x000fe20000201000 */
[----:B-----5:R-:W-:Y:S01]  /*a790*/  HADD2.F32 R122, -RZ, R88.H0_H0 ;  /* 0x20000058ff7a7230 */ /* 0x020fe20000004100 */
        /* <DEDUP_REMOVED lines=10> */
.L_x_30729:
[----:B------:R-:W-:Y:S05]  /*a840*/  BSYNC B0 ;  /* 0x0000000000007941 */ /* 0x000fea0003800000 */
.L_x_30728:
        /* <DEDUP_REMOVED lines=18> */
.L_x_30740:
[----:B------:R-:W-:-:S07]  /*a970*/  MOV R121, R194 ;  /* 0x000000c200797202 */ /* 0x000fce0000000f00 */
.L_x_30741:
[----:B------:R-:W-:Y:S05]  /*a980*/  BSYNC B1 ;  /* 0x0000000000017941 */ /* 0x000fea0003800000 */
.L_x_30739:
        /* <DEDUP_REMOVED lines=16> */
.L_x_30745:
[----:B------:R-:W-:Y:S05]  /*aa90*/  BSYNC B2 ;  /* 0x0000000000027941 */ /* 0x000fea0003800000 */
.L_x_30744:
        /* <DEDUP_REMOVED lines=44> */
.L_x_30743:
[----:B------:R-:W-:Y:S05]  /*ad60*/  BSYNC B1 ;  /* 0x0000000000017941 */ /* 0x000fea0003800000 */
.L_x_30742:
        /* <DEDUP_REMOVED lines=12> */
.L_x_30738:
[----:B------:R-:W-:Y:S05]  /*ae30*/  BSYNC B0 ;  /* 0x0000000000007941 */ /* 0x000fea0003800000 */
.L_x_30737:
        /* <DEDUP_REMOVED lines=18> */
.L_x_30749:
[----:B------:R-:W-:-:S07]  /*af60*/  MOV R130, R194 ;  /* 0x000000c200827202 */ /* 0x000fce0000000f00 */
.L_x_30750:
[----:B------:R-:W-:Y:S05]  /*af70*/  BSYNC B1 ;  /* 0x0000000000017941 */ /* 0x000fea0003800000 */
.L_x_30748:
        /* <DEDUP_REMOVED lines=16> */
.L_x_30754:
[----:B------:R-:W-:Y:S05]  /*b080*/  BSYNC B2 ;  /* 0x0000000000027941 */ /* 0x000fea0003800000 */
.L_x_30753:
        /* <DEDUP_REMOVED lines=44> */
.L_x_30752:
[----:B------:R-:W-:Y:S05]  /*b350*/  BSYNC B1 ;  /* 0x0000000000017941 */ /* 0x000fea0003800000 */
.L_x_30751:
        /* <DEDUP_REMOVED lines=12> */
.L_x_30747:
[----:B------:R-:W-:Y:S05]  /*b420*/  BSYNC B0 ;  /* 0x0000000000007941 */ /* 0x000fea0003800000 */
.L_x_30746:
        /* <DEDUP_REMOVED lines=18> */
.L_x_30758:
[----:B------:R-:W-:-:S07]  /*b550*/  IMAD.MOV.U32 R123, RZ, RZ, R194 ;  /* 0x000000ffff7b7224 */ /* 0x000fce00078e00c2 */
.L_x_30759:
[----:B------:R-:W-:Y:S05]  /*b560*/  BSYNC B1 ;  /* 0x0000000000017941 */ /* 0x000fea0003800000 */
.L_x_30757:
        /* <DEDUP_REMOVED lines=16> */
.L_x_30763:
[----:B------:R-:W-:Y:S05]  /*b670*/  BSYNC B2 ;  /* 0x0000000000027941 */ /* 0x000fea0003800000 */
.L_x_30762:
        /* <DEDUP_REMOVED lines=44> */
.L_x_30761:
[----:B------:R-:W-:Y:S05]  /*b940*/  BSYNC B1 ;  /* 0x0000000000017941 */ /* 0x000fea0003800000 */
.L_x_30760:
        /* <DEDUP_REMOVED lines=12> */
.L_x_30756:
[----:B------:R-:W-:Y:S05]  /*ba10*/  BSYNC B0 ;  /* 0x0000000000007941 */ /* 0x000fea0003800000 */
.L_x_30755:
        /* <DEDUP_REMOVED lines=18> */
.L_x_30767:
[----:B------:R-:W-:-:S07]  /*bb40*/  MOV R132, R194 ;  /* 0x000000c200847202 */ /* 0x000fce0000000f00 */
.L_x_30768:
[----:B------:R-:W-:Y:S05]  /*bb50*/  BSYNC B1 ;  /* 0x0000000000017941 */ /* 0x000fea0003800000 */
.L_x_30766:
        /* <DEDUP_REMOVED lines=16> */
.L_x_30772:
[----:B------:R-:W-:Y:S05]  /*bc60*/  BSYNC B2 ;  /* 0x0000000000027941 */ /* 0x000fea0003800000 */
.L_x_30771:
        /* <DEDUP_REMOVED lines=44> */
.L_x_30770:
[----:B------:R-:W-:Y:S05]  /*bf30*/  BSYNC B1 ;  /* 0x0000000000017941 */ /* 0x000fea0003800000 */
.L_x_30769:
        /* <DEDUP_REMOVED lines=12> */
.L_x_30765:
[----:B------:R-:W-:Y:S05]  /*c000*/  BSYNC B0 ;  /* 0x0000000000007941 */ /* 0x000fea0003800000 */
.L_x_30764:
        /* <DEDUP_REMOVED lines=18> */
.L_x_30776:
[----:B------:R-:W-:-:S07]  /*c130*/  MOV R125, R194 ;  /* 0x000000c2007d7202 */ /* 0x000fce0000000f00 */
.L_x_30777:
[----:B------:R-:W-:Y:S05]  /*c140*/  BSYNC B1 ;  /* 0x0000000000017941 */ /* 0x000fea0003800000 */
.L_x_30775:
        /* <DEDUP_REMOVED lines=16> */
.L_x_30781:
[----:B------:R-:W-:Y:S05]  /*c250*/  BSYNC B2 ;  /* 0x0000000000027941 */ /* 0x000fea0003800000 */
.L_x_30780:
        /* <DEDUP_REMOVED lines=44> */
.L_x_30779:
[----:B------:R-:W-:Y:S05]  /*c520*/  BSYNC B1 ;  /* 0x0000000000017941 */ /* 0x000fea0003800000 */
.L_x_30778:
        /* <DEDUP_REMOVED lines=12> */
.L_x_30774:
[----:B------:R-:W-:Y:S05]  /*c5f0*/  BSYNC B0 ;  /* 0x0000000000007941 */ /* 0x000fea0003800000 */
.L_x_30773:
        /* <DEDUP_REMOVED lines=18> */
.L_x_30785:
[----:B------:R-:W-:-:S07]  /*c720*/  IMAD.MOV.U32 R134, RZ, RZ, R194 ;  /* 0x000000ffff867224 */ /* 0x000fce00078e00c2 */
.L_x_30786:
[----:B------:R-:W-:Y:S05]  /*c730*/  BSYNC B1 ;  /* 0x0000000000017941 */ /* 0x000fea0003800000 */
.L_x_30784:
        /* <DEDUP_REMOVED lines=16> */
.L_x_30790:
[----:B------:R-:W-:Y:S05]  /*c840*/  BSYNC B2 ;  /* 0x0000000000027941 */ /* 0x000fea0003800000 */
.L_x_30789:
        /* <DEDUP_REMOVED lines=44> */
.L_x_30788:
[----:B------:R-:W-:Y:S05]  /*cb10*/  BSYNC B1 ;  /* 0x0000000000017941 */ /* 0x000fea0003800000 */
.L_x_30787:
        /* <DEDUP_REMOVED lines=12> */
.L_x_30783:
[----:B------:R-:W-:Y:S05]  /*cbe0*/  BSYNC B0 ;  /* 0x0000000000007941 */ /* 0x000fea0003800000 */
.L_x_30782:
        /* <DEDUP_REMOVED lines=18> */
.L_x_30794:
[----:B------:R-:W-:-:S07]  /*cd10*/  MOV R127, R194 ;  /* 0x000000c2007f7202 */ /* 0x000fce0000000f00 */
.L_x_30795:
[----:B------:R-:W-:Y:S05]  /*cd20*/  BSYNC B1 ;  /* 0x0000000000017941 */ /* 0x000fea0003800000 */
.L_x_30793:
        /* <DEDUP_REMOVED lines=16> */
.L_x_30799:
[----:B------:R-:W-:Y:S05]  /*ce30*/  BSYNC B2 ;  /* 0x0000000000027941 */ /* 0x000fea0003800000 */
.L_x_30798:
        /* <DEDUP_REMOVED lines=44> */
.L_x_30797:
[----:B------:R-:W-:Y:S05]  /*d100*/  BSYNC B1 ;  /* 0x0000000000017941 */ /* 0x000fea0003800000 */
.L_x_30796:
        /* <DEDUP_REMOVED lines=12> */
.L_x_30792:
[----:B------:R-:W-:Y:S05]  /*d1d0*/  BSYNC B0 ;  /* 0x0000000000007941 */ /* 0x000fea0003800000 */
.L_x_30791:
        /* <DEDUP_REMOVED lines=30> */
.L_x_30801:
[----:B------:R-:W-:Y:S05]  /*d3c0*/  BSYNC B0 ;  /* 0x0000000000007941 */ /* 0x000fea0003800000 */
.L_x_30800:
        /* <DEDUP_REMOVED lines=22> */
.L_x_30805:
[----:B------:R-:W-:-:S07]  /*d530*/  MOV R136, R194 ;  /* 0x000000c200887202 */ /* 0x000fce0000000f00 */
.L_x_30806:
[----:B------:R-:W-:Y:S05]  /*d540*/  BSYNC B1 ;  /* 0x0000000000017941 */ /* 0x000fea0003800000 */
.L_x_30804:
        /* <DEDUP_REMOVED lines=16> */
.L_x_30810:
[----:B------:R-:W-:Y:S05]  /*d650*/  BSYNC B2 ;  /* 0x0000000000027941 */ /* 0x000fea0003800000 */
.L_x_30809:
        /* <DEDUP_REMOVED lines=43> */
.L_x_30808:
[----:B------:R-:W-:Y:S05]  /*d910*/  BSYNC B1 ;  /* 0x0000000000017941 */ /* 0x000fea0003800000 */
.L_x_30807:
        /* <DEDUP_REMOVED lines=12> */
.L_x_30803:
[----:B------:R-:W-:Y:S05]  /*d9e0*/  BSYNC B0 ;  /* 0x0000000000007941 */ /* 0x000fea0003800000 */
.L_x_30802:
        /* <DEDUP_REMOVED lines=18> */
.L_x_30814:
[----:B------:R-:W-:-:S07]  /*db10*/  MOV R129, R194 ;  /* 0x000000c200817202 */ /* 0x000fce0000000f00 */
.L_x_30815:
[----:B------:R-:W-:Y:S05]  /*db20*/  BSYNC B1 ;  /* 0x0000000000017941 */ /* 0x000fea0003800000 */
.L_x_30813:
        /* <DEDUP_REMOVED lines=16> */
.L_x_30819:
[----:B------:R-:W-:Y:S05]  /*dc30*/  BSYNC B2 ;  /* 0x0000000000027941 */ /* 0x000fea0003800000 */
.L_x_30818:
        /* <DEDUP_REMOVED lines=44> */
.L_x_30817:
[----:B------:R-:W-:Y:S05]  /*df00*/  BSYNC B1 ;  /* 0x0000000000017941 */ /* 0x000fea0003800000 */
.L_x_30816:
        /* <DEDUP_REMOVED lines=12> */
.L_x_30812:
[----:B------:R-:W-:Y:S05]  /*dfd0*/  BSYNC B0 ;  /* 0x0000000000007941 */ /* 0x000fea0003800000 */
.L_x_30811:
        /* <DEDUP_REMOVED lines=18> */
.L_x_30823:
[----:B------:R-:W-:-:S07]  /*e100*/  MOV R138, R194 ;  /* 0x000000c2008a7202 */ /* 0x000fce0000000f00 */
.L_x_30824:
[----:B------:R-:W-:Y:S05]  /*e110*/  BSYNC B1 ;  /* 0x0000000000017941 */ /* 0x000fea0003800000 */
.L_x_30822:
        /* <DEDUP_REMOVED lines=16> */
.L_x_30828:
[----:B------:R-:W-:Y:S05]  /*e220*/  BSYNC B2 ;  /* 0x0000000000027941 */ /* 0x000fea0003800000 */
.L_x_30827:
        /* <DEDUP_REMOVED lines=44> */
.L_x_30826:
[----:B------:R-:W-:Y:S05]  /*e4f0*/  BSYNC B1 ;  /* 0x0000000000017941 */ /* 0x000fea0003800000 */
.L_x_30825:
        /* <DEDUP_REMOVED lines=12> */
.L_x_30821:
[----:B------:R-:W-:Y:S05]  /*e5c0*/  BSYNC B0 ;  /* 0x0000000000007941 */ /* 0x000fea0003800000 */
.L_x_30820:
        /* <DEDUP_REMOVED lines=18> */
.L_x_30832:
[----:B------:R-:W-:-:S07]  /*e6f0*/  IMAD.MOV.U32 R131, RZ, RZ, R194 ;  /* 0x000000ffff837224 */ /* 0x000fce00078e00c2 */
.L_x_30833:
[----:B------:R-:W-:Y:S05]  /*e700*/  BSYNC B1 ;  /* 0x0000000000017941 */ /* 0x000fea0003800000 */
.L_x_30831:
        /* <DEDUP_REMOVED lines=16> */
.L_x_30837:
[----:B------:R-:W-:Y:S05]  /*e810*/  BSYNC B2 ;  /* 0x0000000000027941 */ /* 0x000fea0003800000 */
.L_x_30836:
        /* <DEDUP_REMOVED lines=44> */
.L_x_30835:
[----:B------:R-:W-:Y:S05]  /*eae0*/  BSYNC B1 ;  /* 0x0000000000017941 */ /* 0x000fea0003800000 */
.L_x_30834:
        /* <DEDUP_REMOVED lines=12> */
.L_x_30830:
[----:B------:R-:W-:Y:S05]  /*ebb0*/  BSYNC B0 ;  /* 0x0000000000007941 */ /* 0x000fea0003800000 */
.L_x_30829:
        /* <DEDUP_REMOVED lines=18> */
.L_x_30841:
[----:B------:R-:W-:-:S07]  /*ece0*/  MOV R140, R194 ;  /* 0x000000c2008c7202 */ /* 0x000fce0000000f00 */
.L_x_30842:
[----:B------:R-:W-:Y:S05]  /*ecf0*/  BSYNC B1 ;  /* 0x0000000000017941 */ /* 0x000fea0003800000 */
.L_x_30840:
        /* <DEDUP_REMOVED lines=16> */
.L_x_30846:
[----:B------:R-:W-:Y:S05]  /*ee00*/  BSYNC B2 ;  /* 0x0000000000027941 */ /* 0x000fea0003800000 */
.L_x_30845:
        /* <DEDUP_REMOVED lines=44> */
.L_x_30844:
[----:B------:R-:W-:Y:S05]  /*f0d0*/  BSYNC B1 ;  /* 0x0000000000017941 */ /* 0x000fea0003800000 */
.L_x_30843:
        /* <DEDUP_REMOVED lines=12> */
.L_x_30839:
[----:B------:R-:W-:Y:S05]  /*f1a0*/  BSYNC B0 ;  /* 0x0000000000007941 */ /* 0x000fea0003800000 */
.L_x_30838:
        /* <DEDUP_REMOVED lines=18> */
.L_x_30850:
[----:B------:R-:W-:-:S07]  /*f2d0*/  MOV R133, R194 ;  /* 0x000000c200857202 */ /* 0x000fce0000000f00 */
.L_x_30851:
[----:B------:R-:W-:Y:S05]  /*f2e0*/  BSYNC B1 ;  /* 0x0000000000017941 */ /* 0x000fea0003800000 */
.L_x_30849:
        /* <DEDUP_REMOVED lines=16> */
.L_x_30855:
[----:B------:R-:W-:Y:S05]  /*f3f0*/  BSYNC B2 ;  /* 0x0000000000027941 */ /* 0x000fea0003800000 */
.L_x_30854:
        /* <DEDUP_REMOVED lines=44> */
.L_x_30853:
[----:B------:R-:W-:Y:S05]  /*f6c0*/  BSYNC B1 ;  /* 0x0000000000017941 */ /* 0x000fea0003800000 */
.L_x_30852:
        /* <DEDUP_REMOVED lines=12> */
.L_x_30848:
[----:B------:R-:W-:Y:S05]  /*f790*/  BSYNC B0 ;  /* 0x0000000000007941 */ /* 0x000fea0003800000 */
.L_x_30847:
        /* <DEDUP_REMOVED lines=18> */
.L_x_30859:
[----:B------:R-:W-:-:S07]  /*f8c0*/  IMAD.MOV.U32 R142, RZ, RZ, R194 ;  /* 0x000000ffff8e7224 */ /* 0x000fce00078e00c2 */
.L_x_30860:
[----:B------:R-:W-:Y:S05]  /*f8d0*/  BSYNC B1 ;  /* 0x0000000000017941 */ /* 0x000fea0003800000 */
.L_x_30858:
        /* <DEDUP_REMOVED lines=16> */
.L_x_30864:
[----:B------:R-:W-:Y:S05]  /*f9e0*/  BSYNC B2 ;  /* 0x0000000000027941 */ /* 0x000fea0003800000 */
.L_x_30863:
        /* <DEDUP_REMOVED lines=44> */
.L_x_30862:
[----:B------:R-:W-:Y:S05]  /*fcb0*/  BSYNC B1 ;  /* 0x0000000000017941 */ /* 0x000fea0003800000 */
.L_x_30861:
        /* <DEDUP_REMOVED lines=12> */
.L_x_30857:
[----:B------:R-:W-:Y:S05]  /*fd80*/  BSYNC B0 ;  /* 0x0000000000007941 */ /* 0x000fea0003800000 */
.L_x_30856:
        /* <DEDUP_REMOVED lines=18> */
.L_x_30868:
[----:B------:R-:W-:-:S07]  /*feb0*/  MOV R135, R194 ;  /* 0x000000c200877202 */ /* 0x000fce0000000f00 */
.L_x_30869:
[----:B------:R-:W-:Y:S05]  /*fec0*/  BSYNC B1 ;  /* 0x0000000000017941 */ /* 0x000fea0003800000 */
.L_x_30867:
        /* <DEDUP_REMOVED lines=16> */
.L_x_30873:
[----:B------:R-:W-:Y:S05]  /*ffd0*/  BSYNC B2 ;  /* 0x0000000000027941 */ /* 0x000fea0003800000 */
.L_x_30872:
        /* <DEDUP_REMOVED lines=44> */
.L_x_30871:
[----:B------:R-:W-:Y:S05]  /*102a0*/  BSYNC B1 ;  /* 0x0000000000017941 */ /* 0x000fea0003800000 */
.L_x_30870:
        /* <DEDUP_REMOVED lines=12> */
.L_x_30866:
[----:B------:R-:W-:Y:S05]  /*10370*/  BSYNC B0 ;  /* 0x0000000000007941 */ /* 0x000fea0003800000 */
.L_x_30865:
        /* <DEDUP_REMOVED lines=30> */
.L_x_30875:
[----:B------:R-:W-:Y:S05]  /*10560*/  BSYNC B0 ;  /* 0x0000000000007941 */ /* 0x000fea0003800000 */
.L_x_30874:
        /* <DEDUP_REMOVED lines=22> */
.L_x_30879:
[----:B------:R-:W-:-:S07]  /*106d0*/  MOV R182, R194 ;  /* 0x000000c200b67202 */ /* 0x000fce0000000f00 */
.L_x_30880:
[----:B------:R-:W-:Y:S05]  /*106e0*/  BSYNC B1 ;  /* 0x0000000000017941 */ /* 0x000fea0003800000 */
.L_x_30878:
        /* <DEDUP_REMOVED lines=16> */
.L_x_30884:
[----:B------:R-:W-:Y:S05]  /*107f0*/  BSYNC B2 ;  /* 0x0000000000027941 */ /* 0x000fea0003800000 */
.L_x_30883:
        /* <DEDUP_REMOVED lines=43> */
.L_x_30882:
[----:B------:R-:W-:Y:S05]  /*10ab0*/  BSYNC B1 ;  /* 0x0000000000017941 */ /* 0x000fea0003800000 */
.L_x_30881:
        /* <DEDUP_REMOVED lines=12> */
.L_x_30877:
[----:B------:R-:W-:Y:S05]  /*10b80*/  BSYNC B0 ;  /* 0x0000000000007941 */ /* 0x000fea0003800000 */
.L_x_30876:
        /* <DEDUP_REMOVED lines=18> */
.L_x_30888:
[----:B------:R-:W-:-:S07]  /*10cb0*/  MOV R137, R194 ;  /* 0x000000c200897202 */ /* 0x000fce0000000f00 */
.L_x_30889:
[----:B------:R-:W-:Y:S05]  /*10cc0*/  BSYNC B1 ;  /* 0x0000000000017941 */ /* 0x000fea0003800000 */
.L_x_30887:
        /* <DEDUP_REMOVED lines=16> */
.L_x_30893:
[----:B------:R-:W-:Y:S05]  /*10dd0*/  BSYNC B2 ;  /* 0x0000000000027941 */ /* 0x000fea0003800000 */
.L_x_30892:
        /* <DEDUP_REMOVED lines=44> */
.L_x_30891:
[----:B------:R-:W-:Y:S05]  /*110a0*/  BSYNC B1 ;  /* 0x0000000000017941 */ /* 0x000fea0003800000 */
.L_x_30890:
        /* <DEDUP_REMOVED lines=12> */
.L_x_30886:
[----:B------:R-:W-:Y:S05]  /*11170*/  BSYNC B0 ;  /* 0x0000000000007941 */ /* 0x000fea0003800000 */
.L_x_30885:
        /* <DEDUP_REMOVED lines=18> */
.L_x_30897:
[----:B------:R-:W-:-:S07]  /*112a0*/  MOV R184, R194 ;  /* 0x000000c200b87202 */ /* 0x000fce0000000f00 */
.L_x_30898:
[----:B------:R-:W-:Y:S05]  /*112b0*/  BSYNC B1 ;  /* 0x0000000000017941 */ /* 0x000fea0003800000 */
.L_x_30896:
        /* <DEDUP_REMOVED lines=16> */
.L_x_30902:
[----:B------:R-:W-:Y:S05]  /*113c0*/  BSYNC B2 ;  /* 0x0000000000027941 */ /* 0x000fea0003800000 */
.L_x_30901:
        /* <DEDUP_REMOVED lines=44> */
.L_x_30900:
[----:B------:R-:W-:Y:S05]  /*11690*/  BSYNC B1 ;  /* 0x0000000000017941 */ /* 0x000fea0003800000 */
.L_x_30899:
        /* <DEDUP_REMOVED lines=12> */
.L_x_30895:
[----:B------:R-:W-:Y:S05]  /*11760*/  BSYNC B0 ;  /* 0x0000000000007941 */ /* 0x000fea0003800000 */
.L_x_30894:
        /* <DEDUP_REMOVED lines=18> */
.L_x_30906:
[----:B------:R-:W-:-:S07]  /*11890*/  IMAD.MOV.U32 R139, RZ, RZ, R194 ;  /* 0x000000ffff8b7224 */ /* 0x000fce00078e00c2 */
.L_x_30907:
[----:B------:R-:W-:Y:S05]  /*118a0*/  BSYNC B1 ;  /* 0x0000000000017941 */ /* 0x000fea0003800000 */
.L_x_30905:
        /* <DEDUP_REMOVED lines=16> */
.L_x_30911:
[----:B------:R-:W-:Y:S05]  /*119b0*/  BSYNC B2 ;  /* 0x0000000000027941 */ /* 0x000fea0003800000 */
.L_x_30910:
        /* <DEDUP_REMOVED lines=44> */
.L_x_30909:
[----:B------:R-:W-:Y:S05]  /*11c80*/  BSYNC B1 ;  /* 0x0000000000017941 */ /* 0x000fea0003800000 */
.L_x_30908:
        /* <DEDUP_REMOVED lines=12> */
.L_x_30904:
[----:B------:R-:W-:Y:S05]  /*11d50*/  BSYNC B0 ;  /* 0x0000000000007941 */ /* 0x000fea0003800000 */
.L_x_30903:
        /* <DEDUP_REMOVED lines=18> */
.L_x_30915:
[----:B------:R-:W-:-:S07]  /*11e80*/  MOV R199, R194 ;  /* 0x000000c200c77202 */ /* 0x000fce0000000f00 */
.L_x_30916:
[----:B------:R-:W-:Y:S05]  /*11e90*/  BSYNC B1 ;  /* 0x0000000000017941 */ /* 0x000fea0003800000 */
.L_x_30914:
        /* <DEDUP_REMOVED lines=16> */
.L_x_30920:
[----:B------:R-:W-:Y:S05]  /*11fa0*/  BSYNC B2 ;  /* 0x0000000000027941 */ /* 0x000fea0003800000 */
.L_x_30919:
        /* <DEDUP_REMOVED lines=44> */
.L_x_30918:
[----:B------:R-:W-:Y:S05]  /*12270*/  BSYNC B1 ;  /* 0x0000000000017941 */ /* 0x000fea0003800000 */
.L_x_30917:
        /* <DEDUP_REMOVED lines=12> */
.L_x_30913:
[----:B------:R-:W-:Y:S05]  /*12340*/  BSYNC B0 ;  /* 0x0000000000007941 */ /* 0x000fea0003800000 */
.L_x_30912:
        /* <DEDUP_REMOVED lines=18> */
.L_x_30924:
[----:B------:R-:W-:-:S07]  /*12470*/  MOV R141, R194 ;  /* 0x000000c2008d7202 */ /* 0x000fce0000000f00 */
.L_x_30925:
[----:B------:R-:W-:Y:S05]  /*12480*/  BSYNC B1 ;  /* 0x0000000000017941 */ /* 0x000fea0003800000 */
.L_x_30923:
        /* <DEDUP_REMOVED lines=16> */
.L_x_30929:
[----:B------:R-:W-:Y:S05]  /*12590*/  BSYNC B2 ;  /* 0x0000000000027941 */ /* 0x000fea0003800000 */
.L_x_30928:
        /* <DEDUP_REMOVED lines=44> */
.L_x_30927:
[----:B------:R-:W-:Y:S05]  /*12860*/  BSYNC B1 ;  /* 0x0000000000017941 */ /* 0x000fea0003800000 */
.L_x_30926:
        /* <DEDUP_REMOVED lines=12> */
.L_x_30922:
[----:B------:R-:W-:Y:S05]  /*12930*/  BSYNC B0 ;  /* 0x0000000000007941 */ /* 0x000fea0003800000 */
.L_x_30921:
        /* <DEDUP_REMOVED lines=18> */
.L_x_30933:
[----:B------:R-:W-:-:S07]  /*12a60*/  IMAD.MOV.U32 R201, RZ, RZ, R194 ;  /* 0x000000ffffc97224 */ /* 0x000fce00078e00c2 */
.L_x_30934:
[----:B------:R-:W-:Y:S05]  /*12a70*/  BSYNC B1 ;  /* 0x0000000000017941 */ /* 0x000fea0003800000 */
.L_x_30932:
        /* <DEDUP_REMOVED lines=16> */
.L_x_30938:
[----:B------:R-:W-:Y:S05]  /*12b80*/  BSYNC B2 ;  /* 0x0000000000027941 */ /* 0x000fea0003800000 */
.L_x_30937:
        /* <DEDUP_REMOVED lines=44> */
.L_x_30936:
[----:B------:R-:W-:Y:S05]  /*12e50*/  BSYNC B1 ;  /* 0x0000000000017941 */ /* 0x000fea0003800000 */
.L_x_30935:
        /* <DEDUP_REMOVED lines=12> */
.L_x_30931:
[----:B------:R-:W-:Y:S05]  /*12f20*/  BSYNC B0 ;  /* 0x0000000000007941 */ /* 0x000fea0003800000 */
.L_x_30930:
        /* <DEDUP_REMOVED lines=18> */
.L_x_30942:
[----:B------:R-:W-:-:S07]  /*13050*/  MOV R143, R194 ;  /* 0x000000c2008f7202 */ /* 0x000fce0000000f00 */
.L_x_30943:
[----:B------:R-:W-:Y:S05]  /*13060*/  BSYNC B1 ;  /* 0x0000000000017941 */ /* 0x000fea0003800000 */
.L_x_30941:
        /* <DEDUP_REMOVED lines=16> */
.L_x_30947:
[----:B------:R-:W-:Y:S05]  /*13170*/  BSYNC B2 ;  /* 0x0000000000027941 */ /* 0x000fea0003800000 */
.L_x_30946:
        /* <DEDUP_REMOVED lines=44> */
.L_x_30945:
[----:B------:R-:W-:Y:S05]  /*13440*/  BSYNC B1 ;  /* 0x0000000000017941 */ /* 0x000fea0003800000 */
.L_x_30944:
        /* <DEDUP_REMOVED lines=12> */
.L_x_30940:
[----:B------:R-:W-:Y:S05]  /*13510*/  BSYNC B0 ;  /* 0x0000000000007941 */ /* 0x000fea0003800000 */
.L_x_30939:
        /* <DEDUP_REMOVED lines=73> */
.L_x_30949:
[----:B------:R-:W-:Y:S05]  /*139b0*/  BSYNC B0 ;  /* 0x0000000000007941 */ /* 0x000fea0003800000 */
.L_x_30948:
        /* <DEDUP_REMOVED lines=120> */
.L_x_30965:
        /* <DEDUP_REMOVED lines=19> */
[----:B------:R-:W-:-:S04]  /*14270*/  VIADD R204, R204, 0xffffffff ;  /* 0xffffffffcccc7836 */ /* 0x000fc80000000000 */
        /* <DEDUP_REMOVED lines=8> */
[----:B------:R-:W-:Y:S02]  /*14300*/  HADD2.F32 R109, -RZ, R63.H0_H0 ;  /* 0x2000003fff6d7230 */ /* 0x000fe40000004100 */
[----:B------:R-:W-:Y:S01]  /*14310*/  FADD.FTZ R99, -R183, R135 ;  /* 0x00000087b7637221 */ /* 0x000fe20000010100 */
[----:B------:R-:W-:-:S02]  /*14320*/  IMAD R203, R204, R203, RZ ;  /* 0x000000cbcccb7224 */ /* 0x000fc400078e02ff */
[----:B------:R-:W-:Y:S01]  /*14330*/  FADD.FTZ R113, -R183, R138 ;  /* 0x0000008ab7717221 */ /* 0x000fe20000010100 */
[----:B------:R-:W-:Y:S01]  /*14340*/  FMUL.FTZ R108, R185, R102 ;  /* 0x00000066b96c7220 */ /* 0x000fe20000410000 */
        /* <DEDUP_REMOVED lines=9> */
[----:B------:R-:W-:Y:S01]  /*143e0*/  FADD.FTZ R226, -R183, R119 ;  /* 0x00000077b7e27221 */ /* 0x000fe20000010100 */
[C---:B------:R-:W-:Y:S01]  /*143f0*/  FMUL.FTZ R116, R185.reuse, R99 ;  /* 0x00000063b9747220 */ /* 0x040fe20000410000 */
[----:B------:R-:W-:Y:S01]  /*14400*/  FMUL.FTZ R103, R185, R113 ;  /* 0x00000071b9677220 */ /* 0x000fe20000410000 */
[----:B------:R-:W-:Y:S01]  /*14410*/  FFMA.FTZ R108, R108, R109, R19 ;  /* 0x0000006d6c6c7223 */ /* 0x000fe20000010013 */
[C---:B------:R-:W-:Y:S01]  /*14420*/  FADD.FTZ R218, -R183.reuse, R114 ;  /* 0x00000072b7da7221 */ /* 0x040fe20000010100 */
[C---:B------:R-:W-:Y:S01]  /*14430*/  FADD.FTZ R224, -R183.reuse, R118 ;  /* 0x00000076b7e07221 */ /* 0x040fe20000010100 */
[----:B------:R-:W-:Y:S01]  /*14440*/  FADD.FTZ R238, -R183, R125 ;  /* 0x0000007db7ee7221 */ /* 0x000fe20000010100 */
[C---:B------:R-:W-:Y:S01]  /*14450*/  FMUL.FTZ R119, R185.reuse, R182 ;  /* 0x000000b6b9777220 */ /* 0x040fe20000410000 */
[----:B------:R-:W-:Y:S01]  /*14460*/  FMUL.FTZ R99, R185, R142 ;  /* 0x0000008eb9637220 */ /* 0x000fe20000410000 */
[----:B------:R-:W-:-:S02]  /*14470*/  HADD2.F32 R113, -RZ, R62.H0_H0 ;  /* 0x2000003eff717230 */ /* 0x000fc40000004100 */
[C---:B------:R-:W-:Y:S01]  /*14480*/  FMUL.FTZ R118, R185.reuse, R98 ;  /* 0x00000062b9767220 */ /* 0x040fe20000410000 */
[----:B------:R-:W-:Y:S02]  /*14490*/  HADD2.F32 R109, -RZ, R61.H0_H0 ;  /* 0x2000003dff6d7230 */ /* 0x000fe40000004100 */
[C---:B------:R-:W-:Y:S01]  /*144a0*/  FMUL.FTZ R125, R185.reuse, R180 ;  /* 0x000000b4b97d7220 */ /* 0x040fe20000410000 */
[C---:B------:R-:W-:Y:S01]  /*144b0*/  FMUL.FTZ R114, R185.reuse, R100 ;  /* 0x00000064b9727220 */ /* 0x040fe20000410000 */
[----:B------:R-:W-:Y:S01]  /*144c0*/  FMUL.FTZ R182, R185, R110 ;  /* 0x0000006eb9b67220 */ /* 0x000fe20000410000 */
[----:B------:R-:W-:Y:S02]  /*144d0*/  HADD2.F32 R142, -RZ, R62.H1_H1 ;  /* 0x3000003eff8e7230 */ /* 0x000fe40000004100 */
[C---:B------:R-:W-:Y:S01]  /*144e0*/  FADD.FTZ R214, -R183.reuse, R111 ;  /* 0x0000006fb7d67221 */ /* 0x040fe20000010100 */
[----:B------:R-:W-:Y:S02]  /*144f0*/  HADD2.F32 R180, -RZ, R63.H1_H1 ;  /* 0x3000003fffb47230 */ /* 0x000fe40000004100 */
[----:B------:R-:W-:Y:S01]  /*14500*/  FADD.FTZ R96, -R183, R96 ;  /* 0x00000060b7607221 */ /* 0x000fe20000010100 */
[----:B------:R-:W-:-:S02]  /*14510*/  HADD2.F32 R110, -RZ, R61.H1_H1 ;  /* 0x3000003dff6e7230 */ /* 0x000fc40000004100 */
[----:B------:R-:W-:Y:S01]  /*14520*/  FADD.FTZ R178, -R183, R97 ;  /* 0x00000061b7b27221 */ /* 0x000fe20000010100 */
[----:B------:R-:W-:Y:S01]  /*14530*/  FMUL.FTZ R111, R185, R184 ;  /* 0x000000b8b96f7220 */ /* 0x000fe20000410000 */
[----:B------:R-:W-:Y:S01]  /*14540*/  FFMA.FTZ R114, R114, R113, R21 ;  /* 0x0000007172727223 */ /* 0x000fe20000010015 */
[----:B------:R-:W-:Y:S01]  /*14550*/  FFMA.FTZ R118, R118, R109, R23 ;  /* 0x0000006d76767223 */ /* 0x000fe20000010017 */
[C---:B------:R-:W-:Y:S01]  /*14560*/  FADD.FTZ R232, -R183.reuse, R122 ;  /* 0x0000007ab7e87221 */ /* 0x040fe20000010100 */
[----:B------:R-:W-:Y:S01]  /*14570*/  FADD.FTZ R97, -R183, R133 ;  /* 0x00000085b7617221 */ /* 0x000fe20000010100 */
[----:B------:R-:W-:Y:S01]  /*14580*/  FFMA.FTZ R119, R119, R142, R20 ;  /* 0x0000008e77777223 */ /* 0x000fe20000010014 */
[--C-:B------:R-:W-:Y:S02]  /*14590*/  HADD2.F32 R109, -RZ, R60.reuse.H0_H0 ;  /* 0x2000003cff6d7230 */ /* 0x100fe40000004100 */
[----:B------:R-:W-:Y:S01]  /*145a0*/  FMUL.FTZ R122, R185, R96 ;  /* 0x00000060b97a7220 */ /* 0x000fe20000410000 */
[----:B------:R-:W-:-:S02]  /*145b0*/  HADD2.F32 R113, -RZ, R60.H1_H1 ;  /* 0x3000003cff717230 */ /* 0x000fc40000004100 */
[----:B------:R-:W-:Y:S01]  /*145c0*/  FMUL.FTZ R133, R185, R178 ;  /* 0x000000b2b9857220 */ /* 0x000fe20000410000 */
[----:B------:R-:W-:Y:S01]  /*145d0*/  FFMA.FTZ R111, R111, R180, R18 ;  /* 0x000000b46f6f7223 */ /* 0x000fe20000010012 */
[----:B------:R-:W-:Y:S01]  /*145e0*/  FFMA.FTZ R125, R125, R110, R22 ;  /* 0x0000006e7d7d7223 */ /* 0x000fe20000010016 */
[--C-:B------:R-:W-:Y:S01]  /*145f0*/  HADD2.F32 R142, -RZ, R59.reuse.H0_H0 ;  /* 0x2000003bff8e7230 */ /* 0x100fe20000004100 */
[----:B------:R-:W-:Y:S01]  /*14600*/  SHF.R.S32.HI R110, RZ, 0x1f, R203 ;  /* 0x0000001fff6e7819 */ /* 0x000fe200000114cb */
[----:B------:R-:W-:Y:S02]  /*14610*/  HADD2.F32 R180, -RZ, R59.H1_H1 ;  /* 0x3000003bffb47230 */ /* 0x000fe40000004100 */
[----:B------:R-:W-:Y:S01]  /*14620*/  FMUL.FTZ R181, R185, R214 ;  /* 0x000000d6b9b57220 */ /* 0x000fe20000410000 */
[----:B------:R-:W-:Y:S01]  /*14630*/  FADD.FTZ R106, -R183, R106 ;  /* 0x0000006ab76a7221 */ /* 0x000fe20000010100 */
[----:B------:R-:W-:Y:S01]  /*14640*/  FFMA.FTZ R122, R122, R109, R25 ;  /* 0x0000006d7a7a7223 */ /* 0x000fe20000010019 */
[----:B------:R-:W-:Y:S01]  /*14650*/  FFMA.FTZ R133, R133, R113, R24 ;  /* 0x0000007185857223 */ /* 0x000fe20000010018 */
[C---:B------:R-:W-:Y:S01]  /*14660*/  FADD.FTZ R208, -R183.reuse, R107 ;  /* 0x0000006bb7d07221 */ /* 0x040fe20000010100 */
[----:B------:R-:W-:Y:S01]  /*14670*/  FADD.FTZ R240, -R183, R126 ;  /* 0x0000007eb7f07221 */ /* 0x000fe20000010100 */
[----:B------:R-:W-:Y:S01]  /*14680*/  LEA.HI R203, R110, R203, RZ, 0x3 ;  /* 0x000000cb6ecb7211 */ /* 0x000fe200078f18ff */
[----:B------:R-:W-:Y:S01]  /*14690*/  FFMA.FTZ R109, R182, R142, R11 ;  /* 0x0000008eb66d7223 */ /* 0x000fe2000001000b */
[----:B------:R-:W-:-:S02]  /*146a0*/  HADD2.F32 R113, -RZ, R58.H0_H0 ;  /* 0x2000003aff717230 */ /* 0x000fc40000004100 */
[C---:B------:R-:W-:Y:S01]  /*146b0*/  FADD.FTZ R104, -R183.reuse, R104 ;  /* 0x00000068b7687221 */ /* 0x040fe20000010100 */
[----:B------:R-:W-:Y:S01]  /*146c0*/  FADD.FTZ R242, -R183, R127 ;  /* 0x0000007fb7f27221 */ /* 0x000fe20000010100 */
[----:B------:R-:W-:Y:S01]  /*146d0*/  FMUL.FTZ R126, R185, R210 ;  /* 0x000000d2b97e7220 */ /* 0x000fe20000410000 */
[----:B------:R-:W-:Y:S01]  /*146e0*/  FFMA.FTZ R110, R181, R180, R10 ;  /* 0x000000b4b56e7223 */ /* 0x000fe2000001000a */
[----:B------:R-:W-:Y:S02]  /*146f0*/  HADD2.F32 R182, -RZ, R58.H1_H1 ;  /* 0x3000003affb67230 */ /* 0x000fe40000004100 */
[----:B------:R-:W-:Y:S01]  /*14700*/  FADD.FTZ R244, -R183, R128 ;  /* 0x00000080b7f47221 */ /* 0x000fe20000010100 */
[----:B------:R-:W-:Y:S01]  /*14710*/  FMUL.FTZ R127, R185, R212 ;  /* 0x000000d4b97f7220 */ /* 0x000fe20000410000 */
[--C-:B------:R-:W-:Y:S02]  /*14720*/  HADD2.F32 R180, -RZ, R57.reuse.H0_H0 ;  /* 0x20000039ffb47230 */ /* 0x100fe40000004100 */
[----:B------:R-:W-:Y:S01]  /*14730*/  FADD.FTZ R246, -R183, R129 ;  /* 0x00000081b7f67221 */ /* 0x000fe20000010100 */
[----:B------:R-:W-:Y:S01]  /*14740*/  FMUL.FTZ R128, R185, R106 ;  /* 0x0000006ab9807220 */ /* 0x000fe20000410000 */
[----:B------:R-:W-:-:S02]  /*14750*/  HADD2.F32 R181, -RZ, R57.H1_H1 ;  /* 0x30000039ffb57230 */ /* 0x000fc40000004100 */
[----:B------:R-:W-:Y:S01]  /*14760*/  FADD.FTZ R248, -R183, R130 ;  /* 0x00000082b7f87221 */ /* 0x000fe20000010100 */
[C---:B------:R-:W-:Y:S01]  /*14770*/  FMUL.FTZ R129, R185.reuse, R208 ;  /* 0x000000d0b9817220 */ /* 0x040fe20000410000 */
[--C-:B------:R-:W-:Y:S02]  /*14780*/  HADD2.F32 R142, -RZ, R56.reuse.H0_H0 ;  /* 0x20000038ff8e7230 */ /* 0x100fe40000004100 */
[----:B------:R-:W-:Y:S01]  /*14790*/  FMUL.FTZ R130, R185, R104 ;  /* 0x00000068b9827220 */ /* 0x000fe20000410000 */
[----:B------:R-:W-:Y:S01]  /*147a0*/  FFMA.FTZ R113, R126, R113, R13 ;  /* 0x000000717e717223 */ /* 0x000fe2000001000d */
        /* <DEDUP_REMOVED lines=8> */
[----:B------:R-:W-:Y:S01]  /*14830*/  FMUL.FTZ R178, R185, R240 ;  /* 0x000000f0b9b27220 */ /* 0x000fe20000410000 */
[----:B------:R-:W-:Y:S01]  /*14840*/  FFMA.FTZ R130, R137, R130, R16 ;  /* 0x0000008289827223 */ /* 0x000fe20000010010 */
[----:B------:R-:W-:Y:S01]  /*14850*/  FADD.FTZ R222, -R183, R117 ;  /* 0x00000075b7de7221 */ /* 0x000fe20000010100 */
[----:B------:R-:W-:Y:S01]  /*14860*/  FFMA.FTZ R137, R179, R182, R2 ;  /* 0x000000b6b3897223 */ /* 0x000fe20000010002 */
[----:B------:R-:W-:Y:S02]  /*14870*/  HADD2.F32 R182, -RZ, R51.H0_H0 ;  /* 0x20000033ffb67230 */ /* 0x000fe40000004100 */
[----:B------:R-:W-:Y:S01]  /*14880*/  FADD.FTZ R112, -R183, R112 ;  /* 0x00000070b7707221 */ /* 0x000fe20000010100 */
[----:B------:R-:W-:-:S02]  /*14890*/  HADD2.F32 R142, -RZ, R54.H0_H0 ;  /* 0x20000036ff8e7230 */ /* 0x000fc40000004100 */
[C---:B------:R-:W-:Y:S01]  /*148a0*/  FADD.FTZ R220, -R183.reuse, R115 ;  /* 0x00000073b7dc7221 */ /* 0x040fe20000010100 */
[C---:B------:R-:W-:Y:S01]  /*148b0*/  FADD.FTZ R228, -R183.reuse, R120 ;  /* 0x00000078b7e47221 */ /* 0x040fe20000010100 */
        /* <DEDUP_REMOVED lines=11> */
[----:B------:R-:W-:Y:S01]  /*14970*/  FADD.FTZ R183, -R183, R143 ;  /* 0x0000008fb7b77221 */ /* 0x000fe20000010100 */
[C---:B------:R-:W-:Y:S01]  /*14980*/  FMUL.FTZ R141, R185.reuse, R238 ;  /* 0x000000eeb98d7220 */ /* 0x040fe20000410000 */
[----:B------:R-:W-:Y:S01]  /*14990*/  FFMA.FTZ R136, R136, R142, R5 ;  /* 0x0000008e88887223 */ /* 0x000fe20000010005 */
[--C-:B------:R-:W-:Y:S02]  /*149a0*/  HADD2.F32 R179, -RZ, R52.reuse.H1_H1 ;  /* 0x30000034ffb37230 */ /* 0x100fe40000004100 */
[C---:B------:R-:W-:Y:S01]  /*149b0*/  FMUL.FTZ R131, R185.reuse, R216 ;  /* 0x000000d8b9837220 */ /* 0x040fe20000410000 */
[----:B------:R-:W-:Y:S01]  /*149c0*/  FMUL.FTZ R100, R185, R183 ;  /* 0x000000b7b9647220 */ /* 0x000fe20000410000 */
[----:B------:R-:W-:Y:S02]  /*149d0*/  HADD2.F32 R142, -RZ, R52.H0_H0 ;  /* 0x20000034ff8e7230 */ /* 0x000fe40000004100 */
[----:B------:R-:W-:Y:S01]  /*149e0*/  FFMA.FTZ R141, R141, R182, R156 ;  /* 0x000000b68d8d7223 */ /* 0x000fe2000001009c */
[C---:B------:R-:W-:Y:S01]  /*149f0*/  FMUL.FTZ R120, R185.reuse, R112 ;  /* 0x00000070b9787220 */ /* 0x040fe20000410000 */
[----:B------:R-:W-:Y:S01]  /*14a00*/  FMUL.FTZ R117, R185, R117 ;  /* 0x00000075b9757220 */ /* 0x000fe20000410000 */
[----:B------:R-:W-:-:S02]  /*14a10*/  HADD2.F32 R181, -RZ, R55.H0_H0 ;  /* 0x20000037ffb57230 */ /* 0x000fc40000004100 */
[----:B------:R-:W-:Y:S01]  /*14a20*/  FMUL.FTZ R132, R185, R224 ;  /* 0x000000e0b9847220 */ /* 0x000fe20000410000 */
[--C-:B------:R-:W-:Y:S02]  /*14a30*/  HADD2.F32 R182, -RZ, R47.reuse.H0_H0 ;  /* 0x2000002fffb67230 */ /* 0x100fe40000004100 */
[----:B------:R-:W-:Y:S01]  /*14a40*/  FFMA.FTZ R131, R131, R179, R8 ;  /* 0x000000b383837223 */ /* 0x000fe20000010008 */
[----:B------:R-:W-:Y:S02]  /*14a50*/  HADD2.F32 R183, -RZ, R47.H1_H1 ;  /* 0x3000002fffb77230 */ /* 0x000fe40000004100 */
[----:B------:R-:W-:Y:S01]  /*14a60*/  FFMA.FTZ R142, R120, R142, R9 ;  /* 0x0000008e788e7223 */ /* 0x000fe20000010009 */
[----:B------:R-:W-:Y:S02]  /*14a70*/  HADD2.F32 R179, -RZ, R51.H1_H1 ;  /* 0x30000033ffb37230 */ /* 0x000fe40000004100 */
[----:B------:R-:W-:Y:S01]  /*14a80*/  FMUL.FTZ R140, R185, R242 ;  /* 0x000000f2b98c7220 */ /* 0x000fe20000410000 */
[----:B------:R-:W-:Y:S01]  /*14a90*/  FFMA.FTZ R132, R132, R181, R3 ;  /* 0x000000b584847223 */ /* 0x000fe20000010003 */
[----:B------:R-:W-:-:S02]  /*14aa0*/  HADD2.F32 R120, -RZ, R49.H0_H0 ;  /* 0x20000031ff787230 */ /* 0x000fc40000004100 */
[----:B------:R-:W-:Y:S01]  /*14ab0*/  FFMA.FTZ R182, R117, R182, R166 ;  /* 0x000000b675b67223 */ /* 0x000fe200000100a6 */
[----:B------:R-:W-:Y:S01]  /*14ac0*/  FFMA.FTZ R183, R116, R183, R167 ;  /* 0x000000b774b77223 */ /* 0x000fe200000100a7 */
[C---:B------:R-:W-:Y:S01]  /*14ad0*/  FMUL.FTZ R124, R185.reuse, R232 ;  /* 0x000000e8b97c7220 */ /* 0x040fe20000410000 */
[----:B------:R-:W-:Y:S01]  /*14ae0*/  HADD2.F32 R181, -RZ, R53.H1_H1 ;  /* 0x30000035ffb57230 */ /* 0x000fe20000004100 */
[----:B------:R-:W0:Y:S01]  /*14af0*/  LDC.64 R116, c[0x0][0x2b8] ;  /* 0x0000ae00ff747b82 */ /* 0x000e220000000a00 */
[C---:B------:R-:W-:Y:S01]  /*14b00*/  FMUL.FTZ R139, R185.reuse, R220 ;  /* 0x000000dcb98b7220 */ /* 0x040fe20000410000 */
[----:B------:R-:W-:Y:S02]  /*14b10*/  HADD2.F32 R180, -RZ, R54.H1_H1 ;  /* 0x30000036ffb47230 */ /* 0x000fe40000004100 */
[----:B------:R-:W-:Y:S01]  /*14b20*/  FMUL.FTZ R143, R185, R222 ;  /* 0x000000deb98f7220 */ /* 0x000fe20000410000 */
[----:B------:R-:W-:Y:S01]  /*14b30*/  FFMA.FTZ R179, R140, R179, R157 ;  /* 0x000000b38cb37223 */ /* 0x000fe2000001009d */
[----:B------:R-:W-:Y:S01]  /*14b40*/  FFMA.FTZ R140, R124, R120, R151 ;  /* 0x000000787c8c7223 */ /* 0x000fe20000010097 */
[----:B------:R-:W-:Y:S01]  /*14b50*/  FFMA.FTZ R139, R139, R181, R6 ;  /* 0x000000b58b8b7223 */ /* 0x000fe20000010006 */
[----:B------:R-:W-:-:S02]  /*14b60*/  HADD2.F32 R120, -RZ, R46.H0_H0 ;  /* 0x2000002eff787230 */ /* 0x000fc40000004100 */
[C---:B------:R-:W-:Y:S01]  /*14b70*/  FMUL.FTZ R115, R185.reuse, R252 ;  /* 0x000000fcb9737220 */ /* 0x040fe20000410000 */
[----:B------:R-:W-:Y:S02]  /*14b80*/  HADD2.F32 R181, -RZ, R50.H0_H0 ;  /* 0x20000032ffb57230 */ /* 0x000fe40000004100 */
[----:B------:R-:W-:Y:S01]  /*14b90*/  FMUL.FTZ R138, R185, R236 ;  /* 0x000000ecb98a7220 */ /* 0x000fe20000410000 */
[----:B------:R-:W-:Y:S01]  /*14ba0*/  FFMA.FTZ R143, R143, R180, R4 ;  /* 0x000000b48f8f7223 */ /* 0x000fe20000010004 */
[----:B------:R-:W-:Y:S02]  /*14bb0*/  HADD2.F32 R180, -RZ, R53.H0_H0 ;  /* 0x20000035ffb47230 */ /* 0x000fe40000004100 */
        /* <DEDUP_REMOVED lines=17> */
[----:B------:R-:W-:Y:S01]  /*14cd0*/  HADD2.F32 R181, -RZ, R48.H1_H1 ;  /* 0x30000030ffb57230 */ /* 0x000fe20000004100 */
[----:B------:R-:W-:Y:S01]  /*14ce0*/  LEA.HI.SX32 R203, R203, R150, 0x1d ;  /* 0x00000096cbcb7211 */ /* 0x000fe200078feaff */
[--C-:B------:R-:W-:Y:S02]  /*14cf0*/  HADD2.F32 R184, -RZ, R45.reuse.H0_H0 ;  /* 0x2000002dffb87230 */ /* 0x100fe40000004100 */
[----:B------:R-:W-:Y:S01]  /*14d00*/  FFMA.FTZ R112, R112, R120, R165 ;  /* 0x0000007870707223 */ /* 0x000fe200000100a5 */
[----:B------:R-:W-:Y:S02]  /*14d10*/  HADD2.F32 R185, -RZ, R45.H1_H1 ;  /* 0x3000002dffb97230 */ /* 0x000fe40000004100 */
[----:B------:R-:W-:Y:S01]  /*14d20*/  FFMA.FTZ R181, R121, R181, R152 ;  /* 0x000000b579b57223 */ /* 0x000fe20000010098 */
[----:B------:R-:W-:Y:S02]  /*14d30*/  HADD2.F32 R204, -RZ, R44.H0_H0 ;  /* 0x2000002cffcc7230 */ /* 0x000fe40000004100 */
[----:B------:R-:W-:Y:S01]  /*14d40*/  FFMA.FTZ R184, R107, R184, R160 ;  /* 0x000000b86bb87223 */ /* 0x000fe200000100a0 */
[----:B------:R-:W-:-:S02]  /*14d50*/  HADD2.F32 R180, -RZ, R49.H1_H1 ;  /* 0x30000031ffb47230 */ /* 0x000fc40000004100 */
[----:B------:R-:W-:Y:S01]  /*14d60*/  FFMA.FTZ R185, R106, R185, R161 ;  /* 0x000000b96ab97223 */ /* 0x000fe200000100a1 */
[--C-:B------:R-:W-:Y:S02]  /*14d70*/  HADD2.F32 R120, -RZ, R43.reuse.H0_H0 ;  /* 0x2000002bff787230 */ /* 0x100fe40000004100 */
        /* <DEDUP_REMOVED lines=13> */
[----:B------:R-:W-:Y:S01]  /*14e50*/  F2FP.F16.F32.PACK_AB R98, R119, R114 ;  /* 0x000000727762723e */ /* 0x000fe200000000ff */
[--C-:B------:R-:W-:Y:S01]  /*14e60*/  HADD2.F32 R108, -RZ, R41.reuse.H0_H0 ;  /* 0x20000029ff6c7230 */ /* 0x100fe20000004100 */
[----:B------:R-:W-:Y:S01]  /*14e70*/  F2FP.F16.F32.PACK_AB R97, R125, R118 ;  /* 0x000000767d61723e */ /* 0x000fe200000000ff */
[----:B------:R-:W-:Y:S01]  /*14e80*/  HADD2.F32 R111, -RZ, R41.H1_H1 ;  /* 0x30000029ff6f7230 */ /* 0x000fe20000004100 */
[----:B------:R-:W-:Y:S01]  /*14e90*/  F2FP.F16.F32.PACK_AB R96, R133, R122 ;  /* 0x0000007a8560723e */ /* 0x000fe200000000ff */
[----:B------:R-:W-:-:S02]  /*14ea0*/  HADD2.F32 R106, -RZ, R40.H0_H0 ;  /* 0x20000028ff6a7230 */ /* 0x000fc40000004100 */
[----:B------:R-:W-:Y:S01]  /*14eb0*/  FFMA.FTZ R180, R123, R180, R0 ;  /* 0x000000b47bb47223 */ /* 0x000fe20000010000 */
[----:B------:R-:W-:Y:S01]  /*14ec0*/  HADD2.F32 R107, -RZ, R40.H1_H1 ;  /* 0x30000028ff6b7230 */ /* 0x000fe20000004100 */
[C---:B------:R-:W-:Y:S01]  /*14ed0*/  IADD3 R125, R203.reuse, 0x20, RZ ;  /* 0x00000020cb7d7810 */ /* 0x040fe20007ffe0ff */
[C---:B0-----:R-:W-:Y:S01]  /*14ee0*/  IMAD.WIDE.U32 R100, R203.reuse, 0x10, R116 ;  /* 0x00000010cb647825 */ /* 0x041fe200078e0074 */
[----:B------:R-:W-:-:S03]  /*14ef0*/  IADD3 R123, R203, 0x40, RZ ;  /* 0x00000040cb7b7810 */ /* 0x000fc60007ffe0ff */
[----:B------:R-:W-:Y:S01]  /*14f00*/  FFMA.FTZ R207, R103, R108, R170 ;  /* 0x0000006c67cf7223 */ /* 0x000fe200000100aa */
[C---:B------:R-:W-:Y:S01]  /*14f10*/  IADD3 R119, R203.reuse, 0x80, RZ ;  /* 0x00000080cb777810 */ /* 0x040fe20007ffe0ff */
[----:B------:R-:W-:Y:S02]  /*14f20*/  VIADD R121, R203, 0x60 ;  /* 0x00000060cb797836 */ /* 0x000fe40000000000 */
        /* <DEDUP_REMOVED lines=35> */
.L_x_30952:
[----:B------:R-:W-:Y:S05]  /*15160*/  BSYNC B0 ;  /* 0x0000000000007941 */ /* 0x000fea0003800000 */
.L_x_30951:
[----:B-1----:R-:W1:Y:S02]  /*15170*/  LDC.64 R96, c[0x0][0x210] ;  /* 0x00008400ff607b82 */ /* 0x002e640000000a00 */
[----:B-1----:R-:W-:-:S05]  /*15180*/  IMAD R190, R96, 0x4, R190 ;  /* 0x0000000460be7824 */ /* 0x002fca00078e02be */
[----:B------:R-:W-:-:S13]  /*15190*/  ISETP.GE.AND P0, PT, R190, R97, PT ;  /* 0x00000061be00720c */ /* 0x000fda0003f06270 */
[----:B------:R-:W-:Y:S05]  /*151a0*/  @!P0 BRA `(.L_x_30953) ;  /* 0xfffffeb8007c8947 */ /* 0x000fea000383ffff */
[----:B------:R-:W-:Y:S05]  /*151b0*/  EXIT ;  /* 0x000000000000794d */ /* 0x000fea0003800000 */
.L_x_30950:
[----:B------:R-:W-:Y:S01]  /*151c0*/  HFMA2.MMA R209, -RZ, RZ, 0, 5.9604644775390625e-08 ;  /* 0x00000001ffd17435 */ /* 0x000fe200000001ff */
[----:B------:R-:W-:Y:S01]  /*151d0*/  BSSY B0, `(.L_x_30954) ;  /* 0x0000006000007945 */ /* 0x000fe20003800000 */
[----:B------:R-:W-:Y:S01]  /*151e0*/  MOV R210, 0x1f ;  /* 0x0000001f00d27802 */ /* 0x000fe20000000f00 */
[----:B------:R-:W-:-:S08]  /*151f0*/  IMAD.MOV.U32 R207, RZ, RZ, -0x1 ;  /* 0xffffffffffcf7424 */ /* 0x000fd000078e00ff */
[----:B0-----:R-:W-:Y:S05]  /*15200*/  WARPSYNC.COLLECTIVE R207, `(.L_x_30955) ;  /* 0x00000000cf087348 */ /* 0x001fea0003c00000 */
[----:B------:R1:W2:Y:S02]  /*15210*/  SHFL.BFLY P1, R185, R208, R209, R210 ;  /* 0x0c0000d1d0b97389 */ /* 0x0002a400000200d2 */
[----:B012---:R-:W-:Y:S01]  /*15220*/  ENDCOLLECTIVE ;  /* 0x000000000000791b */ /* 0x007fe20003800000 */
.L_x_30955:
[----:B------:R-:W-:Y:S05]  /*15230*/  BSYNC B0 ;  /* 0x0000000000007941 */ /* 0x000fea0003800000 */
.L_x_30954:
        /* <DEDUP_REMOVED lines=10> */
.L_x_30956:
[----:B------:R-:W-:Y:S01]  /*152e0*/  HFMA2.MMA R209, -RZ, RZ, 0, 2.384185791015625e-07 ;  /* 0x00000004ffd17435 */ /* 0x000fe200000001ff */
[----:B------:R-:W-:-:S04]  /*152f0*/  IMAD.MOV.U32 R178, RZ, RZ, R185 ;  /* 0x000000ffffb27224 */ /* 0x000fc800078e00b9 */
[----:B------:R-:W-:-:S05]  /*15300*/  FADD.FTZ R180, R179, R178 ;  /* 0x000000b2b3b47221 */ /* 0x000fca0000010000 */
[----:B------:R-:W-:-:S07]  /*15310*/  MOV R208, R180 ;  /* 0x000000b400d07202 */ /* 0x000fce0000000f00 */
[----:B------:R-:W-:Y:S05]  /*15320*/  WARPSYNC.COLLECTIVE R207, `(.L_x_30957) ;  /* 0x00000000cf087348 */ /* 0x000fea0003c00000 */
[----:B------:R0:W1:Y:S02]  /*15330*/  SHFL.BFLY P1, R185, R208, R209, R210 ;  /* 0x0c0000d1d0b97389 */ /* 0x00006400000200d2 */
[----:B01----:R-:W-:Y:S01]  /*15340*/  ENDCOLLECTIVE ;  /* 0x000000000000791b */ /* 0x003fe20003800000 */
.L_x_30957:
[----:B------:R-:W-:Y:S01]  /*15350*/  HFMA2.MMA R209, -RZ, RZ, 0, 4.76837158203125e-07 ;  /* 0x00000008ffd17435 */ /* 0x000fe200000001ff */
[----:B------:R-:W-:-:S04]  /*15360*/  IMAD.MOV.U32 R181, RZ, RZ, R185 ;  /* 0x000000ffffb57224 */ /* 0x000fc800078e00b9 */
[----:B------:R-:W-:-:S05]  /*15370*/  FADD.FTZ R181, R180, R181 ;  /* 0x000000b5b4b57221 */ /* 0x000fca0000010000 */
[----:B------:R-:W-:-:S07]  /*15380*/  MOV R208, R181 ;  /* 0x000000b500d07202 */ /* 0x000fce0000000f00 */
[----:B------:R-:W-:Y:S05]  /*15390*/  WARPSYNC.COLLECTIVE R207, `(.L_x_30958) ;  /* 0x00000000cf087348 */ /* 0x000fea0003c00000 */
[----:B------:R0:W1:Y:S02]  /*153a0*/  SHFL.BFLY P1, R185, R208, R209, R210 ;  /* 0x0c0000d1d0b97389 */ /* 0x00006400000200d2 */
[----:B01----:R-:W-:Y:S01]  /*153b0*/  ENDCOLLECTIVE ;  /* 0x000000000000791b */ /* 0x003fe20003800000 */
.L_x_30958:
[----:B------:R-:W-:Y:S01]  /*153c0*/  HFMA2.MMA R209, -RZ, RZ, 0, 9.5367431640625e-07 ;  /* 0x00000010ffd17435 */ /* 0x000fe200000001ff */
[----:B------:R-:W-:-:S04]  /*153d0*/  IMAD.MOV.U32 R178, RZ, RZ, R185 ;  /* 0x000000ffffb27224 */ /* 0x000fc800078e00b9 */
[----:B------:R-:W-:-:S05]  /*153e0*/  FADD.FTZ R184, R181, R178 ;  /* 0x000000b2b5b87221 */ /* 0x000fca0000010000 */
[----:B------:R-:W-:-:S07]  /*153f0*/  MOV R208, R184 ;  /* 0x000000b800d07202 */ /* 0x000fce0000000f00 */
[----:B------:R-:W-:Y:S05]  /*15400*/  WARPSYNC.COLLECTIVE R207, `(.L_x_30959) ;  /* 0x00000000cf087348 */ /* 0x000fea0003c00000 */
[----:B------:R0:W1:Y:S02]  /*15410*/  SHFL.BFLY P1, R185, R208, R209, R210 ;  /* 0x0c0000d1d0b97389 */ /* 0x00006400000200d2 */
[----:B01----:R-:W-:Y:S01]  /*15420*/  ENDCOLLECTIVE ;  /* 0x000000000000791b */ /* 0x003fe20003800000 */
.L_x_30959:
        /* <DEDUP_REMOVED lines=104> */
.L_x_30960:
[----:B------:R-:W-:Y:S01]  /*15ab0*/  HFMA2.MMA R209, -RZ, RZ, 0, 1.1920928955078125e-07 ;  /* 0x00000002ffd17435 */ /* 0x000fe200000001ff */
[----:B------:R-:W-:-:S04]  /*15ac0*/  IMAD.MOV.U32 R179, RZ, RZ, R185 ;  /* 0x000000ffffb37224 */ /* 0x000fc800078e00b9 */
[----:B------:R-:W-:-:S05]  /*15ad0*/  FADD.FTZ R179, R178, R179 ;  /* 0x000000b3b2b37221 */ /* 0x000fca0000010000 */
[----:B------:R-:W-:-:S07]  /*15ae0*/  MOV R208, R179 ;  /* 0x000000b300d07202 */ /* 0x000fce0000000f00 */
[----:B------:R-:W-:Y:S05]  /*15af0*/  WARPSYNC.COLLECTIVE R207, `(.L_x_30961) ;  /* 0x00000000cf087348 */ /* 0x000fea0003c00000 */
[----:B------:R0:W1:Y:S02]  /*15b00*/  SHFL.BFLY P1, R185, R208, R209, R210 ;  /* 0x0c0000d1d0b97389 */ /* 0x00006400000200d2 */
[----:B01----:R-:W-:Y:S01]  /*15b10*/  ENDCOLLECTIVE ;  /* 0x000000000000791b */ /* 0x003fe20003800000 */
.L_x_30961:
[----:B------:R-:W-:Y:S01]  /*15b20*/  HFMA2.MMA R209, -RZ, RZ, 0, 2.384185791015625e-07 ;  /* 0x00000004ffd17435 */ /* 0x000fe200000001ff */
[----:B------:R-:W-:-:S04]  /*15b30*/  IMAD.MOV.U32 R180, RZ, RZ, R185 ;  /* 0x000000ffffb47224 */ /* 0x000fc800078e00b9 */
[----:B------:R-:W-:-:S05]  /*15b40*/  FADD.FTZ R180, R179, R180 ;  /* 0x000000b4b3b47221 */ /* 0x000fca0000010000 */
[----:B------:R-:W-:-:S07]  /*15b50*/  MOV R208, R180 ;  /* 0x000000b400d07202 */ /* 0x000fce0000000f00 */
[----:B------:R-:W-:Y:S05]  /*15b60*/  WARPSYNC.COLLECTIVE R207, `(.L_x_30962) ;  /* 0x00000000cf087348 */ /* 0x000fea0003c00000 */
[----:B------:R0:W1:Y:S02]  /*15b70*/  SHFL.BFLY P1, R185, R208, R209, R210 ;  /* 0x0c0000d1d0b97389 */ /* 0x00006400000200d2 */
[----:B01----:R-:W-:Y:S01]  /*15b80*/  ENDCOLLECTIVE ;  /* 0x000000000000791b */ /* 0x003fe20003800000 */
.L_x_30962:
[----:B------:R-:W-:Y:S01]  /*15b90*/  HFMA2.MMA R209, -RZ, RZ, 0, 4.76837158203125e-07 ;  /* 0x00000008ffd17435 */ /* 0x000fe200000001ff */
[----:B------:R-:W-:-:S04]  /*15ba0*/  IMAD.MOV.U32 R181, RZ, RZ, R185 ;  /* 0x000000ffffb57224 */ /* 0x000fc800078e00b9 */
[----:B------:R-:W-:-:S05]  /*15bb0*/  FADD.FTZ R181, R180, R181 ;  /* 0x000000b5b4b57221 */ /* 0x000fca0000010000 */
[----:B------:R-:W-:-:S07]  /*15bc0*/  MOV R208, R181 ;  /* 0x000000b500d07202 */ /* 0x000fce0000000f00 */
[----:B------:R-:W-:Y:S05]  /*15bd0*/  WARPSYNC.COLLECTIVE R207, `(.L_x_30963) ;  /* 0x00000000cf087348 */ /* 0x000fea0003c00000 */
[----:B------:R0:W1:Y:S02]  /*15be0*/  SHFL.BFLY P1, R185, R208, R209, R210 ;  /* 0x0c0000d1d0b97389 */ /* 0x00006400000200d2 */
[----:B01----:R-:W-:Y:S01]  /*15bf0*/  ENDCOLLECTIVE ;  /* 0x000000000000791b */ /* 0x003fe20003800000 */
.L_x_30963:
[----:B------:R-:W-:Y:S01]  /*15c00*/  HFMA2.MMA R209, -RZ, RZ, 0, 9.5367431640625e-07 ;  /* 0x00000010ffd17435 */ /* 0x000fe200000001ff */
[----:B------:R-:W-:-:S04]  /*15c10*/  IMAD.MOV.U32 R184, RZ, RZ, R185 ;  /* 0x000000ffffb87224 */ /* 0x000fc800078e00b9 */
[----:B------:R-:W-:-:S05]  /*15c20*/  FADD.FTZ R184, R181, R184 ;  /* 0x000000b8b5b87221 */ /* 0x000fca0000010000 */
[----:B------:R-:W-:-:S07]  /*15c30*/  MOV R208, R184 ;  /* 0x000000b800d07202 */ /* 0x000fce0000000f00 */
[----:B------:R-:W-:Y:S05]  /*15c40*/  WARPSYNC.COLLECTIVE R207, `(.L_x_30964) ;  /* 0x00000000cf087348 */ /* 0x000fea0003c00000 */
[----:B------:R0:W1:Y:S02]  /*15c50*/  SHFL.BFLY P1, R185, R208, R209, R210 ;  /* 0x0c0000d1d0b97389 */ /* 0x00006400000200d2 */
[----:B01----:R-:W-:Y:S01]  /*15c60*/  ENDCOLLECTIVE ;  /* 0x000000000000791b */ /* 0x003fe20003800000 */
.L_x_30964:
[----:B------:R-:W-:Y:S05]  /*15c70*/  BRA `(.L_x_30965) ;  /* 0xffffffe400307947 */ /* 0x000fea000383ffff */
.L_x_30966:
        /* <DEDUP_REMOVED lines=16> */
.L_x_44446:


//--------------------- .text._ZN10layer_norm13ln_fwd_kernelINS_13Kernel_traitsIf6__halffS2_fjLj1536ELj1ELj4ELj1ELj16ENS_18Kernel_traits_baseILj1536EfS2_fS2_fjLj128EEEEELb0ELb0ELb0ELb0EEEvNS_9FwdParamsE --------------------------
	.section	.text._ZN10layer_norm13ln_fwd_kernelINS_13Kernel_traitsIf6__halffS2_fjLj1536ELj1ELj4ELj1ELj16ENS_18Kernel_traits_baseILj1536EfS2_fS2_fjLj128EEEEELb0ELb0ELb0ELb0EEEvNS_9FwdParamsE,"ax",@progbits
	.align	128
        .global         _ZN10layer_norm13ln_fwd_kernelINS_13Kernel_traitsIf6__halffS2_fjLj1536ELj1ELj4ELj1ELj16ENS_18Kernel_traits_baseILj1536EfS2_fS2_fjLj128EEEEELb0ELb0ELb0ELb0EEEvNS_9FwdParamsE
        .type           _ZN10layer_norm13ln_fwd_kernelINS_13Kernel_traitsIf6__halffS2_fjLj1536ELj1ELj4ELj1ELj16ENS_18Kernel_traits_baseILj1536EfS2_fS2_fjLj128EEEEELb0ELb0ELb0ELb0EEEvNS_9FwdParamsE,@function
        .size           _ZN10layer_norm13ln_fwd_kernelINS_13Kernel_traitsIf6__halffS2_fjLj1536ELj1ELj4ELj1ELj16ENS_18Kernel_traits_baseILj1536EfS2_fS2_fjLj128EEEEELb0ELb0ELb0ELb0EEEvNS_9FwdParamsE,(.L_x_44447 - _ZN10layer_norm13ln_fwd_kernelINS_13Kernel_traitsIf6__halffS2_fjLj1536ELj1ELj4ELj1ELj16ENS_18Kernel_traits_baseILj1536EfS2_fS2_fjLj128EEEEELb0ELb0ELb0ELb0EEEvNS_9FwdParamsE)
        .other          _ZN10layer_norm13ln_fwd_kernelINS_13Kernel_traitsIf6__halffS2_fjLj1536ELj1ELj4ELj1ELj16ENS_18Kernel_traits_baseILj1536EfS2_fS2_fjLj128EEEEELb0ELb0ELb0ELb0EEEvNS_9FwdParamsE,@"STO_CUDA_ENTRY STV_DEFAULT"
_ZN10layer_norm13ln_fwd_kernelINS_13Kernel_traitsIf6__halffS2_fjLj1536ELj1ELj4ELj1ELj16ENS_18Kernel_traits_baseILj1536EfS2_fS2_fjLj128EEEEELb0ELb0ELb0ELb0EEEvNS_9FwdParamsE:
.text._ZN10layer_norm13ln_fwd_kernelINS_13Kernel_traitsIf6__halffS2_fjLj1536ELj1ELj4ELj1ELj16ENS_18Kernel_traits_baseILj1536EfS2_fS2_fjLj128EEEEELb0ELb0ELb0ELb0EEEvNS_9FwdParamsE:
        /* <DEDUP_REMOVED lines=37> */
.L_x_30968:
[----:B------:R-:W-:Y:S05]  /*0250*/  BSYNC B0 ;  /* 0x0000000000007941 */ /* 0x000fea0003800000 */
.L_x_30967:
        /* <DEDUP_REMOVED lines=18> */
.L_x_30970:
[----:B------:R-:W-:Y:S05]  /*0380*/  BSYNC B0 ;  /* 0x0000000000007941 */ /* 0x000fea0003800000 */
.L_x_30969:
        /* <DEDUP_REMOVED lines=18> */
.L_x_30972:
[----:B------:R-:W-:Y:S05]  /*04b0*/  BSYNC B0 ;  /* 0x0000000000007941 */ /* 0x000fea0003800000 */
.L_x_30971:
        /* <DEDUP_REMOVED lines=18> */
.L_x_30974:
[----:B------:R-:W-:Y:S05]  /*05e0*/  BSYNC B0 ;  /* 0x0000000000007941 */ /* 0x000fea0003800000 */
.L_x_30973:
        /* <DEDUP_REMOVED lines=18> */
.L_x_30976:
[----:B------:R-:W-:Y:S05]  /*0710*/  BSYNC B0 ;  /* 0x0000000000007941 */ /* 0x000fea0003800000 */
.L_x_30975:
        /* <DEDUP_REMOVED lines=21> */
.L_x_30978:
[----:B------:R-:W-:Y:S05]  /*0870*/  BSYNC B0 ;  /* 0x0000000000007941 */ /* 0x000fea0003800000 */
.L_x_30977:
        /* <DEDUP_REMOVED lines=12> */
.L_x_31004:
        /* <DEDUP_REMOVED lines=58> */
.L_x_30980:
[----:B------:R-:W-:Y:S05]  /*0ce0*/  BSYNC B0 ;  /* 0x0000000000007941 */ /* 0x000fea0003800000 */
.L_x_30979:
        /* <DEDUP_REMOVED lines=43> */
.L_x_30982:
[----:B------:R-:W-:Y:S05]  /*0fa0*/  BSYNC B0 ;  /* 0x0000000000007941 */ /* 0x000fea0003800000 */
.L_x_30981:
        /* <DEDUP_REMOVED lines=13> */
[----:B------:R-:W-:Y:S01]  /*1080*/  ISETP.NE.AND.EX P1, PT, RZ, UR9, PT, P1 ;  /* 0x00000009ff007c0c */ /* 0x000fe2000bf25310 */
[----:B--2---:R-:W-:Y:S02]  /*1090*/  HADD2.F32 R130, -RZ, R124.H0_H0 ;  /* 0x2000007cff827230 */ /* 0x004fe40000004100 */
[----:B------:R-:W-:Y:S02]  /*10a0*/  HADD2.F32 R131, -RZ, R126.H0_H0 ;  /* 0x2000007eff837230 */ /* 0x000fe40000004100 */
[----:B------:R-:W-:Y:S02]  /*10b0*/  HADD2.F32 R160, -RZ, R124.H1_H1 ;  /* 0x3000007cffa07230 */ /* 0x000fe40000004100 */
[--C-:B------:R-:W-:Y:S02]  /*10c0*/  HADD2.F32 R162, -RZ, R125.reuse.H0_H0 ;  /* 0x2000007dffa27230 */ /* 0x100fe40000004100 */
[----:B------:R-:W-:Y:S02]  /*10d0*/  HADD2.F32 R164, -RZ, R125.H1_H1 ;  /* 0x3000007dffa47230 */ /* 0x000fe40000004100 */
[----:B------:R-:W-:-:S02]  /*10e0*/  HADD2.F32 R159, -RZ, R126.H1_H1 ;  /* 0x3000007eff9f7230 */ /* 0x000fc40000004100 */
        /* <DEDUP_REMOVED lines=23> */
.L_x_30984:
[----:B------:R-:W-:Y:S05]  /*1260*/  BSYNC B0 ;  /* 0x0000000000007941 */ /* 0x000fea0003800000 */
.L_x_30983:
        /* <DEDUP_REMOVED lines=43> */
.L_x_30986:
[----:B------:R-:W-:Y:S05]  /*1520*/  BSYNC B0 ;  /* 0x0000000000007941 */ /* 0x000fea0003800000 */
.L_x_30985:
        /* <DEDUP_REMOVED lines=43> */
.L_x_30988:
[----:B------:R-:W-:Y:S05]  /*17e0*/  BSYNC B0 ;  /* 0x0000000000007941 */ /* 0x000fea0003800000 */
.L_x_30987:
        /* <DEDUP_REMOVED lines=15> */
[----:B------:R-:W-:Y:S01]  /*18e0*/  ISETP.NE.AND.EX P1, PT, RZ, UR9, PT, P1 ;  /* 0x00000009ff007c0c */ /* 0x000fe2000bf25310 */
[--C-:B----4-:R-:W-:Y:S02]  /*18f0*/  HADD2.F32 R155, -RZ, R149.reuse.H0_H0 ;  /* 0x20000095ff9b7230 */ /* 0x110fe40000004100 */
        /* <DEDUP_REMOVED lines=25> */
.L_x_30990:
[----:B------:R-:W-:Y:S05]  /*1a90*/  BSYNC B0 ;  /* 0x0000000000007941 */ /* 0x000fea0003800000 */
.L_x_30989:
        /* <DEDUP_REMOVED lines=177> */
.L_x_31016:
        /* <DEDUP_REMOVED lines=30> */
[----:B------:R-:W-:Y:S01]  /*2790*/  F2FP.F16.F32.PACK_AB R156, R157, R156 ;  /* 0x0000009c9d9c723e */ /* 0x000fe200000000ff */
[----:B------:R-:W-:Y:S01]  /*27a0*/  FMUL.FTZ R157, R161, R158 ;  /* 0x0000009ea19d7220 */ /* 0x000fe20000410000 */
[----:B------:R-:W-:-:S03]  /*27b0*/  FADD.FTZ R158, R112, -R160 ;  /* 0x800000a0709e7221 */ /* 0x000fc60000010000 */
[----:B------:R-:W-:Y:S01]  /*27c0*/  FFMA.FTZ R157, R14, R157, R6 ;  /* 0x0000009d0e9d7223 */ /* 0x000fe20000010006 */
[----:B------:R-:W-:-:S04]  /*27d0*/  FMUL.FTZ R159, R161, R158 ;  /* 0x0000009ea19f7220 */ /* 0x000fc80000410000 */
[----:B------:R-:W-:Y:S01]  /*27e0*/  F2FP.F16.F32.PACK_AB R157, R162, R157 ;  /* 0x0000009da29d723e */ /* 0x000fe200000000ff */
[----:B------:R-:W-:Y:S01]  /*27f0*/  FADD.FTZ R162, R113, -R160 ;  /* 0x800000a071a27221 */ /* 0x000fe20000010000 */
[----:B------:R-:W-:-:S03]  /*2800*/  FFMA.FTZ R158, R16, R159, R8 ;  /* 0x0000009f109e7223 */ /* 0x000fc60000010008 */
[----:B------:R-:W-:-:S04]  /*2810*/  FMUL.FTZ R162, R161, R162 ;  /* 0x000000a2a1a27220 */ /* 0x000fc80000410000 */
[----:B------:R-:W-:Y:S01]  /*2820*/  FFMA.FTZ R159, R17, R162, R9 ;  /* 0x000000a2119f7223 */ /* 0x000fe20000010009 */
[----:B------:R-:W-:-:S04]  /*2830*/  FADD.FTZ R162, R114, -R160 ;  /* 0x800000a072a27221 */ /* 0x000fc80000010000 */
[----:B------:R-:W-:Y:S01]  /*2840*/  F2FP.F16.F32.PACK_AB R158, R159, R158 ;  /* 0x0000009e9f9e723e */ /* 0x000fe200000000ff */
[----:B------:R-:W-:Y:S02]  /*2850*/  FMUL.FTZ R159, R161, R162 ;  /* 0x000000a2a19f7220 */ /* 0x000fe40000410000 */
[----:B------:R-:W0:Y:S02]  /*2860*/  LDC.64 R162, c[0x0][0x2b8] ;  /* 0x0000ae00ffa27b82 */ /* 0x000e240000000a00 */
[----:B------:R-:W-:-:S05]  /*2870*/  FFMA.FTZ R159, R18, R159, R10 ;  /* 0x0000009f129f7223 */ /* 0x000fca000001000a */
[----:B------:R-:W-:Y:S01]  /*2880*/  F2FP.F16.F32.PACK_AB R159, R164, R159 ;  /* 0x0000009fa49f723e */ /* 0x000fe200000000ff */
[C---:B0-----:R-:W-:Y:S01]  /*2890*/  IMAD.WIDE.U32 R162, R0.reuse, 0x10, R162 ;  /* 0x0000001000a27825 */ /* 0x041fe200078e00a2 */
[----:B------:R-:W-:-:S04]  /*28a0*/  IADD3 R0, R0, 0x20, RZ ;  /* 0x0000002000007810 */ /* 0x000fc80007ffe0ff */
[----:B------:R0:W-:Y:S03]  /*28b0*/  STG.E.128 desc[UR4][R162.64], R156 ;  /* 0x0000009ca2007986 */ /* 0x0001e6000c101d04 */
.L_x_30993:
[----:B------:R-:W-:Y:S05]  /*28c0*/  BSYNC B0 ;  /* 0x0000000000007941 */ /* 0x000fea0003800000 */
.L_x_30992:
        /* <DEDUP_REMOVED lines=35> */
.L_x_30995:
[----:B------:R-:W-:Y:S05]  /*2b00*/  BSYNC B0 ;  /* 0x0000000000007941 */ /* 0x000fea0003800000 */
.L_x_30994:
        /* <DEDUP_REMOVED lines=35> */
.L_x_30997:
[----:B------:R-:W-:Y:S05]  /*2d40*/  BSYNC B0 ;  /* 0x0000000000007941 */ /* 0x000fea0003800000 */
.L_x_30996:
        /* <DEDUP_REMOVED lines=35> */
.L_x_30999:
[----:B------:R-:W-:Y:S05]  /*2f80*/  BSYNC B0 ;  /* 0x0000000000007941 */ /* 0x000fea0003800000 */
.L_x_30998:
        /* <DEDUP_REMOVED lines=35> */
.L_x_31001:
[----:B------:R-:W-:Y:S05]  /*31c0*/  BSYNC B0 ;  /* 0x0000000000007941 */ /* 0x000fea0003800000 */
.L_x_31000:
        /* <DEDUP_REMOVED lines=34> */
.L_x_31003:
[----:B------:R-:W-:Y:S05]  /*33f0*/  BSYNC B0 ;  /* 0x0000000000007941 */ /* 0x000fea0003800000 */
.L_x_31002:
[----:B012---:R-:W0:Y:S02]  /*3400*/  LDC.64 R156, c[0x0][0x210] ;  /* 0x00008400ff9c7b82 */ /* 0x007e240000000a00 */
[----:B0-----:R-:W-:-:S04]  /*3410*/  LEA R2, R156, R2, 0x2 ;  /* 0x000000029c027211 */ /* 0x001fc800078e10ff */
[----:B------:R-:W-:-:S13]  /*3420*/  ISETP.GE.AND P1, PT, R2, R157, PT ;  /* 0x0000009d0200720c */ /* 0x000fda0003f26270 */
[----:B------:R-:W-:Y:S05]  /*3430*/  @!P1 BRA `(.L_x_31004) ;  /* 0xffffffd400409947 */ /* 0x000fea000383ffff */
[----:B------:R-:W-:Y:S05]  /*3440*/  EXIT ;  /* 0x000000000000794d */ /* 0x000fea0003800000 */
.L_x_30991:
[----:B------:R-:W-:Y:S01]  /*3450*/  HFMA2.MMA R162, -RZ, RZ, 0, 5.9604644775390625e-08 ;  /* 0x00000001ffa27435 */ /* 0x000fe200000001ff */
[----:B------:R-:W-:Y:S01]  /*3460*/  BSSY B0, `(.L_x_31005) ;  /* 0x0000006000007945 */ /* 0x000fe20003800000 */
[----:B------:R-:W-:Y:S02]  /*3470*/  MOV R163, 0x1f ;  /* 0x0000001f00a37802 */ /* 0x000fe40000000f00 */
[----:B0-2---:R-:W-:-:S07]  /*3480*/  MOV R160, 0xffffffff ;  /* 0xffffffff00a07802 */ /* 0x005fce0000000f00 */
[----:B-1-345:R-:W-:Y:S05]  /*3490*/  WARPSYNC.COLLECTIVE R160, `(.L_x_31006) ;  /* 0x00000000a0087348 */ /* 0x03afea0003c00000 */
[----:B------:R0:W2:Y:S02]  /*34a0*/  SHFL.BFLY P6, R164, R157, R162, R163 ;  /* 0x0c0000a29da47389 */ /* 0x0000a400000c00a3 */
[----:B012345:R-:W-:Y:S01]  /*34b0*/  ENDCOLLECTIVE ;  /* 0x000000000000791b */ /* 0x03ffe20003800000 */
.L_x_31006:
[----:B------:R-:W-:Y:S05]  /*34c0*/  BSYNC B0 ;  /* 0x0000000000007941 */ /* 0x000fea0003800000 */
.L_x_31005:
        /* <DEDUP_REMOVED lines=9> */
.L_x_31007:
[----:B------:R-:W-:Y:S01]  /*3560*/  HFMA2.MMA R162, -RZ, RZ, 0, 2.384185791015625e-07 ;  /* 0x00000004ffa27435 */ /* 0x000fe200000001ff */
[----:B------:R-:W-:-:S05]  /*3570*/  FADD.FTZ R165, R161, R164 ;  /* 0x000000a4a1a57221 */ /* 0x000fca0000010000 */
[----:B------:R-:W-:-:S07]  /*3580*/  MOV R157, R165 ;  /* 0x000000a5009d7202 */ /* 0x000fce0000000f00 */
[----:B------:R-:W-:Y:S05]  /*3590*/  WARPSYNC.COLLECTIVE R160, `(.L_x_31008) ;  /* 0x00000000a0087348 */ /* 0x000fea0003c00000 */
[----:B------:R0:W1:Y:S02]  /*35a0*/  SHFL.BFLY P6, R164, R157, R162, R163 ;  /* 0x0c0000a29da47389 */ /* 0x00006400000c00a3 */
[----:B01----:R-:W-:Y:S01]  /*35b0*/  ENDCOLLECTIVE ;  /* 0x000000000000791b */ /* 0x003fe20003800000 */
.L_x_31008:
[----:B------:R-:W-:Y:S01]  /*35c0*/  HFMA2.MMA R162, -RZ, RZ, 0, 4.76837158203125e-07 ;  /* 0x00000008ffa27435 */ /* 0x000fe200000001ff */
[----:B------:R-:W-:-:S05]  /*35d0*/  FADD.FTZ R165, R165, R164 ;  /* 0x000000a4a5a57221 */ /* 0x000fca0000010000 */
[----:B------:R-:W-:-:S07]  /*35e0*/  MOV R157, R165 ;  /* 0x000000a5009d7202 */ /* 0x000fce0000000f00 */
[----:B------:R-:W-:Y:S05]  /*35f0*/  WARPSYNC.COLLECTIVE R160, `(.L_x_31009) ;  /* 0x00000000a0087348 */ /* 0x000fea0003c00000 */
[----:B------:R0:W1:Y:S02]  /*3600*/  SHFL.BFLY P6, R164, R157, R162, R163 ;  /* 0x0c0000a29da47389 */ /* 0x00006400000c00a3 */
[----:B01----:R-:W-:Y:S01]  /*3610*/  ENDCOLLECTIVE ;  /* 0x000000000000791b */ /* 0x003fe20003800000 */
.L_x_31009:
[----:B------:R-:W-:Y:S01]  /*3620*/  HFMA2.MMA R162, -RZ, RZ, 0, 9.5367431640625e-07 ;  /* 0x00000010ffa27435 */ /* 0x000fe200000001ff */
[----:B------:R-:W-:-:S05]  /*3630*/  FADD.FTZ R156, R165, R164 ;  /* 0x000000a4a59c7221 */ /* 0x000fca0000010000 */
[----:B------:R-:W-:-:S07]  /*3640*/  MOV R157, R156 ;  /* 0x0000009c009d7202 */ /* 0x000fce0000000f00 */
[----:B------:R-:W-:Y:S05]  /*3650*/  WARPSYNC.COLLECTIVE R160, `(.L_x_31010) ;  /* 0x00000000a0087348 */ /* 0x000fea0003c00000 */
[----:B------:R0:W1:Y:S02]  /*3660*/  SHFL.BFLY P6, R164, R157, R162, R163 ;  /* 0x0c0000a29da47389 */ /* 0x00006400000c00a3 */
[----:B01----:R-:W-:Y:S01]  /*3670*/  ENDCOLLECTIVE ;  /* 0x000000000000791b */ /* 0x003fe20003800000 */
.L_x_31010:
        /* <DEDUP_REMOVED lines=106> */
.L_x_31011:
[----:B------:R-:W-:Y:S01]  /*3d20*/  HFMA2.MMA R162, -RZ, RZ, 0, 1.1920928955078125e-07 ;  /* 0x00000002ffa27435 */ /* 0x000fe200000001ff */
[----:B------:R-:W-:-:S10]  /*3d30*/  FADD.FTZ R157, R156, R164 ;  /* 0x000000a49c9d7221 */ /* 0x000fd40000010000 */
[----:B------:R-:W-:Y:S05]  /*3d40*/  WARPSYNC.COLLECTIVE R160, `(.L_x_31012) ;  /* 0x00000000a0087348 */ /* 0x000fea0003c00000 */
[----:B------:R0:W1:Y:S02]  /*3d50*/  SHFL.BFLY P6, R164, R157, R162, R163 ;  /* 0x0c0000a29da47389 */ /* 0x00006400000c00a3 */
[----:B01----:R-:W-:Y:S01]  /*3d60*/  ENDCOLLECTIVE ;  /* 0x000000000000791b */ /* 0x003fe20003800000 */
.L_x_31012:
[----:B------:R-:W-:Y:S01]  /*3d70*/  HFMA2.MMA R162, -RZ, RZ, 0, 2.384185791015625e-07 ;  /* 0x00000004ffa27435 */ /* 0x000fe200000001ff */
[----:B------:R-:W-:-:S05]  /*3d80*/  FADD.FTZ R165, R157, R164 ;  /* 0x000000a49da57221 */ /* 0x000fca0000010000 */
[----:B------:R-:W-:-:S07]  /*3d90*/  MOV R157, R165 ;  /* 0x000000a5009d7202 */ /* 0x000fce0000000f00 */
[----:B------:R-:W-:Y:S05]  /*3da0*/  WARPSYNC.COLLECTIVE R160, `(.L_x_31013) ;  /* 0x00000000a0087348 */ /* 0x000fea0003c00000 */
[----:B------:R0:W1:Y:S02]  /*3db0*/  SHFL.BFLY P6, R164, R157, R162, R163 ;  /* 0x0c0000a29da47389 */ /* 0x00006400000c00a3 */
[----:B01----:R-:W-:Y:S01]  /*3dc0*/  ENDCOLLECTIVE ;  /* 0x000000000000791b */ /* 0x003fe20003800000 */
.L_x_31013:
[----:B------:R-:W-:Y:S01]  /*3dd0*/  HFMA2.MMA R162, -RZ, RZ, 0, 4.76837158203125e-07 ;  /* 0x00000008ffa27435 */ /* 0x000fe200000001ff */
[----:B------:R-:W-:-:S05]  /*3de0*/  FADD.FTZ R161, R165, R164 ;  /* 0x000000a4a5a17221 */ /* 0x000fca0000010000 */
[----:B------:R-:W-:-:S07]  /*3df0*/  MOV R157, R161 ;  /* 0x000000a1009d7202 */ /* 0x000fce0000000f00 */
[----:B------:R-:W-:Y:S05]  /*3e00*/  WARPSYNC.COLLECTIVE R160, `(.L_x_31014) ;  /* 0x00000000a0087348 */ /* 0x000fea0003c00000 */
[----:B------:R0:W1:Y:S02]  /*3e10*/  SHFL.BFLY P6, R164, R157, R162, R163 ;  /* 0x0c0000a29da47389 */ /* 0x00006400000c00a3 */
[----:B01----:R-:W-:Y:S01]  /*3e20*/  ENDCOLLECTIVE ;  /* 0x000000000000791b */ /* 0x003fe20003800000 */
.L_x_31014:
[----:B------:R-:W-:Y:S01]  /*3e30*/  HFMA2.MMA R162, -RZ, RZ, 0, 9.5367431640625e-07 ;  /* 0x00000010ffa27435 */ /* 0x000fe200000001ff */
[----:B------:R-:W-:-:S05]  /*3e40*/  FADD.FTZ R161, R161, R164 ;  /* 0x000000a4a1a17221 */ /* 0x000fca0000010000 */
[----:B------:R-:W-:-:S07]  /*3e50*/  MOV R157, R161 ;  /* 0x000000a1009d7202 */ /* 0x000fce0000000f00 */
[----:B------:R-:W-:Y:S05]  /*3e60*/  WARPSYNC.COLLECTIVE R160, `(.L_x_31015) ;  /* 0x00000000a0087348 */ /* 0x000fea0003c00000 */
[----:B------:R0:W1:Y:S02]  /*3e70*/  SHFL.BFLY P6, R164, R157, R162, R163 ;  /* 0x0c0000a29da47389 */ /* 0x00006400000c00a3 */
[----:B01----:R-:W-:Y:S01]  /*3e80*/  ENDCOLLECTIVE ;  /* 0x000000000000791b */ /* 0x003fe20003800000 */
.L_x_31015:
[----:B------:R-:W-:Y:S05]  /*3e90*/  BRA `(.L_x_31016) ;  /* 0xffffffe400c47947 */ /* 0x000fea000383ffff */
.L_x_31017:
        /* <DEDUP_REMOVED lines=14> */
.L_x_44447:


//--------------------- .text._ZN10layer_norm13ln_fwd_kernelINS_13Kernel_traitsIf6__halffS2_fjLj1536ELj1ELj4ELj1ELj16ENS_18Kernel_traits_baseILj1536EfS2_fS2_fjLj128EEEEELb0ELb0ELb0ELb1EEEvNS_9FwdParamsE --------------------------
	.section	.text._ZN10layer_norm13ln_fwd_kernelINS_13Kernel_traitsIf6__halffS2_fjLj1536ELj1ELj4ELj1ELj16ENS_18Kernel_traits_baseILj1536EfS2_fS2_fjLj128EEEEELb0ELb0ELb0ELb1EEEvNS_9FwdParamsE,"ax",@progbits
	.align	128
        .global         _ZN10layer_norm13ln_fwd_kernelINS_13Kernel_traitsIf6__halffS2_fjLj1536ELj1ELj4ELj1ELj16ENS_18Kernel_traits_baseILj1536EfS2_fS2_fjLj128EEEEELb0ELb0ELb0ELb1EEEvNS_9FwdParamsE
        .type           _ZN10layer_norm13ln_fwd_kernelINS_13Kernel_traitsIf6__halffS2_fjLj1536ELj1ELj4ELj1ELj16ENS_18Kernel_traits_baseILj1536EfS2_fS2_fjLj128EEEEELb0ELb0ELb0ELb1EEEvNS_9FwdParamsE,@function
        .size           _ZN10layer_norm13ln_fwd_kernelINS_13Kernel_traitsIf6__halffS2_fjLj1536ELj1ELj4ELj1ELj16ENS_18Kernel_traits_baseILj1536EfS2_fS2_fjLj128EEEEELb0ELb0ELb0ELb1EEEvNS_9FwdParamsE,(.L_x_44448 - _ZN10layer_norm13ln_fwd_kernelINS_13Kernel_traitsIf6__halffS2_fjLj1536ELj1ELj4ELj1ELj16ENS_18Kernel_traits_baseILj1536EfS2_fS2_fjLj128EEEEELb0ELb0ELb0ELb1EEEvNS_9FwdParamsE)
        .other          _ZN10layer_norm13ln_fwd_kernelINS_13Kernel_traitsIf6__halffS2_fjLj1536ELj1ELj4ELj1ELj16ENS_18Kernel_traits_baseILj1536EfS2_fS2_fjLj128EEEEELb0ELb0ELb0ELb1EEEvNS_9FwdParamsE,@"STO_CUDA_ENTRY STV_DEFAULT"
_ZN10layer_norm13ln_fwd_kernelINS_13Kernel_traitsIf6__halffS2_fjLj1536ELj1ELj4ELj1ELj16ENS_18Kernel_traits_baseILj1536EfS2_fS2_fjLj128EEEEELb0ELb0ELb0ELb1EEEvNS_9FwdParamsE:
.text._ZN10layer_norm13ln_fwd_kernelINS_13Kernel_traitsIf6__halffS2_fjLj1536ELj1ELj4ELj1ELj16ENS_18Kernel_traits_baseILj1536EfS2_fS2_fjLj128EEEEELb0ELb0ELb0ELb1EEEvNS_9FwdParamsE:
        /* <DEDUP_REMOVED lines=76> */
.L_x_31019:
        /* <DEDUP_REMOVED lines=12> */
[----:B------:R-:W2:Y:S01]  /*0580*/  @P0 LDG.E.U16 R108, desc[UR4][R108.64] ;  /* 0x000000046c6c0981 */ /* 0x000ea2000c1e1500 */
[----:B------:R-:W-:Y:S01]  /*0590*/  ISETP.NE.U32.AND P2, PT, RZ, UR8, PT ;  /* 0x00000008ff007c0c */ /* 0x000fe2000bf45070 */
[----:B------:R-:W-:Y:S01]  /*05a0*/  HFMA2.MMA R160, -RZ, RZ, 1.875, 0 ;  /* 0x3f800000ffa07435 */ /* 0x000fe200000001ff */
[----:B------:R-:W-:-:S03]  /*05b0*/  LEA.HI.SX32 R3, R3, R0, 0x1d ;  /* 0x0000000003037211 */ /* 0x000fc600078feaff */
[----:B------:R-:W0:Y:S02]  /*05c0*/  @P1 LDC.64 R120, c[0x0][0x230] ;  /* 0x00008c00ff781b82 */ /* 0x000e240000000a00 */
[----:B---3--:R-:W-:-:S06]  /*05d0*/  IMAD.WIDE.U32 R110, R3, 0x10, R156 ;  /* 0x00000010036e7825 */ /* 0x008fcc00078e009c */
[----:B------:R-:W3:Y:S01]  /*05e0*/  @P1 LDC.64 R128, c[0x0][0x230] ;  /* 0x00008c00ff801b82 */ /* 0x000ee20000000a00 */
[----:B------:R-:W3:Y:S01]  /*05f0*/  LDG.E.128 R124, desc[UR4][R110.64] ;  /* 0x000000046e7c7981 */ /* 0x000ee2000c1e1d00 */
[----:B----4-:R-:W-:-:S05]  /*0600*/  @P1 IMAD.WIDE.U32 R112, R3, 0x20, R112 ;  /* 0x0000002003701825 */ /* 0x010fca00078e0070 */
[----:B-1----:R-:W4:Y:S01]  /*0610*/  @P1 LDG.E.128 R100, desc[UR4][R112.64] ;  /* 0x0000000470641981 */ /* 0x002f22000c1e1d00 */
[----:B------:R-:W1:Y:S03]  /*0620*/  @P1 LDC.64 R176, c[0x0][0x230] ;  /* 0x00008c00ffb01b82 */ /* 0x000e660000000a00 */
[----:B------:R3:W4:Y:S01]  /*0630*/  @P1 LDG.E.128 R104, desc[UR4][R112.64+0x10] ;  /* 0x0000100470681981 */ /* 0x000722000c1e1d00 */
[----:B------:R-:W-:Y:S02]  /*0640*/  ISETP.NE.AND.EX P2, PT, RZ, UR9, PT, P2 ;  /* 0x00000009ff007c0c */ /* 0x000fe4000bf45320 */
[C---:B------:R-:W-:Y:S01]  /*0650*/  IADD3 R161, R3.reuse, 0x20, RZ ;  /* 0x0000002003a17810 */ /* 0x040fe20007ffe0ff */
[----:B--2---:R-:W-:-:S04]  /*0660*/  IMAD.WIDE.U32 R116, R3, 0x20, R158 ;  /* 0x0000002003747825 */ /* 0x004fc800078e009e */
[----:B0-----:R-:W-:-:S04]  /*0670*/  @P1 IMAD.WIDE.U32 R120, R161, 0x20, R120 ;  /* 0x00000020a1781825 */ /* 0x001fc800078e0078 */
[----:B------:R-:W-:Y:S02]  /*0680*/  @P0 HADD2.F32 R160, -RZ, R108.H0_H0 ;  /* 0x2000006cffa00230 */ /* 0x000fe40000004100 */
[--C-:B---3--:R-:W-:Y:S02]  /*0690*/  HADD2.F32 R111, -RZ, R125.reuse.H0_H0 ;  /* 0x2000007dff6f7230 */ /* 0x108fe40000004100 */
[----:B------:R-:W-:Y:S02]  /*06a0*/  HADD2.F32 R119, -RZ, R125.H1_H1 ;  /* 0x3000007dff777230 */ /* 0x000fe40000004100 */
[--C-:B------:R-:W-:Y:S02]  /*06b0*/  HADD2.F32 R115, -RZ, R124.reuse.H0_H0 ;  /* 0x2000007cff737230 */ /* 0x100fe40000004100 */
[----:B------:R-:W-:Y:S02]  /*06c0*/  HADD2.F32 R125, -RZ, R127.H0_H0 ;  /* 0x2000007fff7d7230 */ /* 0x000fe40000004100 */
[----:B------:R-:W-:-:S02]  /*06d0*/  HADD2.F32 R109, -RZ, R124.H1_H1 ;  /* 0x3000007cff6d7230 */ /* 0x000fc40000004100 */
[--C-:B------:R-:W-:Y:S02]  /*06e0*/  HADD2.F32 R123, -RZ, R126.reuse.H0_H0 ;  /* 0x2000007eff7b7230 */ /* 0x100fe40000004100 */
[----:B------:R-:W-:Y:S02]  /*06f0*/  HADD2.F32 R113, -RZ, R126.H1_H1 ;  /* 0x3000007eff717230 */ /* 0x000fe40000004100 */
        /* <DEDUP_REMOVED lines=17> */
[----:B------:R-:W-:Y:S01]  /*0810*/  IMAD.WIDE.U32 R118, R161, 0x10, R156 ;  /* 0x00000010a1767825 */ /* 0x000fe200078e009c */
[----:B------:R-:W-:Y:S04]  /*0820*/  STG.E.128 desc[UR4][R116.64], R108 ;  /* 0x0000006c74007986 */ /* 0x000fe8000c101d04 */
[----:B------:R0:W-:Y:S04]  /*0830*/  STG.E.128 desc[UR4][R116.64+0x10], R112 ;  /* 0x0000107074007986 */ /* 0x0001e8000c101d04 */
[----:B------:R-:W0:Y:S01]  /*0840*/  LDG.E.128 R144, desc[UR4][R118.64] ;  /* 0x0000000476907981 */ /* 0x000e22000c1e1d00 */
[----:B------:R-:W-:-:S02]  /*0850*/  MOV R132, R100 ;  /* 0x0000006400847202 */ /* 0x000fc40000000f00 */
[----:B------:R-:W-:Y:S02]  /*0860*/  MOV R133, R101 ;  /* 0x0000006500857202 */ /* 0x000fe40000000f00 */
        /* <DEDUP_REMOVED lines=10> */
[----:B------:R-:W-:-:S04]  /*0910*/  @P1 IMAD.WIDE.U32 R128, R163, 0x20, R128 ;  /* 0x00000020a3801825 */ /* 0x000fc800078e0080 */
        /* <DEDUP_REMOVED lines=29> */
[----:B------:R-:W2:Y:S01]  /*0af0*/  LDG.E.128 R152, desc[UR4][R126.64] ;  /* 0x000000047e987981 */ /* 0x000ea2000c1e1d00 */
        /* <DEDUP_REMOVED lines=8> */
[----:B------:R4:W3:Y:S01]  /*0b80*/  @P1 LDG.E.128 R136, desc[UR4][R128.64+0x10] ;  /* 0x0000100480881981 */ /* 0x0008e2000c1e1d00 */
[----:B------:R-:W-:Y:S01]  /*0b90*/  IADD3 R165, R3, 0x60, RZ ;  /* 0x0000006003a57810 */ /* 0x000fe20007ffe0ff */
[----:B------:R-:W-:-:S04]  /*0ba0*/  IMAD.WIDE.U32 R140, R163, 0x20, R158 ;  /* 0x00000020a38c7825 */ /* 0x000fc800078e009e */
[----:B0-----:R-:W-:-:S04]  /*0bb0*/  @P1 IMAD.WIDE.U32 R144, R165, 0x20, R144 ;  /* 0x00000020a5901825 */ /* 0x001fc800078e0090 */
        /* <DEDUP_REMOVED lines=50> */
[-C--:B----4-:R-:W-:Y:S01]  /*0ee0*/  FMUL.FTZ R144, R141, R160.reuse ;  /* 0x000000a08d907220 */ /* 0x090fe20000410000 */
        /* <DEDUP_REMOVED lines=28> */
[----:B------:R4:W3:Y:S01]  /*10b0*/  @P1 LDG.E.128 R136, desc[UR4][R152.64+0x10] ;  /* 0x0000100498881981 */ /* 0x0008e2000c1e1d00 */
[----:B------:R-:W-:Y:S01]  /*10c0*/  IADD3 R173, R3, 0xa0, RZ ;  /* 0x000000a003ad7810 */ /* 0x000fe20007ffe0ff */
[----:B------:R-:W-:-:S04]  /*10d0*/  IMAD.WIDE.U32 R174, R167, 0x20, R158 ;  /* 0x00000020a7ae7825 */ /* 0x000fc800078e009e */
[----:B------:R-:W-:Y:S01]  /*10e0*/  FADD.FTZ R162, RZ, R108 ;  /* 0x0000006cffa27221 */ /* 0x000fe20000010000 */
[--C-:B--2---:R-:W-:Y:S02]  /*10f0*/  HADD2.F32 R155, -RZ, R181.reuse.H0_H0 ;  /* 0x200000b5ff9b7230 */ /* 0x104fe40000004100 */
[----:B------:R-:W-:Y:S02]  /*1100*/  HADD2.F32 R169, -RZ, R181.H1_H1 ;  /* 0x300000b5ffa97230 */ /* 0x000fe40000004100 */
[--C-:B0-----:R-:W-:Y:S02]  /*1110*/  HADD2.F32 R149, -RZ, R180.reuse.H0_H0 ;  /* 0x200000b4ff957230 */ /* 0x101fe40000004100 */
[----:B------:R-:W-:Y:S02]  /*1120*/  HADD2.F32 R151, -RZ, R180.H1_H1 ;  /* 0x300000b4ff977230 */ /* 0x000fe40000004100 */
[----:B------:R-:W-:Y:S02]  /*1130*/  HADD2.F32 R181, -RZ, R183.H0_H0 ;  /* 0x200000b7ffb57230 */ /* 0x000fe40000004100 */
[----:B------:R-:W-:-:S02]  /*1140*/  HADD2.F32 R171, -RZ, R182.H0_H0 ;  /* 0x200000b6ffab7230 */ /* 0x000fc40000004100 */
[----:B------:R-:W-:Y:S02]  /*1150*/  HADD2.F32 R179, -RZ, R182.H1_H1 ;  /* 0x300000b6ffb37230 */ /* 0x000fe40000004100 */
        /* <DEDUP_REMOVED lines=22> */
[----:B-1----:R-:W-:Y:S01]  /*12c0*/  @P1 IMAD.WIDE.U32 R156, R173, 0x20, R176 ;  /* 0x00000020ad9c1825 */ /* 0x002fe200078e00b0 */
        /* <DEDUP_REMOVED lines=53> */
[----:B------:R-:W-:-:S03]  /*1620*/  @P1 MOV R133, R101 ;  /* 0x0000006500851202 */ /* 0x000fc60000000f00 */
[----:B------:R-:W-:Y:S01]  /*1630*/  FADD.FTZ R157, R149, R156 ;  /* 0x0000009c959d7221 */ /* 0x000fe20000010000 */
[----:B------:R-:W-:Y:S01]  /*1640*/  FMUL.FTZ R169, R175, R160 ;  /* 0x000000a0afa97220 */ /* 0x000fe20000410000 */
[----:B------:R-:W-:Y:S02]  /*1650*/  @P2 FADD.FTZ R168, R168, R132 ;  /* 0x00000084a8a82221 */ /* 0x000fe40000010000 */
[----:B------:R-:W-:Y:S01]  /*1660*/  FADD.FTZ R132, R150, R157 ;  /* 0x0000009d96847221 */ /* 0x000fe20000010000 */
[--C-:B------:R-:W-:Y:S02]  /*1670*/  HADD2.F32 R181, -RZ, R170.reuse.H0_H0 ;  /* 0x200000aaffb57230 */ /* 0x100fe40000004100 */
[----:B------:R-:W-:Y:S01]  /*1680*/  @P2 FADD.FTZ R169, R169, R133 ;  /* 0x00000085a9a92221 */ /* 0x000fe20000010000 */
[----:B------:R-:W-:Y:S02]  /*1690*/  HADD2.F32 R183, -RZ, R170.H1_H1 ;  /* 0x300000aaffb77230 */ /* 0x000fe40000004100 */
[----:B------:R-:W-:-:S02]  /*16a0*/  HADD2.F32 R185, -RZ, R171.H0_H0 ;  /* 0x200000abffb97230 */ /* 0x000fc40000004100 */
[----:B------:R-:W-:Y:S02]  /*16b0*/  HADD2.F32 R187, -RZ, R171.H1_H1 ;  /* 0x300000abffbb7230 */ /* 0x000fe40000004100 */
[----:B------:R-:W-:Y:S01]  /*16c0*/  FADD.FTZ R133, R151, R132 ;  /* 0x0000008497857221 */ /* 0x000fe20000010000 */
[-C--:B------:R-:W-:Y:S01]  /*16d0*/  FMUL.FTZ R170, R177, R160.reuse ;  /* 0x000000a0b1aa7220 */ /* 0x080fe20000410000 */
[----:B------:R-:W-:Y:S01]  /*16e0*/  FMUL.FTZ R171, R179, R160 ;  /* 0x000000a0b3ab7220 */ /* 0x000fe20000410000 */
[----:B------:R-:W-:Y:S01]  /*16f0*/  @P1 MOV R134, R102 ;  /* 0x0000006600861202 */ /* 0x000fe20000000f00 */
[-C--:B------:R-:W-:Y:S01]  /*1700*/  FMUL.FTZ R176, R181, R160.reuse ;  /* 0x000000a0b5b07220 */ /* 0x080fe20000410000 */
[----:B------:R-:W-:Y:S01]  /*1710*/  @P1 MOV R135, R103 ;  /* 0x0000006700871202 */ /* 0x000fe20000000f00 */
[----:B------:R-:W-:Y:S01]  /*1720*/  FMUL.FTZ R177, R183, R160 ;  /* 0x000000a0b7b17220 */ /* 0x000fe20000410000 */
[----:B----4-:R-:W-:Y:S01]  /*1730*/  @P1 MOV R136, R104 ;  /* 0x0000006800881202 */ /* 0x010fe20000000f00 */
[-C--:B------:R-:W-:Y:S01]  /*1740*/  FMUL.FTZ R178, R185, R160.reuse ;  /* 0x000000a0b9b27220 */ /* 0x080fe20000410000 */
[----:B------:R-:W-:Y:S01]  /*1750*/  @P1 MOV R137, R105 ;  /* 0x0000006900891202 */ /* 0x000fe20000000f00 */
[----:B------:R-:W-:Y:S01]  /*1760*/  FMUL.FTZ R179, R187, R160 ;  /* 0x000000a0bbb37220 */ /* 0x000fe20000410000 */
[----:B------:R-:W-:-:S02]  /*1770*/  @P1 MOV R138, R106 ;  /* 0x0000006a008a1202 */ /* 0x000fc40000000f00 */
        /* <DEDUP_REMOVED lines=136> */
.L_x_31031:
        /* <DEDUP_REMOVED lines=57> */
[----:B------:R-:W-:Y:S01]  /*2390*/  F2FP.F16.F32.PACK_AB R109, R0, R109 ;  /* 0x0000006d006d723e */ /* 0x000fe200000000ff */
[C---:B------:R-:W-:Y:S01]  /*23a0*/  FMUL.FTZ R128, R191.reuse, R159 ;  /* 0x0000009fbf807220 */ /* 0x040fe20000410000 */
[----:B------:R-:W-:Y:S01]  /*23b0*/  F2FP.F16.F32.PACK_AB R111, R118, R111 ;  /* 0x0000006f766f723e */ /* 0x000fe200000000ff */
[----:B------:R-:W-:Y:S01]  /*23c0*/  FMUL.FTZ R133, R191, R120 ;  /* 0x00000078bf857220 */ /* 0x000fe20000410000 */
[----:B------:R-:W-:Y:S01]  /*23d0*/  F2FP.F16.F32.PACK_AB R110, R119, R110 ;  /* 0x0000006e776e723e */ /* 0x000fe200000000ff */
[----:B------:R-:W-:Y:S01]  /*23e0*/  FMUL.FTZ R130, R191, R121 ;  /* 0x00000079bf827220 */ /* 0x000fe20000410000 */
[----:B------:R-:W-:Y:S01]  /*23f0*/  F2FP.F16.F32.PACK_AB R108, R117, R108 ;  /* 0x0000006c756c723e */ /* 0x000fe200000000ff */
        /* <DEDUP_REMOVED lines=27> */
[----:B------:R-:W-:Y:S01]  /*25b0*/  F2FP.F16.F32.PACK_AB R114, R127, R114 ;  /* 0x000000727f72723e */ /* 0x000fe200000000ff */
        /* <DEDUP_REMOVED lines=107> */
.L_x_31018:
        /* <DEDUP_REMOVED lines=8> */
.L_x_31021:
[----:B------:R-:W-:Y:S05]  /*2cf0*/  BSYNC B0 ;  /* 0x0000000000007941 */ /* 0x000fea0003800000 */
.L_x_31020:
        /* <DEDUP_REMOVED lines=9> */
.L_x_31022:
[----:B------:R-:W-:Y:S01]  /*2d90*/  HFMA2.MMA R156, -RZ, RZ, 0, 2.384185791015625e-07 ;  /* 0x00000004ff9c7435 */ /* 0x000fe200000001ff */
[----:B------:R-:W-:-:S05]  /*2da0*/  MOV R133, R139 ;  /* 0x0000008b00857202 */ /* 0x000fca0000000f00 */
[----:B------:R-:W-:-:S05]  /*2db0*/  FADD.FTZ R135, R134, R133 ;  /* 0x0000008586877221 */ /* 0x000fca0000010000 */
[----:B------:R-:W-:-:S07]  /*2dc0*/  MOV R157, R135 ;  /* 0x00000087009d7202 */ /* 0x000fce0000000f00 */
[----:B------:R-:W-:Y:S05]  /*2dd0*/  WARPSYNC.COLLECTIVE R138, `(.L_x_31023) ;  /* 0x000000008a087348 */ /* 0x000fea0003c00000 */
[----:B------:R0:W1:Y:S02]  /*2de0*/  SHFL.BFLY P2, R139, R157, R156, R159 ;  /* 0x0c00009c9d8b7389 */ /* 0x000064000004009f */
[----:B01----:R-:W-:Y:S01]  /*2df0*/  ENDCOLLECTIVE ;  /* 0x000000000000791b */ /* 0x003fe20003800000 */
.L_x_31023:
[----:B------:R-:W-:Y:S01]  /*2e00*/  HFMA2.MMA R156, -RZ, RZ, 0, 4.76837158203125e-07 ;  /* 0x00000008ff9c7435 */ /* 0x000fe200000001ff */
[----:B------:R-:W-:-:S05]  /*2e10*/  MOV R132, R139 ;  /* 0x0000008b00847202 */ /* 0x000fca0000000f00 */
[----:B------:R-:W-:-:S05]  /*2e20*/  FADD.FTZ R136, R135, R132 ;  /* 0x0000008487887221 */ /* 0x000fca0000010000 */
[----:B------:R-:W-:-:S07]  /*2e30*/  MOV R157, R136 ;  /* 0x00000088009d7202 */ /* 0x000fce0000000f00 */
[----:B------:R-:W-:Y:S05]  /*2e40*/  WARPSYNC.COLLECTIVE R138, `(.L_x_31024) ;  /* 0x000000008a087348 */ /* 0x000fea0003c00000 */
[----:B------:R0:W1:Y:S02]  /*2e50*/  SHFL.BFLY P2, R139, R157, R156, R159 ;  /* 0x0c00009c9d8b7389 */ /* 0x000064000004009f */
[----:B01----:R-:W-:Y:S01]  /*2e60*/  ENDCOLLECTIVE ;  /* 0x000000000000791b */ /* 0x003fe20003800000 */
.L_x_31024:
        /* <DEDUP_REMOVED lines=8> */
.L_x_31025:
        /* <DEDUP_REMOVED lines=104> */
.L_x_31026:
[----:B------:R-:W-:Y:S01]  /*3570*/  HFMA2.MMA R156, -RZ, RZ, 0, 1.1920928955078125e-07 ;  /* 0x00000002ff9c7435 */ /* 0x000fe200000001ff */
[----:B------:R-:W-:-:S05]  /*3580*/  MOV R135, R139 ;  /* 0x0000008b00877202 */ /* 0x000fca0000000f00 */
[----:B------:R-:W-:-:S05]  /*3590*/  FADD.FTZ R135, R0, R135 ;  /* 0x0000008700877221 */ /* 0x000fca0000010000 */
[----:B------:R-:W-:-:S07]  /*35a0*/  MOV R157, R135 ;  /* 0x00000087009d7202 */ /* 0x000fce0000000f00 */
[----:B------:R-:W-:Y:S05]  /*35b0*/  WARPSYNC.COLLECTIVE R138, `(.L_x_31027) ;  /* 0x000000008a087348 */ /* 0x000fea0003c00000 */
[----:B------:R0:W1:Y:S02]  /*35c0*/  SHFL.BFLY P2, R139, R157, R156, R159 ;  /* 0x0c00009c9d8b7389 */ /* 0x000064000004009f */
[----:B01----:R-:W-:Y:S01]  /*35d0*/  ENDCOLLECTIVE ;  /* 0x000000000000791b */ /* 0x003fe20003800000 */
.L_x_31027:
[----:B------:R-:W-:Y:S01]  /*35e0*/  HFMA2.MMA R156, -RZ, RZ, 0, 2.384185791015625e-07 ;  /* 0x00000004ff9c7435 */ /* 0x000fe200000001ff */
[----:B------:R-:W-:-:S05]  /*35f0*/  MOV R134, R139 ;  /* 0x0000008b00867202 */ /* 0x000fca0000000f00 */
[----:B------:R-:W-:-:S05]  /*3600*/  FADD.FTZ R134, R135, R134 ;  /* 0x0000008687867221 */ /* 0x000fca0000010000 */
[----:B------:R-:W-:-:S07]  /*3610*/  MOV R157, R134 ;  /* 0x00000086009d7202 */ /* 0x000fce0000000f00 */
[----:B------:R-:W-:Y:S05]  /*3620*/  WARPSYNC.COLLECTIVE R138, `(.L_x_31028) ;  /* 0x000000008a087348 */ /* 0x000fea0003c00000 */
[----:B------:R0:W1:Y:S02]  /*3630*/  SHFL.BFLY P2, R139, R157, R156, R159 ;  /* 0x0c00009c9d8b7389 */ /* 0x000064000004009f */
[----:B01----:R-:W-:Y:S01]  /*3640*/  ENDCOLLECTIVE ;  /* 0x000000000000791b */ /* 0x003fe20003800000 */
.L_x_31028:
[----:B------:R-:W-:Y:S01]  /*3650*/  HFMA2.MMA R156, -RZ, RZ, 0, 4.76837158203125e-07 ;  /* 0x00000008ff9c7435 */ /* 0x000fe200000001ff */
[----:B------:R-:W-:-:S05]  /*3660*/  MOV R137, R139 ;  /* 0x0000008b00897202 */ /* 0x000fca0000000f00 */
[----:B------:R-:W-:-:S05]  /*3670*/  FADD.FTZ R137, R134, R137 ;  /* 0x0000008986897221 */ /* 0x000fca0000010000 */
[----:B------:R-:W-:-:S07]  /*3680*/  MOV R157, R137 ;  /* 0x00000089009d7202 */ /* 0x000fce0000000f00 */
[----:B------:R-:W-:Y:S05]  /*3690*/  WARPSYNC.COLLECTIVE R138, `(.L_x_31029) ;  /* 0x000000008a087348 */ /* 0x000fea0003c00000 */
[----:B------:R0:W1:Y:S02]  /*36a0*/  SHFL.BFLY P2, R139, R157, R156, R159 ;  /* 0x0c00009c9d8b7389 */ /* 0x000064000004009f */
[----:B01----:R-:W-:Y:S01]  /*36b0*/  ENDCOLLECTIVE ;  /* 0x000000000000791b */ /* 0x003fe20003800000 */
.L_x_31029:
[----:B------:R-:W-:Y:S01]  /*36c0*/  HFMA2.MMA R156, -RZ, RZ, 0, 9.5367431640625e-07 ;  /* 0x00000010ff9c7435 */ /* 0x000fe200000001ff */
[----:B------:R-:W-:-:S05]  /*36d0*/  MOV R136, R139 ;  /* 0x0000008b00887202 */ /* 0x000fca0000000f00 */
[----:B------:R-:W-:-:S05]  /*36e0*/  FADD.FTZ R136, R137, R136 ;  /* 0x0000008889887221 */ /* 0x000fca0000010000 */
[----:B------:R-:W-:-:S07]  /*36f0*/  MOV R157, R136 ;  /* 0x00000088009d7202 */ /* 0x000fce0000000f00 */
[----:B------:R-:W-:Y:S05]  /*3700*/  WARPSYNC.COLLECTIVE R138, `(.L_x_31030) ;  /* 0x000000008a087348 */ /* 0x000fea0003c00000 */
[----:B------:R0:W1:Y:S02]  /*3710*/  SHFL.BFLY P2, R139, R157, R156, R159 ;  /* 0x0c00009c9d8b7389 */ /* 0x000064000004009f */
[----:B01----:R-:W-:Y:S01]  /*3720*/  ENDCOLLECTIVE ;  /* 0x000000000000791b */ /* 0x003fe20003800000 */
.L_x_31030:
[----:B------:R-:W-:Y:S05]  /*3730*/  BRA `(.L_x_31031) ;  /* 0xffffffe800307947 */ /* 0x000fea000383ffff */
.L_x_31032:
        /* <DEDUP_REMOVED lines=12> */
.L_x_44448:


//--------------------- .text._ZN10layer_norm13ln_fwd_kernelINS_13Kernel_traitsIf6__halffS2_fjLj1536ELj1ELj4ELj1ELj16ENS_18Kernel_traits_baseILj1536EfS2_fS2_fjLj128EEEEELb0ELb0ELb1ELb0EEEvNS_9FwdParamsE --------------------------
	.section	.text._ZN10layer_norm13ln_fwd_kernelINS_13Kernel_traitsIf6__halffS2_fjLj1536ELj1ELj4ELj1ELj16ENS_18Kernel_traits_baseILj1536EfS2_fS2_fjLj128EEEEELb0ELb0ELb1ELb0EEEvNS_9FwdParamsE,"ax",@progbits
	.align	128
        .global         _ZN10layer_norm13ln_fwd_kernelINS_13Kernel_traitsIf6__halffS2_fjLj1536ELj1ELj4ELj1ELj16ENS_18Kernel_traits_baseILj1536EfS2_fS2_fjLj128EEEEELb0ELb0ELb1ELb0EEEvNS_9FwdParamsE
        .type           _ZN10layer_norm13ln_fwd_kernelINS_13Kernel_traitsIf6__halffS2_fjLj1536ELj1ELj4ELj1ELj16ENS_18Kernel_traits_baseILj1536EfS2_fS2_fjLj128EEEEELb0ELb0ELb1ELb0EEEvNS_9FwdParamsE,@function
        .size           _ZN10layer_norm13ln_fwd_kernelINS_13Kernel_traitsIf6__halffS2_fjLj1536ELj1ELj4ELj1ELj16ENS_18Kernel_traits_baseILj1536EfS2_fS2_fjLj128EEEEELb0ELb0ELb1ELb0EEEvNS_9FwdParamsE,(.L_x_44449 - _ZN10layer_norm13ln_fwd_kernelINS_13Kernel_traitsIf6__halffS2_fjLj1536ELj1ELj4ELj1ELj16ENS_18Kernel_traits_baseILj1536EfS2_fS2_fjLj128EEEEELb0ELb0ELb1ELb0EEEvNS_9FwdParamsE)
        .other          _ZN10layer_norm13ln_fwd_kernelINS_13Kernel_traitsIf6__halffS2_fjLj1536ELj1ELj4ELj1ELj16ENS_18Kernel_traits_baseILj1536EfS2_fS2_fjLj128EEEEELb0ELb0ELb1ELb0EEEvNS_9FwdParamsE,@"STO_CUDA_ENTRY STV_DEFAULT"
_ZN10layer_norm13ln_fwd_kernelINS_13Kernel_traitsIf6__halffS2_fjLj1536ELj1ELj4ELj1ELj16ENS_18Kernel_traits_baseILj1536EfS2_fS2_fjLj128EEEEELb0ELb0ELb1ELb0EEEvNS_9FwdParamsE:
.text._ZN10layer_norm13ln_fwd_kernelINS_13Kernel_traitsIf6__halffS2_fjLj1536ELj1ELj4ELj1ELj16ENS_18Kernel_traits_baseILj1536EfS2_fS2_fjLj128EEEEELb0ELb0ELb1ELb0EEEvNS_9FwdParamsE:
        /* <DEDUP_REMOVED lines=38> */
.L_x_31034:
[----:B------:R-:W-:Y:S05]  /*0260*/  BSYNC B0 ;  /* 0x0000000000007941 */ /* 0x000fea0003800000 */
.L_x_31033:
        /* <DEDUP_REMOVED lines=18> */
.L_x_31036:
[----:B------:R-:W-:Y:S05]  /*0390*/  BSYNC B0 ;  /* 0x0000000000007941 */ /* 0x000fea0003800000 */
.L_x_31035:
        /* <DEDUP_REMOVED lines=18> */
.L_x_31038:
[----:B------:R-:W-:Y:S05]  /*04c0*/  BSYNC B0 ;  /* 0x0000000000007941 */ /* 0x000fea0003800000 */
.L_x_31037:
        /* <DEDUP_REMOVED lines=18> */
.L_x_31040:
[----:B------:R-:W-:Y:S05]  /*05f0*/  BSYNC B0 ;  /* 0x0000000000007941 */ /* 0x000fea0003800000 */
.L_x_31039:
        /* <DEDUP_REMOVED lines=18> */
.L_x_31042:
[----:B------:R-:W-:Y:S05]  /*0720*/  BSYNC B0 ;  /* 0x0000000000007941 */ /* 0x000fea0003800000 */
.L_x_31041:
        /* <DEDUP_REMOVED lines=21> */
.L_x_31044:
[----:B------:R-:W-:Y:S05]  /*0880*/  BSYNC B0 ;  /* 0x0000000000007941 */ /* 0x000fea0003800000 */
.L_x_31043:
        /* <DEDUP_REMOVED lines=8> */
.L_x_31166:
        /* <DEDUP_REMOVED lines=59> */
[----:B-----5:R-:W-:-:S05]  /*0cc0*/  HADD2.F32 R104, -RZ, R164.H0_H0 ;  /* 0x200000a4ff687230 */ /* 0x020fca0000004100 */
[----:B------:R-:W-:-:S04]  /*0cd0*/  FMUL.FTZ R104, R104, UR6 ;  /* 0x0000000668687c20 */ /* 0x000fc80008410000 */
[----:B------:R-:W-:-:S07]  /*0ce0*/  @P1 FADD.FTZ R104, R96, R104 ;  /* 0x0000006860681221 */ /* 0x000fce0000010000 */
.L_x_31048:
[----:B------:R-:W-:Y:S05]  /*0cf0*/  BSYNC B1 ;  /* 0x0000000000017941 */ /* 0x000fea0003800000 */
.L_x_31047:
[----:B------:R-:W-:Y:S04]  /*0d00*/  BSSY B1, `(.L_x_31049) ;  /* 0x0000005000017945 */ /* 0x000fe80003800000 */
[----:B------:R-:W-:Y:S05]  /*0d10*/  @!P2 BRA `(.L_x_31050) ;  /* 0x00000000000ca947 */ /* 0x000fea0003800000 */
[----:B-----5:R-:W-:-:S05]  /*0d20*/  HADD2.F32 R105, -RZ, R164.H1_H1 ;  /* 0x300000a4ff697230 */ /* 0x020fca0000004100 */
[----:B------:R-:W-:-:S04]  /*0d30*/  FMUL.FTZ R105, R105, UR6 ;  /* 0x0000000669697c20 */ /* 0x000fc80008410000 */
[----:B------:R-:W-:-:S07]  /*0d40*/  @P1 FADD.FTZ R105, R97, R105 ;  /* 0x0000006961691221 */ /* 0x000fce0000010000 */
.L_x_31050:
[----:B------:R-:W-:Y:S05]  /*0d50*/  BSYNC B1 ;  /* 0x0000000000017941 */ /* 0x000fea0003800000 */
.L_x_31049:
[----:B------:R-:W-:Y:S04]  /*0d60*/  BSSY B1, `(.L_x_31051) ;  /* 0x0000005000017945 */ /* 0x000fe80003800000 */
[----:B------:R-:W-:Y:S05]  /*0d70*/  @!P2 BRA `(.L_x_31052) ;  /* 0x00000000000ca947 */ /* 0x000fea0003800000 */
[----:B-----5:R-:W-:-:S05]  /*0d80*/  HADD2.F32 R106, -RZ, R165.H0_H0 ;  /* 0x200000a5ff6a7230 */ /* 0x020fca0000004100 */
[----:B------:R-:W-:-:S04]  /*0d90*/  FMUL.FTZ R106, R106, UR6 ;  /* 0x000000066a6a7c20 */ /* 0x000fc80008410000 */
[----:B------:R-:W-:-:S07]  /*0da0*/  @P1 FADD.FTZ R106, R98, R106 ;  /* 0x0000006a626a1221 */ /* 0x000fce0000010000 */
.L_x_31052:
[----:B------:R-:W-:Y:S05]  /*0db0*/  BSYNC B1 ;  /* 0x0000000000017941 */ /* 0x000fea0003800000 */
.L_x_31051:
[----:B------:R-:W-:Y:S04]  /*0dc0*/  BSSY B1, `(.L_x_31053) ;  /* 0x0000005000017945 */ /* 0x000fe80003800000 */
[----:B------:R-:W-:Y:S05]  /*0dd0*/  @!P2 BRA `(.L_x_31054) ;  /* 0x00000000000ca947 */ /* 0x000fea0003800000 */
[----:B-----5:R-:W-:-:S05]  /*0de0*/  HADD2.F32 R107, -RZ, R165.H1_H1 ;  /* 0x300000a5ff6b7230 */ /* 0x020fca0000004100 */
[----:B------:R-:W-:-:S04]  /*0df0*/  FMUL.FTZ R107, R107, UR6 ;  /* 0x000000066b6b7c20 */ /* 0x000fc80008410000 */
[----:B------:R-:W-:-:S07]  /*0e00*/  @P1 FADD.FTZ R107, R99, R107 ;  /* 0x0000006b636b1221 */ /* 0x000fce0000010000 */
.L_x_31054:
[----:B------:R-:W-:Y:S05]  /*0e10*/  BSYNC B1 ;  /* 0x0000000000017941 */ /* 0x000fea0003800000 */
.L_x_31053:
[----:B------:R-:W-:Y:S04]  /*0e20*/  BSSY B1, `(.L_x_31055) ;  /* 0x0000005000017945 */ /* 0x000fe80003800000 */
[----:B------:R-:W-:Y:S05]  /*0e30*/  @!P2 BRA `(.L_x_31056) ;  /* 0x00000000000ca947 */ /* 0x000fea0003800000 */
[----:B-----5:R-:W-:-:S05]  /*0e40*/  HADD2.F32 R144, -RZ, R166.H0_H0 ;  /* 0x200000a6ff907230 */ /* 0x020fca0000004100 */
[----:B------:R-:W-:-:S04]  /*0e50*/  FMUL.FTZ R144, R144, UR6 ;  /* 0x0000000690907c20 */ /* 0x000fc80008410000 */
[----:B------:R-:W-:-:S07]  /*0e60*/  @P1 FADD.FTZ R144, R108, R144 ;  /* 0x000000906c901221 */ /* 0x000fce0000010000 */
.L_x_31056:
[----:B------:R-:W-:Y:S05]  /*0e70*/  BSYNC B1 ;  /* 0x0000000000017941 */ /* 0x000fea0003800000 */
.L_x_31055:
[----:B------:R-:W-:Y:S04]  /*0e80*/  BSSY B1, `(.L_x_31057) ;  /* 0x0000005000017945 */ /* 0x000fe80003800000 */
[----:B------:R-:W-:Y:S05]  /*0e90*/  @!P2 BRA `(.L_x_31058) ;  /* 0x00000000000ca947 */ /* 0x000fea0003800000 */
[----:B-----5:R-:W-:-:S05]  /*0ea0*/  HADD2.F32 R145, -RZ, R166.H1_H1 ;  /* 0x300000a6ff917230 */ /* 0x020fca0000004100 */
[----:B------:R-:W-:-:S04]  /*0eb0*/  FMUL.FTZ R145, R145, UR6 ;  /* 0x0000000691917c20 */ /* 0x000fc80008410000 */
[----:B------:R-:W-:-:S07]  /*0ec0*/  @P1 FADD.FTZ R145, R109, R145 ;  /* 0x000000916d911221 */ /* 0x000fce0000010000 */
.L_x_31058:
[----:B------:R-:W-:Y:S05]  /*0ed0*/  BSYNC B1 ;  /* 0x0000000000017941 */ /* 0x000fea0003800000 */
.L_x_31057:
[----:B------:R-:W-:Y:S04]  /*0ee0*/  BSSY B1, `(.L_x_31059) ;  /* 0x0000005000017945 */ /* 0x000fe80003800000 */
[----:B------:R-:W-:Y:S05]  /*0ef0*/  @!P2 BRA `(.L_x_31060) ;  /* 0x00000000000ca947 */ /* 0x000fea0003800000 */
[----:B-----5:R-:W-:-:S05]  /*0f00*/  HADD2.F32 R146, -RZ, R167.H0_H0 ;  /* 0x200000a7ff927230 */ /* 0x020fca0000004100 */
[----:B------:R-:W-:-:S04]  /*0f10*/  FMUL.FTZ R146, R146, UR6 ;  /* 0x0000000692927c20 */ /* 0x000fc80008410000 */
[----:B------:R-:W-:-:S07]  /*0f20*/  @P1 FADD.FTZ R146, R110, R146 ;  /* 0x000000926e921221 */ /* 0x000fce0000010000 */
.L_x_31060:
[----:B------:R-:W-:Y:S05]  /*0f30*/  BSYNC B1 ;  /* 0x0000000000017941 */ /* 0x000fea0003800000 */
.L_x_31059:
[----:B------:R-:W-:Y:S04]  /*0f40*/  BSSY B1, `(.L_x_31061) ;  /* 0x0000005000017945 */ /* 0x000fe80003800000 */
[----:B------:R-:W-:Y:S05]  /*0f50*/  @!P2 BRA `(.L_x_31062) ;  /* 0x00000000000ca947 */ /* 0x000fea0003800000 */
[----:B-----5:R-:W-:-:S05]  /*0f60*/  HADD2.F32 R147, -RZ, R167.H1_H1 ;  /* 0x300000a7ff937230 */ /* 0x020fca0000004100 */
[----:B------:R-:W-:-:S04]  /*0f70*/  FMUL.FTZ R147, R147, UR6 ;  /* 0x0000000693937c20 */ /* 0x000fc80008410000 */
[----:B------:R-:W-:-:S07]  /*0f80*/  @P1 FADD.FTZ R147, R111, R147 ;  /* 0x000000936f931221 */ /* 0x000fce0000010000 */
.L_x_31062:
[----:B------:R-:W-:Y:S05]  /*0f90*/  BSYNC B1 ;  /* 0x0000000000017941 */ /* 0x000fea0003800000 */
.L_x_31061:
[----:B------:R-:W0:Y:S01]  /*0fa0*/  LDC.64 R162, c[0x0][0x238] ;  /* 0x00008e00ffa27b82 */ /* 0x000e220000000a00 */
[----:B------:R-:W-:Y:S01]  /*0fb0*/  IADD3 R161, R161, 0x20, RZ ;  /* 0x00000020a1a17810 */ /* 0x000fe20007ffe0ff */
[C---:B0-----:R-:W-:Y:S01]  /*0fc0*/  IMAD.WIDE.U32 R162, R160.reuse, 0x20, R162 ;  /* 0x00000020a0a27825 */ /* 0x041fe200078e00a2 */
[----:B------:R-:W-:-:S04]  /*0fd0*/  IADD3 R160, R160, 0x20, RZ ;  /* 0x00000020a0a07810 */ /* 0x000fc80007ffe0ff */
[----:B------:R0:W-:Y:S04]  /*0fe0*/  STG.E.128 desc[UR4][R162.64], R104 ;  /* 0x00000068a2007986 */ /* 0x0001e8000c101d04 */
[----:B------:R0:W-:Y:S02]  /*0ff0*/  STG.E.128 desc[UR4][R162.64+0x10], R144 ;  /* 0x00001090a2007986 */ /* 0x0001e4000c101d04 */
.L_x_31046:
[----:B------:R-:W-:Y:S05]  /*1000*/  BSYNC B0 ;  /* 0x0000000000007941 */ /* 0x000fea0003800000 */
.L_x_31045:
        /* <DEDUP_REMOVED lines=43> */
.L_x_31066:
[----:B------:R-:W-:Y:S05]  /*12c0*/  BSYNC B1 ;  /* 0x0000000000017941 */ /* 0x000fea0003800000 */
.L_x_31065:
[----:B------:R-:W-:Y:S04]  /*12d0*/  BSSY B1, `(.L_x_31067) ;  /* 0x0000005000017945 */ /* 0x000fe80003800000 */
[----:B------:R-:W-:Y:S05]  /*12e0*/  @!P2 BRA `(.L_x_31068) ;  /* 0x00000000000ca947 */ /* 0x000fea0003800000 */
[----:B-----5:R-:W-:-:S05]  /*12f0*/  HADD2.F32 R113, -RZ, R164.H1_H1 ;  /* 0x300000a4ff717230 */ /* 0x020fca0000004100 */
[----:B------:R-:W-:-:S04]  /*1300*/  FMUL.FTZ R113, R113, UR6 ;  /* 0x0000000671717c20 */ /* 0x000fc80008410000 */
[----:B------:R-:W-:-:S07]  /*1310*/  @P1 FADD.FTZ R113, R97, R113 ;  /* 0x0000007161711221 */ /* 0x000fce0000010000 */
.L_x_31068:
[----:B------:R-:W-:Y:S05]  /*1320*/  BSYNC B1 ;  /* 0x0000000000017941 */ /* 0x000fea0003800000 */
.L_x_31067:
[----:B------:R-:W-:Y:S04]  /*1330*/  BSSY B1, `(.L_x_31069) ;  /* 0x0000005000017945 */ /* 0x000fe80003800000 */
[----:B------:R-:W-:Y:S05]  /*1340*/  @!P2 BRA `(.L_x_31070) ;  /* 0x00000000000ca947 */ /* 0x000fea0003800000 */
[----:B-----5:R-:W-:-:S05]  /*1350*/  HADD2.F32 R114, -RZ, R165.H0_H0 ;  /* 0x200000a5ff727230 */ /* 0x020fca0000004100 */
[----:B------:R-:W-:-:S04]  /*1360*/  FMUL.FTZ R114, R114, UR6 ;  /* 0x0000000672727c20 */ /* 0x000fc80008410000 */
[----:B------:R-:W-:-:S07]  /*1370*/  @P1 FADD.FTZ R114, R98, R114 ;  /* 0x0000007262721221 */ /* 0x000fce0000010000 */
.L_x_31070:
[----:B------:R-:W-:Y:S05]  /*1380*/  BSYNC B1 ;  /* 0x0000000000017941 */ /* 0x000fea0003800000 */
.L_x_31069:
[----:B------:R-:W-:Y:S04]  /*1390*/  BSSY B1, `(.L_x_31071) ;  /* 0x0000005000017945 */ /* 0x000fe80003800000 */
[----:B------:R-:W-:Y:S05]  /*13a0*/  @!P2 BRA `(.L_x_31072) ;  /* 0x00000000000ca947 */ /* 0x000fea0003800000 */
[----:B-----5:R-:W-:-:S05]  /*13b0*/  HADD2.F32 R115, -RZ, R165.H1_H1 ;  /* 0x300000a5ff737230 */ /* 0x020fca0000004100 */
[----:B------:R-:W-:-:S04]  /*13c0*/  FMUL.FTZ R115, R115, UR6 ;  /* 0x0000000673737c20 */ /* 0x000fc80008410000 */
[----:B------:R-:W-:-:S07]  /*13d0*/  @P1 FADD.FTZ R115, R99, R115 ;  /* 0x0000007363731221 */ /* 0x000fce0000010000 */
.L_x_31072:
[----:B------:R-:W-:Y:S05]  /*13e0*/  BSYNC B1 ;  /* 0x0000000000017941 */ /* 0x000fea0003800000 */
.L_x_31071:
[----:B------:R-:W-:Y:S04]  /*13f0*/  BSSY B1, `(.L_x_31073) ;  /* 0x0000005000017945 */ /* 0x000fe80003800000 */
[----:B------:R-:W-:Y:S05]  /*1400*/  @!P2 BRA `(.L_x_31074) ;  /* 0x00000000000ca947 */ /* 0x000fea0003800000 */
[----:B-----5:R-:W-:-:S05]  /*1410*/  HADD2.F32 R116, -RZ, R166.H0_H0 ;  /* 0x200000a6ff747230 */ /* 0x020fca0000004100 */
[----:B------:R-:W-:-:S04]  /*1420*/  FMUL.FTZ R116, R116, UR6 ;  /* 0x0000000674747c20 */ /* 0x000fc80008410000 */
[----:B------:R-:W-:-:S07]  /*1430*/  @P1 FADD.FTZ R116, R108, R116 ;  /* 0x000000746c741221 */ /* 0x000fce0000010000 */
.L_x_31074:
[----:B------:R-:W-:Y:S05]  /*1440*/  BSYNC B1 ;  /* 0x0000000000017941 */ /* 0x000fea0003800000 */
.L_x_31073:
[----:B------:R-:W-:Y:S04]  /*1450*/  BSSY B1, `(.L_x_31075) ;  /* 0x0000005000017945 */ /* 0x000fe80003800000 */
[----:B------:R-:W-:Y:S05]  /*1460*/  @!P2 BRA `(.L_x_31076) ;  /* 0x00000000000ca947 */ /* 0x000fea0003800000 */
[----:B-----5:R-:W-:-:S05]  /*1470*/  HADD2.F32 R117, -RZ, R166.H1_H1 ;  /* 0x300000a6ff757230 */ /* 0x020fca0000004100 */
[----:B------:R-:W-:-:S04]  /*1480*/  FMUL.FTZ R117, R117, UR6 ;  /* 0x0000000675757c20 */ /* 0x000fc80008410000 */
[----:B------:R-:W-:-:S07]  /*1490*/  @P1 FADD.FTZ R117, R109, R117 ;  /* 0x000000756d751221 */ /* 0x000fce0000010000 */
.L_x_31076:
[----:B------:R-:W-:Y:S05]  /*14a0*/  BSYNC B1 ;  /* 0x0000000000017941 */ /* 0x000fea0003800000 */
.L_x_31075:
[----:B------:R-:W-:Y:S04]  /*14b0*/  BSSY B1, `(.L_x_31077) ;  /* 0x0000005000017945 */ /* 0x000fe80003800000 */
[----:B------:R-:W-:Y:S05]  /*14c0*/  @!P2 BRA `(.L_x_31078) ;  /* 0x00000000000ca947 */ /* 0x000fea0003800000 */
[----:B-----5:R-:W-:-:S05]  /*14d0*/  HADD2.F32 R118, -RZ, R167.H0_H0 ;  /* 0x200000a7ff767230 */ /* 0x020fca0000004100 */
[----:B------:R-:W-:-:S04]  /*14e0*/  FMUL.FTZ R118, R118, UR6 ;  /* 0x0000000676767c20 */ /* 0x000fc80008410000 */
[----:B------:R-:W-:-:S07]  /*14f0*/  @P1 FADD.FTZ R118, R110, R118 ;  /* 0x000000766e761221 */ /* 0x000fce0000010000 */
.L_x_31078:
[----:B------:R-:W-:Y:S05]  /*1500*/  BSYNC B1 ;  /* 0x0000000000017941 */ /* 0x000fea0003800000 */
.L_x_31077:
[----:B------:R-:W-:Y:S04]  /*1510*/  BSSY B1, `(.L_x_31079) ;  /* 0x0000005000017945 */ /* 0x000fe80003800000 */
[----:B------:R-:W-:Y:S05]  /*1520*/  @!P2 BRA `(.L_x_31080) ;  /* 0x00000000000ca947 */ /* 0x000fea0003800000 */
[----:B-----5:R-:W-:-:S05]  /*1530*/  HADD2.F32 R119, -RZ, R167.H1_H1 ;  /* 0x300000a7ff777230 */ /* 0x020fca0000004100 */
[----:B------:R-:W-:-:S04]  /*1540*/  FMUL.FTZ R119, R119, UR6 ;  /* 0x0000000677777c20 */ /* 0x000fc80008410000 */
[----:B------:R-:W-:-:S07]  /*1550*/  @P1 FADD.FTZ R119, R111, R119 ;  /* 0x000000776f771221 */ /* 0x000fce0000010000 */
.L_x_31080:
[----:B------:R-:W-:Y:S05]  /*1560*/  BSYNC B1 ;  /* 0x0000000000017941 */ /* 0x000fea0003800000 */
.L_x_31079:
[----:B------:R-:W0:Y:S01]  /*1570*/  LDC.64 R162, c[0x0][0x238] ;  /* 0x00008e00ffa27b82 */ /* 0x000e220000000a00 */
[----:B------:R-:W-:Y:S01]  /*1580*/  IADD3 R161, R161, 0x20, RZ ;  /* 0x00000020a1a17810 */ /* 0x000fe20007ffe0ff */
[C---:B0-----:R-:W-:Y:S01]  /*1590*/  IMAD.WIDE.U32 R162, R160.reuse, 0x20, R162 ;  /* 0x00000020a0a27825 */ /* 0x041fe200078e00a2 */
[----:B------:R-:W-:-:S04]  /*15a0*/  IADD3 R160, R160, 0x20, RZ ;  /* 0x00000020a0a07810 */ /* 0x000fc80007ffe0ff */
[----:B------:R1:W-:Y:S04]  /*15b0*/  STG.E.128 desc[UR4][R162.64], R112 ;  /* 0x00000070a2007986 */ /* 0x0003e8000c101d04 */
[----:B------:R1:W-:Y:S02]  /*15c0*/  STG.E.128 desc[UR4][R162.64+0x10], R116 ;  /* 0x00001074a2007986 */ /* 0x0003e4000c101d04 */
.L_x_31064:
[----:B------:R-:W-:Y:S05]  /*15d0*/  BSYNC B0 ;  /* 0x0000000000007941 */ /* 0x000fea0003800000 */
.L_x_31063:
        /* <DEDUP_REMOVED lines=43> */
.L_x_31084:
[----:B------:R-:W-:Y:S05]  /*1890*/  BSYNC B1 ;  /* 0x0000000000017941 */ /* 0x000fea0003800000 */
.L_x_31083:
[----:B------:R-:W-:Y:S04]  /*18a0*/  BSSY B1, `(.L_x_31085) ;  /* 0x0000005000017945 */ /* 0x000fe80003800000 */
[----:B------:R-:W-:Y:S05]  /*18b0*/  @!P2 BRA `(.L_x_31086) ;  /* 0x00000000000ca947 */ /* 0x000fea0003800000 */
[----:B-----5:R-:W-:-:S05]  /*18c0*/  HADD2.F32 R121, -RZ, R164.H1_H1 ;  /* 0x300000a4ff797230 */ /* 0x020fca0000004100 */
[----:B------:R-:W-:-:S04]  /*18d0*/  FMUL.FTZ R121, R121, UR6 ;  /* 0x0000000679797c20 */ /* 0x000fc80008410000 */
[----:B------:R-:W-:-:S07]  /*18e0*/  @P1 FADD.FTZ R121, R97, R121 ;  /* 0x0000007961791221 */ /* 0x000fce0000010000 */
.L_x_31086:
[----:B------:R-:W-:Y:S05]  /*18f0*/  BSYNC B1 ;  /* 0x0000000000017941 */ /* 0x000fea0003800000 */
.L_x_31085:
[----:B------:R-:W-:Y:S04]  /*1900*/  BSSY B1, `(.L_x_31087) ;  /* 0x0000005000017945 */ /* 0x000fe80003800000 */
[----:B------:R-:W-:Y:S05]  /*1910*/  @!P2 BRA `(.L_x_31088) ;  /* 0x00000000000ca947 */ /* 0x000fea0003800000 */
[----:B-----5:R-:W-:-:S05]  /*1920*/  HADD2.F32 R122, -RZ, R165.H0_H0 ;  /* 0x200000a5ff7a7230 */ /* 0x020fca0000004100 */
[----:B------:R-:W-:-:S04]  /*1930*/  FMUL.FTZ R122, R122, UR6 ;  /* 0x000000067a7a7c20 */ /* 0x000fc80008410000 */
[----:B------:R-:W-:-:S07]  /*1940*/  @P1 FADD.FTZ R122, R98, R122 ;  /* 0x0000007a627a1221 */ /* 0x000fce0000010000 */
.L_x_31088:
[----:B------:R-:W-:Y:S05]  /*1950*/  BSYNC B1 ;  /* 0x0000000000017941 */ /* 0x000fea0003800000 */
.L_x_31087:
[----:B------:R-:W-:Y:S04]  /*1960*/  BSSY B1, `(.L_x_31089) ;  /* 0x0000005000017945 */ /* 0x000fe80003800000 */
[----:B------:R-:W-:Y:S05]  /*1970*/  @!P2 BRA `(.L_x_31090) ;  /* 0x00000000000ca947 */ /* 0x000fea0003800000 */
[----:B-----5:R-:W-:-:S05]  /*1980*/  HADD2.F32 R123, -RZ, R165.H1_H1 ;  /* 0x300000a5ff7b7230 */ /* 0x020fca0000004100 */
[----:B------:R-:W-:-:S04]  /*1990*/  FMUL.FTZ R123, R123, UR6 ;  /* 0x000000067b7b7c20 */ /* 0x000fc80008410000 */
[----:B------:R-:W-:-:S07]  /*19a0*/  @P1 FADD.FTZ R123, R99, R123 ;  /* 0x0000007b637b1221 */ /* 0x000fce0000010000 */
.L_x_31090:
[----:B------:R-:W-:Y:S05]  /*19b0*/  BSYNC B1 ;  /* 0x0000000000017941 */ /* 0x000fea0003800000 */
.L_x_31089:
[----:B------:R-:W-:Y:S04]  /*19c0*/  BSSY B1, `(.L_x_31091) ;  /* 0x0000005000017945 */ /* 0x000fe80003800000 */
[----:B------:R-:W-:Y:S05]  /*19d0*/  @!P2 BRA `(.L_x_31092) ;  /* 0x00000000000ca947 */ /* 0x000fea0003800000 */
[----:B-----5:R-:W-:-:S05]  /*19e0*/  HADD2.F32 R124, -RZ, R166.H0_H0 ;  /* 0x200000a6ff7c7230 */ /* 0x020fca0000004100 */
[----:B------:R-:W-:-:S04]  /*19f0*/  FMUL.FTZ R124, R124, UR6 ;  /* 0x000000067c7c7c20 */ /* 0x000fc80008410000 */
[----:B------:R-:W-:-:S07]  /*1a00*/  @P1 FADD.FTZ R124, R108, R124 ;  /* 0x0000007c6c7c1221 */ /* 0x000fce0000010000 */
.L_x_31092:
[----:B------:R-:W-:Y:S05]  /*1a10*/  BSYNC B1 ;  /* 0x0000000000017941 */ /* 0x000fea0003800000 */
.L_x_31091:
[----:B------:R-:W-:Y:S04]  /*1a20*/  BSSY B1, `(.L_x_31093) ;  /* 0x0000005000017945 */ /* 0x000fe80003800000 */
[----:B------:R-:W-:Y:S05]  /*1a30*/  @!P2 BRA `(.L_x_31094) ;  /* 0x00000000000ca947 */ /* 0x000fea0003800000 */
[----:B-----5:R-:W-:-:S05]  /*1a40*/  HADD2.F32 R125, -RZ, R166.H1_H1 ;  /* 0x300000a6ff7d7230 */ /* 0x020fca0000004100 */
[----:B------:R-:W-:-:S04]  /*1a50*/  FMUL.FTZ R125, R125, UR6 ;  /* 0x000000067d7d7c20 */ /* 0x000fc80008410000 */
[----:B------:R-:W-:-:S07]  /*1a60*/  @P1 FADD.FTZ R125, R109, R125 ;  /* 0x0000007d6d7d1221 */ /* 0x000fce0000010000 */
.L_x_31094:
[----:B------:R-:W-:Y:S05]  /*1a70*/  BSYNC B1 ;  /* 0x0000000000017941 */ /* 0x000fea0003800000 */
.L_x_31093:
[----:B------:R-:W-:Y:S04]  /*1a80*/  BSSY B1, `(.L_x_31095) ;  /* 0x0000005000017945 */ /* 0x000fe80003800000 */
[----:B------:R-:W-:Y:S05]  /*1a90*/  @!P2 BRA `(.L_x_31096) ;  /* 0x00000000000ca947 */ /* 0x000fea0003800000 */
[----:B-----5:R-:W-:-:S05]  /*1aa0*/  HADD2.F32 R126, -RZ, R167.H0_H0 ;  /* 0x200000a7ff7e7230 */ /* 0x020fca0000004100 */
[----:B------:R-:W-:-:S04]  /*1ab0*/  FMUL.FTZ R126, R126, UR6 ;  /* 0x000000067e7e7c20 */ /* 0x000fc80008410000 */
[----:B------:R-:W-:-:S07]  /*1ac0*/  @P1 FADD.FTZ R126, R110, R126 ;  /* 0x0000007e6e7e1221 */ /* 0x000fce0000010000 */
.L_x_31096:
[----:B------:R-:W-:Y:S05]  /*1ad0*/  BSYNC B1 ;  /* 0x0000000000017941 */ /* 0x000fea0003800000 */
.L_x_31095:
[----:B------:R-:W-:Y:S04]  /*1ae0*/  BSSY B1, `(.L_x_31097) ;  /* 0x0000005000017945 */ /* 0x000fe80003800000 */
[----:B------:R-:W-:Y:S05]  /*1af0*/  @!P2 BRA `(.L_x_31098) ;  /* 0x00000000000ca947 */ /* 0x000fea0003800000 */
[----:B-----5:R-:W-:-:S05]  /*1b00*/  HADD2.F32 R127, -RZ, R167.H1_H1 ;  /* 0x300000a7ff7f7230 */ /* 0x020fca0000004100 */
[----:B------:R-:W-:-:S04]  /*1b10*/  FMUL.FTZ R127, R127, UR6 ;  /* 0x000000067f7f7c20 */ /* 0x000fc80008410000 */
[----:B------:R-:W-:-:S07]  /*1b20*/  @P1 FADD.FTZ R127, R111, R127 ;  /* 0x0000007f6f7f1221 */ /* 0x000fce0000010000 */
.L_x_31098:
[----:B------:R-:W-:Y:S05]  /*1b30*/  BSYNC B1 ;  /* 0x0000000000017941 */ /* 0x000fea0003800000 */
.L_x_31097:
[----:B------:R-:W0:Y:S01]  /*1b40*/  LDC.64 R162, c[0x0][0x238] ;  /* 0x00008e00ffa27b82 */ /* 0x000e220000000a00 */
[----:B------:R-:W-:Y:S01]  /*1b50*/  IADD3 R161, R161, 0x20, RZ ;  /* 0x00000020a1a17810 */ /* 0x000fe20007ffe0ff */
[C---:B0-----:R-:W-:Y:S01]  /*1b60*/  IMAD.WIDE.U32 R162, R160.reuse, 0x20, R162 ;  /* 0x00000020a0a27825 */ /* 0x041fe200078e00a2 */
[----:B------:R-:W-:-:S04]  /*1b70*/  IADD3 R160, R160, 0x20, RZ ;  /* 0x00000020a0a07810 */ /* 0x000fc80007ffe0ff */
[----:B------:R2:W-:Y:S04]  /*1b80*/  STG.E.128 desc[UR4][R162.64], R120 ;  /* 0x00000078a2007986 */ /* 0x0005e8000c101d04 */
[----:B------:R2:W-:Y:S02]  /*1b90*/  STG.E.128 desc[UR4][R162.64+0x10], R124 ;  /* 0x0000107ca2007986 */ /* 0x0005e4000c101d04 */
.L_x_31082:
[----:B------:R-:W-:Y:S05]  /*1ba0*/  BSYNC B0 ;  /* 0x0000000000007941 */ /* 0x000fea0003800000 */
.L_x_31081:
        /* <DEDUP_REMOVED lines=43> */
.L_x_31102:
[----:B------:R-:W-:Y:S05]  /*1e60*/  BSYNC B1 ;  /* 0x0000000000017941 */ /* 0x000fea0003800000 */
.L_x_31101:
[----:B------:R-:W-:Y:S04]  /*1e70*/  BSSY B1, `(.L_x_31103) ;  /* 0x0000005000017945 */ /* 0x000fe80003800000 */
[----:B------:R-:W-:Y:S05]  /*1e80*/  @!P2 BRA `(.L_x_31104) ;  /* 0x00000000000ca947 */ /* 0x000fea0003800000 */
[----:B-----5:R-:W-:-:S05]  /*1e90*/  HADD2.F32 R129, -RZ, R164.H1_H1 ;  /* 0x300000a4ff817230 */ /* 0x020fca0000004100 */
[----:B------:R-:W-:-:S04]  /*1ea0*/  FMUL.FTZ R129, R129, UR6 ;  /* 0x0000000681817c20 */ /* 0x000fc80008410000 */
[----:B------:R-:W-:-:S07]  /*1eb0*/  @P1 FADD.FTZ R129, R97, R129 ;  /* 0x0000008161811221 */ /* 0x000fce0000010000 */
.L_x_31104:
[----:B------:R-:W-:Y:S05]  /*1ec0*/  BSYNC B1 ;  /* 0x0000000000017941 */ /* 0x000fea0003800000 */
.L_x_31103:
[----:B------:R-:W-:Y:S04]  /*1ed0*/  BSSY B1, `(.L_x_31105) ;  /* 0x0000005000017945 */ /* 0x000fe80003800000 */
[----:B------:R-:W-:Y:S05]  /*1ee0*/  @!P2 BRA `(.L_x_31106) ;  /* 0x00000000000ca947 */ /* 0x000fea0003800000 */
[----:B-----5:R-:W-:-:S05]  /*1ef0*/  HADD2.F32 R130, -RZ, R165.H0_H0 ;  /* 0x200000a5ff827230 */ /* 0x020fca0000004100 */
[----:B------:R-:W-:-:S04]  /*1f00*/  FMUL.FTZ R130, R130, UR6 ;  /* 0x0000000682827c20 */ /* 0x000fc80008410000 */
[----:B------:R-:W-:-:S07]  /*1f10*/  @P1 FADD.FTZ R130, R98, R130 ;  /* 0x0000008262821221 */ /* 0x000fce0000010000 */
.L_x_31106:
[----:B------:R-:W-:Y:S05]  /*1f20*/  BSYNC B1 ;  /* 0x0000000000017941 */ /* 0x000fea0003800000 */
.L_x_31105:
[----:B------:R-:W-:Y:S04]  /*1f30*/  BSSY B1, `(.L_x_31107) ;  /* 0x0000005000017945 */ /* 0x000fe80003800000 */
[----:B------:R-:W-:Y:S05]  /*1f40*/  @!P2 BRA `(.L_x_31108) ;  /* 0x00000000000ca947 */ /* 0x000fea0003800000 */
[----:B-----5:R-:W-:-:S05]  /*1f50*/  HADD2.F32 R131, -RZ, R165.H1_H1 ;  /* 0x300000a5ff837230 */ /* 0x020fca0000004100 */
[----:B------:R-:W-:-:S04]  /*1f60*/  FMUL.FTZ R131, R131, UR6 ;  /* 0x0000000683837c20 */ /* 0x000fc80008410000 */
[----:B------:R-:W-:-:S07]  /*1f70*/  @P1 FADD.FTZ R131, R99, R131 ;  /* 0x0000008363831221 */ /* 0x000fce0000010000 */
.L_x_31108:
[----:B------:R-:W-:Y:S05]  /*1f80*/  BSYNC B1 ;  /* 0x0000000000017941 */ /* 0x000fea0003800000 */
.L_x_31107:
[----:B------:R-:W-:Y:S04]  /*1f90*/  BSSY B1, `(.L_x_31109) ;  /* 0x0000005000017945 */ /* 0x000fe80003800000 */
[----:B------:R-:W-:Y:S05]  /*1fa0*/  @!P2 BRA `(.L_x_31110) ;  /* 0x00000000000ca947 */ /* 0x000fea0003800000 */
[----:B-----5:R-:W-:-:S05]  /*1fb0*/  HADD2.F32 R132, -RZ, R166.H0_H0 ;  /* 0x200000a6ff847230 */ /* 0x020fca0000004100 */
[----:B------:R-:W-:-:S04]  /*1fc0*/  FMUL.FTZ R132, R132, UR6 ;  /* 0x0000000684847c20 */ /* 0x000fc80008410000 */
[----:B------:R-:W-:-:S07]  /*1fd0*/  @P1 FADD.FTZ R132, R108, R132 ;  /* 0x000000846c841221 */ /* 0x000fce0000010000 */
.L_x_31110:
[----:B------:R-:W-:Y:S05]  /*1fe0*/  BSYNC B1 ;  /* 0x0000000000017941 */ /* 0x000fea0003800000 */
.L_x_31109:
[----:B------:R-:W-:Y:S04]  /*1ff0*/  BSSY B1, `(.L_x_31111) ;  /* 0x0000005000017945 */ /* 0x000fe80003800000 */
[----:B------:R-:W-:Y:S05]  /*2000*/  @!P2 BRA `(.L_x_31112) ;  /* 0x00000000000ca947 */ /* 0x000fea0003800000 */
[----:B-----5:R-:W-:-:S05]  /*2010*/  HADD2.F32 R133, -RZ, R166.H1_H1 ;  /* 0x300000a6ff857230 */ /* 0x020fca0000004100 */
[----:B------:R-:W-:-:S04]  /*2020*/  FMUL.FTZ R133, R133, UR6 ;  /* 0x0000000685857c20 */ /* 0x000fc80008410000 */
[----:B------:R-:W-:-:S07]  /*2030*/  @P1 FADD.FTZ R133, R109, R133 ;  /* 0x000000856d851221 */ /* 0x000fce0000010000 */
.L_x_31112:
[----:B------:R-:W-:Y:S05]  /*2040*/  BSYNC B1 ;  /* 0x0000000000017941 */ /* 0x000fea0003800000 */
.L_x_31111:
[----:B------:R-:W-:Y:S04]  /*2050*/  BSSY B1, `(.L_x_31113) ;  /* 0x0000005000017945 */ /* 0x000fe80003800000 */
[----:B------:R-:W-:Y:S05]  /*2060*/  @!P2 BRA `(.L_x_31114) ;  /* 0x00000000000ca947 */ /* 0x000fea0003800000 */
[----:B-----5:R-:W-:-:S05]  /*2070*/  HADD2.F32 R134, -RZ, R167.H0_H0 ;  /* 0x200000a7ff867230 */ /* 0x020fca0000004100 */
[----:B------:R-:W-:-:S04]  /*2080*/  FMUL.FTZ R134, R134, UR6 ;  /* 0x0000000686867c20 */ /* 0x000fc80008410000 */
[----:B------:R-:W-:-:S07]  /*2090*/  @P1 FADD.FTZ R134, R110, R134 ;  /* 0x000000866e861221 */ /* 0x000fce0000010000 */
.L_x_31114:
[----:B------:R-:W-:Y:S05]  /*20a0*/  BSYNC B1 ;  /* 0x0000000000017941 */ /* 0x000fea0003800000 */
.L_x_31113:
[----:B------:R-:W-:Y:S04]  /*20b0*/  BSSY B1, `(.L_x_31115) ;  /* 0x0000005000017945 */ /* 0x000fe80003800000 */
[----:B------:R-:W-:Y:S05]  /*20c0*/  @!P2 BRA `(.L_x_31116) ;  /* 0x00000000000ca947 */ /* 0x000fea0003800000 */
[----:B-----5:R-:W-:-:S05]  /*20d0*/  HADD2.F32 R135, -RZ, R167.H1_H1 ;  /* 0x300000a7ff877230 */ /* 0x020fca0000004100 */
[----:B------:R-:W-:-:S04]  /*20e0*/  FMUL.FTZ R135, R135, UR6 ;  /* 0x0000000687877c20 */ /* 0x000fc80008410000 */
[----:B------:R-:W-:-:S07]  /*20f0*/  @P1 FADD.FTZ R135, R111, R135 ;  /* 0x000000876f871221 */ /* 0x000fce0000010000 */
.L_x_31116:
[----:B------:R-:W-:Y:S05]  /*2100*/  BSYNC B1 ;  /* 0x0000000000017941 */ /* 0x000fea0003800000 */
.L_x_31115:
[----:B------:R-:W0:Y:S01]  /*2110*/  LDC.64 R162, c[0x0][0x238] ;  /* 0x00008e00ffa27b82 */ /* 0x000e220000000a00 */
[----:B------:R-:W-:Y:S01]  /*2120*/  IADD3 R161, R161, 0x20, RZ ;  /* 0x00000020a1a17810 */ /* 0x000fe20007ffe0ff */
[C---:B0-----:R-:W-:Y:S01]  /*2130*/  IMAD.WIDE.U32 R162, R160.reuse, 0x20, R162 ;  /* 0x00000020a0a27825 */ /* 0x041fe200078e00a2 */
[----:B------:R-:W-:-:S04]  /*2140*/  IADD3 R160, R160, 0x20, RZ ;  /* 0x00000020a0a07810 */ /* 0x000fc80007ffe0ff */
[----:B------:R3:W-:Y:S04]  /*2150*/  STG.E.128 desc[UR4][R162.64], R128 ;  /* 0x00000080a2007986 */ /* 0x0007e8000c101d04 */
[----:B------:R3:W-:Y:S02]  /*2160*/  STG.E.128 desc[UR4][R162.64+0x10], R132 ;  /* 0x00001084a2007986 */ /* 0x0007e4000c101d04 */
.L_x_31100:
[----:B------:R-:W-:Y:S05]  /*2170*/  BSYNC B0 ;  /* 0x0000000000007941 */ /* 0x000fea0003800000 */
.L_x_31099:
        /* <DEDUP_REMOVED lines=43> */
.L_x_31120:
[----:B------:R-:W-:Y:S05]  /*2430*/  BSYNC B1 ;  /* 0x0000000000017941 */ /* 0x000fea0003800000 */
.L_x_31119:
[----:B------:R-:W-:Y:S04]  /*2440*/  BSSY B1, `(.L_x_31121) ;  /* 0x0000005000017945 */ /* 0x000fe80003800000 */
[----:B------:R-:W-:Y:S05]  /*2450*/  @!P2 BRA `(.L_x_31122) ;  /* 0x00000000000ca947 */ /* 0x000fea0003800000 */
[----:B-----5:R-:W-:-:S05]  /*2460*/  HADD2.F32 R137, -RZ, R164.H1_H1 ;  /* 0x300000a4ff897230 */ /* 0x020fca0000004100 */
[----:B------:R-:W-:-:S04]  /*2470*/  FMUL.FTZ R137, R137, UR6 ;  /* 0x0000000689897c20 */ /* 0x000fc80008410000 */
[----:B------:R-:W-:-:S07]  /*2480*/  @P1 FADD.FTZ R137, R97, R137 ;  /* 0x0000008961891221 */ /* 0x000fce0000010000 */
.L_x_31122:
[----:B------:R-:W-:Y:S05]  /*2490*/  BSYNC B1 ;  /* 0x0000000000017941 */ /* 0x000fea0003800000 */
.L_x_31121:
[----:B------:R-:W-:Y:S04]  /*24a0*/  BSSY B1, `(.L_x_31123) ;  /* 0x0000005000017945 */ /* 0x000fe80003800000 */
[----:B------:R-:W-:Y:S05]  /*24b0*/  @!P2 BRA `(.L_x_31124) ;  /* 0x00000000000ca947 */ /* 0x000fea0003800000 */
[----:B-----5:R-:W-:-:S05]  /*24c0*/  HADD2.F32 R138, -RZ, R165.H0_H0 ;  /* 0x200000a5ff8a7230 */ /* 0x020fca0000004100 */
[----:B------:R-:W-:-:S04]  /*24d0*/  FMUL.FTZ R138, R138, UR6 ;  /* 0x000000068a8a7c20 */ /* 0x000fc80008410000 */
[----:B------:R-:W-:-:S07]  /*24e0*/  @P1 FADD.FTZ R138, R98, R138 ;  /* 0x0000008a628a1221 */ /* 0x000fce0000010000 */
.L_x_31124:
[----:B------:R-:W-:Y:S05]  /*24f0*/  BSYNC B1 ;  /* 0x0000000000017941 */ /* 0x000fea0003800000 */
.L_x_31123:
[----:B------:R-:W-:Y:S04]  /*2500*/  BSSY B1, `(.L_x_31125) ;  /* 0x0000005000017945 */ /* 0x000fe80003800000 */
[----:B------:R-:W-:Y:S05]  /*2510*/  @!P2 BRA `(.L_x_31126) ;  /* 0x00000000000ca947 */ /* 0x000fea0003800000 */
[----:B-----5:R-:W-:-:S05]  /*2520*/  HADD2.F32 R139, -RZ, R165.H1_H1 ;  /* 0x300000a5ff8b7230 */ /* 0x020fca0000004100 */
[----:B------:R-:W-:-:S04]  /*2530*/  FMUL.FTZ R139, R139, UR6 ;  /* 0x000000068b8b7c20 */ /* 0x000fc80008410000 */
[----:B------:R-:W-:-:S07]  /*2540*/  @P1 FADD.FTZ R139, R99, R139 ;  /* 0x0000008b638b1221 */ /* 0x000fce0000010000 */
.L_x_31126:
[----:B------:R-:W-:Y:S05]  /*2550*/  BSYNC B1 ;  /* 0x0000000000017941 */ /* 0x000fea0003800000 */
.L_x_31125:
[----:B------:R-:W-:Y:S04]  /*2560*/  BSSY B1, `(.L_x_31127) ;  /* 0x0000005000017945 */ /* 0x000fe80003800000 */
[----:B------:R-:W-:Y:S05]  /*2570*/  @!P2 BRA `(.L_x_31128) ;  /* 0x00000000000ca947 */ /* 0x000fea0003800000 */
[----:B-----5:R-:W-:-:S05]  /*2580*/  HADD2.F32 R140, -RZ, R166.H0_H0 ;  /* 0x200000a6ff8c7230 */ /* 0x020fca0000004100 */
[----:B------:R-:W-:-:S04]  /*2590*/  FMUL.FTZ R140, R140, UR6 ;  /* 0x000000068c8c7c20 */ /* 0x000fc80008410000 */
[----:B------:R-:W-:-:S07]  /*25a0*/  @P1 FADD.FTZ R140, R108, R140 ;  /* 0x0000008c6c8c1221 */ /* 0x000fce0000010000 */
.L_x_31128:
[----:B------:R-:W-:Y:S05]  /*25b0*/  BSYNC B1 ;  /* 0x0000000000017941 */ /* 0x000fea0003800000 */
.L_x_31127:
[----:B------:R-:W-:Y:S04]  /*25c0*/  BSSY B1, `(.L_x_31129) ;  /* 0x0000005000017945 */ /* 0x000fe80003800000 */
[----:B------:R-:W-:Y:S05]  /*25d0*/  @!P2 BRA `(.L_x_31130) ;  /* 0x00000000000ca947 */ /* 0x000fea0003800000 */
[----:B-----5:R-:W-:-:S05]  /*25e0*/  HADD2.F32 R141, -RZ, R166.H1_H1 ;  /* 0x300000a6ff8d7230 */ /* 0x020fca0000004100 */
[----:B------:R-:W-:-:S04]  /*25f0*/  FMUL.FTZ R141, R141, UR6 ;  /* 0x000000068d8d7c20 */ /* 0x000fc80008410000 */
[----:B------:R-:W-:-:S07]  /*2600*/  @P1 FADD.FTZ R141, R109, R141 ;  /* 0x0000008d6d8d1221 */ /* 0x000fce0000010000 */
.L_x_31130:
[----:B------:R-:W-:Y:S05]  /*2610*/  BSYNC B1 ;  /* 0x0000000000017941 */ /* 0x000fea0003800000 */
.L_x_31129:
[----:B------:R-:W-:Y:S04]  /*2620*/  BSSY B1, `(.L_x_31131) ;  /* 0x0000005000017945 */ /* 0x000fe80003800000 */
[----:B------:R-:W-:Y:S05]  /*2630*/  @!P2 BRA `(.L_x_31132) ;  /* 0x00000000000ca947 */ /* 0x000fea0003800000 */
[----:B-----5:R-:W-:-:S05]  /*2640*/  HADD2.F32 R142, -RZ, R167.H0_H0 ;  /* 0x200000a7ff8e7230 */ /* 0x020fca0000004100 */
[----:B------:R-:W-:-:S04]  /*2650*/  FMUL.FTZ R142, R142, UR6 ;  /* 0x000000068e8e7c20 */ /* 0x000fc80008410000 */
[----:B------:R-:W-:-:S07]  /*2660*/  @P1 FADD.FTZ R142, R110, R142 ;  /* 0x0000008e6e8e1221 */ /* 0x000fce0000010000 */
.L_x_31132:
[----:B------:R-:W-:Y:S05]  /*2670*/  BSYNC B1 ;  /* 0x0000000000017941 */ /* 0x000fea0003800000 */
.L_x_31131:
[----:B------:R-:W-:Y:S04]  /*2680*/  BSSY B1, `(.L_x_31133) ;  /* 0x0000005000017945 */ /* 0x000fe80003800000 */
[----:B------:R-:W-:Y:S05]  /*2690*/  @!P2 BRA `(.L_x_31134) ;  /* 0x00000000000ca947 */ /* 0x000fea0003800000 */
[----:B-----5:R-:W-:-:S05]  /*26a0*/  HADD2.F32 R143, -RZ, R167.H1_H1 ;  /* 0x300000a7ff8f7230 */ /* 0x020fca0000004100 */
[----:B------:R-:W-:-:S04]  /*26b0*/  FMUL.FTZ R143, R143, UR6 ;  /* 0x000000068f8f7c20 */ /* 0x000fc80008410000 */
[----:B------:R-:W-:-:S07]  /*26c0*/  @P1 FADD.FTZ R143, R111, R143 ;  /* 0x0000008f6f8f1221 */ /* 0x000fce0000010000 */
.L_x_31134:
[----:B------:R-:W-:Y:S05]  /*26d0*/  BSYNC B1 ;  /* 0x0000000000017941 */ /* 0x000fea0003800000 */
.L_x_31133:
[----:B------:R-:W0:Y:S01]  /*26e0*/  LDC.64 R162, c[0x0][0x238] ;  /* 0x00008e00ffa27b82 */ /* 0x000e220000000a00 */
[----:B------:R-:W-:Y:S01]  /*26f0*/  IADD3 R161, R161, 0x20, RZ ;  /* 0x00000020a1a17810 */ /* 0x000fe20007ffe0ff */
[C---:B0-----:R-:W-:Y:S01]  /*2700*/  IMAD.WIDE.U32 R162, R160.reuse, 0x20, R162 ;  /* 0x00000020a0a27825 */ /* 0x041fe200078e00a2 */
[----:B------:R-:W-:-:S04]  /*2710*/  IADD3 R160, R160, 0x20, RZ ;  /* 0x00000020a0a07810 */ /* 0x000fc80007ffe0ff */
[----:B------:R0:W-:Y:S04]  /*2720*/  STG.E.128 desc[UR4][R162.64], R136 ;  /* 0x00000088a2007986 */ /* 0x0001e8000c101d04 */
[----:B------:R0:W-:Y:S02]  /*2730*/  STG.E.128 desc[UR4][R162.64+0x10], R140 ;  /* 0x0000108ca2007986 */ /* 0x0001e4000c101d04 */
.L_x_31118:
[----:B------:R-:W-:Y:S05]  /*2740*/  BSYNC B0 ;  /* 0x0000000000007941 */ /* 0x000fea0003800000 */
.L_x_31117:
        /* <DEDUP_REMOVED lines=43> */
.L_x_31138:
[----:B------:R-:W-:Y:S05]  /*2a00*/  BSYNC B1 ;  /* 0x0000000000017941 */ /* 0x000fea0003800000 */
.L_x_31137:
[----:B------:R-:W-:Y:S04]  /*2a10*/  BSSY B1, `(.L_x_31139) ;  /* 0x0000005000017945 */ /* 0x000fe80003800000 */
[----:B------:R-:W-:Y:S05]  /*2a20*/  @!P1 BRA `(.L_x_31140) ;  /* 0x00000000000c9947 */ /* 0x000fea0003800000 */
[----:B-----5:R-:W-:-:S05]  /*2a30*/  HADD2.F32 R149, -RZ, R164.H1_H1 ;  /* 0x300000a4ff957230 */ /* 0x020fca0000004100 */
[----:B------:R-:W-:-:S04]  /*2a40*/  FMUL.FTZ R149, R149, UR6 ;  /* 0x0000000695957c20 */ /* 0x000fc80008410000 */
[----:B------:R-:W-:-:S07]  /*2a50*/  @P0 FADD.FTZ R149, R97, R149 ;  /* 0x0000009561950221 */ /* 0x000fce0000010000 */
.L_x_31140:
[----:B------:R-:W-:Y:S05]  /*2a60*/  BSYNC B1 ;  /* 0x0000000000017941 */ /* 0x000fea0003800000 */
.L_x_31139:
[----:B------:R-:W-:Y:S04]  /*2a70*/  BSSY B1, `(.L_x_31141) ;  /* 0x0000005000017945 */ /* 0x000fe80003800000 */
[----:B------:R-:W-:Y:S05]  /*2a80*/  @!P1 BRA `(.L_x_31142) ;  /* 0x00000000000c9947 */ /* 0x000fea0003800000 */
[----:B-----5:R-:W-:-:S05]  /*2a90*/  HADD2.F32 R150, -RZ, R165.H0_H0 ;  /* 0x200000a5ff967230 */ /* 0x020fca0000004100 */
[----:B------:R-:W-:-:S04]  /*2aa0*/  FMUL.FTZ R150, R150, UR6 ;  /* 0x0000000696967c20 */ /* 0x000fc80008410000 */
[----:B------:R-:W-:-:S07]  /*2ab0*/  @P0 FADD.FTZ R150, R98, R150 ;  /* 0x0000009662960221 */ /* 0x000fce0000010000 */
.L_x_31142:
[----:B------:R-:W-:Y:S05]  /*2ac0*/  BSYNC B1 ;  /* 0x0000000000017941 */ /* 0x000fea0003800000 */
.L_x_31141:
[----:B------:R-:W-:Y:S04]  /*2ad0*/  BSSY B1, `(.L_x_31143) ;  /* 0x0000005000017945 */ /* 0x000fe80003800000 */
[----:B------:R-:W-:Y:S05]  /*2ae0*/  @!P1 BRA `(.L_x_31144) ;  /* 0x00000000000c9947 */ /* 0x000fea0003800000 */
[----:B-----5:R-:W-:-:S05]  /*2af0*/  HADD2.F32 R151, -RZ, R165.H1_H1 ;  /* 0x300000a5ff977230 */ /* 0x020fca0000004100 */
[----:B------:R-:W-:-:S04]  /*2b00*/  FMUL.FTZ R151, R151, UR6 ;  /* 0x0000000697977c20 */ /* 0x000fc80008410000 */
[----:B------:R-:W-:-:S07]  /*2b10*/  @P0 FADD.FTZ R151, R99, R151 ;  /* 0x0000009763970221 */ /* 0x000fce0000010000 */
.L_x_31144:
[----:B------:R-:W-:Y:S05]  /*2b20*/  BSYNC B1 ;  /* 0x0000000000017941 */ /* 0x000fea0003800000 */
.L_x_31143:
[----:B------:R-:W-:Y:S04]  /*2b30*/  BSSY B1, `(.L_x_31145) ;  /* 0x0000005000017945 */ /* 0x000fe80003800000 */
[----:B------:R-:W-:Y:S05]  /*2b40*/  @!P1 BRA `(.L_x_31146) ;  /* 0x00000000000c9947 */ /* 0x000fea0003800000 */
[----:B-----5:R-:W-:-:S05]  /*2b50*/  HADD2.F32 R152, -RZ, R166.H0_H0 ;  /* 0x200000a6ff987230 */ /* 0x020fca0000004100 */
[----:B------:R-:W-:-:S04]  /*2b60*/  FMUL.FTZ R152, R152, UR6 ;  /* 0x0000000698987c20 */ /* 0x000fc80008410000 */
[----:B------:R-:W-:-:S07]  /*2b70*/  @P0 FADD.FTZ R152, R108, R152 ;  /* 0x000000986c980221 */ /* 0x000fce0000010000 */
.L_x_31146:
[----:B------:R-:W-:Y:S05]  /*2b80*/  BSYNC B1 ;  /* 0x0000000000017941 */ /* 0x000fea0003800000 */
.L_x_31145:
[----:B------:R-:W-:Y:S04]  /*2b90*/  BSSY B1, `(.L_x_31147) ;  /* 0x0000005000017945 */ /* 0x000fe80003800000 */
[----:B------:R-:W-:Y:S05]  /*2ba0*/  @!P1 BRA `(.L_x_31148) ;  /* 0x00000000000c9947 */ /* 0x000fea0003800000 */
[----:B-----5:R-:W-:-:S05]  /*2bb0*/  HADD2.F32 R153, -RZ, R166.H1_H1 ;  /* 0x300000a6ff997230 */ /* 0x020fca0000004100 */
[----:B------:R-:W-:-:S04]  /*2bc0*/  FMUL.FTZ R153, R153, UR6 ;  /* 0x0000000699997c20 */ /* 0x000fc80008410000 */
[----:B------:R-:W-:-:S07]  /*2bd0*/  @P0 FADD.FTZ R153, R109, R153 ;  /* 0x000000996d990221 */ /* 0x000fce0000010000 */
.L_x_31148:
[----:B------:R-:W-:Y:S05]  /*2be0*/  BSYNC B1 ;  /* 0x0000000000017941 */ /* 0x000fea0003800000 */
.L_x_31147:
[----:B------:R-:W-:Y:S04]  /*2bf0*/  BSSY B1, `(.L_x_31149) ;  /* 0x0000005000017945 */ /* 0x000fe80003800000 */
[----:B------:R-:W-:Y:S05]  /*2c00*/  @!P1 BRA `(.L_x_31150) ;  /* 0x00000000000c9947 */ /* 0x000fea0003800000 */
[----:B-----5:R-:W-:-:S05]  /*2c10*/  HADD2.F32 R154, -RZ, R167.H0_H0 ;  /* 0x200000a7ff9a7230 */ /* 0x020fca0000004100 */
[----:B------:R-:W-:-:S04]  /*2c20*/  FMUL.FTZ R154, R154, UR6 ;  /* 0x000000069a9a7c20 */ /* 0x000fc80008410000 */
[----:B------:R-:W-:-:S07]  /*2c30*/  @P0 FADD.FTZ R154, R110, R154 ;  /* 0x0000009a6e9a0221 */ /* 0x000fce0000010000 */
.L_x_31150:
[----:B------:R-:W-:Y:S05]  /*2c40*/  BSYNC B1 ;  /* 0x0000000000017941 */ /* 0x000fea0003800000 */
.L_x_31149:
[----:B------:R-:W-:Y:S04]  /*2c50*/  BSSY B1, `(.L_x_31151) ;  /* 0x0000005000017945 */ /* 0x000fe80003800000 */
[----:B------:R-:W-:Y:S05]  /*2c60*/  @!P1 BRA `(.L_x_31152) ;  /* 0x00000000000c9947 */ /* 0x000fea0003800000 */
[----:B-----5:R-:W-:-:S05]  /*2c70*/  HADD2.F32 R155, -RZ, R167.H1_H1 ;  /* 0x300000a7ff9b7230 */ /* 0x020fca0000004100 */
[----:B------:R-:W-:-:S04]  /*2c80*/  FMUL.FTZ R155, R155, UR6 ;  /* 0x000000069b9b7c20 */ /* 0x000fc80008410000 */
[----:B------:R-:W-:-:S07]  /*2c90*/  @P0 FADD.FTZ R155, R111, R155 ;  /* 0x0000009b6f9b0221 */ /* 0x000fce0000010000 */
.L_x_31152:
[----:B------:R-:W-:Y:S05]  /*2ca0*/  BSYNC B1 ;  /* 0x0000000000017941 */ /* 0x000fea0003800000 */
.L_x_31151:
[----:B------:R-:W0:Y:S02]  /*2cb0*/  LDC.64 R162, c[0x0][0x238] ;  /* 0x00008e00ffa27b82 */ /* 0x000e240000000a00 */
[----:B0-----:R-:W-:-:S05]  /*2cc0*/  IMAD.WIDE.U32 R160, R160, 0x20, R162 ;  /* 0x00000020a0a07825 */ /* 0x001fca00078e00a2 */
[----:B------:R0:W-:Y:S04]  /*2cd0*/  STG.E.128 desc[UR4][R160.64], R148 ;  /* 0x00000094a0007986 */ /* 0x0001e8000c101d04 */
[----:B------:R0:W-:Y:S02]  /*2ce0*/  STG.E.128 desc[UR4][R160.64+0x10], R152 ;  /* 0x00001098a0007986 */ /* 0x0001e4000c101d04 */
.L_x_31136:
[----:B------:R-:W-:Y:S05]  /*2cf0*/  BSYNC B0 ;  /* 0x0000000000007941 */ /* 0x000fea0003800000 */
.L_x_31135:
        /* <DEDUP_REMOVED lines=176> */
.L_x_31178:
        /* <DEDUP_REMOVED lines=60> */
.L_x_31157:
[----:B------:R-:W-:Y:S05]  /*3bc0*/  BSYNC B1 ;  /* 0x0000000000017941 */ /* 0x000fea0003800000 */
.L_x_31156:
        /* <DEDUP_REMOVED lines=35> */
.L_x_31159:
[----:B------:R-:W-:Y:S05]  /*3e00*/  BSYNC B1 ;  /* 0x0000000000017941 */ /* 0x000fea0003800000 */
.L_x_31158:
        /* <DEDUP_REMOVED lines=35> */
.L_x_31161:
[----:B------:R-:W-:Y:S05]  /*4040*/  BSYNC B1 ;  /* 0x0000000000017941 */ /* 0x000fea0003800000 */
.L_x_31160:
        /* <DEDUP_REMOVED lines=35> */
.L_x_31163:
[----:B------:R-:W-:Y:S05]  /*4280*/  BSYNC B1 ;  /* 0x0000000000017941 */ /* 0x000fea0003800000 */
.L_x_31162:
        /* <DEDUP_REMOVED lines=35> */
.L_x_31165:
[----:B------:R-:W-:Y:S05]  /*44c0*/  BSYNC B1 ;  /* 0x0000000000017941 */ /* 0x000fea0003800000 */
.L_x_31164:
        /* <DEDUP_REMOVED lines=33> */
.L_x_31155:
[----:B------:R-:W-:Y:S05]  /*46e0*/  BSYNC B0 ;  /* 0x0000000000007941 */ /* 0x000fea0003800000 */
.L_x_31154:
[----:B0123--:R-:W0:Y:S02]  /*46f0*/  LDC.64 R158, c[0x0][0x210] ;  /* 0x00008400ff9e7b82 */ /* 0x00fe240000000a00 */
[----:B0-----:R-:W-:-:S04]  /*4700*/  LEA R156, R158, R156, 0x2 ;  /* 0x0000009c9e9c7211 */ /* 0x001fc800078e10ff */
[----:B------:R-:W-:-:S13]  /*4710*/  ISETP.GE.AND P0, PT, R156, R159, PT ;  /* 0x0000009f9c00720c */ /* 0x000fda0003f06270 */
[----:B------:R-:W-:Y:S05]  /*4720*/  @!P0 BRA `(.L_x_31166) ;  /* 0xffffffc000788947 */ /* 0x000fea000383ffff */
[----:B------:R-:W-:Y:S05]  /*4730*/  EXIT ;  /* 0x000000000000794d */ /* 0x000fea0003800000 */
.L_x_31153:
        /* <DEDUP_REMOVED lines=8> */
.L_x_31168:
[----:B------:R-:W-:Y:S05]  /*47c0*/  BSYNC B0 ;  /* 0x0000000000007941 */ /* 0x000fea0003800000 */
.L_x_31167:
        /* <DEDUP_REMOVED lines=10> */
.L_x_31169:
[----:B------:R-:W-:Y:S01]  /*4870*/  HFMA2.MMA R181, -RZ, RZ, 0, 2.384185791015625e-07 ;  /* 0x00000004ffb57435 */ /* 0x000fe200000001ff */
[----:B------:R-:W-:-:S05]  /*4880*/  MOV R163, R178 ;  /* 0x000000b200a37202 */ /* 0x000fca0000000f00 */
[----:B------:R-:W-:-:S05]  /*4890*/  FADD.FTZ R163, R162, R163 ;  /* 0x000000a3a2a37221 */ /* 0x000fca0000010000 */
[----:B------:R-:W-:-:S07]  /*48a0*/  MOV R180, R163 ;  /* 0x000000a300b47202 */ /* 0x000fce0000000f00 */
[----:B------:R-:W-:Y:S05]  /*48b0*/  WARPSYNC.COLLECTIVE R179, `(.L_x_31170) ;  /* 0x00000000b3087348 */ /* 0x000fea0003c00000 */
[----:B------:R0:W1:Y:S02]  /*48c0*/  SHFL.BFLY P6, R178, R180, R181, R182 ;  /* 0x0c0000b5b4b27389 */ /* 0x00006400000c00b6 */
[----:B01----:R-:W-:Y:S01]  /*48d0*/  ENDCOLLECTIVE ;  /* 0x000000000000791b */ /* 0x003fe20003800000 */
.L_x_31170:
[----:B------:R-:W-:Y:S01]  /*48e0*/  HFMA2.MMA R181, -RZ, RZ, 0, 4.76837158203125e-07 ;  /* 0x00000008ffb57435 */ /* 0x000fe200000001ff */
[----:B------:R-:W-:-:S05]  /*48f0*/  MOV R0, R178 ;  /* 0x000000b200007202 */ /* 0x000fca0000000f00 */
[----:B------:R-:W-:-:S05]  /*4900*/  FADD.FTZ R168, R163, R0 ;  /* 0x00000000a3a87221 */ /* 0x000fca0000010000 */
[----:B------:R-:W-:-:S07]  /*4910*/  MOV R180, R168 ;  /* 0x000000a800b47202 */ /* 0x000fce0000000f00 */
[----:B------:R-:W-:Y:S05]  /*4920*/  WARPSYNC.COLLECTIVE R179, `(.L_x_31171) ;  /* 0x00000000b3087348 */ /* 0x000fea0003c00000 */
[----:B------:R0:W1:Y:S02]  /*4930*/  SHFL.BFLY P6, R178, R180, R181, R182 ;  /* 0x0c0000b5b4b27389 */ /* 0x00006400000c00b6 */
[----:B01----:R-:W-:Y:S01]  /*4940*/  ENDCOLLECTIVE ;  /* 0x000000000000791b */ /* 0x003fe20003800000 */
.L_x_31171:
[----:B------:R-:W-:Y:S01]  /*4950*/  HFMA2.MMA R181, -RZ, RZ, 0, 9.5367431640625e-07 ;  /* 0x00000010ffb57435 */ /* 0x000fe200000001ff */
[----:B------:R-:W-:-:S05]  /*4960*/  MOV R169, R178 ;  /* 0x000000b200a97202 */ /* 0x000fca0000000f00 */
[----:B------:R-:W-:-:S05]  /*4970*/  FADD.FTZ R169, R168, R169 ;  /* 0x000000a9a8a97221 */ /* 0x000fca0000010000 */
[----:B------:R-:W-:-:S07]  /*4980*/  MOV R180, R169 ;  /* 0x000000a900b47202 */ /* 0x000fce0000000f00 */
[----:B------:R-:W-:Y:S05]  /*4990*/  WARPSYNC.COLLECTIVE R179, `(.L_x_31172) ;  /* 0x00000000b3087348 */ /* 0x000fea0003c00000 */
[----:B------:R0:W1:Y:S02]  /*49a0*/  SHFL.BFLY P6, R178, R180, R181, R182 ;  /* 0x0c0000b5b4b27389 */ /* 0x00006400000c00b6 */
[----:B01----:R-:W-:Y:S01]  /*49b0*/  ENDCOLLECTIVE ;  /* 0x000000000000791b */ /* 0x003fe20003800000 */
.L_x_31172:
        /* <DEDUP_REMOVED lines=105> */
.L_x_31173:
[----:B------:R-:W-:Y:S01]  /*5050*/  HFMA2.MMA R181, -RZ, RZ, 0, 1.1920928955078125e-07 ;  /* 0x00000002ffb57435 */ /* 0x000fe200000001ff */
[----:B------:R-:W-:-:S05]  /*5060*/  MOV R163, R178 ;  /* 0x000000b200a37202 */ /* 0x000fca0000000f00 */
[----:B------:R-:W-:-:S05]  /*5070*/  FADD.FTZ R163, R0, R163 ;  /* 0x000000a300a37221 */ /* 0x000fca0000010000 */
[----:B------:R-:W-:-:S07]  /*5080*/  MOV R180, R163 ;  /* 0x000000a300b47202 */ /* 0x000fce0000000f00 */
[----:B------:R-:W-:Y:S05]  /*5090*/  WARPSYNC.COLLECTIVE R179, `(.L_x_31174) ;  /* 0x00000000b3087348 */ /* 0x000fea0003c00000 */
[----:B------:R0:W1:Y:S02]  /*50a0*/  SHFL.BFLY P6, R178, R180, R181, R182 ;  /* 0x0c0000b5b4b27389 */ /* 0x00006400000c00b6 */
[----:B01----:R-:W-:Y:S01]  /*50b0*/  ENDCOLLECTIVE ;  /* 0x000000000000791b */ /* 0x003fe20003800000 */
.L_x_31174:
[----:B------:R-:W-:Y:S01]  /*50c0*/  HFMA2.MMA R181, -RZ, RZ, 0, 2.384185791015625e-07 ;  /* 0x00000004ffb57435 */ /* 0x000fe200000001ff */
[----:B------:R-:W-:-:S05]  /*50d0*/  MOV R162, R178 ;  /* 0x000000b200a27202 */ /* 0x000fca0000000f00 */
[----:B------:R-:W-:-:S05]  /*50e0*/  FADD.FTZ R162, R163, R162 ;  /* 0x000000a2a3a27221 */ /* 0x000fca0000010000 */
[----:B------:R-:W-:-:S07]  /*50f0*/  MOV R180, R162 ;  /* 0x000000a200b47202 */ /* 0x000fce0000000f00 */
[----:B------:R-:W-:Y:S05]  /*5100*/  WARPSYNC.COLLECTIVE R179, `(.L_x_31175) ;  /* 0x00000000b3087348 */ /* 0x000fea0003c00000 */
[----:B------:R0:W1:Y:S02]  /*5110*/  SHFL.BFLY P6, R178, R180, R181, R182 ;  /* 0x0c0000b5b4b27389 */ /* 0x00006400000c00b6 */
[----:B01----:R-:W-:Y:S01]  /*5120*/  ENDCOLLECTIVE ;  /* 0x000000000000791b */ /* 0x003fe20003800000 */
.L_x_31175:
[----:B------:R-:W-:Y:S01]  /*5130*/  HFMA2.MMA R181, -RZ, RZ, 0, 4.76837158203125e-07 ;  /* 0x00000008ffb57435 */ /* 0x000fe200000001ff */
[----:B------:R-:W-:-:S05]  /*5140*/  MOV R169, R178 ;  /* 0x000000b200a97202 */ /* 0x000fca0000000f00 */
[----:B------:R-:W-:-:S05]  /*5150*/  FADD.FTZ R169, R162, R169 ;  /* 0x000000a9a2a97221 */ /* 0x000fca0000010000 */
[----:B------:R-:W-:-:S07]  /*5160*/  MOV R180, R169 ;  /* 0x000000a900b47202 */ /* 0x000fce0000000f00 */
[----:B------:R-:W-:Y:S05]  /*5170*/  WARPSYNC.COLLECTIVE R179, `(.L_x_31176) ;  /* 0x00000000b3087348 */ /* 0x000fea0003c00000 */
[----:B------:R0:W1:Y:S02]  /*5180*/  SHFL.BFLY P6, R178, R180, R181, R182 ;  /* 0x0c0000b5b4b27389 */ /* 0x00006400000c00b6 */
[----:B01----:R-:W-:Y:S01]  /*5190*/  ENDCOLLECTIVE ;  /* 0x000000000000791b */ /* 0x003fe20003800000 */
.L_x_31176:
[----:B------:R-:W-:Y:S01]  /*51a0*/  HFMA2.MMA R181, -RZ, RZ, 0, 9.5367431640625e-07 ;  /* 0x00000010ffb57435 */ /* 0x000fe200000001ff */
[----:B------:R-:W-:-:S05]  /*51b0*/  MOV R168, R178 ;  /* 0x000000b200a87202 */ /* 0x000fca0000000f00 */
[----:B------:R-:W-:-:S05]  /*51c0*/  FADD.FTZ R177, R169, R168 ;  /* 0x000000a8a9b17221 */ /* 0x000fca0000010000 */
[----:B------:R-:W-:-:S07]  /*51d0*/  MOV R180, R177 ;  /* 0x000000b100b47202 */ /* 0x000fce0000000f00 */
[----:B------:R-:W-:Y:S05]  /*51e0*/  WARPSYNC.COLLECTIVE R179, `(.L_x_31177) ;  /* 0x00000000b3087348 */ /* 0x000fea0003c00000 */
[----:B------:R0:W1:Y:S02]  /*51f0*/  SHFL.BFLY P6, R178, R180, R181, R182 ;  /* 0x0c0000b5b4b27389 */ /* 0x00006400000c00b6 */
[----:B01----:R-:W-:Y:S01]  /*5200*/  ENDCOLLECTIVE ;  /* 0x000000000000791b */ /* 0x003fe20003800000 */
.L_x_31177:
[----:B------:R-:W-:Y:S05]  /*5210*/  BRA `(.L_x_31178) ;  /* 0xffffffe400787947 */ /* 0x000fea000383ffff */
.L_x_31179:
        /* <DEDUP_REMOVED lines=14> */
.L_x_44449:


//--------------------- .text._ZN10layer_norm13ln_fwd_kernelINS_13Kernel_traitsIf6__halffS2_fjLj1536ELj1ELj4ELj1ELj16ENS_18Kernel_traits_baseILj1536EfS2_fS2_fjLj128EEEEELb0ELb0ELb1ELb1EEEvNS_9FwdParamsE --------------------------
	.section	.text._ZN10layer_norm13ln_fwd_kernelINS_13Kernel_traitsIf6__halffS2_fjLj1536ELj1ELj4ELj1ELj16ENS_18Kernel_traits_baseILj1536EfS2_fS2_fjLj128EEEEELb0ELb0ELb1ELb1EEEvNS_9FwdParamsE,"ax",@progbits
	.align	128
        .global         _ZN10layer_norm13ln_fwd_kernelINS_13Kernel_traitsIf6__halffS2_fjLj1536ELj1ELj4ELj1ELj16ENS_18Kernel_traits_baseILj1536EfS2_fS2_fjLj128EEEEELb0ELb0ELb1ELb1EEEvNS_9FwdParamsE
        .type           _ZN10layer_norm13ln_fwd_kernelINS_13Kernel_traitsIf6__halffS2_fjLj1536ELj1ELj4ELj1ELj16ENS_18Kernel_traits_baseILj1536EfS2_fS2_fjLj128EEEEELb0ELb0ELb1ELb1EEEvNS_9FwdParamsE,@function
        .size           _ZN10layer_norm13ln_fwd_kernelINS_13Kernel_traitsIf6__halffS2_fjLj1536ELj1ELj4ELj1ELj16ENS_18Kernel_traits_baseILj1536EfS2_fS2_fjLj128EEEEELb0ELb0ELb1ELb1EEEvNS_9FwdParamsE,(.L_x_44450 - _ZN10layer_norm13ln_fwd_kernelINS_13Kernel_traitsIf6__halffS2_fjLj1536ELj1ELj4ELj1ELj16ENS_18Kernel_traits_baseILj1536EfS2_fS2_fjLj128EEEEELb0ELb0ELb1ELb1EEEvNS_9FwdParamsE)
        .other          _ZN10layer_norm13ln_fwd_kernelINS_13Kernel_traitsIf6__halffS2_fjLj1536ELj1ELj4ELj1ELj16ENS_18Kernel_traits_baseILj1536EfS2_fS2_fjLj128EEEEELb0ELb0ELb1ELb1EEEvNS_9FwdParamsE,@"STO_CUDA_ENTRY STV_DEFAULT"
_ZN10layer_norm13ln_fwd_kernelINS_13Kernel_traitsIf6__halffS2_fjLj1536ELj1ELj4ELj1ELj16ENS_18Kernel_traits_baseILj1536EfS2_fS2_fjLj128EEEEELb0ELb0ELb1ELb1EEEvNS_9FwdParamsE:
.text._ZN10layer_norm13ln_fwd_kernelINS_13Kernel_traitsIf6__halffS2_fjLj1536ELj1ELj4ELj1ELj16ENS_18Kernel_traits_baseILj1536EfS2_fS2_fjLj128EEEEELb0ELb0ELb1ELb1EEEvNS_9FwdParamsE:
        /* <DEDUP_REMOVED lines=73> */
.L_x_31279:
        /* <DEDUP_REMOVED lines=63> */
.L_x_31181:
[----:B------:R-:W-:Y:S05]  /*0880*/  BSYNC B0 ;  /* 0x0000000000007941 */ /* 0x000fea0003800000 */
.L_x_31180:
[----:B------:R-:W-:Y:S04]  /*0890*/  BSSY B0, `(.L_x_31182) ;  /* 0x0000005000007945 */ /* 0x000fe80003800000 */
[----:B------:R-:W-:Y:S05]  /*08a0*/  @!P6 BRA `(.L_x_31183) ;  /* 0x00000000000ce947 */ /* 0x000fea0003800000 */
[----:B-----5:R-:W-:-:S05]  /*08b0*/  HADD2.F32 R113, -RZ, R108.H1_H1 ;  /* 0x3000006cff717230 */ /* 0x020fca0000004100 */
[----:B------:R-:W-:-:S04]  /*08c0*/  FMUL.FTZ R113, R113, UR6 ;  /* 0x0000000671717c20 */ /* 0x000fc80008410000 */
[----:B------:R-:W-:-:S07]  /*08d0*/  @P0 FADD.FTZ R113, R101, R113 ;  /* 0x0000007165710221 */ /* 0x000fce0000010000 */
.L_x_31183:
[----:B------:R-:W-:Y:S05]  /*08e0*/  BSYNC B0 ;  /* 0x0000000000007941 */ /* 0x000fea0003800000 */
.L_x_31182:
[----:B------:R-:W-:Y:S04]  /*08f0*/  BSSY B0, `(.L_x_31184) ;  /* 0x0000005000007945 */ /* 0x000fe80003800000 */
[----:B------:R-:W-:Y:S05]  /*0900*/  @!P6 BRA `(.L_x_31185) ;  /* 0x00000000000ce947 */ /* 0x000fea0003800000 */
[----:B-----5:R-:W-:-:S05]  /*0910*/  HADD2.F32 R114, -RZ, R109.H0_H0 ;  /* 0x2000006dff727230 */ /* 0x020fca0000004100 */
[----:B------:R-:W-:-:S04]  /*0920*/  FMUL.FTZ R114, R114, UR6 ;  /* 0x0000000672727c20 */ /* 0x000fc80008410000 */
[----:B------:R-:W-:-:S07]  /*0930*/  @P0 FADD.FTZ R114, R102, R114 ;  /* 0x0000007266720221 */ /* 0x000fce0000010000 */
.L_x_31185:
[----:B------:R-:W-:Y:S05]  /*0940*/  BSYNC B0 ;  /* 0x0000000000007941 */ /* 0x000fea0003800000 */
.L_x_31184:
[----:B------:R-:W-:Y:S04]  /*0950*/  BSSY B0, `(.L_x_31186) ;  /* 0x0000005000007945 */ /* 0x000fe80003800000 */
[----:B------:R-:W-:Y:S05]  /*0960*/  @!P6 BRA `(.L_x_31187) ;  /* 0x00000000000ce947 */ /* 0x000fea0003800000 */
[----:B-----5:R-:W-:-:S05]  /*0970*/  HADD2.F32 R115, -RZ, R109.H1_H1 ;  /* 0x3000006dff737230 */ /* 0x020fca0000004100 */
[----:B------:R-:W-:-:S04]  /*0980*/  FMUL.FTZ R115, R115, UR6 ;  /* 0x0000000673737c20 */ /* 0x000fc80008410000 */
[----:B------:R-:W-:-:S07]  /*0990*/  @P0 FADD.FTZ R115, R103, R115 ;  /* 0x0000007367730221 */ /* 0x000fce0000010000 */
.L_x_31187:
[----:B------:R-:W-:Y:S05]  /*09a0*/  BSYNC B0 ;  /* 0x0000000000007941 */ /* 0x000fea0003800000 */
.L_x_31186:
[----:B------:R-:W-:Y:S04]  /*09b0*/  BSSY B0, `(.L_x_31188) ;  /* 0x0000005000007945 */ /* 0x000fe80003800000 */
[----:B------:R-:W-:Y:S05]  /*09c0*/  @!P6 BRA `(.L_x_31189) ;  /* 0x00000000000ce947 */ /* 0x000fea0003800000 */
[----:B-----5:R-:W-:-:S05]  /*09d0*/  HADD2.F32 R116, -RZ, R110.H0_H0 ;  /* 0x2000006eff747230 */ /* 0x020fca0000004100 */
[----:B------:R-:W-:-:S04]  /*09e0*/  FMUL.FTZ R116, R116, UR6 ;  /* 0x0000000674747c20 */ /* 0x000fc80008410000 */
[----:B------:R-:W-:-:S07]  /*09f0*/  @P0 FADD.FTZ R116, R104, R116 ;  /* 0x0000007468740221 */ /* 0x000fce0000010000 */
.L_x_31189:
[----:B------:R-:W-:Y:S05]  /*0a00*/  BSYNC B0 ;  /* 0x0000000000007941 */ /* 0x000fea0003800000 */
.L_x_31188:
[----:B------:R-:W-:Y:S04]  /*0a10*/  BSSY B0, `(.L_x_31190) ;  /* 0x0000005000007945 */ /* 0x000fe80003800000 */
[----:B------:R-:W-:Y:S05]  /*0a20*/  @!P6 BRA `(.L_x_31191) ;  /* 0x00000000000ce947 */ /* 0x000fea0003800000 */
[----:B-----5:R-:W-:-:S05]  /*0a30*/  HADD2.F32 R117, -RZ, R110.H1_H1 ;  /* 0x3000006eff757230 */ /* 0x020fca0000004100 */
[----:B------:R-:W-:-:S04]  /*0a40*/  FMUL.FTZ R117, R117, UR6 ;  /* 0x0000000675757c20 */ /* 0x000fc80008410000 */
[----:B------:R-:W-:-:S07]  /*0a50*/  @P0 FADD.FTZ R117, R105, R117 ;  /* 0x0000007569750221 */ /* 0x000fce0000010000 */
.L_x_31191:
[----:B------:R-:W-:Y:S05]  /*0a60*/  BSYNC B0 ;  /* 0x0000000000007941 */ /* 0x000fea0003800000 */
.L_x_31190:
[----:B------:R-:W-:Y:S04]  /*0a70*/  BSSY B0, `(.L_x_31192) ;  /* 0x0000005000007945 */ /* 0x000fe80003800000 */
[----:B------:R-:W-:Y:S05]  /*0a80*/  @!P6 BRA `(.L_x_31193) ;  /* 0x00000000000ce947 */ /* 0x000fea0003800000 */
[----:B-----5:R-:W-:-:S05]  /*0a90*/  HADD2.F32 R118, -RZ, R111.H0_H0 ;  /* 0x2000006fff767230 */ /* 0x020fca0000004100 */
[----:B------:R-:W-:-:S04]  /*0aa0*/  FMUL.FTZ R118, R118, UR6 ;  /* 0x0000000676767c20 */ /* 0x000fc80008410000 */
[----:B------:R-:W-:-:S07]  /*0ab0*/  @P0 FADD.FTZ R118, R106, R118 ;  /* 0x000000766a760221 */ /* 0x000fce0000010000 */
.L_x_31193:
[----:B------:R-:W-:Y:S05]  /*0ac0*/  BSYNC B0 ;  /* 0x0000000000007941 */ /* 0x000fea0003800000 */
.L_x_31192:
[----:B------:R-:W-:Y:S04]  /*0ad0*/  BSSY B0, `(.L_x_31194) ;  /* 0x0000005000007945 */ /* 0x000fe80003800000 */
[----:B------:R-:W-:Y:S05]  /*0ae0*/  @!P6 BRA `(.L_x_31195) ;  /* 0x00000000000ce947 */ /* 0x000fea0003800000 */
[----:B-----5:R-:W-:-:S05]  /*0af0*/  HADD2.F32 R119, -RZ, R111.H1_H1 ;  /* 0x3000006fff777230 */ /* 0x020fca0000004100 */
[----:B------:R-:W-:-:S04]  /*0b00*/  FMUL.FTZ R119, R119, UR6 ;  /* 0x0000000677777c20 */ /* 0x000fc80008410000 */
[----:B------:R-:W-:-:S07]  /*0b10*/  @P0 FADD.FTZ R119, R107, R119 ;  /* 0x000000776b770221 */ /* 0x000fce0000010000 */
.L_x_31195:
[----:B------:R-:W-:Y:S05]  /*0b20*/  BSYNC B0 ;  /* 0x0000000000007941 */ /* 0x000fea0003800000 */
.L_x_31194:
        /* <DEDUP_REMOVED lines=41> */
.L_x_31197:
[----:B------:R-:W-:Y:S05]  /*0dc0*/  BSYNC B0 ;  /* 0x0000000000007941 */ /* 0x000fea0003800000 */
.L_x_31196:
[----:B------:R-:W-:Y:S04]  /*0dd0*/  BSSY B0, `(.L_x_31198) ;  /* 0x0000005000007945 */ /* 0x000fe80003800000 */
[----:B------:R-:W-:Y:S05]  /*0de0*/  @!P6 BRA `(.L_x_31199) ;  /* 0x00000000000ce947 */ /* 0x000fea0003800000 */
[----:B-----5:R-:W-:-:S05]  /*0df0*/  HADD2.F32 R121, -RZ, R108.H1_H1 ;  /* 0x3000006cff797230 */ /* 0x020fca0000004100 */
[----:B------:R-:W-:-:S04]  /*0e00*/  FMUL.FTZ R121, R121, UR6 ;  /* 0x0000000679797c20 */ /* 0x000fc80008410000 */
[----:B------:R-:W-:-:S07]  /*0e10*/  @P0 FADD.FTZ R121, R101, R121 ;  /* 0x0000007965790221 */ /* 0x000fce0000010000 */
.L_x_31199:
[----:B------:R-:W-:Y:S05]  /*0e20*/  BSYNC B0 ;  /* 0x0000000000007941 */ /* 0x000fea0003800000 */
.L_x_31198:
[----:B------:R-:W-:Y:S04]  /*0e30*/  BSSY B0, `(.L_x_31200) ;  /* 0x0000005000007945 */ /* 0x000fe80003800000 */
[----:B------:R-:W-:Y:S05]  /*0e40*/  @!P6 BRA `(.L_x_31201) ;  /* 0x00000000000ce947 */ /* 0x000fea0003800000 */
[----:B-----5:R-:W-:-:S05]  /*0e50*/  HADD2.F32 R122, -RZ, R109.H0_H0 ;  /* 0x2000006dff7a7230 */ /* 0x020fca0000004100 */
[----:B------:R-:W-:-:S04]  /*0e60*/  FMUL.FTZ R122, R122, UR6 ;  /* 0x000000067a7a7c20 */ /* 0x000fc80008410000 */
[----:B------:R-:W-:-:S07]  /*0e70*/  @P0 FADD.FTZ R122, R102, R122 ;  /* 0x0000007a667a0221 */ /* 0x000fce0000010000 */
.L_x_31201:
[----:B------:R-:W-:Y:S05]  /*0e80*/  BSYNC B0 ;  /* 0x0000000000007941 */ /* 0x000fea0003800000 */
.L_x_31200:
[----:B------:R-:W-:Y:S04]  /*0e90*/  BSSY B0, `(.L_x_31202) ;  /* 0x0000005000007945 */ /* 0x000fe80003800000 */
[----:B------:R-:W-:Y:S05]  /*0ea0*/  @!P6 BRA `(.L_x_31203) ;  /* 0x00000000000ce947 */ /* 0x000fea0003800000 */
[----:B-----5:R-:W-:-:S05]  /*0eb0*/  HADD2.F32 R123, -RZ, R109.H1_H1 ;  /* 0x3000006dff7b7230 */ /* 0x020fca0000004100 */
[----:B------:R-:W-:-:S04]  /*0ec0*/  FMUL.FTZ R123, R123, UR6 ;  /* 0x000000067b7b7c20 */ /* 0x000fc80008410000 */
[----:B------:R-:W-:-:S07]  /*0ed0*/  @P0 FADD.FTZ R123, R103, R123 ;  /* 0x0000007b677b0221 */ /* 0x000fce0000010000 */
.L_x_31203:
[----:B------:R-:W-:Y:S05]  /*0ee0*/  BSYNC B0 ;  /* 0x0000000000007941 */ /* 0x000fea0003800000 */
.L_x_31202:
[----:B------:R-:W-:Y:S04]  /*0ef0*/  BSSY B0, `(.L_x_31204) ;  /* 0x0000005000007945 */ /* 0x000fe80003800000 */
[----:B------:R-:W-:Y:S05]  /*0f00*/  @!P6 BRA `(.L_x_31205) ;  /* 0x00000000000ce947 */ /* 0x000fea0003800000 */
[----:B-----5:R-:W-:-:S05]  /*0f10*/  HADD2.F32 R124, -RZ, R110.H0_H0 ;  /* 0x2000006eff7c7230 */ /* 0x020fca0000004100 */
[----:B------:R-:W-:-:S04]  /*0f20*/  FMUL.FTZ R124, R124, UR6 ;  /* 0x000000067c7c7c20 */ /* 0x000fc80008410000 */
[----:B------:R-:W-:-:S07]  /*0f30*/  @P0 FADD.FTZ R124, R104, R124 ;  /* 0x0000007c687c0221 */ /* 0x000fce0000010000 */
.L_x_31205:
[----:B------:R-:W-:Y:S05]  /*0f40*/  BSYNC B0 ;  /* 0x0000000000007941 */ /* 0x000fea0003800000 */
.L_x_31204:
[----:B------:R-:W-:Y:S04]  /*0f50*/  BSSY B0, `(.L_x_31206) ;  /* 0x0000005000007945 */ /* 0x000fe80003800000 */
[----:B------:R-:W-:Y:S05]  /*0f60*/  @!P6 BRA `(.L_x_31207) ;  /* 0x00000000000ce947 */ /* 0x000fea0003800000 */
[----:B-----5:R-:W-:-:S05]  /*0f70*/  HADD2.F32 R125, -RZ, R110.H1_H1 ;  /* 0x3000006eff7d7230 */ /* 0x020fca0000004100 */
[----:B------:R-:W-:-:S04]  /*0f80*/  FMUL.FTZ R125, R125, UR6 ;  /* 0x000000067d7d7c20 */ /* 0x000fc80008410000 */
[----:B------:R-:W-:-:S07]  /*0f90*/  @P0 FADD.FTZ R125, R105, R125 ;  /* 0x0000007d697d0221 */ /* 0x000fce0000010000 */
.L_x_31207:
[----:B------:R-:W-:Y:S05]  /*0fa0*/  BSYNC B0 ;  /* 0x0000000000007941 */ /* 0x000fea0003800000 */
.L_x_31206:
[----:B------:R-:W-:Y:S04]  /*0fb0*/  BSSY B0, `(.L_x_31208) ;  /* 0x0000005000007945 */ /* 0x000fe80003800000 */
[----:B------:R-:W-:Y:S05]  /*0fc0*/  @!P6 BRA `(.L_x_31209) ;  /* 0x00000000000ce947 */ /* 0x000fea0003800000 */
[----:B-----5:R-:W-:-:S05]  /*0fd0*/  HADD2.F32 R126, -RZ, R111.H0_H0 ;  /* 0x2000006fff7e7230 */ /* 0x020fca0000004100 */
[----:B------:R-:W-:-:S04]  /*0fe0*/  FMUL.FTZ R126, R126, UR6 ;  /* 0x000000067e7e7c20 */ /* 0x000fc80008410000 */
[----:B------:R-:W-:-:S07]  /*0ff0*/  @P0 FADD.FTZ R126, R106, R126 ;  /* 0x0000007e6a7e0221 */ /* 0x000fce0000010000 */
.L_x_31209:
[----:B------:R-:W-:Y:S05]  /*1000*/  BSYNC B0 ;  /* 0x0000000000007941 */ /* 0x000fea0003800000 */
.L_x_31208:
[----:B------:R-:W-:Y:S04]  /*1010*/  BSSY B0, `(.L_x_31210) ;  /* 0x0000005000007945 */ /* 0x000fe80003800000 */
[----:B------:R-:W-:Y:S05]  /*1020*/  @!P6 BRA `(.L_x_31211) ;  /* 0x00000000000ce947 */ /* 0x000fea0003800000 */
[----:B-----5:R-:W-:-:S05]  /*1030*/  HADD2.F32 R127, -RZ, R111.H1_H1 ;  /* 0x3000006fff7f7230 */ /* 0x020fca0000004100 */
[----:B------:R-:W-:-:S04]  /*1040*/  FMUL.FTZ R127, R127, UR6 ;  /* 0x000000067f7f7c20 */ /* 0x000fc80008410000 */
[----:B------:R-:W-:-:S07]  /*1050*/  @P0 FADD.FTZ R127, R107, R127 ;  /* 0x0000007f6b7f0221 */ /* 0x000fce0000010000 */
.L_x_31211:
[----:B------:R-:W-:Y:S05]  /*1060*/  BSYNC B0 ;  /* 0x0000000000007941 */ /* 0x000fea0003800000 */
.L_x_31210:
        /* <DEDUP_REMOVED lines=41> */
.L_x_31213:
[----:B------:R-:W-:Y:S05]  /*1300*/  BSYNC B0 ;  /* 0x0000000000007941 */ /* 0x000fea0003800000 */
.L_x_31212:
[----:B------:R-:W-:Y:S04]  /*1310*/  BSSY B0, `(.L_x_31214) ;  /* 0x0000005000007945 */ /* 0x000fe80003800000 */
[----:B------:R-:W-:Y:S05]  /*1320*/  @!P6 BRA `(.L_x_31215) ;  /* 0x00000000000ce947 */ /* 0x000fea0003800000 */
[----:B-----5:R-:W-:-:S05]  /*1330*/  HADD2.F32 R133, -RZ, R108.H1_H1 ;  /* 0x3000006cff857230 */ /* 0x020fca0000004100 */
[----:B------:R-:W-:-:S04]  /*1340*/  FMUL.FTZ R133, R133, UR6 ;  /* 0x0000000685857c20 */ /* 0x000fc80008410000 */
[----:B------:R-:W-:-:S07]  /*1350*/  @P0 FADD.FTZ R133, R101, R133 ;  /* 0x0000008565850221 */ /* 0x000fce0000010000 */
.L_x_31215:
[----:B------:R-:W-:Y:S05]  /*1360*/  BSYNC B0 ;  /* 0x0000000000007941 */ /* 0x000fea0003800000 */
.L_x_31214:
[----:B------:R-:W-:Y:S04]  /*1370*/  BSSY B0, `(.L_x_31216) ;  /* 0x0000005000007945 */ /* 0x000fe80003800000 */
[----:B------:R-:W-:Y:S05]  /*1380*/  @!P6 BRA `(.L_x_31217) ;  /* 0x00000000000ce947 */ /* 0x000fea0003800000 */
[----:B-----5:R-:W-:-:S05]  /*1390*/  HADD2.F32 R134, -RZ, R109.H0_H0 ;  /* 0x2000006dff867230 */ /* 0x020fca0000004100 */
[----:B------:R-:W-:-:S04]  /*13a0*/  FMUL.FTZ R134, R134, UR6 ;  /* 0x0000000686867c20 */ /* 0x000fc80008410000 */
[----:B------:R-:W-:-:S07]  /*13b0*/  @P0 FADD.FTZ R134, R102, R134 ;  /* 0x0000008666860221 */ /* 0x000fce0000010000 */
.L_x_31217:
[----:B------:R-:W-:Y:S05]  /*13c0*/  BSYNC B0 ;  /* 0x0000000000007941 */ /* 0x000fea0003800000 */
.L_x_31216:
[----:B------:R-:W-:Y:S04]  /*13d0*/  BSSY B0, `(.L_x_31218) ;  /* 0x0000005000007945 */ /* 0x000fe80003800000 */
[----:B------:R-:W-:Y:S05]  /*13e0*/  @!P6 BRA `(.L_x_31219) ;  /* 0x00000000000ce947 */ /* 0x000fea0003800000 */
[----:B-----5:R-:W-:-:S05]  /*13f0*/  HADD2.F32 R135, -RZ, R109.H1_H1 ;  /* 0x3000006dff877230 */ /* 0x020fca0000004100 */
[----:B------:R-:W-:-:S04]  /*1400*/  FMUL.FTZ R135, R135, UR6 ;  /* 0x0000000687877c20 */ /* 0x000fc80008410000 */
[----:B------:R-:W-:-:S07]  /*1410*/  @P0 FADD.FTZ R135, R103, R135 ;  /* 0x0000008767870221 */ /* 0x000fce0000010000 */
.L_x_31219:
[----:B------:R-:W-:Y:S05]  /*1420*/  BSYNC B0 ;  /* 0x0000000000007941 */ /* 0x000fea0003800000 */
.L_x_31218:
[----:B------:R-:W-:Y:S04]  /*1430*/  BSSY B0, `(.L_x_31220) ;  /* 0x0000005000007945 */ /* 0x000fe80003800000 */
[----:B------:R-:W-:Y:S05]  /*1440*/  @!P6 BRA `(.L_x_31221) ;  /* 0x00000000000ce947 */ /* 0x000fea0003800000 */
[----:B-----5:R-:W-:-:S05]  /*1450*/  HADD2.F32 R128, -RZ, R110.H0_H0 ;  /* 0x2000006eff807230 */ /* 0x020fca0000004100 */
[----:B------:R-:W-:-:S04]  /*1460*/  FMUL.FTZ R128, R128, UR6 ;  /* 0x0000000680807c20 */ /* 0x000fc80008410000 */
[----:B------:R-:W-:-:S07]  /*1470*/  @P0 FADD.FTZ R128, R104, R128 ;  /* 0x0000008068800221 */ /* 0x000fce0000010000 */
.L_x_31221:
[----:B------:R-:W-:Y:S05]  /*1480*/  BSYNC B0 ;  /* 0x0000000000007941 */ /* 0x000fea0003800000 */
.L_x_31220:
[----:B------:R-:W-:Y:S04]  /*1490*/  BSSY B0, `(.L_x_31222) ;  /* 0x0000005000007945 */ /* 0x000fe80003800000 */
[----:B------:R-:W-:Y:S05]  /*14a0*/  @!P6 BRA `(.L_x_31223) ;  /* 0x00000000000ce947 */ /* 0x000fea0003800000 */
[----:B-----5:R-:W-:-:S05]  /*14b0*/  HADD2.F32 R129, -RZ, R110.H1_H1 ;  /* 0x3000006eff817230 */ /* 0x020fca0000004100 */
[----:B------:R-:W-:-:S04]  /*14c0*/  FMUL.FTZ R129, R129, UR6 ;  /* 0x0000000681817c20 */ /* 0x000fc80008410000 */
[----:B------:R-:W-:-:S07]  /*14d0*/  @P0 FADD.FTZ R129, R105, R129 ;  /* 0x0000008169810221 */ /* 0x000fce0000010000 */
.L_x_31223:
[----:B------:R-:W-:Y:S05]  /*14e0*/  BSYNC B0 ;  /* 0x0000000000007941 */ /* 0x000fea0003800000 */
.L_x_31222:
[----:B------:R-:W-:Y:S04]  /*14f0*/  BSSY B0, `(.L_x_31224) ;  /* 0x0000005000007945 */ /* 0x000fe80003800000 */
[----:B------:R-:W-:Y:S05]  /*1500*/  @!P6 BRA `(.L_x_31225) ;  /* 0x00000000000ce947 */ /* 0x000fea0003800000 */
[----:B-----5:R-:W-:-:S05]  /*1510*/  HADD2.F32 R130, -RZ, R111.H0_H0 ;  /* 0x2000006fff827230 */ /* 0x020fca0000004100 */
[----:B------:R-:W-:-:S04]  /*1520*/  FMUL.FTZ R130, R130, UR6 ;  /* 0x0000000682827c20 */ /* 0x000fc80008410000 */
[----:B------:R-:W-:-:S07]  /*1530*/  @P0 FADD.FTZ R130, R106, R130 ;  /* 0x000000826a820221 */ /* 0x000fce0000010000 */
.L_x_31225:
[----:B------:R-:W-:Y:S05]  /*1540*/  BSYNC B0 ;  /* 0x0000000000007941 */ /* 0x000fea0003800000 */
.L_x_31224:
[----:B------:R-:W-:Y:S04]  /*1550*/  BSSY B0, `(.L_x_31226) ;  /* 0x0000005000007945 */ /* 0x000fe80003800000 */
[----:B------:R-:W-:Y:S05]  /*1560*/  @!P6 BRA `(.L_x_31227) ;  /* 0x00000000000ce947 */ /* 0x000fea0003800000 */
[----:B-----5:R-:W-:-:S05]  /*1570*/  HADD2.F32 R131, -RZ, R111.H1_H1 ;  /* 0x3000006fff837230 */ /* 0x020fca0000004100 */
[----:B------:R-:W-:-:S04]  /*1580*/  FMUL.FTZ R131, R131, UR6 ;  /* 0x0000000683837c20 */ /* 0x000fc80008410000 */
[----:B------:R-:W-:-:S07]  /*1590*/  @P0 FADD.FTZ R131, R107, R131 ;  /* 0x000000836b830221 */ /* 0x000fce0000010000 */
.L_x_31227:
[----:B------:R-:W-:Y:S05]  /*15a0*/  BSYNC B0 ;  /* 0x0000000000007941 */ /* 0x000fea0003800000 */
.L_x_31226:
        /* <DEDUP_REMOVED lines=35> */
.L_x_31229:
[----:B------:R-:W-:Y:S05]  /*17e0*/  BSYNC B0 ;  /* 0x0000000000007941 */ /* 0x000fea0003800000 */
.L_x_31228:
[----:B------:R-:W-:Y:S04]  /*17f0*/  BSSY B0, `(.L_x_31230) ;  /* 0x0000005000007945 */ /* 0x000fe80003800000 */
[----:B------:R-:W-:Y:S05]  /*1800*/  @!P6 BRA `(.L_x_31231) ;  /* 0x00000000000ce947 */ /* 0x000fea0003800000 */
[----:B-----5:R-:W-:-:S05]  /*1810*/  HADD2.F32 R137, -RZ, R108.H1_H1 ;  /* 0x3000006cff897230 */ /* 0x020fca0000004100 */
[----:B------:R-:W-:-:S04]  /*1820*/  FMUL.FTZ R137, R137, UR6 ;  /* 0x0000000689897c20 */ /* 0x000fc80008410000 */
[----:B------:R-:W-:-:S07]  /*1830*/  @P0 FADD.FTZ R137, R101, R137 ;  /* 0x0000008965890221 */ /* 0x000fce0000010000 */
.L_x_31231:
[----:B------:R-:W-:Y:S05]  /*1840*/  BSYNC B0 ;  /* 0x0000000000007941 */ /* 0x000fea0003800000 */
.L_x_31230:
[----:B------:R-:W-:Y:S04]  /*1850*/  BSSY B0, `(.L_x_31232) ;  /* 0x0000005000007945 */ /* 0x000fe80003800000 */
[----:B------:R-:W-:Y:S05]  /*1860*/  @!P6 BRA `(.L_x_31233) ;  /* 0x00000000000ce947 */ /* 0x000fea0003800000 */
[----:B-----5:R-:W-:-:S05]  /*1870*/  HADD2.F32 R138, -RZ, R109.H0_H0 ;  /* 0x2000006dff8a7230 */ /* 0x020fca0000004100 */
[----:B------:R-:W-:-:S04]  /*1880*/  FMUL.FTZ R138, R138, UR6 ;  /* 0x000000068a8a7c20 */ /* 0x000fc80008410000 */
[----:B------:R-:W-:-:S07]  /*1890*/  @P0 FADD.FTZ R138, R102, R138 ;  /* 0x0000008a668a0221 */ /* 0x000fce0000010000 */
.L_x_31233:
[----:B------:R-:W-:Y:S05]  /*18a0*/  BSYNC B0 ;  /* 0x0000000000007941 */ /* 0x000fea0003800000 */
.L_x_31232:
[----:B------:R-:W-:Y:S04]  /*18b0*/  BSSY B0, `(.L_x_31234) ;  /* 0x0000005000007945 */ /* 0x000fe80003800000 */
[----:B------:R-:W-:Y:S05]  /*18c0*/  @!P6 BRA `(.L_x_31235) ;  /* 0x00000000000ce947 */ /* 0x000fea0003800000 */
[----:B-----5:R-:W-:-:S05]  /*18d0*/  HADD2.F32 R139, -RZ, R109.H1_H1 ;  /* 0x3000006dff8b7230 */ /* 0x020fca0000004100 */
[----:B------:R-:W-:-:S04]  /*18e0*/  FMUL.FTZ R139, R139, UR6 ;  /* 0x000000068b8b7c20 */ /* 0x000fc80008410000 */
[----:B------:R-:W-:-:S07]  /*18f0*/  @P0 FADD.FTZ R139, R103, R139 ;  /* 0x0000008b678b0221 */ /* 0x000fce0000010000 */
.L_x_31235:
[----:B------:R-:W-:Y:S05]  /*1900*/  BSYNC B0 ;  /* 0x0000000000007941 */ /* 0x000fea0003800000 */
.L_x_31234:
[----:B------:R-:W-:Y:S04]  /*1910*/  BSSY B0, `(.L_x_31236) ;  /* 0x0000005000007945 */ /* 0x000fe80003800000 */
[----:B------:R-:W-:Y:S05]  /*1920*/  @!P6 BRA `(.L_x_31237) ;  /* 0x00000000000ce947 */ /* 0x000fea0003800000 */
[----:B-----5:R-:W-:-:S05]  /*1930*/  HADD2.F32 R140, -RZ, R110.H0_H0 ;  /* 0x2000006eff8c7230 */ /* 0x020fca0000004100 */
[----:B------:R-:W-:-:S04]  /*1940*/  FMUL.FTZ R140, R140, UR6 ;  /* 0x000000068c8c7c20 */ /* 0x000fc80008410000 */
[----:B------:R-:W-:-:S07]  /*1950*/  @P0 FADD.FTZ R140, R104, R140 ;  /* 0x0000008c688c0221 */ /* 0x000fce0000010000 */
.L_x_31237:
[----:B------:R-:W-:Y:S05]  /*1960*/  BSYNC B0 ;  /* 0x0000000000007941 */ /* 0x000fea0003800000 */
.L_x_31236:
[----:B------:R-:W-:Y:S01]  /*1970*/  BSSY B0, `(.L_x_31238) ;  /* 0x0000006000007945 */ /* 0x000fe20003800000 */
[----:B------:R-:W-:-:S03]  /*1980*/  @!P6 FSEL R141, R105, RZ, P1 ;  /* 0x000000ff698de208 */ /* 0x000fc60000800000 */
[----:B------:R-:W-:Y:S05]  /*1990*/  @!P6 BRA `(.L_x_31239) ;  /* 0x00000000000ce947 */ /* 0x000fea0003800000 */
[----:B-----5:R-:W-:-:S05]  /*19a0*/  HADD2.F32 R141, -RZ, R110.H1_H1 ;  /* 0x3000006eff8d7230 */ /* 0x020fca0000004100 */
[----:B------:R-:W-:-:S04]  /*19b0*/  FMUL.FTZ R141, R141, UR6 ;  /* 0x000000068d8d7c20 */ /* 0x000fc80008410000 */
[----:B------:R-:W-:-:S07]  /*19c0*/  @P0 FADD.FTZ R141, R105, R141 ;  /* 0x0000008d698d0221 */ /* 0x000fce0000010000 */
.L_x_31239:
[----:B------:R-:W-:Y:S05]  /*19d0*/  BSYNC B0 ;  /* 0x0000000000007941 */ /* 0x000fea0003800000 */
.L_x_31238:
[----:B------:R-:W-:Y:S01]  /*19e0*/  BSSY B0, `(.L_x_31240) ;  /* 0x0000006000007945 */ /* 0x000fe20003800000 */
[----:B------:R-:W-:-:S03]  /*19f0*/  @!P6 FSEL R142, R106, RZ, P2 ;  /* 0x000000ff6a8ee208 */ /* 0x000fc60001000000 */
[----:B------:R-:W-:Y:S05]  /*1a00*/  @!P6 BRA `(.L_x_31241) ;  /* 0x00000000000ce947 */ /* 0x000fea0003800000 */
[----:B-----5:R-:W-:-:S05]  /*1a10*/  HADD2.F32 R142, -RZ, R111.H0_H0 ;  /* 0x2000006fff8e7230 */ /* 0x020fca0000004100 */
[----:B------:R-:W-:-:S04]  /*1a20*/  FMUL.FTZ R142, R142, UR6 ;  /* 0x000000068e8e7c20 */ /* 0x000fc80008410000 */
[----:B------:R-:W-:-:S07]  /*1a30*/  @P0 FADD.FTZ R142, R106, R142 ;  /* 0x0000008e6a8e0221 */ /* 0x000fce0000010000 */
.L_x_31241:
[----:B------:R-:W-:Y:S05]  /*1a40*/  BSYNC B0 ;  /* 0x0000000000007941 */ /* 0x000fea0003800000 */
.L_x_31240:
[----:B------:R-:W-:Y:S01]  /*1a50*/  BSSY B0, `(.L_x_31242) ;  /* 0x0000007000007945 */ /* 0x000fe20003800000 */
[----:B------:R-:W-:Y:S01]  /*1a60*/  IMAD.WIDE.U32 R144, R145, 0x20, R154 ;  /* 0x0000002091907825 */ /* 0x000fe200078e009a */
[----:B------:R-:W-:Y:S02]  /*1a70*/  @!P6 FSEL R143, R107, RZ, P3 ;  /* 0x000000ff6b8fe208 */ /* 0x000fe40001800000 */
[----:B------:R-:W-:Y:S05]  /*1a80*/  @!P6 BRA `(.L_x_31243) ;  /* 0x00000000000ce947 */ /* 0x000fea0003800000 */
[----:B-----5:R-:W-:-:S05]  /*1a90*/  HADD2.F32 R143, -RZ, R111.H1_H1 ;  /* 0x3000006fff8f7230 */ /* 0x020fca0000004100 */
[----:B------:R-:W-:-:S04]  /*1aa0*/  FMUL.FTZ R143, R143, UR6 ;  /* 0x000000068f8f7c20 */ /* 0x000fc80008410000 */
[----:B------:R-:W-:-:S07]  /*1ab0*/  @P0 FADD.FTZ R143, R107, R143 ;  /* 0x0000008f6b8f0221 */ /* 0x000fce0000010000 */
.L_x_31243:
[----:B------:R-:W-:Y:S05]  /*1ac0*/  BSYNC B0 ;  /* 0x0000000000007941 */ /* 0x000fea0003800000 */
.L_x_31242:
        /* <DEDUP_REMOVED lines=33> */
[----:B-----5:R-:W-:-:S05]  /*1ce0*/  HADD2.F32 R144, -RZ, R108.H0_H0 ;  /* 0x2000006cff907230 */ /* 0x020fca0000004100 */
[----:B------:R-:W-:-:S04]  /*1cf0*/  FMUL.FTZ R144, R144, UR6 ;  /* 0x0000000690907c20 */ /* 0x000fc80008410000 */
[----:B------:R-:W-:-:S07]  /*1d00*/  @P0 FADD.FTZ R144, R100, R144 ;  /* 0x0000009064900221 */ /* 0x000fce0000010000 */
.L_x_31245:
[----:B------:R-:W-:Y:S05]  /*1d10*/  BSYNC B0 ;  /* 0x0000000000007941 */ /* 0x000fea0003800000 */
.L_x_31244:
[----:B------:R-:W-:Y:S04]  /*1d20*/  BSSY B0, `(.L_x_31246) ;  /* 0x0000005000007945 */ /* 0x000fe80003800000 */
[----:B------:R-:W-:Y:S05]  /*1d30*/  @!P6 BRA `(.L_x_31247) ;  /* 0x00000000000ce947 */ /* 0x000fea0003800000 */
[----:B-----5:R-:W-:-:S05]  /*1d40*/  HADD2.F32 R145, -RZ, R108.H1_H1 ;  /* 0x3000006cff917230 */ /* 0x020fca0000004100 */
[----:B------:R-:W-:-:S04]  /*1d50*/  FMUL.FTZ R145, R145, UR6 ;  /* 0x0000000691917c20 */ /* 0x000fc80008410000 */
[----:B------:R-:W-:-:S07]  /*1d60*/  @P0 FADD.FTZ R145, R101, R145 ;  /* 0x0000009165910221 */ /* 0x000fce0000010000 */
.L_x_31247:
[----:B------:R-:W-:Y:S05]  /*1d70*/  BSYNC B0 ;  /* 0x0000000000007941 */ /* 0x000fea0003800000 */
.L_x_31246:
[----:B------:R-:W-:Y:S04]  /*1d80*/  BSSY B0, `(.L_x_31248) ;  /* 0x0000005000007945 */ /* 0x000fe80003800000 */
[----:B------:R-:W-:Y:S05]  /*1d90*/  @!P6 BRA `(.L_x_31249) ;  /* 0x00000000000ce947 */ /* 0x000fea0003800000 */
[----:B-----5:R-:W-:-:S05]  /*1da0*/  HADD2.F32 R146, -RZ, R109.H0_H0 ;  /* 0x2000006dff927230 */ /* 0x020fca0000004100 */
[----:B------:R-:W-:-:S04]  /*1db0*/  FMUL.FTZ R146, R146, UR6 ;  /* 0x0000000692927c20 */ /* 0x000fc80008410000 */
[----:B------:R-:W-:-:S07]  /*1dc0*/  @P0 FADD.FTZ R146, R102, R146 ;  /* 0x0000009266920221 */ /* 0x000fce0000010000 */
.L_x_31249:
[----:B------:R-:W-:Y:S05]  /*1dd0*/  BSYNC B0 ;  /* 0x0000000000007941 */ /* 0x000fea0003800000 */
.L_x_31248:
[----:B------:R-:W-:Y:S04]  /*1de0*/  BSSY B0, `(.L_x_31250) ;  /* 0x0000005000007945 */ /* 0x000fe80003800000 */
[----:B------:R-:W-:Y:S05]  /*1df0*/  @!P6 BRA `(.L_x_31251) ;  /* 0x00000000000ce947 */ /* 0x000fea0003800000 */
[----:B-----5:R-:W-:-:S05]  /*1e00*/  HADD2.F32 R147, -RZ, R109.H1_H1 ;  /* 0x3000006dff937230 */ /* 0x020fca0000004100 */
[----:B------:R-:W-:-:S04]  /*1e10*/  FMUL.FTZ R147, R147, UR6 ;  /* 0x0000000693937c20 */ /* 0x000fc80008410000 */
[----:B------:R-:W-:-:S07]  /*1e20*/  @P0 FADD.FTZ R147, R103, R147 ;  /* 0x0000009367930221 */ /* 0x000fce0000010000 */
.L_x_31251:
[----:B------:R-:W-:Y:S05]  /*1e30*/  BSYNC B0 ;  /* 0x0000000000007941 */ /* 0x000fea0003800000 */
.L_x_31250:
[----:B------:R-:W-:Y:S04]  /*1e40*/  BSSY B0, `(.L_x_31252) ;  /* 0x0000005000007945 */ /* 0x000fe80003800000 */
[----:B------:R-:W-:Y:S05]  /*1e50*/  @!P6 BRA `(.L_x_31253) ;  /* 0x00000000000ce947 */ /* 0x000fea0003800000 */
[----:B-----5:R-:W-:-:S05]  /*1e60*/  HADD2.F32 R148, -RZ, R110.H0_H0 ;  /* 0x2000006eff947230 */ /* 0x020fca0000004100 */
[----:B------:R-:W-:-:S04]  /*1e70*/  FMUL.FTZ R148, R148, UR6 ;  /* 0x0000000694947c20 */ /* 0x000fc80008410000 */
[----:B------:R-:W-:-:S07]  /*1e80*/  @P0 FADD.FTZ R148, R104, R148 ;  /* 0x0000009468940221 */ /* 0x000fce0000010000 */
.L_x_31253:
[----:B------:R-:W-:Y:S05]  /*1e90*/  BSYNC B0 ;  /* 0x0000000000007941 */ /* 0x000fea0003800000 */
.L_x_31252:
[----:B------:R-:W-:Y:S01]  /*1ea0*/  BSSY B0, `(.L_x_31254) ;  /* 0x0000006000007945 */ /* 0x000fe20003800000 */
[----:B------:R-:W-:-:S03]  /*1eb0*/  @!P6 FSEL R149, R105, RZ, P1 ;  /* 0x000000ff6995e208 */ /* 0x000fc60000800000 */
[----:B------:R-:W-:Y:S05]  /*1ec0*/  @!P6 BRA `(.L_x_31255) ;  /* 0x00000000000ce947 */ /* 0x000fea0003800000 */
[----:B-----5:R-:W-:-:S05]  /*1ed0*/  HADD2.F32 R149, -RZ, R110.H1_H1 ;  /* 0x3000006eff957230 */ /* 0x020fca0000004100 */
[----:B------:R-:W-:-:S04]  /*1ee0*/  FMUL.FTZ R149, R149, UR6 ;  /* 0x0000000695957c20 */ /* 0x000fc80008410000 */
[----:B------:R-:W-:-:S07]  /*1ef0*/  @P0 FADD.FTZ R149, R105, R149 ;  /* 0x0000009569950221 */ /* 0x000fce0000010000 */
.L_x_31255:
[----:B------:R-:W-:Y:S05]  /*1f00*/  BSYNC B0 ;  /* 0x0000000000007941 */ /* 0x000fea0003800000 */
.L_x_31254:
[----:B------:R-:W-:Y:S01]  /*1f10*/  BSSY B0, `(.L_x_31256) ;  /* 0x0000006000007945 */ /* 0x000fe20003800000 */
[----:B------:R-:W-:-:S03]  /*1f20*/  @!P6 FSEL R150, R106, RZ, P2 ;  /* 0x000000ff6a96e208 */ /* 0x000fc60001000000 */
[----:B------:R-:W-:Y:S05]  /*1f30*/  @!P6 BRA `(.L_x_31257) ;  /* 0x00000000000ce947 */ /* 0x000fea0003800000 */
[----:B-----5:R-:W-:-:S05]  /*1f40*/  HADD2.F32 R150, -RZ, R111.H0_H0 ;  /* 0x2000006fff967230 */ /* 0x020fca0000004100 */
[----:B------:R-:W-:-:S04]  /*1f50*/  FMUL.FTZ R150, R150, UR6 ;  /* 0x0000000696967c20 */ /* 0x000fc80008410000 */
[----:B------:R-:W-:-:S07]  /*1f60*/  @P0 FADD.FTZ R150, R106, R150 ;  /* 0x000000966a960221 */ /* 0x000fce0000010000 */
.L_x_31257:
[----:B------:R-:W-:Y:S05]  /*1f70*/  BSYNC B0 ;  /* 0x0000000000007941 */ /* 0x000fea0003800000 */
.L_x_31256:
[----:B------:R-:W-:Y:S01]  /*1f80*/  BSSY B0, `(.L_x_31258) ;  /* 0x0000007000007945 */ /* 0x000fe20003800000 */
[----:B------:R-:W-:Y:S01]  /*1f90*/  IMAD.WIDE.U32 R158, R159, 0x20, R154 ;  /* 0x000000209f9e7825 */ /* 0x000fe200078e009a */
[----:B------:R-:W-:Y:S02]  /*1fa0*/  @!P6 FSEL R151, R107, RZ, P3 ;  /* 0x000000ff6b97e208 */ /* 0x000fe40001800000 */
[----:B------:R-:W-:Y:S05]  /*1fb0*/  @!P6 BRA `(.L_x_31259) ;  /* 0x00000000000ce947 */ /* 0x000fea0003800000 */
[----:B-----5:R-:W-:-:S05]  /*1fc0*/  HADD2.F32 R151, -RZ, R111.H1_H1 ;  /* 0x3000006fff977230 */ /* 0x020fca0000004100 */
[----:B------:R-:W-:-:S04]  /*1fd0*/  FMUL.FTZ R151, R151, UR6 ;  /* 0x0000000697977c20 */ /* 0x000fc80008410000 */
[----:B------:R-:W-:-:S07]  /*1fe0*/  @P0 FADD.FTZ R151, R107, R151 ;  /* 0x000000976b970221 */ /* 0x000fce0000010000 */
.L_x_31259:
[----:B------:R-:W-:Y:S05]  /*1ff0*/  BSYNC B0 ;  /* 0x0000000000007941 */ /* 0x000fea0003800000 */
.L_x_31258:
        /* <DEDUP_REMOVED lines=34> */
[----:B-----5:R-:W-:-:S05]  /*2220*/  HADD2.F32 R156, -RZ, R108.H0_H0 ;  /* 0x2000006cff9c7230 */ /* 0x020fca0000004100 */
[----:B------:R-:W-:-:S04]  /*2230*/  FMUL.FTZ R156, R156, UR6 ;  /* 0x000000069c9c7c20 */ /* 0x000fc80008410000 */
[----:B------:R-:W-:-:S07]  /*2240*/  @P0 FADD.FTZ R156, R100, R156 ;  /* 0x0000009c649c0221 */ /* 0x000fce0000010000 */
.L_x_31261:
[----:B------:R-:W-:Y:S05]  /*2250*/  BSYNC B0 ;  /* 0x0000000000007941 */ /* 0x000fea0003800000 */
.L_x_31260:
[----:B------:R-:W-:Y:S04]  /*2260*/  BSSY B0, `(.L_x_31262) ;  /* 0x0000005000007945 */ /* 0x000fe80003800000 */
[----:B------:R-:W-:Y:S05]  /*2270*/  @!P6 BRA `(.L_x_31263) ;  /* 0x00000000000ce947 */ /* 0x000fea0003800000 */
[----:B-----5:R-:W-:-:S05]  /*2280*/  HADD2.F32 R157, -RZ, R108.H1_H1 ;  /* 0x3000006cff9d7230 */ /* 0x020fca0000004100 */
[----:B------:R-:W-:-:S04]  /*2290*/  FMUL.FTZ R157, R157, UR6 ;  /* 0x000000069d9d7c20 */ /* 0x000fc80008410000 */
[----:B------:R-:W-:-:S07]  /*22a0*/  @P0 FADD.FTZ R157, R101, R157 ;  /* 0x0000009d659d0221 */ /* 0x000fce0000010000 */
.L_x_31263:
[----:B------:R-:W-:Y:S05]  /*22b0*/  BSYNC B0 ;  /* 0x0000000000007941 */ /* 0x000fea0003800000 */
.L_x_31262:
[----:B------:R-:W-:Y:S04]  /*22c0*/  BSSY B0, `(.L_x_31264) ;  /* 0x0000005000007945 */ /* 0x000fe80003800000 */
[----:B------:R-:W-:Y:S05]  /*22d0*/  @!P6 BRA `(.L_x_31265) ;  /* 0x00000000000ce947 */ /* 0x000fea0003800000 */
[----:B-----5:R-:W-:-:S05]  /*22e0*/  HADD2.F32 R158, -RZ, R109.H0_H0 ;  /* 0x2000006dff9e7230 */ /* 0x020fca0000004100 */
[----:B------:R-:W-:-:S04]  /*22f0*/  FMUL.FTZ R158, R158, UR6 ;  /* 0x000000069e9e7c20 */ /* 0x000fc80008410000 */
[----:B------:R-:W-:-:S07]  /*2300*/  @P0 FADD.FTZ R158, R102, R158 ;  /* 0x0000009e669e0221 */ /* 0x000fce0000010000 */
.L_x_31265:
[----:B------:R-:W-:Y:S05]  /*2310*/  BSYNC B0 ;  /* 0x0000000000007941 */ /* 0x000fea0003800000 */
.L_x_31264:
[----:B------:R-:W-:Y:S04]  /*2320*/  BSSY B0, `(.L_x_31266) ;  /* 0x0000005000007945 */ /* 0x000fe80003800000 */
[----:B------:R-:W-:Y:S05]  /*2330*/  @!P6 BRA `(.L_x_31267) ;  /* 0x00000000000ce947 */ /* 0x000fea0003800000 */
[----:B-----5:R-:W-:-:S05]  /*2340*/  HADD2.F32 R159, -RZ, R109.H1_H1 ;  /* 0x3000006dff9f7230 */ /* 0x020fca0000004100 */
[----:B------:R-:W-:-:S04]  /*2350*/  FMUL.FTZ R159, R159, UR6 ;  /* 0x000000069f9f7c20 */ /* 0x000fc80008410000 */
[----:B------:R-:W-:-:S07]  /*2360*/  @P0 FADD.FTZ R159, R103, R159 ;  /* 0x0000009f679f0221 */ /* 0x000fce0000010000 */
.L_x_31267:
[----:B------:R-:W-:Y:S05]  /*2370*/  BSYNC B0 ;  /* 0x0000000000007941 */ /* 0x000fea0003800000 */
.L_x_31266:
[----:B------:R-:W-:Y:S01]  /*2380*/  BSSY B0, `(.L_x_31268) ;  /* 0x0000006000007945 */ /* 0x000fe20003800000 */
[----:B-----5:R-:W-:-:S03]  /*2390*/  @!P6 FSEL R160, R104, RZ, P1 ;  /* 0x000000ff68a0e208 */ /* 0x020fc60000800000 */
[----:B------:R-:W-:Y:S05]  /*23a0*/  @!P6 BRA `(.L_x_31269) ;  /* 0x00000000000ce947 */ /* 0x000fea0003800000 */
[----:B------:R-:W-:-:S05]  /*23b0*/  HADD2.F32 R160, -RZ, R110.H0_H0 ;  /* 0x2000006effa07230 */ /* 0x000fca0000004100 */
[----:B------:R-:W-:-:S04]  /*23c0*/  FMUL.FTZ R160, R160, UR6 ;  /* 0x00000006a0a07c20 */ /* 0x000fc80008410000 */
[----:B------:R-:W-:-:S07]  /*23d0*/  @P0 FADD.FTZ R160, R104, R160 ;  /* 0x000000a068a00221 */ /* 0x000fce0000010000 */
.L_x_31269:
[----:B------:R-:W-:Y:S05]  /*23e0*/  BSYNC B0 ;  /* 0x0000000000007941 */ /* 0x000fea0003800000 */
.L_x_31268:
[----:B------:R-:W-:Y:S01]  /*23f0*/  BSSY B0, `(.L_x_31270) ;  /* 0x0000006000007945 */ /* 0x000fe20003800000 */
[----:B------:R-:W-:-:S03]  /*2400*/  @!P6 FSEL R161, R105, RZ, P5 ;  /* 0x000000ff69a1e208 */ /* 0x000fc60002800000 */
[----:B------:R-:W-:Y:S05]  /*2410*/  @!P6 BRA `(.L_x_31271) ;  /* 0x00000000000ce947 */ /* 0x000fea0003800000 */
[----:B------:R-:W-:-:S05]  /*2420*/  HADD2.F32 R161, -RZ, R110.H1_H1 ;  /* 0x3000006effa17230 */ /* 0x000fca0000004100 */
[----:B------:R-:W-:-:S04]  /*2430*/  FMUL.FTZ R161, R161, UR6 ;  /* 0x00000006a1a17c20 */ /* 0x000fc80008410000 */
[----:B------:R-:W-:-:S07]  /*2440*/  @P0 FADD.FTZ R161, R105, R161 ;  /* 0x000000a169a10221 */ /* 0x000fce0000010000 */
.L_x_31271:
[----:B------:R-:W-:Y:S05]  /*2450*/  BSYNC B0 ;  /* 0x0000000000007941 */ /* 0x000fea0003800000 */
.L_x_31270:
[----:B------:R-:W-:Y:S01]  /*2460*/  BSSY B0, `(.L_x_31272) ;  /* 0x0000006000007945 */ /* 0x000fe20003800000 */
[----:B------:R-:W-:-:S03]  /*2470*/  @!P6 FSEL R162, R106, RZ, P2 ;  /* 0x000000ff6aa2e208 */ /* 0x000fc60001000000 */
[----:B------:R-:W-:Y:S05]  /*2480*/  @!P6 BRA `(.L_x_31273) ;  /* 0x00000000000ce947 */ /* 0x000fea0003800000 */
[----:B------:R-:W-:-:S05]  /*2490*/  HADD2.F32 R162, -RZ, R111.H0_H0 ;  /* 0x2000006fffa27230 */ /* 0x000fca0000004100 */
[----:B------:R-:W-:-:S04]  /*24a0*/  FMUL.FTZ R162, R162, UR6 ;  /* 0x00000006a2a27c20 */ /* 0x000fc80008410000 */
[----:B------:R-:W-:-:S07]  /*24b0*/  @P0 FADD.FTZ R162, R106, R162 ;  /* 0x000000a26aa20221 */ /* 0x000fce0000010000 */
.L_x_31273:
[----:B------:R-:W-:Y:S05]  /*24c0*/  BSYNC B0 ;  /* 0x0000000000007941 */ /* 0x000fea0003800000 */
.L_x_31272:
[----:B------:R-:W-:Y:S01]  /*24d0*/  BSSY B0, `(.L_x_31274) ;  /* 0x0000006000007945 */ /* 0x000fe20003800000 */
[----:B------:R-:W-:-:S03]  /*24e0*/  @!P6 FSEL R163, R107, RZ, P3 ;  /* 0x000000ff6ba3e208 */ /* 0x000fc60001800000 */
[----:B------:R-:W-:Y:S05]  /*24f0*/  @!P6 BRA `(.L_x_31275) ;  /* 0x00000000000ce947 */ /* 0x000fea0003800000 */
[----:B------:R-:W-:-:S05]  /*2500*/  HADD2.F32 R163, -RZ, R111.H1_H1 ;  /* 0x3000006fffa37230 */ /* 0x000fca0000004100 */
[----:B------:R-:W-:-:S04]  /*2510*/  FMUL.FTZ R163, R163, UR6 ;  /* 0x00000006a3a37c20 */ /* 0x000fc80008410000 */
[----:B------:R-:W-:-:S07]  /*2520*/  @P0 FADD.FTZ R163, R107, R163 ;  /* 0x000000a36ba30221 */ /* 0x000fce0000010000 */
.L_x_31275:
[----:B------:R-:W-:Y:S05]  /*2530*/  BSYNC B0 ;  /* 0x0000000000007941 */ /* 0x000fea0003800000 */
.L_x_31274:
        /* <DEDUP_REMOVED lines=171> */
.L_x_31291:
        /* <DEDUP_REMOVED lines=33> */
[----:B------:R-:W-:Y:S01]  /*3200*/  F2FP.F16.F32.PACK_AB R171, R118, R169 ;  /* 0x000000a976ab723e */ /* 0x000fe200000000ff */
[C---:B------:R-:W-:Y:S01]  /*3210*/  FADD.FTZ R167, -R155.reuse, R116 ;  /* 0x000000749ba77221 */ /* 0x040fe20000010100 */
[----:B------:R-:W-:Y:S01]  /*3220*/  F2FP.F16.F32.PACK_AB R169, R114, R165 ;  /* 0x000000a572a9723e */ /* 0x000fe200000000ff */
        /* <DEDUP_REMOVED lines=16> */
[----:B------:R-:W-:Y:S01]  /*3330*/  F2FP.F16.F32.PACK_AB R170, R116, R167 ;  /* 0x000000a774aa723e */ /* 0x000fe200000000ff */
[C---:B------:R-:W-:Y:S01]  /*3340*/  FADD.FTZ R121, -R155.reuse, R121 ;  /* 0x000000799b797221 */ /* 0x040fe20000010100 */
[----:B0-----:R-:W-:Y:S01]  /*3350*/  F2FP.F16.F32.PACK_AB R168, R112, R117 ;  /* 0x0000007570a8723e */ /* 0x001fe200000000ff */
        /* <DEDUP_REMOVED lines=101> */
[----:B------:R-:W-:Y:S01]  /*39b0*/  F2FP.F16.F32.PACK_AB R118, R133, R118 ;  /* 0x000000768576723e */ /* 0x000fe200000000ff */
[----:B------:R-:W-:Y:S01]  /*39c0*/  FFMA.FTZ R133, R78, R179, R30 ;  /* 0x000000b34e857223 */ /* 0x000fe2000001001e */
[----:B------:R-:W-:Y:S01]  /*39d0*/  IMAD.WIDE.U32 R128, R129, 0x10, R114 ;  /* 0x0000001081807825 */ /* 0x000fe200078e0072 */
[----:B------:R-:W-:-:S03]  /*39e0*/  F2FP.F16.F32.PACK_AB R114, R112, R165 ;  /* 0x000000a57072723e */ /* 0x000fc600000000ff */
        /* <DEDUP_REMOVED lines=47> */
[----:B------:R-:W-:-:S05]  /*3ce0*/  F2FP.F16.F32.PACK_AB R156, R154, R193 ;  /* 0x000000c19a9c723e */ /* 0x000fca00000000ff */
[----:B------:R1:W-:Y:S02]  /*3cf0*/  STG.E.128 desc[UR4][R128.64], R156 ;  /* 0x0000009c80007986 */ /* 0x0003e4000c101d04 */
.L_x_31278:
[----:B------:R-:W-:Y:S05]  /*3d00*/  BSYNC B0 ;  /* 0x0000000000007941 */ /* 0x000fea0003800000 */
.L_x_31277:
[----:B-1----:R-:W1:Y:S02]  /*3d10*/  LDC.64 R112, c[0x0][0x210] ;  /* 0x00008400ff707b82 */ /* 0x002e640000000a00 */
[----:B-1----:R-:W-:-:S04]  /*3d20*/  LEA R3, R112, R3, 0x2 ;  /* 0x0000000370037211 */ /* 0x002fc800078e10ff */
[----:B------:R-:W-:-:S13]  /*3d30*/  ISETP.GE.AND P0, PT, R3, R113, PT ;  /* 0x000000710300720c */ /* 0x000fda0003f06270 */
[----:B------:R-:W-:Y:S05]  /*3d40*/  @!P0 BRA `(.L_x_31279) ;  /* 0xffffffc400d08947 */ /* 0x000fea000383ffff */
[----:B------:R-:W-:Y:S05]  /*3d50*/  EXIT ;  /* 0x000000000000794d */ /* 0x000fea0003800000 */
.L_x_31276:
        /* <DEDUP_REMOVED lines=8> */
.L_x_31281:
[----:B------:R-:W-:Y:S05]  /*3de0*/  BSYNC B0 ;  /* 0x0000000000007941 */ /* 0x000fea0003800000 */
.L_x_31280:
        /* <DEDUP_REMOVED lines=9> */
.L_x_31282:
[----:B------:R-:W-:Y:S01]  /*3e80*/  HFMA2.MMA R172, -RZ, RZ, 0, 2.384185791015625e-07 ;  /* 0x00000004ffac7435 */ /* 0x000fe200000001ff */
[----:B------:R-:W-:-:S05]  /*3e90*/  MOV R164, R169 ;  /* 0x000000a900a47202 */ /* 0x000fca0000000f00 */
[----:B------:R-:W-:-:S05]  /*3ea0*/  FADD.FTZ R166, R165, R164 ;  /* 0x000000a4a5a67221 */ /* 0x000fca0000010000 */
[----:B------:R-:W-:-:S07]  /*3eb0*/  MOV R171, R166 ;  /* 0x000000a600ab7202 */ /* 0x000fce0000000f00 */
[----:B------:R-:W-:Y:S05]  /*3ec0*/  WARPSYNC.COLLECTIVE R170, `(.L_x_31283) ;  /* 0x00000000aa087348 */ /* 0x000fea0003c00000 */
[----:B------:R0:W1:Y:S02]  /*3ed0*/  SHFL.BFLY P1, R169, R171, R172, R173 ;  /* 0x0c0000acaba97389 */ /* 0x00006400000200ad */
[----:B01----:R-:W-:Y:S01]  /*3ee0*/  ENDCOLLECTIVE ;  /* 0x000000000000791b */ /* 0x003fe20003800000 */
.L_x_31283:
[----:B------:R-:W-:Y:S01]  /*3ef0*/  HFMA2.MMA R172, -RZ, RZ, 0, 4.76837158203125e-07 ;  /* 0x00000008ffac7435 */ /* 0x000fe200000001ff */
[----:B------:R-:W-:-:S05]  /*3f00*/  MOV R155, R169 ;  /* 0x000000a9009b7202 */ /* 0x000fca0000000f00 */
[----:B------:R-:W-:-:S05]  /*3f10*/  FADD.FTZ R167, R166, R155 ;  /* 0x0000009ba6a77221 */ /* 0x000fca0000010000 */
[----:B------:R-:W-:-:S07]  /*3f20*/  MOV R171, R167 ;  /* 0x000000a700ab7202 */ /* 0x000fce0000000f00 */
[----:B------:R-:W-:Y:S05]  /*3f30*/  WARPSYNC.COLLECTIVE R170, `(.L_x_31284) ;  /* 0x00000000aa087348 */ /* 0x000fea0003c00000 */
[----:B------:R0:W1:Y:S02]  /*3f40*/  SHFL.BFLY P1, R169, R171, R172, R173 ;  /* 0x0c0000acaba97389 */ /* 0x00006400000200ad */
[----:B01----:R-:W-:Y:S01]  /*3f50*/  ENDCOLLECTIVE ;  /* 0x000000000000791b */ /* 0x003fe20003800000 */
.L_x_31284:
        /* <DEDUP_REMOVED lines=8> */
.L_x_31285:
        /* <DEDUP_REMOVED lines=104> */
.L_x_31286:
[----:B------:R-:W-:Y:S01]  /*4660*/  HFMA2.MMA R172, -RZ, RZ, 0, 1.1920928955078125e-07 ;  /* 0x00000002ffac7435 */ /* 0x000fe200000001ff */
[----:B------:R-:W-:-:S05]  /*4670*/  MOV R165, R169 ;  /* 0x000000a900a57202 */ /* 0x000fca0000000f00 */
[----:B------:R-:W-:-:S05]  /*4680*/  FADD.FTZ R165, R0, R165 ;  /* 0x000000a500a57221 */ /* 0x000fca0000010000 */
[----:B------:R-:W-:-:S07]  /*4690*/  MOV R171, R165 ;  /* 0x000000a500ab7202 */ /* 0x000fce0000000f00 */
[----:B------:R-:W-:Y:S05]  /*46a0*/  WARPSYNC.COLLECTIVE R170, `(.L_x_31287) ;  /* 0x00000000aa087348 */ /* 0x000fea0003c00000 */
[----:B------:R0:W1:Y:S02]  /*46b0*/  SHFL.BFLY P1, R169, R171, R172, R173 ;  /* 0x0c0000acaba97389 */ /* 0x00006400000200ad */
[----:B01----:R-:W-:Y:S01]  /*46c0*/  ENDCOLLECTIVE ;  /* 0x000000000000791b */ /* 0x003fe20003800000 */
.L_x_31287:
[----:B------:R-:W-:Y:S01]  /*46d0*/  HFMA2.MMA R172, -RZ, RZ, 0, 2.384185791015625e-07 ;  /* 0x00000004ffac7435 */ /* 0x000fe200000001ff */
[----:B------:R-:W-:-:S05]  /*46e0*/  MOV R166, R169 ;  /* 0x000000a900a67202 */ /* 0x000fca0000000f00 */
[----:B------:R-:W-:-:S05]  /*46f0*/  FADD.FTZ R166, R165, R166 ;  /* 0x000000a6a5a67221 */ /* 0x000fca0000010000 */
[----:B------:R-:W-:-:S07]  /*4700*/  MOV R171, R166 ;  /* 0x000000a600ab7202 */ /* 0x000fce0000000f00 */
[----:B------:R-:W-:Y:S05]  /*4710*/  WARPSYNC.COLLECTIVE R170, `(.L_x_31288) ;  /* 0x00000000aa087348 */ /* 0x000fea0003c00000 */
[----:B------:R0:W1:Y:S02]  /*4720*/  SHFL.BFLY P1, R169, R171, R172, R173 ;  /* 0x0c0000acaba97389 */ /* 0x00006400000200ad */
[----:B01----:R-:W-:Y:S01]  /*4730*/  ENDCOLLECTIVE ;  /* 0x000000000000791b */ /* 0x003fe20003800000 */
.L_x_31288:
[----:B------:R-:W-:Y:S01]  /*4740*/  HFMA2.MMA R172, -RZ, RZ, 0, 4.76837158203125e-07 ;  /* 0x00000008ffac7435 */ /* 0x000fe200000001ff */
[----:B------:R-:W-:-:S05]  /*4750*/  MOV R167, R169 ;  /* 0x000000a900a77202 */ /* 0x000fca0000000f00 */
[----:B------:R-:W-:-:S05]  /*4760*/  FADD.FTZ R167, R166, R167 ;  /* 0x000000a7a6a77221 */ /* 0x000fca0000010000 */
[----:B------:R-:W-:-:S07]  /*4770*/  MOV R171, R167 ;  /* 0x000000a700ab7202 */ /* 0x000fce0000000f00 */
[----:B------:R-:W-:Y:S05]  /*4780*/  WARPSYNC.COLLECTIVE R170, `(.L_x_31289) ;  /* 0x00000000aa087348 */ /* 0x000fea0003c00000 */
[----:B------:R0:W1:Y:S02]  /*4790*/  SHFL.BFLY P1, R169, R171, R172, R173 ;  /* 0x0c0000acaba97389 */ /* 0x00006400000200ad */
[----:B01----:R-:W-:Y:S01]  /*47a0*/  ENDCOLLECTIVE ;  /* 0x000000000000791b */ /* 0x003fe20003800000 */
.L_x_31289:
[----:B------:R-:W-:Y:S01]  /*47b0*/  HFMA2.MMA R172, -RZ, RZ, 0, 9.5367431640625e-07 ;  /* 0x00000010ffac7435 */ /* 0x000fe200000001ff */
[----:B------:R-:W-:-:S05]  /*47c0*/  MOV R168, R169 ;  /* 0x000000a900a87202 */ /* 0x000fca0000000f00 */
[----:B------:R-:W-:-:S05]  /*47d0*/  FADD.FTZ R168, R167, R168 ;  /* 0x000000a8a7a87221 */ /* 0x000fca0000010000 */
[----:B------:R-:W-:-:S07]  /*47e0*/  MOV R171, R168 ;  /* 0x000000a800ab7202 */ /* 0x000fce0000000f00 */
[----:B------:R-:W-:Y:S05]  /*47f0*/  WARPSYNC.COLLECTIVE R170, `(.L_x_31290) ;  /* 0x00000000aa087348 */ /* 0x000fea0003c00000 */
[----:B------:R0:W1:Y:S02]  /*4800*/  SHFL.BFLY P1, R169, R171, R172, R173 ;  /* 0x0c0000acaba97389 */ /* 0x00006400000200ad */
[----:B01----:R-:W-:Y:S01]  /*4810*/  ENDCOLLECTIVE ;  /* 0x000000000000791b */ /* 0x003fe20003800000 */
.L_x_31290:
[----:B------:R-:W-:Y:S05]  /*4820*/  BRA `(.L_x_31291) ;  /* 0xffffffe400f07947 */ /* 0x000fea000383ffff */
.L_x_31292:
        /* <DEDUP_REMOVED lines=13> */
.L_x_44450:


//--------------------- .text._ZN10layer_norm13ln_fwd_kernelINS_13Kernel_traitsIf6__halffS2_fjLj1536ELj1ELj4ELj1ELj16ENS_18Kernel_traits_baseILj1536EfS2_fS2_fjLj128EEEEELb0ELb1ELb0ELb0EEEvNS_9FwdParamsE --------------------------
	.section	.text._ZN10layer_norm13ln_fwd_kernelINS_13Kernel_traitsIf6__halffS2_fjLj1536ELj1ELj4ELj1ELj16ENS_18Kernel_traits_baseILj1536EfS2_fS2_fjLj128EEEEELb0ELb1ELb0ELb0EEEvNS_9FwdParamsE,"ax",@progbits
	.align	128
        .global         _ZN10layer_norm13ln_fwd_kernelINS_13Kernel_traitsIf6__halffS2_fjLj1536ELj1ELj4ELj1ELj16ENS_18Kernel_traits_baseILj1536EfS2_fS2_fjLj128EEEEELb0ELb1ELb0ELb0EEEvNS_9FwdParamsE
        .type           _ZN10layer_norm13ln_fwd_kernelINS_13Kernel_traitsIf6__halffS2_fjLj1536ELj1ELj4ELj1ELj16ENS_18Kernel_traits_baseILj1536EfS2_fS2_fjLj128EEEEELb0ELb1ELb0ELb0EEEvNS_9FwdParamsE,@function
        .size           _ZN10layer_norm13ln_fwd_kernelINS_13Kernel_traitsIf6__halffS2_fjLj1536ELj1ELj4ELj1ELj16ENS_18Kernel_traits_baseILj1536EfS2_fS2_fjLj128EEEEELb0ELb1ELb0ELb0EEEvNS_9FwdParamsE,(.L_x_44451 - _ZN10layer_norm13ln_fwd_kernelINS_13Kernel_traitsIf6__halffS2_fjLj1536ELj1ELj4ELj1ELj16ENS_18Kernel_traits_baseILj1536EfS2_fS2_fjLj128EEEEELb0ELb1ELb0ELb0EEEvNS_9FwdParamsE)
        .other          _ZN10layer_norm13ln_fwd_kernelINS_13Kernel_traitsIf6__halffS2_fjLj1536ELj1ELj4ELj1ELj16ENS_18Kernel_traits_baseILj1536EfS2_fS2_fjLj128EEEEELb0ELb1ELb0ELb0EEEvNS_9FwdParamsE,@"STO_CUDA_ENTRY STV_DEFAULT"
_ZN10layer_norm13ln_fwd_kernelINS_13Kernel_traitsIf6__halffS2_fjLj1536ELj1ELj4ELj1ELj16ENS_18Kernel_traits_baseILj1536EfS2_fS2_fjLj128EEEEELb0ELb1ELb0ELb0EEEvNS_9FwdParamsE:
.text._ZN10layer_norm13ln_fwd_kernelINS_13Kernel_traitsIf6__halffS2_fjLj1536ELj1ELj4ELj1ELj16ENS_18Kernel_traits_baseILj1536EfS2_fS2_fjLj128EEEEELb0ELb1ELb0ELb0EEEvNS_9FwdParamsE:
        /* <DEDUP_REMOVED lines=46> */
.L_x_31294:
[----:B------:R-:W-:Y:S05]  /*02e0*/  BSYNC B0 ;  /* 0x0000000000007941 */ /* 0x000fea0003800000 */
.L_x_31293:
        /* <DEDUP_REMOVED lines=23> */
.L_x_31296:
[----:B------:R-:W-:Y:S05]  /*0460*/  BSYNC B0 ;  /* 0x0000000000007941 */ /* 0x000fea0003800000 */
.L_x_31295:
        /* <DEDUP_REMOVED lines=23> */
.L_x_31298:
[----:B------:R-:W-:Y:S05]  /*05e0*/  BSYNC B0 ;  /* 0x0000000000007941 */ /* 0x000fea0003800000 */
.L_x_31297:
        /* <DEDUP_REMOVED lines=23> */
.L_x_31300:
[----:B------:R-:W-:Y:S05]  /*0760*/  BSYNC B0 ;  /* 0x0000000000007941 */ /* 0x000fea0003800000 */
.L_x_31299:
        /* <DEDUP_REMOVED lines=23> */
.L_x_31302:
[----:B------:R-:W-:Y:S05]  /*08e0*/  BSYNC B0 ;  /* 0x0000000000007941 */ /* 0x000fea0003800000 */
.L_x_31301:
        /* <DEDUP_REMOVED lines=27> */
.L_x_31304:
[----:B------:R-:W-:Y:S05]  /*0aa0*/  BSYNC B0 ;  /* 0x0000000000007941 */ /* 0x000fea0003800000 */
.L_x_31303:
        /* <DEDUP_REMOVED lines=15> */
.L_x_31330:
        /* <DEDUP_REMOVED lines=26> */
[----:B------:R-:W-:Y:S01]  /*0d40*/  ISETP.NE.AND.EX P2, PT, RZ, UR9, PT, P2 ;  /* 0x00000009ff007c0c */ /* 0x000fe2000bf45320 */
[----:B---3--:R-:W-:Y:S02]  /*0d50*/  HADD2.F32 R194, -RZ, R188.H0_H0 ;  /* 0x200000bcffc27230 */ /* 0x008fe40000004100 */
[--C-:B------:R-:W-:Y:S02]  /*0d60*/  HADD2.F32 R214, -RZ, R190.reuse.H0_H0 ;  /* 0x200000beffd67230 */ /* 0x100fe40000004100 */
[----:B------:R-:W-:Y:S02]  /*0d70*/  HADD2.F32 R190, -RZ, R190.H1_H1 ;  /* 0x300000beffbe7230 */ /* 0x000fe40000004100 */
[----:B------:R-:W-:Y:S02]  /*0d80*/  HADD2.F32 R210, -RZ, R189.H0_H0 ;  /* 0x200000bdffd27230 */ /* 0x000fe40000004100 */
[----:B------:R-:W-:Y:S02]  /*0d90*/  HADD2.F32 R216, -RZ, R191.H0_H0 ;  /* 0x200000bfffd87230 */ /* 0x000fe40000004100 */
[----:B------:R-:W-:-:S02]  /*0da0*/  HADD2.F32 R206, -RZ, R188.H1_H1 ;  /* 0x300000bcffce7230 */ /* 0x000fc40000004100 */
[----:B------:R-:W-:Y:S02]  /*0db0*/  HADD2.F32 R212, -RZ, R189.H1_H1 ;  /* 0x300000bdffd47230 */ /* 0x000fe40000004100 */
        /* <DEDUP_REMOVED lines=26> */
[----:B------:R0:W-:Y:S01]  /*0f60*/  STG.E.128 desc[UR4][R208.64+0x10], R192 ;  /* 0x000010c0d0007986 */ /* 0x0001e2000c101d04 */
[----:B------:R-:W-:-:S07]  /*0f70*/  IADD3 R206, R204, 0x20, RZ ;  /* 0x00000020ccce7810 */ /* 0x000fce0007ffe0ff */
.L_x_31306:
[----:B------:R-:W-:Y:S05]  /*0f80*/  BSYNC B0 ;  /* 0x0000000000007941 */ /* 0x000fea0003800000 */
.L_x_31305:
        /* <DEDUP_REMOVED lines=16> */
[----:B------:R-:W-:Y:S01]  /*1090*/  IADD3 R206, R206, 0x20, RZ ;  /* 0x00000020cece7810 */ /* 0x000fe20007ffe0ff */
[----:B---3--:R-:W-:Y:S02]  /*10a0*/  HADD2.F32 R202, -RZ, R196.H0_H0 ;  /* 0x200000c4ffca7230 */ /* 0x008fe40000004100 */
[--C-:B------:R-:W-:Y:S02]  /*10b0*/  HADD2.F32 R216, -RZ, R198.reuse.H0_H0 ;  /* 0x200000c6ffd87230 */ /* 0x100fe40000004100 */
[----:B------:R-:W-:Y:S02]  /*10c0*/  HADD2.F32 R198, -RZ, R198.H1_H1 ;  /* 0x300000c6ffc67230 */ /* 0x000fe40000004100 */
[----:B------:R-:W-:Y:S02]  /*10d0*/  HADD2.F32 R212, -RZ, R197.H0_H0 ;  /* 0x200000c5ffd47230 */ /* 0x000fe40000004100 */
[----:B------:R-:W-:-:S02]  /*10e0*/  HADD2.F32 R218, -RZ, R199.H0_H0 ;  /* 0x200000c7ffda7230 */ /* 0x000fc40000004100 */
[----:B------:R-:W-:Y:S02]  /*10f0*/  HADD2.F32 R210, -RZ, R196.H1_H1 ;  /* 0x300000c4ffd27230 */ /* 0x000fe40000004100 */
        /* <DEDUP_REMOVED lines=28> */
.L_x_31308:
[----:B------:R-:W-:Y:S05]  /*12c0*/  BSYNC B0 ;  /* 0x0000000000007941 */ /* 0x000fea0003800000 */
.L_x_31307:
        /* <DEDUP_REMOVED lines=51> */
.L_x_31310:
[----:B------:R-:W-:Y:S05]  /*1600*/  BSYNC B0 ;  /* 0x0000000000007941 */ /* 0x000fea0003800000 */
.L_x_31309:
        /* <DEDUP_REMOVED lines=51> */
.L_x_31312:
[----:B------:R-:W-:Y:S05]  /*1940*/  BSYNC B0 ;  /* 0x0000000000007941 */ /* 0x000fea0003800000 */
.L_x_31311:
        /* <DEDUP_REMOVED lines=51> */
.L_x_31314:
[----:B------:R-:W-:Y:S05]  /*1c80*/  BSYNC B0 ;  /* 0x0000000000007941 */ /* 0x000fea0003800000 */
.L_x_31313:
        /* <DEDUP_REMOVED lines=18> */
[--C-:B------:R-:W-:Y:S02]  /*1db0*/  HADD2.F32 R210, -RZ, R157.reuse.H0_H0 ;  /* 0x2000009dffd27230 */ /* 0x100fe40000004100 */
[----:B------:R-:W-:Y:S02]  /*1dc0*/  HADD2.F32 R158, -RZ, R158.H1_H1 ;  /* 0x3000009eff9e7230 */ /* 0x000fe40000004100 */
        /* <DEDUP_REMOVED lines=30> */
.L_x_31316:
[----:B------:R-:W-:Y:S05]  /*1fb0*/  BSYNC B0 ;  /* 0x0000000000007941 */ /* 0x000fea0003800000 */
.L_x_31315:
        /* <DEDUP_REMOVED lines=181> */
.L_x_31342:
        /* <DEDUP_REMOVED lines=48> */
.L_x_31319:
[----:B------:R-:W-:Y:S05]  /*2e10*/  BSYNC B0 ;  /* 0x0000000000007941 */ /* 0x000fea0003800000 */
.L_x_31318:
        /* <DEDUP_REMOVED lines=35> */
.L_x_31321:
[----:B------:R-:W-:Y:S05]  /*3050*/  BSYNC B0 ;  /* 0x0000000000007941 */ /* 0x000fea0003800000 */
.L_x_31320:
        /* <DEDUP_REMOVED lines=35> */
.L_x_31323:
[----:B------:R-:W-:Y:S05]  /*3290*/  BSYNC B0 ;  /* 0x0000000000007941 */ /* 0x000fea0003800000 */
.L_x_31322:
        /* <DEDUP_REMOVED lines=35> */
.L_x_31325:
[----:B------:R-:W-:Y:S05]  /*34d0*/  BSYNC B0 ;  /* 0x0000000000007941 */ /* 0x000fea0003800000 */
.L_x_31324:
        /* <DEDUP_REMOVED lines=35> */
.L_x_31327:
[----:B------:R-:W-:Y:S05]  /*3710*/  BSYNC B0 ;  /* 0x0000000000007941 */ /* 0x000fea0003800000 */
.L_x_31326:
        /* <DEDUP_REMOVED lines=34> */
.L_x_31329:
[----:B------:R-:W-:Y:S05]  /*3940*/  BSYNC B0 ;  /* 0x0000000000007941 */ /* 0x000fea0003800000 */
.L_x_31328:
[----:B--2---:R-:W2:Y:S02]  /*3950*/  LDC.64 R204, c[0x0][0x210] ;  /* 0x00008400ffcc7b82 */ /* 0x004ea40000000a00 */
[----:B--2---:R-:W-:-:S04]  /*3960*/  LEA R3, R204, R3, 0x2 ;  /* 0x00000003cc037211 */ /* 0x004fc800078e10ff */
[----:B------:R-:W-:-:S13]  /*3970*/  ISETP.GE.AND P2, PT, R3, R205, PT ;  /* 0x000000cd0300720c */ /* 0x000fda0003f46270 */
[----:B------:R-:W-:Y:S05]  /*3980*/  @!P2 BRA `(.L_x_31330) ;  /* 0xffffffd00084a947 */ /* 0x000fea000383ffff */
[----:B------:R-:W-:Y:S05]  /*3990*/  EXIT ;  /* 0x000000000000794d */ /* 0x000fea0003800000 */
.L_x_31317:
        /* <DEDUP_REMOVED lines=8> */
.L_x_31332:
[----:B------:R-:W-:Y:S05]  /*3a20*/  BSYNC B0 ;  /* 0x0000000000007941 */ /* 0x000fea0003800000 */
.L_x_31331:
        /* <DEDUP_REMOVED lines=10> */
.L_x_31333:
[----:B------:R-:W-:Y:S01]  /*3ad0*/  HFMA2.MMA R214, -RZ, RZ, 0, 2.384185791015625e-07 ;  /* 0x00000004ffd67435 */ /* 0x000fe200000001ff */
[----:B------:R-:W-:-:S05]  /*3ae0*/  MOV R209, R213 ;  /* 0x000000d500d17202 */ /* 0x000fca0000000f00 */
[----:B------:R-:W-:-:S05]  /*3af0*/  FADD.FTZ R209, R208, R209 ;  /* 0x000000d1d0d17221 */ /* 0x000fca0000010000 */
[----:B------:R-:W-:-:S07]  /*3b00*/  MOV R215, R209 ;  /* 0x000000d100d77202 */ /* 0x000fce0000000f00 */
[----:B------:R-:W-:Y:S05]  /*3b10*/  WARPSYNC.COLLECTIVE R212, `(.L_x_31334) ;  /* 0x00000000d4087348 */ /* 0x000fea0003c00000 */
[----:B------:R0:W1:Y:S02]  /*3b20*/  SHFL.BFLY P6, R213, R215, R214, R217 ;  /* 0x0c0000d6d7d57389 */ /* 0x00006400000c00d9 */
[----:B01----:R-:W-:Y:S01]  /*3b30*/  ENDCOLLECTIVE ;  /* 0x000000000000791b */ /* 0x003fe20003800000 */
.L_x_31334:
[----:B------:R-:W-:Y:S01]  /*3b40*/  HFMA2.MMA R214, -RZ, RZ, 0, 4.76837158203125e-07 ;  /* 0x00000008ffd67435 */ /* 0x000fe200000001ff */
[----:B------:R-:W-:-:S05]  /*3b50*/  MOV R0, R213 ;  /* 0x000000d500007202 */ /* 0x000fca0000000f00 */
[----:B------:R-:W-:-:S05]  /*3b60*/  FADD.FTZ R210, R209, R0 ;  /* 0x00000000d1d27221 */ /* 0x000fca0000010000 */
[----:B------:R-:W-:-:S07]  /*3b70*/  MOV R215, R210 ;  /* 0x000000d200d77202 */ /* 0x000fce0000000f00 */
[----:B------:R-:W-:Y:S05]  /*3b80*/  WARPSYNC.COLLECTIVE R212, `(.L_x_31335) ;  /* 0x00000000d4087348 */ /* 0x000fea0003c00000 */
[----:B------:R0:W1:Y:S02]  /*3b90*/  SHFL.BFLY P6, R213, R215, R214, R217 ;  /* 0x0c0000d6d7d57389 */ /* 0x00006400000c00d9 */
[----:B01----:R-:W-:Y:S01]  /*3ba0*/  ENDCOLLECTIVE ;  /* 0x000000000000791b */ /* 0x003fe20003800000 */
.L_x_31335:
[----:B------:R-:W-:Y:S01]  /*3bb0*/  HFMA2.MMA R214, -RZ, RZ, 0, 9.5367431640625e-07 ;  /* 0x00000010ffd67435 */ /* 0x000fe200000001ff */
[----:B------:R-:W-:-:S05]  /*3bc0*/  MOV R211, R213 ;  /* 0x000000d500d37202 */ /* 0x000fca0000000f00 */
[----:B------:R-:W-:-:S05]  /*3bd0*/  FADD.FTZ R211, R210, R211 ;  /* 0x000000d3d2d37221 */ /* 0x000fca0000010000 */
[----:B------:R-:W-:-:S07]  /*3be0*/  MOV R215, R211 ;  /* 0x000000d300d77202 */ /* 0x000fce0000000f00 */
[----:B------:R-:W-:Y:S05]  /*3bf0*/  WARPSYNC.COLLECTIVE R212, `(.L_x_31336) ;  /* 0x00000000d4087348 */ /* 0x000fea0003c00000 */
[----:B------:R0:W1:Y:S02]  /*3c00*/  SHFL.BFLY P6, R213, R215, R214, R217 ;  /* 0x0c0000d6d7d57389 */ /* 0x00006400000c00d9 */
[----:B01----:R-:W-:Y:S01]  /*3c10*/  ENDCOLLECTIVE ;  /* 0x000000000000791b */ /* 0x003fe20003800000 */
.L_x_31336:
        /* <DEDUP_REMOVED lines=107> */
.L_x_31337:
[----:B------:R-:W-:Y:S01]  /*42d0*/  HFMA2.MMA R214, -RZ, RZ, 0, 1.1920928955078125e-07 ;  /* 0x00000002ffd67435 */ /* 0x000fe200000001ff */
[----:B------:R-:W-:-:S05]  /*42e0*/  MOV R209, R213 ;  /* 0x000000d500d17202 */ /* 0x000fca0000000f00 */
[----:B------:R-:W-:-:S05]  /*42f0*/  FADD.FTZ R209, R0, R209 ;  /* 0x000000d100d17221 */ /* 0x000fca0000010000 */
[----:B------:R-:W-:-:S07]  /*4300*/  MOV R215, R209 ;  /* 0x000000d100d77202 */ /* 0x000fce0000000f00 */
[----:B------:R-:W-:Y:S05]  /*4310*/  WARPSYNC.COLLECTIVE R212, `(.L_x_31338) ;  /* 0x00000000d4087348 */ /* 0x000fea0003c00000 */
[----:B------:R0:W1:Y:S02]  /*4320*/  SHFL.BFLY P6, R213, R215, R214, R217 ;  /* 0x0c0000d6d7d57389 */ /* 0x00006400000c00d9 */
[----:B01----:R-:W-:Y:S01]  /*4330*/  ENDCOLLECTIVE ;  /* 0x000000000000791b */ /* 0x003fe20003800000 */
.L_x_31338:
[----:B------:R-:W-:Y:S01]  /*4340*/  HFMA2.MMA R214, -RZ, RZ, 0, 2.384185791015625e-07 ;  /* 0x00000004ffd67435 */ /* 0x000fe200000001ff */
[----:B------:R-:W-:-:S05]  /*4350*/  MOV R208, R213 ;  /* 0x000000d500d07202 */ /* 0x000fca0000000f00 */
[----:B------:R-:W-:-:S05]  /*4360*/  FADD.FTZ R208, R209, R208 ;  /* 0x000000d0d1d07221 */ /* 0x000fca0000010000 */
[----:B------:R-:W-:-:S07]  /*4370*/  MOV R215, R208 ;  /* 0x000000d000d77202 */ /* 0x000fce0000000f00 */
[----:B------:R-:W-:Y:S05]  /*4380*/  WARPSYNC.COLLECTIVE R212, `(.L_x_31339) ;  /* 0x00000000d4087348 */ /* 0x000fea0003c00000 */
[----:B------:R0:W1:Y:S02]  /*4390*/  SHFL.BFLY P6, R213, R215, R214, R217 ;  /* 0x0c0000d6d7d57389 */ /* 0x00006400000c00d9 */
[----:B01----:R-:W-:Y:S01]  /*43a0*/  ENDCOLLECTIVE ;  /* 0x000000000000791b */ /* 0x003fe20003800000 */
.L_x_31339:
[----:B------:R-:W-:Y:S01]  /*43b0*/  HFMA2.MMA R214, -RZ, RZ, 0, 4.76837158203125e-07 ;  /* 0x00000008ffd67435 */ /* 0x000fe200000001ff */
[----:B------:R-:W-:-:S05]  /*43c0*/  MOV R211, R213 ;  /* 0x000000d500d37202 */ /* 0x000fca0000000f00 */
[----:B------:R-:W-:-:S05]  /*43d0*/  FADD.FTZ R211, R208, R211 ;  /* 0x000000d3d0d37221 */ /* 0x000fca0000010000 */
[----:B------:R-:W-:-:S07]  /*43e0*/  MOV R215, R211 ;  /* 0x000000d300d77202 */ /* 0x000fce0000000f00 */
[----:B------:R-:W-:Y:S05]  /*43f0*/  WARPSYNC.COLLECTIVE R212, `(.L_x_31340) ;  /* 0x00000000d4087348 */ /* 0x000fea0003c00000 */
[----:B------:R0:W1:Y:S02]  /*4400*/  SHFL.BFLY P6, R213, R215, R214, R217 ;  /* 0x0c0000d6d7d57389 */ /* 0x00006400000c00d9 */
[----:B01----:R-:W-:Y:S01]  /*4410*/  ENDCOLLECTIVE ;  /* 0x000000000000791b */ /* 0x003fe20003800000 */
.L_x_31340:
[----:B------:R-:W-:Y:S01]  /*4420*/  HFMA2.MMA R214, -RZ, RZ, 0, 9.5367431640625e-07 ;  /* 0x00000010ffd67435 */ /* 0x000fe200000001ff */
[----:B------:R-:W-:-:S05]  /*4430*/  MOV R210, R213 ;  /* 0x000000d500d27202 */ /* 0x000fca0000000f00 */
[----:B------:R-:W-:-:S05]  /*4440*/  FADD.FTZ R210, R211, R210 ;  /* 0x000000d2d3d27221 */ /* 0x000fca0000010000 */
[----:B------:R-:W-:-:S07]  /*4450*/  MOV R215, R210 ;  /* 0x000000d200d77202 */ /* 0x000fce0000000f00 */
[----:B------:R-:W-:Y:S05]  /*4460*/  WARPSYNC.COLLECTIVE R212, `(.L_x_31341) ;  /* 0x00000000d4087348 */ /* 0x000fea0003c00000 */
[----:B------:R0:W1:Y:S02]  /*4470*/  SHFL.BFLY P6, R213, R215, R214, R217 ;  /* 0x0c0000d6d7d57389 */ /* 0x00006400000c00d9 */
[----:B01----:R-:W-:Y:S01]  /*4480*/  ENDCOLLECTIVE ;  /* 0x000000000000791b */ /* 0x003fe20003800000 */
.L_x_31341:
[----:B------:R-:W-:Y:S05]  /*4490*/  BRA `(.L_x_31342) ;  /* 0xffffffe4009c7947 */ /* 0x000fea000383ffff */
.L_x_31343:
        /* <DEDUP_REMOVED lines=14> */
.L_x_44451:


//--------------------- .text._ZN10layer_norm13ln_fwd_kernelINS_13Kernel_traitsIf6__halffS2_fjLj1536ELj1ELj4ELj1ELj16ENS_18Kernel_traits_baseILj1536EfS2_fS2_fjLj128EEEEELb0ELb1ELb0ELb1EEEvNS_9FwdParamsE --------------------------
	.section	.text._ZN10layer_norm13ln_fwd_kernelINS_13Kernel_traitsIf6__halffS2_fjLj1536ELj1ELj4ELj1ELj16ENS_18Kernel_traits_baseILj1536EfS2_fS2_fjLj128EEEEELb0ELb1ELb0ELb1EEEvNS_9FwdParamsE,"ax",@progbits
	.align	128
        .global         _ZN10layer_norm13ln_fwd_kernelINS_13Kernel_traitsIf6__halffS2_fjLj1536ELj1ELj4ELj1ELj16ENS_18Kernel_traits_baseILj1536EfS2_fS2_fjLj128EEEEELb0ELb1ELb0ELb1EEEvNS_9FwdParamsE
        .type           _ZN10layer_norm13ln_fwd_kernelINS_13Kernel_traitsIf6__halffS2_fjLj1536ELj1ELj4ELj1ELj16ENS_18Kernel_traits_baseILj1536EfS2_fS2_fjLj128EEEEELb0ELb1ELb0ELb1EEEvNS_9FwdParamsE,@function
        .size           _ZN10layer_norm13ln_fwd_kernelINS_13Kernel_traitsIf6__halffS2_fjLj1536ELj1ELj4ELj1ELj16ENS_18Kernel_traits_baseILj1536EfS2_fS2_fjLj128EEEEELb0ELb1ELb0ELb1EEEvNS_9FwdParamsE,(.L_x_44452 - _ZN10layer_norm13ln_fwd_kernelINS_13Kernel_traitsIf6__halffS2_fjLj1536ELj1ELj4ELj1ELj16ENS_18Kernel_traits_baseILj1536EfS2_fS2_fjLj128EEEEELb0ELb1ELb0ELb1EEEvNS_9FwdParamsE)
        .other          _ZN10layer_norm13ln_fwd_kernelINS_13Kernel_traitsIf6__halffS2_fjLj1536ELj1ELj4ELj1ELj16ENS_18Kernel_traits_baseILj1536EfS2_fS2_fjLj128EEEEELb0ELb1ELb0ELb1EEEvNS_9FwdParamsE,@"STO_CUDA_ENTRY STV_DEFAULT"
_ZN10layer_norm13ln_fwd_kernelINS_13Kernel_traitsIf6__halffS2_fjLj1536ELj1ELj4ELj1ELj16ENS_18Kernel_traits_baseILj1536EfS2_fS2_fjLj128EEEEELb0ELb1ELb0ELb1EEEvNS_9FwdParamsE:
.text._ZN10layer_norm13ln_fwd_kernelINS_13Kernel_traitsIf6__halffS2_fjLj1536ELj1ELj4ELj1ELj16ENS_18Kernel_traits_baseILj1536EfS2_fS2_fjLj128EEEEELb0ELb1ELb0ELb1EEEvNS_9FwdParamsE:
        /* <DEDUP_REMOVED lines=91> */
.L_x_31345:
[----:B------:R-:W-:Y:S01]  /*05b0*/  ISETP.NE.U32.AND P1, PT, RZ, UR8, PT ;  /* 0x00000008ff007c0c */ /* 0x000fe2000bf25070 */
[----:B-1----:R-:W1:Y:S01]  /*05c0*/  @P0 LDC.64 R156, c[0x0][0x270] ;  /* 0x00009c00ff9c0b82 */ /* 0x002e620000000a00 */
[----:B------:R-:W-:Y:S02]  /*05d0*/  IMAD R0, R205, UR6, RZ ;  /* 0x00000006cd007c24 */ /* 0x000fe4000f8e02ff */
[----:B------:R-:W-:-:S03]  /*05e0*/  ISETP.NE.AND.EX P1, PT, RZ, UR9, PT, P1 ;  /* 0x00000009ff007c0c */ /* 0x000fc6000bf25310 */
[----:B0-----:R-:W-:Y:S02]  /*05f0*/  SHF.R.S32.HI R3, RZ, 0x1f, R0 ;  /* 0x0000001fff037819 */ /* 0x001fe40000011400 */
[----:B------:R-:W0:Y:S02]  /*0600*/  LDC.64 R160, c[0x0][0x220] ;  /* 0x00008800ffa07b82 */ /* 0x000e240000000a00 */
[----:B------:R-:W-:-:S04]  /*0610*/  LEA.HI R3, R3, R0, RZ, 0x3 ;  /* 0x0000000003037211 */ /* 0x000fc800078f18ff */
[----:B------:R-:W-:Y:S02]  /*0620*/  LEA.HI.SX32 R210, R3, R204, 0x1d ;  /* 0x000000cc03d27211 */ /* 0x000fe400078feaff */
[----:B------:R-:W2:Y:S01]  /*0630*/  @P1 LDC.64 R162, c[0x0][0x230] ;  /* 0x00008c00ffa21b82 */ /* 0x000ea20000000a00 */
[----:B-1----:R-:W-:-:S07]  /*0640*/  @P0 IMAD.WIDE R156, R205, 0x2, R156 ;  /* 0x00000002cd9c0825 */ /* 0x002fce00078e029c */
[----:B------:R-:W1:Y:S01]  /*0650*/  LDC.64 R2, c[0x0][0x238] ;  /* 0x00008e00ff027b82 */ /* 0x000e620000000a00 */
[----:B------:R-:W3:Y:S01]  /*0660*/  @P0 LDG.E.U16 R156, desc[UR4][R156.64] ;  /* 0x000000049c9c0981 */ /* 0x000ee2000c1e1500 */
[----:B0-----:R-:W-:Y:S01]  /*0670*/  IMAD.WIDE.U32 R158, R210, 0x10, R160 ;  /* 0x00000010d29e7825 */ /* 0x001fe200078e00a0 */
[----:B------:R-:W-:-:S05]  /*0680*/  ISETP.NE.U32.AND P2, PT, RZ, UR8, PT ;  /* 0x00000008ff007c0c */ /* 0x000fca000bf45070 */
[----:B------:R-:W0:Y:S01]  /*0690*/  @P1 LDC.64 R166, c[0x0][0x230] ;  /* 0x00008c00ffa61b82 */ /* 0x000e220000000a00 */
[----:B------:R-:W4:Y:S01]  /*06a0*/  LDG.E.128 R176, desc[UR4][R158.64] ;  /* 0x000000049eb07981 */ /* 0x000f22000c1e1d00 */
[----:B--2---:R-:W-:-:S06]  /*06b0*/  @P1 IMAD.WIDE.U32 R162, R210, 0x20, R162 ;  /* 0x00000020d2a21825 */ /* 0x004fcc00078e00a2 */
[----:B------:R-:W2:Y:S01]  /*06c0*/  @P1 LDC.64 R216, c[0x0][0x230] ;  /* 0x00008c00ffd81b82 */ /* 0x000ea20000000a00 */
[----:B------:R-:W2:Y:S04]  /*06d0*/  @P1 LDG.E.128 R148, desc[UR4][R162.64] ;  /* 0x00000004a2941981 */ /* 0x000ea8000c1e1d00 */
[----:B------:R1:W2:Y:S01]  /*06e0*/  @P1 LDG.E.128 R152, desc[UR4][R162.64+0x10] ;  /* 0x00001004a2981981 */ /* 0x0002a2000c1e1d00 */
[----:B------:R-:W-:Y:S01]  /*06f0*/  HFMA2.MMA R0, -RZ, RZ, 1.875, 0 ;  /* 0x3f800000ff007435 */ /* 0x000fe200000001ff */
[----:B------:R-:W-:Y:S02]  /*0700*/  ISETP.NE.AND.EX P2, PT, RZ, UR9, PT, P2 ;  /* 0x00000009ff007c0c */ /* 0x000fe4000bf45320 */
[C---:B------:R-:W-:Y:S01]  /*0710*/  IADD3 R207, R210.reuse, 0x20, RZ ;  /* 0x00000020d2cf7810 */ /* 0x040fe20007ffe0ff */
[----:B-1----:R-:W-:-:S04]  /*0720*/  IMAD.WIDE.U32 R162, R210, 0x20, R2 ;  /* 0x00000020d2a27825 */ /* 0x002fc800078e0002 */
[----:B0-----:R-:W-:-:S04]  /*0730*/  @P1 IMAD.WIDE.U32 R166, R207, 0x20, R166 ;  /* 0x00000020cfa61825 */ /* 0x001fc800078e00a6 */
[----:B---3--:R-:W-:Y:S02]  /*0740*/  @P0 HADD2.F32 R0, -RZ, R156.H0_H0 ;  /* 0x2000009cff000230 */ /* 0x008fe40000004100 */
[--C-:B----4-:R-:W-:Y:S02]  /*0750*/  HADD2.F32 R169, -RZ, R177.reuse.H0_H0 ;  /* 0x200000b1ffa97230 */ /* 0x110fe40000004100 */
[----:B------:R-:W-:Y:S02]  /*0760*/  HADD2.F32 R159, -RZ, R177.H1_H1 ;  /* 0x300000b1ff9f7230 */ /* 0x000fe40000004100 */
[--C-:B------:R-:W-:Y:S02]  /*0770*/  HADD2.F32 R165, -RZ, R176.reuse.H0_H0 ;  /* 0x200000b0ffa57230 */ /* 0x100fe40000004100 */
[----:B------:R-:W-:Y:S02]  /*0780*/  HADD2.F32 R157, -RZ, R176.H1_H1 ;  /* 0x300000b0ff9d7230 */ /* 0x000fe40000004100 */
[----:B------:R-:W-:-:S02]  /*0790*/  HADD2.F32 R171, -RZ, R178.H0_H0 ;  /* 0x200000b2ffab7230 */ /* 0x000fc40000004100 */
[----:B------:R-:W-:Y:S02]  /*07a0*/  HADD2.F32 R173, -RZ, R178.H1_H1 ;  /* 0x300000b2ffad7230 */ /* 0x000fe40000004100 */
        /* <DEDUP_REMOVED lines=41> */
[----:B0-----:R-:W-:-:S04]  /*0a40*/  IMAD.WIDE.U32 R162, R207, 0x20, R2 ;  /* 0x00000020cfa27825 */ /* 0x001fc800078e0002 */
[--C-:B--2---:R-:W-:Y:S02]  /*0a50*/  HADD2.F32 R173, -RZ, R181.reuse.H1_H1 ;  /* 0x300000b5ffad7230 */ /* 0x104fe40000004100 */
[----:B------:R-:W-:Y:S02]  /*0a60*/  HADD2.F32 R171, -RZ, R181.H0_H0 ;  /* 0x200000b5ffab7230 */ /* 0x000fe40000004100 */
[--C-:B------:R-:W-:Y:S02]  /*0a70*/  HADD2.F32 R165, -RZ, R180.reuse.H0_H0 ;  /* 0x200000b4ffa57230 */ /* 0x100fe40000004100 */
[----:B------:R-:W-:Y:S02]  /*0a80*/  HADD2.F32 R169, -RZ, R180.H1_H1 ;  /* 0x300000b4ffa97230 */ /* 0x000fe40000004100 */
[--C-:B------:R-:W-:Y:S02]  /*0a90*/  HADD2.F32 R175, -RZ, R182.reuse.H0_H0 ;  /* 0x200000b6ffaf7230 */ /* 0x100fe40000004100 */
[----:B------:R-:W-:-:S02]  /*0aa0*/  HADD2.F32 R177, -RZ, R182.H1_H1 ;  /* 0x300000b6ffb17230 */ /* 0x000fc40000004100 */
[--C-:B------:R-:W-:Y:S02]  /*0ab0*/  HADD2.F32 R179, -RZ, R183.reuse.H0_H0 ;  /* 0x200000b7ffb37230 */ /* 0x100fe40000004100 */
[----:B------:R-:W-:Y:S02]  /*0ac0*/  HADD2.F32 R181, -RZ, R183.H1_H1 ;  /* 0x300000b7ffb57230 */ /* 0x000fe40000004100 */
[-C--:B-1----:R-:W-:Y:S01]  /*0ad0*/  FMUL.FTZ R166, R173, R0.reuse ;  /* 0x00000000ada67220 */ /* 0x082fe20000410000 */
        /* <DEDUP_REMOVED lines=40> */
[----:B-1----:R-:W-:-:S04]  /*0d60*/  IMAD.WIDE.U32 R162, R206, 0x20, R2 ;  /* 0x00000020cea27825 */ /* 0x002fc800078e0002 */
[----:B--2---:R-:W-:Y:S02]  /*0d70*/  HADD2.F32 R177, -RZ, R182.H1_H1 ;  /* 0x300000b6ffb17230 */ /* 0x004fe40000004100 */
[--C-:B------:R-:W-:Y:S02]  /*0d80*/  HADD2.F32 R171, -RZ, R181.reuse.H0_H0 ;  /* 0x200000b5ffab7230 */ /* 0x100fe40000004100 */
[----:B------:R-:W-:Y:S02]  /*0d90*/  HADD2.F32 R173, -RZ, R181.H1_H1 ;  /* 0x300000b5ffad7230 */ /* 0x000fe40000004100 */
[----:B------:R-:W-:Y:S01]  /*0da0*/  FMUL.FTZ R168, R177, R0 ;  /* 0x00000000b1a87220 */ /* 0x000fe20000410000 */
[----:B------:R-:W-:Y:S02]  /*0db0*/  HADD2.F32 R181, -RZ, R183.H1_H1 ;  /* 0x300000b7ffb57230 */ /* 0x000fe40000004100 */
[--C-:B------:R-:W-:Y:S02]  /*0dc0*/  HADD2.F32 R165, -RZ, R180.reuse.H0_H0 ;  /* 0x200000b4ffa57230 */ /* 0x100fe40000004100 */
[----:B------:R-:W-:-:S02]  /*0dd0*/  HADD2.F32 R169, -RZ, R180.H1_H1 ;  /* 0x300000b4ffa97230 */ /* 0x000fc40000004100 */
[----:B------:R-:W-:Y:S02]  /*0de0*/  HADD2.F32 R175, -RZ, R182.H0_H0 ;  /* 0x200000b6ffaf7230 */ /* 0x000fe40000004100 */
[----:B------:R-:W-:Y:S02]  /*0df0*/  HADD2.F32 R179, -RZ, R183.H0_H0 ;  /* 0x200000b7ffb37230 */ /* 0x000fe40000004100 */
[-C--:B------:R-:W-:Y:S01]  /*0e00*/  FMUL.FTZ R170, R181, R0.reuse ;  /* 0x00000000b5aa7220 */ /* 0x080fe20000410000 */
[-C--:B------:R-:W-:Y:S01]  /*0e10*/  FMUL.FTZ R165, R165, R0.reuse ;  /* 0x00000000a5a57220 */ /* 0x080fe20000410000 */
[-C--:B------:R-:W-:Y:S01]  /*0e20*/  FMUL.FTZ R164, R169, R0.reuse ;  /* 0x00000000a9a47220 */ /* 0x080fe20000410000 */
[-C--:B------:R-:W-:Y:S01]  /*0e30*/  FMUL.FTZ R171, R171, R0.reuse ;  /* 0x00000000abab7220 */ /* 0x080fe20000410000 */
[-C--:B0-----:R-:W-:Y:S01]  /*0e40*/  FMUL.FTZ R166, R173, R0.reuse ;  /* 0x00000000ada67220 */ /* 0x081fe20000410000 */
[-C--:B------:R-:W-:Y:S01]  /*0e50*/  FMUL.FTZ R175, R175, R0.reuse ;  /* 0x00000000afaf7220 */ /* 0x080fe20000410000 */
[----:B------:R-:W-:Y:S01]  /*0e60*/  FMUL.FTZ R179, R179, R0 ;  /* 0x00000000b3b37220 */ /* 0x000fe20000410000 */
[----:B------:R-:W-:-:S02]  /*0e70*/  FMUL.FTZ R181, R121, R168 ;  /* 0x000000a879b57220 */ /* 0x000fc40000410000 */
[----:B------:R-:W0:Y:S01]  /*0e80*/  @P1 LDC.64 R168, c[0x0][0x230] ;  /* 0x00008c00ffa81b82 */ /* 0x000e220000000a00 */
[----:B------:R-:W-:Y:S01]  /*0e90*/  FMUL.FTZ R184, R116, R165 ;  /* 0x000000a574b87220 */ /* 0x000fe20000410000 */
        /* <DEDUP_REMOVED lines=31> */
[--C-:B--2---:R-:W-:Y:S02]  /*1090*/  HADD2.F32 R175, -RZ, R165.reuse.H0_H0 ;  /* 0x200000a5ffaf7230 */ /* 0x104fe40000004100 */
[----:B------:R-:W-:Y:S02]  /*10a0*/  HADD2.F32 R173, -RZ, R164.H1_H1 ;  /* 0x300000a4ffad7230 */ /* 0x000fe40000004100 */
[----:B------:R-:W-:Y:S02]  /*10b0*/  HADD2.F32 R165, -RZ, R165.H1_H1 ;  /* 0x300000a5ffa57230 */ /* 0x000fe40000004100 */
[----:B------:R-:W-:Y:S02]  /*10c0*/  HADD2.F32 R177, -RZ, R166.H0_H0 ;  /* 0x200000a6ffb17230 */ /* 0x000fe40000004100 */
[----:B------:R-:W-:Y:S02]  /*10d0*/  HADD2.F32 R211, -RZ, R167.H0_H0 ;  /* 0x200000a7ffd37230 */ /* 0x000fe40000004100 */
[----:B------:R-:W-:-:S02]  /*10e0*/  HADD2.F32 R171, -RZ, R164.H0_H0 ;  /* 0x200000a4ffab7230 */ /* 0x000fc40000004100 */
[----:B------:R-:W-:Y:S02]  /*10f0*/  HADD2.F32 R179, -RZ, R166.H1_H1 ;  /* 0x300000a6ffb37230 */ /* 0x000fe40000004100 */
[----:B------:R-:W-:Y:S02]  /*1100*/  HADD2.F32 R167, -RZ, R167.H1_H1 ;  /* 0x300000a7ffa77230 */ /* 0x000fe40000004100 */
[-C--:B------:R-:W-:Y:S01]  /*1110*/  FMUL.FTZ R164, R173, R0.reuse ;  /* 0x00000000ada47220 */ /* 0x080fe20000410000 */
[-C--:B------:R-:W-:Y:S01]  /*1120*/  FMUL.FTZ R166, R165, R0.reuse ;  /* 0x00000000a5a67220 */ /* 0x080fe20000410000 */
[-C--:B------:R-:W-:Y:S01]  /*1130*/  FMUL.FTZ R165, R177, R0.reuse ;  /* 0x00000000b1a57220 */ /* 0x080fe20000410000 */
[-C--:B------:R-:W-:Y:S01]  /*1140*/  FMUL.FTZ R171, R171, R0.reuse ;  /* 0x00000000abab7220 */ /* 0x080fe20000410000 */
[-C--:B------:R-:W-:Y:S01]  /*1150*/  FMUL.FTZ R175, R175, R0.reuse ;  /* 0x00000000afaf7220 */ /* 0x080fe20000410000 */
[-C--:B0-----:R-:W-:Y:S01]  /*1160*/  FMUL.FTZ R168, R179, R0.reuse ;  /* 0x00000000b3a87220 */ /* 0x081fe20000410000 */
[-C--:B------:R-:W-:Y:S01]  /*1170*/  FMUL.FTZ R211, R211, R0.reuse ;  /* 0x00000000d3d37220 */ /* 0x080fe20000410000 */
        /* <DEDUP_REMOVED lines=34> */
[----:B------:R-:W-:-:S04]  /*13a0*/  IMAD.WIDE.U32 R218, R208, 0x20, R2 ;  /* 0x00000020d0da7825 */ /* 0x000fc800078e0002 */
[----:B------:R-:W-:-:S04]  /*13b0*/  IMAD.WIDE.U32 R160, R211, 0x10, R160 ;  /* 0x00000010d3a07825 */ /* 0x000fc800078e00a0 */
[----:B------:R-:W-:-:S04]  /*13c0*/  @P1 IMAD.WIDE.U32 R216, R211, 0x20, R216 ;  /* 0x00000020d3d81825 */ /* 0x000fc800078e00d8 */
[--C-:B--2---:R-:W-:Y:S02]  /*13d0*/  HADD2.F32 R221, -RZ, R169.reuse.H0_H0 ;  /* 0x200000a9ffdd7230 */ /* 0x104fe40000004100 */
[----:B------:R-:W-:Y:S02]  /*13e0*/  HADD2.F32 R169, -RZ, R169.H1_H1 ;  /* 0x300000a9ffa97230 */ /* 0x000fe40000004100 */
[----:B------:R-:W-:Y:S02]  /*13f0*/  HADD2.F32 R225, -RZ, R170.H1_H1 ;  /* 0x300000aaffe17230 */ /* 0x000fe40000004100 */
[----:B------:R-:W-:Y:S02]  /*1400*/  HADD2.F32 R227, -RZ, R171.H0_H0 ;  /* 0x200000abffe37230 */ /* 0x000fe40000004100 */
[--C-:B-1----:R-:W-:Y:S02]  /*1410*/  HADD2.F32 R163, -RZ, R168.reuse.H0_H0 ;  /* 0x200000a8ffa37230 */ /* 0x102fe40000004100 */
[----:B------:R-:W-:-:S02]  /*1420*/  HADD2.F32 R175, -RZ, R168.H1_H1 ;  /* 0x300000a8ffaf7230 */ /* 0x000fc40000004100 */
[----:B------:R-:W-:Y:S02]  /*1430*/  HADD2.F32 R223, -RZ, R170.H0_H0 ;  /* 0x200000aaffdf7230 */ /* 0x000fe40000004100 */
[----:B------:R-:W-:Y:S02]  /*1440*/  HADD2.F32 R171, -RZ, R171.H1_H1 ;  /* 0x300000abffab7230 */ /* 0x000fe40000004100 */
[-C--:B0-----:R-:W-:Y:S01]  /*1450*/  FMUL.FTZ R172, R169, R0.reuse ;  /* 0x00000000a9ac7220 */ /* 0x081fe20000410000 */
        /* <DEDUP_REMOVED lines=73> */
[----:B------:R-:W-:-:S03]  /*18f0*/  HADD2.F32 R161, -RZ, R161.H1_H1 ;  /* 0x300000a1ffa17230 */ /* 0x000fc60000004100 */
[----:B------:R-:W-:Y:S02]  /*1900*/  FADD.FTZ R160, R168, R229 ;  /* 0x000000e5a8a07221 */ /* 0x000fe40000010000 */
[-C--:B------:R-:W-:Y:S01]  /*1910*/  FMUL.FTZ R216, R161, R0.reuse ;  /* 0x00000000a1d87220 */ /* 0x080fe20000410000 */
[--C-:B------:R-:W-:Y:S02]  /*1920*/  HADD2.F32 R223, -RZ, R162.reuse.H0_H0 ;  /* 0x200000a2ffdf7230 */ /* 0x100fe40000004100 */
[----:B------:R-:W-:Y:S01]  /*1930*/  FADD.FTZ R161, R169, R160 ;  /* 0x000000a0a9a17221 */ /* 0x000fe20000010000 */
[----:B------:R-:W-:Y:S02]  /*1940*/  HADD2.F32 R225, -RZ, R162.H1_H1 ;  /* 0x300000a2ffe17230 */ /* 0x000fe40000004100 */
[--C-:B------:R-:W-:Y:S02]  /*1950*/  HADD2.F32 R227, -RZ, R163.reuse.H0_H0 ;  /* 0x200000a3ffe37230 */ /* 0x100fe40000004100 */
[----:B------:R-:W-:Y:S01]  /*1960*/  FMUL.FTZ R217, R217, R0 ;  /* 0x00000000d9d97220 */ /* 0x000fe20000410000 */
[----:B------:R-:W-:-:S02]  /*1970*/  HADD2.F32 R163, -RZ, R163.H1_H1 ;  /* 0x300000a3ffa37230 */ /* 0x000fc40000004100 */
[----:B------:R-:W-:Y:S01]  /*1980*/  FADD.FTZ R220, R170, R161 ;  /* 0x000000a1aadc7221 */ /* 0x000fe20000010000 */
[-C--:B------:R-:W-:Y:S01]  /*1990*/  FMUL.FTZ R162, R219, R0.reuse ;  /* 0x00000000dba27220 */ /* 0x080fe20000410000 */
[-C--:B------:R-:W-:Y:S01]  /*19a0*/  FMUL.FTZ R221, R221, R0.reuse ;  /* 0x00000000dddd7220 */ /* 0x080fe20000410000 */
[-C--:B------:R-:W-:Y:S01]  /*19b0*/  FMUL.FTZ R223, R223, R0.reuse ;  /* 0x00000000dfdf7220 */ /* 0x080fe20000410000 */
[-C--:B------:R-:W-:Y:S01]  /*19c0*/  FMUL.FTZ R218, R225, R0.reuse ;  /* 0x00000000e1da7220 */ /* 0x080fe20000410000 */
[----:B------:R-:W-:Y:S01]  /*19d0*/  FMUL.FTZ R227, R227, R0 ;  /* 0x00000000e3e37220 */ /* 0x000fe20000410000 */
[----:B---3--:R-:W-:Y:S01]  /*19e0*/  @P1 MOV R156, R148 ;  /* 0x00000094009c1202 */ /* 0x008fe20000000f00 */
[----:B------:R-:W-:Y:S01]  /*19f0*/  FMUL.FTZ R0, R163, R0 ;  /* 0x00000000a3007220 */ /* 0x000fe20000410000 */
[----:B------:R-:W-:Y:S01]  /*1a00*/  FMUL.FTZ R160, R140, R217 ;  /* 0x000000d98ca07220 */ /* 0x000fe20000410000 */
[----:B------:R-:W-:Y:S01]  /*1a10*/  FADD.FTZ R163, R171, R220 ;  /* 0x000000dcaba37221 */ /* 0x000fe20000010000 */
[----:B------:R-:W-:Y:S01]  /*1a20*/  @P1 MOV R157, R149 ;  /* 0x00000095009d1202 */ /* 0x000fe20000000f00 */
[----:B------:R-:W-:Y:S01]  /*1a30*/  FMUL.FTZ R161, R141, R162 ;  /* 0x000000a28da17220 */ /* 0x000fe20000410000 */
[----:B------:R-:W-:Y:S01]  /*1a40*/  @P2 FADD.FTZ R160, R160, R156 ;  /* 0x0000009ca0a02221 */ /* 0x000fe20000010000 */
[----:B------:R-:W-:Y:S01]  /*1a50*/  FADD.FTZ R156, R172, R163 ;  /* 0x000000a3ac9c7221 */ /* 0x000fe20000010000 */
[----:B------:R-:W-:Y:S01]  /*1a60*/  @P1 MOV R158, R150 ;  /* 0x00000096009e1202 */ /* 0x000fe20000000f00 */
[----:B------:R-:W-:Y:S01]  /*1a70*/  FMUL.FTZ R162, R142, R221 ;  /* 0x000000dd8ea27220 */ /* 0x000fe20000410000 */
[----:B------:R-:W-:Y:S01]  /*1a80*/  @P2 FADD.FTZ R161, R161, R157 ;  /* 0x0000009da1a12221 */ /* 0x000fe20000010000 */
[----:B------:R-:W-:Y:S01]  /*1a90*/  FADD.FTZ R157, R173, R156 ;  /* 0x0000009cad9d7221 */ /* 0x000fe20000010000 */
[----:B------:R-:W-:Y:S01]  /*1aa0*/  @P1 MOV R159, R151 ;  /* 0x00000097009f1202 */ /* 0x000fe20000000f00 */
[----:B------:R-:W-:Y:S01]  /*1ab0*/  @P2 FADD.FTZ R162, R162, R158 ;  /* 0x0000009ea2a22221 */ /* 0x000fe20000010000 */
[----:B------:R-:W-:Y:S01]  /*1ac0*/  FMUL.FTZ R163, R143, R216 ;  /* 0x000000d88fa37220 */ /* 0x000fe20000410000 */
[----:B------:R-:W-:Y:S01]  /*1ad0*/  FADD.FTZ R158, R174, R157 ;  /* 0x0000009dae9e7221 */ /* 0x000fe20000010000 */
[----:B----4-:R-:W-:Y:S01]  /*1ae0*/  @P1 MOV R212, R152 ;  /* 0x0000009800d41202 */ /* 0x010fe20000000f00 */
[----:B------:R-:W-:Y:S01]  /*1af0*/  FMUL.FTZ R156, R144, R223 ;  /* 0x000000df909c7220 */ /* 0x000fe20000410000 */
[----:B------:R-:W-:Y:S01]  /*1b00*/  @P2 FADD.FTZ R163, R163, R159 ;  /* 0x0000009fa3a32221 */ /* 0x000fe20000010000 */
[----:B------:R-:W-:Y:S01]  /*1b10*/  FADD.FTZ R159, R175, R158 ;  /* 0x0000009eaf9f7221 */ /* 0x000fe20000010000 */
[----:B------:R-:W-:Y:S01]  /*1b20*/  @P1 MOV R213, R153 ;  /* 0x0000009900d51202 */ /* 0x000fe20000000f00 */
[----:B------:R-:W-:Y:S01]  /*1b30*/  @P2 FADD.FTZ R156, R156, R212 ;  /* 0x000000d49c9c2221 */ /* 0x000fe20000010000 */
[----:B------:R-:W-:Y:S01]  /*1b40*/  @P1 MOV R214, R154 ;  /* 0x0000009a00d61202 */ /* 0x000fe20000000f00 */
[----:B------:R-:W-:Y:S01]  /*1b50*/  FADD.FTZ R212, R160, R159 ;  /* 0x0000009fa0d47221 */ /* 0x000fe20000010000 */
[----:B------:R-:W-:Y:S01]  /*1b60*/  @P1 MOV R215, R155 ;  /* 0x0000009b00d71202 */ /* 0x000fe20000000f00 */
[----:B------:R-:W-:Y:S01]  /*1b70*/  FMUL.FTZ R157, R145, R218 ;  /* 0x000000da919d7220 */ /* 0x000fe20000410000 */
[----:B------:R-:W-:Y:S01]  /*1b80*/  FMUL.FTZ R158, R146, R227 ;  /* 0x000000e3929e7220 */ /* 0x000fe20000410000 */
[----:B------:R-:W-:-:S02]  /*1b90*/  FMUL.FTZ R159, R147, R0 ;  /* 0x00000000939f7220 */ /* 0x000fc40000410000 */
        /* <DEDUP_REMOVED lines=131> */
.L_x_31357:
        /* <DEDUP_REMOVED lines=100> */
[----:B------:R-:W-:Y:S01]  /*2a10*/  F2FP.F16.F32.PACK_AB R163, R198, R163 ;  /* 0x000000a3c6a3723e */ /* 0x000fe200000000ff */
[----:B---3--:R-:W-:Y:S01]  /*2a20*/  IMAD.WIDE.U32 R168, R210, 0x10, R156 ;  /* 0x00000010d2a87825 */ /* 0x008fe200078e009c */
[----:B------:R-:W-:-:S03]  /*2a30*/  F2FP.F16.F32.PACK_AB R162, R167, R162 ;  /* 0x000000a2a7a2723e */ /* 0x000fc600000000ff */
[----:B------:R-:W-:Y:S01]  /*2a40*/  FFMA.FTZ R3, R60, R3, R12 ;  /* 0x000000033c037223 */ /* 0x000fe2000001000c */
[----:B------:R-:W-:Y:S01]  /*2a50*/  F2FP.F16.F32.PACK_AB R161, R202, R161 ;  /* 0x000000a1caa1723e */ /* 0x000fe200000000ff */
[----:B------:R-:W-:Y:S01]  /*2a60*/  FFMA.FTZ R0, R61, R0, R13 ;  /* 0x000000003d007223 */ /* 0x000fe2000001000d */
[----:B------:R-:W-:Y:S01]  /*2a70*/  F2FP.F16.F32.PACK_AB R160, R165, R160 ;  /* 0x000000a0a5a0723e */ /* 0x000fe200000000ff */
        /* <DEDUP_REMOVED lines=22> */
[----:B------:R-:W-:-:S03]  /*2be0*/  F2FP.F16.F32.PACK_AB R156, R0, R3 ;  /* 0x00000003009c723e */ /* 0x000fc600000000ff */
[----:B------:R-:W-:Y:S01]  /*2bf0*/  FFMA.FTZ R3, R69, R184, R21 ;  /* 0x000000b845037223 */ /* 0x000fe20000010015 */
[----:B------:R-:W-:Y:S01]  /*2c00*/  FFMA.FTZ R157, R62, R159, R14 ;  /* 0x0000009f3e9d7223 */ /* 0x000fe2000001000e */
[----:B------:R-:W-:Y:S01]  /*2c10*/  FFMA.FTZ R186, R71, R186, R23 ;  /* 0x000000ba47ba7223 */ /* 0x000fe20000010017 */
[C---:B------:R-:W-:Y:S01]  /*2c20*/  FMUL.FTZ R216, R215.reuse, R216 ;  /* 0x000000d8d7d87220 */ /* 0x040fe20000410000 */
[----:B------:R-:W-:Y:S01]  /*2c30*/  FMUL.FTZ R218, R215, R218 ;  /* 0x000000dad7da7220 */ /* 0x000fe20000410000 */
[----:B0-----:R-:W-:Y:S01]  /*2c40*/  FFMA.FTZ R160, R68, R173, R20 ;  /* 0x000000ad44a07223 */ /* 0x001fe20000010014 */
[----:B------:R-:W-:Y:S01]  /*2c50*/  F2FP.F16.F32.PACK_AB R157, R2, R157 ;  /* 0x0000009d029d723e */ /* 0x000fe200000000ff */
[----:B------:R-:W-:Y:S01]  /*2c60*/  FFMA.FTZ R173, R81, R194, R33 ;  /* 0x000000c251ad7223 */ /* 0x000fe20000010021 */
[----:B------:R-:W-:Y:S01]  /*2c70*/  FFMA.FTZ R161, R70, R185, R22 ;  /* 0x000000b946a17223 */ /* 0x000fe20000010016 */
[----:B------:R-:W-:Y:S01]  /*2c80*/  FFMA.FTZ R162, R72, R187, R24 ;  /* 0x000000bb48a27223 */ /* 0x000fe20000010018 */
[----:B------:R-:W-:Y:S01]  /*2c90*/  F2FP.F16.F32.PACK_AB R160, R3, R160 ;  /* 0x000000a003a0723e */ /* 0x000fe200000000ff */
[----:B------:R-:W-:Y:S01]  /*2ca0*/  FFMA.FTZ R3, R77, R214, R29 ;  /* 0x000000d64d037223 */ /* 0x000fe2000001001d */
[----:B------:R-:W-:Y:S01]  /*2cb0*/  FFMA.FTZ R169, R73, R180, R25 ;  /* 0x000000b449a97223 */ /* 0x000fe20000010019 */
[C---:B------:R-:W-:Y:S01]  /*2cc0*/  FMUL.FTZ R220, R215.reuse, R220 ;  /* 0x000000dcd7dc7220 */ /* 0x040fe20000410000 */
[C---:B------:R-:W-:Y:S01]  /*2cd0*/  FMUL.FTZ R222, R215.reuse, R222 ;  /* 0x000000ded7de7220 */ /* 0x040fe20000410000 */
[----:B------:R-:W-:Y:S01]  /*2ce0*/  FMUL.FTZ R221, R215, R224 ;  /* 0x000000e0d7dd7220 */ /* 0x000fe20000410000 */
[----:B------:R-:W-:Y:S01]  /*2cf0*/  F2FP.F16.F32.PACK_AB R172, R3, R172 ;  /* 0x000000ac03ac723e */ /* 0x000fe200000000ff */
[C---:B------:R-:W-:Y:S01]  /*2d00*/  FMUL.FTZ R226, R215.reuse, R226 ;  /* 0x000000e2d7e27220 */ /* 0x040fe20000410000 */
[----:B------:R-:W0:Y:S01]  /*2d10*/  LDC.64 R2, c[0x0][0x210] ;  /* 0x00008400ff027b82 */ /* 0x000e220000000a00 */
[----:B------:R-:W-:Y:S01]  /*2d20*/  FMUL.FTZ R228, R215, R228 ;  /* 0x000000e4d7e47220 */ /* 0x000fe20000410000 */
        /* <DEDUP_REMOVED lines=49> */
.L_x_31344:
        /* <DEDUP_REMOVED lines=8> */
.L_x_31347:
[----:B------:R-:W-:Y:S05]  /*30c0*/  BSYNC B0 ;  /* 0x0000000000007941 */ /* 0x000fea0003800000 */
.L_x_31346:
        /* <DEDUP_REMOVED lines=9> */
.L_x_31348:
[----:B------:R-:W-:Y:S01]  /*3160*/  HFMA2.MMA R219, -RZ, RZ, 0, 2.384185791015625e-07 ;  /* 0x00000004ffdb7435 */ /* 0x000fe200000001ff */
[----:B------:R-:W-:-:S05]  /*3170*/  MOV R2, R218 ;  /* 0x000000da00027202 */ /* 0x000fca0000000f00 */
[----:B------:R-:W-:-:S05]  /*3180*/  FADD.FTZ R213, R3, R2 ;  /* 0x0000000203d57221 */ /* 0x000fca0000010000 */
[----:B------:R-:W-:-:S07]  /*3190*/  MOV R220, R213 ;  /* 0x000000d500dc7202 */ /* 0x000fce0000000f00 */
[----:B------:R-:W-:Y:S05]  /*31a0*/  WARPSYNC.COLLECTIVE R217, `(.L_x_31349) ;  /* 0x00000000d9087348 */ /* 0x000fea0003c00000 */
[----:B------:R0:W1:Y:S02]  /*31b0*/  SHFL.BFLY P2, R218, R220, R219, R222 ;  /* 0x0c0000dbdcda7389 */ /* 0x00006400000400de */
[----:B01----:R-:W-:Y:S01]  /*31c0*/  ENDCOLLECTIVE ;  /* 0x000000000000791b */ /* 0x003fe20003800000 */
.L_x_31349:
        /* <DEDUP_REMOVED lines=8> */
.L_x_31350:
[----:B------:R-:W-:Y:S01]  /*3250*/  HFMA2.MMA R219, -RZ, RZ, 0, 9.5367431640625e-07 ;  /* 0x00000010ffdb7435 */ /* 0x000fe200000001ff */
[----:B------:R-:W-:-:S05]  /*3260*/  MOV R215, R218 ;  /* 0x000000da00d77202 */ /* 0x000fca0000000f00 */
[----:B------:R-:W-:-:S05]  /*3270*/  FADD.FTZ R215, R214, R215 ;  /* 0x000000d7d6d77221 */ /* 0x000fca0000010000 */
[----:B------:R-:W-:-:S07]  /*3280*/  MOV R220, R215 ;  /* 0x000000d700dc7202 */ /* 0x000fce0000000f00 */
[----:B------:R-:W-:Y:S05]  /*3290*/  WARPSYNC.COLLECTIVE R217, `(.L_x_31351) ;  /* 0x00000000d9087348 */ /* 0x000fea0003c00000 */
[----:B------:R0:W1:Y:S02]  /*32a0*/  SHFL.BFLY P2, R218, R220, R219, R222 ;  /* 0x0c0000dbdcda7389 */ /* 0x00006400000400de */
[----:B01----:R-:W-:Y:S01]  /*32b0*/  ENDCOLLECTIVE ;  /* 0x000000000000791b */ /* 0x003fe20003800000 */
.L_x_31351:
        /* <DEDUP_REMOVED lines=104> */
.L_x_31352:
[----:B------:R-:W-:Y:S01]  /*3940*/  HFMA2.MMA R219, -RZ, RZ, 0, 1.1920928955078125e-07 ;  /* 0x00000002ffdb7435 */ /* 0x000fe200000001ff */
[----:B------:R-:W-:-:S05]  /*3950*/  MOV R3, R218 ;  /* 0x000000da00037202 */ /* 0x000fca0000000f00 */
[----:B------:R-:W-:-:S05]  /*3960*/  FADD.FTZ R3, R0, R3 ;  /* 0x0000000300037221 */ /* 0x000fca0000010000 */
[----:B------:R-:W-:-:S07]  /*3970*/  MOV R220, R3 ;  /* 0x0000000300dc7202 */ /* 0x000fce0000000f00 */
[----:B------:R-:W-:Y:S05]  /*3980*/  WARPSYNC.COLLECTIVE R217, `(.L_x_31353) ;  /* 0x00000000d9087348 */ /* 0x000fea0003c00000 */
[----:B------:R0:W1:Y:S02]  /*3990*/  SHFL.BFLY P2, R218, R220, R219, R222 ;  /* 0x0c0000dbdcda7389 */ /* 0x00006400000400de */
[----:B01----:R-:W-:Y:S01]  /*39a0*/  ENDCOLLECTIVE ;  /* 0x000000000000791b */ /* 0x003fe20003800000 */
.L_x_31353:
[----:B------:R-:W-:Y:S01]  /*39b0*/  HFMA2.MMA R219, -RZ, RZ, 0, 2.384185791015625e-07 ;  /* 0x00000004ffdb7435 */ /* 0x000fe200000001ff */
[----:B------:R-:W-:-:S05]  /*39c0*/  MOV R214, R218 ;  /* 0x000000da00d67202 */ /* 0x000fca0000000f00 */
[----:B------:R-:W-:-:S05]  /*39d0*/  FADD.FTZ R214, R3, R214 ;  /* 0x000000d603d67221 */ /* 0x000fca0000010000 */
[----:B------:R-:W-:-:S07]  /*39e0*/  MOV R220, R214 ;  /* 0x000000d600dc7202 */ /* 0x000fce0000000f00 */
[----:B------:R-:W-:Y:S05]  /*39f0*/  WARPSYNC.COLLECTIVE R217, `(.L_x_31354) ;  /* 0x00000000d9087348 */ /* 0x000fea0003c00000 */
[----:B------:R0:W1:Y:S02]  /*3a00*/  SHFL.BFLY P2, R218, R220, R219, R222 ;  /* 0x0c0000dbdcda7389 */ /* 0x00006400000400de */
[----:B01----:R-:W-:Y:S01]  /*3a10*/  ENDCOLLECTIVE ;  /* 0x000000000000791b */ /* 0x003fe20003800000 */
.L_x_31354:
[----:B------:R-:W-:Y:S01]  /*3a20*/  HFMA2.MMA R219, -RZ, RZ, 0, 4.76837158203125e-07 ;  /* 0x00000008ffdb7435 */ /* 0x000fe200000001ff */
[----:B------:R-:W-:-:S05]  /*3a30*/  MOV R213, R218 ;  /* 0x000000da00d57202 */ /* 0x000fca0000000f00 */
[----:B------:R-:W-:-:S05]  /*3a40*/  FADD.FTZ R213, R214, R213 ;  /* 0x000000d5d6d57221 */ /* 0x000fca0000010000 */
[----:B------:R-:W-:-:S07]  /*3a50*/  MOV R220, R213 ;  /* 0x000000d500dc7202 */ /* 0x000fce0000000f00 */
[----:B------:R-:W-:Y:S05]  /*3a60*/  WARPSYNC.COLLECTIVE R217, `(.L_x_31355) ;  /* 0x00000000d9087348 */ /* 0x000fea0003c00000 */
[----:B------:R0:W1:Y:S02]  /*3a70*/  SHFL.BFLY P2, R218, R220, R219, R222 ;  /* 0x0c0000dbdcda7389 */ /* 0x00006400000400de */
[----:B01----:R-:W-:Y:S01]  /*3a80*/  ENDCOLLECTIVE ;  /* 0x000000000000791b */ /* 0x003fe20003800000 */
.L_x_31355:
[----:B------:R-:W-:Y:S01]  /*3a90*/  HFMA2.MMA R219, -RZ, RZ, 0, 9.5367431640625e-07 ;  /* 0x00000010ffdb7435 */ /* 0x000fe200000001ff */
[----:B------:R-:W-:-:S05]  /*3aa0*/  MOV R216, R218 ;  /* 0x000000da00d87202 */ /* 0x000fca0000000f00 */
[----:B------:R-:W-:-:S05]  /*3ab0*/  FADD.FTZ R216, R213, R216 ;  /* 0x000000d8d5d87221 */ /* 0x000fca0000010000 */
[----:B------:R-:W-:-:S07]  /*3ac0*/  MOV R220, R216 ;  /* 0x000000d800dc7202 */ /* 0x000fce0000000f00 */
[----:B------:R-:W-:Y:S05]  /*3ad0*/  WARPSYNC.COLLECTIVE R217, `(.L_x_31356) ;  /* 0x00000000d9087348 */ /* 0x000fea0003c00000 */
[----:B------:R0:W1:Y:S02]  /*3ae0*/  SHFL.BFLY P2, R218, R220, R219, R222 ;  /* 0x0c0000dbdcda7389 */ /* 0x00006400000400de */
[----:B01----:R-:W-:Y:S01]  /*3af0*/  ENDCOLLECTIVE ;  /* 0x000000000000791b */ /* 0x003fe20003800000 */
.L_x_31356:
[----:B------:R-:W-:Y:S01]  /*3b00*/  MOV R215, R218 ;  /* 0x000000da00d77202 */ /* 0x000fe20000000f00 */
[----:B------:R-:W-:Y:S06]  /*3b10*/  BRA `(.L_x_31357) ;  /* 0xffffffe8002c7947 */ /* 0x000fec000383ffff */
.L_x_31358:
        /* <DEDUP_REMOVED lines=14> */
.L_x_44452:


//--------------------- .text._ZN10layer_norm13ln_fwd_kernelINS_13Kernel_traitsIf6__halffS2_fjLj1536ELj1ELj4ELj1ELj16ENS_18Kernel_traits_baseILj1536EfS2_fS2_fjLj128EEEEELb0ELb1ELb1ELb0EEEvNS_9FwdParamsE --------------------------
	.section	.text._ZN10layer_norm13ln_fwd_kernelINS_13Kernel_traitsIf6__halffS2_fjLj1536ELj1ELj4ELj1ELj16ENS_18Kernel_traits_baseILj1536EfS2_fS2_fjLj128EEEEELb0ELb1ELb1ELb0EEEvNS_9FwdParamsE,"ax",@progbits
	.align	128
        .global         _ZN10layer_norm13ln_fwd_kernelINS_13Kernel_traitsIf6__halffS2_fjLj1536ELj1ELj4ELj1ELj16ENS_18Kernel_traits_baseILj1536EfS2_fS2_fjLj128EEEEELb0ELb1ELb1ELb0EEEvNS_9FwdParamsE
        .type           _ZN10layer_norm13ln_fwd_kernelINS_13Kernel_traitsIf6__halffS2_fjLj1536ELj1ELj4ELj1ELj16ENS_18Kernel_traits_baseILj1536EfS2_fS2_fjLj128EEEEELb0ELb1ELb1ELb0EEEvNS_9FwdParamsE,@function
        .size           _ZN10layer_norm13ln_fwd_kernelINS_13Kernel_traitsIf6__halffS2_fjLj1536ELj1ELj4ELj1ELj16ENS_18Kernel_traits_baseILj1536EfS2_fS2_fjLj128EEEEELb0ELb1ELb1ELb0EEEvNS_9FwdParamsE,(.L_x_44453 - _ZN10layer_norm13ln_fwd_kernelINS_13Kernel_traitsIf6__halffS2_fjLj1536ELj1ELj4ELj1ELj16ENS_18Kernel_traits_baseILj1536EfS2_fS2_fjLj128EEEEELb0ELb1ELb1ELb0EEEvNS_9FwdParamsE)
        .other          _ZN10layer_norm13ln_fwd_kernelINS_13Kernel_traitsIf6__halffS2_fjLj1536ELj1ELj4ELj1ELj16ENS_18Kernel_traits_baseILj1536EfS2_fS2_fjLj128EEEEELb0ELb1ELb1ELb0EEEvNS_9FwdParamsE,@"STO_CUDA_ENTRY STV_DEFAULT"
_ZN10layer_norm13ln_fwd_kernelINS_13Kernel_traitsIf6__halffS2_fjLj1536ELj1ELj4ELj1ELj16ENS_18Kernel_traits_baseILj1536EfS2_fS2_fjLj128EEEEELb0ELb1ELb1ELb0EEEvNS_9FwdParamsE:
.text._ZN10layer_norm13ln_fwd_kernelINS_13Kernel_traitsIf6__halffS2_fjLj1536ELj1ELj4ELj1ELj16ENS_18Kernel_traits_baseILj1536EfS2_fS2_fjLj128EEEEELb0ELb1ELb1ELb0EEEvNS_9FwdParamsE:
        /* <DEDUP_REMOVED lines=47> */
.L_x_31360:
[----:B------:R-:W-:Y:S05]  /*02f0*/  BSYNC B0 ;  /* 0x0000000000007941 */ /* 0x000fea0003800000 */
.L_x_31359:
        /* <DEDUP_REMOVED lines=23> */
.L_x_31362:
[----:B------:R-:W-:Y:S05]  /*0470*/  BSYNC B0 ;  /* 0x0000000000007941 */ /* 0x000fea0003800000 */
.L_x_31361:
        /* <DEDUP_REMOVED lines=23> */
.L_x_31364:
[----:B------:R-:W-:Y:S05]  /*05f0*/  BSYNC B0 ;  /* 0x0000000000007941 */ /* 0x000fea0003800000 */
.L_x_31363:
        /* <DEDUP_REMOVED lines=23> */
.L_x_31366:
[----:B------:R-:W-:Y:S05]  /*0770*/  BSYNC B0 ;  /* 0x0000000000007941 */ /* 0x000fea0003800000 */
.L_x_31365:
        /* <DEDUP_REMOVED lines=23> */
.L_x_31368:
[----:B------:R-:W-:Y:S05]  /*08f0*/  BSYNC B0 ;  /* 0x0000000000007941 */ /* 0x000fea0003800000 */
.L_x_31367:
        /* <DEDUP_REMOVED lines=27> */
.L_x_31370:
[----:B------:R-:W-:Y:S05]  /*0ab0*/  BSYNC B0 ;  /* 0x0000000000007941 */ /* 0x000fea0003800000 */
.L_x_31369:
        /* <DEDUP_REMOVED lines=9> */
.L_x_31492:
        /* <DEDUP_REMOVED lines=61> */
[----:B------:R-:W-:-:S04]  /*0f20*/  FMUL.FTZ R152, R124, R211 ;  /* 0x000000d37c987220 */ /* 0x000fc80000410000 */
[----:B------:R-:W-:-:S07]  /*0f30*/  @P1 FADD.FTZ R152, R148, R152 ;  /* 0x0000009894981221 */ /* 0x000fce0000010000 */
.L_x_31374:
[----:B------:R-:W-:Y:S05]  /*0f40*/  BSYNC B1 ;  /* 0x0000000000017941 */ /* 0x000fea0003800000 */
.L_x_31373:
[----:B------:R-:W-:Y:S04]  /*0f50*/  BSSY B1, `(.L_x_31375) ;  /* 0x0000006000017945 */ /* 0x000fe80003800000 */
[----:B------:R-:W-:Y:S05]  /*0f60*/  @!P2 BRA `(.L_x_31376) ;  /* 0x000000000010a947 */ /* 0x000fea0003800000 */
[----:B-----5:R-:W-:-:S05]  /*0f70*/  HADD2.F32 R153, -RZ, R212.H1_H1 ;  /* 0x300000d4ff997230 */ /* 0x020fca0000004100 */
[----:B------:R-:W-:-:S04]  /*0f80*/  FMUL.FTZ R210, R153, UR6 ;  /* 0x0000000699d27c20 */ /* 0x000fc80008410000 */
[----:B------:R-:W-:-:S04]  /*0f90*/  FMUL.FTZ R153, R125, R210 ;  /* 0x000000d27d997220 */ /* 0x000fc80000410000 */
[----:B------:R-:W-:-:S07]  /*0fa0*/  @P1 FADD.FTZ R153, R149, R153 ;  /* 0x0000009995991221 */ /* 0x000fce0000010000 */
.L_x_31376:
[----:B------:R-:W-:Y:S05]  /*0fb0*/  BSYNC B1 ;  /* 0x0000000000017941 */ /* 0x000fea0003800000 */
.L_x_31375:
[----:B------:R-:W-:Y:S04]  /*0fc0*/  BSSY B1, `(.L_x_31377) ;  /* 0x0000006000017945 */ /* 0x000fe80003800000 */
[----:B------:R-:W-:Y:S05]  /*0fd0*/  @!P2 BRA `(.L_x_31378) ;  /* 0x000000000010a947 */ /* 0x000fea0003800000 */
[----:B-----5:R-:W-:-:S05]  /*0fe0*/  HADD2.F32 R154, -RZ, R213.H0_H0 ;  /* 0x200000d5ff9a7230 */ /* 0x020fca0000004100 */
[----:B------:R-:W-:-:S04]  /*0ff0*/  FMUL.FTZ R211, R154, UR6 ;  /* 0x000000069ad37c20 */ /* 0x000fc80008410000 */
[----:B------:R-:W-:-:S04]  /*1000*/  FMUL.FTZ R154, R126, R211 ;  /* 0x000000d37e9a7220 */ /* 0x000fc80000410000 */
[----:B------:R-:W-:-:S07]  /*1010*/  @P1 FADD.FTZ R154, R150, R154 ;  /* 0x0000009a969a1221 */ /* 0x000fce0000010000 */
.L_x_31378:
[----:B------:R-:W-:Y:S05]  /*1020*/  BSYNC B1 ;  /* 0x0000000000017941 */ /* 0x000fea0003800000 */
.L_x_31377:
[----:B------:R-:W-:Y:S04]  /*1030*/  BSSY B1, `(.L_x_31379) ;  /* 0x0000006000017945 */ /* 0x000fe80003800000 */
[----:B------:R-:W-:Y:S05]  /*1040*/  @!P2 BRA `(.L_x_31380) ;  /* 0x000000000010a947 */ /* 0x000fea0003800000 */
[----:B-----5:R-:W-:-:S05]  /*1050*/  HADD2.F32 R155, -RZ, R213.H1_H1 ;  /* 0x300000d5ff9b7230 */ /* 0x020fca0000004100 */
[----:B------:R-:W-:-:S04]  /*1060*/  FMUL.FTZ R210, R155, UR6 ;  /* 0x000000069bd27c20 */ /* 0x000fc80008410000 */
[----:B------:R-:W-:-:S04]  /*1070*/  FMUL.FTZ R155, R127, R210 ;  /* 0x000000d27f9b7220 */ /* 0x000fc80000410000 */
[----:B------:R-:W-:-:S07]  /*1080*/  @P1 FADD.FTZ R155, R151, R155 ;  /* 0x0000009b979b1221 */ /* 0x000fce0000010000 */
.L_x_31380:
[----:B------:R-:W-:Y:S05]  /*1090*/  BSYNC B1 ;  /* 0x0000000000017941 */ /* 0x000fea0003800000 */
.L_x_31379:
[----:B------:R-:W-:Y:S04]  /*10a0*/  BSSY B1, `(.L_x_31381) ;  /* 0x0000006000017945 */ /* 0x000fe80003800000 */
[----:B------:R-:W-:Y:S05]  /*10b0*/  @!P2 BRA `(.L_x_31382) ;  /* 0x000000000010a947 */ /* 0x000fea0003800000 */
[----:B-----5:R-:W-:-:S05]  /*10c0*/  HADD2.F32 R160, -RZ, R214.H0_H0 ;  /* 0x200000d6ffa07230 */ /* 0x020fca0000004100 */
[----:B------:R-:W-:-:S04]  /*10d0*/  FMUL.FTZ R211, R160, UR6 ;  /* 0x00000006a0d37c20 */ /* 0x000fc80008410000 */
[----:B------:R-:W-:-:S04]  /*10e0*/  FMUL.FTZ R160, R128, R211 ;  /* 0x000000d380a07220 */ /* 0x000fc80000410000 */
[----:B------:R-:W-:-:S07]  /*10f0*/  @P1 FADD.FTZ R160, R156, R160 ;  /* 0x000000a09ca01221 */ /* 0x000fce0000010000 */
.L_x_31382:
[----:B------:R-:W-:Y:S05]  /*1100*/  BSYNC B1 ;  /* 0x0000000000017941 */ /* 0x000fea0003800000 */
.L_x_31381:
[----:B------:R-:W-:Y:S04]  /*1110*/  BSSY B1, `(.L_x_31383) ;  /* 0x0000006000017945 */ /* 0x000fe80003800000 */
[----:B------:R-:W-:Y:S05]  /*1120*/  @!P2 BRA `(.L_x_31384) ;  /* 0x000000000010a947 */ /* 0x000fea0003800000 */
[----:B-----5:R-:W-:-:S05]  /*1130*/  HADD2.F32 R161, -RZ, R214.H1_H1 ;  /* 0x300000d6ffa17230 */ /* 0x020fca0000004100 */
[----:B------:R-:W-:-:S04]  /*1140*/  FMUL.FTZ R210, R161, UR6 ;  /* 0x00000006a1d27c20 */ /* 0x000fc80008410000 */
[----:B------:R-:W-:-:S04]  /*1150*/  FMUL.FTZ R161, R129, R210 ;  /* 0x000000d281a17220 */ /* 0x000fc80000410000 */
[----:B------:R-:W-:-:S07]  /*1160*/  @P1 FADD.FTZ R161, R157, R161 ;  /* 0x000000a19da11221 */ /* 0x000fce0000010000 */
.L_x_31384:
[----:B------:R-:W-:Y:S05]  /*1170*/  BSYNC B1 ;  /* 0x0000000000017941 */ /* 0x000fea0003800000 */
.L_x_31383:
[----:B------:R-:W-:Y:S04]  /*1180*/  BSSY B1, `(.L_x_31385) ;  /* 0x0000006000017945 */ /* 0x000fe80003800000 */
[----:B------:R-:W-:Y:S05]  /*1190*/  @!P2 BRA `(.L_x_31386) ;  /* 0x000000000010a947 */ /* 0x000fea0003800000 */
[----:B-----5:R-:W-:-:S05]  /*11a0*/  HADD2.F32 R162, -RZ, R215.H0_H0 ;  /* 0x200000d7ffa27230 */ /* 0x020fca0000004100 */
[----:B------:R-:W-:-:S04]  /*11b0*/  FMUL.FTZ R211, R162, UR6 ;  /* 0x00000006a2d37c20 */ /* 0x000fc80008410000 */
[----:B------:R-:W-:-:S04]  /*11c0*/  FMUL.FTZ R162, R130, R211 ;  /* 0x000000d382a27220 */ /* 0x000fc80000410000 */
[----:B------:R-:W-:-:S07]  /*11d0*/  @P1 FADD.FTZ R162, R158, R162 ;  /* 0x000000a29ea21221 */ /* 0x000fce0000010000 */
.L_x_31386:
[----:B------:R-:W-:Y:S05]  /*11e0*/  BSYNC B1 ;  /* 0x0000000000017941 */ /* 0x000fea0003800000 */
.L_x_31385:
[----:B------:R-:W-:Y:S04]  /*11f0*/  BSSY B1, `(.L_x_31387) ;  /* 0x0000006000017945 */ /* 0x000fe80003800000 */
[----:B------:R-:W-:Y:S05]  /*1200*/  @!P2 BRA `(.L_x_31388) ;  /* 0x000000000010a947 */ /* 0x000fea0003800000 */
[----:B-----5:R-:W-:-:S05]  /*1210*/  HADD2.F32 R163, -RZ, R215.H1_H1 ;  /* 0x300000d7ffa37230 */ /* 0x020fca0000004100 */
[----:B------:R-:W-:-:S04]  /*1220*/  FMUL.FTZ R210, R163, UR6 ;  /* 0x00000006a3d27c20 */ /* 0x000fc80008410000 */
[----:B------:R-:W-:-:S04]  /*1230*/  FMUL.FTZ R163, R131, R210 ;  /* 0x000000d283a37220 */ /* 0x000fc80000410000 */
[----:B------:R-:W-:-:S07]  /*1240*/  @P1 FADD.FTZ R163, R159, R163 ;  /* 0x000000a39fa31221 */ /* 0x000fce0000010000 */
.L_x_31388:
[----:B------:R-:W-:Y:S05]  /*1250*/  BSYNC B1 ;  /* 0x0000000000017941 */ /* 0x000fea0003800000 */
.L_x_31387:
[----:B------:R-:W0:Y:S01]  /*1260*/  LDC.64 R210, c[0x0][0x238] ;  /* 0x00008e00ffd27b82 */ /* 0x000e220000000a00 */
[----:B------:R-:W-:Y:S01]  /*1270*/  IADD3 R209, R209, 0x20, RZ ;  /* 0x00000020d1d17810 */ /* 0x000fe20007ffe0ff */
[C---:B0-----:R-:W-:Y:S01]  /*1280*/  IMAD.WIDE.U32 R210, R208.reuse, 0x20, R210 ;  /* 0x00000020d0d27825 */ /* 0x041fe200078e00d2 */
[----:B------:R-:W-:-:S04]  /*1290*/  IADD3 R208, R208, 0x20, RZ ;  /* 0x00000020d0d07810 */ /* 0x000fc80007ffe0ff */
[----:B------:R0:W-:Y:S04]  /*12a0*/  STG.E.128 desc[UR4][R210.64], R152 ;  /* 0x00000098d2007986 */ /* 0x0001e8000c101d04 */
[----:B------:R0:W-:Y:S02]  /*12b0*/  STG.E.128 desc[UR4][R210.64+0x10], R160 ;  /* 0x000010a0d2007986 */ /* 0x0001e4000c101d04 */
.L_x_31372:
[----:B------:R-:W-:Y:S05]  /*12c0*/  BSYNC B0 ;  /* 0x0000000000007941 */ /* 0x000fea0003800000 */
.L_x_31371:
        /* <DEDUP_REMOVED lines=44> */
.L_x_31392:
[----:B------:R-:W-:Y:S05]  /*1590*/  BSYNC B1 ;  /* 0x0000000000017941 */ /* 0x000fea0003800000 */
.L_x_31391:
[----:B------:R-:W-:Y:S04]  /*15a0*/  BSSY B1, `(.L_x_31393) ;  /* 0x0000006000017945 */ /* 0x000fe80003800000 */
[----:B------:R-:W-:Y:S05]  /*15b0*/  @!P2 BRA `(.L_x_31394) ;  /* 0x000000000010a947 */ /* 0x000fea0003800000 */
[----:B-----5:R-:W-:-:S05]  /*15c0*/  HADD2.F32 R165, -RZ, R212.H1_H1 ;  /* 0x300000d4ffa57230 */ /* 0x020fca0000004100 */
[----:B------:R-:W-:-:S04]  /*15d0*/  FMUL.FTZ R210, R165, UR6 ;  /* 0x00000006a5d27c20 */ /* 0x000fc80008410000 */
[----:B------:R-:W-:-:S04]  /*15e0*/  FMUL.FTZ R165, R101, R210 ;  /* 0x000000d265a57220 */ /* 0x000fc80000410000 */
[----:B------:R-:W-:-:S07]  /*15f0*/  @P1 FADD.FTZ R165, R149, R165 ;  /* 0x000000a595a51221 */ /* 0x000fce0000010000 */
.L_x_31394:
[----:B------:R-:W-:Y:S05]  /*1600*/  BSYNC B1 ;  /* 0x0000000000017941 */ /* 0x000fea0003800000 */
.L_x_31393:
[----:B------:R-:W-:Y:S04]  /*1610*/  BSSY B1, `(.L_x_31395) ;  /* 0x0000006000017945 */ /* 0x000fe80003800000 */
[----:B------:R-:W-:Y:S05]  /*1620*/  @!P2 BRA `(.L_x_31396) ;  /* 0x000000000010a947 */ /* 0x000fea0003800000 */
[----:B-----5:R-:W-:-:S05]  /*1630*/  HADD2.F32 R166, -RZ, R213.H0_H0 ;  /* 0x200000d5ffa67230 */ /* 0x020fca0000004100 */
[----:B------:R-:W-:-:S04]  /*1640*/  FMUL.FTZ R211, R166, UR6 ;  /* 0x00000006a6d37c20 */ /* 0x000fc80008410000 */
[----:B------:R-:W-:-:S04]  /*1650*/  FMUL.FTZ R166, R102, R211 ;  /* 0x000000d366a67220 */ /* 0x000fc80000410000 */
[----:B------:R-:W-:-:S07]  /*1660*/  @P1 FADD.FTZ R166, R150, R166 ;  /* 0x000000a696a61221 */ /* 0x000fce0000010000 */
.L_x_31396:
[----:B------:R-:W-:Y:S05]  /*1670*/  BSYNC B1 ;  /* 0x0000000000017941 */ /* 0x000fea0003800000 */
.L_x_31395:
[----:B------:R-:W-:Y:S04]  /*1680*/  BSSY B1, `(.L_x_31397) ;  /* 0x0000006000017945 */ /* 0x000fe80003800000 */
[----:B------:R-:W-:Y:S05]  /*1690*/  @!P2 BRA `(.L_x_31398) ;  /* 0x000000000010a947 */ /* 0x000fea0003800000 */
[----:B-----5:R-:W-:-:S05]  /*16a0*/  HADD2.F32 R167, -RZ, R213.H1_H1 ;  /* 0x300000d5ffa77230 */ /* 0x020fca0000004100 */
[----:B------:R-:W-:-:S04]  /*16b0*/  FMUL.FTZ R210, R167, UR6 ;  /* 0x00000006a7d27c20 */ /* 0x000fc80008410000 */
[----:B------:R-:W-:-:S04]  /*16c0*/  FMUL.FTZ R167, R103, R210 ;  /* 0x000000d267a77220 */ /* 0x000fc80000410000 */
[----:B------:R-:W-:-:S07]  /*16d0*/  @P1 FADD.FTZ R167, R151, R167 ;  /* 0x000000a797a71221 */ /* 0x000fce0000010000 */
.L_x_31398:
[----:B------:R-:W-:Y:S05]  /*16e0*/  BSYNC B1 ;  /* 0x0000000000017941 */ /* 0x000fea0003800000 */
.L_x_31397:
[----:B------:R-:W-:Y:S04]  /*16f0*/  BSSY B1, `(.L_x_31399) ;  /* 0x0000006000017945 */ /* 0x000fe80003800000 */
[----:B------:R-:W-:Y:S05]  /*1700*/  @!P2 BRA `(.L_x_31400) ;  /* 0x000000000010a947 */ /* 0x000fea0003800000 */
[----:B-----5:R-:W-:-:S05]  /*1710*/  HADD2.F32 R168, -RZ, R214.H0_H0 ;  /* 0x200000d6ffa87230 */ /* 0x020fca0000004100 */
[----:B------:R-:W-:-:S04]  /*1720*/  FMUL.FTZ R211, R168, UR6 ;  /* 0x00000006a8d37c20 */ /* 0x000fc80008410000 */
[----:B------:R-:W-:-:S04]  /*1730*/  FMUL.FTZ R168, R104, R211 ;  /* 0x000000d368a87220 */ /* 0x000fc80000410000 */
[----:B------:R-:W-:-:S07]  /*1740*/  @P1 FADD.FTZ R168, R156, R168 ;  /* 0x000000a89ca81221 */ /* 0x000fce0000010000 */
.L_x_31400:
[----:B------:R-:W-:Y:S05]  /*1750*/  BSYNC B1 ;  /* 0x0000000000017941 */ /* 0x000fea0003800000 */
.L_x_31399:
[----:B------:R-:W-:Y:S04]  /*1760*/  BSSY B1, `(.L_x_31401) ;  /* 0x0000006000017945 */ /* 0x000fe80003800000 */
[----:B------:R-:W-:Y:S05]  /*1770*/  @!P2 BRA `(.L_x_31402) ;  /* 0x000000000010a947 */ /* 0x000fea0003800000 */
[----:B-----5:R-:W-:-:S05]  /*1780*/  HADD2.F32 R169, -RZ, R214.H1_H1 ;  /* 0x300000d6ffa97230 */ /* 0x020fca0000004100 */
[----:B------:R-:W-:-:S04]  /*1790*/  FMUL.FTZ R210, R169, UR6 ;  /* 0x00000006a9d27c20 */ /* 0x000fc80008410000 */
[----:B------:R-:W-:-:S04]  /*17a0*/  FMUL.FTZ R169, R105, R210 ;  /* 0x000000d269a97220 */ /* 0x000fc80000410000 */
[----:B------:R-:W-:-:S07]  /*17b0*/  @P1 FADD.FTZ R169, R157, R169 ;  /* 0x000000a99da91221 */ /* 0x000fce0000010000 */
.L_x_31402:
[----:B------:R-:W-:Y:S05]  /*17c0*/  BSYNC B1 ;  /* 0x0000000000017941 */ /* 0x000fea0003800000 */
.L_x_31401:
[----:B------:R-:W-:Y:S04]  /*17d0*/  BSSY B1, `(.L_x_31403) ;  /* 0x0000006000017945 */ /* 0x000fe80003800000 */
[----:B------:R-:W-:Y:S05]  /*17e0*/  @!P2 BRA `(.L_x_31404) ;  /* 0x000000000010a947 */ /* 0x000fea0003800000 */
[----:B-----5:R-:W-:-:S05]  /*17f0*/  HADD2.F32 R170, -RZ, R215.H0_H0 ;  /* 0x200000d7ffaa7230 */ /* 0x020fca0000004100 */
[----:B------:R-:W-:-:S04]  /*1800*/  FMUL.FTZ R211, R170, UR6 ;  /* 0x00000006aad37c20 */ /* 0x000fc80008410000 */
[----:B------:R-:W-:-:S04]  /*1810*/  FMUL.FTZ R170, R106, R211 ;  /* 0x000000d36aaa7220 */ /* 0x000fc80000410000 */
[----:B------:R-:W-:-:S07]  /*1820*/  @P1 FADD.FTZ R170, R158, R170 ;  /* 0x000000aa9eaa1221 */ /* 0x000fce0000010000 */
.L_x_31404:
[----:B------:R-:W-:Y:S05]  /*1830*/  BSYNC B1 ;  /* 0x0000000000017941 */ /* 0x000fea0003800000 */
.L_x_31403:
[----:B------:R-:W-:Y:S04]  /*1840*/  BSSY B1, `(.L_x_31405) ;  /* 0x0000006000017945 */ /* 0x000fe80003800000 */
[----:B------:R-:W-:Y:S05]  /*1850*/  @!P2 BRA `(.L_x_31406) ;  /* 0x000000000010a947 */ /* 0x000fea0003800000 */
[----:B-----5:R-:W-:-:S05]  /*1860*/  HADD2.F32 R171, -RZ, R215.H1_H1 ;  /* 0x300000d7ffab7230 */ /* 0x020fca0000004100 */
[----:B------:R-:W-:-:S04]  /*1870*/  FMUL.FTZ R210, R171, UR6 ;  /* 0x00000006abd27c20 */ /* 0x000fc80008410000 */
[----:B------:R-:W-:-:S04]  /*1880*/  FMUL.FTZ R171, R107, R210 ;  /* 0x000000d26bab7220 */ /* 0x000fc80000410000 */
[----:B------:R-:W-:-:S07]  /*1890*/  @P1 FADD.FTZ R171, R159, R171 ;  /* 0x000000ab9fab1221 */ /* 0x000fce0000010000 */
.L_x_31406:
[----:B------:R-:W-:Y:S05]  /*18a0*/  BSYNC B1 ;  /* 0x0000000000017941 */ /* 0x000fea0003800000 */
.L_x_31405:
[----:B------:R-:W0:Y:S01]  /*18b0*/  LDC.64 R210, c[0x0][0x238] ;  /* 0x00008e00ffd27b82 */ /* 0x000e220000000a00 */
[----:B------:R-:W-:Y:S01]  /*18c0*/  IADD3 R209, R209, 0x20, RZ ;  /* 0x00000020d1d17810 */ /* 0x000fe20007ffe0ff */
[C---:B0-----:R-:W-:Y:S01]  /*18d0*/  IMAD.WIDE.U32 R210, R208.reuse, 0x20, R210 ;  /* 0x00000020d0d27825 */ /* 0x041fe200078e00d2 */
[----:B------:R-:W-:-:S04]  /*18e0*/  IADD3 R208, R208, 0x20, RZ ;  /* 0x00000020d0d07810 */ /* 0x000fc80007ffe0ff */
[----:B------:R1:W-:Y:S04]  /*18f0*/  STG.E.128 desc[UR4][R210.64], R164 ;  /* 0x000000a4d2007986 */ /* 0x0003e8000c101d04 */
[----:B------:R1:W-:Y:S02]  /*1900*/  STG.E.128 desc[UR4][R210.64+0x10], R168 ;  /* 0x000010a8d2007986 */ /* 0x0003e4000c101d04 */
.L_x_31390:
[----:B------:R-:W-:Y:S05]  /*1910*/  BSYNC B0 ;  /* 0x0000000000007941 */ /* 0x000fea0003800000 */
.L_x_31389:
        /* <DEDUP_REMOVED lines=44> */
.L_x_31410:
[----:B------:R-:W-:Y:S05]  /*1be0*/  BSYNC B1 ;  /* 0x0000000000017941 */ /* 0x000fea0003800000 */
.L_x_31409:
[----:B------:R-:W-:Y:S04]  /*1bf0*/  BSSY B1, `(.L_x_31411) ;  /* 0x0000006000017945 */ /* 0x000fe80003800000 */
[----:B------:R-:W-:Y:S05]  /*1c00*/  @!P2 BRA `(.L_x_31412) ;  /* 0x000000000010a947 */ /* 0x000fea0003800000 */
[----:B-----5:R-:W-:-:S05]  /*1c10*/  HADD2.F32 R173, -RZ, R212.H1_H1 ;  /* 0x300000d4ffad7230 */ /* 0x020fca0000004100 */
[----:B------:R-:W-:-:S04]  /*1c20*/  FMUL.FTZ R210, R173, UR6 ;  /* 0x00000006add27c20 */ /* 0x000fc80008410000 */
[----:B------:R-:W-:-:S04]  /*1c30*/  FMUL.FTZ R173, R77, R210 ;  /* 0x000000d24dad7220 */ /* 0x000fc80000410000 */
[----:B------:R-:W-:-:S07]  /*1c40*/  @P1 FADD.FTZ R173, R149, R173 ;  /* 0x000000ad95ad1221 */ /* 0x000fce0000010000 */
.L_x_31412:
[----:B------:R-:W-:Y:S05]  /*1c50*/  BSYNC B1 ;  /* 0x0000000000017941 */ /* 0x000fea0003800000 */
.L_x_31411:
[----:B------:R-:W-:Y:S04]  /*1c60*/  BSSY B1, `(.L_x_31413) ;  /* 0x0000006000017945 */ /* 0x000fe80003800000 */
[----:B------:R-:W-:Y:S05]  /*1c70*/  @!P2 BRA `(.L_x_31414) ;  /* 0x000000000010a947 */ /* 0x000fea0003800000 */
[----:B-----5:R-:W-:-:S05]  /*1c80*/  HADD2.F32 R174, -RZ, R213.H0_H0 ;  /* 0x200000d5ffae7230 */ /* 0x020fca0000004100 */
[----:B------:R-:W-:-:S04]  /*1c90*/  FMUL.FTZ R211, R174, UR6 ;  /* 0x00000006aed37c20 */ /* 0x000fc80008410000 */
[----:B------:R-:W-:-:S04]  /*1ca0*/  FMUL.FTZ R174, R78, R211 ;  /* 0x000000d34eae7220 */ /* 0x000fc80000410000 */
[----:B------:R-:W-:-:S07]  /*1cb0*/  @P1 FADD.FTZ R174, R150, R174 ;  /* 0x000000ae96ae1221 */ /* 0x000fce0000010000 */
.L_x_31414:
[----:B------:R-:W-:Y:S05]  /*1cc0*/  BSYNC B1 ;  /* 0x0000000000017941 */ /* 0x000fea0003800000 */
.L_x_31413:
[----:B------:R-:W-:Y:S04]  /*1cd0*/  BSSY B1, `(.L_x_31415) ;  /* 0x0000006000017945 */ /* 0x000fe80003800000 */
[----:B------:R-:W-:Y:S05]  /*1ce0*/  @!P2 BRA `(.L_x_31416) ;  /* 0x000000000010a947 */ /* 0x000fea0003800000 */
[----:B-----5:R-:W-:-:S05]  /*1cf0*/  HADD2.F32 R175, -RZ, R213.H1_H1 ;  /* 0x300000d5ffaf7230 */ /* 0x020fca0000004100 */
[----:B------:R-:W-:-:S04]  /*1d00*/  FMUL.FTZ R210, R175, UR6 ;  /* 0x00000006afd27c20 */ /* 0x000fc80008410000 */
[----:B------:R-:W-:-:S04]  /*1d10*/  FMUL.FTZ R175, R79, R210 ;  /* 0x000000d24faf7220 */ /* 0x000fc80000410000 */
[----:B------:R-:W-:-:S07]  /*1d20*/  @P1 FADD.FTZ R175, R151, R175 ;  /* 0x000000af97af1221 */ /* 0x000fce0000010000 */
.L_x_31416:
[----:B------:R-:W-:Y:S05]  /*1d30*/  BSYNC B1 ;  /* 0x0000000000017941 */ /* 0x000fea0003800000 */
.L_x_31415:
[----:B------:R-:W-:Y:S04]  /*1d40*/  BSSY B1, `(.L_x_31417) ;  /* 0x0000006000017945 */ /* 0x000fe80003800000 */
[----:B------:R-:W-:Y:S05]  /*1d50*/  @!P2 BRA `(.L_x_31418) ;  /* 0x000000000010a947 */ /* 0x000fea0003800000 */
[----:B-----5:R-:W-:-:S05]  /*1d60*/  HADD2.F32 R176, -RZ, R214.H0_H0 ;  /* 0x200000d6ffb07230 */ /* 0x020fca0000004100 */
[----:B------:R-:W-:-:S04]  /*1d70*/  FMUL.FTZ R211, R176, UR6 ;  /* 0x00000006b0d37c20 */ /* 0x000fc80008410000 */
[----:B------:R-:W-:-:S04]  /*1d80*/  FMUL.FTZ R176, R80, R211 ;  /* 0x000000d350b07220 */ /* 0x000fc80000410000 */
[----:B------:R-:W-:-:S07]  /*1d90*/  @P1 FADD.FTZ R176, R156, R176 ;  /* 0x000000b09cb01221 */ /* 0x000fce0000010000 */
.L_x_31418:
[----:B------:R-:W-:Y:S05]  /*1da0*/  BSYNC B1 ;  /* 0x0000000000017941 */ /* 0x000fea0003800000 */
.L_x_31417:
[----:B------:R-:W-:Y:S04]  /*1db0*/  BSSY B1, `(.L_x_31419) ;  /* 0x0000006000017945 */ /* 0x000fe80003800000 */
[----:B------:R-:W-:Y:S05]  /*1dc0*/  @!P2 BRA `(.L_x_31420) ;  /* 0x000000000010a947 */ /* 0x000fea0003800000 */
[----:B-----5:R-:W-:-:S05]  /*1dd0*/  HADD2.F32 R177, -RZ, R214.H1_H1 ;  /* 0x300000d6ffb17230 */ /* 0x020fca0000004100 */
[----:B------:R-:W-:-:S04]  /*1de0*/  FMUL.FTZ R210, R177, UR6 ;  /* 0x00000006b1d27c20 */ /* 0x000fc80008410000 */
[----:B------:R-:W-:-:S04]  /*1df0*/  FMUL.FTZ R177, R81, R210 ;  /* 0x000000d251b17220 */ /* 0x000fc80000410000 */
[----:B------:R-:W-:-:S07]  /*1e00*/  @P1 FADD.FTZ R177, R157, R177 ;  /* 0x000000b19db11221 */ /* 0x000fce0000010000 */
.L_x_31420:
[----:B------:R-:W-:Y:S05]  /*1e10*/  BSYNC B1 ;  /* 0x0000000000017941 */ /* 0x000fea0003800000 */
.L_x_31419:
[----:B------:R-:W-:Y:S04]  /*1e20*/  BSSY B1, `(.L_x_31421) ;  /* 0x0000006000017945 */ /* 0x000fe80003800000 */
[----:B------:R-:W-:Y:S05]  /*1e30*/  @!P2 BRA `(.L_x_31422) ;  /* 0x000000000010a947 */ /* 0x000fea0003800000 */
[----:B-----5:R-:W-:-:S05]  /*1e40*/  HADD2.F32 R178, -RZ, R215.H0_H0 ;  /* 0x200000d7ffb27230 */ /* 0x020fca0000004100 */
[----:B------:R-:W-:-:S04]  /*1e50*/  FMUL.FTZ R211, R178, UR6 ;  /* 0x00000006b2d37c20 */ /* 0x000fc80008410000 */
[----:B------:R-:W-:-:S04]  /*1e60*/  FMUL.FTZ R178, R82, R211 ;  /* 0x000000d352b27220 */ /* 0x000fc80000410000 */
[----:B------:R-:W-:-:S07]  /*1e70*/  @P1 FADD.FTZ R178, R158, R178 ;  /* 0x000000b29eb21221 */ /* 0x000fce0000010000 */
.L_x_31422:
[----:B------:R-:W-:Y:S05]  /*1e80*/  BSYNC B1 ;  /* 0x0000000000017941 */ /* 0x000fea0003800000 */
.L_x_31421:
[----:B------:R-:W-:Y:S04]  /*1e90*/  BSSY B1, `(.L_x_31423) ;  /* 0x0000006000017945 */ /* 0x000fe80003800000 */
[----:B------:R-:W-:Y:S05]  /*1ea0*/  @!P2 BRA `(.L_x_31424) ;  /* 0x000000000010a947 */ /* 0x000fea0003800000 */
[----:B-----5:R-:W-:-:S05]  /*1eb0*/  HADD2.F32 R179, -RZ, R215.H1_H1 ;  /* 0x300000d7ffb37230 */ /* 0x020fca0000004100 */
[----:B------:R-:W-:-:S04]  /*1ec0*/  FMUL.FTZ R210, R179, UR6 ;  /* 0x00000006b3d27c20 */ /* 0x000fc80008410000 */
[----:B------:R-:W-:-:S04]  /*1ed0*/  FMUL.FTZ R179, R83, R210 ;  /* 0x000000d253b37220 */ /* 0x000fc80000410000 */
[----:B------:R-:W-:-:S07]  /*1ee0*/  @P1 FADD.FTZ R179, R159, R179 ;  /* 0x000000b39fb31221 */ /* 0x000fce0000010000 */
.L_x_31424:
[----:B------:R-:W-:Y:S05]  /*1ef0*/  BSYNC B1 ;  /* 0x0000000000017941 */ /* 0x000fea0003800000 */
.L_x_31423:
[----:B------:R-:W0:Y:S01]  /*1f00*/  LDC.64 R210, c[0x0][0x238] ;  /* 0x00008e00ffd27b82 */ /* 0x000e220000000a00 */
[----:B------:R-:W-:Y:S01]  /*1f10*/  IADD3 R209, R209, 0x20, RZ ;  /* 0x00000020d1d17810 */ /* 0x000fe20007ffe0ff */
[C---:B0-----:R-:W-:Y:S01]  /*1f20*/  IMAD.WIDE.U32 R210, R208.reuse, 0x20, R210 ;  /* 0x00000020d0d27825 */ /* 0x041fe200078e00d2 */
[----:B------:R-:W-:-:S04]  /*1f30*/  IADD3 R208, R208, 0x20, RZ ;  /* 0x00000020d0d07810 */ /* 0x000fc80007ffe0ff */
[----:B------:R2:W-:Y:S04]  /*1f40*/  STG.E.128 desc[UR4][R210.64], R172 ;  /* 0x000000acd2007986 */ /* 0x0005e8000c101d04 */
[----:B------:R2:W-:Y:S02]  /*1f50*/  STG.E.128 desc[UR4][R210.64+0x10], R176 ;  /* 0x000010b0d2007986 */ /* 0x0005e4000c101d04 */
.L_x_31408:
[----:B------:R-:W-:Y:S05]  /*1f60*/  BSYNC B0 ;  /* 0x0000000000007941 */ /* 0x000fea0003800000 */
.L_x_31407:
        /* <DEDUP_REMOVED lines=44> */
.L_x_31428:
[----:B------:R-:W-:Y:S05]  /*2230*/  BSYNC B1 ;  /* 0x0000000000017941 */ /* 0x000fea0003800000 */
.L_x_31427:
[----:B------:R-:W-:Y:S04]  /*2240*/  BSSY B1, `(.L_x_31429) ;  /* 0x0000006000017945 */ /* 0x000fe80003800000 */
[----:B------:R-:W-:Y:S05]  /*2250*/  @!P2 BRA `(.L_x_31430) ;  /* 0x000000000010a947 */ /* 0x000fea0003800000 */
[----:B-----5:R-:W-:-:S05]  /*2260*/  HADD2.F32 R181, -RZ, R212.H1_H1 ;  /* 0x300000d4ffb57230 */ /* 0x020fca0000004100 */
[----:B------:R-:W-:-:S04]  /*2270*/  FMUL.FTZ R210, R181, UR6 ;  /* 0x00000006b5d27c20 */ /* 0x000fc80008410000 */
[----:B------:R-:W-:-:S04]  /*2280*/  FMUL.FTZ R181, R53, R210 ;  /* 0x000000d235b57220 */ /* 0x000fc80000410000 */
[----:B------:R-:W-:-:S07]  /*2290*/  @P1 FADD.FTZ R181, R149, R181 ;  /* 0x000000b595b51221 */ /* 0x000fce0000010000 */
.L_x_31430:
[----:B------:R-:W-:Y:S05]  /*22a0*/  BSYNC B1 ;  /* 0x0000000000017941 */ /* 0x000fea0003800000 */
.L_x_31429:
[----:B------:R-:W-:Y:S04]  /*22b0*/  BSSY B1, `(.L_x_31431) ;  /* 0x0000006000017945 */ /* 0x000fe80003800000 */
[----:B------:R-:W-:Y:S05]  /*22c0*/  @!P2 BRA `(.L_x_31432) ;  /* 0x000000000010a947 */ /* 0x000fea0003800000 */
[----:B-----5:R-:W-:-:S05]  /*22d0*/  HADD2.F32 R182, -RZ, R213.H0_H0 ;  /* 0x200000d5ffb67230 */ /* 0x020fca0000004100 */
[----:B------:R-:W-:-:S04]  /*22e0*/  FMUL.FTZ R211, R182, UR6 ;  /* 0x00000006b6d37c20 */ /* 0x000fc80008410000 */
[----:B------:R-:W-:-:S04]  /*22f0*/  FMUL.FTZ R182, R54, R211 ;  /* 0x000000d336b67220 */ /* 0x000fc80000410000 */
[----:B------:R-:W-:-:S07]  /*2300*/  @P1 FADD.FTZ R182, R150, R182 ;  /* 0x000000b696b61221 */ /* 0x000fce0000010000 */
.L_x_31432:
[----:B------:R-:W-:Y:S05]  /*2310*/  BSYNC B1 ;  /* 0x0000000000017941 */ /* 0x000fea0003800000 */
.L_x_31431:
[----:B------:R-:W-:Y:S04]  /*2320*/  BSSY B1, `(.L_x_31433) ;  /* 0x0000006000017945 */ /* 0x000fe80003800000 */
[----:B------:R-:W-:Y:S05]  /*2330*/  @!P2 BRA `(.L_x_31434) ;  /* 0x000000000010a947 */ /* 0x000fea0003800000 */
[----:B-----5:R-:W-:-:S05]  /*2340*/  HADD2.F32 R183, -RZ, R213.H1_H1 ;  /* 0x300000d5ffb77230 */ /* 0x020fca0000004100 */
[----:B------:R-:W-:-:S04]  /*2350*/  FMUL.FTZ R210, R183, UR6 ;  /* 0x00000006b7d27c20 */ /* 0x000fc80008410000 */
[----:B------:R-:W-:-:S04]  /*2360*/  FMUL.FTZ R183, R55, R210 ;  /* 0x000000d237b77220 */ /* 0x000fc80000410000 */
[----:B------:R-:W-:-:S07]  /*2370*/  @P1 FADD.FTZ R183, R151, R183 ;  /* 0x000000b797b71221 */ /* 0x000fce0000010000 */
.L_x_31434:
[----:B------:R-:W-:Y:S05]  /*2380*/  BSYNC B1 ;  /* 0x0000000000017941 */ /* 0x000fea0003800000 */
.L_x_31433:
[----:B------:R-:W-:Y:S04]  /*2390*/  BSSY B1, `(.L_x_31435) ;  /* 0x0000006000017945 */ /* 0x000fe80003800000 */
[----:B------:R-:W-:Y:S05]  /*23a0*/  @!P2 BRA `(.L_x_31436) ;  /* 0x000000000010a947 */ /* 0x000fea0003800000 */
[----:B-----5:R-:W-:-:S05]  /*23b0*/  HADD2.F32 R184, -RZ, R214.H0_H0 ;  /* 0x200000d6ffb87230 */ /* 0x020fca0000004100 */
[----:B------:R-:W-:-:S04]  /*23c0*/  FMUL.FTZ R211, R184, UR6 ;  /* 0x00000006b8d37c20 */ /* 0x000fc80008410000 */
[----:B------:R-:W-:-:S04]  /*23d0*/  FMUL.FTZ R184, R56, R211 ;  /* 0x000000d338b87220 */ /* 0x000fc80000410000 */
[----:B------:R-:W-:-:S07]  /*23e0*/  @P1 FADD.FTZ R184, R156, R184 ;  /* 0x000000b89cb81221 */ /* 0x000fce0000010000 */
.L_x_31436:
[----:B------:R-:W-:Y:S05]  /*23f0*/  BSYNC B1 ;  /* 0x0000000000017941 */ /* 0x000fea0003800000 */
.L_x_31435:
[----:B------:R-:W-:Y:S04]  /*2400*/  BSSY B1, `(.L_x_31437) ;  /* 0x0000006000017945 */ /* 0x000fe80003800000 */
[----:B------:R-:W-:Y:S05]  /*2410*/  @!P2 BRA `(.L_x_31438) ;  /* 0x000000000010a947 */ /* 0x000fea0003800000 */
[----:B-----5:R-:W-:-:S05]  /*2420*/  HADD2.F32 R185, -RZ, R214.H1_H1 ;  /* 0x300000d6ffb97230 */ /* 0x020fca0000004100 */
[----:B------:R-:W-:-:S04]  /*2430*/  FMUL.FTZ R210, R185, UR6 ;  /* 0x00000006b9d27c20 */ /* 0x000fc80008410000 */
[----:B------:R-:W-:-:S04]  /*2440*/  FMUL.FTZ R185, R57, R210 ;  /* 0x000000d239b97220 */ /* 0x000fc80000410000 */
[----:B------:R-:W-:-:S07]  /*2450*/  @P1 FADD.FTZ R185, R157, R185 ;  /* 0x000000b99db91221 */ /* 0x000fce0000010000 */
.L_x_31438:
[----:B------:R-:W-:Y:S05]  /*2460*/  BSYNC B1 ;  /* 0x0000000000017941 */ /* 0x000fea0003800000 */
.L_x_31437:
[----:B------:R-:W-:Y:S04]  /*2470*/  BSSY B1, `(.L_x_31439) ;  /* 0x0000006000017945 */ /* 0x000fe80003800000 */
[----:B------:R-:W-:Y:S05]  /*2480*/  @!P2 BRA `(.L_x_31440) ;  /* 0x000000000010a947 */ /* 0x000fea0003800000 */
[----:B-----5:R-:W-:-:S05]  /*2490*/  HADD2.F32 R186, -RZ, R215.H0_H0 ;  /* 0x200000d7ffba7230 */ /* 0x020fca0000004100 */
[----:B------:R-:W-:-:S04]  /*24a0*/  FMUL.FTZ R211, R186, UR6 ;  /* 0x00000006bad37c20 */ /* 0x000fc80008410000 */
[----:B------:R-:W-:-:S04]  /*24b0*/  FMUL.FTZ R186, R58, R211 ;  /* 0x000000d33aba7220 */ /* 0x000fc80000410000 */
[----:B------:R-:W-:-:S07]  /*24c0*/  @P1 FADD.FTZ R186, R158, R186 ;  /* 0x000000ba9eba1221 */ /* 0x000fce0000010000 */
.L_x_31440:
[----:B------:R-:W-:Y:S05]  /*24d0*/  BSYNC B1 ;  /* 0x0000000000017941 */ /* 0x000fea0003800000 */
.L_x_31439:
[----:B------:R-:W-:Y:S04]  /*24e0*/  BSSY B1, `(.L_x_31441) ;  /* 0x0000006000017945 */ /* 0x000fe80003800000 */
[----:B------:R-:W-:Y:S05]  /*24f0*/  @!P2 BRA `(.L_x_31442) ;  /* 0x000000000010a947 */ /* 0x000fea0003800000 */
[----:B-----5:R-:W-:-:S05]  /*2500*/  HADD2.F32 R187, -RZ, R215.H1_H1 ;  /* 0x300000d7ffbb7230 */ /* 0x020fca0000004100 */
[----:B------:R-:W-:-:S04]  /*2510*/  FMUL.FTZ R210, R187, UR6 ;  /* 0x00000006bbd27c20 */ /* 0x000fc80008410000 */
[----:B------:R-:W-:-:S04]  /*2520*/  FMUL.FTZ R187, R59, R210 ;  /* 0x000000d23bbb7220 */ /* 0x000fc80000410000 */
[----:B------:R-:W-:-:S07]  /*2530*/  @P1 FADD.FTZ R187, R159, R187 ;  /* 0x000000bb9fbb1221 */ /* 0x000fce0000010000 */
.L_x_31442:
[----:B------:R-:W-:Y:S05]  /*2540*/  BSYNC B1 ;  /* 0x0000000000017941 */ /* 0x000fea0003800000 */
.L_x_31441:
[----:B------:R-:W0:Y:S01]  /*2550*/  LDC.64 R210, c[0x0][0x238] ;  /* 0x00008e00ffd27b82 */ /* 0x000e220000000a00 */
[----:B------:R-:W-:Y:S01]  /*2560*/  IADD3 R209, R209, 0x20, RZ ;  /* 0x00000020d1d17810 */ /* 0x000fe20007ffe0ff */
[C---:B0-----:R-:W-:Y:S01]  /*2570*/  IMAD.WIDE.U32 R210, R208.reuse, 0x20, R210 ;  /* 0x00000020d0d27825 */ /* 0x041fe200078e00d2 */
[----:B------:R-:W-:-:S04]  /*2580*/  IADD3 R208, R208, 0x20, RZ ;  /* 0x00000020d0d07810 */ /* 0x000fc80007ffe0ff */
[----:B------:R3:W-:Y:S04]  /*2590*/  STG.E.128 desc[UR4][R210.64], R180 ;  /* 0x000000b4d2007986 */ /* 0x0007e8000c101d04 */
[----:B------:R3:W-:Y:S02]  /*25a0*/  STG.E.128 desc[UR4][R210.64+0x10], R184 ;  /* 0x000010b8d2007986 */ /* 0x0007e4000c101d04 */
.L_x_31426:
[----:B------:R-:W-:Y:S05]  /*25b0*/  BSYNC B0 ;  /* 0x0000000000007941 */ /* 0x000fea0003800000 */
.L_x_31425:
        /* <DEDUP_REMOVED lines=44> */
.L_x_31446:
[----:B------:R-:W-:Y:S05]  /*2880*/  BSYNC B1 ;  /* 0x0000000000017941 */ /* 0x000fea0003800000 */
.L_x_31445:
[----:B------:R-:W-:Y:S04]  /*2890*/  BSSY B1, `(.L_x_31447) ;  /* 0x0000006000017945 */ /* 0x000fe80003800000 */
[----:B------:R-:W-:Y:S05]  /*28a0*/  @!P2 BRA `(.L_x_31448) ;  /* 0x000000000010a947 */ /* 0x000fea0003800000 */
[----:B-----5:R-:W-:-:S05]  /*28b0*/  HADD2.F32 R189, -RZ, R212.H1_H1 ;  /* 0x300000d4ffbd7230 */ /* 0x020fca0000004100 */
[----:B------:R-:W-:-:S04]  /*28c0*/  FMUL.FTZ R210, R189, UR6 ;  /* 0x00000006bdd27c20 */ /* 0x000fc80008410000 */
[----:B------:R-:W-:-:S04]  /*28d0*/  FMUL.FTZ R189, R29, R210 ;  /* 0x000000d21dbd7220 */ /* 0x000fc80000410000 */
[----:B------:R-:W-:-:S07]  /*28e0*/  @P1 FADD.FTZ R189, R149, R189 ;  /* 0x000000bd95bd1221 */ /* 0x000fce0000010000 */
.L_x_31448:
[----:B------:R-:W-:Y:S05]  /*28f0*/  BSYNC B1 ;  /* 0x0000000000017941 */ /* 0x000fea0003800000 */
.L_x_31447:
[----:B------:R-:W-:Y:S04]  /*2900*/  BSSY B1, `(.L_x_31449) ;  /* 0x0000006000017945 */ /* 0x000fe80003800000 */
[----:B------:R-:W-:Y:S05]  /*2910*/  @!P2 BRA `(.L_x_31450) ;  /* 0x000000000010a947 */ /* 0x000fea0003800000 */
[----:B-----5:R-:W-:-:S05]  /*2920*/  HADD2.F32 R190, -RZ, R213.H0_H0 ;  /* 0x200000d5ffbe7230 */ /* 0x020fca0000004100 */
[----:B------:R-:W-:-:S04]  /*2930*/  FMUL.FTZ R211, R190, UR6 ;  /* 0x00000006bed37c20 */ /* 0x000fc80008410000 */
[----:B------:R-:W-:-:S04]  /*2940*/  FMUL.FTZ R190, R30, R211 ;  /* 0x000000d31ebe7220 */ /* 0x000fc80000410000 */
[----:B------:R-:W-:-:S07]  /*2950*/  @P1 FADD.FTZ R190, R150, R190 ;  /* 0x000000be96be1221 */ /* 0x000fce0000010000 */
.L_x_31450:
[----:B------:R-:W-:Y:S05]  /*2960*/  BSYNC B1 ;  /* 0x0000000000017941 */ /* 0x000fea0003800000 */
.L_x_31449:
[----:B------:R-:W-:Y:S04]  /*2970*/  BSSY B1, `(.L_x_31451) ;  /* 0x0000006000017945 */ /* 0x000fe80003800000 */
[----:B------:R-:W-:Y:S05]  /*2980*/  @!P2 BRA `(.L_x_31452) ;  /* 0x000000000010a947 */ /* 0x000fea0003800000 */
[----:B-----5:R-:W-:-:S05]  /*2990*/  HADD2.F32 R191, -RZ, R213.H1_H1 ;  /* 0x300000d5ffbf7230 */ /* 0x020fca0000004100 */
[----:B------:R-:W-:-:S04]  /*29a0*/  FMUL.FTZ R210, R191, UR6 ;  /* 0x00000006bfd27c20 */ /* 0x000fc80008410000 */
[----:B------:R-:W-:-:S04]  /*29b0*/  FMUL.FTZ R191, R31, R210 ;  /* 0x000000d21fbf7220 */ /* 0x000fc80000410000 */
[----:B------:R-:W-:-:S07]  /*29c0*/  @P1 FADD.FTZ R191, R151, R191 ;  /* 0x000000bf97bf1221 */ /* 0x000fce0000010000 */
.L_x_31452:
[----:B------:R-:W-:Y:S05]  /*29d0*/  BSYNC B1 ;  /* 0x0000000000017941 */ /* 0x000fea0003800000 */
.L_x_31451:
[----:B------:R-:W-:Y:S04]  /*29e0*/  BSSY B1, `(.L_x_31453) ;  /* 0x0000006000017945 */ /* 0x000fe80003800000 */
[----:B------:R-:W-:Y:S05]  /*29f0*/  @!P2 BRA `(.L_x_31454) ;  /* 0x000000000010a947 */ /* 0x000fea0003800000 */
[----:B-----5:R-:W-:-:S05]  /*2a00*/  HADD2.F32 R192, -RZ, R214.H0_H0 ;  /* 0x200000d6ffc07230 */ /* 0x020fca0000004100 */
[----:B------:R-:W-:-:S04]  /*2a10*/  FMUL.FTZ R211, R192, UR6 ;  /* 0x00000006c0d37c20 */ /* 0x000fc80008410000 */
[----:B------:R-:W-:-:S04]  /*2a20*/  FMUL.FTZ R192, R32, R211 ;  /* 0x000000d320c07220 */ /* 0x000fc80000410000 */
[----:B------:R-:W-:-:S07]  /*2a30*/  @P1 FADD.FTZ R192, R156, R192 ;  /* 0x000000c09cc01221 */ /* 0x000fce0000010000 */
.L_x_31454:
[----:B------:R-:W-:Y:S05]  /*2a40*/  BSYNC B1 ;  /* 0x0000000000017941 */ /* 0x000fea0003800000 */
.L_x_31453:
[----:B------:R-:W-:Y:S04]  /*2a50*/  BSSY B1, `(.L_x_31455) ;  /* 0x0000006000017945 */ /* 0x000fe80003800000 */
[----:B------:R-:W-:Y:S05]  /*2a60*/  @!P2 BRA `(.L_x_31456) ;  /* 0x000000000010a947 */ /* 0x000fea0003800000 */
[----:B-----5:R-:W-:-:S05]  /*2a70*/  HADD2.F32 R193, -RZ, R214.H1_H1 ;  /* 0x300000d6ffc17230 */ /* 0x020fca0000004100 */
[----:B------:R-:W-:-:S04]  /*2a80*/  FMUL.FTZ R210, R193, UR6 ;  /* 0x00000006c1d27c20 */ /* 0x000fc80008410000 */
[----:B------:R-:W-:-:S04]  /*2a90*/  FMUL.FTZ R193, R33, R210 ;  /* 0x000000d221c17220 */ /* 0x000fc80000410000 */
[----:B------:R-:W-:-:S07]  /*2aa0*/  @P1 FADD.FTZ R193, R157, R193 ;  /* 0x000000c19dc11221 */ /* 0x000fce0000010000 */
.L_x_31456:
[----:B------:R-:W-:Y:S05]  /*2ab0*/  BSYNC B1 ;  /* 0x0000000000017941 */ /* 0x000fea0003800000 */
.L_x_31455:
[----:B------:R-:W-:Y:S04]  /*2ac0*/  BSSY B1, `(.L_x_31457) ;  /* 0x0000006000017945 */ /* 0x000fe80003800000 */
[----:B------:R-:W-:Y:S05]  /*2ad0*/  @!P2 BRA `(.L_x_31458) ;  /* 0x000000000010a947 */ /* 0x000fea0003800000 */
[----:B-----5:R-:W-:-:S05]  /*2ae0*/  HADD2.F32 R194, -RZ, R215.H0_H0 ;  /* 0x200000d7ffc27230 */ /* 0x020fca0000004100 */
[----:B------:R-:W-:-:S04]  /*2af0*/  FMUL.FTZ R211, R194, UR6 ;  /* 0x00000006c2d37c20 */ /* 0x000fc80008410000 */
[----:B------:R-:W-:-:S04]  /*2b00*/  FMUL.FTZ R194, R34, R211 ;  /* 0x000000d322c27220 */ /* 0x000fc80000410000 */
[----:B------:R-:W-:-:S07]  /*2b10*/  @P1 FADD.FTZ R194, R158, R194 ;  /* 0x000000c29ec21221 */ /* 0x000fce0000010000 */
.L_x_31458:
[----:B------:R-:W-:Y:S05]  /*2b20*/  BSYNC B1 ;  /* 0x0000000000017941 */ /* 0x000fea0003800000 */
.L_x_31457:
[----:B------:R-:W-:Y:S04]  /*2b30*/  BSSY B1, `(.L_x_31459) ;  /* 0x0000006000017945 */ /* 0x000fe80003800000 */
[----:B------:R-:W-:Y:S05]  /*2b40*/  @!P2 BRA `(.L_x_31460) ;  /* 0x000000000010a947 */ /* 0x000fea0003800000 */
[----:B-----5:R-:W-:-:S05]  /*2b50*/  HADD2.F32 R195, -RZ, R215.H1_H1 ;  /* 0x300000d7ffc37230 */ /* 0x020fca0000004100 */
[----:B------:R-:W-:-:S04]  /*2b60*/  FMUL.FTZ R210, R195, UR6 ;  /* 0x00000006c3d27c20 */ /* 0x000fc80008410000 */
[----:B------:R-:W-:-:S04]  /*2b70*/  FMUL.FTZ R195, R35, R210 ;  /* 0x000000d223c37220 */ /* 0x000fc80000410000 */
[----:B------:R-:W-:-:S07]  /*2b80*/  @P1 FADD.FTZ R195, R159, R195 ;  /* 0x000000c39fc31221 */ /* 0x000fce0000010000 */
.L_x_31460:
[----:B------:R-:W-:Y:S05]  /*2b90*/  BSYNC B1 ;  /* 0x0000000000017941 */ /* 0x000fea0003800000 */
.L_x_31459:
[----:B------:R-:W0:Y:S01]  /*2ba0*/  LDC.64 R210, c[0x0][0x238] ;  /* 0x00008e00ffd27b82 */ /* 0x000e220000000a00 */
[----:B------:R-:W-:Y:S01]  /*2bb0*/  IADD3 R209, R209, 0x20, RZ ;  /* 0x00000020d1d17810 */ /* 0x000fe20007ffe0ff */
[C---:B0-----:R-:W-:Y:S01]  /*2bc0*/  IMAD.WIDE.U32 R210, R208.reuse, 0x20, R210 ;  /* 0x00000020d0d27825 */ /* 0x041fe200078e00d2 */
[----:B------:R-:W-:-:S04]  /*2bd0*/  IADD3 R208, R208, 0x20, RZ ;  /* 0x00000020d0d07810 */ /* 0x000fc80007ffe0ff */
[----:B------:R0:W-:Y:S04]  /*2be0*/  STG.E.128 desc[UR4][R210.64], R188 ;  /* 0x000000bcd2007986 */ /* 0x0001e8000c101d04 */
[----:B------:R0:W-:Y:S02]  /*2bf0*/  STG.E.128 desc[UR4][R210.64+0x10], R192 ;  /* 0x000010c0d2007986 */ /* 0x0001e4000c101d04 */
.L_x_31444:
[----:B------:R-:W-:Y:S05]  /*2c00*/  BSYNC B0 ;  /* 0x0000000000007941 */ /* 0x000fea0003800000 */
.L_x_31443:
        /* <DEDUP_REMOVED lines=44> */
.L_x_31464:
[----:B------:R-:W-:Y:S05]  /*2ed0*/  BSYNC B1 ;  /* 0x0000000000017941 */ /* 0x000fea0003800000 */
.L_x_31463:
[----:B------:R-:W-:Y:S04]  /*2ee0*/  BSSY B1, `(.L_x_31465) ;  /* 0x0000006000017945 */ /* 0x000fe80003800000 */
[----:B------:R-:W-:Y:S05]  /*2ef0*/  @!P1 BRA `(.L_x_31466) ;  /* 0x0000000000109947 */ /* 0x000fea0003800000 */
[----:B-----5:R-:W-:-:S05]  /*2f00*/  HADD2.F32 R0, -RZ, R212.H1_H1 ;  /* 0x300000d4ff007230 */ /* 0x020fca0000004100 */
[----:B------:R-:W-:-:S04]  /*2f10*/  FMUL.FTZ R0, R0, UR6 ;  /* 0x0000000600007c20 */ /* 0x000fc80008410000 */
[----:B------:R-:W-:-:S04]  /*2f20*/  FMUL.FTZ R201, R5, R0 ;  /* 0x0000000005c97220 */ /* 0x000fc80000410000 */
[----:B------:R-:W-:-:S07]  /*2f30*/  @P0 FADD.FTZ R201, R149, R201 ;  /* 0x000000c995c90221 */ /* 0x000fce0000010000 */
.L_x_31466:
[----:B------:R-:W-:Y:S05]  /*2f40*/  BSYNC B1 ;  /* 0x0000000000017941 */ /* 0x000fea0003800000 */
.L_x_31465:
[----:B------:R-:W-:Y:S04]  /*2f50*/  BSSY B1, `(.L_x_31467) ;  /* 0x0000006000017945 */ /* 0x000fe80003800000 */
[----:B------:R-:W-:Y:S05]  /*2f60*/  @!P1 BRA `(.L_x_31468) ;  /* 0x0000000000109947 */ /* 0x000fea0003800000 */
[----:B-----5:R-:W-:-:S05]  /*2f70*/  HADD2.F32 R0, -RZ, R213.H0_H0 ;  /* 0x200000d5ff007230 */ /* 0x020fca0000004100 */
[----:B------:R-:W-:-:S04]  /*2f80*/  FMUL.FTZ R209, R0, UR6 ;  /* 0x0000000600d17c20 */ /* 0x000fc80008410000 */
[----:B------:R-:W-:-:S04]  /*2f90*/  FMUL.FTZ R202, R6, R209 ;  /* 0x000000d106ca7220 */ /* 0x000fc80000410000 */
[----:B------:R-:W-:-:S07]  /*2fa0*/  @P0 FADD.FTZ R202, R150, R202 ;  /* 0x000000ca96ca0221 */ /* 0x000fce0000010000 */
.L_x_31468:
[----:B------:R-:W-:Y:S05]  /*2fb0*/  BSYNC B1 ;  /* 0x0000000000017941 */ /* 0x000fea0003800000 */
.L_x_31467:
[----:B------:R-:W-:Y:S04]  /*2fc0*/  BSSY B1, `(.L_x_31469) ;  /* 0x0000006000017945 */ /* 0x000fe80003800000 */
[----:B------:R-:W-:Y:S05]  /*2fd0*/  @!P1 BRA `(.L_x_31470) ;  /* 0x0000000000109947 */ /* 0x000fea0003800000 */
[----:B-----5:R-:W-:-:S05]  /*2fe0*/  HADD2.F32 R0, -RZ, R213.H1_H1 ;  /* 0x300000d5ff007230 */ /* 0x020fca0000004100 */
[----:B------:R-:W-:-:S04]  /*2ff0*/  FMUL.FTZ R0, R0, UR6 ;  /* 0x0000000600007c20 */ /* 0x000fc80008410000 */
[----:B------:R-:W-:-:S04]  /*3000*/  FMUL.FTZ R203, R7, R0 ;  /* 0x0000000007cb7220 */ /* 0x000fc80000410000 */
[----:B------:R-:W-:-:S07]  /*3010*/  @P0 FADD.FTZ R203, R151, R203 ;  /* 0x000000cb97cb0221 */ /* 0x000fce0000010000 */
.L_x_31470:
[----:B------:R-:W-:Y:S05]  /*3020*/  BSYNC B1 ;  /* 0x0000000000017941 */ /* 0x000fea0003800000 */
.L_x_31469:
[----:B------:R-:W-:Y:S04]  /*3030*/  BSSY B1, `(.L_x_31471) ;  /* 0x0000006000017945 */ /* 0x000fe80003800000 */
[----:B------:R-:W-:Y:S05]  /*3040*/  @!P1 BRA `(.L_x_31472) ;  /* 0x0000000000109947 */ /* 0x000fea0003800000 */
[----:B-----5:R-:W-:-:S05]  /*3050*/  HADD2.F32 R0, -RZ, R214.H0_H0 ;  /* 0x200000d6ff007230 */ /* 0x020fca0000004100 */
[----:B------:R-:W-:-:S04]  /*3060*/  FMUL.FTZ R209, R0, UR6 ;  /* 0x0000000600d17c20 */ /* 0x000fc80008410000 */
[----:B------:R-:W-:-:S04]  /*3070*/  FMUL.FTZ R196, R8, R209 ;  /* 0x000000d108c47220 */ /* 0x000fc80000410000 */
[----:B------:R-:W-:-:S07]  /*3080*/  @P0 FADD.FTZ R196, R156, R196 ;  /* 0x000000c49cc40221 */ /* 0x000fce0000010000 */
.L_x_31472:
[----:B------:R-:W-:Y:S05]  /*3090*/  BSYNC B1 ;  /* 0x0000000000017941 */ /* 0x000fea0003800000 */
.L_x_31471:
[----:B------:R-:W-:Y:S04]  /*30a0*/  BSSY B1, `(.L_x_31473) ;  /* 0x0000006000017945 */ /* 0x000fe80003800000 */
[----:B------:R-:W-:Y:S05]  /*30b0*/  @!P1 BRA `(.L_x_31474) ;  /* 0x0000000000109947 */ /* 0x000fea0003800000 */
[----:B-----5:R-:W-:-:S05]  /*30c0*/  HADD2.F32 R0, -RZ, R214.H1_H1 ;  /* 0x300000d6ff007230 */ /* 0x020fca0000004100 */
[----:B------:R-:W-:-:S04]  /*30d0*/  FMUL.FTZ R0, R0, UR6 ;  /* 0x0000000600007c20 */ /* 0x000fc80008410000 */
[----:B------:R-:W-:-:S04]  /*30e0*/  FMUL.FTZ R197, R9, R0 ;  /* 0x0000000009c57220 */ /* 0x000fc80000410000 */
[----:B------:R-:W-:-:S07]  /*30f0*/  @P0 FADD.FTZ R197, R157, R197 ;  /* 0x000000c59dc50221 */ /* 0x000fce0000010000 */
.L_x_31474:
[----:B------:R-:W-:Y:S05]  /*3100*/  BSYNC B1 ;  /* 0x0000000000017941 */ /* 0x000fea0003800000 */
.L_x_31473:
[----:B------:R-:W-:Y:S04]  /*3110*/  BSSY B1, `(.L_x_31475) ;  /* 0x0000006000017945 */ /* 0x000fe80003800000 */
[----:B------:R-:W-:Y:S05]  /*3120*/  @!P1 BRA `(.L_x_31476) ;  /* 0x0000000000109947 */ /* 0x000fea0003800000 */
[----:B-----5:R-:W-:-:S05]  /*3130*/  HADD2.F32 R0, -RZ, R215.H0_H0 ;  /* 0x200000d7ff007230 */ /* 0x020fca0000004100 */
[----:B------:R-:W-:-:S04]  /*3140*/  FMUL.FTZ R209, R0, UR6 ;  /* 0x0000000600d17c20 */ /* 0x000fc80008410000 */
[----:B------:R-:W-:-:S04]  /*3150*/  FMUL.FTZ R198, R10, R209 ;  /* 0x000000d10ac67220 */ /* 0x000fc80000410000 */
[----:B------:R-:W-:-:S07]  /*3160*/  @P0 FADD.FTZ R198, R158, R198 ;  /* 0x000000c69ec60221 */ /* 0x000fce0000010000 */
.L_x_31476:
[----:B------:R-:W-:Y:S05]  /*3170*/  BSYNC B1 ;  /* 0x0000000000017941 */ /* 0x000fea0003800000 */
.L_x_31475:
[----:B------:R-:W-:Y:S04]  /*3180*/  BSSY B1, `(.L_x_31477) ;  /* 0x0000006000017945 */ /* 0x000fe80003800000 */
[----:B------:R-:W-:Y:S05]  /*3190*/  @!P1 BRA `(.L_x_31478) ;  /* 0x0000000000109947 */ /* 0x000fea0003800000 */
[----:B-----5:R-:W-:-:S05]  /*31a0*/  HADD2.F32 R0, -RZ, R215.H1_H1 ;  /* 0x300000d7ff007230 */ /* 0x020fca0000004100 */
[----:B------:R-:W-:-:S04]  /*31b0*/  FMUL.FTZ R0, R0, UR6 ;  /* 0x0000000600007c20 */ /* 0x000fc80008410000 */
[----:B------:R-:W-:-:S04]  /*31c0*/  FMUL.FTZ R199, R11, R0 ;  /* 0x000000000bc77220 */ /* 0x000fc80000410000 */
[----:B------:R-:W-:-:S07]  /*31d0*/  @P0 FADD.FTZ R199, R159, R199 ;  /* 0x000000c79fc70221 */ /* 0x000fce0000010000 */
.L_x_31478:
[----:B------:R-:W-:Y:S05]  /*31e0*/  BSYNC B1 ;  /* 0x0000000000017941 */ /* 0x000fea0003800000 */
.L_x_31477:
[----:B------:R-:W0:Y:S02]  /*31f0*/  LDC.64 R210, c[0x0][0x238] ;  /* 0x00008e00ffd27b82 */ /* 0x000e240000000a00 */
[----:B0-----:R-:W-:-:S05]  /*3200*/  IMAD.WIDE.U32 R208, R208, 0x20, R210 ;  /* 0x00000020d0d07825 */ /* 0x001fca00078e00d2 */
[----:B------:R0:W-:Y:S04]  /*3210*/  STG.E.128 desc[UR4][R208.64], R200 ;  /* 0x000000c8d0007986 */ /* 0x0001e8000c101d04 */
[----:B------:R0:W-:Y:S02]  /*3220*/  STG.E.128 desc[UR4][R208.64+0x10], R196 ;  /* 0x000010c4d0007986 */ /* 0x0001e4000c101d04 */
.L_x_31462:
[----:B------:R-:W-:Y:S05]  /*3230*/  BSYNC B0 ;  /* 0x0000000000007941 */ /* 0x000fea0003800000 */
.L_x_31461:
        /* <DEDUP_REMOVED lines=177> */
.L_x_31504:
        /* <DEDUP_REMOVED lines=60> */
.L_x_31483:
[----:B------:R-:W-:Y:S05]  /*4110*/  BSYNC B1 ;  /* 0x0000000000017941 */ /* 0x000fea0003800000 */
.L_x_31482:
        /* <DEDUP_REMOVED lines=35> */
.L_x_31485:
[----:B------:R-:W-:Y:S05]  /*4350*/  BSYNC B1 ;  /* 0x0000000000017941 */ /* 0x000fea0003800000 */
.L_x_31484:
        /* <DEDUP_REMOVED lines=35> */
.L_x_31487:
[----:B------:R-:W-:Y:S05]  /*4590*/  BSYNC B1 ;  /* 0x0000000000017941 */ /* 0x000fea0003800000 */
.L_x_31486:
        /* <DEDUP_REMOVED lines=35> */
.L_x_31489:
[----:B------:R-:W-:Y:S05]  /*47d0*/  BSYNC B1 ;  /* 0x0000000000017941 */ /* 0x000fea0003800000 */
.L_x_31488:
        /* <DEDUP_REMOVED lines=35> */
.L_x_31491:
[----:B------:R-:W-:Y:S05]  /*4a10*/  BSYNC B1 ;  /* 0x0000000000017941 */ /* 0x000fea0003800000 */
.L_x_31490:
        /* <DEDUP_REMOVED lines=33> */
.L_x_31481:
[----:B------:R-:W-:Y:S05]  /*4c30*/  BSYNC B0 ;  /* 0x0000000000007941 */ /* 0x000fea0003800000 */
.L_x_31480:
[----:B0-----:R-:W0:Y:S02]  /*4c40*/  LDC.64 R206, c[0x0][0x210] ;  /* 0x00008400ffce7b82 */ /* 0x001e240000000a00 */
[----:B0-----:R-:W-:-:S04]  /*4c50*/  LEA R204, R206, R204, 0x2 ;  /* 0x000000cccecc7211 */ /* 0x001fc800078e10ff */
[----:B------:R-:W-:-:S13]  /*4c60*/  ISETP.GE.AND P0, PT, R204, R207, PT ;  /* 0x000000cfcc00720c */ /* 0x000fda0003f06270 */
[----:B------:R-:W-:Y:S05]  /*4c70*/  @!P0 BRA `(.L_x_31492) ;  /* 0xffffffbc00b48947 */ /* 0x000fea000383ffff */
[----:B------:R-:W-:Y:S05]  /*4c80*/  EXIT ;  /* 0x000000000000794d */ /* 0x000fea0003800000 */
.L_x_31479:
        /* <DEDUP_REMOVED lines=8> */
.L_x_31494:
[----:B------:R-:W-:Y:S05]  /*4d10*/  BSYNC B0 ;  /* 0x0000000000007941 */ /* 0x000fea0003800000 */
.L_x_31493:
        /* <DEDUP_REMOVED lines=10> */
.L_x_31495:
[----:B------:R-:W-:Y:S01]  /*4dc0*/  HFMA2.MMA R224, -RZ, RZ, 0, 2.384185791015625e-07 ;  /* 0x00000004ffe07435 */ /* 0x000fe200000001ff */
[----:B------:R-:W-:-:S05]  /*4dd0*/  MOV R211, R221 ;  /* 0x000000dd00d37202 */ /* 0x000fca0000000f00 */
[----:B------:R-:W-:-:S05]  /*4de0*/  FADD.FTZ R211, R210, R211 ;  /* 0x000000d3d2d37221 */ /* 0x000fca0000010000 */
[----:B------:R-:W-:-:S07]  /*4df0*/  MOV R223, R211 ;  /* 0x000000d300df7202 */ /* 0x000fce0000000f00 */
[----:B------:R-:W-:Y:S05]  /*4e00*/  WARPSYNC.COLLECTIVE R222, `(.L_x_31496) ;  /* 0x00000000de087348 */ /* 0x000fea0003c00000 */
[----:B------:R0:W1:Y:S02]  /*4e10*/  SHFL.BFLY P6, R221, R223, R224, R225 ;  /* 0x0c0000e0dfdd7389 */ /* 0x00006400000c00e1 */
[----:B01----:R-:W-:Y:S01]  /*4e20*/  ENDCOLLECTIVE ;  /* 0x000000000000791b */ /* 0x003fe20003800000 */
.L_x_31496:
[----:B------:R-:W-:Y:S01]  /*4e30*/  HFMA2.MMA R224, -RZ, RZ, 0, 4.76837158203125e-07 ;  /* 0x00000008ffe07435 */ /* 0x000fe200000001ff */
[----:B------:R-:W-:-:S05]  /*4e40*/  MOV R0, R221 ;  /* 0x000000dd00007202 */ /* 0x000fca0000000f00 */
[----:B------:R-:W-:-:S05]  /*4e50*/  FADD.FTZ R216, R211, R0 ;  /* 0x00000000d3d87221 */ /* 0x000fca0000010000 */
[----:B------:R-:W-:-:S07]  /*4e60*/  MOV R223, R216 ;  /* 0x000000d800df7202 */ /* 0x000fce0000000f00 */
[----:B------:R-:W-:Y:S05]  /*4e70*/  WARPSYNC.COLLECTIVE R222, `(.L_x_31497) ;  /* 0x00000000de087348 */ /* 0x000fea0003c00000 */
[----:B------:R0:W1:Y:S02]  /*4e80*/  SHFL.BFLY P6, R221, R223, R224, R225 ;  /* 0x0c0000e0dfdd7389 */ /* 0x00006400000c00e1 */
[----:B01----:R-:W-:Y:S01]  /*4e90*/  ENDCOLLECTIVE ;  /* 0x000000000000791b */ /* 0x003fe20003800000 */
.L_x_31497:
[----:B------:R-:W-:Y:S01]  /*4ea0*/  HFMA2.MMA R224, -RZ, RZ, 0, 9.5367431640625e-07 ;  /* 0x00000010ffe07435 */ /* 0x000fe200000001ff */
[----:B------:R-:W-:-:S05]  /*4eb0*/  MOV R217, R221 ;  /* 0x000000dd00d97202 */ /* 0x000fca0000000f00 */
[----:B------:R-:W-:-:S05]  /*4ec0*/  FADD.FTZ R217, R216, R217 ;  /* 0x000000d9d8d97221 */ /* 0x000fca0000010000 */
[----:B------:R-:W-:-:S07]  /*4ed0*/  MOV R223, R217 ;  /* 0x000000d900df7202 */ /* 0x000fce0000000f00 */
[----:B------:R-:W-:Y:S05]  /*4ee0*/  WARPSYNC.COLLECTIVE R222, `(.L_x_31498) ;  /* 0x00000000de087348 */ /* 0x000fea0003c00000 */
[----:B------:R0:W1:Y:S02]  /*4ef0*/  SHFL.BFLY P6, R221, R223, R224, R225 ;  /* 0x0c0000e0dfdd7389 */ /* 0x00006400000c00e1 */
[----:B01----:R-:W-:Y:S01]  /*4f00*/  ENDCOLLECTIVE ;  /* 0x000000000000791b */ /* 0x003fe20003800000 */
.L_x_31498:
        /* <DEDUP_REMOVED lines=105> */
.L_x_31499:
[----:B------:R-:W-:Y:S01]  /*55a0*/  HFMA2.MMA R224, -RZ, RZ, 0, 1.1920928955078125e-07 ;  /* 0x00000002ffe07435 */ /* 0x000fe200000001ff */
[----:B------:R-:W-:-:S05]  /*55b0*/  MOV R211, R221 ;  /* 0x000000dd00d37202 */ /* 0x000fca0000000f00 */
[----:B------:R-:W-:-:S05]  /*55c0*/  FADD.FTZ R211, R0, R211 ;  /* 0x000000d300d37221 */ /* 0x000fca0000010000 */
[----:B------:R-:W-:-:S07]  /*55d0*/  MOV R223, R211 ;  /* 0x000000d300df7202 */ /* 0x000fce0000000f00 */
[----:B------:R-:W-:Y:S05]  /*55e0*/  WARPSYNC.COLLECTIVE R222, `(.L_x_31500) ;  /* 0x00000000de087348 */ /* 0x000fea0003c00000 */
[----:B------:R0:W1:Y:S02]  /*55f0*/  SHFL.BFLY P6, R221, R223, R224, R225 ;  /* 0x0c0000e0dfdd7389 */ /* 0x00006400000c00e1 */
[----:B01----:R-:W-:Y:S01]  /*5600*/  ENDCOLLECTIVE ;  /* 0x000000000000791b */ /* 0x003fe20003800000 */
.L_x_31500:
[----:B------:R-:W-:Y:S01]  /*5610*/  HFMA2.MMA R224, -RZ, RZ, 0, 2.384185791015625e-07 ;  /* 0x00000004ffe07435 */ /* 0x000fe200000001ff */
[----:B------:R-:W-:-:S05]  /*5620*/  MOV R210, R221 ;  /* 0x000000dd00d27202 */ /* 0x000fca0000000f00 */
[----:B------:R-:W-:-:S05]  /*5630*/  FADD.FTZ R210, R211, R210 ;  /* 0x000000d2d3d27221 */ /* 0x000fca0000010000 */
[----:B------:R-:W-:-:S07]  /*5640*/  MOV R223, R210 ;  /* 0x000000d200df7202 */ /* 0x000fce0000000f00 */
[----:B------:R-:W-:Y:S05]  /*5650*/  WARPSYNC.COLLECTIVE R222, `(.L_x_31501) ;  /* 0x00000000de087348 */ /* 0x000fea0003c00000 */
[----:B------:R0:W1:Y:S02]  /*5660*/  SHFL.BFLY P6, R221, R223, R224, R225 ;  /* 0x0c0000e0dfdd7389 */ /* 0x00006400000c00e1 */
[----:B01----:R-:W-:Y:S01]  /*5670*/  ENDCOLLECTIVE ;  /* 0x000000000000791b */ /* 0x003fe20003800000 */
.L_x_31501:
[----:B------:R-:W-:Y:S01]  /*5680*/  HFMA2.MMA R224, -RZ, RZ, 0, 4.76837158203125e-07 ;  /* 0x00000008ffe07435 */ /* 0x000fe200000001ff */
[----:B------:R-:W-:-:S05]  /*5690*/  MOV R217, R221 ;  /* 0x000000dd00d97202 */ /* 0x000fca0000000f00 */
[----:B------:R-:W-:-:S05]  /*56a0*/  FADD.FTZ R217, R210, R217 ;  /* 0x000000d9d2d97221 */ /* 0x000fca0000010000 */
[----:B------:R-:W-:-:S07]  /*56b0*/  MOV R223, R217 ;  /* 0x000000d900df7202 */ /* 0x000fce0000000f00 */
[----:B------:R-:W-:Y:S05]  /*56c0*/  WARPSYNC.COLLECTIVE R222, `(.L_x_31502) ;  /* 0x00000000de087348 */ /* 0x000fea0003c00000 */
[----:B------:R0:W1:Y:S02]  /*56d0*/  SHFL.BFLY P6, R221, R223, R224, R225 ;  /* 0x0c0000e0dfdd7389 */ /* 0x00006400000c00e1 */
[----:B01----:R-:W-:Y:S01]  /*56e0*/  ENDCOLLECTIVE ;  /* 0x000000000000791b */ /* 0x003fe20003800000 */
.L_x_31502:
[----:B------:R-:W-:Y:S01]  /*56f0*/  HFMA2.MMA R224, -RZ, RZ, 0, 9.5367431640625e-07 ;  /* 0x00000010ffe07435 */ /* 0x000fe200000001ff */
[----:B------:R-:W-:-:S05]  /*5700*/  MOV R216, R221 ;  /* 0x000000dd00d87202 */ /* 0x000fca0000000f00 */
[----:B------:R-:W-:-:S05]  /*5710*/  FADD.FTZ R220, R217, R216 ;  /* 0x000000d8d9dc7221 */ /* 0x000fca0000010000 */
[----:B------:R-:W-:-:S07]  /*5720*/  MOV R223, R220 ;  /* 0x000000dc00df7202 */ /* 0x000fce0000000f00 */
[----:B------:R-:W-:Y:S05]  /*5730*/  WARPSYNC.COLLECTIVE R222, `(.L_x_31503) ;  /* 0x00000000de087348 */ /* 0x000fea0003c00000 */
[----:B------:R0:W1:Y:S02]  /*5740*/  SHFL.BFLY P6, R221, R223, R224, R225 ;  /* 0x0c0000e0dfdd7389 */ /* 0x00006400000c00e1 */
[----:B01----:R-:W-:Y:S01]  /*5750*/  ENDCOLLECTIVE ;  /* 0x000000000000791b */ /* 0x003fe20003800000 */
.L_x_31503:
[----:B------:R-:W-:Y:S05]  /*5760*/  BRA `(.L_x_31504) ;  /* 0xffffffe400787947 */ /* 0x000fea000383ffff */
.L_x_31505:
        /* <DEDUP_REMOVED lines=9> */
.L_x_44453:


//--------------------- .text._ZN10layer_norm13ln_fwd_kernelINS_13Kernel_traitsIf6__halffS2_fjLj1536ELj1ELj4ELj1ELj16ENS_18Kernel_traits_baseILj1536EfS2_fS2_fjLj128EEEEELb0ELb1ELb1ELb1EEEvNS_9FwdParamsE --------------------------
	.section	.text._ZN10layer_norm13ln_fwd_kernelINS_13Kernel_traitsIf6__halffS2_fjLj1536ELj1ELj4ELj1ELj16ENS_18Kernel_traits_baseILj1536EfS2_fS2_fjLj128EEEEELb0ELb1ELb1ELb1EEEvNS_9FwdParamsE,"ax",@progbits
	.align	128
        .global         _ZN10layer_norm13ln_fwd_kernelINS_13Kernel_traitsIf6__halffS2_fjLj1536ELj1ELj4ELj1ELj16ENS_18Kernel_traits_baseILj1536EfS2_fS2_fjLj128EEEEELb0ELb1ELb1ELb1EEEvNS_9FwdParamsE
        .type           _ZN10layer_norm13ln_fwd_kernelINS_13Kernel_traitsIf6__halffS2_fjLj1536ELj1ELj4ELj1ELj16ENS_18Kernel_traits_baseILj1536EfS2_fS2_fjLj128EEEEELb0ELb1ELb1ELb1EEEvNS_9FwdParamsE,@function
        .size           _ZN10layer_norm13ln_fwd_kernelINS_13Kernel_traitsIf6__halffS2_fjLj1536ELj1ELj4ELj1ELj16ENS_18Kernel_traits_baseILj1536EfS2_fS2_fjLj128EEEEELb0ELb1ELb1ELb1EEEvNS_9FwdParamsE,(.L_x_44454 - _ZN10layer_norm13ln_fwd_kernelINS_13Kernel_traitsIf6__halffS2_fjLj1536ELj1ELj4ELj1ELj16ENS_18Kernel_traits_baseILj1536EfS2_fS2_fjLj128EEEEELb0ELb1ELb1ELb1EEEvNS_9FwdParamsE)
        .other          _ZN10layer_norm13ln_fwd_kernelINS_13Kernel_traitsIf6__halffS2_fjLj1536ELj1ELj4ELj1ELj16ENS_18Kernel_traits_baseILj1536EfS2_fS2_fjLj128EEEEELb0ELb1ELb1ELb1EEEvNS_9FwdParamsE,@"STO_CUDA_ENTRY STV_DEFAULT"
_ZN10layer_norm13ln_fwd_kernelINS_13Kernel_traitsIf6__halffS2_fjLj1536ELj1ELj4ELj1ELj16ENS_18Kernel_traits_baseILj1536EfS2_fS2_fjLj128EEEEELb0ELb1ELb1ELb1EEEvNS_9FwdParamsE:
.text._ZN10layer_norm13ln_fwd_kernelINS_13Kernel_traitsIf6__halffS2_fjLj1536ELj1ELj4ELj1ELj16ENS_18Kernel_traits_baseILj1536EfS2_fS2_fjLj128EEEEELb0ELb1ELb1ELb1EEEvNS_9FwdParamsE:
        /* <DEDUP_REMOVED lines=87> */
.L_x_31605:
        /* <DEDUP_REMOVED lines=60> */
[----:B-----5:R-:W-:-:S05]  /*0930*/  HADD2.F32 R160, -RZ, R156.H0_H0 ;  /* 0x2000009cffa07230 */ /* 0x020fca0000004100 */
[----:B------:R-:W-:-:S04]  /*0940*/  FMUL.FTZ R165, R160, UR6 ;  /* 0x00000006a0a57c20 */ /* 0x000fc80008410000 */
[----:B------:R-:W-:-:S04]  /*0950*/  FMUL.FTZ R208, R100, R165 ;  /* 0x000000a564d07220 */ /* 0x000fc80000410000 */
[----:B------:R-:W-:-:S07]  /*0960*/  @P0 FADD.FTZ R208, R148, R208 ;  /* 0x000000d094d00221 */ /* 0x000fce0000010000 */
.L_x_31507:
[----:B------:R-:W-:Y:S05]  /*0970*/  BSYNC B0 ;  /* 0x0000000000007941 */ /* 0x000fea0003800000 */
.L_x_31506:
[----:B------:R-:W-:Y:S04]  /*0980*/  BSSY B0, `(.L_x_31508) ;  /* 0x0000006000007945 */ /* 0x000fe80003800000 */
[----:B------:R-:W-:Y:S05]  /*0990*/  @!P6 BRA `(.L_x_31509) ;  /* 0x000000000010e947 */ /* 0x000fea0003800000 */
[----:B-----5:R-:W-:-:S05]  /*09a0*/  HADD2.F32 R160, -RZ, R156.H1_H1 ;  /* 0x3000009cffa07230 */ /* 0x020fca0000004100 */
[----:B------:R-:W-:-:S04]  /*09b0*/  FMUL.FTZ R160, R160, UR6 ;  /* 0x00000006a0a07c20 */ /* 0x000fc80008410000 */
[----:B------:R-:W-:-:S04]  /*09c0*/  FMUL.FTZ R209, R101, R160 ;  /* 0x000000a065d17220 */ /* 0x000fc80000410000 */
[----:B------:R-:W-:-:S07]  /*09d0*/  @P0 FADD.FTZ R209, R149, R209 ;  /* 0x000000d195d10221 */ /* 0x000fce0000010000 */
.L_x_31509:
[----:B------:R-:W-:Y:S05]  /*09e0*/  BSYNC B0 ;  /* 0x0000000000007941 */ /* 0x000fea0003800000 */
.L_x_31508:
[----:B------:R-:W-:Y:S04]  /*09f0*/  BSSY B0, `(.L_x_31510) ;  /* 0x0000006000007945 */ /* 0x000fe80003800000 */
[----:B------:R-:W-:Y:S05]  /*0a00*/  @!P6 BRA `(.L_x_31511) ;  /* 0x000000000010e947 */ /* 0x000fea0003800000 */
[----:B-----5:R-:W-:-:S05]  /*0a10*/  HADD2.F32 R160, -RZ, R157.H0_H0 ;  /* 0x2000009dffa07230 */ /* 0x020fca0000004100 */
[----:B------:R-:W-:-:S04]  /*0a20*/  FMUL.FTZ R165, R160, UR6 ;  /* 0x00000006a0a57c20 */ /* 0x000fc80008410000 */
[----:B------:R-:W-:-:S04]  /*0a30*/  FMUL.FTZ R210, R102, R165 ;  /* 0x000000a566d27220 */ /* 0x000fc80000410000 */
[----:B------:R-:W-:-:S07]  /*0a40*/  @P0 FADD.FTZ R210, R150, R210 ;  /* 0x000000d296d20221 */ /* 0x000fce0000010000 */
.L_x_31511:
[----:B------:R-:W-:Y:S05]  /*0a50*/  BSYNC B0 ;  /* 0x0000000000007941 */ /* 0x000fea0003800000 */
.L_x_31510:
[----:B------:R-:W-:Y:S04]  /*0a60*/  BSSY B0, `(.L_x_31512) ;  /* 0x0000006000007945 */ /* 0x000fe80003800000 */
[----:B------:R-:W-:Y:S05]  /*0a70*/  @!P6 BRA `(.L_x_31513) ;  /* 0x000000000010e947 */ /* 0x000fea0003800000 */
[----:B-----5:R-:W-:-:S05]  /*0a80*/  HADD2.F32 R160, -RZ, R157.H1_H1 ;  /* 0x3000009dffa07230 */ /* 0x020fca0000004100 */
[----:B------:R-:W-:-:S04]  /*0a90*/  FMUL.FTZ R160, R160, UR6 ;  /* 0x00000006a0a07c20 */ /* 0x000fc80008410000 */
[----:B------:R-:W-:-:S04]  /*0aa0*/  FMUL.FTZ R211, R103, R160 ;  /* 0x000000a067d37220 */ /* 0x000fc80000410000 */
[----:B------:R-:W-:-:S07]  /*0ab0*/  @P0 FADD.FTZ R211, R151, R211 ;  /* 0x000000d397d30221 */ /* 0x000fce0000010000 */
.L_x_31513:
[----:B------:R-:W-:Y:S05]  /*0ac0*/  BSYNC B0 ;  /* 0x0000000000007941 */ /* 0x000fea0003800000 */
.L_x_31512:
[----:B------:R-:W-:Y:S04]  /*0ad0*/  BSSY B0, `(.L_x_31514) ;  /* 0x0000006000007945 */ /* 0x000fe80003800000 */
[----:B------:R-:W-:Y:S05]  /*0ae0*/  @!P6 BRA `(.L_x_31515) ;  /* 0x000000000010e947 */ /* 0x000fea0003800000 */
[----:B-----5:R-:W-:-:S05]  /*0af0*/  HADD2.F32 R160, -RZ, R158.H0_H0 ;  /* 0x2000009effa07230 */ /* 0x020fca0000004100 */
[----:B------:R-:W-:-:S04]  /*0b00*/  FMUL.FTZ R165, R160, UR6 ;  /* 0x00000006a0a57c20 */ /* 0x000fc80008410000 */
[----:B------:R-:W-:-:S04]  /*0b10*/  FMUL.FTZ R204, R104, R165 ;  /* 0x000000a568cc7220 */ /* 0x000fc80000410000 */
[----:B------:R-:W-:-:S07]  /*0b20*/  @P0 FADD.FTZ R204, R152, R204 ;  /* 0x000000cc98cc0221 */ /* 0x000fce0000010000 */
.L_x_31515:
[----:B------:R-:W-:Y:S05]  /*0b30*/  BSYNC B0 ;  /* 0x0000000000007941 */ /* 0x000fea0003800000 */
.L_x_31514:
[----:B------:R-:W-:Y:S04]  /*0b40*/  BSSY B0, `(.L_x_31516) ;  /* 0x0000006000007945 */ /* 0x000fe80003800000 */
[----:B------:R-:W-:Y:S05]  /*0b50*/  @!P6 BRA `(.L_x_31517) ;  /* 0x000000000010e947 */ /* 0x000fea0003800000 */
[----:B-----5:R-:W-:-:S05]  /*0b60*/  HADD2.F32 R160, -RZ, R158.H1_H1 ;  /* 0x3000009effa07230 */ /* 0x020fca0000004100 */
[----:B------:R-:W-:-:S04]  /*0b70*/  FMUL.FTZ R160, R160, UR6 ;  /* 0x00000006a0a07c20 */ /* 0x000fc80008410000 */
[----:B------:R-:W-:-:S04]  /*0b80*/  FMUL.FTZ R205, R105, R160 ;  /* 0x000000a069cd7220 */ /* 0x000fc80000410000 */
[----:B------:R-:W-:-:S07]  /*0b90*/  @P0 FADD.FTZ R205, R153, R205 ;  /* 0x000000cd99cd0221 */ /* 0x000fce0000010000 */
.L_x_31517:
[----:B------:R-:W-:Y:S05]  /*0ba0*/  BSYNC B0 ;  /* 0x0000000000007941 */ /* 0x000fea0003800000 */
.L_x_31516:
[----:B------:R-:W-:Y:S04]  /*0bb0*/  BSSY B0, `(.L_x_31518) ;  /* 0x0000006000007945 */ /* 0x000fe80003800000 */
[----:B------:R-:W-:Y:S05]  /*0bc0*/  @!P6 BRA `(.L_x_31519) ;  /* 0x000000000010e947 */ /* 0x000fea0003800000 */
[----:B-----5:R-:W-:-:S05]  /*0bd0*/  HADD2.F32 R160, -RZ, R159.H0_H0 ;  /* 0x2000009fffa07230 */ /* 0x020fca0000004100 */
[----:B------:R-:W-:-:S04]  /*0be0*/  FMUL.FTZ R165, R160, UR6 ;  /* 0x00000006a0a57c20 */ /* 0x000fc80008410000 */
[----:B------:R-:W-:-:S04]  /*0bf0*/  FMUL.FTZ R206, R106, R165 ;  /* 0x000000a56ace7220 */ /* 0x000fc80000410000 */
[----:B------:R-:W-:-:S07]  /*0c00*/  @P0 FADD.FTZ R206, R154, R206 ;  /* 0x000000ce9ace0221 */ /* 0x000fce0000010000 */
.L_x_31519:
[----:B------:R-:W-:Y:S05]  /*0c10*/  BSYNC B0 ;  /* 0x0000000000007941 */ /* 0x000fea0003800000 */
.L_x_31518:
[----:B------:R-:W-:Y:S04]  /*0c20*/  BSSY B0, `(.L_x_31520) ;  /* 0x0000006000007945 */ /* 0x000fe80003800000 */
[----:B------:R-:W-:Y:S05]  /*0c30*/  @!P6 BRA `(.L_x_31521) ;  /* 0x000000000010e947 */ /* 0x000fea0003800000 */
[----:B-----5:R-:W-:-:S05]  /*0c40*/  HADD2.F32 R160, -RZ, R159.H1_H1 ;  /* 0x3000009fffa07230 */ /* 0x020fca0000004100 */
[----:B------:R-:W-:-:S04]  /*0c50*/  FMUL.FTZ R160, R160, UR6 ;  /* 0x00000006a0a07c20 */ /* 0x000fc80008410000 */
[----:B------:R-:W-:-:S04]  /*0c60*/  FMUL.FTZ R207, R107, R160 ;  /* 0x000000a06bcf7220 */ /* 0x000fc80000410000 */
[----:B------:R-:W-:-:S07]  /*0c70*/  @P0 FADD.FTZ R207, R155, R207 ;  /* 0x000000cf9bcf0221 */ /* 0x000fce0000010000 */
.L_x_31521:
[----:B------:R-:W-:Y:S05]  /*0c80*/  BSYNC B0 ;  /* 0x0000000000007941 */ /* 0x000fea0003800000 */
.L_x_31520:
        /* <DEDUP_REMOVED lines=38> */
[----:B-----5:R-:W-:-:S05]  /*0ef0*/  HADD2.F32 R160, -RZ, R156.H0_H0 ;  /* 0x2000009cffa07230 */ /* 0x020fca0000004100 */
[----:B------:R-:W-:-:S04]  /*0f00*/  FMUL.FTZ R165, R160, UR6 ;  /* 0x00000006a0a57c20 */ /* 0x000fc80008410000 */
[----:B------:R-:W-:-:S04]  /*0f10*/  FMUL.FTZ R196, R108, R165 ;  /* 0x000000a56cc47220 */ /* 0x000fc80000410000 */
[----:B------:R-:W-:-:S07]  /*0f20*/  @P0 FADD.FTZ R196, R148, R196 ;  /* 0x000000c494c40221 */ /* 0x000fce0000010000 */
.L_x_31523:
[----:B------:R-:W-:Y:S05]  /*0f30*/  BSYNC B0 ;  /* 0x0000000000007941 */ /* 0x000fea0003800000 */
.L_x_31522:
[----:B------:R-:W-:Y:S04]  /*0f40*/  BSSY B0, `(.L_x_31524) ;  /* 0x0000006000007945 */ /* 0x000fe80003800000 */
[----:B------:R-:W-:Y:S05]  /*0f50*/  @!P6 BRA `(.L_x_31525) ;  /* 0x000000000010e947 */ /* 0x000fea0003800000 */
[----:B-----5:R-:W-:-:S05]  /*0f60*/  HADD2.F32 R160, -RZ, R156.H1_H1 ;  /* 0x3000009cffa07230 */ /* 0x020fca0000004100 */
[----:B------:R-:W-:-:S04]  /*0f70*/  FMUL.FTZ R160, R160, UR6 ;  /* 0x00000006a0a07c20 */ /* 0x000fc80008410000 */
[----:B------:R-:W-:-:S04]  /*0f80*/  FMUL.FTZ R197, R109, R160 ;  /* 0x000000a06dc57220 */ /* 0x000fc80000410000 */
[----:B------:R-:W-:-:S07]  /*0f90*/  @P0 FADD.FTZ R197, R149, R197 ;  /* 0x000000c595c50221 */ /* 0x000fce0000010000 */
.L_x_31525:
[----:B------:R-:W-:Y:S05]  /*0fa0*/  BSYNC B0 ;  /* 0x0000000000007941 */ /* 0x000fea0003800000 */
.L_x_31524:
[----:B------:R-:W-:Y:S04]  /*0fb0*/  BSSY B0, `(.L_x_31526) ;  /* 0x0000006000007945 */ /* 0x000fe80003800000 */
[----:B------:R-:W-:Y:S05]  /*0fc0*/  @!P6 BRA `(.L_x_31527) ;  /* 0x000000000010e947 */ /* 0x000fea0003800000 */
[----:B-----5:R-:W-:-:S05]  /*0fd0*/  HADD2.F32 R160, -RZ, R157.H0_H0 ;  /* 0x2000009dffa07230 */ /* 0x020fca0000004100 */
[----:B------:R-:W-:-:S04]  /*0fe0*/  FMUL.FTZ R165, R160, UR6 ;  /* 0x00000006a0a57c20 */ /* 0x000fc80008410000 */
[----:B------:R-:W-:-:S04]  /*0ff0*/  FMUL.FTZ R198, R110, R165 ;  /* 0x000000a56ec67220 */ /* 0x000fc80000410000 */
[----:B------:R-:W-:-:S07]  /*1000*/  @P0 FADD.FTZ R198, R150, R198 ;  /* 0x000000c696c60221 */ /* 0x000fce0000010000 */
.L_x_31527:
[----:B------:R-:W-:Y:S05]  /*1010*/  BSYNC B0 ;  /* 0x0000000000007941 */ /* 0x000fea0003800000 */
.L_x_31526:
[----:B------:R-:W-:Y:S04]  /*1020*/  BSSY B0, `(.L_x_31528) ;  /* 0x0000006000007945 */ /* 0x000fe80003800000 */
[----:B------:R-:W-:Y:S05]  /*1030*/  @!P6 BRA `(.L_x_31529) ;  /* 0x000000000010e947 */ /* 0x000fea0003800000 */
[----:B-----5:R-:W-:-:S05]  /*1040*/  HADD2.F32 R160, -RZ, R157.H1_H1 ;  /* 0x3000009dffa07230 */ /* 0x020fca0000004100 */
[----:B------:R-:W-:-:S04]  /*1050*/  FMUL.FTZ R160, R160, UR6 ;  /* 0x00000006a0a07c20 */ /* 0x000fc80008410000 */
[----:B------:R-:W-:-:S04]  /*1060*/  FMUL.FTZ R199, R111, R160 ;  /* 0x000000a06fc77220 */ /* 0x000fc80000410000 */
[----:B------:R-:W-:-:S07]  /*1070*/  @P0 FADD.FTZ R199, R151, R199 ;  /* 0x000000c797c70221 */ /* 0x000fce0000010000 */
.L_x_31529:
[----:B------:R-:W-:Y:S05]  /*1080*/  BSYNC B0 ;  /* 0x0000000000007941 */ /* 0x000fea0003800000 */
.L_x_31528:
[----:B------:R-:W-:Y:S04]  /*1090*/  BSSY B0, `(.L_x_31530) ;  /* 0x0000006000007945 */ /* 0x000fe80003800000 */
[----:B------:R-:W-:Y:S05]  /*10a0*/  @!P6 BRA `(.L_x_31531) ;  /* 0x000000000010e947 */ /* 0x000fea0003800000 */
[----:B-----5:R-:W-:-:S05]  /*10b0*/  HADD2.F32 R160, -RZ, R158.H0_H0 ;  /* 0x2000009effa07230 */ /* 0x020fca0000004100 */
[----:B------:R-:W-:-:S04]  /*10c0*/  FMUL.FTZ R165, R160, UR6 ;  /* 0x00000006a0a57c20 */ /* 0x000fc80008410000 */
[----:B------:R-:W-:-:S04]  /*10d0*/  FMUL.FTZ R192, R112, R165 ;  /* 0x000000a570c07220 */ /* 0x000fc80000410000 */
[----:B------:R-:W-:-:S07]  /*10e0*/  @P0 FADD.FTZ R192, R152, R192 ;  /* 0x000000c098c00221 */ /* 0x000fce0000010000 */
.L_x_31531:
[----:B------:R-:W-:Y:S05]  /*10f0*/  BSYNC B0 ;  /* 0x0000000000007941 */ /* 0x000fea0003800000 */
.L_x_31530:
[----:B------:R-:W-:Y:S04]  /*1100*/  BSSY B0, `(.L_x_31532) ;  /* 0x0000006000007945 */ /* 0x000fe80003800000 */
[----:B------:R-:W-:Y:S05]  /*1110*/  @!P6 BRA `(.L_x_31533) ;  /* 0x000000000010e947 */ /* 0x000fea0003800000 */
[----:B-----5:R-:W-:-:S05]  /*1120*/  HADD2.F32 R160, -RZ, R158.H1_H1 ;  /* 0x3000009effa07230 */ /* 0x020fca0000004100 */
[----:B------:R-:W-:-:S04]  /*1130*/  FMUL.FTZ R160, R160, UR6 ;  /* 0x00000006a0a07c20 */ /* 0x000fc80008410000 */
[----:B------:R-:W-:-:S04]  /*1140*/  FMUL.FTZ R193, R113, R160 ;  /* 0x000000a071c17220 */ /* 0x000fc80000410000 */
[----:B------:R-:W-:-:S07]  /*1150*/  @P0 FADD.FTZ R193, R153, R193 ;  /* 0x000000c199c10221 */ /* 0x000fce0000010000 */
.L_x_31533:
[----:B------:R-:W-:Y:S05]  /*1160*/  BSYNC B0 ;  /* 0x0000000000007941 */ /* 0x000fea0003800000 */
.L_x_31532:
[----:B------:R-:W-:Y:S04]  /*1170*/  BSSY B0, `(.L_x_31534) ;  /* 0x0000006000007945 */ /* 0x000fe80003800000 */
[----:B------:R-:W-:Y:S05]  /*1180*/  @!P6 BRA `(.L_x_31535) ;  /* 0x000000000010e947 */ /* 0x000fea0003800000 */
[----:B-----5:R-:W-:-:S05]  /*1190*/  HADD2.F32 R160, -RZ, R159.H0_H0 ;  /* 0x2000009fffa07230 */ /* 0x020fca0000004100 */
[----:B------:R-:W-:-:S04]  /*11a0*/  FMUL.FTZ R165, R160, UR6 ;  /* 0x00000006a0a57c20 */ /* 0x000fc80008410000 */
[----:B------:R-:W-:-:S04]  /*11b0*/  FMUL.FTZ R194, R114, R165 ;  /* 0x000000a572c27220 */ /* 0x000fc80000410000 */
[----:B------:R-:W-:-:S07]  /*11c0*/  @P0 FADD.FTZ R194, R154, R194 ;  /* 0x000000c29ac20221 */ /* 0x000fce0000010000 */
.L_x_31535:
[----:B------:R-:W-:Y:S05]  /*11d0*/  BSYNC B0 ;  /* 0x0000000000007941 */ /* 0x000fea0003800000 */
.L_x_31534:
[----:B------:R-:W-:Y:S04]  /*11e0*/  BSSY B0, `(.L_x_31536) ;  /* 0x0000006000007945 */ /* 0x000fe80003800000 */
[----:B------:R-:W-:Y:S05]  /*11f0*/  @!P6 BRA `(.L_x_31537) ;  /* 0x000000000010e947 */ /* 0x000fea0003800000 */
[----:B-----5:R-:W-:-:S05]  /*1200*/  HADD2.F32 R160, -RZ, R159.H1_H1 ;  /* 0x3000009fffa07230 */ /* 0x020fca0000004100 */
[----:B------:R-:W-:-:S04]  /*1210*/  FMUL.FTZ R160, R160, UR6 ;  /* 0x00000006a0a07c20 */ /* 0x000fc80008410000 */
[----:B------:R-:W-:-:S04]  /*1220*/  FMUL.FTZ R195, R115, R160 ;  /* 0x000000a073c37220 */ /* 0x000fc80000410000 */
[----:B------:R-:W-:-:S07]  /*1230*/  @P0 FADD.FTZ R195, R155, R195 ;  /* 0x000000c39bc30221 */ /* 0x000fce0000010000 */
.L_x_31537:
[----:B------:R-:W-:Y:S05]  /*1240*/  BSYNC B0 ;  /* 0x0000000000007941 */ /* 0x000fea0003800000 */
.L_x_31536:
        /* <DEDUP_REMOVED lines=42> */
.L_x_31539:
[----:B------:R-:W-:Y:S05]  /*14f0*/  BSYNC B0 ;  /* 0x0000000000007941 */ /* 0x000fea0003800000 */
.L_x_31538:
[----:B------:R-:W-:Y:S04]  /*1500*/  BSSY B0, `(.L_x_31540) ;  /* 0x0000006000007945 */ /* 0x000fe80003800000 */
[----:B------:R-:W-:Y:S05]  /*1510*/  @!P6 BRA `(.L_x_31541) ;  /* 0x000000000010e947 */ /* 0x000fea0003800000 */
[----:B-----5:R-:W-:-:S05]  /*1520*/  HADD2.F32 R160, -RZ, R156.H1_H1 ;  /* 0x3000009cffa07230 */ /* 0x020fca0000004100 */
[----:B------:R-:W-:-:S04]  /*1530*/  FMUL.FTZ R160, R160, UR6 ;  /* 0x00000006a0a07c20 */ /* 0x000fc80008410000 */
[----:B------:R-:W-:-:S04]  /*1540*/  FMUL.FTZ R181, R117, R160 ;  /* 0x000000a075b57220 */ /* 0x000fc80000410000 */
[----:B------:R-:W-:-:S07]  /*1550*/  @P0 FADD.FTZ R181, R149, R181 ;  /* 0x000000b595b50221 */ /* 0x000fce0000010000 */
.L_x_31541:
[----:B------:R-:W-:Y:S05]  /*1560*/  BSYNC B0 ;  /* 0x0000000000007941 */ /* 0x000fea0003800000 */
.L_x_31540:
[----:B------:R-:W-:Y:S04]  /*1570*/  BSSY B0, `(.L_x_31542) ;  /* 0x0000006000007945 */ /* 0x000fe80003800000 */
[----:B------:R-:W-:Y:S05]  /*1580*/  @!P6 BRA `(.L_x_31543) ;  /* 0x000000000010e947 */ /* 0x000fea0003800000 */
[----:B-----5:R-:W-:-:S05]  /*1590*/  HADD2.F32 R160, -RZ, R157.H0_H0 ;  /* 0x2000009dffa07230 */ /* 0x020fca0000004100 */
[----:B------:R-:W-:-:S04]  /*15a0*/  FMUL.FTZ R165, R160, UR6 ;  /* 0x00000006a0a57c20 */ /* 0x000fc80008410000 */
[----:B------:R-:W-:-:S04]  /*15b0*/  FMUL.FTZ R182, R118, R165 ;  /* 0x000000a576b67220 */ /* 0x000fc80000410000 */
[----:B------:R-:W-:-:S07]  /*15c0*/  @P0 FADD.FTZ R182, R150, R182 ;  /* 0x000000b696b60221 */ /* 0x000fce0000010000 */
.L_x_31543:
[----:B------:R-:W-:Y:S05]  /*15d0*/  BSYNC B0 ;  /* 0x0000000000007941 */ /* 0x000fea0003800000 */
.L_x_31542:
[----:B------:R-:W-:Y:S04]  /*15e0*/  BSSY B0, `(.L_x_31544) ;  /* 0x0000006000007945 */ /* 0x000fe80003800000 */
[----:B------:R-:W-:Y:S05]  /*15f0*/  @!P6 BRA `(.L_x_31545) ;  /* 0x000000000010e947 */ /* 0x000fea0003800000 */
[----:B-----5:R-:W-:-:S05]  /*1600*/  HADD2.F32 R160, -RZ, R157.H1_H1 ;  /* 0x3000009dffa07230 */ /* 0x020fca0000004100 */
[----:B------:R-:W-:-:S04]  /*1610*/  FMUL.FTZ R160, R160, UR6 ;  /* 0x00000006a0a07c20 */ /* 0x000fc80008410000 */
[----:B------:R-:W-:-:S04]  /*1620*/  FMUL.FTZ R183, R119, R160 ;  /* 0x000000a077b77220 */ /* 0x000fc80000410000 */
[----:B------:R-:W-:-:S07]  /*1630*/  @P0 FADD.FTZ R183, R151, R183 ;  /* 0x000000b797b70221 */ /* 0x000fce0000010000 */
.L_x_31545:
[----:B------:R-:W-:Y:S05]  /*1640*/  BSYNC B0 ;  /* 0x0000000000007941 */ /* 0x000fea0003800000 */
.L_x_31544:
[----:B------:R-:W-:Y:S04]  /*1650*/  BSSY B0, `(.L_x_31546) ;  /* 0x0000006000007945 */ /* 0x000fe80003800000 */
[----:B------:R-:W-:Y:S05]  /*1660*/  @!P6 BRA `(.L_x_31547) ;  /* 0x000000000010e947 */ /* 0x000fea0003800000 */
[----:B-----5:R-:W-:-:S05]  /*1670*/  HADD2.F32 R160, -RZ, R158.H0_H0 ;  /* 0x2000009effa07230 */ /* 0x020fca0000004100 */
[----:B------:R-:W-:-:S04]  /*1680*/  FMUL.FTZ R165, R160, UR6 ;  /* 0x00000006a0a57c20 */ /* 0x000fc80008410000 */
[----:B------:R-:W-:-:S04]  /*1690*/  FMUL.FTZ R184, R120, R165 ;  /* 0x000000a578b87220 */ /* 0x000fc80000410000 */
[----:B------:R-:W-:-:S07]  /*16a0*/  @P0 FADD.FTZ R184, R152, R184 ;  /* 0x000000b898b80221 */ /* 0x000fce0000010000 */
.L_x_31547:
[----:B------:R-:W-:Y:S05]  /*16b0*/  BSYNC B0 ;  /* 0x0000000000007941 */ /* 0x000fea0003800000 */
.L_x_31546:
[----:B------:R-:W-:Y:S04]  /*16c0*/  BSSY B0, `(.L_x_31548) ;  /* 0x0000006000007945 */ /* 0x000fe80003800000 */
[----:B------:R-:W-:Y:S05]  /*16d0*/  @!P6 BRA `(.L_x_31549) ;  /* 0x000000000010e947 */ /* 0x000fea0003800000 */
[----:B-----5:R-:W-:-:S05]  /*16e0*/  HADD2.F32 R160, -RZ, R158.H1_H1 ;  /* 0x3000009effa07230 */ /* 0x020fca0000004100 */
[----:B------:R-:W-:-:S04]  /*16f0*/  FMUL.FTZ R160, R160, UR6 ;  /* 0x00000006a0a07c20 */ /* 0x000fc80008410000 */
[----:B------:R-:W-:-:S04]  /*1700*/  FMUL.FTZ R185, R121, R160 ;  /* 0x000000a079b97220 */ /* 0x000fc80000410000 */
[----:B------:R-:W-:-:S07]  /*1710*/  @P0 FADD.FTZ R185, R153, R185 ;  /* 0x000000b999b90221 */ /* 0x000fce0000010000 */
.L_x_31549:
[----:B------:R-:W-:Y:S05]  /*1720*/  BSYNC B0 ;  /* 0x0000000000007941 */ /* 0x000fea0003800000 */
.L_x_31548:
[----:B------:R-:W-:Y:S04]  /*1730*/  BSSY B0, `(.L_x_31550) ;  /* 0x0000006000007945 */ /* 0x000fe80003800000 */
[----:B------:R-:W-:Y:S05]  /*1740*/  @!P6 BRA `(.L_x_31551) ;  /* 0x000000000010e947 */ /* 0x000fea0003800000 */
[----:B-----5:R-:W-:-:S05]  /*1750*/  HADD2.F32 R160, -RZ, R159.H0_H0 ;  /* 0x2000009fffa07230 */ /* 0x020fca0000004100 */
[----:B------:R-:W-:-:S04]  /*1760*/  FMUL.FTZ R165, R160, UR6 ;  /* 0x00000006a0a57c20 */ /* 0x000fc80008410000 */
[----:B------:R-:W-:-:S04]  /*1770*/  FMUL.FTZ R186, R122, R165 ;  /* 0x000000a57aba7220 */ /* 0x000fc80000410000 */
[----:B------:R-:W-:-:S07]  /*1780*/  @P0 FADD.FTZ R186, R154, R186 ;  /* 0x000000ba9aba0221 */ /* 0x000fce0000010000 */
.L_x_31551:
[----:B------:R-:W-:Y:S05]  /*1790*/  BSYNC B0 ;  /* 0x0000000000007941 */ /* 0x000fea0003800000 */
.L_x_31550:
[----:B------:R-:W-:Y:S04]  /*17a0*/  BSSY B0, `(.L_x_31552) ;  /* 0x0000006000007945 */ /* 0x000fe80003800000 */
[----:B------:R-:W-:Y:S05]  /*17b0*/  @!P6 BRA `(.L_x_31553) ;  /* 0x000000000010e947 */ /* 0x000fea0003800000 */
[----:B-----5:R-:W-:-:S05]  /*17c0*/  HADD2.F32 R160, -RZ, R159.H1_H1 ;  /* 0x3000009fffa07230 */ /* 0x020fca0000004100 */
[----:B------:R-:W-:-:S04]  /*17d0*/  FMUL.FTZ R160, R160, UR6 ;  /* 0x00000006a0a07c20 */ /* 0x000fc80008410000 */
[----:B------:R-:W-:-:S04]  /*17e0*/  FMUL.FTZ R187, R123, R160 ;  /* 0x000000a07bbb7220 */ /* 0x000fc80000410000 */
[----:B------:R-:W-:-:S07]  /*17f0*/  @P0 FADD.FTZ R187, R155, R187 ;  /* 0x000000bb9bbb0221 */ /* 0x000fce0000010000 */
.L_x_31553:
[----:B------:R-:W-:Y:S05]  /*1800*/  BSYNC B0 ;  /* 0x0000000000007941 */ /* 0x000fea0003800000 */
.L_x_31552:
        /* <DEDUP_REMOVED lines=40> */
[----:B------:R-:W-:-:S04]  /*1a90*/  FMUL.FTZ R188, R124, R167 ;  /* 0x000000a77cbc7220 */ /* 0x000fc80000410000 */
[----:B------:R-:W-:-:S07]  /*1aa0*/  @P0 FADD.FTZ R188, R148, R188 ;  /* 0x000000bc94bc0221 */ /* 0x000fce0000010000 */
.L_x_31555:
[----:B------:R-:W-:Y:S05]  /*1ab0*/  BSYNC B0 ;  /* 0x0000000000007941 */ /* 0x000fea0003800000 */
.L_x_31554:
[----:B------:R-:W-:Y:S04]  /*1ac0*/  BSSY B0, `(.L_x_31556) ;  /* 0x0000006000007945 */ /* 0x000fe80003800000 */
[----:B------:R-:W-:Y:S05]  /*1ad0*/  @!P6 BRA `(.L_x_31557) ;  /* 0x000000000010e947 */ /* 0x000fea0003800000 */
[----:B-----5:R-:W-:-:S05]  /*1ae0*/  HADD2.F32 R160, -RZ, R156.H1_H1 ;  /* 0x3000009cffa07230 */ /* 0x020fca0000004100 */
[----:B------:R-:W-:-:S04]  /*1af0*/  FMUL.FTZ R160, R160, UR6 ;  /* 0x00000006a0a07c20 */ /* 0x000fc80008410000 */
[----:B------:R-:W-:-:S04]  /*1b00*/  FMUL.FTZ R189, R125, R160 ;  /* 0x000000a07dbd7220 */ /* 0x000fc80000410000 */
[----:B------:R-:W-:-:S07]  /*1b10*/  @P0 FADD.FTZ R189, R149, R189 ;  /* 0x000000bd95bd0221 */ /* 0x000fce0000010000 */
.L_x_31557:
[----:B------:R-:W-:Y:S05]  /*1b20*/  BSYNC B0 ;  /* 0x0000000000007941 */ /* 0x000fea0003800000 */
.L_x_31556:
[----:B------:R-:W-:Y:S04]  /*1b30*/  BSSY B0, `(.L_x_31558) ;  /* 0x0000006000007945 */ /* 0x000fe80003800000 */
[----:B------:R-:W-:Y:S05]  /*1b40*/  @!P6 BRA `(.L_x_31559) ;  /* 0x000000000010e947 */ /* 0x000fea0003800000 */
[----:B-----5:R-:W-:-:S05]  /*1b50*/  HADD2.F32 R160, -RZ, R157.H0_H0 ;  /* 0x2000009dffa07230 */ /* 0x020fca0000004100 */
[----:B------:R-:W-:-:S04]  /*1b60*/  FMUL.FTZ R167, R160, UR6 ;  /* 0x00000006a0a77c20 */ /* 0x000fc80008410000 */
[----:B------:R-:W-:-:S04]  /*1b70*/  FMUL.FTZ R190, R126, R167 ;  /* 0x000000a77ebe7220 */ /* 0x000fc80000410000 */
[----:B------:R-:W-:-:S07]  /*1b80*/  @P0 FADD.FTZ R190, R150, R190 ;  /* 0x000000be96be0221 */ /* 0x000fce0000010000 */
.L_x_31559:
[----:B------:R-:W-:Y:S05]  /*1b90*/  BSYNC B0 ;  /* 0x0000000000007941 */ /* 0x000fea0003800000 */
.L_x_31558:
[----:B------:R-:W-:Y:S04]  /*1ba0*/  BSSY B0, `(.L_x_31560) ;  /* 0x0000006000007945 */ /* 0x000fe80003800000 */
[----:B------:R-:W-:Y:S05]  /*1bb0*/  @!P6 BRA `(.L_x_31561) ;  /* 0x000000000010e947 */ /* 0x000fea0003800000 */
[----:B-----5:R-:W-:-:S05]  /*1bc0*/  HADD2.F32 R160, -RZ, R157.H1_H1 ;  /* 0x3000009dffa07230 */ /* 0x020fca0000004100 */
[----:B------:R-:W-:-:S04]  /*1bd0*/  FMUL.FTZ R160, R160, UR6 ;  /* 0x00000006a0a07c20 */ /* 0x000fc80008410000 */
[----:B------:R-:W-:-:S04]  /*1be0*/  FMUL.FTZ R191, R127, R160 ;  /* 0x000000a07fbf7220 */ /* 0x000fc80000410000 */
[----:B------:R-:W-:-:S07]  /*1bf0*/  @P0 FADD.FTZ R191, R151, R191 ;  /* 0x000000bf97bf0221 */ /* 0x000fce0000010000 */
.L_x_31561:
[----:B------:R-:W-:Y:S05]  /*1c00*/  BSYNC B0 ;  /* 0x0000000000007941 */ /* 0x000fea0003800000 */
.L_x_31560:
[----:B------:R-:W-:Y:S04]  /*1c10*/  BSSY B0, `(.L_x_31562) ;  /* 0x0000006000007945 */ /* 0x000fe80003800000 */
[----:B------:R-:W-:Y:S05]  /*1c20*/  @!P6 BRA `(.L_x_31563) ;  /* 0x000000000010e947 */ /* 0x000fea0003800000 */
[----:B-----5:R-:W-:-:S05]  /*1c30*/  HADD2.F32 R160, -RZ, R158.H0_H0 ;  /* 0x2000009effa07230 */ /* 0x020fca0000004100 */
[----:B------:R-:W-:-:S04]  /*1c40*/  FMUL.FTZ R167, R160, UR6 ;  /* 0x00000006a0a77c20 */ /* 0x000fc80008410000 */
[----:B------:R-:W-:-:S04]  /*1c50*/  FMUL.FTZ R172, R128, R167 ;  /* 0x000000a780ac7220 */ /* 0x000fc80000410000 */
[----:B------:R-:W-:-:S07]  /*1c60*/  @P0 FADD.FTZ R172, R152, R172 ;  /* 0x000000ac98ac0221 */ /* 0x000fce0000010000 */
.L_x_31563:
[----:B------:R-:W-:Y:S05]  /*1c70*/  BSYNC B0 ;  /* 0x0000000000007941 */ /* 0x000fea0003800000 */
.L_x_31562:
[----:B------:R-:W-:Y:S04]  /*1c80*/  BSSY B0, `(.L_x_31564) ;  /* 0x0000006000007945 */ /* 0x000fe80003800000 */
[----:B------:R-:W-:Y:S05]  /*1c90*/  @!P6 BRA `(.L_x_31565) ;  /* 0x000000000010e947 */ /* 0x000fea0003800000 */
[----:B-----5:R-:W-:-:S05]  /*1ca0*/  HADD2.F32 R160, -RZ, R158.H1_H1 ;  /* 0x3000009effa07230 */ /* 0x020fca0000004100 */
[----:B------:R-:W-:-:S04]  /*1cb0*/  FMUL.FTZ R160, R160, UR6 ;  /* 0x00000006a0a07c20 */ /* 0x000fc80008410000 */
[----:B------:R-:W-:-:S04]  /*1cc0*/  FMUL.FTZ R173, R129, R160 ;  /* 0x000000a081ad7220 */ /* 0x000fc80000410000 */
[----:B------:R-:W-:-:S07]  /*1cd0*/  @P0 FADD.FTZ R173, R153, R173 ;  /* 0x000000ad99ad0221 */ /* 0x000fce0000010000 */
.L_x_31565:
[----:B------:R-:W-:Y:S05]  /*1ce0*/  BSYNC B0 ;  /* 0x0000000000007941 */ /* 0x000fea0003800000 */
.L_x_31564:
[----:B------:R-:W-:Y:S04]  /*1cf0*/  BSSY B0, `(.L_x_31566) ;  /* 0x0000006000007945 */ /* 0x000fe80003800000 */
[----:B------:R-:W-:Y:S05]  /*1d00*/  @!P6 BRA `(.L_x_31567) ;  /* 0x000000000010e947 */ /* 0x000fea0003800000 */
[----:B-----5:R-:W-:-:S05]  /*1d10*/  HADD2.F32 R160, -RZ, R159.H0_H0 ;  /* 0x2000009fffa07230 */ /* 0x020fca0000004100 */
[----:B------:R-:W-:-:S04]  /*1d20*/  FMUL.FTZ R167, R160, UR6 ;  /* 0x00000006a0a77c20 */ /* 0x000fc80008410000 */
[----:B------:R-:W-:-:S04]  /*1d30*/  FMUL.FTZ R174, R130, R167 ;  /* 0x000000a782ae7220 */ /* 0x000fc80000410000 */
[----:B------:R-:W-:-:S07]  /*1d40*/  @P0 FADD.FTZ R174, R154, R174 ;  /* 0x000000ae9aae0221 */ /* 0x000fce0000010000 */
.L_x_31567:
[----:B------:R-:W-:Y:S05]  /*1d50*/  BSYNC B0 ;  /* 0x0000000000007941 */ /* 0x000fea0003800000 */
.L_x_31566:
[----:B------:R-:W-:Y:S04]  /*1d60*/  BSSY B0, `(.L_x_31568) ;  /* 0x0000006000007945 */ /* 0x000fe80003800000 */
[----:B------:R-:W-:Y:S05]  /*1d70*/  @!P6 BRA `(.L_x_31569) ;  /* 0x000000000010e947 */ /* 0x000fea0003800000 */
[----:B-----5:R-:W-:-:S05]  /*1d80*/  HADD2.F32 R160, -RZ, R159.H1_H1 ;  /* 0x3000009fffa07230 */ /* 0x020fca0000004100 */
[----:B------:R-:W-:-:S04]  /*1d90*/  FMUL.FTZ R160, R160, UR6 ;  /* 0x00000006a0a07c20 */ /* 0x000fc80008410000 */
[----:B------:R-:W-:-:S04]  /*1da0*/  FMUL.FTZ R175, R131, R160 ;  /* 0x000000a083af7220 */ /* 0x000fc80000410000 */
[----:B------:R-:W-:-:S07]  /*1db0*/  @P0 FADD.FTZ R175, R155, R175 ;  /* 0x000000af9baf0221 */ /* 0x000fce0000010000 */
.L_x_31569:
[----:B------:R-:W-:Y:S05]  /*1dc0*/  BSYNC B0 ;  /* 0x0000000000007941 */ /* 0x000fea0003800000 */
.L_x_31568:
[----:B------:R0:W-:Y:S01]  /*1dd0*/  STG.E.128 desc[UR4][R162.64], R188 ;  /* 0x000000bca2007986 */ /* 0x0001e2000c101d04 */
[----:B------:R-:W1:Y:S03]  /*1de0*/  @P5 LDC.64 R166, c[0x0][0x220] ;  /* 0x00008800ffa65b82 */ /* 0x000e660000000a00 */
        /* <DEDUP_REMOVED lines=12> */
[----:B-1----:R-:W-:Y:S01]  /*1eb0*/  @P5 IMAD.WIDE.U32 R166, R171, 0x10, R166 ;  /* 0x00000010aba65825 */ /* 0x002fe200078e00a6 */
[----:B------:R-:W-:Y:S03]  /*1ec0*/  BSSY B0, `(.L_x_31570) ;  /* 0x000001b000007945 */ /* 0x000fe60003800000 */
[----:B------:R-:W-:Y:S01]  /*1ed0*/  IMAD.WIDE.U32 R160, R217, 0x20, R202 ;  /* 0x00000020d9a07825 */ /* 0x000fe200078e00ca */
        /* <DEDUP_REMOVED lines=17> */
[----:B-1----:R-:W-:Y:S02]  /*1ff0*/  @!P6 FSEL R166, R154, RZ, P2 ;  /* 0x000000ff9aa6e208 */ /* 0x002fe40001000000 */
[----:B------:R-:W-:Y:S02]  /*2000*/  @!P6 FSEL R167, R155, RZ, P3 ;  /* 0x000000ff9ba7e208 */ /* 0x000fe40001800000 */
[----:B------:R-:W-:Y:S01]  /*2010*/  @!P6 FSEL R176, R148, RZ, P1 ;  /* 0x000000ff94b0e208 */ /* 0x000fe20000800000 */
[----:B0-----:R-:W-:Y:S06]  /*2020*/  @!P6 BRA `(.L_x_31571) ;  /* 0x000000000010e947 */ /* 0x001fec0003800000 */
[----:B-----5:R-:W-:-:S05]  /*2030*/  HADD2.F32 R162, -RZ, R156.H0_H0 ;  /* 0x2000009cffa27230 */ /* 0x020fca0000004100 */
[----:B------:R-:W-:-:S04]  /*2040*/  FMUL.FTZ R163, R162, UR6 ;  /* 0x00000006a2a37c20 */ /* 0x000fc80008410000 */
[----:B------:R-:W-:-:S04]  /*2050*/  FMUL.FTZ R176, R132, R163 ;  /* 0x000000a384b07220 */ /* 0x000fc80000410000 */
[----:B------:R-:W-:-:S07]  /*2060*/  @P0 FADD.FTZ R176, R148, R176 ;  /* 0x000000b094b00221 */ /* 0x000fce0000010000 */
.L_x_31571:
[----:B------:R-:W-:Y:S05]  /*2070*/  BSYNC B0 ;  /* 0x0000000000007941 */ /* 0x000fea0003800000 */
.L_x_31570:
[----:B------:R-:W-:Y:S04]  /*2080*/  BSSY B0, `(.L_x_31572) ;  /* 0x0000006000007945 */ /* 0x000fe80003800000 */
[----:B------:R-:W-:Y:S05]  /*2090*/  @!P6 BRA `(.L_x_31573) ;  /* 0x000000000010e947 */ /* 0x000fea0003800000 */
[----:B-----5:R-:W-:-:S05]  /*20a0*/  HADD2.F32 R162, -RZ, R156.H1_H1 ;  /* 0x3000009cffa27230 */ /* 0x020fca0000004100 */
[----:B------:R-:W-:-:S04]  /*20b0*/  FMUL.FTZ R162, R162, UR6 ;  /* 0x00000006a2a27c20 */ /* 0x000fc80008410000 */
[----:B------:R-:W-:-:S04]  /*20c0*/  FMUL.FTZ R177, R133, R162 ;  /* 0x000000a285b17220 */ /* 0x000fc80000410000 */
[----:B------:R-:W-:-:S07]  /*20d0*/  @P0 FADD.FTZ R177, R149, R177 ;  /* 0x000000b195b10221 */ /* 0x000fce0000010000 */
.L_x_31573:
[----:B------:R-:W-:Y:S05]  /*20e0*/  BSYNC B0 ;  /* 0x0000000000007941 */ /* 0x000fea0003800000 */
.L_x_31572:
[----:B------:R-:W-:Y:S04]  /*20f0*/  BSSY B0, `(.L_x_31574) ;  /* 0x0000006000007945 */ /* 0x000fe80003800000 */
[----:B------:R-:W-:Y:S05]  /*2100*/  @!P6 BRA `(.L_x_31575) ;  /* 0x000000000010e947 */ /* 0x000fea0003800000 */
[----:B-----5:R-:W-:-:S05]  /*2110*/  HADD2.F32 R162, -RZ, R157.H0_H0 ;  /* 0x2000009dffa27230 */ /* 0x020fca0000004100 */
[----:B------:R-:W-:-:S04]  /*2120*/  FMUL.FTZ R163, R162, UR6 ;  /* 0x00000006a2a37c20 */ /* 0x000fc80008410000 */
[----:B------:R-:W-:-:S04]  /*2130*/  FMUL.FTZ R178, R134, R163 ;  /* 0x000000a386b27220 */ /* 0x000fc80000410000 */
[----:B------:R-:W-:-:S07]  /*2140*/  @P0 FADD.FTZ R178, R150, R178 ;  /* 0x000000b296b20221 */ /* 0x000fce0000010000 */
.L_x_31575:
[----:B------:R-:W-:Y:S05]  /*2150*/  BSYNC B0 ;  /* 0x0000000000007941 */ /* 0x000fea0003800000 */
.L_x_31574:
[----:B------:R-:W-:Y:S04]  /*2160*/  BSSY B0, `(.L_x_31576) ;  /* 0x0000006000007945 */ /* 0x000fe80003800000 */
[----:B------:R-:W-:Y:S05]  /*2170*/  @!P6 BRA `(.L_x_31577) ;  /* 0x000000000010e947 */ /* 0x000fea0003800000 */
[----:B-----5:R-:W-:-:S05]  /*2180*/  HADD2.F32 R162, -RZ, R157.H1_H1 ;  /* 0x3000009dffa27230 */ /* 0x020fca0000004100 */
[----:B------:R-:W-:-:S04]  /*2190*/  FMUL.FTZ R162, R162, UR6 ;  /* 0x00000006a2a27c20 */ /* 0x000fc80008410000 */
[----:B------:R-:W-:-:S04]  /*21a0*/  FMUL.FTZ R179, R135, R162 ;  /* 0x000000a287b37220 */ /* 0x000fc80000410000 */
[----:B------:R-:W-:-:S07]  /*21b0*/  @P0 FADD.FTZ R179, R151, R179 ;  /* 0x000000b397b30221 */ /* 0x000fce0000010000 */
.L_x_31577:
[----:B------:R-:W-:Y:S05]  /*21c0*/  BSYNC B0 ;  /* 0x0000000000007941 */ /* 0x000fea0003800000 */
.L_x_31576:
[----:B------:R-:W-:Y:S04]  /*21d0*/  BSSY B0, `(.L_x_31578) ;  /* 0x0000006000007945 */ /* 0x000fe80003800000 */
[----:B------:R-:W-:Y:S05]  /*21e0*/  @!P6 BRA `(.L_x_31579) ;  /* 0x000000000010e947 */ /* 0x000fea0003800000 */
[----:B-----5:R-:W-:-:S05]  /*21f0*/  HADD2.F32 R162, -RZ, R158.H0_H0 ;  /* 0x2000009effa27230 */ /* 0x020fca0000004100 */
[----:B------:R-:W-:-:S04]  /*2200*/  FMUL.FTZ R163, R162, UR6 ;  /* 0x00000006a2a37c20 */ /* 0x000fc80008410000 */
[----:B------:R-:W-:-:S04]  /*2210*/  FMUL.FTZ R164, R136, R163 ;  /* 0x000000a388a47220 */ /* 0x000fc80000410000 */
[----:B------:R-:W-:-:S07]  /*2220*/  @P0 FADD.FTZ R164, R152, R164 ;  /* 0x000000a498a40221 */ /* 0x000fce0000010000 */
.L_x_31579:
[----:B------:R-:W-:Y:S05]  /*2230*/  BSYNC B0 ;  /* 0x0000000000007941 */ /* 0x000fea0003800000 */
.L_x_31578:
[----:B------:R-:W-:Y:S04]  /*2240*/  BSSY B0, `(.L_x_31580) ;  /* 0x0000006000007945 */ /* 0x000fe80003800000 */
[----:B------:R-:W-:Y:S05]  /*2250*/  @!P6 BRA `(.L_x_31581) ;  /* 0x000000000010e947 */ /* 0x000fea0003800000 */
[----:B-----5:R-:W-:-:S05]  /*2260*/  HADD2.F32 R162, -RZ, R158.H1_H1 ;  /* 0x3000009effa27230 */ /* 0x020fca0000004100 */
[----:B------:R-:W-:-:S04]  /*2270*/  FMUL.FTZ R162, R162, UR6 ;  /* 0x00000006a2a27c20 */ /* 0x000fc80008410000 */
[----:B------:R-:W-:-:S04]  /*2280*/  FMUL.FTZ R165, R137, R162 ;  /* 0x000000a289a57220 */ /* 0x000fc80000410000 */
[----:B------:R-:W-:-:S07]  /*2290*/  @P0 FADD.FTZ R165, R153, R165 ;  /* 0x000000a599a50221 */ /* 0x000fce0000010000 */
.L_x_31581:
[----:B------:R-:W-:Y:S05]  /*22a0*/  BSYNC B0 ;  /* 0x0000000000007941 */ /* 0x000fea0003800000 */
.L_x_31580:
[----:B------:R-:W-:Y:S04]  /*22b0*/  BSSY B0, `(.L_x_31582) ;  /* 0x0000006000007945 */ /* 0x000fe80003800000 */
[----:B------:R-:W-:Y:S05]  /*22c0*/  @!P6 BRA `(.L_x_31583) ;  /* 0x000000000010e947 */ /* 0x000fea0003800000 */
[----:B-----5:R-:W-:-:S05]  /*22d0*/  HADD2.F32 R162, -RZ, R159.H0_H0 ;  /* 0x2000009fffa27230 */ /* 0x020fca0000004100 */
[----:B------:R-:W-:-:S04]  /*22e0*/  FMUL.FTZ R163, R162, UR6 ;  /* 0x00000006a2a37c20 */ /* 0x000fc80008410000 */
[----:B------:R-:W-:-:S04]  /*22f0*/  FMUL.FTZ R166, R138, R163 ;  /* 0x000000a38aa67220 */ /* 0x000fc80000410000 */
[----:B------:R-:W-:-:S07]  /*2300*/  @P0 FADD.FTZ R166, R154, R166 ;  /* 0x000000a69aa60221 */ /* 0x000fce0000010000 */
.L_x_31583:
[----:B------:R-:W-:Y:S05]  /*2310*/  BSYNC B0 ;  /* 0x0000000000007941 */ /* 0x000fea0003800000 */
.L_x_31582:
[----:B------:R-:W-:Y:S04]  /*2320*/  BSSY B0, `(.L_x_31584) ;  /* 0x0000006000007945 */ /* 0x000fe80003800000 */
[----:B------:R-:W-:Y:S05]  /*2330*/  @!P6 BRA `(.L_x_31585) ;  /* 0x000000000010e947 */ /* 0x000fea0003800000 */
[----:B-----5:R-:W-:-:S05]  /*2340*/  HADD2.F32 R162, -RZ, R159.H1_H1 ;  /* 0x3000009fffa27230 */ /* 0x020fca0000004100 */
[----:B------:R-:W-:-:S04]  /*2350*/  FMUL.FTZ R162, R162, UR6 ;  /* 0x00000006a2a27c20 */ /* 0x000fc80008410000 */
[----:B------:R-:W-:-:S04]  /*2360*/  FMUL.FTZ R167, R139, R162 ;  /* 0x000000a28ba77220 */ /* 0x000fc80000410000 */
[----:B------:R-:W-:-:S07]  /*2370*/  @P0 FADD.FTZ R167, R155, R167 ;  /* 0x000000a79ba70221 */ /* 0x000fce0000010000 */
.L_x_31585:
[----:B------:R-:W-:Y:S05]  /*2380*/  BSYNC B0 ;  /* 0x0000000000007941 */ /* 0x000fea0003800000 */
.L_x_31584:
        /* <DEDUP_REMOVED lines=18> */
[----:B------:R-:W-:Y:S02]  /*24b0*/  @!P6 FSEL R170, R150, RZ, P1 ;  /* 0x000000ff96aae208 */ /* 0x000fe40000800000 */
        /* <DEDUP_REMOVED lines=19> */
.L_x_31587:
[----:B------:R-:W-:Y:S05]  /*25f0*/  BSYNC B0 ;  /* 0x0000000000007941 */ /* 0x000fea0003800000 */
.L_x_31586:
[----:B------:R-:W-:Y:S04]  /*2600*/  BSSY B0, `(.L_x_31588) ;  /* 0x0000006000007945 */ /* 0x000fe80003800000 */
[----:B------:R-:W-:Y:S05]  /*2610*/  @!P6 BRA `(.L_x_31589) ;  /* 0x000000000010e947 */ /* 0x000fea0003800000 */
[----:B-----5:R-:W-:-:S05]  /*2620*/  HADD2.F32 R0, -RZ, R156.H1_H1 ;  /* 0x3000009cff007230 */ /* 0x020fca0000004100 */
[----:B------:R-:W-:-:S04]  /*2630*/  FMUL.FTZ R0, R0, UR6 ;  /* 0x0000000600007c20 */ /* 0x000fc80008410000 */
[----:B------:R-:W-:-:S04]  /*2640*/  FMUL.FTZ R169, R141, R0 ;  /* 0x000000008da97220 */ /* 0x000fc80000410000 */
[----:B------:R-:W-:-:S07]  /*2650*/  @P0 FADD.FTZ R169, R149, R169 ;  /* 0x000000a995a90221 */ /* 0x000fce0000010000 */
.L_x_31589:
[----:B------:R-:W-:Y:S05]  /*2660*/  BSYNC B0 ;  /* 0x0000000000007941 */ /* 0x000fea0003800000 */
.L_x_31588:
[----:B------:R-:W-:Y:S04]  /*2670*/  BSSY B0, `(.L_x_31590) ;  /* 0x0000006000007945 */ /* 0x000fe80003800000 */
[----:B------:R-:W-:Y:S05]  /*2680*/  @!P6 BRA `(.L_x_31591) ;  /* 0x000000000010e947 */ /* 0x000fea0003800000 */
[----:B-----5:R-:W-:-:S05]  /*2690*/  HADD2.F32 R0, -RZ, R157.H0_H0 ;  /* 0x2000009dff007230 */ /* 0x020fca0000004100 */
[----:B------:R-:W-:-:S04]  /*26a0*/  FMUL.FTZ R215, R0, UR6 ;  /* 0x0000000600d77c20 */ /* 0x000fc80008410000 */
[----:B------:R-:W-:-:S04]  /*26b0*/  FMUL.FTZ R170, R142, R215 ;  /* 0x000000d78eaa7220 */ /* 0x000fc80000410000 */
[----:B------:R-:W-:-:S07]  /*26c0*/  @P0 FADD.FTZ R170, R150, R170 ;  /* 0x000000aa96aa0221 */ /* 0x000fce0000010000 */
.L_x_31591:
[----:B------:R-:W-:Y:S05]  /*26d0*/  BSYNC B0 ;  /* 0x0000000000007941 */ /* 0x000fea0003800000 */
.L_x_31590:
[----:B------:R-:W-:Y:S04]  /*26e0*/  BSSY B0, `(.L_x_31592) ;  /* 0x0000006000007945 */ /* 0x000fe80003800000 */
[----:B------:R-:W-:Y:S05]  /*26f0*/  @!P6 BRA `(.L_x_31593) ;  /* 0x000000000010e947 */ /* 0x000fea0003800000 */
[----:B-----5:R-:W-:-:S05]  /*2700*/  HADD2.F32 R0, -RZ, R157.H1_H1 ;  /* 0x3000009dff007230 */ /* 0x020fca0000004100 */
[----:B------:R-:W-:-:S04]  /*2710*/  FMUL.FTZ R0, R0, UR6 ;  /* 0x0000000600007c20 */ /* 0x000fc80008410000 */
[----:B------:R-:W-:-:S04]  /*2720*/  FMUL.FTZ R171, R143, R0 ;  /* 0x000000008fab7220 */ /* 0x000fc80000410000 */
[----:B------:R-:W-:-:S07]  /*2730*/  @P0 FADD.FTZ R171, R151, R171 ;  /* 0x000000ab97ab0221 */ /* 0x000fce0000010000 */
.L_x_31593:
[----:B------:R-:W-:Y:S05]  /*2740*/  BSYNC B0 ;  /* 0x0000000000007941 */ /* 0x000fea0003800000 */
.L_x_31592:
[----:B------:R-:W-:Y:S04]  /*2750*/  BSSY B0, `(.L_x_31594) ;  /* 0x0000006000007945 */ /* 0x000fe80003800000 */
[----:B------:R-:W-:Y:S05]  /*2760*/  @!P6 BRA `(.L_x_31595) ;  /* 0x000000000010e947 */ /* 0x000fea0003800000 */
[----:B-----5:R-:W-:-:S05]  /*2770*/  HADD2.F32 R0, -RZ, R158.H0_H0 ;  /* 0x2000009eff007230 */ /* 0x020fca0000004100 */
[----:B------:R-:W-:-:S04]  /*2780*/  FMUL.FTZ R215, R0, UR6 ;  /* 0x0000000600d77c20 */ /* 0x000fc80008410000 */
[----:B------:R-:W-:-:S04]  /*2790*/  FMUL.FTZ R160, R144, R215 ;  /* 0x000000d790a07220 */ /* 0x000fc80000410000 */
[----:B------:R-:W-:-:S07]  /*27a0*/  @P0 FADD.FTZ R160, R152, R160 ;  /* 0x000000a098a00221 */ /* 0x000fce0000010000 */
.L_x_31595:
[----:B------:R-:W-:Y:S05]  /*27b0*/  BSYNC B0 ;  /* 0x0000000000007941 */ /* 0x000fea0003800000 */
.L_x_31594:
[----:B------:R-:W-:Y:S04]  /*27c0*/  BSSY B0, `(.L_x_31596) ;  /* 0x0000006000007945 */ /* 0x000fe80003800000 */
[----:B------:R-:W-:Y:S05]  /*27d0*/  @!P6 BRA `(.L_x_31597) ;  /* 0x000000000010e947 */ /* 0x000fea0003800000 */
[----:B-----5:R-:W-:-:S05]  /*27e0*/  HADD2.F32 R0, -RZ, R158.H1_H1 ;  /* 0x3000009eff007230 */ /* 0x020fca0000004100 */
[----:B------:R-:W-:-:S04]  /*27f0*/  FMUL.FTZ R0, R0, UR6 ;  /* 0x0000000600007c20 */ /* 0x000fc80008410000 */
[----:B------:R-:W-:-:S04]  /*2800*/  FMUL.FTZ R161, R145, R0 ;  /* 0x0000000091a17220 */ /* 0x000fc80000410000 */
[----:B------:R-:W-:-:S07]  /*2810*/  @P0 FADD.FTZ R161, R153, R161 ;  /* 0x000000a199a10221 */ /* 0x000fce0000010000 */
.L_x_31597:
[----:B------:R-:W-:Y:S05]  /*2820*/  BSYNC B0 ;  /* 0x0000000000007941 */ /* 0x000fea0003800000 */
.L_x_31596:
[----:B------:R-:W-:Y:S04]  /*2830*/  BSSY B0, `(.L_x_31598) ;  /* 0x0000006000007945 */ /* 0x000fe80003800000 */
[----:B------:R-:W-:Y:S05]  /*2840*/  @!P6 BRA `(.L_x_31599) ;  /* 0x000000000010e947 */ /* 0x000fea0003800000 */
[----:B-----5:R-:W-:-:S05]  /*2850*/  HADD2.F32 R0, -RZ, R159.H0_H0 ;  /* 0x2000009fff007230 */ /* 0x020fca0000004100 */
[----:B------:R-:W-:-:S04]  /*2860*/  FMUL.FTZ R215, R0, UR6 ;  /* 0x0000000600d77c20 */ /* 0x000fc80008410000 */
[----:B------:R-:W-:-:S04]  /*2870*/  FMUL.FTZ R162, R146, R215 ;  /* 0x000000d792a27220 */ /* 0x000fc80000410000 */
[----:B------:R-:W-:-:S07]  /*2880*/  @P0 FADD.FTZ R162, R154, R162 ;  /* 0x000000a29aa20221 */ /* 0x000fce0000010000 */
.L_x_31599:
[----:B------:R-:W-:Y:S05]  /*2890*/  BSYNC B0 ;  /* 0x0000000000007941 */ /* 0x000fea0003800000 */
.L_x_31598:
[----:B------:R-:W-:Y:S04]  /*28a0*/  BSSY B0, `(.L_x_31600) ;  /* 0x0000006000007945 */ /* 0x000fe80003800000 */
[----:B------:R-:W-:Y:S05]  /*28b0*/  @!P6 BRA `(.L_x_31601) ;  /* 0x000000000010e947 */ /* 0x000fea0003800000 */
[----:B-----5:R-:W-:-:S05]  /*28c0*/  HADD2.F32 R0, -RZ, R159.H1_H1 ;  /* 0x3000009fff007230 */ /* 0x020fca0000004100 */
[----:B------:R-:W-:-:S04]  /*28d0*/  FMUL.FTZ R0, R0, UR6 ;  /* 0x0000000600007c20 */ /* 0x000fc80008410000 */
[----:B------:R-:W-:-:S04]  /*28e0*/  FMUL.FTZ R163, R147, R0 ;  /* 0x0000000093a37220 */ /* 0x000fc80000410000 */
[----:B------:R-:W-:-:S07]  /*28f0*/  @P0 FADD.FTZ R163, R155, R163 ;  /* 0x000000a39ba30221 */ /* 0x000fce0000010000 */
.L_x_31601:
[----:B------:R-:W-:Y:S05]  /*2900*/  BSYNC B0 ;  /* 0x0000000000007941 */ /* 0x000fea0003800000 */
.L_x_31600:
        /* <DEDUP_REMOVED lines=172> */
.L_x_31617:
        /* <DEDUP_REMOVED lines=84> */
[----:B------:R-:W-:Y:S01]  /*3910*/  F2FP.F16.F32.PACK_AB R161, R164, R213 ;  /* 0x000000d5a4a1723e */ /* 0x000fe200000000ff */
[C---:B------:R-:W-:Y:S01]  /*3920*/  FMUL.FTZ R188, R0.reuse, R183 ;  /* 0x000000b700bc7220 */ /* 0x040fe20000410000 */
[----:B------:R-:W-:Y:S01]  /*3930*/  F2FP.F16.F32.PACK_AB R160, R165, R160 ;  /* 0x000000a0a5a0723e */ /* 0x000fe200000000ff */
        /* <DEDUP_REMOVED lines=20> */
[----:B------:R-:W-:Y:S01]  /*3a80*/  F2FP.F16.F32.PACK_AB R163, R208, R163 ;  /* 0x000000a3d0a3723e */ /* 0x000fe200000000ff */
[C---:B------:R-:W-:Y:S01]  /*3a90*/  FMUL.FTZ R219, R0.reuse, R219 ;  /* 0x000000db00db7220 */ /* 0x040fe20000410000 */
[----:B------:R-:W-:Y:S01]  /*3aa0*/  F2FP.F16.F32.PACK_AB R162, R209, R168 ;  /* 0x000000a8d1a2723e */ /* 0x000fe200000000ff */
        /* <DEDUP_REMOVED lines=29> */
[----:B------:R-:W-:Y:S01]  /*3c80*/  F2FP.F16.F32.PACK_AB R178, R187, R178 ;  /* 0x000000b2bbb2723e */ /* 0x000fe200000000ff */
[----:B------:R-:W-:Y:S01]  /*3c90*/  FFMA.FTZ R187, R77, R190, R29 ;  /* 0x000000be4dbb7223 */ /* 0x000fe2000001001d */
[----:B------:R-:W-:Y:S01]  /*3ca0*/  F2FP.F16.F32.PACK_AB R160, R165, R160 ;  /* 0x000000a0a5a0723e */ /* 0x000fe200000000ff */
        /* <DEDUP_REMOVED lines=49> */
[----:B------:R-:W-:Y:S02]  /*3fc0*/  F2FP.F16.F32.PACK_AB R161, R182, R161 ;  /* 0x000000a1b6a1723e */ /* 0x000fe400000000ff */
        /* <DEDUP_REMOVED lines=17> */
.L_x_31604:
[----:B------:R-:W-:Y:S05]  /*40e0*/  BSYNC B0 ;  /* 0x0000000000007941 */ /* 0x000fea0003800000 */
.L_x_31603:
[----:B-1----:R-:W1:Y:S02]  /*40f0*/  LDC.64 R160, c[0x0][0x210] ;  /* 0x00008400ffa07b82 */ /* 0x002e640000000a00 */
[----:B-1----:R-:W-:-:S04]  /*4100*/  LEA R3, R160, R3, 0x2 ;  /* 0x00000003a0037211 */ /* 0x002fc800078e10ff */
[----:B------:R-:W-:-:S13]  /*4110*/  ISETP.GE.AND P0, PT, R3, R161, PT ;  /* 0x000000a10300720c */ /* 0x000fda0003f06270 */
[----:B------:R-:W-:Y:S05]  /*4120*/  @!P0 BRA `(.L_x_31605) ;  /* 0xffffffc400108947 */ /* 0x000fea000383ffff */
[----:B------:R-:W-:Y:S05]  /*4130*/  EXIT ;  /* 0x000000000000794d */ /* 0x000fea0003800000 */
.L_x_31602:
        /* <DEDUP_REMOVED lines=8> */
.L_x_31607:
[----:B------:R-:W-:Y:S05]  /*41c0*/  BSYNC B0 ;  /* 0x0000000000007941 */ /* 0x000fea0003800000 */
.L_x_31606:
        /* <DEDUP_REMOVED lines=9> */
.L_x_31608:
[----:B------:R-:W-:Y:S01]  /*4260*/  HFMA2.MMA R220, -RZ, RZ, 0, 2.384185791015625e-07 ;  /* 0x00000004ffdc7435 */ /* 0x000fe200000001ff */
[----:B------:R-:W-:-:S05]  /*4270*/  MOV R212, R217 ;  /* 0x000000d900d47202 */ /* 0x000fca0000000f00 */
[----:B------:R-:W-:-:S05]  /*4280*/  FADD.FTZ R214, R213, R212 ;  /* 0x000000d4d5d67221 */ /* 0x000fca0000010000 */
[----:B------:R-:W-:-:S07]  /*4290*/  MOV R219, R214 ;  /* 0x000000d600db7202 */ /* 0x000fce0000000f00 */
[----:B------:R-:W-:Y:S05]  /*42a0*/  WARPSYNC.COLLECTIVE R218, `(.L_x_31609) ;  /* 0x00000000da087348 */ /* 0x000fea0003c00000 */
[----:B------:R0:W1:Y:S02]  /*42b0*/  SHFL.BFLY P1, R217, R219, R220, R221 ;  /* 0x0c0000dcdbd97389 */ /* 0x00006400000200dd */
[----:B01----:R-:W-:Y:S01]  /*42c0*/  ENDCOLLECTIVE ;  /* 0x000000000000791b */ /* 0x003fe20003800000 */
.L_x_31609:
[----:B------:R-:W-:Y:S01]  /*42d0*/  HFMA2.MMA R220, -RZ, RZ, 0, 4.76837158203125e-07 ;  /* 0x00000008ffdc7435 */ /* 0x000fe200000001ff */
[----:B------:R-:W-:-:S05]  /*42e0*/  MOV R203, R217 ;  /* 0x000000d900cb7202 */ /* 0x000fca0000000f00 */
[----:B------:R-:W-:-:S05]  /*42f0*/  FADD.FTZ R215, R214, R203 ;  /* 0x000000cbd6d77221 */ /* 0x000fca0000010000 */
[----:B------:R-:W-:-:S07]  /*4300*/  MOV R219, R215 ;  /* 0x000000d700db7202 */ /* 0x000fce0000000f00 */
[----:B------:R-:W-:Y:S05]  /*4310*/  WARPSYNC.COLLECTIVE R218, `(.L_x_31610) ;  /* 0x00000000da087348 */ /* 0x000fea0003c00000 */
[----:B------:R0:W1:Y:S02]  /*4320*/  SHFL.BFLY P1, R217, R219, R220, R221 ;  /* 0x0c0000dcdbd97389 */ /* 0x00006400000200dd */
[----:B01----:R-:W-:Y:S01]  /*4330*/  ENDCOLLECTIVE ;  /* 0x000000000000791b */ /* 0x003fe20003800000 */
.L_x_31610:
        /* <DEDUP_REMOVED lines=8> */
.L_x_31611:
        /* <DEDUP_REMOVED lines=104> */
.L_x_31612:
[----:B------:R-:W-:Y:S01]  /*4a40*/  HFMA2.MMA R220, -RZ, RZ, 0, 1.1920928955078125e-07 ;  /* 0x00000002ffdc7435 */ /* 0x000fe200000001ff */
[----:B------:R-:W-:-:S05]  /*4a50*/  MOV R213, R217 ;  /* 0x000000d900d57202 */ /* 0x000fca0000000f00 */
[----:B------:R-:W-:-:S05]  /*4a60*/  FADD.FTZ R213, R0, R213 ;  /* 0x000000d500d57221 */ /* 0x000fca0000010000 */
[----:B------:R-:W-:-:S07]  /*4a70*/  MOV R219, R213 ;  /* 0x000000d500db7202 */ /* 0x000fce0000000f00 */
[----:B------:R-:W-:Y:S05]  /*4a80*/  WARPSYNC.COLLECTIVE R218, `(.L_x_31613) ;  /* 0x00000000da087348 */ /* 0x000fea0003c00000 */
[----:B------:R0:W1:Y:S02]  /*4a90*/  SHFL.BFLY P1, R217, R219, R220, R221 ;  /* 0x0c0000dcdbd97389 */ /* 0x00006400000200dd */
[----:B01----:R-:W-:Y:S01]  /*4aa0*/  ENDCOLLECTIVE ;  /* 0x000000000000791b */ /* 0x003fe20003800000 */
.L_x_31613:
[----:B------:R-:W-:Y:S01]  /*4ab0*/  HFMA2.MMA R220, -RZ, RZ, 0, 2.384185791015625e-07 ;  /* 0x00000004ffdc7435 */ /* 0x000fe200000001ff */
[----:B------:R-:W-:-:S05]  /*4ac0*/  MOV R214, R217 ;  /* 0x000000d900d67202 */ /* 0x000fca0000000f00 */
[----:B------:R-:W-:-:S05]  /*4ad0*/  FADD.FTZ R214, R213, R214 ;  /* 0x000000d6d5d67221 */ /* 0x000fca0000010000 */
[----:B------:R-:W-:-:S07]  /*4ae0*/  MOV R219, R214 ;  /* 0x000000d600db7202 */ /* 0x000fce0000000f00 */
[----:B------:R-:W-:Y:S05]  /*4af0*/  WARPSYNC.COLLECTIVE R218, `(.L_x_31614) ;  /* 0x00000000da087348 */ /* 0x000fea0003c00000 */
[----:B------:R0:W1:Y:S02]  /*4b00*/  SHFL.BFLY P1, R217, R219, R220, R221 ;  /* 0x0c0000dcdbd97389 */ /* 0x00006400000200dd */
[----:B01----:R-:W-:Y:S01]  /*4b10*/  ENDCOLLECTIVE ;  /* 0x000000000000791b */ /* 0x003fe20003800000 */
.L_x_31614:
[----:B------:R-:W-:Y:S01]  /*4b20*/  HFMA2.MMA R220, -RZ, RZ, 0, 4.76837158203125e-07 ;  /* 0x00000008ffdc7435 */ /* 0x000fe200000001ff */
[----:B------:R-:W-:-:S05]  /*4b30*/  MOV R215, R217 ;  /* 0x000000d900d77202 */ /* 0x000fca0000000f00 */
[----:B------:R-:W-:-:S05]  /*4b40*/  FADD.FTZ R215, R214, R215 ;  /* 0x000000d7d6d77221 */ /* 0x000fca0000010000 */
[----:B------:R-:W-:-:S07]  /*4b50*/  MOV R219, R215 ;  /* 0x000000d700db7202 */ /* 0x000fce0000000f00 */
[----:B------:R-:W-:Y:S05]  /*4b60*/  WARPSYNC.COLLECTIVE R218, `(.L_x_31615) ;  /* 0x00000000da087348 */ /* 0x000fea0003c00000 */
[----:B------:R0:W1:Y:S02]  /*4b70*/  SHFL.BFLY P1, R217, R219, R220, R221 ;  /* 0x0c0000dcdbd97389 */ /* 0x00006400000200dd */
[----:B01----:R-:W-:Y:S01]  /*4b80*/  ENDCOLLECTIVE ;  /* 0x000000000000791b */ /* 0x003fe20003800000 */
.L_x_31615:
[----:B------:R-:W-:Y:S01]  /*4b90*/  HFMA2.MMA R220, -RZ, RZ, 0, 9.5367431640625e-07 ;  /* 0x00000010ffdc7435 */ /* 0x000fe200000001ff */
[----:B------:R-:W-:-:S05]  /*4ba0*/  MOV R216, R217 ;  /* 0x000000d900d87202 */ /* 0x000fca0000000f00 */
[----:B------:R-:W-:-:S05]  /*4bb0*/  FADD.FTZ R216, R215, R216 ;  /* 0x000000d8d7d87221 */ /* 0x000fca0000010000 */
[----:B------:R-:W-:-:S07]  /*4bc0*/  MOV R219, R216 ;  /* 0x000000d800db7202 */ /* 0x000fce0000000f00 */
[----:B------:R-:W-:Y:S05]  /*4bd0*/  WARPSYNC.COLLECTIVE R218, `(.L_x_31616) ;  /* 0x00000000da087348 */ /* 0x000fea0003c00000 */
[----:B------:R0:W1:Y:S02]  /*4be0*/  SHFL.BFLY P1, R217, R219, R220, R221 ;  /* 0x0c0000dcdbd97389 */ /* 0x00006400000200dd */
[----:B01----:R-:W-:Y:S01]  /*4bf0*/  ENDCOLLECTIVE ;  /* 0x000000000000791b */ /* 0x003fe20003800000 */
.L_x_31616:
[----:B------:R-:W-:Y:S05]  /*4c00*/  BRA `(.L_x_31617) ;  /* 0xffffffe400f07947 */ /* 0x000fea000383ffff */
.L_x_31618:
        /* <DEDUP_REMOVED lines=15> */
.L_x_44454:


//--------------------- .text._ZN10layer_norm13ln_fwd_kernelINS_13Kernel_traitsIf6__halffS2_fjLj1536ELj1ELj4ELj1ELj16ENS_18Kernel_traits_baseILj1536EfS2_fS2_fjLj128EEEEELb1ELb0ELb0ELb0EEEvNS_9FwdParamsE --------------------------
	.section	.text._ZN10layer_norm13ln_fwd_kernelINS_13Kernel_traitsIf6__halffS2_fjLj1536ELj1ELj4ELj1ELj16ENS_18Kernel_traits_baseILj1536EfS2_fS2_fjLj128EEEEELb1ELb0ELb0ELb0EEEvNS_9FwdParamsE,"ax",@progbits
	.align	128
        .global         _ZN10layer_norm13ln_fwd_kernelINS_13Kernel_traitsIf6__halffS2_fjLj1536ELj1ELj4ELj1ELj16ENS_18Kernel_traits_baseILj1536EfS2_fS2_fjLj128EEEEELb1ELb0ELb0ELb0EEEvNS_9FwdParamsE
        .type           _ZN10layer_norm13ln_fwd_kernelINS_13Kernel_traitsIf6__halffS2_fjLj1536ELj1ELj4ELj1ELj16ENS_18Kernel_traits_baseILj1536EfS2_fS2_fjLj128EEEEELb1ELb0ELb0ELb0EEEvNS_9FwdParamsE,@function
        .size           _ZN10layer_norm13ln_fwd_kernelINS_13Kernel_traitsIf6__halffS2_fjLj1536ELj1ELj4ELj1ELj16ENS_18Kernel_traits_baseILj1536EfS2_fS2_fjLj128EEEEELb1ELb0ELb0ELb0EEEvNS_9FwdParamsE,(.L_x_44455 - _ZN10layer_norm13ln_fwd_kernelINS_13Kernel_traitsIf6__halffS2_fjLj1536ELj1ELj4ELj1ELj16ENS_18Kernel_traits_baseILj1536EfS2_fS2_fjLj128EEEEELb1ELb0ELb0ELb0EEEvNS_9FwdParamsE)
        .other          _ZN10layer_norm13ln_fwd_kernelINS_13Kernel_traitsIf6__halffS2_fjLj1536ELj1ELj4ELj1ELj16ENS_18Kernel_traits_baseILj1536EfS2_fS2_fjLj128EEEEELb1ELb0ELb0ELb0EEEvNS_9FwdParamsE,@"STO_CUDA_ENTRY STV_DEFAULT"
_ZN10layer_norm13ln_fwd_kernelINS_13Kernel_traitsIf6__halffS2_fjLj1536ELj1ELj4ELj1ELj16ENS_18Kernel_traits_baseILj1536EfS2_fS2_fjLj128EEEEELb1ELb0ELb0ELb0EEEvNS_9FwdParamsE:
.text._ZN10layer_norm13ln_fwd_kernelINS_13Kernel_traitsIf6__halffS2_fjLj1536ELj1ELj4ELj1ELj16ENS_18Kernel_traits_baseILj1536EfS2_fS2_fjLj128EEEEELb1ELb0ELb0ELb0EEEvNS_9FwdParamsE:
        /* <DEDUP_REMOVED lines=103> */
.L_x_31620:
[----:B------:R-:W-:Y:S05]  /*0670*/  BSYNC B0 ;  /* 0x0000000000007941 */ /* 0x000fea0003800000 */
.L_x_31619:
        /* <DEDUP_REMOVED lines=18> */
.L_x_31622:
[----:B------:R-:W-:Y:S05]  /*07a0*/  BSYNC B0 ;  /* 0x0000000000007941 */ /* 0x000fea0003800000 */
.L_x_31621:
        /* <DEDUP_REMOVED lines=18> */
.L_x_31624:
[----:B------:R-:W-:Y:S05]  /*08d0*/  BSYNC B0 ;  /* 0x0000000000007941 */ /* 0x000fea0003800000 */
.L_x_31623:
        /* <DEDUP_REMOVED lines=18> */
.L_x_31626:
[----:B------:R-:W-:Y:S05]  /*0a00*/  BSYNC B0 ;  /* 0x0000000000007941 */ /* 0x000fea0003800000 */
.L_x_31625:
        /* <DEDUP_REMOVED lines=18> */
.L_x_31628:
[----:B------:R-:W-:Y:S05]  /*0b30*/  BSYNC B0 ;  /* 0x0000000000007941 */ /* 0x000fea0003800000 */
.L_x_31627:
        /* <DEDUP_REMOVED lines=26> */
.L_x_31630:
[----:B------:R-:W-:Y:S05]  /*0ce0*/  BSYNC B0 ;  /* 0x0000000000007941 */ /* 0x000fea0003800000 */
.L_x_31629:
        /* <DEDUP_REMOVED lines=34> */
.L_x_31992:
        /* <DEDUP_REMOVED lines=14> */
[----:B--2---:R-:W-:Y:S01]  /*0ff0*/  @P1 HADD2.F32 R156, -RZ, R158.H0_H0 ;  /* 0x2000009eff9c1230 */ /* 0x004fe20000004100 */
        /* <DEDUP_REMOVED lines=23> */
.L_x_31634:
[----:B------:R-:W-:-:S07]  /*1170*/  MOV R192, R160 ;  /* 0x000000a000c07202 */ /* 0x000fce0000000f00 */
.L_x_31635:
[----:B------:R-:W-:Y:S05]  /*1180*/  BSYNC B1 ;  /* 0x0000000000017941 */ /* 0x000fea0003800000 */
.L_x_31633:
        /* <DEDUP_REMOVED lines=16> */
.L_x_31639:
[----:B------:R-:W-:Y:S05]  /*1290*/  BSYNC B2 ;  /* 0x0000000000027941 */ /* 0x000fea0003800000 */
.L_x_31638:
        /* <DEDUP_REMOVED lines=44> */
.L_x_31637:
[----:B------:R-:W-:Y:S05]  /*1560*/  BSYNC B1 ;  /* 0x0000000000017941 */ /* 0x000fea0003800000 */
.L_x_31636:
[----:B------:R-:W0:Y:S01]  /*1570*/  LDC R158, c[0x0][0x294] ;  /* 0x0000a500ff9e7b82 */ /* 0x000e220000000800 */
[----:B------:R-:W-:Y:S01]  /*1580*/  I2FP.F32.U32 R110, R192 ;  /* 0x000000c0006e7245 */ /* 0x000fe20000201000 */
[----:B------:R-:W-:Y:S01]  /*1590*/  IMAD.MOV.U32 R159, RZ, RZ, 0x2f800000 ;  /* 0x2f800000ff9f7424 */ /* 0x000fe200078e00ff */
[----:B------:R-:W-:Y:S01]  /*15a0*/  LOP3.LUT R191, R191, 0xfffffffb, RZ, 0xc0, !PT ;  /* 0xfffffffbbfbf7812 */ /* 0x000fe200078ec0ff */
[----:B-----5:R-:W-:Y:S01]  /*15b0*/  HADD2.F32 R163, -RZ, R132.H0_H0 ;  /* 0x20000084ffa37230 */ /* 0x020fe20000004100 */
[----:B------:R-:W-:Y:S01]  /*15c0*/  ISETP.NE.U32.AND P0, PT, R108, RZ, PT ;  /* 0x000000ff6c00720c */ /* 0x000fe20003f05070 */
[----:B------:R-:W-:Y:S01]  /*15d0*/  FFMA.FTZ R111, R110, R159, 1.1641532182693481445e-10 ;  /* 0x2f0000006e6f7423 */ /* 0x000fe2000001009f */
[----:B------:R-:W-:Y:S01]  /*15e0*/  BSSY B1, `(.L_x_31640) ;  /* 0x0000015000017945 */ /* 0x000fe20003800000 */
[----:B------:R-:W2:Y:S01]  /*15f0*/  LDC R157, c[0x0][0x298] ;  /* 0x0000a600ff9d7b82 */ /* 0x000ea20000000800 */
[----:B------:R-:W-:Y:S01]  /*1600*/  FMUL.FTZ R110, R163, R156 ;  /* 0x0000009ca36e7220 */ /* 0x000fe20000410000 */
[----:B------:R-:W-:-:S02]  /*1610*/  ISETP.NE.AND.EX P0, PT, R109, RZ, PT, P0 ;  /* 0x000000ff6d00720c */ /* 0x000fc40003f05300 */
[----:B------:R-:W-:Y:S02]  /*1620*/  IADD3 R163, R190, 0x1, RZ ;  /* 0x00000001bea37810 */ /* 0x000fe40007ffe0ff */
[----:B0-----:R-:W-:Y:S01]  /*1630*/  FSETP.GTU.FTZ.AND P1, PT, R111, R158, PT ;  /* 0x0000009e6f00720b */ /* 0x001fe20003f3c000 */
[----:B--2---:R-:W-:-:S12]  /*1640*/  FMUL.FTZ R110, R110, R157 ;  /* 0x0000009d6e6e7220 */ /* 0x004fd80000410000 */
        /* <DEDUP_REMOVED lines=13> */
.L_x_31641:
[----:B------:R-:W-:-:S07]  /*1720*/  IMAD.MOV.U32 R109, RZ, RZ, R160 ;  /* 0x000000ffff6d7224 */ /* 0x000fce00078e00a0 */
.L_x_31642:
[----:B------:R-:W-:Y:S05]  /*1730*/  BSYNC B1 ;  /* 0x0000000000017941 */ /* 0x000fea0003800000 */
.L_x_31640:
        /* <DEDUP_REMOVED lines=16> */
.L_x_31646:
[----:B------:R-:W-:Y:S05]  /*1840*/  BSYNC B2 ;  /* 0x0000000000027941 */ /* 0x000fea0003800000 */
.L_x_31645:
        /* <DEDUP_REMOVED lines=43> */
.L_x_31644:
[----:B------:R-:W-:Y:S05]  /*1b00*/  BSYNC B1 ;  /* 0x0000000000017941 */ /* 0x000fea0003800000 */
.L_x_31643:
        /* <DEDUP_REMOVED lines=22> */
.L_x_31648:
[----:B------:R-:W-:-:S07]  /*1c70*/  IMAD.MOV.U32 R132, RZ, RZ, R160 ;  /* 0x000000ffff847224 */ /* 0x000fce00078e00a0 */
.L_x_31649:
[----:B------:R-:W-:Y:S05]  /*1c80*/  BSYNC B1 ;  /* 0x0000000000017941 */ /* 0x000fea0003800000 */
.L_x_31647:
        /* <DEDUP_REMOVED lines=16> */
.L_x_31653:
[----:B------:R-:W-:Y:S05]  /*1d90*/  BSYNC B2 ;  /* 0x0000000000027941 */ /* 0x000fea0003800000 */
.L_x_31652:
        /* <DEDUP_REMOVED lines=43> */
.L_x_31651:
[----:B------:R-:W-:Y:S05]  /*2050*/  BSYNC B1 ;  /* 0x0000000000017941 */ /* 0x000fea0003800000 */
.L_x_31650:
        /* <DEDUP_REMOVED lines=20> */
.L_x_31655:
[----:B------:R-:W-:-:S07]  /*21a0*/  IMAD.MOV.U32 R111, RZ, RZ, R160 ;  /* 0x000000ffff6f7224 */ /* 0x000fce00078e00a0 */
.L_x_31656:
[----:B------:R-:W-:Y:S05]  /*21b0*/  BSYNC B1 ;  /* 0x0000000000017941 */ /* 0x000fea0003800000 */
.L_x_31654:
        /* <DEDUP_REMOVED lines=16> */
.L_x_31660:
[----:B------:R-:W-:Y:S05]  /*22c0*/  BSYNC B2 ;  /* 0x0000000000027941 */ /* 0x000fea0003800000 */
.L_x_31659:
        /* <DEDUP_REMOVED lines=43> */
.L_x_31658:
[----:B------:R-:W-:Y:S05]  /*2580*/  BSYNC B1 ;  /* 0x0000000000017941 */ /* 0x000fea0003800000 */
.L_x_31657:
        /* <DEDUP_REMOVED lines=20> */
.L_x_31662:
[----:B------:R-:W-:-:S07]  /*26d0*/  IMAD.MOV.U32 R190, RZ, RZ, R160 ;  /* 0x000000ffffbe7224 */ /* 0x000fce00078e00a0 */
.L_x_31663:
[----:B------:R-:W-:Y:S05]  /*26e0*/  BSYNC B1 ;  /* 0x0000000000017941 */ /* 0x000fea0003800000 */
.L_x_31661:
        /* <DEDUP_REMOVED lines=16> */
.L_x_31667:
[----:B------:R-:W-:Y:S05]  /*27f0*/  BSYNC B2 ;  /* 0x0000000000027941 */ /* 0x000fea0003800000 */
.L_x_31666:
        /* <DEDUP_REMOVED lines=43> */
.L_x_31665:
[----:B------:R-:W-:Y:S05]  /*2ab0*/  BSYNC B1 ;  /* 0x0000000000017941 */ /* 0x000fea0003800000 */
.L_x_31664:
        /* <DEDUP_REMOVED lines=20> */
.L_x_31669:
[----:B------:R-:W-:-:S07]  /*2c00*/  IMAD.MOV.U32 R133, RZ, RZ, R160 ;  /* 0x000000ffff857224 */ /* 0x000fce00078e00a0 */
.L_x_31670:
[----:B------:R-:W-:Y:S05]  /*2c10*/  BSYNC B1 ;  /* 0x0000000000017941 */ /* 0x000fea0003800000 */
.L_x_31668:
        /* <DEDUP_REMOVED lines=16> */
.L_x_31674:
[----:B------:R-:W-:Y:S05]  /*2d20*/  BSYNC B2 ;  /* 0x0000000000027941 */ /* 0x000fea0003800000 */
.L_x_31673:
        /* <DEDUP_REMOVED lines=43> */
.L_x_31672:
[----:B------:R-:W-:Y:S05]  /*2fe0*/  BSYNC B1 ;  /* 0x0000000000017941 */ /* 0x000fea0003800000 */
.L_x_31671:
        /* <DEDUP_REMOVED lines=20> */
.L_x_31676:
[----:B------:R-:W-:-:S07]  /*3130*/  IMAD.MOV.U32 R134, RZ, RZ, R160 ;  /* 0x000000ffff867224 */ /* 0x000fce00078e00a0 */
.L_x_31677:
[----:B------:R-:W-:Y:S05]  /*3140*/  BSYNC B1 ;  /* 0x0000000000017941 */ /* 0x000fea0003800000 */
.L_x_31675:
        /* <DEDUP_REMOVED lines=16> */
.L_x_31681:
[----:B------:R-:W-:Y:S05]  /*3250*/  BSYNC B2 ;  /* 0x0000000000027941 */ /* 0x000fea0003800000 */
.L_x_31680:
        /* <DEDUP_REMOVED lines=43> */
.L_x_31679:
[----:B------:R-:W-:Y:S05]  /*3510*/  BSYNC B1 ;  /* 0x0000000000017941 */ /* 0x000fea0003800000 */
.L_x_31678:
        /* <DEDUP_REMOVED lines=20> */
.L_x_31683:
[----:B------:R-:W-:-:S07]  /*3660*/  IMAD.MOV.U32 R190, RZ, RZ, R160 ;  /* 0x000000ffffbe7224 */ /* 0x000fce00078e00a0 */
.L_x_31684:
[----:B------:R-:W-:Y:S05]  /*3670*/  BSYNC B1 ;  /* 0x0000000000017941 */ /* 0x000fea0003800000 */
.L_x_31682:
        /* <DEDUP_REMOVED lines=18> */
.L_x_31688:
[----:B------:R-:W-:Y:S05]  /*37a0*/  BSYNC B2 ;  /* 0x0000000000027941 */ /* 0x000fea0003800000 */
.L_x_31687:
        /* <DEDUP_REMOVED lines=43> */
.L_x_31686:
[----:B------:R-:W-:Y:S05]  /*3a60*/  BSYNC B1 ;  /* 0x0000000000017941 */ /* 0x000fea0003800000 */
.L_x_31685:
[----:B------:R-:W-:Y:S01]  /*3a70*/  SEL R197, RZ, 0x1, P1 ;  /* 0x00000001ffc57807 */ /* 0x000fe20000800000 */
[----:B------:R-:W-:Y:S01]  /*3a80*/  HADD2.F32 R135, -RZ, R135.H1_H1 ;  /* 0x30000087ff877230 */ /* 0x000fe20000004100 */
        /* <DEDUP_REMOVED lines=32> */
.L_x_31632:
[----:B------:R-:W-:Y:S05]  /*3c90*/  BSYNC B0 ;  /* 0x0000000000007941 */ /* 0x000fea0003800000 */
.L_x_31631:
        /* <DEDUP_REMOVED lines=25> */
.L_x_31692:
[----:B------:R-:W-:-:S07]  /*3e30*/  MOV R190, R160 ;  /* 0x000000a000be7202 */ /* 0x000fce0000000f00 */
.L_x_31693:
[----:B------:R-:W-:Y:S05]  /*3e40*/  BSYNC B1 ;  /* 0x0000000000017941 */ /* 0x000fea0003800000 */
.L_x_31691:
        /* <DEDUP_REMOVED lines=16> */
.L_x_31697:
[----:B------:R-:W-:Y:S05]  /*3f50*/  BSYNC B2 ;  /* 0x0000000000027941 */ /* 0x000fea0003800000 */
.L_x_31696:
        /* <DEDUP_REMOVED lines=44> */
.L_x_31695:
[----:B------:R-:W-:Y:S05]  /*4220*/  BSYNC B1 ;  /* 0x0000000000017941 */ /* 0x000fea0003800000 */
.L_x_31694:
        /* <DEDUP_REMOVED lines=11> */
[----:B0-----:R-:W-:Y:S01]  /*42e0*/  FSETP.GTU.FTZ.AND P1, PT, R114, R159, PT ;  /* 0x0000009f7200720b */ /* 0x001fe20003f3c000 */
[----:B--2---:R-:W-:-:S12]  /*42f0*/  FMUL.FTZ R163, R163, R158 ;  /* 0x0000009ea3a37220 */ /* 0x004fd80000410000 */
        /* <DEDUP_REMOVED lines=14> */
.L_x_31699:
[----:B------:R-:W-:-:S07]  /*43e0*/  MOV R113, R160 ;  /* 0x000000a000717202 */ /* 0x000fce0000000f00 */
.L_x_31700:
[----:B------:R-:W-:Y:S05]  /*43f0*/  BSYNC B1 ;  /* 0x0000000000017941 */ /* 0x000fea0003800000 */
.L_x_31698:
        /* <DEDUP_REMOVED lines=16> */
.L_x_31704:
[----:B------:R-:W-:Y:S05]  /*4500*/  BSYNC B2 ;  /* 0x0000000000027941 */ /* 0x000fea0003800000 */
.L_x_31703:
        /* <DEDUP_REMOVED lines=43> */
.L_x_31702:
[----:B------:R-:W-:Y:S05]  /*47c0*/  BSYNC B1 ;  /* 0x0000000000017941 */ /* 0x000fea0003800000 */
.L_x_31701:
        /* <DEDUP_REMOVED lines=22> */
.L_x_31706:
[----:B------:R-:W-:-:S07]  /*4930*/  MOV R136, R160 ;  /* 0x000000a000887202 */ /* 0x000fce0000000f00 */
.L_x_31707:
[----:B------:R-:W-:Y:S05]  /*4940*/  BSYNC B1 ;  /* 0x0000000000017941 */ /* 0x000fea0003800000 */
.L_x_31705:
        /* <DEDUP_REMOVED lines=16> */
.L_x_31711:
[----:B------:R-:W-:Y:S05]  /*4a50*/  BSYNC B2 ;  /* 0x0000000000027941 */ /* 0x000fea0003800000 */
.L_x_31710:
        /* <DEDUP_REMOVED lines=43> */
.L_x_31709:
[----:B------:R-:W-:Y:S05]  /*4d10*/  BSYNC B1 ;  /* 0x0000000000017941 */ /* 0x000fea0003800000 */
.L_x_31708:
        /* <DEDUP_REMOVED lines=20> */
.L_x_31713:
[----:B------:R-:W-:-:S07]  /*4e60*/  MOV R115, R160 ;  /* 0x000000a000737202 */ /* 0x000fce0000000f00 */
.L_x_31714:
[----:B------:R-:W-:Y:S05]  /*4e70*/  BSYNC B1 ;  /* 0x0000000000017941 */ /* 0x000fea0003800000 */
.L_x_31712:
        /* <DEDUP_REMOVED lines=16> */
.L_x_31718:
[----:B------:R-:W-:Y:S05]  /*4f80*/  BSYNC B2 ;  /* 0x0000000000027941 */ /* 0x000fea0003800000 */
.L_x_31717:
        /* <DEDUP_REMOVED lines=43> */
.L_x_31716:
[----:B------:R-:W-:Y:S05]  /*5240*/  BSYNC B1 ;  /* 0x0000000000017941 */ /* 0x000fea0003800000 */
.L_x_31715:
        /* <DEDUP_REMOVED lines=20> */
.L_x_31720:
[----:B------:R-:W-:-:S07]  /*5390*/  MOV R194, R160 ;  /* 0x000000a000c27202 */ /* 0x000fce0000000f00 */
.L_x_31721:
[----:B------:R-:W-:Y:S05]  /*53a0*/  BSYNC B1 ;  /* 0x0000000000017941 */ /* 0x000fea0003800000 */
.L_x_31719:
        /* <DEDUP_REMOVED lines=16> */
.L_x_31725:
[----:B------:R-:W-:Y:S05]  /*54b0*/  BSYNC B2 ;  /* 0x0000000000027941 */ /* 0x000fea0003800000 */
.L_x_31724:
        /* <DEDUP_REMOVED lines=43> */
.L_x_31723:
[----:B------:R-:W-:Y:S05]  /*5770*/  BSYNC B1 ;  /* 0x0000000000017941 */ /* 0x000fea0003800000 */
.L_x_31722:
        /* <DEDUP_REMOVED lines=20> */
.L_x_31727:
[----:B------:R-:W-:-:S07]  /*58c0*/  MOV R137, R160 ;  /* 0x000000a000897202 */ /* 0x000fce0000000f00 */
.L_x_31728:
[----:B------:R-:W-:Y:S05]  /*58d0*/  BSYNC B1 ;  /* 0x0000000000017941 */ /* 0x000fea0003800000 */
.L_x_31726:
        /* <DEDUP_REMOVED lines=16> */
.L_x_31732:
[----:B------:R-:W-:Y:S05]  /*59e0*/  BSYNC B2 ;  /* 0x0000000000027941 */ /* 0x000fea0003800000 */
.L_x_31731:
        /* <DEDUP_REMOVED lines=43> */
.L_x_31730:
[----:B------:R-:W-:Y:S05]  /*5ca0*/  BSYNC B1 ;  /* 0x0000000000017941 */ /* 0x000fea0003800000 */
.L_x_31729:
        /* <DEDUP_REMOVED lines=20> */
.L_x_31734:
[----:B------:R-:W-:-:S07]  /*5df0*/  MOV R138, R160 ;  /* 0x000000a0008a7202 */ /* 0x000fce0000000f00 */
.L_x_31735:
[----:B------:R-:W-:Y:S05]  /*5e00*/  BSYNC B1 ;  /* 0x0000000000017941 */ /* 0x000fea0003800000 */
.L_x_31733:
        /* <DEDUP_REMOVED lines=16> */
.L_x_31739:
[----:B------:R-:W-:Y:S05]  /*5f10*/  BSYNC B2 ;  /* 0x0000000000027941 */ /* 0x000fea0003800000 */
.L_x_31738:
        /* <DEDUP_REMOVED lines=43> */
.L_x_31737:
[----:B------:R-:W-:Y:S05]  /*61d0*/  BSYNC B1 ;  /* 0x0000000000017941 */ /* 0x000fea0003800000 */
.L_x_31736:
[----:B------:R-:W-:Y:S01]  /*61e0*/  I2FP.F32.U32 R163, R138 ;  /* 0x0000008a00a37245 */ /* 0x000fe20000201000 */
[----:B------:R-:W-:Y:S01]  /*61f0*/  HADD2.F32 R193, -RZ, R139.H0_H0 ;  /* 0x2000008bffc17230 */ /* 0x000fe20000004100 */
[C---:B------:R-:W-:Y:S01]  /*6200*/  ISETP.NE.AND P6, PT, R192.reuse, 0x1, PT ;  /* 0x00000001c000780c */ /* 0x040fe20003fc5270 */
        /* <DEDUP_REMOVED lines=17> */
.L_x_31741:
[----:B------:R-:W-:-:S07]  /*6320*/  MOV R196, R160 ;  /* 0x000000a000c47202 */ /* 0x000fce0000000f00 */
.L_x_31742:
[----:B------:R-:W-:Y:S05]  /*6330*/  BSYNC B1 ;  /* 0x0000000000017941 */ /* 0x000fea0003800000 */
.L_x_31740:
        /* <DEDUP_REMOVED lines=18> */
.L_x_31746:
[----:B------:R-:W-:Y:S05]  /*6460*/  BSYNC B2 ;  /* 0x0000000000027941 */ /* 0x000fea0003800000 */
.L_x_31745:
        /* <DEDUP_REMOVED lines=43> */
.L_x_31744:
[----:B------:R-:W-:Y:S05]  /*6720*/  BSYNC B1 ;  /* 0x0000000000017941 */ /* 0x000fea0003800000 */
.L_x_31743:
        /* <DEDUP_REMOVED lines=34> */
.L_x_31690:
[----:B------:R-:W-:Y:S05]  /*6950*/  BSYNC B0 ;  /* 0x0000000000007941 */ /* 0x000fea0003800000 */
.L_x_31689:
        /* <DEDUP_REMOVED lines=25> */
.L_x_31750:
[----:B------:R-:W-:-:S07]  /*6af0*/  IMAD.MOV.U32 R190, RZ, RZ, R160 ;  /* 0x000000ffffbe7224 */ /* 0x000fce00078e00a0 */
.L_x_31751:
[----:B------:R-:W-:Y:S05]  /*6b00*/  BSYNC B1 ;  /* 0x0000000000017941 */ /* 0x000fea0003800000 */
.L_x_31749:
        /* <DEDUP_REMOVED lines=16> */
.L_x_31755:
[----:B------:R-:W-:Y:S05]  /*6c10*/  BSYNC B2 ;  /* 0x0000000000027941 */ /* 0x000fea0003800000 */
.L_x_31754:
        /* <DEDUP_REMOVED lines=44> */
.L_x_31753:
[----:B------:R-:W-:Y:S05]  /*6ee0*/  BSYNC B1 ;  /* 0x0000000000017941 */ /* 0x000fea0003800000 */
.L_x_31752:
[----:B------:R-:W0:Y:S01]  /*6ef0*/  LDC R159, c[0x0][0x294] ;  /* 0x0000a500ff9f7b82 */ /* 0x000e220000000800 */
[----:B------:R-:W-:Y:S01]  /*6f00*/  I2FP.F32.U32 R119, R190 ;  /* 0x000000be00777245 */ /* 0x000fe20000201000 */
[----:B------:R-:W-:Y:S01]  /*6f10*/  HFMA2.MMA R190, -RZ, RZ, 0.1171875, 0 ;  /* 0x2f800000ffbe7435 */ /* 0x000fe200000001ff */
[----:B-----5:R-:W-:Y:S01]  /*6f20*/  HADD2.F32 R163, -RZ, R140.H0_H0 ;  /* 0x2000008cffa37230 */ /* 0x020fe20000004100 */
[----:B------:R-:W-:Y:S01]  /*6f30*/  LOP3.LUT R191, R191, 0xfffffffb, RZ, 0xc0, !PT ;  /* 0xfffffffbbfbf7812 */ /* 0x000fe200078ec0ff */
[----:B------:R-:W-:Y:S01]  /*6f40*/  BSSY B1, `(.L_x_31756) ;  /* 0x0000017000017945 */ /* 0x000fe20003800000 */
[----:B------:R-:W-:Y:S02]  /*6f50*/  ISETP.NE.U32.AND P0, PT, R116, RZ, PT ;  /* 0x000000ff7400720c */ /* 0x000fe40003f05070 */
[----:B------:R-:W1:Y:S01]  /*6f60*/  LDC R158, c[0x0][0x298] ;  /* 0x0000a600ff9e7b82 */ /* 0x000e620000000800 */
[----:B------:R-:W-:Y:S01]  /*6f70*/  FMUL.FTZ R163, R163, R156 ;  /* 0x0000009ca3a37220 */ /* 0x000fe20000410000 */
[----:B------:R-:W-:-:S02]  /*6f80*/  ISETP.NE.AND.EX P0, PT, R117, RZ, PT, P0 ;  /* 0x000000ff7500720c */ /* 0x000fc40003f05300 */
[----:B------:R-:W-:-:S05]  /*6f90*/  FFMA.FTZ R118, R119, R190, 1.1641532182693481445e-10 ;  /* 0x2f00000077767423 */ /* 0x000fca00000100be */
        /* <DEDUP_REMOVED lines=16> */
.L_x_31757:
[----:B------:R-:W-:-:S07]  /*70a0*/  IMAD.MOV.U32 R117, RZ, RZ, R160 ;  /* 0x000000ffff757224 */ /* 0x000fce00078e00a0 */
.L_x_31758:
[----:B------:R-:W-:Y:S05]  /*70b0*/  BSYNC B1 ;  /* 0x0000000000017941 */ /* 0x000fea0003800000 */
.L_x_31756:
        /* <DEDUP_REMOVED lines=16> */
.L_x_31762:
[----:B------:R-:W-:Y:S05]  /*71c0*/  BSYNC B2 ;  /* 0x0000000000027941 */ /* 0x000fea0003800000 */
.L_x_31761:
        /* <DEDUP_REMOVED lines=43> */
.L_x_31760:
[----:B------:R-:W-:Y:S05]  /*7480*/  BSYNC B1 ;  /* 0x0000000000017941 */ /* 0x000fea0003800000 */
.L_x_31759:
        /* <DEDUP_REMOVED lines=22> */
.L_x_31764:
[----:B------:R-:W-:-:S07]  /*75f0*/  IMAD.MOV.U32 R140, RZ, RZ, R160 ;  /* 0x000000ffff8c7224 */ /* 0x000fce00078e00a0 */
.L_x_31765:
[----:B------:R-:W-:Y:S05]  /*7600*/  BSYNC B1 ;  /* 0x0000000000017941 */ /* 0x000fea0003800000 */
.L_x_31763:
        /* <DEDUP_REMOVED lines=16> */
.L_x_31769:
[----:B------:R-:W-:Y:S05]  /*7710*/  BSYNC B2 ;  /* 0x0000000000027941 */ /* 0x000fea0003800000 */
.L_x_31768:
        /* <DEDUP_REMOVED lines=43> */
.L_x_31767:
[----:B------:R-:W-:Y:S05]  /*79d0*/  BSYNC B1 ;  /* 0x0000000000017941 */ /* 0x000fea0003800000 */
.L_x_31766:
        /* <DEDUP_REMOVED lines=20> */
.L_x_31771:
[----:B------:R-:W-:-:S07]  /*7b20*/  IMAD.MOV.U32 R119, RZ, RZ, R160 ;  /* 0x000000ffff777224 */ /* 0x000fce00078e00a0 */
.L_x_31772:
[----:B------:R-:W-:Y:S05]  /*7b30*/  BSYNC B1 ;  /* 0x0000000000017941 */ /* 0x000fea0003800000 */
.L_x_31770:
        /* <DEDUP_REMOVED lines=16> */
.L_x_31776:
[----:B------:R-:W-:Y:S05]  /*7c40*/  BSYNC B2 ;  /* 0x0000000000027941 */ /* 0x000fea0003800000 */
.L_x_31775:
        /* <DEDUP_REMOVED lines=43> */
.L_x_31774:
[----:B------:R-:W-:Y:S05]  /*7f00*/  BSYNC B1 ;  /* 0x0000000000017941 */ /* 0x000fea0003800000 */
.L_x_31773:
        /* <DEDUP_REMOVED lines=20> */
.L_x_31778:
[----:B------:R-:W-:-:S07]  /*8050*/  IMAD.MOV.U32 R194, RZ, RZ, R160 ;  /* 0x000000ffffc27224 */ /* 0x000fce00078e00a0 */
.L_x_31779:
[----:B------:R-:W-:Y:S05]  /*8060*/  BSYNC B1 ;  /* 0x0000000000017941 */ /* 0x000fea0003800000 */
.L_x_31777:
        /* <DEDUP_REMOVED lines=16> */
.L_x_31783:
[----:B------:R-:W-:Y:S05]  /*8170*/  BSYNC B2 ;  /* 0x0000000000027941 */ /* 0x000fea0003800000 */
.L_x_31782:
        /* <DEDUP_REMOVED lines=43> */
.L_x_31781:
[----:B------:R-:W-:Y:S05]  /*8430*/  BSYNC B1 ;  /* 0x0000000000017941 */ /* 0x000fea0003800000 */
.L_x_31780:
        /* <DEDUP_REMOVED lines=20> */
.L_x_31785:
[----:B------:R-:W-:-:S07]  /*8580*/  IMAD.MOV.U32 R141, RZ, RZ, R160 ;  /* 0x000000ffff8d7224 */ /* 0x000fce00078e00a0 */
.L_x_31786:
[----:B------:R-:W-:Y:S05]  /*8590*/  BSYNC B1 ;  /* 0x0000000000017941 */ /* 0x000fea0003800000 */
.L_x_31784:
        /* <DEDUP_REMOVED lines=16> */
.L_x_31790:
[----:B------:R-:W-:Y:S05]  /*86a0*/  BSYNC B2 ;  /* 0x0000000000027941 */ /* 0x000fea0003800000 */
.L_x_31789:
        /* <DEDUP_REMOVED lines=43> */
.L_x_31788:
[----:B------:R-:W-:Y:S05]  /*8960*/  BSYNC B1 ;  /* 0x0000000000017941 */ /* 0x000fea0003800000 */
.L_x_31787:
        /* <DEDUP_REMOVED lines=20> */
.L_x_31792:
[----:B------:R-:W-:-:S07]  /*8ab0*/  IMAD.MOV.U32 R142, RZ, RZ, R160 ;  /* 0x000000ffff8e7224 */ /* 0x000fce00078e00a0 */
.L_x_31793:
[----:B------:R-:W-:Y:S05]  /*8ac0*/  BSYNC B1 ;  /* 0x0000000000017941 */ /* 0x000fea0003800000 */
.L_x_31791:
        /* <DEDUP_REMOVED lines=16> */
.L_x_31797:
[----:B------:R-:W-:Y:S05]  /*8bd0*/  BSYNC B2 ;  /* 0x0000000000027941 */ /* 0x000fea0003800000 */
.L_x_31796:
        /* <DEDUP_REMOVED lines=43> */
.L_x_31795:
[----:B------:R-:W-:Y:S05]  /*8e90*/  BSYNC B1 ;  /* 0x0000000000017941 */ /* 0x000fea0003800000 */
.L_x_31794:
[----:B------:R-:W-:Y:S01]  /*8ea0*/  I2FP.F32.U32 R163, R142 ;  /* 0x0000008e00a37245 */ /* 0x000fe20000201000 */
[----:B------:R-:W-:Y:S01]  /*8eb0*/  HADD2.F32 R193, -RZ, R143.H0_H0 ;  /* 0x2000008fffc17230 */ /* 0x000fe20000004100 */
[C---:B------:R-:W-:Y:S01]  /*8ec0*/  ISETP.NE.AND P6, PT, R192.reuse, 0x1, PT ;  /* 0x00000001c000780c */ /* 0x040fe20003fc5270 */
        /* <DEDUP_REMOVED lines=17> */
.L_x_31799:
[----:B------:R-:W-:-:S07]  /*8fe0*/  IMAD.MOV.U32 R196, RZ, RZ, R160 ;  /* 0x000000ffffc47224 */ /* 0x000fce00078e00a0 */
.L_x_31800:
[----:B------:R-:W-:Y:S05]  /*8ff0*/  BSYNC B1 ;  /* 0x0000000000017941 */ /* 0x000fea0003800000 */
.L_x_31798:
        /* <DEDUP_REMOVED lines=18> */
.L_x_31804:
[----:B------:R-:W-:Y:S05]  /*9120*/  BSYNC B2 ;  /* 0x0000000000027941 */ /* 0x000fea0003800000 */
.L_x_31803:
        /* <DEDUP_REMOVED lines=43> */
.L_x_31802:
[----:B------:R-:W-:Y:S05]  /*93e0*/  BSYNC B1 ;  /* 0x0000000000017941 */ /* 0x000fea0003800000 */
.L_x_31801:
        /* <DEDUP_REMOVED lines=12> */
[C---:B------:R-:W-:Y:S01]  /*94b0*/  LEA.HI.X R193, R157.reuse, UR11, RZ, 0x3, P1 ;  /* 0x0000000b9dc17c11 */ /* 0x040fe200088f1cff */
[----:B------:R0:W-:Y:S01]  /*94c0*/  STG.E.128 desc[UR4][R194.64], R116 ;  /* 0x00000074c2007986 */ /* 0x0001e2000c101d04 */
[----:B------:R-:W-:Y:S01]  /*94d0*/  FSETP.GTU.FTZ.AND P1, PT, R190, R159, PT ;  /* 0x0000009fbe00720b */ /* 0x000fe20003f3c000 */
[----:B------:R-:W-:Y:S01]  /*94e0*/  VIADD R157, R157, 0x20 ;  /* 0x000000209d9d7836 */ /* 0x000fe20000000000 */
        /* <DEDUP_REMOVED lines=18> */
.L_x_31748:
[----:B------:R-:W-:Y:S05]  /*9610*/  BSYNC B0 ;  /* 0x0000000000007941 */ /* 0x000fea0003800000 */
.L_x_31747:
        /* <DEDUP_REMOVED lines=25> */
.L_x_31808:
[----:B------:R-:W-:-:S07]  /*97b0*/  MOV R190, R160 ;  /* 0x000000a000be7202 */ /* 0x000fce0000000f00 */
.L_x_31809:
[----:B------:R-:W-:Y:S05]  /*97c0*/  BSYNC B1 ;  /* 0x0000000000017941 */ /* 0x000fea0003800000 */
.L_x_31807:
        /* <DEDUP_REMOVED lines=16> */
.L_x_31813:
[----:B------:R-:W-:Y:S05]  /*98d0*/  BSYNC B2 ;  /* 0x0000000000027941 */ /* 0x000fea0003800000 */
.L_x_31812:
        /* <DEDUP_REMOVED lines=44> */
.L_x_31811:
[----:B------:R-:W-:Y:S05]  /*9ba0*/  BSYNC B1 ;  /* 0x0000000000017941 */ /* 0x000fea0003800000 */
.L_x_31810:
        /* <DEDUP_REMOVED lines=8> */
[----:B------:R-:W1:Y:S01]  /*9c30*/  LDC R158, c[0x0][0x298] ;  /* 0x0000a600ff9e7b82 */ /* 0x000e620000000800 */
[----:B------:R-:W-:Y:S01]  /*9c40*/  FMUL.FTZ R163, R163, R156 ;  /* 0x0000009ca3a37220 */ /* 0x000fe20000410000 */
[----:B------:R-:W-:-:S02]  /*9c50*/  ISETP.NE.AND.EX P0, PT, R121, RZ, PT, P0 ;  /* 0x000000ff7900720c */ /* 0x000fc40003f05300 */
        /* <DEDUP_REMOVED lines=16> */
.L_x_31815:
[----:B------:R-:W-:-:S07]  /*9d60*/  MOV R121, R160 ;  /* 0x000000a000797202 */ /* 0x000fce0000000f00 */
.L_x_31816:
[----:B------:R-:W-:Y:S05]  /*9d70*/  BSYNC B1 ;  /* 0x0000000000017941 */ /* 0x000fea0003800000 */
.L_x_31814:
        /* <DEDUP_REMOVED lines=16> */
.L_x_31820:
[----:B------:R-:W-:Y:S05]  /*9e80*/  BSYNC B2 ;  /* 0x0000000000027941 */ /* 0x000fea0003800000 */
.L_x_31819:
        /* <DEDUP_REMOVED lines=43> */
.L_x_31818:
[----:B------:R-:W-:Y:S05]  /*a140*/  BSYNC B1 ;  /* 0x0000000000017941 */ /* 0x000fea0003800000 */
.L_x_31817:
        /* <DEDUP_REMOVED lines=22> */
.L_x_31822:
[----:B------:R-:W-:-:S07]  /*a2b0*/  MOV R144, R160 ;  /* 0x000000a000907202 */ /* 0x000fce0000000f00 */
.L_x_31823:
[----:B------:R-:W-:Y:S05]  /*a2c0*/  BSYNC B1 ;  /* 0x0000000000017941 */ /* 0x000fea0003800000 */
.L_x_31821:
        /* <DEDUP_REMOVED lines=16> */
.L_x_31827:
[----:B------:R-:W-:Y:S05]  /*a3d0*/  BSYNC B2 ;  /* 0x0000000000027941 */ /* 0x000fea0003800000 */
.L_x_31826:
        /* <DEDUP_REMOVED lines=43> */
.L_x_31825:
[----:B------:R-:W-:Y:S05]  /*a690*/  BSYNC B1 ;  /* 0x0000000000017941 */ /* 0x000fea0003800000 */
.L_x_31824:
        /* <DEDUP_REMOVED lines=20> */
.L_x_31829:
[----:B------:R-:W-:-:S07]  /*a7e0*/  MOV R123, R160 ;  /* 0x000000a0007b7202 */ /* 0x000fce0000000f00 */
.L_x_31830:
[----:B------:R-:W-:Y:S05]  /*a7f0*/  BSYNC B1 ;  /* 0x0000000000017941 */ /* 0x000fea0003800000 */
.L_x_31828:
        /* <DEDUP_REMOVED lines=16> */
.L_x_31834:
[----:B------:R-:W-:Y:S05]  /*a900*/  BSYNC B2 ;  /* 0x0000000000027941 */ /* 0x000fea0003800000 */
.L_x_31833:
        /* <DEDUP_REMOVED lines=43> */
.L_x_31832:
[----:B------:R-:W-:Y:S05]  /*abc0*/  BSYNC B1 ;  /* 0x0000000000017941 */ /* 0x000fea0003800000 */
.L_x_31831:
        /* <DEDUP_REMOVED lines=20> */
.L_x_31836:
[----:B------:R-:W-:-:S07]  /*ad10*/  MOV R194, R160 ;  /* 0x000000a000c27202 */ /* 0x000fce0000000f00 */
.L_x_31837:
[----:B------:R-:W-:Y:S05]  /*ad20*/  BSYNC B1 ;  /* 0x0000000000017941 */ /* 0x000fea0003800000 */
.L_x_31835:
        /* <DEDUP_REMOVED lines=16> */
.L_x_31841:
[----:B------:R-:W-:Y:S05]  /*ae30*/  BSYNC B2 ;  /* 0x0000000000027941 */ /* 0x000fea0003800000 */
.L_x_31840:
        /* <DEDUP_REMOVED lines=43> */
.L_x_31839:
[----:B------:R-:W-:Y:S05]  /*b0f0*/  BSYNC B1 ;  /* 0x0000000000017941 */ /* 0x000fea0003800000 */
.L_x_31838:
        /* <DEDUP_REMOVED lines=20> */
.L_x_31843:
[----:B------:R-:W-:-:S07]  /*b240*/  MOV R145, R160 ;  /* 0x000000a000917202 */ /* 0x000fce0000000f00 */
.L_x_31844:
[----:B------:R-:W-:Y:S05]  /*b250*/  BSYNC B1 ;  /* 0x0000000000017941 */ /* 0x000fea0003800000 */
.L_x_31842:
        /* <DEDUP_REMOVED lines=16> */
.L_x_31848:
[----:B------:R-:W-:Y:S05]  /*b360*/  BSYNC B2 ;  /* 0x0000000000027941 */ /* 0x000fea0003800000 */
.L_x_31847:
        /* <DEDUP_REMOVED lines=43> */
.L_x_31846:
[----:B------:R-:W-:Y:S05]  /*b620*/  BSYNC B1 ;  /* 0x0000000000017941 */ /* 0x000fea0003800000 */
.L_x_31845:
        /* <DEDUP_REMOVED lines=20> */
.L_x_31850:
[----:B------:R-:W-:-:S07]  /*b770*/  MOV R146, R160 ;  /* 0x000000a000927202 */ /* 0x000fce0000000f00 */
.L_x_31851:
[----:B------:R-:W-:Y:S05]  /*b780*/  BSYNC B1 ;  /* 0x0000000000017941 */ /* 0x000fea0003800000 */
.L_x_31849:
        /* <DEDUP_REMOVED lines=16> */
.L_x_31855:
[----:B------:R-:W-:Y:S05]  /*b890*/  BSYNC B2 ;  /* 0x0000000000027941 */ /* 0x000fea0003800000 */
.L_x_31854:
        /* <DEDUP_REMOVED lines=43> */
.L_x_31853:
[----:B------:R-:W-:Y:S05]  /*bb50*/  BSYNC B1 ;  /* 0x0000000000017941 */ /* 0x000fea0003800000 */
.L_x_31852:
        /* <DEDUP_REMOVED lines=20> */
.L_x_31857:
[----:B------:R-:W-:-:S07]  /*bca0*/  MOV R196, R160 ;  /* 0x000000a000c47202 */ /* 0x000fce0000000f00 */
.L_x_31858:
[----:B------:R-:W-:Y:S05]  /*bcb0*/  BSYNC B1 ;  /* 0x0000000000017941 */ /* 0x000fea0003800000 */
.L_x_31856:
        /* <DEDUP_REMOVED lines=18> */
.L_x_31862:
[----:B------:R-:W-:Y:S05]  /*bde0*/  BSYNC B2 ;  /* 0x0000000000027941 */ /* 0x000fea0003800000 */
.L_x_31861:
        /* <DEDUP_REMOVED lines=43> */
.L_x_31860:
[----:B------:R-:W-:Y:S05]  /*c0a0*/  BSYNC B1 ;  /* 0x0000000000017941 */ /* 0x000fea0003800000 */
.L_x_31859:
        /* <DEDUP_REMOVED lines=34> */
.L_x_31806:
[----:B------:R-:W-:Y:S05]  /*c2d0*/  BSYNC B0 ;  /* 0x0000000000007941 */ /* 0x000fea0003800000 */
.L_x_31805:
        /* <DEDUP_REMOVED lines=25> */
.L_x_31866:
[----:B------:R-:W-:-:S07]  /*c470*/  IMAD.MOV.U32 R190, RZ, RZ, R160 ;  /* 0x000000ffffbe7224 */ /* 0x000fce00078e00a0 */
.L_x_31867:
[----:B------:R-:W-:Y:S05]  /*c480*/  BSYNC B1 ;  /* 0x0000000000017941 */ /* 0x000fea0003800000 */
.L_x_31865:
        /* <DEDUP_REMOVED lines=16> */
.L_x_31871:
[----:B------:R-:W-:Y:S05]  /*c590*/  BSYNC B2 ;  /* 0x0000000000027941 */ /* 0x000fea0003800000 */
.L_x_31870:
        /* <DEDUP_REMOVED lines=44> */
.L_x_31869:
[----:B------:R-:W-:Y:S05]  /*c860*/  BSYNC B1 ;  /* 0x0000000000017941 */ /* 0x000fea0003800000 */
.L_x_31868:
        /* <DEDUP_REMOVED lines=27> */
.L_x_31873:
[----:B------:R-:W-:-:S07]  /*ca20*/  IMAD.MOV.U32 R125, RZ, RZ, R160 ;  /* 0x000000ffff7d7224 */ /* 0x000fce00078e00a0 */
.L_x_31874:
[----:B------:R-:W-:Y:S05]  /*ca30*/  BSYNC B1 ;  /* 0x0000000000017941 */ /* 0x000fea0003800000 */
.L_x_31872:
        /* <DEDUP_REMOVED lines=16> */
.L_x_31878:
[----:B------:R-:W-:Y:S05]  /*cb40*/  BSYNC B2 ;  /* 0x0000000000027941 */ /* 0x000fea0003800000 */
.L_x_31877:
        /* <DEDUP_REMOVED lines=43> */
.L_x_31876:
[----:B------:R-:W-:Y:S05]  /*ce00*/  BSYNC B1 ;  /* 0x0000000000017941 */ /* 0x000fea0003800000 */
.L_x_31875:
        /* <DEDUP_REMOVED lines=22> */
.L_x_31880:
[----:B------:R-:W-:-:S07]  /*cf70*/  IMAD.MOV.U32 R148, RZ, RZ, R160 ;  /* 0x000000ffff947224 */ /* 0x000fce00078e00a0 */
.L_x_31881:
[----:B------:R-:W-:Y:S05]  /*cf80*/  BSYNC B1 ;  /* 0x0000000000017941 */ /* 0x000fea0003800000 */
.L_x_31879:
        /* <DEDUP_REMOVED lines=16> */
.L_x_31885:
[----:B------:R-:W-:Y:S05]  /*d090*/  BSYNC B2 ;  /* 0x0000000000027941 */ /* 0x000fea0003800000 */
.L_x_31884:
        /* <DEDUP_REMOVED lines=43> */
.L_x_31883:
[----:B------:R-:W-:Y:S05]  /*d350*/  BSYNC B1 ;  /* 0x0000000000017941 */ /* 0x000fea0003800000 */
.L_x_31882:
        /* <DEDUP_REMOVED lines=20> */
.L_x_31887:
[----:B------:R-:W-:-:S07]  /*d4a0*/  IMAD.MOV.U32 R127, RZ, RZ, R160 ;  /* 0x000000ffff7f7224 */ /* 0x000fce00078e00a0 */
.L_x_31888:
[----:B------:R-:W-:Y:S05]  /*d4b0*/  BSYNC B1 ;  /* 0x0000000000017941 */ /* 0x000fea0003800000 */
.L_x_31886:
        /* <DEDUP_REMOVED lines=16> */
.L_x_31892:
[----:B------:R-:W-:Y:S05]  /*d5c0*/  BSYNC B2 ;  /* 0x0000000000027941 */ /* 0x000fea0003800000 */
.L_x_31891:
        /* <DEDUP_REMOVED lines=43> */
.L_x_31890:
[----:B------:R-:W-:Y:S05]  /*d880*/  BSYNC B1 ;  /* 0x0000000000017941 */ /* 0x000fea0003800000 */
.L_x_31889:
        /* <DEDUP_REMOVED lines=20> */
.L_x_31894:
[----:B------:R-:W-:-:S07]  /*d9d0*/  IMAD.MOV.U32 R194, RZ, RZ, R160 ;  /* 0x000000ffffc27224 */ /* 0x000fce00078e00a0 */
.L_x_31895:
[----:B------:R-:W-:Y:S05]  /*d9e0*/  BSYNC B1 ;  /* 0x0000000000017941 */ /* 0x000fea0003800000 */
.L_x_31893:
        /* <DEDUP_REMOVED lines=16> */
.L_x_31899:
[----:B------:R-:W-:Y:S05]  /*daf0*/  BSYNC B2 ;  /* 0x0000000000027941 */ /* 0x000fea0003800000 */
.L_x_31898:
        /* <DEDUP_REMOVED lines=43> */
.L_x_31897:
[----:B------:R-:W-:Y:S05]  /*ddb0*/  BSYNC B1 ;  /* 0x0000000000017941 */ /* 0x000fea0003800000 */
.L_x_31896:
        /* <DEDUP_REMOVED lines=20> */
.L_x_31901:
[----:B------:R-:W-:-:S07]  /*df00*/  IMAD.MOV.U32 R149, RZ, RZ, R160 ;  /* 0x000000ffff957224 */ /* 0x000fce00078e00a0 */
.L_x_31902:
[----:B------:R-:W-:Y:S05]  /*df10*/  BSYNC B1 ;  /* 0x0000000000017941 */ /* 0x000fea0003800000 */
.L_x_31900:
        /* <DEDUP_REMOVED lines=16> */
.L_x_31906:
[----:B------:R-:W-:Y:S05]  /*e020*/  BSYNC B2 ;  /* 0x0000000000027941 */ /* 0x000fea0003800000 */
.L_x_31905:
        /* <DEDUP_REMOVED lines=43> */
.L_x_31904:
[----:B------:R-:W-:Y:S05]  /*e2e0*/  BSYNC B1 ;  /* 0x0000000000017941 */ /* 0x000fea0003800000 */
.L_x_31903:
        /* <DEDUP_REMOVED lines=20> */
.L_x_31908:
[----:B------:R-:W-:-:S07]  /*e430*/  IMAD.MOV.U32 R150, RZ, RZ, R160 ;  /* 0x000000ffff967224 */ /* 0x000fce00078e00a0 */
.L_x_31909:
[----:B------:R-:W-:Y:S05]  /*e440*/  BSYNC B1 ;  /* 0x0000000000017941 */ /* 0x000fea0003800000 */
.L_x_31907:
        /* <DEDUP_REMOVED lines=16> */
.L_x_31913:
[----:B------:R-:W-:Y:S05]  /*e550*/  BSYNC B2 ;  /* 0x0000000000027941 */ /* 0x000fea0003800000 */
.L_x_31912:
        /* <DEDUP_REMOVED lines=43> */
.L_x_31911:
[----:B------:R-:W-:Y:S05]  /*e810*/  BSYNC B1 ;  /* 0x0000000000017941 */ /* 0x000fea0003800000 */
.L_x_31910:
        /* <DEDUP_REMOVED lines=20> */
.L_x_31915:
[----:B------:R-:W-:-:S07]  /*e960*/  IMAD.MOV.U32 R196, RZ, RZ, R160 ;  /* 0x000000ffffc47224 */ /* 0x000fce00078e00a0 */
.L_x_31916:
[----:B------:R-:W-:Y:S05]  /*e970*/  BSYNC B1 ;  /* 0x0000000000017941 */ /* 0x000fea0003800000 */
.L_x_31914:
        /* <DEDUP_REMOVED lines=18> */
.L_x_31920:
[----:B------:R-:W-:Y:S05]  /*eaa0*/  BSYNC B2 ;  /* 0x0000000000027941 */ /* 0x000fea0003800000 */
.L_x_31919:
        /* <DEDUP_REMOVED lines=43> */
.L_x_31918:
[----:B------:R-:W-:Y:S05]  /*ed60*/  BSYNC B1 ;  /* 0x0000000000017941 */ /* 0x000fea0003800000 */
.L_x_31917:
        /* <DEDUP_REMOVED lines=34> */
.L_x_31864:
[----:B------:R-:W-:Y:S05]  /*ef90*/  BSYNC B0 ;  /* 0x0000000000007941 */ /* 0x000fea0003800000 */
.L_x_31863:
        /* <DEDUP_REMOVED lines=25> */
.L_x_31924:
[----:B------:R-:W-:-:S07]  /*f130*/  MOV R190, R160 ;  /* 0x000000a000be7202 */ /* 0x000fce0000000f00 */
.L_x_31925:
[----:B------:R-:W-:Y:S05]  /*f140*/  BSYNC B1 ;  /* 0x0000000000017941 */ /* 0x000fea0003800000 */
.L_x_31923:
        /* <DEDUP_REMOVED lines=16> */
.L_x_31929:
[----:B------:R-:W-:Y:S05]  /*f250*/  BSYNC B2 ;  /* 0x0000000000027941 */ /* 0x000fea0003800000 */
.L_x_31928:
        /* <DEDUP_REMOVED lines=44> */
.L_x_31927:
[----:B------:R-:W-:Y:S05]  /*f520*/  BSYNC B1 ;  /* 0x0000000000017941 */ /* 0x000fea0003800000 */
.L_x_31926:
        /* <DEDUP_REMOVED lines=27> */
.L_x_31931:
[----:B------:R-:W-:-:S07]  /*f6e0*/  MOV R129, R160 ;  /* 0x000000a000817202 */ /* 0x000fce0000000f00 */
.L_x_31932:
[----:B------:R-:W-:Y:S05]  /*f6f0*/  BSYNC B1 ;  /* 0x0000000000017941 */ /* 0x000fea0003800000 */
.L_x_31930:
        /* <DEDUP_REMOVED lines=16> */
.L_x_31936:
[----:B------:R-:W-:Y:S05]  /*f800*/  BSYNC B2 ;  /* 0x0000000000027941 */ /* 0x000fea0003800000 */
.L_x_31935:
        /* <DEDUP_REMOVED lines=43> */
.L_x_31934:
[----:B------:R-:W-:Y:S05]  /*fac0*/  BSYNC B1 ;  /* 0x0000000000017941 */ /* 0x000fea0003800000 */
.L_x_31933:
        /* <DEDUP_REMOVED lines=22> */
.L_x_31938:
[----:B------:R-:W-:-:S07]  /*fc30*/  MOV R152, R160 ;  /* 0x000000a000987202 */ /* 0x000fce0000000f00 */
.L_x_31939:
[----:B------:R-:W-:Y:S05]  /*fc40*/  BSYNC B1 ;  /* 0x0000000000017941 */ /* 0x000fea0003800000 */
.L_x_31937:
        /* <DEDUP_REMOVED lines=16> */
.L_x_31943:
[----:B------:R-:W-:Y:S05]  /*fd50*/  BSYNC B2 ;  /* 0x0000000000027941 */ /* 0x000fea0003800000 */
.L_x_31942:
        /* <DEDUP_REMOVED lines=43> */
.L_x_31941:
[----:B------:R-:W-:Y:S05]  /*10010*/  BSYNC B1 ;  /* 0x0000000000017941 */ /* 0x000fea0003800000 */
.L_x_31940:
        /* <DEDUP_REMOVED lines=20> */
.L_x_31945:
[----:B------:R-:W-:-:S07]  /*10160*/  MOV R131, R160 ;  /* 0x000000a000837202 */ /* 0x000fce0000000f00 */
.L_x_31946:
[----:B------:R-:W-:Y:S05]  /*10170*/  BSYNC B1 ;  /* 0x0000000000017941 */ /* 0x000fea0003800000 */
.L_x_31944:
        /* <DEDUP_REMOVED lines=16> */
.L_x_31950:
[----:B------:R-:W-:Y:S05]  /*10280*/  BSYNC B2 ;  /* 0x0000000000027941 */ /* 0x000fea0003800000 */
.L_x_31949:
        /* <DEDUP_REMOVED lines=43> */
.L_x_31948:
[----:B------:R-:W-:Y:S05]  /*10540*/  BSYNC B1 ;  /* 0x0000000000017941 */ /* 0x000fea0003800000 */
.L_x_31947:
        /* <DEDUP_REMOVED lines=20> */
.L_x_31952:
[----:B------:R-:W-:-:S07]  /*10690*/  MOV R194, R160 ;  /* 0x000000a000c27202 */ /* 0x000fce0000000f00 */
.L_x_31953:
[----:B------:R-:W-:Y:S05]  /*106a0*/  BSYNC B1 ;  /* 0x0000000000017941 */ /* 0x000fea0003800000 */
.L_x_31951:
        /* <DEDUP_REMOVED lines=16> */
.L_x_31957:
[----:B------:R-:W-:Y:S05]  /*107b0*/  BSYNC B2 ;  /* 0x0000000000027941 */ /* 0x000fea0003800000 */
.L_x_31956:
        /* <DEDUP_REMOVED lines=43> */
.L_x_31955:
[----:B------:R-:W-:Y:S05]  /*10a70*/  BSYNC B1 ;  /* 0x0000000000017941 */ /* 0x000fea0003800000 */
.L_x_31954:
        /* <DEDUP_REMOVED lines=20> */
.L_x_31959:
[----:B------:R-:W-:-:S07]  /*10bc0*/  MOV R153, R160 ;  /* 0x000000a000997202 */ /* 0x000fce0000000f00 */
.L_x_31960:
[----:B------:R-:W-:Y:S05]  /*10bd0*/  BSYNC B1 ;  /* 0x0000000000017941 */ /* 0x000fea0003800000 */
.L_x_31958:
        /* <DEDUP_REMOVED lines=16> */
.L_x_31964:
[----:B------:R-:W-:Y:S05]  /*10ce0*/  BSYNC B2 ;  /* 0x0000000000027941 */ /* 0x000fea0003800000 */
.L_x_31963:
        /* <DEDUP_REMOVED lines=43> */
.L_x_31962:
[----:B------:R-:W-:Y:S05]  /*10fa0*/  BSYNC B1 ;  /* 0x0000000000017941 */ /* 0x000fea0003800000 */
.L_x_31961:
        /* <DEDUP_REMOVED lines=20> */
.L_x_31966:
[----:B------:R-:W-:-:S07]  /*110f0*/  MOV R154, R160 ;  /* 0x000000a0009a7202 */ /* 0x000fce0000000f00 */
.L_x_31967:
[----:B------:R-:W-:Y:S05]  /*11100*/  BSYNC B1 ;  /* 0x0000000000017941 */ /* 0x000fea0003800000 */
.L_x_31965:
        /* <DEDUP_REMOVED lines=16> */
.L_x_31971:
[----:B------:R-:W-:Y:S05]  /*11210*/  BSYNC B2 ;  /* 0x0000000000027941 */ /* 0x000fea0003800000 */
.L_x_31970:
        /* <DEDUP_REMOVED lines=43> */
.L_x_31969:
[----:B------:R-:W-:Y:S05]  /*114d0*/  BSYNC B1 ;  /* 0x0000000000017941 */ /* 0x000fea0003800000 */
.L_x_31968:
        /* <DEDUP_REMOVED lines=20> */
.L_x_31973:
[----:B------:R-:W-:-:S07]  /*11620*/  MOV R196, R160 ;  /* 0x000000a000c47202 */ /* 0x000fce0000000f00 */
.L_x_31974:
[----:B------:R-:W-:Y:S05]  /*11630*/  BSYNC B1 ;  /* 0x0000000000017941 */ /* 0x000fea0003800000 */
.L_x_31972:
        /* <DEDUP_REMOVED lines=18> */
.L_x_31978:
[----:B------:R-:W-:Y:S05]  /*11760*/  BSYNC B2 ;  /* 0x0000000000027941 */ /* 0x000fea0003800000 */
.L_x_31977:
        /* <DEDUP_REMOVED lines=43> */
.L_x_31976:
[----:B------:R-:W-:Y:S05]  /*11a20*/  BSYNC B1 ;  /* 0x0000000000017941 */ /* 0x000fea0003800000 */
.L_x_31975:
[----:B------:R-:W-:Y:S01]  /*11a30*/  SEL R198, RZ, 0x1, P1 ;  /* 0x00000001ffc67807 */ /* 0x000fe20000800000 */
[----:B------:R-:W-:Y:S01]  /*11a40*/  HADD2.F32 R155, -RZ, R155.H1_H1 ;  /* 0x3000009bff9b7230 */ /* 0x000fe20000004100 */
[C---:B------:R-:W-:Y:S02]  /*11a50*/  LEA R194, P1, R157.reuse, UR8, 0x5 ;  /* 0x000000089dc27c11 */ /* 0x040fe4000f8228ff */
[----:B------:R-:W-:Y:S02]  /*11a60*/  SEL R205, RZ, 0x10000, P5 ;  /* 0x00010000ffcd7807 */ /* 0x000fe40002800000 */
[----:B------:R-:W-:Y:S01]  /*11a70*/  LEA.HI.X R195, R157, UR9, RZ, 0x5, P1 ;  /* 0x000000099dc37c11 */ /* 0x000fe200088f2cff */
[----:B------:R-:W-:Y:S01]  /*11a80*/  FMUL.FTZ R155, R155, R156 ;  /* 0x0000009c9b9b7220 */ /* 0x000fe20000410000 */
[----:B------:R-:W-:Y:S02]  /*11a90*/  LEA R192, P1, R157, UR10, 0x3 ;  /* 0x0000000a9dc07c11 */ /* 0x000fe4000f8218ff */
[----:B------:R-:W-:Y:S01]  /*11aa0*/  LOP3.LUT P5, RZ, R191, 0x2, RZ, 0xc0, !PT ;  /* 0x00000002bfff7812 */ /* 0x000fe200078ac0ff */
[----:B------:R-:W-:Y:S01]  /*11ab0*/  FMUL.FTZ R155, R155, R158 ;  /* 0x0000009e9b9b7220 */ /* 0x000fe20000410000 */
[----:B------:R-:W-:Y:S01]  /*11ac0*/  LEA.HI.X R193, R157, UR11, RZ, 0x3, P1 ;  /* 0x0000000b9dc17c11 */ /* 0x000fe200088f1cff */
[----:B------:R0:W-:Y:S01]  /*11ad0*/  STG.E.128 desc[UR4][R194.64], R128 ;  /* 0x00000080c2007986 */ /* 0x0001e2000c101d04 */
[----:B------:R-:W-:-:S02]  /*11ae0*/  I2FP.F32.U32 R157, R196 ;  /* 0x000000c4009d7245 */ /* 0x000fc40000201000 */
        /* <DEDUP_REMOVED lines=21> */
.L_x_31922:
[----:B------:R-:W-:Y:S05]  /*11c40*/  BSYNC B0 ;  /* 0x0000000000007941 */ /* 0x000fea0003800000 */
.L_x_31921:
        /* <DEDUP_REMOVED lines=177> */
.L_x_32004:
        /* <DEDUP_REMOVED lines=49> */
.L_x_31981:
[----:B------:R-:W-:Y:S05]  /*12a70*/  BSYNC B0 ;  /* 0x0000000000007941 */ /* 0x000fea0003800000 */
.L_x_31980:
        /* <DEDUP_REMOVED lines=35> */
.L_x_31983:
[----:B------:R-:W-:Y:S05]  /*12cb0*/  BSYNC B0 ;  /* 0x0000000000007941 */ /* 0x000fea0003800000 */
.L_x_31982:
        /* <DEDUP_REMOVED lines=35> */
.L_x_31985:
[----:B------:R-:W-:Y:S05]  /*12ef0*/  BSYNC B0 ;  /* 0x0000000000007941 */ /* 0x000fea0003800000 */
.L_x_31984:
        /* <DEDUP_REMOVED lines=35> */
.L_x_31987:
[----:B------:R-:W-:Y:S05]  /*13130*/  BSYNC B0 ;  /* 0x0000000000007941 */ /* 0x000fea0003800000 */
.L_x_31986:
        /* <DEDUP_REMOVED lines=35> */
.L_x_31989:
[----:B------:R-:W-:Y:S05]  /*13370*/  BSYNC B0 ;  /* 0x0000000000007941 */ /* 0x000fea0003800000 */
.L_x_31988:
        /* <DEDUP_REMOVED lines=34> */
.L_x_31991:
[----:B------:R-:W-:Y:S05]  /*135a0*/  BSYNC B0 ;  /* 0x0000000000007941 */ /* 0x000fea0003800000 */
.L_x_31990:
[----:B012---:R-:W0:Y:S02]  /*135b0*/  LDC.64 R156, c[0x0][0x210] ;  /* 0x00008400ff9c7b82 */ /* 0x007e240000000a00 */
[----:B0-----:R-:W-:-:S05]  /*135c0*/  IMAD R170, R156, 0x4, R170 ;  /* 0x000000049caa7824 */ /* 0x001fca00078e02aa */
[----:B------:R-:W-:-:S13]  /*135d0*/  ISETP.GE.AND P0, PT, R170, R157, PT ;  /* 0x0000009daa00720c */ /* 0x000fda0003f06270 */
[----:B------:R-:W-:Y:S05]  /*135e0*/  @!P0 BRA `(.L_x_31992) ;  /* 0xfffffed800488947 */ /* 0x000fea000383ffff */
[----:B------:R-:W-:Y:S05]  /*135f0*/  EXIT ;  /* 0x000000000000794d */ /* 0x000fea0003800000 */
.L_x_31979:
        /* <DEDUP_REMOVED lines=8> */
.L_x_31994:
[----:B------:R-:W-:Y:S05]  /*13680*/  BSYNC B0 ;  /* 0x0000000000007941 */ /* 0x000fea0003800000 */
.L_x_31993:
        /* <DEDUP_REMOVED lines=9> */
.L_x_31995:
[----:B------:R-:W-:Y:S02]  /*13720*/  IMAD.MOV.U32 R196, RZ, RZ, 0x4 ;  /* 0x00000004ffc47424 */ /* 0x000fe400078e00ff */
[----:B------:R-:W-:-:S04]  /*13730*/  IMAD.MOV.U32 R157, RZ, RZ, R195 ;  /* 0x000000ffff9d7224 */ /* 0x000fc800078e00c3 */
[----:B------:R-:W-:-:S05]  /*13740*/  FADD.FTZ R190, R158, R157 ;  /* 0x0000009d9ebe7221 */ /* 0x000fca0000010000 */
[----:B------:R-:W-:-:S07]  /*13750*/  MOV R197, R190 ;  /* 0x000000be00c57202 */ /* 0x000fce0000000f00 */
[----:B------:R-:W-:Y:S05]  /*13760*/  WARPSYNC.COLLECTIVE R194, `(.L_x_31996) ;  /* 0x00000000c2087348 */ /* 0x000fea0003c00000 */
[----:B------:R0:W1:Y:S02]  /*13770*/  SHFL.BFLY P6, R195, R197, R196, R199 ;  /* 0x0c0000c4c5c37389 */ /* 0x00006400000c00c7 */
[----:B01----:R-:W-:Y:S01]  /*13780*/  ENDCOLLECTIVE ;  /* 0x000000000000791b */ /* 0x003fe20003800000 */
.L_x_31996:
[----:B------:R-:W-:Y:S01]  /*13790*/  HFMA2.MMA R196, -RZ, RZ, 0, 4.76837158203125e-07 ;  /* 0x00000008ffc47435 */ /* 0x000fe200000001ff */
[----:B------:R-:W-:-:S05]  /*137a0*/  MOV R157, R195 ;  /* 0x000000c3009d7202 */ /* 0x000fca0000000f00 */
[----:B------:R-:W-:-:S04]  /*137b0*/  FADD.FTZ R192, R190, R157 ;  /* 0x0000009dbec07221 */ /* 0x000fc80000010000 */
[----:B------:R-:W-:-:S07]  /*137c0*/  IMAD.MOV.U32 R197, RZ, RZ, R192 ;  /* 0x000000ffffc57224 */ /* 0x000fce00078e00c0 */
[----:B------:R-:W-:Y:S05]  /*137d0*/  WARPSYNC.COLLECTIVE R194, `(.L_x_31997) ;  /* 0x00000000c2087348 */ /* 0x000fea0003c00000 */
[----:B------:R0:W1:Y:S02]  /*137e0*/  SHFL.BFLY P6, R195, R197, R196, R199 ;  /* 0x0c0000c4c5c37389 */ /* 0x00006400000c00c7 */
[----:B01----:R-:W-:Y:S01]  /*137f0*/  ENDCOLLECTIVE ;  /* 0x000000000000791b */ /* 0x003fe20003800000 */
.L_x_31997:
        /* <DEDUP_REMOVED lines=8> */
.L_x_31998:
        /* <DEDUP_REMOVED lines=106> */
.L_x_31999:
[----:B------:R-:W-:Y:S02]  /*13f20*/  IMAD.MOV.U32 R196, RZ, RZ, 0x2 ;  /* 0x00000002ffc47424 */ /* 0x000fe400078e00ff */
[----:B------:R-:W-:-:S04]  /*13f30*/  IMAD.MOV.U32 R159, RZ, RZ, R195 ;  /* 0x000000ffff9f7224 */ /* 0x000fc800078e00c3 */
[----:B------:R-:W-:-:S05]  /*13f40*/  FADD.FTZ R159, R0, R159 ;  /* 0x0000009f009f7221 */ /* 0x000fca0000010000 */
[----:B------:R-:W-:-:S07]  /*13f50*/  MOV R197, R159 ;  /* 0x0000009f00c57202 */ /* 0x000fce0000000f00 */
[----:B------:R-:W-:Y:S05]  /*13f60*/  WARPSYNC.COLLECTIVE R194, `(.L_x_32000) ;  /* 0x00000000c2087348 */ /* 0x000fea0003c00000 */
[----:B------:R0:W1:Y:S02]  /*13f70*/  SHFL.BFLY P6, R195, R197, R196, R199 ;  /* 0x0c0000c4c5c37389 */ /* 0x00006400000c00c7 */
[----:B01----:R-:W-:Y:S01]  /*13f80*/  ENDCOLLECTIVE ;  /* 0x000000000000791b */ /* 0x003fe20003800000 */
.L_x_32000:
[----:B------:R-:W-:Y:S01]  /*13f90*/  HFMA2.MMA R196, -RZ, RZ, 0, 2.384185791015625e-07 ;  /* 0x00000004ffc47435 */ /* 0x000fe200000001ff */
[----:B------:R-:W-:-:S05]  /*13fa0*/  MOV R158, R195 ;  /* 0x000000c3009e7202 */ /* 0x000fca0000000f00 */
[----:B------:R-:W-:-:S04]  /*13fb0*/  FADD.FTZ R158, R159, R158 ;  /* 0x0000009e9f9e7221 */ /* 0x000fc80000010000 */
[----:B------:R-:W-:-:S07]  /*13fc0*/  IMAD.MOV.U32 R197, RZ, RZ, R158 ;  /* 0x000000ffffc57224 */ /* 0x000fce00078e009e */
[----:B------:R-:W-:Y:S05]  /*13fd0*/  WARPSYNC.COLLECTIVE R194, `(.L_x_32001) ;  /* 0x00000000c2087348 */ /* 0x000fea0003c00000 */
[----:B------:R0:W1:Y:S02]  /*13fe0*/  SHFL.BFLY P6, R195, R197, R196, R199 ;  /* 0x0c0000c4c5c37389 */ /* 0x00006400000c00c7 */
[----:B01----:R-:W-:Y:S01]  /*13ff0*/  ENDCOLLECTIVE ;  /* 0x000000000000791b */ /* 0x003fe20003800000 */
.L_x_32001:
[----:B------:R-:W-:Y:S02]  /*14000*/  IMAD.MOV.U32 R196, RZ, RZ, 0x8 ;  /* 0x00000008ffc47424 */ /* 0x000fe400078e00ff */
[----:B------:R-:W-:-:S04]  /*14010*/  IMAD.MOV.U32 R193, RZ, RZ, R195 ;  /* 0x000000ffffc17224 */ /* 0x000fc800078e00c3 */
[----:B------:R-:W-:-:S05]  /*14020*/  FADD.FTZ R193, R158, R193 ;  /* 0x000000c19ec17221 */ /* 0x000fca0000010000 */
[----:B------:R-:W-:-:S07]  /*14030*/  MOV R197, R193 ;  /* 0x000000c100c57202 */ /* 0x000fce0000000f00 */
[----:B------:R-:W-:Y:S05]  /*14040*/  WARPSYNC.COLLECTIVE R194, `(.L_x_32002) ;  /* 0x00000000c2087348 */ /* 0x000fea0003c00000 */
[----:B------:R0:W1:Y:S02]  /*14050*/  SHFL.BFLY P6, R195, R197, R196, R199 ;  /* 0x0c0000c4c5c37389 */ /* 0x00006400000c00c7 */
[----:B01----:R-:W-:Y:S01]  /*14060*/  ENDCOLLECTIVE ;  /* 0x000000000000791b */ /* 0x003fe20003800000 */
.L_x_32002:
[----:B------:R-:W-:Y:S01]  /*14070*/  HFMA2.MMA R196, -RZ, RZ, 0, 9.5367431640625e-07 ;  /* 0x00000010ffc47435 */ /* 0x000fe200000001ff */
[----:B------:R-:W-:-:S05]  /*14080*/  MOV R190, R195 ;  /* 0x000000c300be7202 */ /* 0x000fca0000000f00 */
[----:B------:R-:W-:-:S04]  /*14090*/  FADD.FTZ R190, R193, R190 ;  /* 0x000000bec1be7221 */ /* 0x000fc80000010000 */
[----:B------:R-:W-:-:S07]  /*140a0*/  IMAD.MOV.U32 R197, RZ, RZ, R190 ;  /* 0x000000ffffc57224 */ /* 0x000fce00078e00be */
[----:B------:R-:W-:Y:S05]  /*140b0*/  WARPSYNC.COLLECTIVE R194, `(.L_x_32003) ;  /* 0x00000000c2087348 */ /* 0x000fea0003c00000 */
[----:B------:R0:W1:Y:S02]  /*140c0*/  SHFL.BFLY P6, R195, R197, R196, R199 ;  /* 0x0c0000c4c5c37389 */ /* 0x00006400000c00c7 */
[----:B01----:R-:W-:Y:S01]  /*140d0*/  ENDCOLLECTIVE ;  /* 0x000000000000791b */ /* 0x003fe20003800000 */
.L_x_32003:
[----:B------:R-:W-:Y:S05]  /*140e0*/  BRA `(.L_x_32004) ;  /* 0xffffffe4009c7947 */ /* 0x000fea000383ffff */
.L_x_32005:
        /* <DEDUP_REMOVED lines=9> */
.L_x_44455:


//--------------------- .text._ZN10layer_norm13ln_fwd_kernelINS_13Kernel_traitsIf6__halffS2_fjLj1536ELj1ELj4ELj1ELj16ENS_18Kernel_traits_baseILj1536EfS2_fS2_fjLj128EEEEELb1ELb0ELb0ELb1EEEvNS_9FwdParamsE --------------------------
	.section	.text._ZN10layer_norm13ln_fwd_kernelINS_13Kernel_traitsIf6__halffS2_fjLj1536ELj1ELj4ELj1ELj16ENS_18Kernel_traits_baseILj1536EfS2_fS2_fjLj128EEEEELb1ELb0ELb0ELb1EEEvNS_9FwdParamsE,"ax",@progbits
	.align	128
        .global         _ZN10layer_norm13ln_fwd_kernelINS_13Kernel_traitsIf6__halffS2_fjLj1536ELj1ELj4ELj1ELj16ENS_18Kernel_traits_baseILj1536EfS2_fS2_fjLj128EEEEELb1ELb0ELb0ELb1EEEvNS_9FwdParamsE
        .type           _ZN10layer_norm13ln_fwd_kernelINS_13Kernel_traitsIf6__halffS2_fjLj1536ELj1ELj4ELj1ELj16ENS_18Kernel_traits_baseILj1536EfS2_fS2_fjLj128EEEEELb1ELb0ELb0ELb1EEEvNS_9FwdParamsE,@function
        .size           _ZN10layer_norm13ln_fwd_kernelINS_13Kernel_traitsIf6__halffS2_fjLj1536ELj1ELj4ELj1ELj16ENS_18Kernel_traits_baseILj1536EfS2_fS2_fjLj128EEEEELb1ELb0ELb0ELb1EEEvNS_9FwdParamsE,(.L_x_44456 - _ZN10layer_norm13ln_fwd_kernelINS_13Kernel_traitsIf6__halffS2_fjLj1536ELj1ELj4ELj1ELj16ENS_18Kernel_traits_baseILj1536EfS2_fS2_fjLj128EEEEELb1ELb0ELb0ELb1EEEvNS_9FwdParamsE)
        .other          _ZN10layer_norm13ln_fwd_kernelINS_13Kernel_traitsIf6__halffS2_fjLj1536ELj1ELj4ELj1ELj16ENS_18Kernel_traits_baseILj1536EfS2_fS2_fjLj128EEEEELb1ELb0ELb0ELb1EEEvNS_9FwdParamsE,@"STO_CUDA_ENTRY STV_DEFAULT"
_ZN10layer_norm13ln_fwd_kernelINS_13Kernel_traitsIf6__halffS2_fjLj1536ELj1ELj4ELj1ELj16ENS_18Kernel_traits_baseILj1536EfS2_fS2_fjLj128EEEEELb1ELb0ELb0ELb1EEEvNS_9FwdParamsE:
.text._ZN10layer_norm13ln_fwd_kernelINS_13Kernel_traitsIf6__halffS2_fjLj1536ELj1ELj4ELj1ELj16ENS_18Kernel_traits_baseILj1536EfS2_fS2_fjLj128EEEEELb1ELb0ELb0ELb1EEEvNS_9FwdParamsE:
        /* <DEDUP_REMOVED lines=161> */
.L_x_32343:
        /* <DEDUP_REMOVED lines=23> */
[----:B------:R-:W-:-:S03]  /*0b80*/  VIADD R116, R187, 0x1 ;  /* 0x00000001bb747836 */ /* 0x000fc60000000000 */
[----:B--2---:R-:W-:-:S07]  /*0b90*/  @P2 HADD2.F32 R192, -RZ, R108.H0_H0 ;  /* 0x2000006cffc02230 */ /* 0x004fce0000004100 */
        /* <DEDUP_REMOVED lines=9> */
.L_x_32007:
[----:B------:R-:W-:-:S07]  /*0c30*/  IMAD.MOV.U32 R120, RZ, RZ, R160 ;  /* 0x000000ffff787224 */ /* 0x000fce00078e00a0 */
.L_x_32008:
[----:B------:R-:W-:Y:S05]  /*0c40*/  BSYNC B0 ;  /* 0x0000000000007941 */ /* 0x000fea0003800000 */
.L_x_32006:
        /* <DEDUP_REMOVED lines=16> */
.L_x_32012:
[----:B------:R-:W-:Y:S05]  /*0d50*/  BSYNC B1 ;  /* 0x0000000000017941 */ /* 0x000fea0003800000 */
.L_x_32011:
        /* <DEDUP_REMOVED lines=44> */
.L_x_32010:
[----:B------:R-:W-:Y:S05]  /*1020*/  BSYNC B0 ;  /* 0x0000000000007941 */ /* 0x000fea0003800000 */
.L_x_32009:
[----:B------:R-:W0:Y:S01]  /*1030*/  LDC R194, c[0x0][0x294] ;  /* 0x0000a500ffc27b82 */ /* 0x000e220000000800 */
[----:B------:R-:W-:Y:S01]  /*1040*/  HFMA2.MMA R196, -RZ, RZ, 0.1171875, 0 ;  /* 0x2f800000ffc47435 */ /* 0x000fe200000001ff */
[----:B------:R-:W-:Y:S01]  /*1050*/  I2FP.F32.U32 R109, R120 ;  /* 0x00000078006d7245 */ /* 0x000fe20000201000 */
[----:B-----5:R-:W-:Y:S01]  /*1060*/  HADD2.F32 R111, -RZ, R112.H0_H0 ;  /* 0x20000070ff6f7230 */ /* 0x020fe20000004100 */
[----:B------:R-:W-:Y:S01]  /*1070*/  ISETP.NE.U32.AND P0, PT, R122, RZ, PT ;  /* 0x000000ff7a00720c */ /* 0x000fe20003f05070 */
[----:B------:R-:W-:Y:S01]  /*1080*/  BSSY B0, `(.L_x_32013) ;  /* 0x0000017000007945 */ /* 0x000fe20003800000 */
[C---:B------:R-:W-:Y:S01]  /*1090*/  ISETP.NE.AND P2, PT, R116.reuse, 0x1, PT ;  /* 0x000000017400780c */ /* 0x040fe20003f45270 */
[----:B------:R-:W-:Y:S01]  /*10a0*/  VIADD R110, R116, 0x1 ;  /* 0x00000001746e7836 */ /* 0x000fe20000000000 */
[----:B------:R-:W1:Y:S01]  /*10b0*/  LDC R190, c[0x0][0x298] ;  /* 0x0000a600ffbe7b82 */ /* 0x000e620000000800 */
[----:B------:R-:W-:Y:S01]  /*10c0*/  FMUL.FTZ R111, R111, R192 ;  /* 0x000000c06f6f7220 */ /* 0x000fe20000410000 */
[----:B------:R-:W-:Y:S01]  /*10d0*/  ISETP.NE.AND.EX P0, PT, R123, RZ, PT, P0 ;  /* 0x000000ff7b00720c */ /* 0x000fe20003f05300 */
[----:B------:R-:W-:Y:S01]  /*10e0*/  FFMA.FTZ R109, R109, R196, 1.1641532182693481445e-10 ;  /* 0x2f0000006d6d7423 */ /* 0x000fe200000100c4 */
[----:B------:R-:W-:-:S04]  /*10f0*/  LOP3.LUT R188, R188, 0xfffffff7, RZ, 0xc0, !PT ;  /* 0xfffffff7bcbc7812 */ /* 0x000fc800078ec0ff */
        /* <DEDUP_REMOVED lines=14> */
.L_x_32014:
[----:B------:R-:W-:-:S07]  /*11e0*/  IMAD.MOV.U32 R109, RZ, RZ, R160 ;  /* 0x000000ffff6d7224 */ /* 0x000fce00078e00a0 */
.L_x_32015:
[----:B------:R-:W-:Y:S05]  /*11f0*/  BSYNC B0 ;  /* 0x0000000000007941 */ /* 0x000fea0003800000 */
.L_x_32013:
        /* <DEDUP_REMOVED lines=16> */
.L_x_32019:
[----:B------:R-:W-:Y:S05]  /*1300*/  BSYNC B1 ;  /* 0x0000000000017941 */ /* 0x000fea0003800000 */
.L_x_32018:
        /* <DEDUP_REMOVED lines=44> */
.L_x_32017:
[----:B------:R-:W-:Y:S05]  /*15d0*/  BSYNC B0 ;  /* 0x0000000000007941 */ /* 0x000fea0003800000 */
.L_x_32016:
        /* <DEDUP_REMOVED lines=22> */
.L_x_32021:
[----:B------:R-:W-:-:S07]  /*1740*/  MOV R112, R160 ;  /* 0x000000a000707202 */ /* 0x000fce0000000f00 */
.L_x_32022:
[----:B------:R-:W-:Y:S05]  /*1750*/  BSYNC B0 ;  /* 0x0000000000007941 */ /* 0x000fea0003800000 */
.L_x_32020:
        /* <DEDUP_REMOVED lines=16> */
.L_x_32026:
[----:B------:R-:W-:Y:S05]  /*1860*/  BSYNC B1 ;  /* 0x0000000000017941 */ /* 0x000fea0003800000 */
.L_x_32025:
        /* <DEDUP_REMOVED lines=44> */
.L_x_32024:
[----:B------:R-:W-:Y:S05]  /*1b30*/  BSYNC B0 ;  /* 0x0000000000007941 */ /* 0x000fea0003800000 */
.L_x_32023:
[----:B------:R-:W-:Y:S01]  /*1b40*/  I2FP.F32.U32 R111, R112 ;  /* 0x00000070006f7245 */ /* 0x000fe20000201000 */
[----:B------:R-:W-:Y:S01]  /*1b50*/  HADD2.F32 R117, -RZ, R113.H0_H0 ;  /* 0x20000071ff757230 */ /* 0x000fe20000004100 */
        /* <DEDUP_REMOVED lines=20> */
.L_x_32028:
[----:B------:R-:W-:-:S07]  /*1ca0*/  IMAD.MOV.U32 R111, RZ, RZ, R160 ;  /* 0x000000ffff6f7224 */ /* 0x000fce00078e00a0 */
.L_x_32029:
[----:B------:R-:W-:Y:S05]  /*1cb0*/  BSYNC B0 ;  /* 0x0000000000007941 */ /* 0x000fea0003800000 */
.L_x_32027:
        /* <DEDUP_REMOVED lines=16> */
.L_x_32033:
[----:B------:R-:W-:Y:S05]  /*1dc0*/  BSYNC B1 ;  /* 0x0000000000017941 */ /* 0x000fea0003800000 */
.L_x_32032:
        /* <DEDUP_REMOVED lines=44> */
.L_x_32031:
[----:B------:R-:W-:Y:S05]  /*2090*/  BSYNC B0 ;  /* 0x0000000000007941 */ /* 0x000fea0003800000 */
.L_x_32030:
        /* <DEDUP_REMOVED lines=20> */
.L_x_32035:
[----:B------:R-:W-:-:S07]  /*21e0*/  MOV R122, R160 ;  /* 0x000000a0007a7202 */ /* 0x000fce0000000f00 */
.L_x_32036:
[----:B------:R-:W-:Y:S05]  /*21f0*/  BSYNC B0 ;  /* 0x0000000000007941 */ /* 0x000fea0003800000 */
.L_x_32034:
        /* <DEDUP_REMOVED lines=16> */
.L_x_32040:
[----:B------:R-:W-:Y:S05]  /*2300*/  BSYNC B1 ;  /* 0x0000000000017941 */ /* 0x000fea0003800000 */
.L_x_32039:
        /* <DEDUP_REMOVED lines=44> */
.L_x_32038:
[----:B------:R-:W-:Y:S05]  /*25d0*/  BSYNC B0 ;  /* 0x0000000000007941 */ /* 0x000fea0003800000 */
.L_x_32037:
        /* <DEDUP_REMOVED lines=20> */
.L_x_32042:
[----:B------:R-:W-:-:S07]  /*2720*/  IMAD.MOV.U32 R113, RZ, RZ, R160 ;  /* 0x000000ffff717224 */ /* 0x000fce00078e00a0 */
.L_x_32043:
[----:B------:R-:W-:Y:S05]  /*2730*/  BSYNC B0 ;  /* 0x0000000000007941 */ /* 0x000fea0003800000 */
.L_x_32041:
        /* <DEDUP_REMOVED lines=16> */
.L_x_32047:
[----:B------:R-:W-:Y:S05]  /*2840*/  BSYNC B1 ;  /* 0x0000000000017941 */ /* 0x000fea0003800000 */
.L_x_32046:
        /* <DEDUP_REMOVED lines=44> */
.L_x_32045:
[----:B------:R-:W-:Y:S05]  /*2b10*/  BSYNC B0 ;  /* 0x0000000000007941 */ /* 0x000fea0003800000 */
.L_x_32044:
        /* <DEDUP_REMOVED lines=20> */
.L_x_32049:
[----:B------:R-:W-:-:S07]  /*2c60*/  MOV R114, R160 ;  /* 0x000000a000727202 */ /* 0x000fce0000000f00 */
.L_x_32050:
[----:B------:R-:W-:Y:S05]  /*2c70*/  BSYNC B0 ;  /* 0x0000000000007941 */ /* 0x000fea0003800000 */
.L_x_32048:
        /* <DEDUP_REMOVED lines=16> */
.L_x_32054:
[----:B------:R-:W-:Y:S05]  /*2d80*/  BSYNC B1 ;  /* 0x0000000000017941 */ /* 0x000fea0003800000 */
.L_x_32053:
        /* <DEDUP_REMOVED lines=44> */
.L_x_32052:
[----:B------:R-:W-:Y:S05]  /*3050*/  BSYNC B0 ;  /* 0x0000000000007941 */ /* 0x000fea0003800000 */
.L_x_32051:
        /* <DEDUP_REMOVED lines=20> */
.L_x_32056:
[----:B------:R-:W-:-:S07]  /*31a0*/  IMAD.MOV.U32 R124, RZ, RZ, R160 ;  /* 0x000000ffff7c7224 */ /* 0x000fce00078e00a0 */
.L_x_32057:
[----:B------:R-:W-:Y:S05]  /*31b0*/  BSYNC B0 ;  /* 0x0000000000007941 */ /* 0x000fea0003800000 */
.L_x_32055:
        /* <DEDUP_REMOVED lines=18> */
.L_x_32061:
[----:B------:R-:W-:Y:S05]  /*32e0*/  BSYNC B1 ;  /* 0x0000000000017941 */ /* 0x000fea0003800000 */
.L_x_32060:
        /* <DEDUP_REMOVED lines=44> */
.L_x_32059:
[----:B------:R-:W-:Y:S05]  /*35b0*/  BSYNC B0 ;  /* 0x0000000000007941 */ /* 0x000fea0003800000 */
.L_x_32058:
        /* <DEDUP_REMOVED lines=8> */
[----:B------:R-:W1:Y:S01]  /*3640*/  LDC.64 R158, c[0x0][0x240] ;  /* 0x00009000ff9e7b82 */ /* 0x000e620000000a00 */
[----:B------:R-:W-:Y:S01]  /*3650*/  SEL R116, RZ, 0x1, P2 ;  /* 0x00000001ff747807 */ /* 0x000fe20001000000 */
[----:B------:R-:W-:Y:S01]  /*3660*/  FMUL.FTZ R115, R115, R192 ;  /* 0x000000c073737220 */ /* 0x000fe20000410000 */
[----:B------:R-:W-:-:S02]  /*3670*/  FSETP.GTU.FTZ.AND P2, PT, R117, R194, PT ;  /* 0x000000c27500720b */ /* 0x000fc40003f5c000 */
[----:B------:R-:W-:Y:S01]  /*3680*/  SEL R118, RZ, 0x1, P4 ;  /* 0x00000001ff767807 */ /* 0x000fe20002000000 */
[----:B------:R-:W-:Y:S01]  /*3690*/  IMAD.WIDE.U32 R116, R116, 0x1000000, RZ ;  /* 0x0100000074747825 */ /* 0x000fe200078e00ff */
[----:B------:R-:W-:Y:S01]  /*36a0*/  SEL R120, RZ, 0x1, P5 ;  /* 0x00000001ff787807 */ /* 0x000fe20002800000 */
[----:B------:R-:W2:Y:S01]  /*36b0*/  @P1 LDC.64 R124, c[0x0][0x230] ;  /* 0x00008c00ff7c1b82 */ /* 0x000ea20000000a00 */
[----:B------:R-:W-:Y:S01]  /*36c0*/  SEL R126, RZ, 0x1000000, P2 ;  /* 0x01000000ff7e7807 */ /* 0x000fe20001000000 */
[----:B------:R-:W-:-:S04]  /*36d0*/  IMAD.WIDE.U32 R118, R118, 0x10000, RZ ;  /* 0x0001000076767825 */ /* 0x000fc800078e00ff */
[----:B------:R-:W-:Y:S01]  /*36e0*/  FMUL.FTZ R115, R115, R190 ;  /* 0x000000be73737220 */ /* 0x000fe20000410000 */
[----:B------:R-:W-:Y:S01]  /*36f0*/  LOP3.LUT P6, RZ, R188, 0x8, RZ, 0xc0, !PT ;  /* 0x00000008bcff7812 */ /* 0x000fe200078cc0ff */
[----:B------:R-:W-:Y:S01]  /*3700*/  IMAD.WIDE.U32 R120, R120, 0x100, RZ ;  /* 0x0000010078787825 */ /* 0x000fe200078e00ff */
[----:B------:R-:W-:Y:S02]  /*3710*/  LOP3.LUT R122, R122, R126, R123, 0xfe, !PT ;  /* 0x0000007e7a7a7212 */ /* 0x000fe400078efe7b */
[----:B------:R-:W-:Y:S02]  /*3720*/  SEL R123, RZ, 0x1, P3 ;  /* 0x00000001ff7b7807 */ /* 0x000fe40001800000 */
[----:B------:R-:W-:Y:S02]  /*3730*/  SEL R127, RZ, 0x1, P6 ;  /* 0x00000001ff7f7807 */ /* 0x000fe40003000000 */
[----:B------:R-:W-:Y:S02]  /*3740*/  LOP3.LUT R126, R120, R116, R118, 0xfe, !PT ;  /* 0x00000074787e7212 */ /* 0x000fe400078efe76 */
[----:B------:R-:W-:-:S02]  /*3750*/  FSEL R115, R115, RZ, !P2 ;  /* 0x000000ff73737208 */ /* 0x000fc40005000000 */
[----:B------:R-:W-:Y:S01]  /*3760*/  LOP3.LUT R123, R117, R122, R123, 0xfe, !PT ;  /* 0x0000007a757b7212 */ /* 0x000fe200078efe7b */
[C---:B0-----:R-:W-:Y:S01]  /*3770*/  IMAD.WIDE.U32 R116, R197.reuse, 0x20, R156 ;  /* 0x00000020c5747825 */ /* 0x041fe200078e009c */
[----:B------:R-:W-:-:S03]  /*3780*/  IADD3 R191, R197, 0x20, RZ ;  /* 0x00000020c5bf7810 */ /* 0x000fc60007ffe0ff */
[----:B------:R-:W-:Y:S01]  /*3790*/  @P0 FADD.FTZ R115, R107, R115 ;  /* 0x000000736b730221 */ /* 0x000fe20000010000 */
[----:B------:R-:W-:Y:S02]  /*37a0*/  LOP3.LUT R126, R126, R127, RZ, 0xfc, !PT ;  /* 0x0000007f7e7e7212 */ /* 0x000fe400078efcff */
        /* <DEDUP_REMOVED lines=22> */
.L_x_32063:
[----:B------:R-:W-:-:S07]  /*3910*/  IMAD.MOV.U32 R129, RZ, RZ, R160 ;  /* 0x000000ffff817224 */ /* 0x000fce00078e00a0 */
.L_x_32064:
[----:B------:R-:W-:Y:S05]  /*3920*/  BSYNC B0 ;  /* 0x0000000000007941 */ /* 0x000fea0003800000 */
.L_x_32062:
        /* <DEDUP_REMOVED lines=16> */
.L_x_32068:
[----:B------:R-:W-:Y:S05]  /*3a30*/  BSYNC B1 ;  /* 0x0000000000017941 */ /* 0x000fea0003800000 */
.L_x_32067:
        /* <DEDUP_REMOVED lines=44> */
.L_x_32066:
[----:B------:R-:W-:Y:S05]  /*3d00*/  BSYNC B0 ;  /* 0x0000000000007941 */ /* 0x000fea0003800000 */
.L_x_32065:
        /* <DEDUP_REMOVED lines=22> */
.L_x_32070:
[----:B------:R-:W-:-:S07]  /*3e70*/  MOV R117, R160 ;  /* 0x000000a000757202 */ /* 0x000fce0000000f00 */
.L_x_32071:
[----:B------:R-:W-:Y:S05]  /*3e80*/  BSYNC B0 ;  /* 0x0000000000007941 */ /* 0x000fea0003800000 */
.L_x_32069:
        /* <DEDUP_REMOVED lines=16> */
.L_x_32075:
[----:B------:R-:W-:Y:S05]  /*3f90*/  BSYNC B1 ;  /* 0x0000000000017941 */ /* 0x000fea0003800000 */
.L_x_32074:
        /* <DEDUP_REMOVED lines=44> */
.L_x_32073:
[----:B------:R-:W-:Y:S05]  /*4260*/  BSYNC B0 ;  /* 0x0000000000007941 */ /* 0x000fea0003800000 */
.L_x_32072:
        /* <DEDUP_REMOVED lines=22> */
.L_x_32077:
[----:B------:R-:W-:-:S07]  /*43d0*/  IMAD.MOV.U32 R120, RZ, RZ, R160 ;  /* 0x000000ffff787224 */ /* 0x000fce00078e00a0 */
.L_x_32078:
[----:B------:R-:W-:Y:S05]  /*43e0*/  BSYNC B0 ;  /* 0x0000000000007941 */ /* 0x000fea0003800000 */
.L_x_32076:
        /* <DEDUP_REMOVED lines=16> */
.L_x_32082:
[----:B------:R-:W-:Y:S05]  /*44f0*/  BSYNC B1 ;  /* 0x0000000000017941 */ /* 0x000fea0003800000 */
.L_x_32081:
        /* <DEDUP_REMOVED lines=44> */
.L_x_32080:
[----:B------:R-:W-:Y:S05]  /*47c0*/  BSYNC B0 ;  /* 0x0000000000007941 */ /* 0x000fea0003800000 */
.L_x_32079:
[----:B------:R-:W-:Y:S01]  /*47d0*/  I2FP.F32.U32 R119, R120 ;  /* 0x0000007800777245 */ /* 0x000fe20000201000 */
[----:B------:R-:W-:Y:S01]  /*47e0*/  HADD2.F32 R125, -RZ, R121.H0_H0 ;  /* 0x20000079ff7d7230 */ /* 0x000fe20000004100 */
        /* <DEDUP_REMOVED lines=20> */
.L_x_32084:
[----:B------:R-:W-:-:S07]  /*4930*/  MOV R119, R160 ;  /* 0x000000a000777202 */ /* 0x000fce0000000f00 */
.L_x_32085:
[----:B------:R-:W-:Y:S05]  /*4940*/  BSYNC B0 ;  /* 0x0000000000007941 */ /* 0x000fea0003800000 */
.L_x_32083:
        /* <DEDUP_REMOVED lines=16> */
.L_x_32089:
[----:B------:R-:W-:Y:S05]  /*4a50*/  BSYNC B1 ;  /* 0x0000000000017941 */ /* 0x000fea0003800000 */
.L_x_32088:
[----:B------:R-:W-:Y:S01]  /*4a60*/  IMAD.HI.U32 R120, R165, -0x326172a9, RZ ;  /* 0xcd9e8d57a5787827 */ /* 0x000fe200078e00ff */
[----:B------:R-:W-:-:S03]  /*4a70*/  LOP3.LUT R124, R124, R161, R3, 0x96, !PT ;  /* 0x000000a17c7c7212 */ /* 0x000fc600078e9603 */
[----:B------:R-:W-:Y:S01]  /*4a80*/  IMAD R129, R165, -0x326172a9, RZ ;  /* 0xcd9e8d57a5817824 */ /* 0x000fe200078e02ff */
[----:B------:R-:W-:Y:S01]  /*4a90*/  LOP3.LUT R120, R120, R163, R2, 0x96, !PT ;  /* 0x000000a378787212 */ /* 0x000fe200078e9602 */
[----:B------:R-:W-:-:S04]  /*4aa0*/  IMAD.WIDE.U32 R126, R124, -0x326172a9, RZ ;  /* 0xcd9e8d577c7e7825 */ /* 0x000fc800078e00ff */
[----:B------:R-:W-:Y:S01]  /*4ab0*/  IMAD R128, R164, -0x2daee0ad, RZ ;  /* 0xd2511f53a4807824 */ /* 0x000fe200078e02ff */
        /* <DEDUP_REMOVED lines=38> */
.L_x_32087:
[----:B------:R-:W-:Y:S05]  /*4d20*/  BSYNC B0 ;  /* 0x0000000000007941 */ /* 0x000fea0003800000 */
.L_x_32086:
        /* <DEDUP_REMOVED lines=20> */
.L_x_32091:
[----:B------:R-:W-:-:S07]  /*4e70*/  IMAD.MOV.U32 R130, RZ, RZ, R160 ;  /* 0x000000ffff827224 */ /* 0x000fce00078e00a0 */
.L_x_32092:
[----:B------:R-:W-:Y:S05]  /*4e80*/  BSYNC B0 ;  /* 0x0000000000007941 */ /* 0x000fea0003800000 */
.L_x_32090:
        /* <DEDUP_REMOVED lines=16> */
.L_x_32096:
[----:B------:R-:W-:Y:S05]  /*4f90*/  BSYNC B1 ;  /* 0x0000000000017941 */ /* 0x000fea0003800000 */
.L_x_32095:
        /* <DEDUP_REMOVED lines=44> */
.L_x_32094:
[----:B------:R-:W-:Y:S05]  /*5260*/  BSYNC B0 ;  /* 0x0000000000007941 */ /* 0x000fea0003800000 */
.L_x_32093:
        /* <DEDUP_REMOVED lines=20> */
.L_x_32098:
[----:B------:R-:W-:-:S07]  /*53b0*/  MOV R121, R160 ;  /* 0x000000a000797202 */ /* 0x000fce0000000f00 */
.L_x_32099:
[----:B------:R-:W-:Y:S05]  /*53c0*/  BSYNC B0 ;  /* 0x0000000000007941 */ /* 0x000fea0003800000 */
.L_x_32097:
        /* <DEDUP_REMOVED lines=16> */
.L_x_32103:
[----:B------:R-:W-:Y:S05]  /*54d0*/  BSYNC B1 ;  /* 0x0000000000017941 */ /* 0x000fea0003800000 */
.L_x_32102:
        /* <DEDUP_REMOVED lines=44> */
.L_x_32101:
[----:B------:R-:W-:Y:S05]  /*57a0*/  BSYNC B0 ;  /* 0x0000000000007941 */ /* 0x000fea0003800000 */
.L_x_32100:
        /* <DEDUP_REMOVED lines=20> */
.L_x_32105:
[----:B------:R-:W-:-:S07]  /*58f0*/  IMAD.MOV.U32 R122, RZ, RZ, R160 ;  /* 0x000000ffff7a7224 */ /* 0x000fce00078e00a0 */
.L_x_32106:
[----:B------:R-:W-:Y:S05]  /*5900*/  BSYNC B0 ;  /* 0x0000000000007941 */ /* 0x000fea0003800000 */
.L_x_32104:
        /* <DEDUP_REMOVED lines=16> */
.L_x_32110:
[----:B------:R-:W-:Y:S05]  /*5a10*/  BSYNC B1 ;  /* 0x0000000000017941 */ /* 0x000fea0003800000 */
.L_x_32109:
        /* <DEDUP_REMOVED lines=44> */
.L_x_32108:
[----:B------:R-:W-:Y:S05]  /*5ce0*/  BSYNC B0 ;  /* 0x0000000000007941 */ /* 0x000fea0003800000 */
.L_x_32107:
        /* <DEDUP_REMOVED lines=20> */
.L_x_32112:
[----:B------:R-:W-:-:S07]  /*5e30*/  MOV R132, R160 ;  /* 0x000000a000847202 */ /* 0x000fce0000000f00 */
.L_x_32113:
[----:B------:R-:W-:Y:S05]  /*5e40*/  BSYNC B0 ;  /* 0x0000000000007941 */ /* 0x000fea0003800000 */
.L_x_32111:
        /* <DEDUP_REMOVED lines=18> */
.L_x_32117:
[----:B------:R-:W-:Y:S05]  /*5f70*/  BSYNC B1 ;  /* 0x0000000000017941 */ /* 0x000fea0003800000 */
.L_x_32116:
        /* <DEDUP_REMOVED lines=44> */
.L_x_32115:
[----:B------:R-:W-:Y:S05]  /*6240*/  BSYNC B0 ;  /* 0x0000000000007941 */ /* 0x000fea0003800000 */
.L_x_32114:
[----:B------:R-:W-:Y:S01]  /*6250*/  I2FP.F32.U32 R125, R132 ;  /* 0x00000084007d7245 */ /* 0x000fe20000201000 */
[----:B------:R-:W-:Y:S01]  /*6260*/  HADD2.F32 R123, -RZ, R123.H1_H1 ;  /* 0x3000007bff7b7230 */ /* 0x000fe20000004100 */
[----:B------:R-:W0:Y:S01]  /*6270*/  @P1 LDC.64 R132, c[0x0][0x230] ;  /* 0x00008c00ff841b82 */ /* 0x000e220000000a00 */
[----:B------:R-:W-:Y:S01]  /*6280*/  SEL R131, RZ, 0x10000, P5 ;  /* 0x00010000ff837807 */ /* 0x000fe20002800000 */
[----:B------:R-:W-:Y:S02]  /*6290*/  VIADD R193, R197, 0x40 ;  /* 0x00000040c5c17836 */ /* 0x000fe40000000000 */
        /* <DEDUP_REMOVED lines=17> */
[----:B------:R-:W-:Y:S01]  /*63b0*/  SEL R135, RZ, 0x1, P6 ;  /* 0x00000001ff877807 */ /* 0x000fe20003000000 */
[----:B0-----:R-:W-:Y:S01]  /*63c0*/  @P1 IMAD.WIDE.U32 R132, R193, 0x20, R132 ;  /* 0x00000020c1841825 */ /* 0x001fe200078e0084 */
[----:B------:R-:W-:Y:S02]  /*63d0*/  LOP3.LUT R134, R128, R124, R126, 0xfe, !PT ;  /* 0x0000007c80867212 */ /* 0x000fe400078efe7e */
[----:B------:R-:W-:Y:S02]  /*63e0*/  FSEL R123, R123, RZ, !P2 ;  /* 0x000000ff7b7b7208 */ /* 0x000fe40005000000 */
        /* <DEDUP_REMOVED lines=25> */
.L_x_32119:
[----:B------:R-:W-:-:S07]  /*6580*/  MOV R137, R160 ;  /* 0x000000a000897202 */ /* 0x000fce0000000f00 */
.L_x_32120:
[----:B------:R-:W-:Y:S05]  /*6590*/  BSYNC B0 ;  /* 0x0000000000007941 */ /* 0x000fea0003800000 */
.L_x_32118:
        /* <DEDUP_REMOVED lines=16> */
.L_x_32124:
[----:B------:R-:W-:Y:S05]  /*66a0*/  BSYNC B1 ;  /* 0x0000000000017941 */ /* 0x000fea0003800000 */
.L_x_32123:
        /* <DEDUP_REMOVED lines=44> */
.L_x_32122:
[----:B------:R-:W-:Y:S05]  /*6970*/  BSYNC B0 ;  /* 0x0000000000007941 */ /* 0x000fea0003800000 */
.L_x_32121:
        /* <DEDUP_REMOVED lines=22> */
.L_x_32126:
[----:B------:R-:W-:-:S07]  /*6ae0*/  IMAD.MOV.U32 R125, RZ, RZ, R160 ;  /* 0x000000ffff7d7224 */ /* 0x000fce00078e00a0 */
.L_x_32127:
[----:B------:R-:W-:Y:S05]  /*6af0*/  BSYNC B0 ;  /* 0x0000000000007941 */ /* 0x000fea0003800000 */
.L_x_32125:
        /* <DEDUP_REMOVED lines=16> */
.L_x_32131:
[----:B------:R-:W-:Y:S05]  /*6c00*/  BSYNC B1 ;  /* 0x0000000000017941 */ /* 0x000fea0003800000 */
.L_x_32130:
        /* <DEDUP_REMOVED lines=44> */
.L_x_32129:
[----:B------:R-:W-:Y:S05]  /*6ed0*/  BSYNC B0 ;  /* 0x0000000000007941 */ /* 0x000fea0003800000 */
.L_x_32128:
        /* <DEDUP_REMOVED lines=22> */
.L_x_32133:
[----:B------:R-:W-:-:S07]  /*7040*/  MOV R128, R160 ;  /* 0x000000a000807202 */ /* 0x000fce0000000f00 */
.L_x_32134:
[----:B------:R-:W-:Y:S05]  /*7050*/  BSYNC B0 ;  /* 0x0000000000007941 */ /* 0x000fea0003800000 */
.L_x_32132:
        /* <DEDUP_REMOVED lines=16> */
.L_x_32138:
[----:B------:R-:W-:Y:S05]  /*7160*/  BSYNC B1 ;  /* 0x0000000000017941 */ /* 0x000fea0003800000 */
.L_x_32137:
        /* <DEDUP_REMOVED lines=44> */
.L_x_32136:
[----:B------:R-:W-:Y:S05]  /*7430*/  BSYNC B0 ;  /* 0x0000000000007941 */ /* 0x000fea0003800000 */
.L_x_32135:
        /* <DEDUP_REMOVED lines=22> */
.L_x_32140:
[----:B------:R-:W-:-:S07]  /*75a0*/  IMAD.MOV.U32 R127, RZ, RZ, R160 ;  /* 0x000000ffff7f7224 */ /* 0x000fce00078e00a0 */
.L_x_32141:
[----:B------:R-:W-:Y:S05]  /*75b0*/  BSYNC B0 ;  /* 0x0000000000007941 */ /* 0x000fea0003800000 */
.L_x_32139:
        /* <DEDUP_REMOVED lines=16> */
.L_x_32145:
[----:B------:R-:W-:Y:S05]  /*76c0*/  BSYNC B1 ;  /* 0x0000000000017941 */ /* 0x000fea0003800000 */
.L_x_32144:
        /* <DEDUP_REMOVED lines=44> */
.L_x_32143:
[----:B------:R-:W-:Y:S05]  /*7990*/  BSYNC B0 ;  /* 0x0000000000007941 */ /* 0x000fea0003800000 */
.L_x_32142:
        /* <DEDUP_REMOVED lines=20> */
.L_x_32147:
[----:B------:R-:W-:-:S07]  /*7ae0*/  MOV R138, R160 ;  /* 0x000000a0008a7202 */ /* 0x000fce0000000f00 */
.L_x_32148:
[----:B------:R-:W-:Y:S05]  /*7af0*/  BSYNC B0 ;  /* 0x0000000000007941 */ /* 0x000fea0003800000 */
.L_x_32146:
        /* <DEDUP_REMOVED lines=16> */
.L_x_32152:
[----:B------:R-:W-:Y:S05]  /*7c00*/  BSYNC B1 ;  /* 0x0000000000017941 */ /* 0x000fea0003800000 */
.L_x_32151:
        /* <DEDUP_REMOVED lines=44> */
.L_x_32150:
[----:B------:R-:W-:Y:S05]  /*7ed0*/  BSYNC B0 ;  /* 0x0000000000007941 */ /* 0x000fea0003800000 */
.L_x_32149:
        /* <DEDUP_REMOVED lines=20> */
.L_x_32154:
[----:B------:R-:W-:-:S07]  /*8020*/  IMAD.MOV.U32 R129, RZ, RZ, R160 ;  /* 0x000000ffff817224 */ /* 0x000fce00078e00a0 */
.L_x_32155:
[----:B------:R-:W-:Y:S05]  /*8030*/  BSYNC B0 ;  /* 0x0000000000007941 */ /* 0x000fea0003800000 */
.L_x_32153:
        /* <DEDUP_REMOVED lines=16> */
.L_x_32159:
[----:B------:R-:W-:Y:S05]  /*8140*/  BSYNC B1 ;  /* 0x0000000000017941 */ /* 0x000fea0003800000 */
.L_x_32158:
        /* <DEDUP_REMOVED lines=44> */
.L_x_32157:
[----:B------:R-:W-:Y:S05]  /*8410*/  BSYNC B0 ;  /* 0x0000000000007941 */ /* 0x000fea0003800000 */
.L_x_32156:
        /* <DEDUP_REMOVED lines=20> */
.L_x_32161:
[----:B------:R-:W-:-:S07]  /*8560*/  MOV R130, R160 ;  /* 0x000000a000827202 */ /* 0x000fce0000000f00 */
.L_x_32162:
[----:B------:R-:W-:Y:S05]  /*8570*/  BSYNC B0 ;  /* 0x0000000000007941 */ /* 0x000fea0003800000 */
.L_x_32160:
        /* <DEDUP_REMOVED lines=16> */
.L_x_32166:
[----:B------:R-:W-:Y:S05]  /*8680*/  BSYNC B1 ;  /* 0x0000000000017941 */ /* 0x000fea0003800000 */
.L_x_32165:
        /* <DEDUP_REMOVED lines=44> */
.L_x_32164:
[----:B------:R-:W-:Y:S05]  /*8950*/  BSYNC B0 ;  /* 0x0000000000007941 */ /* 0x000fea0003800000 */
.L_x_32163:
        /* <DEDUP_REMOVED lines=20> */
.L_x_32168:
[----:B------:R-:W-:-:S07]  /*8aa0*/  IMAD.MOV.U32 R140, RZ, RZ, R160 ;  /* 0x000000ffff8c7224 */ /* 0x000fce00078e00a0 */
.L_x_32169:
[----:B------:R-:W-:Y:S05]  /*8ab0*/  BSYNC B0 ;  /* 0x0000000000007941 */ /* 0x000fea0003800000 */
.L_x_32167:
        /* <DEDUP_REMOVED lines=18> */
.L_x_32173:
[----:B------:R-:W-:Y:S05]  /*8be0*/  BSYNC B1 ;  /* 0x0000000000017941 */ /* 0x000fea0003800000 */
.L_x_32172:
        /* <DEDUP_REMOVED lines=44> */
.L_x_32171:
[----:B------:R-:W-:Y:S05]  /*8eb0*/  BSYNC B0 ;  /* 0x0000000000007941 */ /* 0x000fea0003800000 */
.L_x_32170:
[----:B------:R-:W-:Y:S01]  /*8ec0*/  I2FP.F32.U32 R133, R140 ;  /* 0x0000008c00857245 */ /* 0x000fe20000201000 */
[----:B------:R-:W-:Y:S01]  /*8ed0*/  HADD2.F32 R131, -RZ, R131.H1_H1 ;  /* 0x30000083ff837230 */ /* 0x000fe20000004100 */
        /* <DEDUP_REMOVED lines=8> */
[----:B------:R-:W-:Y:S01]  /*8f60*/  FSETP.GTU.FTZ.AND P2, PT, R135, R194, PT ;  /* 0x000000c28700720b */ /* 0x000fe20003f5c000 */
[----:B------:R-:W-:Y:S01]  /*8f70*/  FMUL.FTZ R131, R131, R190 ;  /* 0x000000be83837220 */ /* 0x000fe20000410000 */
        /* <DEDUP_REMOVED lines=39> */
.L_x_32175:
[----:B------:R-:W-:-:S07]  /*91f0*/  IMAD.MOV.U32 R145, RZ, RZ, R160 ;  /* 0x000000ffff917224 */ /* 0x000fce00078e00a0 */
.L_x_32176:
[----:B------:R-:W-:Y:S05]  /*9200*/  BSYNC B0 ;  /* 0x0000000000007941 */ /* 0x000fea0003800000 */
.L_x_32174:
        /* <DEDUP_REMOVED lines=16> */
.L_x_32180:
[----:B------:R-:W-:Y:S05]  /*9310*/  BSYNC B1 ;  /* 0x0000000000017941 */ /* 0x000fea0003800000 */
.L_x_32179:
        /* <DEDUP_REMOVED lines=44> */
.L_x_32178:
[----:B------:R-:W-:Y:S05]  /*95e0*/  BSYNC B0 ;  /* 0x0000000000007941 */ /* 0x000fea0003800000 */
.L_x_32177:
        /* <DEDUP_REMOVED lines=22> */
.L_x_32182:
[----:B------:R-:W-:-:S07]  /*9750*/  MOV R133, R160 ;  /* 0x000000a000857202 */ /* 0x000fce0000000f00 */
.L_x_32183:
[----:B------:R-:W-:Y:S05]  /*9760*/  BSYNC B0 ;  /* 0x0000000000007941 */ /* 0x000fea0003800000 */
.L_x_32181:
        /* <DEDUP_REMOVED lines=16> */
.L_x_32187:
[----:B------:R-:W-:Y:S05]  /*9870*/  BSYNC B1 ;  /* 0x0000000000017941 */ /* 0x000fea0003800000 */
.L_x_32186:
        /* <DEDUP_REMOVED lines=44> */
.L_x_32185:
[----:B------:R-:W-:Y:S05]  /*9b40*/  BSYNC B0 ;  /* 0x0000000000007941 */ /* 0x000fea0003800000 */
.L_x_32184:
        /* <DEDUP_REMOVED lines=22> */
.L_x_32189:
[----:B------:R-:W-:-:S07]  /*9cb0*/  IMAD.MOV.U32 R136, RZ, RZ, R160 ;  /* 0x000000ffff887224 */ /* 0x000fce00078e00a0 */
.L_x_32190:
[----:B------:R-:W-:Y:S05]  /*9cc0*/  BSYNC B0 ;  /* 0x0000000000007941 */ /* 0x000fea0003800000 */
.L_x_32188:
        /* <DEDUP_REMOVED lines=16> */
.L_x_32194:
[----:B------:R-:W-:Y:S05]  /*9dd0*/  BSYNC B1 ;  /* 0x0000000000017941 */ /* 0x000fea0003800000 */
.L_x_32193:
        /* <DEDUP_REMOVED lines=44> */
.L_x_32192:
[----:B------:R-:W-:Y:S05]  /*a0a0*/  BSYNC B0 ;  /* 0x0000000000007941 */ /* 0x000fea0003800000 */
.L_x_32191:
        /* <DEDUP_REMOVED lines=22> */
.L_x_32196:
[----:B------:R-:W-:-:S07]  /*a210*/  MOV R135, R160 ;  /* 0x000000a000877202 */ /* 0x000fce0000000f00 */
.L_x_32197:
[----:B------:R-:W-:Y:S05]  /*a220*/  BSYNC B0 ;  /* 0x0000000000007941 */ /* 0x000fea0003800000 */
.L_x_32195:
        /* <DEDUP_REMOVED lines=16> */
.L_x_32201:
[----:B------:R-:W-:Y:S05]  /*a330*/  BSYNC B1 ;  /* 0x0000000000017941 */ /* 0x000fea0003800000 */
.L_x_32200:
        /* <DEDUP_REMOVED lines=44> */
.L_x_32199:
[----:B------:R-:W-:Y:S05]  /*a600*/  BSYNC B0 ;  /* 0x0000000000007941 */ /* 0x000fea0003800000 */
.L_x_32198:
        /* <DEDUP_REMOVED lines=20> */
.L_x_32203:
[----:B------:R-:W-:-:S07]  /*a750*/  IMAD.MOV.U32 R146, RZ, RZ, R160 ;  /* 0x000000ffff927224 */ /* 0x000fce00078e00a0 */
.L_x_32204:
[----:B------:R-:W-:Y:S05]  /*a760*/  BSYNC B0 ;  /* 0x0000000000007941 */ /* 0x000fea0003800000 */
.L_x_32202:
        /* <DEDUP_REMOVED lines=16> */
.L_x_32208:
[----:B------:R-:W-:Y:S05]  /*a870*/  BSYNC B1 ;  /* 0x0000000000017941 */ /* 0x000fea0003800000 */
.L_x_32207:
        /* <DEDUP_REMOVED lines=44> */
.L_x_32206:
[----:B------:R-:W-:Y:S05]  /*ab40*/  BSYNC B0 ;  /* 0x0000000000007941 */ /* 0x000fea0003800000 */
.L_x_32205:
        /* <DEDUP_REMOVED lines=20> */
.L_x_32210:
[----:B------:R-:W-:-:S07]  /*ac90*/  MOV R137, R160 ;  /* 0x000000a000897202 */ /* 0x000fce0000000f00 */
.L_x_32211:
[----:B------:R-:W-:Y:S05]  /*aca0*/  BSYNC B0 ;  /* 0x0000000000007941 */ /* 0x000fea0003800000 */
.L_x_32209:
        /* <DEDUP_REMOVED lines=16> */
.L_x_32215:
[----:B------:R-:W-:Y:S05]  /*adb0*/  BSYNC B1 ;  /* 0x0000000000017941 */ /* 0x000fea0003800000 */
.L_x_32214:
        /* <DEDUP_REMOVED lines=44> */
.L_x_32213:
[----:B------:R-:W-:Y:S05]  /*b080*/  BSYNC B0 ;  /* 0x0000000000007941 */ /* 0x000fea0003800000 */
.L_x_32212:
        /* <DEDUP_REMOVED lines=20> */
.L_x_32217:
[----:B------:R-:W-:-:S07]  /*b1d0*/  IMAD.MOV.U32 R138, RZ, RZ, R160 ;  /* 0x000000ffff8a7224 */ /* 0x000fce00078e00a0 */
.L_x_32218:
[----:B------:R-:W-:Y:S05]  /*b1e0*/  BSYNC B0 ;  /* 0x0000000000007941 */ /* 0x000fea0003800000 */
.L_x_32216:
        /* <DEDUP_REMOVED lines=16> */
.L_x_32222:
[----:B------:R-:W-:Y:S05]  /*b2f0*/  BSYNC B1 ;  /* 0x0000000000017941 */ /* 0x000fea0003800000 */
.L_x_32221:
        /* <DEDUP_REMOVED lines=44> */
.L_x_32220:
[----:B------:R-:W-:Y:S05]  /*b5c0*/  BSYNC B0 ;  /* 0x0000000000007941 */ /* 0x000fea0003800000 */
.L_x_32219:
        /* <DEDUP_REMOVED lines=20> */
.L_x_32224:
[----:B------:R-:W-:-:S07]  /*b710*/  MOV R150, R160 ;  /* 0x000000a000967202 */ /* 0x000fce0000000f00 */
.L_x_32225:
[----:B------:R-:W-:Y:S05]  /*b720*/  BSYNC B0 ;  /* 0x0000000000007941 */ /* 0x000fea0003800000 */
.L_x_32223:
        /* <DEDUP_REMOVED lines=16> */
[----:B------:R-:W-:-:S04]  /*b830*/  ISETP.NE.AND P0, PT, R140, RZ, PT ;  /* 0x000000ff8c00720c */ /* 0x000fc80003f05270 */
[----:B------:R-:W-:-:S09]  /*b840*/  @!P6 MOV R161, R142 ;  /* 0x0000008e00a1e202 */ /* 0x000fd20000000f00 */
.L_x_32229:
[----:B------:R-:W-:Y:S05]  /*b850*/  BSYNC B1 ;  /* 0x0000000000017941 */ /* 0x000fea0003800000 */
.L_x_32228:
        /* <DEDUP_REMOVED lines=44> */
.L_x_32227:
[----:B------:R-:W-:Y:S05]  /*bb20*/  BSYNC B0 ;  /* 0x0000000000007941 */ /* 0x000fea0003800000 */
.L_x_32226:
[----:B------:R-:W-:Y:S01]  /*bb30*/  I2FP.F32.U32 R141, R150 ;  /* 0x00000096008d7245 */ /* 0x000fe20000201000 */
[----:B------:R-:W-:Y:S01]  /*bb40*/  HADD2.F32 R139, -RZ, R139.H1_H1 ;  /* 0x3000008bff8b7230 */ /* 0x000fe20000004100 */
[----:B------:R-:W-:Y:S01]  /*bb50*/  SEL R152, RZ, 0x10000, P5 ;  /* 0x00010000ff987807 */ /* 0x000fe20002800000 */
[----:B------:R-:W-:Y:S01]  /*bb60*/  VIADD R199, R197, 0x80 ;  /* 0x00000080c5c77836 */ /* 0x000fe20000000000 */
        /* <DEDUP_REMOVED lines=22> */
[----:B------:R-:W-:Y:S01]  /*bcd0*/  LOP3.LUT R152, R152, R153, RZ, 0xfc, !PT ;  /* 0x0000009998987212 */ /* 0x000fe200078efcff */
[----:B0-----:R-:W-:Y:S01]  /*bce0*/  @P1 IMAD.WIDE.U32 R140, R199, 0x20, R140 ;  /* 0x00000020c78c1825 */ /* 0x001fe200078e008c */
[----:B------:R-:W-:-:S03]  /*bcf0*/  LOP3.LUT R147, R147, R151, R146, 0xfe, !PT ;  /* 0x0000009793937212 */ /* 0x000fc600078efe92 */
[----:B------:R-:W-:Y:S01]  /*bd00*/  IMAD.WIDE.U32 R150, R195, 0x20, R156 ;  /* 0x00000020c3967825 */ /* 0x000fe200078e009c */
[----:B------:R-:W-:-:S03]  /*bd10*/  LOP3.LUT R153, R145, R147, R143, 0xfe, !PT ;  /* 0x0000009391997212 */ /* 0x000fc600078efe8f */
        /* <DEDUP_REMOVED lines=20> */
.L_x_32231:
[----:B------:R-:W-:-:S07]  /*be60*/  MOV R155, R160 ;  /* 0x000000a0009b7202 */ /* 0x000fce0000000f00 */
.L_x_32232:
[----:B------:R-:W-:Y:S05]  /*be70*/  BSYNC B0 ;  /* 0x0000000000007941 */ /* 0x000fea0003800000 */
.L_x_32230:
        /* <DEDUP_REMOVED lines=16> */
.L_x_32236:
[----:B------:R-:W-:Y:S05]  /*bf80*/  BSYNC B1 ;  /* 0x0000000000017941 */ /* 0x000fea0003800000 */
.L_x_32235:
        /* <DEDUP_REMOVED lines=44> */
.L_x_32234:
[----:B------:R-:W-:Y:S05]  /*c250*/  BSYNC B0 ;  /* 0x0000000000007941 */ /* 0x000fea0003800000 */
.L_x_32233:
        /* <DEDUP_REMOVED lines=22> */
.L_x_32238:
[----:B------:R-:W-:-:S07]  /*c3c0*/  MOV R141, R160 ;  /* 0x000000a0008d7202 */ /* 0x000fce0000000f00 */
.L_x_32239:
[----:B------:R-:W-:Y:S05]  /*c3d0*/  BSYNC B0 ;  /* 0x0000000000007941 */ /* 0x000fea0003800000 */
.L_x_32237:
        /* <DEDUP_REMOVED lines=16> */
.L_x_32243:
[----:B------:R-:W-:Y:S05]  /*c4e0*/  BSYNC B1 ;  /* 0x0000000000017941 */ /* 0x000fea0003800000 */
.L_x_32242:
        /* <DEDUP_REMOVED lines=44> */
.L_x_32241:
[----:B------:R-:W-:Y:S05]  /*c7b0*/  BSYNC B0 ;  /* 0x0000000000007941 */ /* 0x000fea0003800000 */
.L_x_32240:
        /* <DEDUP_REMOVED lines=22> */
.L_x_32245:
[----:B------:R-:W-:-:S07]  /*c920*/  MOV R144, R160 ;  /* 0x000000a000907202 */ /* 0x000fce0000000f00 */
.L_x_32246:
[----:B------:R-:W-:Y:S05]  /*c930*/  BSYNC B0 ;  /* 0x0000000000007941 */ /* 0x000fea0003800000 */
.L_x_32244:
        /* <DEDUP_REMOVED lines=16> */
.L_x_32250:
[----:B------:R-:W-:Y:S05]  /*ca40*/  BSYNC B1 ;  /* 0x0000000000017941 */ /* 0x000fea0003800000 */
.L_x_32249:
        /* <DEDUP_REMOVED lines=44> */
.L_x_32248:
[----:B------:R-:W-:Y:S05]  /*cd10*/  BSYNC B0 ;  /* 0x0000000000007941 */ /* 0x000fea0003800000 */
.L_x_32247:
        /* <DEDUP_REMOVED lines=22> */
.L_x_32252:
[----:B------:R-:W-:-:S07]  /*ce80*/  MOV R143, R160 ;  /* 0x000000a0008f7202 */ /* 0x000fce0000000f00 */
.L_x_32253:
[----:B------:R-:W-:Y:S05]  /*ce90*/  BSYNC B0 ;  /* 0x0000000000007941 */ /* 0x000fea0003800000 */
.L_x_32251:
        /* <DEDUP_REMOVED lines=16> */
.L_x_32257:
[----:B------:R-:W-:Y:S05]  /*cfa0*/  BSYNC B1 ;  /* 0x0000000000017941 */ /* 0x000fea0003800000 */
.L_x_32256:
        /* <DEDUP_REMOVED lines=44> */
.L_x_32255:
[----:B------:R-:W-:Y:S05]  /*d270*/  BSYNC B0 ;  /* 0x0000000000007941 */ /* 0x000fea0003800000 */
.L_x_32254:
        /* <DEDUP_REMOVED lines=20> */
.L_x_32259:
[----:B------:R-:W-:-:S07]  /*d3c0*/  MOV R187, R160 ;  /* 0x000000a000bb7202 */ /* 0x000fce0000000f00 */
.L_x_32260:
[----:B------:R-:W-:Y:S05]  /*d3d0*/  BSYNC B0 ;  /* 0x0000000000007941 */ /* 0x000fea0003800000 */
.L_x_32258:
        /* <DEDUP_REMOVED lines=16> */
.L_x_32264:
[----:B------:R-:W-:Y:S05]  /*d4e0*/  BSYNC B1 ;  /* 0x0000000000017941 */ /* 0x000fea0003800000 */
.L_x_32263:
        /* <DEDUP_REMOVED lines=44> */
.L_x_32262:
[----:B------:R-:W-:Y:S05]  /*d7b0*/  BSYNC B0 ;  /* 0x0000000000007941 */ /* 0x000fea0003800000 */
.L_x_32261:
        /* <DEDUP_REMOVED lines=20> */
.L_x_32266:
[----:B------:R-:W-:-:S07]  /*d900*/  MOV R145, R160 ;  /* 0x000000a000917202 */ /* 0x000fce0000000f00 */
.L_x_32267:
[----:B------:R-:W-:Y:S05]  /*d910*/  BSYNC B0 ;  /* 0x0000000000007941 */ /* 0x000fea0003800000 */
.L_x_32265:
        /* <DEDUP_REMOVED lines=16> */
.L_x_32271:
[----:B------:R-:W-:Y:S05]  /*da20*/  BSYNC B1 ;  /* 0x0000000000017941 */ /* 0x000fea0003800000 */
.L_x_32270:
        /* <DEDUP_REMOVED lines=44> */
.L_x_32269:
[----:B------:R-:W-:Y:S05]  /*dcf0*/  BSYNC B0 ;  /* 0x0000000000007941 */ /* 0x000fea0003800000 */
.L_x_32268:
        /* <DEDUP_REMOVED lines=20> */
.L_x_32273:
[----:B------:R-:W-:-:S07]  /*de40*/  MOV R146, R160 ;  /* 0x000000a000927202 */ /* 0x000fce0000000f00 */
.L_x_32274:
[----:B------:R-:W-:Y:S05]  /*de50*/  BSYNC B0 ;  /* 0x0000000000007941 */ /* 0x000fea0003800000 */
.L_x_32272:
        /* <DEDUP_REMOVED lines=16> */
.L_x_32278:
[----:B------:R-:W-:Y:S05]  /*df60*/  BSYNC B1 ;  /* 0x0000000000017941 */ /* 0x000fea0003800000 */
.L_x_32277:
        /* <DEDUP_REMOVED lines=44> */
.L_x_32276:
[----:B------:R-:W-:Y:S05]  /*e230*/  BSYNC B0 ;  /* 0x0000000000007941 */ /* 0x000fea0003800000 */
.L_x_32275:
        /* <DEDUP_REMOVED lines=20> */
.L_x_32280:
[----:B------:R-:W-:-:S07]  /*e380*/  MOV R150, R160 ;  /* 0x000000a000967202 */ /* 0x000fce0000000f00 */
.L_x_32281:
[----:B------:R-:W-:Y:S05]  /*e390*/  BSYNC B0 ;  /* 0x0000000000007941 */ /* 0x000fea0003800000 */
.L_x_32279:
        /* <DEDUP_REMOVED lines=18> */
.L_x_32285:
[----:B------:R-:W-:Y:S05]  /*e4c0*/  BSYNC B1 ;  /* 0x0000000000017941 */ /* 0x000fea0003800000 */
.L_x_32284:
        /* <DEDUP_REMOVED lines=44> */
.L_x_32283:
[----:B------:R-:W-:Y:S05]  /*e790*/  BSYNC B0 ;  /* 0x0000000000007941 */ /* 0x000fea0003800000 */
.L_x_32282:
[----:B------:R-:W-:Y:S01]  /*e7a0*/  I2FP.F32.U32 R151, R150 ;  /* 0x0000009600977245 */ /* 0x000fe20000201000 */
[----:B------:R-:W-:Y:S01]  /*e7b0*/  HADD2.F32 R147, -RZ, R147.H1_H1 ;  /* 0x30000093ff937230 */ /* 0x000fe20000004100 */
[----:B------:R-:W-:Y:S01]  /*e7c0*/  SEL R198, RZ, 0x10000, P5 ;  /* 0x00010000ffc67807 */ /* 0x000fe20002800000 */
[----:B------:R-:W-:Y:S01]  /*e7d0*/  IMAD.WIDE.U32 R202, R199, 0x8, R158 ;  /* 0x00000008c7ca7825 */ /* 0x000fe200078e009e */
[----:B------:R-:W-:-:S03]  /*e7e0*/  SEL R189, RZ, 0x100, P4 ;  /* 0x00000100ffbd7807 */ /* 0x000fc60002000000 */
[----:B------:R-:W-:Y:S01]  /*e7f0*/  FFMA.FTZ R153, R151, R196, 1.1641532182693481445e-10 ;  /* 0x2f00000097997423 */ /* 0x000fe200000100c4 */
[C---:B------:R-:W-:Y:S01]  /*e800*/  LOP3.LUT P5, RZ, R188.reuse, 0x4, RZ, 0xc0, !PT ;  /* 0x00000004bcff7812 */ /* 0x040fe200078ac0ff */
[----:B------:R-:W-:Y:S01]  /*e810*/  FMUL.FTZ R147, R147, R192 ;  /* 0x000000c093937220 */ /* 0x000fe20000410000 */
[----:B------:R-:W-:Y:S01]  /*e820*/  LOP3.LUT P4, RZ, R188, 0x2, RZ, 0xc0, !PT ;  /* 0x00000002bcff7812 */ /* 0x000fe2000788c0ff */
[----:B------:R-:W0:Y:S01]  /*e830*/  @P1 LDC.64 R150, c[0x0][0x230] ;  /* 0x00008c00ff961b82 */ /* 0x000e220000000a00 */
        /* <DEDUP_REMOVED lines=16> */
[----:B------:R-:W-:Y:S01]  /*e940*/  IMAD.WIDE.U32 R200, R199, 0x20, R156 ;  /* 0x00000020c7c87825 */ /* 0x000fe200078e009c */
[----:B------:R-:W-:-:S03]  /*e950*/  IADD3 R189, R197, 0xa0, RZ ;  /* 0x000000a0c5bd7810 */ /* 0x000fc60007ffe0ff */
[----:B------:R-:W-:Y:S01]  /*e960*/  @P0 FADD.FTZ R147, R107, R147 ;  /* 0x000000936b930221 */ /* 0x000fe20000010000 */
[----:B------:R-:W-:Y:S02]  /*e970*/  LOP3.LUT R204, R204, R205, RZ, 0xfc, !PT ;  /* 0x000000cdcccc7212 */ /* 0x000fe400078efcff */
        /* <DEDUP_REMOVED lines=21> */
.L_x_32287:
[----:B------:R-:W-:-:S07]  /*ead0*/  IMAD.MOV.U32 R148, RZ, RZ, R160 ;  /* 0x000000ffff947224 */ /* 0x000fce00078e00a0 */
.L_x_32288:
[----:B------:R-:W-:Y:S05]  /*eae0*/  BSYNC B0 ;  /* 0x0000000000007941 */ /* 0x000fea0003800000 */
.L_x_32286:
        /* <DEDUP_REMOVED lines=16> */
.L_x_32292:
[----:B------:R-:W-:Y:S05]  /*ebf0*/  BSYNC B1 ;  /* 0x0000000000017941 */ /* 0x000fea0003800000 */
.L_x_32291:
        /* <DEDUP_REMOVED lines=44> */
.L_x_32290:
[----:B------:R-:W-:Y:S05]  /*eec0*/  BSYNC B0 ;  /* 0x0000000000007941 */ /* 0x000fea0003800000 */
.L_x_32289:
        /* <DEDUP_REMOVED lines=22> */
.L_x_32294:
[----:B------:R-:W-:-:S07]  /*f030*/  IMAD.MOV.U32 R149, RZ, RZ, R160 ;  /* 0x000000ffff957224 */ /* 0x000fce00078e00a0 */
.L_x_32295:
[----:B------:R-:W-:Y:S05]  /*f040*/  BSYNC B0 ;  /* 0x0000000000007941 */ /* 0x000fea0003800000 */
.L_x_32293:
        /* <DEDUP_REMOVED lines=16> */
.L_x_32299:
[----:B------:R-:W-:Y:S05]  /*f150*/  BSYNC B1 ;  /* 0x0000000000017941 */ /* 0x000fea0003800000 */
.L_x_32298:
        /* <DEDUP_REMOVED lines=44> */
.L_x_32297:
[----:B------:R-:W-:Y:S05]  /*f420*/  BSYNC B0 ;  /* 0x0000000000007941 */ /* 0x000fea0003800000 */
.L_x_32296:
        /* <DEDUP_REMOVED lines=22> */
.L_x_32301:
[----:B------:R-:W-:-:S07]  /*f590*/  IMAD.MOV.U32 R150, RZ, RZ, R160 ;  /* 0x000000ffff967224 */ /* 0x000fce00078e00a0 */
.L_x_32302:
[----:B------:R-:W-:Y:S05]  /*f5a0*/  BSYNC B0 ;  /* 0x0000000000007941 */ /* 0x000fea0003800000 */
.L_x_32300:
        /* <DEDUP_REMOVED lines=16> */
.L_x_32306:
[----:B------:R-:W-:Y:S05]  /*f6b0*/  BSYNC B1 ;  /* 0x0000000000017941 */ /* 0x000fea0003800000 */
.L_x_32305:
        /* <DEDUP_REMOVED lines=44> */
.L_x_32304:
[----:B------:R-:W-:Y:S05]  /*f980*/  BSYNC B0 ;  /* 0x0000000000007941 */ /* 0x000fea0003800000 */
.L_x_32303:
        /* <DEDUP_REMOVED lines=20> */
.L_x_32308:
[----:B------:R-:W-:-:S07]  /*fad0*/  IMAD.MOV.U32 R151, RZ, RZ, R160 ;  /* 0x000000ffff977224 */ /* 0x000fce00078e00a0 */
.L_x_32309:
[----:B------:R-:W-:Y:S05]  /*fae0*/  BSYNC B0 ;  /* 0x0000000000007941 */ /* 0x000fea0003800000 */
.L_x_32307:
        /* <DEDUP_REMOVED lines=16> */
.L_x_32313:
[----:B------:R-:W-:Y:S05]  /*fbf0*/  BSYNC B1 ;  /* 0x0000000000017941 */ /* 0x000fea0003800000 */
.L_x_32312:
        /* <DEDUP_REMOVED lines=44> */
.L_x_32311:
[----:B------:R-:W-:Y:S05]  /*fec0*/  BSYNC B0 ;  /* 0x0000000000007941 */ /* 0x000fea0003800000 */
.L_x_32310:
        /* <DEDUP_REMOVED lines=20> */
.L_x_32315:
[----:B------:R-:W-:-:S07]  /*10010*/  IMAD.MOV.U32 R152, RZ, RZ, R160 ;  /* 0x000000ffff987224 */ /* 0x000fce00078e00a0 */
.L_x_32316:
[----:B------:R-:W-:Y:S05]  /*10020*/  BSYNC B0 ;  /* 0x0000000000007941 */ /* 0x000fea0003800000 */
.L_x_32314:
        /* <DEDUP_REMOVED lines=16> */
.L_x_32320:
[----:B------:R-:W-:Y:S05]  /*10130*/  BSYNC B1 ;  /* 0x0000000000017941 */ /* 0x000fea0003800000 */
.L_x_32319:
        /* <DEDUP_REMOVED lines=44> */
.L_x_32318:
[----:B------:R-:W-:Y:S05]  /*10400*/  BSYNC B0 ;  /* 0x0000000000007941 */ /* 0x000fea0003800000 */
.L_x_32317:
        /* <DEDUP_REMOVED lines=20> */
.L_x_32322:
[----:B------:R-:W-:-:S07]  /*10550*/  IMAD.MOV.U32 R153, RZ, RZ, R160 ;  /* 0x000000ffff997224 */ /* 0x000fce00078e00a0 */
.L_x_32323:
[----:B------:R-:W-:Y:S05]  /*10560*/  BSYNC B0 ;  /* 0x0000000000007941 */ /* 0x000fea0003800000 */
.L_x_32321:
        /* <DEDUP_REMOVED lines=16> */
.L_x_32327:
[----:B------:R-:W-:Y:S05]  /*10670*/  BSYNC B1 ;  /* 0x0000000000017941 */ /* 0x000fea0003800000 */
.L_x_32326:
        /* <DEDUP_REMOVED lines=44> */
.L_x_32325:
[----:B------:R-:W-:Y:S05]  /*10940*/  BSYNC B0 ;  /* 0x0000000000007941 */ /* 0x000fea0003800000 */
.L_x_32324:
        /* <DEDUP_REMOVED lines=20> */
.L_x_32329:
[----:B------:R-:W-:-:S07]  /*10a90*/  IMAD.MOV.U32 R154, RZ, RZ, R160 ;  /* 0x000000ffff9a7224 */ /* 0x000fce00078e00a0 */
.L_x_32330:
[----:B------:R-:W-:Y:S05]  /*10aa0*/  BSYNC B0 ;  /* 0x0000000000007941 */ /* 0x000fea0003800000 */
.L_x_32328:
        /* <DEDUP_REMOVED lines=16> */
.L_x_32334:
[----:B------:R-:W-:Y:S05]  /*10bb0*/  BSYNC B1 ;  /* 0x0000000000017941 */ /* 0x000fea0003800000 */
.L_x_32333:
        /* <DEDUP_REMOVED lines=44> */
.L_x_32332:
[----:B------:R-:W-:Y:S05]  /*10e80*/  BSYNC B0 ;  /* 0x0000000000007941 */ /* 0x000fea0003800000 */
.L_x_32331:
        /* <DEDUP_REMOVED lines=20> */
.L_x_32336:
[----:B------:R-:W-:-:S07]  /*10fd0*/  IMAD.MOV.U32 R198, RZ, RZ, R160 ;  /* 0x000000ffffc67224 */ /* 0x000fce00078e00a0 */
.L_x_32337:
[----:B------:R-:W-:Y:S05]  /*10fe0*/  BSYNC B0 ;  /* 0x0000000000007941 */ /* 0x000fea0003800000 */
.L_x_32335:
        /* <DEDUP_REMOVED lines=18> */
.L_x_32341:
[----:B------:R-:W-:Y:S05]  /*11110*/  BSYNC B1 ;  /* 0x0000000000017941 */ /* 0x000fea0003800000 */
.L_x_32340:
        /* <DEDUP_REMOVED lines=44> */
.L_x_32339:
[----:B------:R-:W-:Y:S05]  /*113e0*/  BSYNC B0 ;  /* 0x0000000000007941 */ /* 0x000fea0003800000 */
.L_x_32338:
        /* <DEDUP_REMOVED lines=13> */
[----:B------:R-:W-:Y:S01]  /*114c0*/  LOP3.LUT P6, RZ, R188, 0x4, RZ, 0xc0, !PT ;  /* 0x00000004bcff7812 */ /* 0x000fe200078cc0ff */
[----:B------:R-:W-:Y:S01]  /*114d0*/  IMAD.WIDE.U32 R206, R206, 0x100, RZ ;  /* 0x00000100cece7825 */ /* 0x000fe200078e00ff */
[----:B------:R-:W-:-:S03]  /*114e0*/  SEL R211, RZ, 0x1, P3 ;  /* 0x00000001ffd37807 */ /* 0x000fc60001800000 */
[----:B------:R-:W-:Y:S01]  /*114f0*/  FADD.FTZ R202, R112, R201 ;  /* 0x000000c970ca7221 */ /* 0x000fe20000010000 */
[----:B------:R0:W-:Y:S01]  /*11500*/  STG.E.128 desc[UR4][R156.64], R148 ;  /* 0x000000949c007986 */ /* 0x0001e2000c101d04 */
        /* <DEDUP_REMOVED lines=33> */
[----:B------:R-:W-:Y:S02]  /*11720*/  FFMA.FTZ R201, R201, R196, 1.1641532182693481445e-10 ;  /* 0x2f000000c9c97423 */ /* 0x000fe400000100c4 */
[----:B------:R-:W-:-:S03]  /*11730*/  FADD.FTZ R198, R142, R203 ;  /* 0x000000cb8ec67221 */ /* 0x000fc60000010000 */
[----:B------:R-:W-:Y:S01]  /*11740*/  FSETP.GTU.FTZ.AND P1, PT, R201, R194, PT ;  /* 0x000000c2c900720b */ /* 0x000fe20003f3c000 */
[----:B------:R-:W-:Y:S01]  /*11750*/  FADD.FTZ R203, R143, R198 ;  /* 0x000000c68fcb7221 */ /* 0x000fe20000010000 */
[----:B------:R-:W-:Y:S02]  /*11760*/  IMAD.WIDE.U32 R200, R200, 0x1000000, RZ ;  /* 0x01000000c8c87825 */ /* 0x000fe400078e00ff */
[----:B------:R-:W-:Y:S02]  /*11770*/  FSEL R155, R155, RZ, !P1 ;  /* 0x000000ff9b9b7208 */ /* 0x000fe40004800000 */
[----:B------:R-:W-:Y:S01]  /*11780*/  FADD.FTZ R192, R144, R203 ;  /* 0x000000cb90c07221 */ /* 0x000fe20000010000 */
[----:B------:R-:W-:-:S04]  /*11790*/  IMAD.WIDE.U32 R202, R202, 0x10000, RZ ;  /* 0x00010000caca7825 */ /* 0x000fc800078e00ff */
[----:B------:R-:W-:Y:S01]  /*117a0*/  FADD.FTZ R209, R145, R192 ;  /* 0x000000c091d17221 */ /* 0x000fe20000010000 */
[----:B------:R-:W-:Y:S01]  /*117b0*/  SEL R192, RZ, 0x1000000, P1 ;  /* 0x01000000ffc07807 */ /* 0x000fe20000800000 */
[----:B------:R-:W-:Y:S01]  /*117c0*/  @P0 FADD.FTZ R155, R107, R155 ;  /* 0x0000009b6b9b0221 */ /* 0x000fe20000010000 */
[----:B------:R-:W-:Y:S01]  /*117d0*/  LOP3.LUT R200, R206, R200, R202, 0xfe, !PT ;  /* 0x000000c8cec87212 */ /* 0x000fe200078efeca */
[----:B------:R-:W-:Y:S01]  /*117e0*/  FADD.FTZ R190, R146, R209 ;  /* 0x000000d192be7221 */ /* 0x000fe20000010000 */
[----:B------:R-:W-:Y:S02]  /*117f0*/  LOP3.LUT R204, R205, R192, R204, 0xfe, !PT ;  /* 0x000000c0cdcc7212 */ /* 0x000fe400078efecc */
[----:B------:R-:W-:Y:S01]  /*11800*/  SEL R209, RZ, 0x1, P6 ;  /* 0x00000001ffd17807 */ /* 0x000fe20003000000 */
[----:B------:R-:W-:Y:S01]  /*11810*/  FADD.FTZ R205, R147, R190 ;  /* 0x000000be93cd7221 */ /* 0x000fe20000010000 */
[----:B------:R-:W-:Y:S01]  /*11820*/  LOP3.LUT R201, R201, R204, R211, 0xfe, !PT ;  /* 0x000000ccc9c97212 */ /* 0x000fe200078efed3 */
[----:B------:R0:W-:Y:S01]  /*11830*/  STG.E.128 desc[UR4][R156.64+0x10], R152 ;  /* 0x000010989c007986 */ /* 0x0001e2000c101d04 */
[----:B------:R-:W-:Y:S01]  /*11840*/  LOP3.LUT R200, R200, R209, RZ, 0xfc, !PT ;  /* 0x000000d1c8c87212 */ /* 0x000fe200078efcff */
[----:B------:R-:W-:Y:S01]  /*11850*/  FADD.FTZ R190, R148, R205 ;  /* 0x000000cd94be7221 */ /* 0x000fe20000010000 */
[----:B------:R-:W-:-:S02]  /*11860*/  LOP3.LUT R201, R207, R201, R203, 0xfe, !PT ;  /* 0x000000c9cfc97212 */ /* 0x000fc400078efecb */
[----:B------:R-:W-:Y:S01]  /*11870*/  ISETP.NE.AND P0, PT, R0, RZ, PT ;  /* 0x000000ff0000720c */ /* 0x000fe20003f05270 */
        /* <DEDUP_REMOVED lines=126> */
.L_x_32355:
        /* <DEDUP_REMOVED lines=133> */
[----:B------:R-:W-:Y:S01]  /*128b0*/  F2FP.F16.F32.PACK_AB R108, R121, R108 ;  /* 0x0000006c796c723e */ /* 0x000fe200000000ff */
[----:B------:R-:W-:Y:S01]  /*128c0*/  FFMA.FTZ R154, R29, R126, R77 ;  /* 0x0000007e1d9a7223 */ /* 0x000fe2000001004d */
[----:B------:R1:W-:Y:S01]  /*128d0*/  STG.E.128 desc[UR4][R118.64], R112 ;  /* 0x0000007076007986 */ /* 0x0003e2000c101d04 */
[----:B0-----:R-:W-:Y:S01]  /*128e0*/  IMAD.WIDE.U32 R120, R191, 0x10, R116 ;  /* 0x00000010bf787825 */ /* 0x001fe200078e0074 */
[----:B------:R-:W-:-:S03]  /*128f0*/  F2FP.F16.F32.PACK_AB R111, R210, R111 ;  /* 0x0000006fd26f723e */ /* 0x000fc600000000ff */
[----:B------:R-:W-:Y:S01]  /*12900*/  FFMA.FTZ R149, R18, R149, R66 ;  /* 0x0000009512957223 */ /* 0x000fe20000010042 */
[----:B------:R-:W-:Y:S01]  /*12910*/  F2FP.F16.F32.PACK_AB R110, R208, R157 ;  /* 0x0000009dd06e723e */ /* 0x000fe200000000ff */
[----:B------:R-:W-:Y:S01]  /*12920*/  IMAD.WIDE.U32 R124, R193, 0x10, R116 ;  /* 0x00000010c17c7825 */ /* 0x000fe200078e0074 */
[----:B------:R-:W-:-:S03]  /*12930*/  F2FP.F16.F32.PACK_AB R109, R206, R109 ;  /* 0x0000006dce6d723e */ /* 0x000fc600000000ff */
        /* <DEDUP_REMOVED lines=32> */
[----:B------:R-:W-:Y:S01]  /*12b40*/  F2FP.F16.F32.PACK_AB R116, R121, R116 ;  /* 0x000000747974723e */ /* 0x000fe200000000ff */
        /* <DEDUP_REMOVED lines=27> */
.L_x_32342:
        /* <DEDUP_REMOVED lines=8> */
.L_x_32345:
[----:B------:R-:W-:Y:S05]  /*12d80*/  BSYNC B0 ;  /* 0x0000000000007941 */ /* 0x000fea0003800000 */
.L_x_32344:
        /* <DEDUP_REMOVED lines=9> */
.L_x_32346:
[----:B------:R-:W-:Y:S01]  /*12e20*/  HFMA2.MMA R196, -RZ, RZ, 0, 2.384185791015625e-07 ;  /* 0x00000004ffc47435 */ /* 0x000fe200000001ff */
[----:B------:R-:W-:-:S04]  /*12e30*/  IMAD.MOV.U32 R157, RZ, RZ, R203 ;  /* 0x000000ffff9d7224 */ /* 0x000fc800078e00cb */
[----:B------:R-:W-:-:S05]  /*12e40*/  FADD.FTZ R159, R158, R157 ;  /* 0x0000009d9e9f7221 */ /* 0x000fca0000010000 */
[----:B------:R-:W-:-:S07]  /*12e50*/  MOV R205, R159 ;  /* 0x0000009f00cd7202 */ /* 0x000fce0000000f00 */
[----:B------:R-:W-:Y:S05]  /*12e60*/  WARPSYNC.COLLECTIVE R194, `(.L_x_32347) ;  /* 0x00000000c2087348 */ /* 0x000fea0003c00000 */
[----:B------:R0:W1:Y:S02]  /*12e70*/  SHFL.BFLY P1, R203, R205, R196, R207 ;  /* 0x0c0000c4cdcb7389 */ /* 0x00006400000200cf */
[----:B01----:R-:W-:Y:S01]  /*12e80*/  ENDCOLLECTIVE ;  /* 0x000000000000791b */ /* 0x003fe20003800000 */
.L_x_32347:
[----:B------:R-:W-:Y:S01]  /*12e90*/  HFMA2.MMA R196, -RZ, RZ, 0, 4.76837158203125e-07 ;  /* 0x00000008ffc47435 */ /* 0x000fe200000001ff */
[----:B------:R-:W-:-:S04]  /*12ea0*/  IMAD.MOV.U32 R156, RZ, RZ, R203 ;  /* 0x000000ffff9c7224 */ /* 0x000fc800078e00cb */
[----:B------:R-:W-:-:S05]  /*12eb0*/  FADD.FTZ R190, R159, R156 ;  /* 0x0000009c9fbe7221 */ /* 0x000fca0000010000 */
[----:B------:R-:W-:-:S07]  /*12ec0*/  MOV R205, R190 ;  /* 0x000000be00cd7202 */ /* 0x000fce0000000f00 */
[----:B------:R-:W-:Y:S05]  /*12ed0*/  WARPSYNC.COLLECTIVE R194, `(.L_x_32348) ;  /* 0x00000000c2087348 */ /* 0x000fea0003c00000 */
[----:B------:R0:W1:Y:S02]  /*12ee0*/  SHFL.BFLY P1, R203, R205, R196, R207 ;  /* 0x0c0000c4cdcb7389 */ /* 0x00006400000200cf */
[----:B01----:R-:W-:Y:S01]  /*12ef0*/  ENDCOLLECTIVE ;  /* 0x000000000000791b */ /* 0x003fe20003800000 */
.L_x_32348:
        /* <DEDUP_REMOVED lines=8> */
.L_x_32349:
        /* <DEDUP_REMOVED lines=104> */
.L_x_32350:
[----:B------:R-:W-:Y:S01]  /*13600*/  HFMA2.MMA R196, -RZ, RZ, 0, 1.1920928955078125e-07 ;  /* 0x00000002ffc47435 */ /* 0x000fe200000001ff */
[----:B------:R-:W-:-:S04]  /*13610*/  IMAD.MOV.U32 R159, RZ, RZ, R203 ;  /* 0x000000ffff9f7224 */ /* 0x000fc800078e00cb */
[----:B------:R-:W-:-:S05]  /*13620*/  FADD.FTZ R159, R0, R159 ;  /* 0x0000009f009f7221 */ /* 0x000fca0000010000 */
[----:B------:R-:W-:-:S07]  /*13630*/  MOV R205, R159 ;  /* 0x0000009f00cd7202 */ /* 0x000fce0000000f00 */
[----:B------:R-:W-:Y:S05]  /*13640*/  WARPSYNC.COLLECTIVE R194, `(.L_x_32351) ;  /* 0x00000000c2087348 */ /* 0x000fea0003c00000 */
[----:B------:R0:W1:Y:S02]  /*13650*/  SHFL.BFLY P1, R203, R205, R196, R207 ;  /* 0x0c0000c4cdcb7389 */ /* 0x00006400000200cf */
[----:B01----:R-:W-:Y:S01]  /*13660*/  ENDCOLLECTIVE ;  /* 0x000000000000791b */ /* 0x003fe20003800000 */
.L_x_32351:
[----:B------:R-:W-:Y:S01]  /*13670*/  HFMA2.MMA R196, -RZ, RZ, 0, 2.384185791015625e-07 ;  /* 0x00000004ffc47435 */ /* 0x000fe200000001ff */
[----:B------:R-:W-:-:S04]  /*13680*/  IMAD.MOV.U32 R158, RZ, RZ, R203 ;  /* 0x000000ffff9e7224 */ /* 0x000fc800078e00cb */
[----:B------:R-:W-:-:S05]  /*13690*/  FADD.FTZ R158, R159, R158 ;  /* 0x0000009e9f9e7221 */ /* 0x000fca0000010000 */
[----:B------:R-:W-:-:S07]  /*136a0*/  MOV R205, R158 ;  /* 0x0000009e00cd7202 */ /* 0x000fce0000000f00 */
[----:B------:R-:W-:Y:S05]  /*136b0*/  WARPSYNC.COLLECTIVE R194, `(.L_x_32352) ;  /* 0x00000000c2087348 */ /* 0x000fea0003c00000 */
[----:B------:R0:W1:Y:S02]  /*136c0*/  SHFL.BFLY P1, R203, R205, R196, R207 ;  /* 0x0c0000c4cdcb7389 */ /* 0x00006400000200cf */
[----:B01----:R-:W-:Y:S01]  /*136d0*/  ENDCOLLECTIVE ;  /* 0x000000000000791b */ /* 0x003fe20003800000 */
.L_x_32352:
[----:B------:R-:W-:Y:S01]  /*136e0*/  HFMA2.MMA R196, -RZ, RZ, 0, 4.76837158203125e-07 ;  /* 0x00000008ffc47435 */ /* 0x000fe200000001ff */
[----:B------:R-:W-:-:S04]  /*136f0*/  IMAD.MOV.U32 R201, RZ, RZ, R203 ;  /* 0x000000ffffc97224 */ /* 0x000fc800078e00cb */
[----:B------:R-:W-:-:S05]  /*13700*/  FADD.FTZ R201, R158, R201 ;  /* 0x000000c99ec97221 */ /* 0x000fca0000010000 */
[----:B------:R-:W-:-:S07]  /*13710*/  MOV R205, R201 ;  /* 0x000000c900cd7202 */ /* 0x000fce0000000f00 */
[----:B------:R-:W-:Y:S05]  /*13720*/  WARPSYNC.COLLECTIVE R194, `(.L_x_32353) ;  /* 0x00000000c2087348 */ /* 0x000fea0003c00000 */
[----:B------:R0:W1:Y:S02]  /*13730*/  SHFL.BFLY P1, R203, R205, R196, R207 ;  /* 0x0c0000c4cdcb7389 */ /* 0x00006400000200cf */
[----:B01----:R-:W-:Y:S01]  /*13740*/  ENDCOLLECTIVE ;  /* 0x000000000000791b */ /* 0x003fe20003800000 */
.L_x_32353:
[----:B------:R-:W-:Y:S01]  /*13750*/  HFMA2.MMA R196, -RZ, RZ, 0, 9.5367431640625e-07 ;  /* 0x00000010ffc47435 */ /* 0x000fe200000001ff */
[----:B------:R-:W-:-:S04]  /*13760*/  IMAD.MOV.U32 R190, RZ, RZ, R203 ;  /* 0x000000ffffbe7224 */ /* 0x000fc800078e00cb */
[----:B------:R-:W-:-:S05]  /*13770*/  FADD.FTZ R190, R201, R190 ;  /* 0x000000bec9be7221 */ /* 0x000fca0000010000 */
[----:B------:R-:W-:-:S07]  /*13780*/  MOV R205, R190 ;  /* 0x000000be00cd7202 */ /* 0x000fce0000000f00 */
[----:B------:R-:W-:Y:S05]  /*13790*/  WARPSYNC.COLLECTIVE R194, `(.L_x_32354) ;  /* 0x00000000c2087348 */ /* 0x000fea0003c00000 */
[----:B------:R0:W1:Y:S02]  /*137a0*/  SHFL.BFLY P1, R203, R205, R196, R207 ;  /* 0x0c0000c4cdcb7389 */ /* 0x00006400000200cf */
[----:B01----:R-:W-:Y:S01]  /*137b0*/  ENDCOLLECTIVE ;  /* 0x000000000000791b */ /* 0x003fe20003800000 */
.L_x_32354:
[----:B------:R-:W-:Y:S05]  /*137c0*/  BRA `(.L_x_32355) ;  /* 0xffffffe800247947 */ /* 0x000fea000383ffff */
.L_x_32356:
        /* <DEDUP_REMOVED lines=11> */
.L_x_44456:


//--------------------- .text._ZN10layer_norm13ln_fwd_kernelINS_13Kernel_traitsIf6__halffS2_fjLj1536ELj1ELj4ELj1ELj16ENS_18Kernel_traits_baseILj1536EfS2_fS2_fjLj128EEEEELb1ELb0ELb1ELb0EEEvNS_9FwdParamsE --------------------------
	.section	.text._ZN10layer_norm13ln_fwd_kernelINS_13Kernel_traitsIf6__halffS2_fjLj1536ELj1ELj4ELj1ELj16ENS_18Kernel_traits_baseILj1536EfS2_fS2_fjLj128EEEEELb1ELb0ELb1ELb0EEEvNS_9FwdParamsE,"ax",@progbits
	.align	128
        .global         _ZN10layer_norm13ln_fwd_kernelINS_13Kernel_traitsIf6__halffS2_fjLj1536ELj1ELj4ELj1ELj16ENS_18Kernel_traits_baseILj1536EfS2_fS2_fjLj128EEEEELb1ELb0ELb1ELb0EEEvNS_9FwdParamsE
        .type           _ZN10layer_norm13ln_fwd_kernelINS_13Kernel_traitsIf6__halffS2_fjLj1536ELj1ELj4ELj1ELj16ENS_18Kernel_traits_baseILj1536EfS2_fS2_fjLj128EEEEELb1ELb0ELb1ELb0EEEvNS_9FwdParamsE,@function
        .size           _ZN10layer_norm13ln_fwd_kernelINS_13Kernel_traitsIf6__halffS2_fjLj1536ELj1ELj4ELj1ELj16ENS_18Kernel_traits_baseILj1536EfS2_fS2_fjLj128EEEEELb1ELb0ELb1ELb0EEEvNS_9FwdParamsE,(.L_x_44457 - _ZN10layer_norm13ln_fwd_kernelINS_13Kernel_traitsIf6__halffS2_fjLj1536ELj1ELj4ELj1ELj16ENS_18Kernel_traits_baseILj1536EfS2_fS2_fjLj128EEEEELb1ELb0ELb1ELb0EEEvNS_9FwdParamsE)
        .other          _ZN10layer_norm13ln_fwd_kernelINS_13Kernel_traitsIf6__halffS2_fjLj1536ELj1ELj4ELj1ELj16ENS_18Kernel_traits_baseILj1536EfS2_fS2_fjLj128EEEEELb1ELb0ELb1ELb0EEEvNS_9FwdParamsE,@"STO_CUDA_ENTRY STV_DEFAULT"
_ZN10layer_norm13ln_fwd_kernelINS_13Kernel_traitsIf6__halffS2_fjLj1536ELj1ELj4ELj1ELj16ENS_18Kernel_traits_baseILj1536EfS2_fS2_fjLj128EEEEELb1ELb0ELb1ELb0EEEvNS_9FwdParamsE:
.text._ZN10layer_norm13ln_fwd_kernelINS_13Kernel_traitsIf6__halffS2_fjLj1536ELj1ELj4ELj1ELj16ENS_18Kernel_traits_baseILj1536EfS2_fS2_fjLj128EEEEELb1ELb0ELb1ELb0EEEvNS_9FwdParamsE:
        /* <DEDUP_REMOVED lines=102> */
.L_x_32358:
[----:B------:R-:W-:Y:S05]  /*0660*/  BSYNC B0 ;  /* 0x0000000000007941 */ /* 0x000fea0003800000 */
.L_x_32357:
        /* <DEDUP_REMOVED lines=18> */
.L_x_32360:
[----:B------:R-:W-:Y:S05]  /*0790*/  BSYNC B0 ;  /* 0x0000000000007941 */ /* 0x000fea0003800000 */
.L_x_32359:
        /* <DEDUP_REMOVED lines=18> */
.L_x_32362:
[----:B------:R-:W-:Y:S05]  /*08c0*/  BSYNC B0 ;  /* 0x0000000000007941 */ /* 0x000fea0003800000 */
.L_x_32361:
        /* <DEDUP_REMOVED lines=18> */
.L_x_32364:
[----:B------:R-:W-:Y:S05]  /*09f0*/  BSYNC B0 ;  /* 0x0000000000007941 */ /* 0x000fea0003800000 */
.L_x_32363:
        /* <DEDUP_REMOVED lines=18> */
.L_x_32366:
[----:B------:R-:W-:Y:S05]  /*0b20*/  BSYNC B0 ;  /* 0x0000000000007941 */ /* 0x000fea0003800000 */
.L_x_32365:
        /* <DEDUP_REMOVED lines=26> */
.L_x_32368:
[----:B------:R-:W-:Y:S05]  /*0cd0*/  BSYNC B0 ;  /* 0x0000000000007941 */ /* 0x000fea0003800000 */
.L_x_32367:
        /* <DEDUP_REMOVED lines=28> */
.L_x_32836:
        /* <DEDUP_REMOVED lines=51> */
.L_x_32374:
[----:B------:R-:W-:-:S07]  /*11d0*/  IMAD.MOV.U32 R136, RZ, RZ, R192 ;  /* 0x000000ffff887224 */ /* 0x000fce00078e00c0 */
.L_x_32375:
[----:B------:R-:W-:Y:S05]  /*11e0*/  BSYNC B2 ;  /* 0x0000000000027941 */ /* 0x000fea0003800000 */
.L_x_32373:
        /* <DEDUP_REMOVED lines=16> */
.L_x_32379:
[----:B------:R-:W-:Y:S05]  /*12f0*/  BSYNC B3 ;  /* 0x0000000000037941 */ /* 0x000fea0003800000 */
.L_x_32378:
        /* <DEDUP_REMOVED lines=43> */
.L_x_32377:
[----:B------:R-:W-:Y:S05]  /*15b0*/  BSYNC B2 ;  /* 0x0000000000027941 */ /* 0x000fea0003800000 */
.L_x_32376:
        /* <DEDUP_REMOVED lines=10> */
.L_x_32372:
[----:B------:R-:W-:Y:S05]  /*1660*/  BSYNC B1 ;  /* 0x0000000000017941 */ /* 0x000fea0003800000 */
.L_x_32371:
        /* <DEDUP_REMOVED lines=18> */
.L_x_32383:
[----:B------:R-:W-:-:S07]  /*1790*/  MOV R125, R192 ;  /* 0x000000c0007d7202 */ /* 0x000fce0000000f00 */
.L_x_32384:
[----:B------:R-:W-:Y:S05]  /*17a0*/  BSYNC B2 ;  /* 0x0000000000027941 */ /* 0x000fea0003800000 */
.L_x_32382:
        /* <DEDUP_REMOVED lines=16> */
.L_x_32388:
[----:B------:R-:W-:Y:S05]  /*18b0*/  BSYNC B3 ;  /* 0x0000000000037941 */ /* 0x000fea0003800000 */
.L_x_32387:
        /* <DEDUP_REMOVED lines=44> */
.L_x_32386:
[----:B------:R-:W-:Y:S05]  /*1b80*/  BSYNC B2 ;  /* 0x0000000000027941 */ /* 0x000fea0003800000 */
.L_x_32385:
        /* <DEDUP_REMOVED lines=10> */
.L_x_32381:
[----:B------:R-:W-:Y:S05]  /*1c30*/  BSYNC B1 ;  /* 0x0000000000017941 */ /* 0x000fea0003800000 */
.L_x_32380:
        /* <DEDUP_REMOVED lines=18> */
.L_x_32392:
[----:B------:R-:W-:-:S07]  /*1d60*/  IMAD.MOV.U32 R195, RZ, RZ, R192 ;  /* 0x000000ffffc37224 */ /* 0x000fce00078e00c0 */
.L_x_32393:
[----:B------:R-:W-:Y:S05]  /*1d70*/  BSYNC B2 ;  /* 0x0000000000027941 */ /* 0x000fea0003800000 */
.L_x_32391:
        /* <DEDUP_REMOVED lines=16> */
.L_x_32397:
[----:B------:R-:W-:Y:S05]  /*1e80*/  BSYNC B3 ;  /* 0x0000000000037941 */ /* 0x000fea0003800000 */
.L_x_32396:
        /* <DEDUP_REMOVED lines=44> */
.L_x_32395:
[----:B------:R-:W-:Y:S05]  /*2150*/  BSYNC B2 ;  /* 0x0000000000027941 */ /* 0x000fea0003800000 */
.L_x_32394:
        /* <DEDUP_REMOVED lines=10> */
.L_x_32390:
[----:B------:R-:W-:Y:S05]  /*2200*/  BSYNC B1 ;  /* 0x0000000000017941 */ /* 0x000fea0003800000 */
.L_x_32389:
        /* <DEDUP_REMOVED lines=18> */
.L_x_32401:
[----:B------:R-:W-:-:S07]  /*2330*/  IMAD.MOV.U32 R127, RZ, RZ, R192 ;  /* 0x000000ffff7f7224 */ /* 0x000fce00078e00c0 */
.L_x_32402:
[----:B------:R-:W-:Y:S05]  /*2340*/  BSYNC B2 ;  /* 0x0000000000027941 */ /* 0x000fea0003800000 */
.L_x_32400:
        /* <DEDUP_REMOVED lines=16> */
.L_x_32406:
[----:B------:R-:W-:Y:S05]  /*2450*/  BSYNC B3 ;  /* 0x0000000000037941 */ /* 0x000fea0003800000 */
.L_x_32405:
        /* <DEDUP_REMOVED lines=44> */
.L_x_32404:
[----:B------:R-:W-:Y:S05]  /*2720*/  BSYNC B2 ;  /* 0x0000000000027941 */ /* 0x000fea0003800000 */
.L_x_32403:
        /* <DEDUP_REMOVED lines=10> */
.L_x_32399:
[----:B------:R-:W-:Y:S05]  /*27d0*/  BSYNC B1 ;  /* 0x0000000000017941 */ /* 0x000fea0003800000 */
.L_x_32398:
        /* <DEDUP_REMOVED lines=18> */
.L_x_32410:
[----:B------:R-:W-:-:S07]  /*2900*/  MOV R199, R192 ;  /* 0x000000c000c77202 */ /* 0x000fce0000000f00 */
.L_x_32411:
[----:B------:R-:W-:Y:S05]  /*2910*/  BSYNC B2 ;  /* 0x0000000000027941 */ /* 0x000fea0003800000 */
.L_x_32409:
        /* <DEDUP_REMOVED lines=16> */
.L_x_32415:
[----:B------:R-:W-:Y:S05]  /*2a20*/  BSYNC B3 ;  /* 0x0000000000037941 */ /* 0x000fea0003800000 */
.L_x_32414:
        /* <DEDUP_REMOVED lines=44> */
.L_x_32413:
[----:B------:R-:W-:Y:S05]  /*2cf0*/  BSYNC B2 ;  /* 0x0000000000027941 */ /* 0x000fea0003800000 */
.L_x_32412:
        /* <DEDUP_REMOVED lines=10> */
.L_x_32408:
[----:B------:R-:W-:Y:S05]  /*2da0*/  BSYNC B1 ;  /* 0x0000000000017941 */ /* 0x000fea0003800000 */
.L_x_32407:
        /* <DEDUP_REMOVED lines=18> */
.L_x_32419:
[----:B------:R-:W-:-:S07]  /*2ed0*/  IMAD.MOV.U32 R137, RZ, RZ, R192 ;  /* 0x000000ffff897224 */ /* 0x000fce00078e00c0 */
.L_x_32420:
[----:B------:R-:W-:Y:S05]  /*2ee0*/  BSYNC B2 ;  /* 0x0000000000027941 */ /* 0x000fea0003800000 */
.L_x_32418:
        /* <DEDUP_REMOVED lines=16> */
.L_x_32424:
[----:B------:R-:W-:Y:S05]  /*2ff0*/  BSYNC B3 ;  /* 0x0000000000037941 */ /* 0x000fea0003800000 */
.L_x_32423:
        /* <DEDUP_REMOVED lines=44> */
.L_x_32422:
[----:B------:R-:W-:Y:S05]  /*32c0*/  BSYNC B2 ;  /* 0x0000000000027941 */ /* 0x000fea0003800000 */
.L_x_32421:
        /* <DEDUP_REMOVED lines=10> */
.L_x_32417:
[----:B------:R-:W-:Y:S05]  /*3370*/  BSYNC B1 ;  /* 0x0000000000017941 */ /* 0x000fea0003800000 */
.L_x_32416:
        /* <DEDUP_REMOVED lines=18> */
.L_x_32428:
[----:B------:R-:W-:-:S07]  /*34a0*/  IMAD.MOV.U32 R201, RZ, RZ, R192 ;  /* 0x000000ffffc97224 */ /* 0x000fce00078e00c0 */
.L_x_32429:
[----:B------:R-:W-:Y:S05]  /*34b0*/  BSYNC B2 ;  /* 0x0000000000027941 */ /* 0x000fea0003800000 */
.L_x_32427:
        /* <DEDUP_REMOVED lines=16> */
.L_x_32433:
[----:B------:R-:W-:Y:S05]  /*35c0*/  BSYNC B3 ;  /* 0x0000000000037941 */ /* 0x000fea0003800000 */
.L_x_32432:
        /* <DEDUP_REMOVED lines=44> */
.L_x_32431:
[----:B------:R-:W-:Y:S05]  /*3890*/  BSYNC B2 ;  /* 0x0000000000027941 */ /* 0x000fea0003800000 */
.L_x_32430:
        /* <DEDUP_REMOVED lines=10> */
.L_x_32426:
[----:B------:R-:W-:Y:S05]  /*3940*/  BSYNC B1 ;  /* 0x0000000000017941 */ /* 0x000fea0003800000 */
.L_x_32425:
        /* <DEDUP_REMOVED lines=18> */
.L_x_32437:
[----:B------:R-:W-:-:S07]  /*3a70*/  MOV R139, R192 ;  /* 0x000000c0008b7202 */ /* 0x000fce0000000f00 */
.L_x_32438:
[----:B------:R-:W-:Y:S05]  /*3a80*/  BSYNC B2 ;  /* 0x0000000000027941 */ /* 0x000fea0003800000 */
.L_x_32436:
        /* <DEDUP_REMOVED lines=16> */
.L_x_32442:
[----:B------:R-:W-:Y:S05]  /*3b90*/  BSYNC B3 ;  /* 0x0000000000037941 */ /* 0x000fea0003800000 */
.L_x_32441:
        /* <DEDUP_REMOVED lines=44> */
.L_x_32440:
[----:B------:R-:W-:Y:S05]  /*3e60*/  BSYNC B2 ;  /* 0x0000000000027941 */ /* 0x000fea0003800000 */
.L_x_32439:
        /* <DEDUP_REMOVED lines=10> */
.L_x_32435:
[----:B------:R-:W-:Y:S05]  /*3f10*/  BSYNC B1 ;  /* 0x0000000000017941 */ /* 0x000fea0003800000 */
.L_x_32434:
        /* <DEDUP_REMOVED lines=26> */
.L_x_32444:
[----:B------:R-:W-:Y:S05]  /*40c0*/  BSYNC B1 ;  /* 0x0000000000017941 */ /* 0x000fea0003800000 */
.L_x_32443:
[----:B------:R-:W-:Y:S02]  /*40d0*/  VIADD R210, R210, 0x20 ;  /* 0x00000020d2d27836 */ /* 0x000fe40000000000 */
[----:B------:R-:W-:-:S07]  /*40e0*/  VIADD R211, R211, 0x20 ;  /* 0x00000020d3d37836 */ /* 0x000fce0000000000 */
.L_x_32370:
[----:B------:R-:W-:Y:S05]  /*40f0*/  BSYNC B0 ;  /* 0x0000000000007941 */ /* 0x000fea0003800000 */
.L_x_32369:
        /* <DEDUP_REMOVED lines=32> */
.L_x_32450:
[----:B------:R-:W-:-:S07]  /*4300*/  IMAD.MOV.U32 R144, RZ, RZ, R192 ;  /* 0x000000ffff907224 */ /* 0x000fce00078e00c0 */
.L_x_32451:
[----:B------:R-:W-:Y:S05]  /*4310*/  BSYNC B2 ;  /* 0x0000000000027941 */ /* 0x000fea0003800000 */
.L_x_32449:
        /* <DEDUP_REMOVED lines=16> */
.L_x_32455:
[----:B------:R-:W-:Y:S05]  /*4420*/  BSYNC B3 ;  /* 0x0000000000037941 */ /* 0x000fea0003800000 */
.L_x_32454:
        /* <DEDUP_REMOVED lines=43> */
.L_x_32453:
[----:B------:R-:W-:Y:S05]  /*46e0*/  BSYNC B2 ;  /* 0x0000000000027941 */ /* 0x000fea0003800000 */
.L_x_32452:
        /* <DEDUP_REMOVED lines=10> */
.L_x_32448:
[----:B------:R-:W-:Y:S05]  /*4790*/  BSYNC B1 ;  /* 0x0000000000017941 */ /* 0x000fea0003800000 */
.L_x_32447:
        /* <DEDUP_REMOVED lines=18> */
.L_x_32459:
[----:B------:R-:W-:-:S07]  /*48c0*/  MOV R141, R192 ;  /* 0x000000c0008d7202 */ /* 0x000fce0000000f00 */
.L_x_32460:
[----:B------:R-:W-:Y:S05]  /*48d0*/  BSYNC B2 ;  /* 0x0000000000027941 */ /* 0x000fea0003800000 */
.L_x_32458:
        /* <DEDUP_REMOVED lines=16> */
.L_x_32464:
[----:B------:R-:W-:Y:S05]  /*49e0*/  BSYNC B3 ;  /* 0x0000000000037941 */ /* 0x000fea0003800000 */
.L_x_32463:
        /* <DEDUP_REMOVED lines=44> */
.L_x_32462:
[----:B------:R-:W-:Y:S05]  /*4cb0*/  BSYNC B2 ;  /* 0x0000000000027941 */ /* 0x000fea0003800000 */
.L_x_32461:
        /* <DEDUP_REMOVED lines=10> */
.L_x_32457:
[----:B------:R-:W-:Y:S05]  /*4d60*/  BSYNC B1 ;  /* 0x0000000000017941 */ /* 0x000fea0003800000 */
.L_x_32456:
        /* <DEDUP_REMOVED lines=18> */
.L_x_32468:
[----:B------:R-:W-:-:S07]  /*4e90*/  IMAD.MOV.U32 R195, RZ, RZ, R192 ;  /* 0x000000ffffc37224 */ /* 0x000fce00078e00c0 */
.L_x_32469:
[----:B------:R-:W-:Y:S05]  /*4ea0*/  BSYNC B2 ;  /* 0x0000000000027941 */ /* 0x000fea0003800000 */
.L_x_32467:
        /* <DEDUP_REMOVED lines=16> */
.L_x_32473:
[----:B------:R-:W-:Y:S05]  /*4fb0*/  BSYNC B3 ;  /* 0x0000000000037941 */ /* 0x000fea0003800000 */
.L_x_32472:
        /* <DEDUP_REMOVED lines=44> */
.L_x_32471:
[----:B------:R-:W-:Y:S05]  /*5280*/  BSYNC B2 ;  /* 0x0000000000027941 */ /* 0x000fea0003800000 */
.L_x_32470:
        /* <DEDUP_REMOVED lines=10> */
.L_x_32466:
[----:B------:R-:W-:Y:S05]  /*5330*/  BSYNC B1 ;  /* 0x0000000000017941 */ /* 0x000fea0003800000 */
.L_x_32465:
        /* <DEDUP_REMOVED lines=18> */
.L_x_32477:
[----:B------:R-:W-:-:S07]  /*5460*/  IMAD.MOV.U32 R143, RZ, RZ, R192 ;  /* 0x000000ffff8f7224 */ /* 0x000fce00078e00c0 */
.L_x_32478:
[----:B------:R-:W-:Y:S05]  /*5470*/  BSYNC B2 ;  /* 0x0000000000027941 */ /* 0x000fea0003800000 */
.L_x_32476:
        /* <DEDUP_REMOVED lines=16> */
.L_x_32482:
[----:B------:R-:W-:Y:S05]  /*5580*/  BSYNC B3 ;  /* 0x0000000000037941 */ /* 0x000fea0003800000 */
.L_x_32481:
        /* <DEDUP_REMOVED lines=44> */
.L_x_32480:
[----:B------:R-:W-:Y:S05]  /*5850*/  BSYNC B2 ;  /* 0x0000000000027941 */ /* 0x000fea0003800000 */
.L_x_32479:
        /* <DEDUP_REMOVED lines=10> */
.L_x_32475:
[----:B------:R-:W-:Y:S05]  /*5900*/  BSYNC B1 ;  /* 0x0000000000017941 */ /* 0x000fea0003800000 */
.L_x_32474:
        /* <DEDUP_REMOVED lines=18> */
.L_x_32486:
[----:B------:R-:W-:-:S07]  /*5a30*/  MOV R199, R192 ;  /* 0x000000c000c77202 */ /* 0x000fce0000000f00 */
.L_x_32487:
[----:B------:R-:W-:Y:S05]  /*5a40*/  BSYNC B2 ;  /* 0x0000000000027941 */ /* 0x000fea0003800000 */
.L_x_32485:
        /* <DEDUP_REMOVED lines=16> */
.L_x_32491:
[----:B------:R-:W-:Y:S05]  /*5b50*/  BSYNC B3 ;  /* 0x0000000000037941 */ /* 0x000fea0003800000 */
.L_x_32490:
        /* <DEDUP_REMOVED lines=44> */
.L_x_32489:
[----:B------:R-:W-:Y:S05]  /*5e20*/  BSYNC B2 ;  /* 0x0000000000027941 */ /* 0x000fea0003800000 */
.L_x_32488:
        /* <DEDUP_REMOVED lines=10> */
.L_x_32484:
[----:B------:R-:W-:Y:S05]  /*5ed0*/  BSYNC B1 ;  /* 0x0000000000017941 */ /* 0x000fea0003800000 */
.L_x_32483:
        /* <DEDUP_REMOVED lines=18> */
.L_x_32495:
[----:B------:R-:W-:-:S07]  /*6000*/  IMAD.MOV.U32 R145, RZ, RZ, R192 ;  /* 0x000000ffff917224 */ /* 0x000fce00078e00c0 */
.L_x_32496:
[----:B------:R-:W-:Y:S05]  /*6010*/  BSYNC B2 ;  /* 0x0000000000027941 */ /* 0x000fea0003800000 */
.L_x_32494:
        /* <DEDUP_REMOVED lines=16> */
.L_x_32500:
[----:B------:R-:W-:Y:S05]  /*6120*/  BSYNC B3 ;  /* 0x0000000000037941 */ /* 0x000fea0003800000 */
.L_x_32499:
        /* <DEDUP_REMOVED lines=44> */
.L_x_32498:
[----:B------:R-:W-:Y:S05]  /*63f0*/  BSYNC B2 ;  /* 0x0000000000027941 */ /* 0x000fea0003800000 */
.L_x_32497:
        /* <DEDUP_REMOVED lines=10> */
.L_x_32493:
[----:B------:R-:W-:Y:S05]  /*64a0*/  BSYNC B1 ;  /* 0x0000000000017941 */ /* 0x000fea0003800000 */
.L_x_32492:
        /* <DEDUP_REMOVED lines=18> */
.L_x_32504:
[----:B------:R-:W-:-:S07]  /*65d0*/  IMAD.MOV.U32 R201, RZ, RZ, R192 ;  /* 0x000000ffffc97224 */ /* 0x000fce00078e00c0 */
.L_x_32505:
[----:B------:R-:W-:Y:S05]  /*65e0*/  BSYNC B2 ;  /* 0x0000000000027941 */ /* 0x000fea0003800000 */
.L_x_32503:
        /* <DEDUP_REMOVED lines=16> */
.L_x_32509:
[----:B------:R-:W-:Y:S05]  /*66f0*/  BSYNC B3 ;  /* 0x0000000000037941 */ /* 0x000fea0003800000 */
.L_x_32508:
        /* <DEDUP_REMOVED lines=44> */
.L_x_32507:
[----:B------:R-:W-:Y:S05]  /*69c0*/  BSYNC B2 ;  /* 0x0000000000027941 */ /* 0x000fea0003800000 */
.L_x_32506:
        /* <DEDUP_REMOVED lines=10> */
.L_x_32502:
[----:B------:R-:W-:Y:S05]  /*6a70*/  BSYNC B1 ;  /* 0x0000000000017941 */ /* 0x000fea0003800000 */
.L_x_32501:
        /* <DEDUP_REMOVED lines=18> */
.L_x_32513:
[----:B------:R-:W-:-:S07]  /*6ba0*/  MOV R147, R192 ;  /* 0x000000c000937202 */ /* 0x000fce0000000f00 */
.L_x_32514:
[----:B------:R-:W-:Y:S05]  /*6bb0*/  BSYNC B2 ;  /* 0x0000000000027941 */ /* 0x000fea0003800000 */
.L_x_32512:
        /* <DEDUP_REMOVED lines=16> */
.L_x_32518:
[----:B------:R-:W-:Y:S05]  /*6cc0*/  BSYNC B3 ;  /* 0x0000000000037941 */ /* 0x000fea0003800000 */
.L_x_32517:
        /* <DEDUP_REMOVED lines=44> */
.L_x_32516:
[----:B------:R-:W-:Y:S05]  /*6f90*/  BSYNC B2 ;  /* 0x0000000000027941 */ /* 0x000fea0003800000 */
.L_x_32515:
        /* <DEDUP_REMOVED lines=10> */
.L_x_32511:
[----:B------:R-:W-:Y:S05]  /*7040*/  BSYNC B1 ;  /* 0x0000000000017941 */ /* 0x000fea0003800000 */
.L_x_32510:
        /* <DEDUP_REMOVED lines=26> */
.L_x_32520:
[----:B------:R-:W-:Y:S05]  /*71f0*/  BSYNC B1 ;  /* 0x0000000000017941 */ /* 0x000fea0003800000 */
.L_x_32519:
[----:B------:R-:W-:Y:S02]  /*7200*/  VIADD R210, R210, 0x20 ;  /* 0x00000020d2d27836 */ /* 0x000fe40000000000 */
[----:B------:R-:W-:-:S07]  /*7210*/  VIADD R211, R211, 0x20 ;  /* 0x00000020d3d37836 */ /* 0x000fce0000000000 */
.L_x_32446:
[----:B------:R-:W-:Y:S05]  /*7220*/  BSYNC B0 ;  /* 0x0000000000007941 */ /* 0x000fea0003800000 */
.L_x_32445:
        /* <DEDUP_REMOVED lines=32> */
.L_x_32526:
[----:B------:R-:W-:-:S07]  /*7430*/  IMAD.MOV.U32 R152, RZ, RZ, R192 ;  /* 0x000000ffff987224 */ /* 0x000fce00078e00c0 */
.L_x_32527:
[----:B------:R-:W-:Y:S05]  /*7440*/  BSYNC B2 ;  /* 0x0000000000027941 */ /* 0x000fea0003800000 */
.L_x_32525:
        /* <DEDUP_REMOVED lines=16> */
.L_x_32531:
[----:B------:R-:W-:Y:S05]  /*7550*/  BSYNC B3 ;  /* 0x0000000000037941 */ /* 0x000fea0003800000 */
.L_x_32530:
        /* <DEDUP_REMOVED lines=43> */
.L_x_32529:
[----:B------:R-:W-:Y:S05]  /*7810*/  BSYNC B2 ;  /* 0x0000000000027941 */ /* 0x000fea0003800000 */
.L_x_32528:
        /* <DEDUP_REMOVED lines=10> */
.L_x_32524:
[----:B------:R-:W-:Y:S05]  /*78c0*/  BSYNC B1 ;  /* 0x0000000000017941 */ /* 0x000fea0003800000 */
.L_x_32523:
        /* <DEDUP_REMOVED lines=18> */
.L_x_32535:
[----:B------:R-:W-:-:S07]  /*79f0*/  MOV R149, R192 ;  /* 0x000000c000957202 */ /* 0x000fce0000000f00 */
.L_x_32536:
[----:B------:R-:W-:Y:S05]  /*7a00*/  BSYNC B2 ;  /* 0x0000000000027941 */ /* 0x000fea0003800000 */
.L_x_32534:
        /* <DEDUP_REMOVED lines=16> */
.L_x_32540:
[----:B------:R-:W-:Y:S05]  /*7b10*/  BSYNC B3 ;  /* 0x0000000000037941 */ /* 0x000fea0003800000 */
.L_x_32539:
        /* <DEDUP_REMOVED lines=44> */
.L_x_32538:
[----:B------:R-:W-:Y:S05]  /*7de0*/  BSYNC B2 ;  /* 0x0000000000027941 */ /* 0x000fea0003800000 */
.L_x_32537:
        /* <DEDUP_REMOVED lines=10> */
.L_x_32533:
[----:B------:R-:W-:Y:S05]  /*7e90*/  BSYNC B1 ;  /* 0x0000000000017941 */ /* 0x000fea0003800000 */
.L_x_32532:
        /* <DEDUP_REMOVED lines=18> */
.L_x_32544:
[----:B------:R-:W-:-:S07]  /*7fc0*/  IMAD.MOV.U32 R195, RZ, RZ, R192 ;  /* 0x000000ffffc37224 */ /* 0x000fce00078e00c0 */
.L_x_32545:
[----:B------:R-:W-:Y:S05]  /*7fd0*/  BSYNC B2 ;  /* 0x0000000000027941 */ /* 0x000fea0003800000 */
.L_x_32543:
        /* <DEDUP_REMOVED lines=16> */
.L_x_32549:
[----:B------:R-:W-:Y:S05]  /*80e0*/  BSYNC B3 ;  /* 0x0000000000037941 */ /* 0x000fea0003800000 */
.L_x_32548:
        /* <DEDUP_REMOVED lines=44> */
.L_x_32547:
[----:B------:R-:W-:Y:S05]  /*83b0*/  BSYNC B2 ;  /* 0x0000000000027941 */ /* 0x000fea0003800000 */
.L_x_32546:
        /* <DEDUP_REMOVED lines=10> */
.L_x_32542:
[----:B------:R-:W-:Y:S05]  /*8460*/  BSYNC B1 ;  /* 0x0000000000017941 */ /* 0x000fea0003800000 */
.L_x_32541:
        /* <DEDUP_REMOVED lines=18> */
.L_x_32553:
[----:B------:R-:W-:-:S07]  /*8590*/  MOV R151, R192 ;  /* 0x000000c000977202 */ /* 0x000fce0000000f00 */
.L_x_32554:
[----:B------:R-:W-:Y:S05]  /*85a0*/  BSYNC B2 ;  /* 0x0000000000027941 */ /* 0x000fea0003800000 */
.L_x_32552:
        /* <DEDUP_REMOVED lines=16> */
.L_x_32558:
[----:B------:R-:W-:Y:S05]  /*86b0*/  BSYNC B3 ;  /* 0x0000000000037941 */ /* 0x000fea0003800000 */
.L_x_32557:
        /* <DEDUP_REMOVED lines=44> */
.L_x_32556:
[----:B------:R-:W-:Y:S05]  /*8980*/  BSYNC B2 ;  /* 0x0000000000027941 */ /* 0x000fea0003800000 */
.L_x_32555:
        /* <DEDUP_REMOVED lines=10> */
.L_x_32551:
[----:B------:R-:W-:Y:S05]  /*8a30*/  BSYNC B1 ;  /* 0x0000000000017941 */ /* 0x000fea0003800000 */
.L_x_32550:
        /* <DEDUP_REMOVED lines=18> */
.L_x_32562:
[----:B------:R-:W-:-:S07]  /*8b60*/  IMAD.MOV.U32 R199, RZ, RZ, R192 ;  /* 0x000000ffffc77224 */ /* 0x000fce00078e00c0 */
.L_x_32563:
[----:B------:R-:W-:Y:S05]  /*8b70*/  BSYNC B2 ;  /* 0x0000000000027941 */ /* 0x000fea0003800000 */
.L_x_32561:
        /* <DEDUP_REMOVED lines=16> */
.L_x_32567:
[----:B------:R-:W-:Y:S05]  /*8c80*/  BSYNC B3 ;  /* 0x0000000000037941 */ /* 0x000fea0003800000 */
.L_x_32566:
        /* <DEDUP_REMOVED lines=44> */
.L_x_32565:
[----:B------:R-:W-:Y:S05]  /*8f50*/  BSYNC B2 ;  /* 0x0000000000027941 */ /* 0x000fea0003800000 */
.L_x_32564:
        /* <DEDUP_REMOVED lines=10> */
.L_x_32560:
[----:B------:R-:W-:Y:S05]  /*9000*/  BSYNC B1 ;  /* 0x0000000000017941 */ /* 0x000fea0003800000 */
.L_x_32559:
        /* <DEDUP_REMOVED lines=18> */
.L_x_32571:
[----:B------:R-:W-:-:S07]  /*9130*/  MOV R153, R192 ;  /* 0x000000c000997202 */ /* 0x000fce0000000f00 */
.L_x_32572:
[----:B------:R-:W-:Y:S05]  /*9140*/  BSYNC B2 ;  /* 0x0000000000027941 */ /* 0x000fea0003800000 */
.L_x_32570:
        /* <DEDUP_REMOVED lines=16> */
.L_x_32576:
[----:B------:R-:W-:Y:S05]  /*9250*/  BSYNC B3 ;  /* 0x0000000000037941 */ /* 0x000fea0003800000 */
.L_x_32575:
        /* <DEDUP_REMOVED lines=44> */
.L_x_32574:
[----:B------:R-:W-:Y:S05]  /*9520*/  BSYNC B2 ;  /* 0x0000000000027941 */ /* 0x000fea0003800000 */
.L_x_32573:
        /* <DEDUP_REMOVED lines=10> */
.L_x_32569:
[----:B------:R-:W-:Y:S05]  /*95d0*/  BSYNC B1 ;  /* 0x0000000000017941 */ /* 0x000fea0003800000 */
.L_x_32568:
        /* <DEDUP_REMOVED lines=18> */
.L_x_32580:
[----:B------:R-:W-:-:S07]  /*9700*/  IMAD.MOV.U32 R201, RZ, RZ, R192 ;  /* 0x000000ffffc97224 */ /* 0x000fce00078e00c0 */
.L_x_32581:
[----:B------:R-:W-:Y:S05]  /*9710*/  BSYNC B2 ;  /* 0x0000000000027941 */ /* 0x000fea0003800000 */
.L_x_32579:
        /* <DEDUP_REMOVED lines=16> */
.L_x_32585:
[----:B------:R-:W-:Y:S05]  /*9820*/  BSYNC B3 ;  /* 0x0000000000037941 */ /* 0x000fea0003800000 */
.L_x_32584:
        /* <DEDUP_REMOVED lines=44> */
.L_x_32583:
[----:B------:R-:W-:Y:S05]  /*9af0*/  BSYNC B2 ;  /* 0x0000000000027941 */ /* 0x000fea0003800000 */
.L_x_32582:
        /* <DEDUP_REMOVED lines=10> */
.L_x_32578:
[----:B------:R-:W-:Y:S05]  /*9ba0*/  BSYNC B1 ;  /* 0x0000000000017941 */ /* 0x000fea0003800000 */
.L_x_32577:
        /* <DEDUP_REMOVED lines=18> */
.L_x_32589:
[----:B------:R-:W-:-:S07]  /*9cd0*/  MOV R155, R192 ;  /* 0x000000c0009b7202 */ /* 0x000fce0000000f00 */
.L_x_32590:
[----:B------:R-:W-:Y:S05]  /*9ce0*/  BSYNC B2 ;  /* 0x0000000000027941 */ /* 0x000fea0003800000 */
.L_x_32588:
        /* <DEDUP_REMOVED lines=16> */
.L_x_32594:
[----:B------:R-:W-:Y:S05]  /*9df0*/  BSYNC B3 ;  /* 0x0000000000037941 */ /* 0x000fea0003800000 */
.L_x_32593:
        /* <DEDUP_REMOVED lines=44> */
.L_x_32592:
[----:B------:R-:W-:Y:S05]  /*a0c0*/  BSYNC B2 ;  /* 0x0000000000027941 */ /* 0x000fea0003800000 */
.L_x_32591:
        /* <DEDUP_REMOVED lines=10> */
.L_x_32587:
[----:B------:R-:W-:Y:S05]  /*a170*/  BSYNC B1 ;  /* 0x0000000000017941 */ /* 0x000fea0003800000 */
.L_x_32586:
        /* <DEDUP_REMOVED lines=26> */
.L_x_32596:
[----:B------:R-:W-:Y:S05]  /*a320*/  BSYNC B1 ;  /* 0x0000000000017941 */ /* 0x000fea0003800000 */
.L_x_32595:
[----:B------:R-:W-:Y:S01]  /*a330*/  VIADD R210, R210, 0x20 ;  /* 0x00000020d2d27836 */ /* 0x000fe20000000000 */
[----:B------:R-:W-:-:S07]  /*a340*/  IADD3 R211, R211, 0x20, RZ ;  /* 0x00000020d3d37810 */ /* 0x000fce0007ffe0ff */
.L_x_32522:
[----:B------:R-:W-:Y:S05]  /*a350*/  BSYNC B0 ;  /* 0x0000000000007941 */ /* 0x000fea0003800000 */
.L_x_32521:
        /* <DEDUP_REMOVED lines=32> */
.L_x_32602:
[----:B------:R-:W-:-:S07]  /*a560*/  MOV R160, R192 ;  /* 0x000000c000a07202 */ /* 0x000fce0000000f00 */
.L_x_32603:
[----:B------:R-:W-:Y:S05]  /*a570*/  BSYNC B2 ;  /* 0x0000000000027941 */ /* 0x000fea0003800000 */
.L_x_32601:
        /* <DEDUP_REMOVED lines=16> */
.L_x_32607:
[----:B------:R-:W-:Y:S05]  /*a680*/  BSYNC B3 ;  /* 0x0000000000037941 */ /* 0x000fea0003800000 */
.L_x_32606:
        /* <DEDUP_REMOVED lines=43> */
.L_x_32605:
[----:B------:R-:W-:Y:S05]  /*a940*/  BSYNC B2 ;  /* 0x0000000000027941 */ /* 0x000fea0003800000 */
.L_x_32604:
        /* <DEDUP_REMOVED lines=10> */
.L_x_32600:
[----:B------:R-:W-:Y:S05]  /*a9f0*/  BSYNC B1 ;  /* 0x0000000000017941 */ /* 0x000fea0003800000 */
.L_x_32599:
        /* <DEDUP_REMOVED lines=18> */
.L_x_32611:
[----:B------:R-:W-:-:S07]  /*ab20*/  MOV R157, R192 ;  /* 0x000000c0009d7202 */ /* 0x000fce0000000f00 */
.L_x_32612:
[----:B------:R-:W-:Y:S05]  /*ab30*/  BSYNC B2 ;  /* 0x0000000000027941 */ /* 0x000fea0003800000 */
.L_x_32610:
        /* <DEDUP_REMOVED lines=16> */
.L_x_32616:
[----:B------:R-:W-:Y:S05]  /*ac40*/  BSYNC B3 ;  /* 0x0000000000037941 */ /* 0x000fea0003800000 */
.L_x_32615:
        /* <DEDUP_REMOVED lines=44> */
.L_x_32614:
[----:B------:R-:W-:Y:S05]  /*af10*/  BSYNC B2 ;  /* 0x0000000000027941 */ /* 0x000fea0003800000 */
.L_x_32613:
        /* <DEDUP_REMOVED lines=10> */
.L_x_32609:
[----:B------:R-:W-:Y:S05]  /*afc0*/  BSYNC B1 ;  /* 0x0000000000017941 */ /* 0x000fea0003800000 */
.L_x_32608:
        /* <DEDUP_REMOVED lines=18> */
.L_x_32620:
[----:B------:R-:W-:-:S07]  /*b0f0*/  IMAD.MOV.U32 R195, RZ, RZ, R192 ;  /* 0x000000ffffc37224 */ /* 0x000fce00078e00c0 */
.L_x_32621:
[----:B------:R-:W-:Y:S05]  /*b100*/  BSYNC B2 ;  /* 0x0000000000027941 */ /* 0x000fea0003800000 */
.L_x_32619:
        /* <DEDUP_REMOVED lines=16> */
.L_x_32625:
[----:B------:R-:W-:Y:S05]  /*b210*/  BSYNC B3 ;  /* 0x0000000000037941 */ /* 0x000fea0003800000 */
.L_x_32624:
        /* <DEDUP_REMOVED lines=44> */
.L_x_32623:
[----:B------:R-:W-:Y:S05]  /*b4e0*/  BSYNC B2 ;  /* 0x0000000000027941 */ /* 0x000fea0003800000 */
.L_x_32622:
        /* <DEDUP_REMOVED lines=10> */
.L_x_32618:
[----:B------:R-:W-:Y:S05]  /*b590*/  BSYNC B1 ;  /* 0x0000000000017941 */ /* 0x000fea0003800000 */
.L_x_32617:
        /* <DEDUP_REMOVED lines=18> */
.L_x_32629:
[----:B------:R-:W-:-:S07]  /*b6c0*/  MOV R159, R192 ;  /* 0x000000c0009f7202 */ /* 0x000fce0000000f00 */
.L_x_32630:
[----:B------:R-:W-:Y:S05]  /*b6d0*/  BSYNC B2 ;  /* 0x0000000000027941 */ /* 0x000fea0003800000 */
.L_x_32628:
        /* <DEDUP_REMOVED lines=16> */
.L_x_32634:
[----:B------:R-:W-:Y:S05]  /*b7e0*/  BSYNC B3 ;  /* 0x0000000000037941 */ /* 0x000fea0003800000 */
.L_x_32633:
        /* <DEDUP_REMOVED lines=44> */
.L_x_32632:
[----:B------:R-:W-:Y:S05]  /*bab0*/  BSYNC B2 ;  /* 0x0000000000027941 */ /* 0x000fea0003800000 */
.L_x_32631:
        /* <DEDUP_REMOVED lines=10> */
.L_x_32627:
[----:B------:R-:W-:Y:S05]  /*bb60*/  BSYNC B1 ;  /* 0x0000000000017941 */ /* 0x000fea0003800000 */
.L_x_32626:
        /* <DEDUP_REMOVED lines=18> */
.L_x_32638:
[----:B------:R-:W-:-:S07]  /*bc90*/  IMAD.MOV.U32 R199, RZ, RZ, R192 ;  /* 0x000000ffffc77224 */ /* 0x000fce00078e00c0 */
.L_x_32639:
[----:B------:R-:W-:Y:S05]  /*bca0*/  BSYNC B2 ;  /* 0x0000000000027941 */ /* 0x000fea0003800000 */
.L_x_32637:
        /* <DEDUP_REMOVED lines=16> */
.L_x_32643:
[----:B------:R-:W-:Y:S05]  /*bdb0*/  BSYNC B3 ;  /* 0x0000000000037941 */ /* 0x000fea0003800000 */
.L_x_32642:
        /* <DEDUP_REMOVED lines=44> */
.L_x_32641:
[----:B------:R-:W-:Y:S05]  /*c080*/  BSYNC B2 ;  /* 0x0000000000027941 */ /* 0x000fea0003800000 */
.L_x_32640:
        /* <DEDUP_REMOVED lines=10> */
.L_x_32636:
[----:B------:R-:W-:Y:S05]  /*c130*/  BSYNC B1 ;  /* 0x0000000000017941 */ /* 0x000fea0003800000 */
.L_x_32635:
        /* <DEDUP_REMOVED lines=18> */
.L_x_32647:
[----:B------:R-:W-:-:S07]  /*c260*/  MOV R161, R192 ;  /* 0x000000c000a17202 */ /* 0x000fce0000000f00 */
.L_x_32648:
[----:B------:R-:W-:Y:S05]  /*c270*/  BSYNC B2 ;  /* 0x0000000000027941 */ /* 0x000fea0003800000 */
.L_x_32646:
        /* <DEDUP_REMOVED lines=16> */
.L_x_32652:
[----:B------:R-:W-:Y:S05]  /*c380*/  BSYNC B3 ;  /* 0x0000000000037941 */ /* 0x000fea0003800000 */
.L_x_32651:
        /* <DEDUP_REMOVED lines=44> */
.L_x_32650:
[----:B------:R-:W-:Y:S05]  /*c650*/  BSYNC B2 ;  /* 0x0000000000027941 */ /* 0x000fea0003800000 */
.L_x_32649:
        /* <DEDUP_REMOVED lines=10> */
.L_x_32645:
[----:B------:R-:W-:Y:S05]  /*c700*/  BSYNC B1 ;  /* 0x0000000000017941 */ /* 0x000fea0003800000 */
.L_x_32644:
        /* <DEDUP_REMOVED lines=18> */
.L_x_32656:
[----:B------:R-:W-:-:S07]  /*c830*/  IMAD.MOV.U32 R201, RZ, RZ, R192 ;  /* 0x000000ffffc97224 */ /* 0x000fce00078e00c0 */
.L_x_32657:
[----:B------:R-:W-:Y:S05]  /*c840*/  BSYNC B2 ;  /* 0x0000000000027941 */ /* 0x000fea0003800000 */
.L_x_32655:
        /* <DEDUP_REMOVED lines=16> */
.L_x_32661:
[----:B------:R-:W-:Y:S05]  /*c950*/  BSYNC B3 ;  /* 0x0000000000037941 */ /* 0x000fea0003800000 */
.L_x_32660:
        /* <DEDUP_REMOVED lines=44> */
.L_x_32659:
[----:B------:R-:W-:Y:S05]  /*cc20*/  BSYNC B2 ;  /* 0x0000000000027941 */ /* 0x000fea0003800000 */
.L_x_32658:
        /* <DEDUP_REMOVED lines=10> */
.L_x_32654:
[----:B------:R-:W-:Y:S05]  /*ccd0*/  BSYNC B1 ;  /* 0x0000000000017941 */ /* 0x000fea0003800000 */
.L_x_32653:
        /* <DEDUP_REMOVED lines=18> */
.L_x_32665:
[----:B------:R-:W-:-:S07]  /*ce00*/  MOV R163, R192 ;  /* 0x000000c000a37202 */ /* 0x000fce0000000f00 */
.L_x_32666:
[----:B------:R-:W-:Y:S05]  /*ce10*/  BSYNC B2 ;  /* 0x0000000000027941 */ /* 0x000fea0003800000 */
.L_x_32664:
        /* <DEDUP_REMOVED lines=16> */
.L_x_32670:
[----:B------:R-:W-:Y:S05]  /*cf20*/  BSYNC B3 ;  /* 0x0000000000037941 */ /* 0x000fea0003800000 */
.L_x_32669:
        /* <DEDUP_REMOVED lines=44> */
.L_x_32668:
[----:B------:R-:W-:Y:S05]  /*d1f0*/  BSYNC B2 ;  /* 0x0000000000027941 */ /* 0x000fea0003800000 */
.L_x_32667:
        /* <DEDUP_REMOVED lines=10> */
.L_x_32663:
[----:B------:R-:W-:Y:S05]  /*d2a0*/  BSYNC B1 ;  /* 0x0000000000017941 */ /* 0x000fea0003800000 */
.L_x_32662:
        /* <DEDUP_REMOVED lines=26> */
.L_x_32672:
[----:B------:R-:W-:Y:S05]  /*d450*/  BSYNC B1 ;  /* 0x0000000000017941 */ /* 0x000fea0003800000 */
.L_x_32671:
[----:B------:R-:W-:Y:S01]  /*d460*/  VIADD R210, R210, 0x20 ;  /* 0x00000020d2d27836 */ /* 0x000fe20000000000 */
[----:B------:R-:W-:-:S07]  /*d470*/  IADD3 R211, R211, 0x20, RZ ;  /* 0x00000020d3d37810 */ /* 0x000fce0007ffe0ff */
.L_x_32598:
[----:B------:R-:W-:Y:S05]  /*d480*/  BSYNC B0 ;  /* 0x0000000000007941 */ /* 0x000fea0003800000 */
.L_x_32597:
        /* <DEDUP_REMOVED lines=32> */
.L_x_32678:
[----:B------:R-:W-:-:S07]  /*d690*/  MOV R168, R192 ;  /* 0x000000c000a87202 */ /* 0x000fce0000000f00 */
.L_x_32679:
[----:B------:R-:W-:Y:S05]  /*d6a0*/  BSYNC B2 ;  /* 0x0000000000027941 */ /* 0x000fea0003800000 */
.L_x_32677:
        /* <DEDUP_REMOVED lines=16> */
.L_x_32683:
[----:B------:R-:W-:Y:S05]  /*d7b0*/  BSYNC B3 ;  /* 0x0000000000037941 */ /* 0x000fea0003800000 */
.L_x_32682:
        /* <DEDUP_REMOVED lines=43> */
.L_x_32681:
[----:B------:R-:W-:Y:S05]  /*da70*/  BSYNC B2 ;  /* 0x0000000000027941 */ /* 0x000fea0003800000 */
.L_x_32680:
        /* <DEDUP_REMOVED lines=10> */
.L_x_32676:
[----:B------:R-:W-:Y:S05]  /*db20*/  BSYNC B1 ;  /* 0x0000000000017941 */ /* 0x000fea0003800000 */
.L_x_32675:
        /* <DEDUP_REMOVED lines=18> */
.L_x_32687:
[----:B------:R-:W-:-:S07]  /*dc50*/  MOV R165, R192 ;  /* 0x000000c000a57202 */ /* 0x000fce0000000f00 */
.L_x_32688:
[----:B------:R-:W-:Y:S05]  /*dc60*/  BSYNC B2 ;  /* 0x0000000000027941 */ /* 0x000fea0003800000 */
.L_x_32686:
        /* <DEDUP_REMOVED lines=16> */
.L_x_32692:
[----:B------:R-:W-:Y:S05]  /*dd70*/  BSYNC B3 ;  /* 0x0000000000037941 */ /* 0x000fea0003800000 */
.L_x_32691:
        /* <DEDUP_REMOVED lines=44> */
.L_x_32690:
[----:B------:R-:W-:Y:S05]  /*e040*/  BSYNC B2 ;  /* 0x0000000000027941 */ /* 0x000fea0003800000 */
.L_x_32689:
        /* <DEDUP_REMOVED lines=10> */
.L_x_32685:
[----:B------:R-:W-:Y:S05]  /*e0f0*/  BSYNC B1 ;  /* 0x0000000000017941 */ /* 0x000fea0003800000 */
.L_x_32684:
        /* <DEDUP_REMOVED lines=18> */
.L_x_32696:
[----:B------:R-:W-:-:S07]  /*e220*/  IMAD.MOV.U32 R195, RZ, RZ, R192 ;  /* 0x000000ffffc37224 */ /* 0x000fce00078e00c0 */
.L_x_32697:
[----:B------:R-:W-:Y:S05]  /*e230*/  BSYNC B2 ;  /* 0x0000000000027941 */ /* 0x000fea0003800000 */
.L_x_32695:
        /* <DEDUP_REMOVED lines=16> */
.L_x_32701:
[----:B------:R-:W-:Y:S05]  /*e340*/  BSYNC B3 ;  /* 0x0000000000037941 */ /* 0x000fea0003800000 */
.L_x_32700:
        /* <DEDUP_REMOVED lines=44> */
.L_x_32699:
[----:B------:R-:W-:Y:S05]  /*e610*/  BSYNC B2 ;  /* 0x0000000000027941 */ /* 0x000fea0003800000 */
.L_x_32698:
        /* <DEDUP_REMOVED lines=10> */
.L_x_32694:
[----:B------:R-:W-:Y:S05]  /*e6c0*/  BSYNC B1 ;  /* 0x0000000000017941 */ /* 0x000fea0003800000 */
.L_x_32693:
        /* <DEDUP_REMOVED lines=18> */
.L_x_32705:
[----:B------:R-:W-:-:S07]  /*e7f0*/  MOV R167, R192 ;  /* 0x000000c000a77202 */ /* 0x000fce0000000f00 */
.L_x_32706:
[----:B------:R-:W-:Y:S05]  /*e800*/  BSYNC B2 ;  /* 0x0000000000027941 */ /* 0x000fea0003800000 */
.L_x_32704:
        /* <DEDUP_REMOVED lines=16> */
.L_x_32710:
[----:B------:R-:W-:Y:S05]  /*e910*/  BSYNC B3 ;  /* 0x0000000000037941 */ /* 0x000fea0003800000 */
.L_x_32709:
        /* <DEDUP_REMOVED lines=44> */
.L_x_32708:
[----:B------:R-:W-:Y:S05]  /*ebe0*/  BSYNC B2 ;  /* 0x0000000000027941 */ /* 0x000fea0003800000 */
.L_x_32707:
        /* <DEDUP_REMOVED lines=10> */
.L_x_32703:
[----:B------:R-:W-:Y:S05]  /*ec90*/  BSYNC B1 ;  /* 0x0000000000017941 */ /* 0x000fea0003800000 */
.L_x_32702:
        /* <DEDUP_REMOVED lines=18> */
.L_x_32714:
[----:B------:R-:W-:-:S07]  /*edc0*/  IMAD.MOV.U32 R199, RZ, RZ, R192 ;  /* 0x000000ffffc77224 */ /* 0x000fce00078e00c0 */
.L_x_32715:
[----:B------:R-:W-:Y:S05]  /*edd0*/  BSYNC B2 ;  /* 0x0000000000027941 */ /* 0x000fea0003800000 */
.L_x_32713:
        /* <DEDUP_REMOVED lines=16> */
.L_x_32719:
[----:B------:R-:W-:Y:S05]  /*eee0*/  BSYNC B3 ;  /* 0x0000000000037941 */ /* 0x000fea0003800000 */
.L_x_32718:
        /* <DEDUP_REMOVED lines=44> */
.L_x_32717:
[----:B------:R-:W-:Y:S05]  /*f1b0*/  BSYNC B2 ;  /* 0x0000000000027941 */ /* 0x000fea0003800000 */
.L_x_32716:
        /* <DEDUP_REMOVED lines=10> */
.L_x_32712:
[----:B------:R-:W-:Y:S05]  /*f260*/  BSYNC B1 ;  /* 0x0000000000017941 */ /* 0x000fea0003800000 */
.L_x_32711:
        /* <DEDUP_REMOVED lines=18> */
.L_x_32723:
[----:B------:R-:W-:-:S07]  /*f390*/  MOV R169, R192 ;  /* 0x000000c000a97202 */ /* 0x000fce0000000f00 */
.L_x_32724:
[----:B------:R-:W-:Y:S05]  /*f3a0*/  BSYNC B2 ;  /* 0x0000000000027941 */ /* 0x000fea0003800000 */
.L_x_32722:
        /* <DEDUP_REMOVED lines=16> */
.L_x_32728:
[----:B------:R-:W-:Y:S05]  /*f4b0*/  BSYNC B3 ;  /* 0x0000000000037941 */ /* 0x000fea0003800000 */
.L_x_32727:
        /* <DEDUP_REMOVED lines=44> */
.L_x_32726:
[----:B------:R-:W-:Y:S05]  /*f780*/  BSYNC B2 ;  /* 0x0000000000027941 */ /* 0x000fea0003800000 */
.L_x_32725:
        /* <DEDUP_REMOVED lines=10> */
.L_x_32721:
[----:B------:R-:W-:Y:S05]  /*f830*/  BSYNC B1 ;  /* 0x0000000000017941 */ /* 0x000fea0003800000 */
.L_x_32720:
        /* <DEDUP_REMOVED lines=18> */
.L_x_32732:
[----:B------:R-:W-:-:S07]  /*f960*/  IMAD.MOV.U32 R201, RZ, RZ, R192 ;  /* 0x000000ffffc97224 */ /* 0x000fce00078e00c0 */
.L_x_32733:
[----:B------:R-:W-:Y:S05]  /*f970*/  BSYNC B2 ;  /* 0x0000000000027941 */ /* 0x000fea0003800000 */
.L_x_32731:
        /* <DEDUP_REMOVED lines=16> */
.L_x_32737:
[----:B------:R-:W-:Y:S05]  /*fa80*/  BSYNC B3 ;  /* 0x0000000000037941 */ /* 0x000fea0003800000 */
.L_x_32736:
        /* <DEDUP_REMOVED lines=44> */
.L_x_32735:
[----:B------:R-:W-:Y:S05]  /*fd50*/  BSYNC B2 ;  /* 0x0000000000027941 */ /* 0x000fea0003800000 */
.L_x_32734:
        /* <DEDUP_REMOVED lines=10> */
.L_x_32730:
[----:B------:R-:W-:Y:S05]  /*fe00*/  BSYNC B1 ;  /* 0x0000000000017941 */ /* 0x000fea0003800000 */
.L_x_32729:
        /* <DEDUP_REMOVED lines=18> */
.L_x_32741:
[----:B------:R-:W-:-:S07]  /*ff30*/  MOV R171, R192 ;  /* 0x000000c000ab7202 */ /* 0x000fce0000000f00 */
.L_x_32742:
[----:B------:R-:W-:Y:S05]  /*ff40*/  BSYNC B2 ;  /* 0x0000000000027941 */ /* 0x000fea0003800000 */
.L_x_32740:
        /* <DEDUP_REMOVED lines=16> */
.L_x_32746:
[----:B------:R-:W-:Y:S05]  /*10050*/  BSYNC B3 ;  /* 0x0000000000037941 */ /* 0x000fea0003800000 */
.L_x_32745:
        /* <DEDUP_REMOVED lines=44> */
.L_x_32744:
[----:B------:R-:W-:Y:S05]  /*10320*/  BSYNC B2 ;  /* 0x0000000000027941 */ /* 0x000fea0003800000 */
.L_x_32743:
        /* <DEDUP_REMOVED lines=10> */
.L_x_32739:
[----:B------:R-:W-:Y:S05]  /*103d0*/  BSYNC B1 ;  /* 0x0000000000017941 */ /* 0x000fea0003800000 */
.L_x_32738:
        /* <DEDUP_REMOVED lines=26> */
.L_x_32748:
[----:B------:R-:W-:Y:S05]  /*10580*/  BSYNC B1 ;  /* 0x0000000000017941 */ /* 0x000fea0003800000 */
.L_x_32747:
[----:B------:R-:W-:Y:S01]  /*10590*/  VIADD R210, R210, 0x20 ;  /* 0x00000020d2d27836 */ /* 0x000fe20000000000 */
[----:B------:R-:W-:-:S07]  /*105a0*/  IADD3 R211, R211, 0x20, RZ ;  /* 0x00000020d3d37810 */ /* 0x000fce0007ffe0ff */
.L_x_32674:
[----:B------:R-:W-:Y:S05]  /*105b0*/  BSYNC B0 ;  /* 0x0000000000007941 */ /* 0x000fea0003800000 */
.L_x_32673:
        /* <DEDUP_REMOVED lines=32> */
.L_x_32754:
[----:B------:R-:W-:-:S07]  /*107c0*/  MOV R176, R192 ;  /* 0x000000c000b07202 */ /* 0x000fce0000000f00 */
.L_x_32755:
[----:B------:R-:W-:Y:S05]  /*107d0*/  BSYNC B2 ;  /* 0x0000000000027941 */ /* 0x000fea0003800000 */
.L_x_32753:
        /* <DEDUP_REMOVED lines=16> */
.L_x_32759:
[----:B------:R-:W-:Y:S05]  /*108e0*/  BSYNC B3 ;  /* 0x0000000000037941 */ /* 0x000fea0003800000 */
.L_x_32758:
        /* <DEDUP_REMOVED lines=43> */
.L_x_32757:
[----:B------:R-:W-:Y:S05]  /*10ba0*/  BSYNC B2 ;  /* 0x0000000000027941 */ /* 0x000fea0003800000 */
.L_x_32756:
        /* <DEDUP_REMOVED lines=10> */
.L_x_32752:
[----:B------:R-:W-:Y:S05]  /*10c50*/  BSYNC B1 ;  /* 0x0000000000017941 */ /* 0x000fea0003800000 */
.L_x_32751:
        /* <DEDUP_REMOVED lines=18> */
.L_x_32763:
[----:B------:R-:W-:-:S07]  /*10d80*/  MOV R173, R192 ;  /* 0x000000c000ad7202 */ /* 0x000fce0000000f00 */
.L_x_32764:
[----:B------:R-:W-:Y:S05]  /*10d90*/  BSYNC B2 ;  /* 0x0000000000027941 */ /* 0x000fea0003800000 */
.L_x_32762:
        /* <DEDUP_REMOVED lines=16> */
.L_x_32768:
[----:B------:R-:W-:Y:S05]  /*10ea0*/  BSYNC B3 ;  /* 0x0000000000037941 */ /* 0x000fea0003800000 */
.L_x_32767:
        /* <DEDUP_REMOVED lines=44> */
.L_x_32766:
[----:B------:R-:W-:Y:S05]  /*11170*/  BSYNC B2 ;  /* 0x0000000000027941 */ /* 0x000fea0003800000 */
.L_x_32765:
        /* <DEDUP_REMOVED lines=10> */
.L_x_32761:
[----:B------:R-:W-:Y:S05]  /*11220*/  BSYNC B1 ;  /* 0x0000000000017941 */ /* 0x000fea0003800000 */
.L_x_32760:
        /* <DEDUP_REMOVED lines=18> */
.L_x_32772:
[----:B------:R-:W-:-:S07]  /*11350*/  IMAD.MOV.U32 R178, RZ, RZ, R192 ;  /* 0x000000ffffb27224 */ /* 0x000fce00078e00c0 */
.L_x_32773:
[----:B------:R-:W-:Y:S05]  /*11360*/  BSYNC B2 ;  /* 0x0000000000027941 */ /* 0x000fea0003800000 */
.L_x_32771:
        /* <DEDUP_REMOVED lines=16> */
.L_x_32777:
[----:B------:R-:W-:Y:S05]  /*11470*/  BSYNC B3 ;  /* 0x0000000000037941 */ /* 0x000fea0003800000 */
.L_x_32776:
        /* <DEDUP_REMOVED lines=44> */
.L_x_32775:
[----:B------:R-:W-:Y:S05]  /*11740*/  BSYNC B2 ;  /* 0x0000000000027941 */ /* 0x000fea0003800000 */
.L_x_32774:
        /* <DEDUP_REMOVED lines=10> */
.L_x_32770:
[----:B------:R-:W-:Y:S05]  /*117f0*/  BSYNC B1 ;  /* 0x0000000000017941 */ /* 0x000fea0003800000 */
.L_x_32769:
        /* <DEDUP_REMOVED lines=18> */
.L_x_32781:
[----:B------:R-:W-:-:S07]  /*11920*/  MOV R175, R192 ;  /* 0x000000c000af7202 */ /* 0x000fce0000000f00 */
.L_x_32782:
[----:B------:R-:W-:Y:S05]  /*11930*/  BSYNC B2 ;  /* 0x0000000000027941 */ /* 0x000fea0003800000 */
.L_x_32780:
        /* <DEDUP_REMOVED lines=16> */
.L_x_32786:
[----:B------:R-:W-:Y:S05]  /*11a40*/  BSYNC B3 ;  /* 0x0000000000037941 */ /* 0x000fea0003800000 */
.L_x_32785:
        /* <DEDUP_REMOVED lines=44> */
.L_x_32784:
[----:B------:R-:W-:Y:S05]  /*11d10*/  BSYNC B2 ;  /* 0x0000000000027941 */ /* 0x000fea0003800000 */
.L_x_32783:
        /* <DEDUP_REMOVED lines=10> */
.L_x_32779:
[----:B------:R-:W-:Y:S05]  /*11dc0*/  BSYNC B1 ;  /* 0x0000000000017941 */ /* 0x000fea0003800000 */
.L_x_32778:
        /* <DEDUP_REMOVED lines=18> */
.L_x_32790:
[----:B------:R-:W-:-:S07]  /*11ef0*/  IMAD.MOV.U32 R180, RZ, RZ, R192 ;  /* 0x000000ffffb47224 */ /* 0x000fce00078e00c0 */
.L_x_32791:
[----:B------:R-:W-:Y:S05]  /*11f00*/  BSYNC B2 ;  /* 0x0000000000027941 */ /* 0x000fea0003800000 */
.L_x_32789:
        /* <DEDUP_REMOVED lines=16> */
.L_x_32795:
[----:B------:R-:W-:Y:S05]  /*12010*/  BSYNC B3 ;  /* 0x0000000000037941 */ /* 0x000fea0003800000 */
.L_x_32794:
        /* <DEDUP_REMOVED lines=44> */
.L_x_32793:
[----:B------:R-:W-:Y:S05]  /*122e0*/  BSYNC B2 ;  /* 0x0000000000027941 */ /* 0x000fea0003800000 */
.L_x_32792:
        /* <DEDUP_REMOVED lines=10> */
.L_x_32788:
[----:B------:R-:W-:Y:S05]  /*12390*/  BSYNC B1 ;  /* 0x0000000000017941 */ /* 0x000fea0003800000 */
.L_x_32787:
        /* <DEDUP_REMOVED lines=18> */
.L_x_32799:
[----:B------:R-:W-:-:S07]  /*124c0*/  MOV R177, R192 ;  /* 0x000000c000b17202 */ /* 0x000fce0000000f00 */
.L_x_32800:
[----:B------:R-:W-:Y:S05]  /*124d0*/  BSYNC B2 ;  /* 0x0000000000027941 */ /* 0x000fea0003800000 */
.L_x_32798:
        /* <DEDUP_REMOVED lines=16> */
.L_x_32804:
[----:B------:R-:W-:Y:S05]  /*125e0*/  BSYNC B3 ;  /* 0x0000000000037941 */ /* 0x000fea0003800000 */
.L_x_32803:
        /* <DEDUP_REMOVED lines=44> */
.L_x_32802:
[----:B------:R-:W-:Y:S05]  /*128b0*/  BSYNC B2 ;  /* 0x0000000000027941 */ /* 0x000fea0003800000 */
.L_x_32801:
        /* <DEDUP_REMOVED lines=10> */
.L_x_32797:
[----:B------:R-:W-:Y:S05]  /*12960*/  BSYNC B1 ;  /* 0x0000000000017941 */ /* 0x000fea0003800000 */
.L_x_32796:
        /* <DEDUP_REMOVED lines=18> */
.L_x_32808:
[----:B------:R-:W-:-:S07]  /*12a90*/  IMAD.MOV.U32 R180, RZ, RZ, R192 ;  /* 0x000000ffffb47224 */ /* 0x000fce00078e00c0 */
.L_x_32809:
[----:B------:R-:W-:Y:S05]  /*12aa0*/  BSYNC B2 ;  /* 0x0000000000027941 */ /* 0x000fea0003800000 */
.L_x_32807:
        /* <DEDUP_REMOVED lines=16> */
.L_x_32813:
[----:B------:R-:W-:Y:S05]  /*12bb0*/  BSYNC B3 ;  /* 0x0000000000037941 */ /* 0x000fea0003800000 */
.L_x_32812:
        /* <DEDUP_REMOVED lines=44> */
.L_x_32811:
[----:B------:R-:W-:Y:S05]  /*12e80*/  BSYNC B2 ;  /* 0x0000000000027941 */ /* 0x000fea0003800000 */
.L_x_32810:
        /* <DEDUP_REMOVED lines=10> */
.L_x_32806:
[----:B------:R-:W-:Y:S05]  /*12f30*/  BSYNC B1 ;  /* 0x0000000000017941 */ /* 0x000fea0003800000 */
.L_x_32805:
        /* <DEDUP_REMOVED lines=18> */
.L_x_32817:
[----:B------:R-:W-:-:S07]  /*13060*/  MOV R179, R192 ;  /* 0x000000c000b37202 */ /* 0x000fce0000000f00 */
.L_x_32818:
[----:B------:R-:W-:Y:S05]  /*13070*/  BSYNC B2 ;  /* 0x0000000000027941 */ /* 0x000fea0003800000 */
.L_x_32816:
        /* <DEDUP_REMOVED lines=16> */
.L_x_32822:
[----:B------:R-:W-:Y:S05]  /*13180*/  BSYNC B3 ;  /* 0x0000000000037941 */ /* 0x000fea0003800000 */
.L_x_32821:
        /* <DEDUP_REMOVED lines=44> */
.L_x_32820:
[----:B------:R-:W-:Y:S05]  /*13450*/  BSYNC B2 ;  /* 0x0000000000027941 */ /* 0x000fea0003800000 */
.L_x_32819:
        /* <DEDUP_REMOVED lines=10> */
.L_x_32815:
[----:B------:R-:W-:Y:S05]  /*13500*/  BSYNC B1 ;  /* 0x0000000000017941 */ /* 0x000fea0003800000 */
.L_x_32814:
        /* <DEDUP_REMOVED lines=25> */
.L_x_32750:
[----:B------:R-:W-:Y:S05]  /*136a0*/  BSYNC B0 ;  /* 0x0000000000007941 */ /* 0x000fea0003800000 */
.L_x_32749:
        /* <DEDUP_REMOVED lines=177> */
.L_x_32848:
        /* <DEDUP_REMOVED lines=60> */
.L_x_32827:
[----:B------:R-:W-:Y:S05]  /*14580*/  BSYNC B1 ;  /* 0x0000000000017941 */ /* 0x000fea0003800000 */
.L_x_32826:
        /* <DEDUP_REMOVED lines=35> */
.L_x_32829:
[----:B------:R-:W-:Y:S05]  /*147c0*/  BSYNC B1 ;  /* 0x0000000000017941 */ /* 0x000fea0003800000 */
.L_x_32828:
        /* <DEDUP_REMOVED lines=35> */
.L_x_32831:
[----:B------:R-:W-:Y:S05]  /*14a00*/  BSYNC B1 ;  /* 0x0000000000017941 */ /* 0x000fea0003800000 */
.L_x_32830:
        /* <DEDUP_REMOVED lines=35> */
.L_x_32833:
[----:B------:R-:W-:Y:S05]  /*14c40*/  BSYNC B1 ;  /* 0x0000000000017941 */ /* 0x000fea0003800000 */
.L_x_32832:
        /* <DEDUP_REMOVED lines=35> */
.L_x_32835:
[----:B------:R-:W-:Y:S05]  /*14e80*/  BSYNC B1 ;  /* 0x0000000000017941 */ /* 0x000fea0003800000 */
.L_x_32834:
        /* <DEDUP_REMOVED lines=33> */
.L_x_32825:
[----:B------:R-:W-:Y:S05]  /*150a0*/  BSYNC B0 ;  /* 0x0000000000007941 */ /* 0x000fea0003800000 */
.L_x_32824:
[----:B01234-:R-:W0:Y:S02]  /*150b0*/  LDC.64 R180, c[0x0][0x210] ;  /* 0x00008400ffb47b82 */ /* 0x01fe240000000a00 */
[----:B0-----:R-:W-:-:S05]  /*150c0*/  IMAD R22, R180, 0x4, R22 ;  /* 0x00000004b4167824 */ /* 0x001fca00078e0216 */
[----:B------:R-:W-:-:S13]  /*150d0*/  ISETP.GE.AND P0, PT, R22, R181, PT ;  /* 0x000000b51600720c */ /* 0x000fda0003f06270 */
[----:B------:R-:W-:Y:S05]  /*150e0*/  @!P0 BRA `(.L_x_32836) ;  /* 0xfffffebc006c8947 */ /* 0x000fea000383ffff */
[----:B------:R-:W-:Y:S05]  /*150f0*/  EXIT ;  /* 0x000000000000794d */ /* 0x000fea0003800000 */
.L_x_32823:
        /* <DEDUP_REMOVED lines=8> */
.L_x_32838:
[----:B------:R-:W-:Y:S05]  /*15180*/  BSYNC B0 ;  /* 0x0000000000007941 */ /* 0x000fea0003800000 */
.L_x_32837:
        /* <DEDUP_REMOVED lines=10> */
.L_x_32839:
[----:B------:R-:W-:Y:S02]  /*15230*/  IMAD.MOV.U32 R213, RZ, RZ, 0x4 ;  /* 0x00000004ffd57424 */ /* 0x000fe400078e00ff */
[----:B------:R-:W-:-:S04]  /*15240*/  IMAD.MOV.U32 R205, RZ, RZ, R209 ;  /* 0x000000ffffcd7224 */ /* 0x000fc800078e00d1 */
[----:B------:R-:W-:-:S05]  /*15250*/  FADD.FTZ R205, R182, R205 ;  /* 0x000000cdb6cd7221 */ /* 0x000fca0000010000 */
[----:B------:R-:W-:-:S07]  /*15260*/  MOV R211, R205 ;  /* 0x000000cd00d37202 */ /* 0x000fce0000000f00 */
[----:B------:R-:W-:Y:S05]  /*15270*/  WARPSYNC.COLLECTIVE R210, `(.L_x_32840) ;  /* 0x00000000d2087348 */ /* 0x000fea0003c00000 */
[----:B------:R0:W1:Y:S02]  /*15280*/  SHFL.BFLY P6, R209, R211, R213, R214 ;  /* 0x0c0000d5d3d17389 */ /* 0x00006400000c00d6 */
[----:B01----:R-:W-:Y:S01]  /*15290*/  ENDCOLLECTIVE ;  /* 0x000000000000791b */ /* 0x003fe20003800000 */
.L_x_32840:
[----:B------:R-:W-:Y:S01]  /*152a0*/  HFMA2.MMA R213, -RZ, RZ, 0, 4.76837158203125e-07 ;  /* 0x00000008ffd57435 */ /* 0x000fe200000001ff */
[----:B------:R-:W-:-:S05]  /*152b0*/  MOV R180, R209 ;  /* 0x000000d100b47202 */ /* 0x000fca0000000f00 */
[----:B------:R-:W-:-:S04]  /*152c0*/  FADD.FTZ R204, R205, R180 ;  /* 0x000000b4cdcc7221 */ /* 0x000fc80000010000 */
[----:B------:R-:W-:-:S07]  /*152d0*/  IMAD.MOV.U32 R211, RZ, RZ, R204 ;  /* 0x000000ffffd37224 */ /* 0x000fce00078e00cc */
[----:B------:R-:W-:Y:S05]  /*152e0*/  WARPSYNC.COLLECTIVE R210, `(.L_x_32841) ;  /* 0x00000000d2087348 */ /* 0x000fea0003c00000 */
[----:B------:R0:W1:Y:S02]  /*152f0*/  SHFL.BFLY P6, R209, R211, R213, R214 ;  /* 0x0c0000d5d3d17389 */ /* 0x00006400000c00d6 */
[----:B01----:R-:W-:Y:S01]  /*15300*/  ENDCOLLECTIVE ;  /* 0x000000000000791b */ /* 0x003fe20003800000 */
.L_x_32841:
[----:B------:R-:W-:Y:S02]  /*15310*/  IMAD.MOV.U32 R213, RZ, RZ, 0x10 ;  /* 0x00000010ffd57424 */ /* 0x000fe400078e00ff */
[----:B------:R-:W-:-:S04]  /*15320*/  IMAD.MOV.U32 R207, RZ, RZ, R209 ;  /* 0x000000ffffcf7224 */ /* 0x000fc800078e00d1 */
[----:B------:R-:W-:-:S05]  /*15330*/  FADD.FTZ R208, R204, R207 ;  /* 0x000000cfccd07221 */ /* 0x000fca0000010000 */
[----:B------:R-:W-:-:S07]  /*15340*/  MOV R211, R208 ;  /* 0x000000d000d37202 */ /* 0x000fce0000000f00 */
[----:B------:R-:W-:Y:S05]  /*15350*/  WARPSYNC.COLLECTIVE R210, `(.L_x_32842) ;  /* 0x00000000d2087348 */ /* 0x000fea0003c00000 */
[----:B------:R0:W1:Y:S02]  /*15360*/  SHFL.BFLY P6, R209, R211, R213, R214 ;  /* 0x0c0000d5d3d17389 */ /* 0x00006400000c00d6 */
[----:B01----:R-:W-:Y:S01]  /*15370*/  ENDCOLLECTIVE ;  /* 0x000000000000791b */ /* 0x003fe20003800000 */
.L_x_32842:
        /* <DEDUP_REMOVED lines=105> */
.L_x_32843:
[----:B------:R-:W-:Y:S02]  /*15a10*/  IMAD.MOV.U32 R213, RZ, RZ, 0x2 ;  /* 0x00000002ffd57424 */ /* 0x000fe400078e00ff */
[----:B------:R-:W-:-:S04]  /*15a20*/  IMAD.MOV.U32 R183, RZ, RZ, R209 ;  /* 0x000000ffffb77224 */ /* 0x000fc800078e00d1 */
[----:B------:R-:W-:-:S05]  /*15a30*/  FADD.FTZ R183, R180, R183 ;  /* 0x000000b7b4b77221 */ /* 0x000fca0000010000 */
[----:B------:R-:W-:-:S07]  /*15a40*/  MOV R211, R183 ;  /* 0x000000b700d37202 */ /* 0x000fce0000000f00 */
[----:B------:R-:W-:Y:S05]  /*15a50*/  WARPSYNC.COLLECTIVE R210, `(.L_x_32844) ;  /* 0x00000000d2087348 */ /* 0x000fea0003c00000 */
[----:B------:R0:W1:Y:S02]  /*15a60*/  SHFL.BFLY P6, R209, R211, R213, R214 ;  /* 0x0c0000d5d3d17389 */ /* 0x00006400000c00d6 */
[----:B01----:R-:W-:Y:S01]  /*15a70*/  ENDCOLLECTIVE ;  /* 0x000000000000791b */ /* 0x003fe20003800000 */
.L_x_32844:
[----:B------:R-:W-:Y:S01]  /*15a80*/  HFMA2.MMA R213, -RZ, RZ, 0, 2.384185791015625e-07 ;  /* 0x00000004ffd57435 */ /* 0x000fe200000001ff */
[----:B------:R-:W-:-:S05]  /*15a90*/  MOV R182, R209 ;  /* 0x000000d100b67202 */ /* 0x000fca0000000f00 */
[----:B------:R-:W-:-:S04]  /*15aa0*/  FADD.FTZ R182, R183, R182 ;  /* 0x000000b6b7b67221 */ /* 0x000fc80000010000 */
[----:B------:R-:W-:-:S07]  /*15ab0*/  IMAD.MOV.U32 R211, RZ, RZ, R182 ;  /* 0x000000ffffd37224 */ /* 0x000fce00078e00b6 */
[----:B------:R-:W-:Y:S05]  /*15ac0*/  WARPSYNC.COLLECTIVE R210, `(.L_x_32845) ;  /* 0x00000000d2087348 */ /* 0x000fea0003c00000 */
[----:B------:R0:W1:Y:S02]  /*15ad0*/  SHFL.BFLY P6, R209, R211, R213, R214 ;  /* 0x0c0000d5d3d17389 */ /* 0x00006400000c00d6 */
[----:B01----:R-:W-:Y:S01]  /*15ae0*/  ENDCOLLECTIVE ;  /* 0x000000000000791b */ /* 0x003fe20003800000 */
.L_x_32845:
[----:B------:R-:W-:Y:S02]  /*15af0*/  IMAD.MOV.U32 R213, RZ, RZ, 0x8 ;  /* 0x00000008ffd57424 */ /* 0x000fe400078e00ff */
[----:B------:R-:W-:-:S04]  /*15b00*/  IMAD.MOV.U32 R205, RZ, RZ, R209 ;  /* 0x000000ffffcd7224 */ /* 0x000fc800078e00d1 */
[----:B------:R-:W-:-:S05]  /*15b10*/  FADD.FTZ R205, R182, R205 ;  /* 0x000000cdb6cd7221 */ /* 0x000fca0000010000 */
[----:B------:R-:W-:-:S07]  /*15b20*/  MOV R211, R205 ;  /* 0x000000cd00d37202 */ /* 0x000fce0000000f00 */
[----:B------:R-:W-:Y:S05]  /*15b30*/  WARPSYNC.COLLECTIVE R210, `(.L_x_32846) ;  /* 0x00000000d2087348 */ /* 0x000fea0003c00000 */
[----:B------:R0:W1:Y:S02]  /*15b40*/  SHFL.BFLY P6, R209, R211, R213, R214 ;  /* 0x0c0000d5d3d17389 */ /* 0x00006400000c00d6 */
[----:B01----:R-:W-:Y:S01]  /*15b50*/  ENDCOLLECTIVE ;  /* 0x000000000000791b */ /* 0x003fe20003800000 */
.L_x_32846:
[----:B------:R-:W-:Y:S01]  /*15b60*/  HFMA2.MMA R213, -RZ, RZ, 0, 9.5367431640625e-07 ;  /* 0x00000010ffd57435 */ /* 0x000fe200000001ff */
[----:B------:R-:W-:-:S05]  /*15b70*/  MOV R204, R209 ;  /* 0x000000d100cc7202 */ /* 0x000fca0000000f00 */
[----:B------:R-:W-:-:S04]  /*15b80*/  FADD.FTZ R208, R205, R204 ;  /* 0x000000cccdd07221 */ /* 0x000fc80000010000 */
[----:B------:R-:W-:-:S07]  /*15b90*/  IMAD.MOV.U32 R211, RZ, RZ, R208 ;  /* 0x000000ffffd37224 */ /* 0x000fce00078e00d0 */
[----:B------:R-:W-:Y:S05]  /*15ba0*/  WARPSYNC.COLLECTIVE R210, `(.L_x_32847) ;  /* 0x00000000d2087348 */ /* 0x000fea0003c00000 */
[----:B------:R0:W1:Y:S02]  /*15bb0*/  SHFL.BFLY P6, R209, R211, R213, R214 ;  /* 0x0c0000d5d3d17389 */ /* 0x00006400000c00d6 */
[----:B01----:R-:W-:Y:S01]  /*15bc0*/  ENDCOLLECTIVE ;  /* 0x000000000000791b */ /* 0x003fe20003800000 */
.L_x_32847:
[----:B------:R-:W-:Y:S05]  /*15bd0*/  BRA `(.L_x_32848) ;  /* 0xffffffe400787947 */ /* 0x000fea000383ffff */
.L_x_32849:
        /* <DEDUP_REMOVED lines=10> */
.L_x_44457:


//--------------------- .text._ZN10layer_norm13ln_fwd_kernelINS_13Kernel_traitsIf6__halffS2_fjLj1536ELj1ELj4ELj1ELj16ENS_18Kernel_traits_baseILj1536EfS2_fS2_fjLj128EEEEELb1ELb0ELb1ELb1EEEvNS_9FwdParamsE --------------------------
	.section	.text._ZN10layer_norm13ln_fwd_kernelINS_13Kernel_traitsIf6__halffS2_fjLj1536ELj1ELj4ELj1ELj16ENS_18Kernel_traits_baseILj1536EfS2_fS2_fjLj128EEEEELb1ELb0ELb1ELb1EEEvNS_9FwdParamsE,"ax",@progbits
	.align	128
        .global         _ZN10layer_norm13ln_fwd_kernelINS_13Kernel_traitsIf6__halffS2_fjLj1536ELj1ELj4ELj1ELj16ENS_18Kernel_traits_baseILj1536EfS2_fS2_fjLj128EEEEELb1ELb0ELb1ELb1EEEvNS_9FwdParamsE
        .type           _ZN10layer_norm13ln_fwd_kernelINS_13Kernel_traitsIf6__halffS2_fjLj1536ELj1ELj4ELj1ELj16ENS_18Kernel_traits_baseILj1536EfS2_fS2_fjLj128EEEEELb1ELb0ELb1ELb1EEEvNS_9FwdParamsE,@function
        .size           _ZN10layer_norm13ln_fwd_kernelINS_13Kernel_traitsIf6__halffS2_fjLj1536ELj1ELj4ELj1ELj16ENS_18Kernel_traits_baseILj1536EfS2_fS2_fjLj128EEEEELb1ELb0ELb1ELb1EEEvNS_9FwdParamsE,(.L_x_44458 - _ZN10layer_norm13ln_fwd_kernelINS_13Kernel_traitsIf6__halffS2_fjLj1536ELj1ELj4ELj1ELj16ENS_18Kernel_traits_baseILj1536EfS2_fS2_fjLj128EEEEELb1ELb0ELb1ELb1EEEvNS_9FwdParamsE)
        .other          _ZN10layer_norm13ln_fwd_kernelINS_13Kernel_traitsIf6__halffS2_fjLj1536ELj1ELj4ELj1ELj16ENS_18Kernel_traits_baseILj1536EfS2_fS2_fjLj128EEEEELb1ELb0ELb1ELb1EEEvNS_9FwdParamsE,@"STO_CUDA_ENTRY STV_DEFAULT"
_ZN10layer_norm13ln_fwd_kernelINS_13Kernel_traitsIf6__halffS2_fjLj1536ELj1ELj4ELj1ELj16ENS_18Kernel_traits_baseILj1536EfS2_fS2_fjLj128EEEEELb1ELb0ELb1ELb1EEEvNS_9FwdParamsE:
.text._ZN10layer_norm13ln_fwd_kernelINS_13Kernel_traitsIf6__halffS2_fjLj1536ELj1ELj4ELj1ELj16ENS_18Kernel_traits_baseILj1536EfS2_fS2_fjLj128EEEEELb1ELb0ELb1ELb1EEEvNS_9FwdParamsE:
        /* <DEDUP_REMOVED lines=155> */
.L_x_33297:
        /* <DEDUP_REMOVED lines=49> */
.L_x_32853:
[----:B------:R-:W-:-:S07]  /*0cc0*/  MOV R121, R192 ;  /* 0x000000c000797202 */ /* 0x000fce0000000f00 */
.L_x_32854:
[----:B------:R-:W-:Y:S05]  /*0cd0*/  BSYNC B1 ;  /* 0x0000000000017941 */ /* 0x000fea0003800000 */
.L_x_32852:
        /* <DEDUP_REMOVED lines=16> */
.L_x_32858:
[----:B------:R-:W-:Y:S05]  /*0de0*/  BSYNC B2 ;  /* 0x0000000000027941 */ /* 0x000fea0003800000 */
.L_x_32857:
        /* <DEDUP_REMOVED lines=43> */
.L_x_32856:
[----:B------:R-:W-:Y:S05]  /*10a0*/  BSYNC B1 ;  /* 0x0000000000017941 */ /* 0x000fea0003800000 */
.L_x_32855:
        /* <DEDUP_REMOVED lines=10> */
.L_x_32851:
[----:B------:R-:W-:Y:S05]  /*1150*/  BSYNC B0 ;  /* 0x0000000000007941 */ /* 0x000fea0003800000 */
.L_x_32850:
        /* <DEDUP_REMOVED lines=18> */
.L_x_32862:
[----:B------:R-:W-:-:S07]  /*1280*/  IMAD.MOV.U32 R113, RZ, RZ, R192 ;  /* 0x000000ffff717224 */ /* 0x000fce00078e00c0 */
.L_x_32863:
[----:B------:R-:W-:Y:S05]  /*1290*/  BSYNC B1 ;  /* 0x0000000000017941 */ /* 0x000fea0003800000 */
.L_x_32861:
        /* <DEDUP_REMOVED lines=16> */
.L_x_32867:
[----:B------:R-:W-:Y:S05]  /*13a0*/  BSYNC B2 ;  /* 0x0000000000027941 */ /* 0x000fea0003800000 */
.L_x_32866:
        /* <DEDUP_REMOVED lines=44> */
.L_x_32865:
[----:B------:R-:W-:Y:S05]  /*1670*/  BSYNC B1 ;  /* 0x0000000000017941 */ /* 0x000fea0003800000 */
.L_x_32864:
        /* <DEDUP_REMOVED lines=10> */
.L_x_32860:
[----:B------:R-:W-:Y:S05]  /*1720*/  BSYNC B0 ;  /* 0x0000000000007941 */ /* 0x000fea0003800000 */
.L_x_32859:
        /* <DEDUP_REMOVED lines=18> */
.L_x_32871:
[----:B------:R-:W-:-:S07]  /*1850*/  MOV R122, R192 ;  /* 0x000000c0007a7202 */ /* 0x000fce0000000f00 */
.L_x_32872:
[----:B------:R-:W-:Y:S05]  /*1860*/  BSYNC B1 ;  /* 0x0000000000017941 */ /* 0x000fea0003800000 */
.L_x_32870:
        /* <DEDUP_REMOVED lines=16> */
.L_x_32876:
[----:B------:R-:W-:Y:S05]  /*1970*/  BSYNC B2 ;  /* 0x0000000000027941 */ /* 0x000fea0003800000 */
.L_x_32875:
        /* <DEDUP_REMOVED lines=44> */
.L_x_32874:
[----:B------:R-:W-:Y:S05]  /*1c40*/  BSYNC B1 ;  /* 0x0000000000017941 */ /* 0x000fea0003800000 */
.L_x_32873:
        /* <DEDUP_REMOVED lines=10> */
.L_x_32869:
[----:B------:R-:W-:Y:S05]  /*1cf0*/  BSYNC B0 ;  /* 0x0000000000007941 */ /* 0x000fea0003800000 */
.L_x_32868:
        /* <DEDUP_REMOVED lines=18> */
.L_x_32880:
[----:B------:R-:W-:-:S07]  /*1e20*/  IMAD.MOV.U32 R115, RZ, RZ, R192 ;  /* 0x000000ffff737224 */ /* 0x000fce00078e00c0 */
.L_x_32881:
[----:B------:R-:W-:Y:S05]  /*1e30*/  BSYNC B1 ;  /* 0x0000000000017941 */ /* 0x000fea0003800000 */
.L_x_32879:
        /* <DEDUP_REMOVED lines=16> */
.L_x_32885:
[----:B------:R-:W-:Y:S05]  /*1f40*/  BSYNC B2 ;  /* 0x0000000000027941 */ /* 0x000fea0003800000 */
.L_x_32884:
        /* <DEDUP_REMOVED lines=44> */
.L_x_32883:
[----:B------:R-:W-:Y:S05]  /*2210*/  BSYNC B1 ;  /* 0x0000000000017941 */ /* 0x000fea0003800000 */
.L_x_32882:
        /* <DEDUP_REMOVED lines=10> */
.L_x_32878:
[----:B------:R-:W-:Y:S05]  /*22c0*/  BSYNC B0 ;  /* 0x0000000000007941 */ /* 0x000fea0003800000 */
.L_x_32877:
        /* <DEDUP_REMOVED lines=18> */
.L_x_32889:
[----:B------:R-:W-:-:S07]  /*23f0*/  IMAD.MOV.U32 R124, RZ, RZ, R192 ;  /* 0x000000ffff7c7224 */ /* 0x000fce00078e00c0 */
.L_x_32890:
[----:B------:R-:W-:Y:S05]  /*2400*/  BSYNC B1 ;  /* 0x0000000000017941 */ /* 0x000fea0003800000 */
.L_x_32888:
        /* <DEDUP_REMOVED lines=16> */
.L_x_32894:
[----:B------:R-:W-:Y:S05]  /*2510*/  BSYNC B2 ;  /* 0x0000000000027941 */ /* 0x000fea0003800000 */
.L_x_32893:
        /* <DEDUP_REMOVED lines=44> */
.L_x_32892:
[----:B------:R-:W-:Y:S05]  /*27e0*/  BSYNC B1 ;  /* 0x0000000000017941 */ /* 0x000fea0003800000 */
.L_x_32891:
        /* <DEDUP_REMOVED lines=10> */
.L_x_32887:
[----:B------:R-:W-:Y:S05]  /*2890*/  BSYNC B0 ;  /* 0x0000000000007941 */ /* 0x000fea0003800000 */
.L_x_32886:
        /* <DEDUP_REMOVED lines=18> */
.L_x_32898:
[----:B------:R-:W-:-:S07]  /*29c0*/  MOV R117, R192 ;  /* 0x000000c000757202 */ /* 0x000fce0000000f00 */
.L_x_32899:
[----:B------:R-:W-:Y:S05]  /*29d0*/  BSYNC B1 ;  /* 0x0000000000017941 */ /* 0x000fea0003800000 */
.L_x_32897:
        /* <DEDUP_REMOVED lines=16> */
.L_x_32903:
[----:B------:R-:W-:Y:S05]  /*2ae0*/  BSYNC B2 ;  /* 0x0000000000027941 */ /* 0x000fea0003800000 */
.L_x_32902:
        /* <DEDUP_REMOVED lines=44> */
.L_x_32901:
[----:B------:R-:W-:Y:S05]  /*2db0*/  BSYNC B1 ;  /* 0x0000000000017941 */ /* 0x000fea0003800000 */
.L_x_32900:
        /* <DEDUP_REMOVED lines=10> */
.L_x_32896:
[----:B------:R-:W-:Y:S05]  /*2e60*/  BSYNC B0 ;  /* 0x0000000000007941 */ /* 0x000fea0003800000 */
.L_x_32895:
        /* <DEDUP_REMOVED lines=18> */
.L_x_32907:
[----:B------:R-:W-:-:S07]  /*2f90*/  IMAD.MOV.U32 R126, RZ, RZ, R192 ;  /* 0x000000ffff7e7224 */ /* 0x000fce00078e00c0 */
.L_x_32908:
[----:B------:R-:W-:Y:S05]  /*2fa0*/  BSYNC B1 ;  /* 0x0000000000017941 */ /* 0x000fea0003800000 */
.L_x_32906:
        /* <DEDUP_REMOVED lines=16> */
.L_x_32912:
[----:B------:R-:W-:Y:S05]  /*30b0*/  BSYNC B2 ;  /* 0x0000000000027941 */ /* 0x000fea0003800000 */
.L_x_32911:
        /* <DEDUP_REMOVED lines=44> */
.L_x_32910:
[----:B------:R-:W-:Y:S05]  /*3380*/  BSYNC B1 ;  /* 0x0000000000017941 */ /* 0x000fea0003800000 */
.L_x_32909:
        /* <DEDUP_REMOVED lines=10> */
.L_x_32905:
[----:B------:R-:W-:Y:S05]  /*3430*/  BSYNC B0 ;  /* 0x0000000000007941 */ /* 0x000fea0003800000 */
.L_x_32904:
        /* <DEDUP_REMOVED lines=18> */
.L_x_32916:
[----:B------:R-:W-:-:S07]  /*3560*/  MOV R119, R192 ;  /* 0x000000c000777202 */ /* 0x000fce0000000f00 */
.L_x_32917:
[----:B------:R-:W-:Y:S05]  /*3570*/  BSYNC B1 ;  /* 0x0000000000017941 */ /* 0x000fea0003800000 */
.L_x_32915:
        /* <DEDUP_REMOVED lines=16> */
.L_x_32921:
[----:B------:R-:W-:Y:S05]  /*3680*/  BSYNC B2 ;  /* 0x0000000000027941 */ /* 0x000fea0003800000 */
.L_x_32920:
        /* <DEDUP_REMOVED lines=44> */
.L_x_32919:
[----:B------:R-:W-:Y:S05]  /*3950*/  BSYNC B1 ;  /* 0x0000000000017941 */ /* 0x000fea0003800000 */
.L_x_32918:
        /* <DEDUP_REMOVED lines=10> */
.L_x_32914:
[----:B------:R-:W-:Y:S05]  /*3a00*/  BSYNC B0 ;  /* 0x0000000000007941 */ /* 0x000fea0003800000 */
.L_x_32913:
        /* <DEDUP_REMOVED lines=31> */
.L_x_32923:
[----:B------:R-:W-:Y:S05]  /*3c00*/  BSYNC B0 ;  /* 0x0000000000007941 */ /* 0x000fea0003800000 */
.L_x_32922:
        /* <DEDUP_REMOVED lines=22> */
.L_x_32927:
[----:B------:R-:W-:-:S07]  /*3d70*/  MOV R130, R192 ;  /* 0x000000c000827202 */ /* 0x000fce0000000f00 */
.L_x_32928:
[----:B------:R-:W-:Y:S05]  /*3d80*/  BSYNC B1 ;  /* 0x0000000000017941 */ /* 0x000fea0003800000 */
.L_x_32926:
        /* <DEDUP_REMOVED lines=16> */
.L_x_32932:
[----:B------:R-:W-:Y:S05]  /*3e90*/  BSYNC B2 ;  /* 0x0000000000027941 */ /* 0x000fea0003800000 */
.L_x_32931:
        /* <DEDUP_REMOVED lines=43> */
.L_x_32930:
[----:B------:R-:W-:Y:S05]  /*4150*/  BSYNC B1 ;  /* 0x0000000000017941 */ /* 0x000fea0003800000 */
.L_x_32929:
        /* <DEDUP_REMOVED lines=10> */
.L_x_32925:
[----:B------:R-:W-:Y:S05]  /*4200*/  BSYNC B0 ;  /* 0x0000000000007941 */ /* 0x000fea0003800000 */
.L_x_32924:
        /* <DEDUP_REMOVED lines=18> */
.L_x_32936:
[----:B------:R-:W-:-:S07]  /*4330*/  MOV R121, R192 ;  /* 0x000000c000797202 */ /* 0x000fce0000000f00 */
.L_x_32937:
[----:B------:R-:W-:Y:S05]  /*4340*/  BSYNC B1 ;  /* 0x0000000000017941 */ /* 0x000fea0003800000 */
.L_x_32935:
        /* <DEDUP_REMOVED lines=16> */
.L_x_32941:
[----:B------:R-:W-:Y:S05]  /*4450*/  BSYNC B2 ;  /* 0x0000000000027941 */ /* 0x000fea0003800000 */
.L_x_32940:
        /* <DEDUP_REMOVED lines=44> */
.L_x_32939:
[----:B------:R-:W-:Y:S05]  /*4720*/  BSYNC B1 ;  /* 0x0000000000017941 */ /* 0x000fea0003800000 */
.L_x_32938:
        /* <DEDUP_REMOVED lines=10> */
.L_x_32934:
[----:B------:R-:W-:Y:S05]  /*47d0*/  BSYNC B0 ;  /* 0x0000000000007941 */ /* 0x000fea0003800000 */
.L_x_32933:
        /* <DEDUP_REMOVED lines=18> */
.L_x_32945:
[----:B------:R-:W-:-:S07]  /*4900*/  IMAD.MOV.U32 R132, RZ, RZ, R192 ;  /* 0x000000ffff847224 */ /* 0x000fce00078e00c0 */
.L_x_32946:
[----:B------:R-:W-:Y:S05]  /*4910*/  BSYNC B1 ;  /* 0x0000000000017941 */ /* 0x000fea0003800000 */
.L_x_32944:
        /* <DEDUP_REMOVED lines=16> */
.L_x_32950:
[----:B------:R-:W-:Y:S05]  /*4a20*/  BSYNC B2 ;  /* 0x0000000000027941 */ /* 0x000fea0003800000 */
.L_x_32949:
        /* <DEDUP_REMOVED lines=44> */
.L_x_32948:
[----:B------:R-:W-:Y:S05]  /*4cf0*/  BSYNC B1 ;  /* 0x0000000000017941 */ /* 0x000fea0003800000 */
.L_x_32947:
        /* <DEDUP_REMOVED lines=10> */
.L_x_32943:
[----:B------:R-:W-:Y:S05]  /*4da0*/  BSYNC B0 ;  /* 0x0000000000007941 */ /* 0x000fea0003800000 */
.L_x_32942:
        /* <DEDUP_REMOVED lines=18> */
.L_x_32954:
[----:B------:R-:W-:-:S07]  /*4ed0*/  MOV R123, R192 ;  /* 0x000000c0007b7202 */ /* 0x000fce0000000f00 */
.L_x_32955:
[----:B------:R-:W-:Y:S05]  /*4ee0*/  BSYNC B1 ;  /* 0x0000000000017941 */ /* 0x000fea0003800000 */
.L_x_32953:
        /* <DEDUP_REMOVED lines=16> */
.L_x_32959:
[----:B------:R-:W-:Y:S05]  /*4ff0*/  BSYNC B2 ;  /* 0x0000000000027941 */ /* 0x000fea0003800000 */
.L_x_32958:
        /* <DEDUP_REMOVED lines=44> */
.L_x_32957:
[----:B------:R-:W-:Y:S05]  /*52c0*/  BSYNC B1 ;  /* 0x0000000000017941 */ /* 0x000fea0003800000 */
.L_x_32956:
        /* <DEDUP_REMOVED lines=10> */
.L_x_32952:
[----:B------:R-:W-:Y:S05]  /*5370*/  BSYNC B0 ;  /* 0x0000000000007941 */ /* 0x000fea0003800000 */
.L_x_32951:
        /* <DEDUP_REMOVED lines=18> */
.L_x_32963:
[----:B------:R-:W-:-:S07]  /*54a0*/  IMAD.MOV.U32 R134, RZ, RZ, R192 ;  /* 0x000000ffff867224 */ /* 0x000fce00078e00c0 */
.L_x_32964:
[----:B------:R-:W-:Y:S05]  /*54b0*/  BSYNC B1 ;  /* 0x0000000000017941 */ /* 0x000fea0003800000 */
.L_x_32962:
        /* <DEDUP_REMOVED lines=16> */
.L_x_32968:
[----:B------:R-:W-:Y:S05]  /*55c0*/  BSYNC B2 ;  /* 0x0000000000027941 */ /* 0x000fea0003800000 */
.L_x_32967:
        /* <DEDUP_REMOVED lines=44> */
.L_x_32966:
[----:B------:R-:W-:Y:S05]  /*5890*/  BSYNC B1 ;  /* 0x0000000000017941 */ /* 0x000fea0003800000 */
.L_x_32965:
        /* <DEDUP_REMOVED lines=10> */
.L_x_32961:
[----:B------:R-:W-:Y:S05]  /*5940*/  BSYNC B0 ;  /* 0x0000000000007941 */ /* 0x000fea0003800000 */
.L_x_32960:
        /* <DEDUP_REMOVED lines=18> */
.L_x_32972:
[----:B------:R-:W-:-:S07]  /*5a70*/  MOV R125, R192 ;  /* 0x000000c0007d7202 */ /* 0x000fce0000000f00 */
.L_x_32973:
[----:B------:R-:W-:Y:S05]  /*5a80*/  BSYNC B1 ;  /* 0x0000000000017941 */ /* 0x000fea0003800000 */
.L_x_32971:
        /* <DEDUP_REMOVED lines=16> */
.L_x_32977:
[----:B------:R-:W-:Y:S05]  /*5b90*/  BSYNC B2 ;  /* 0x0000000000027941 */ /* 0x000fea0003800000 */
.L_x_32976:
        /* <DEDUP_REMOVED lines=44> */
.L_x_32975:
[----:B------:R-:W-:Y:S05]  /*5e60*/  BSYNC B1 ;  /* 0x0000000000017941 */ /* 0x000fea0003800000 */
.L_x_32974:
        /* <DEDUP_REMOVED lines=10> */
.L_x_32970:
[----:B------:R-:W-:Y:S05]  /*5f10*/  BSYNC B0 ;  /* 0x0000000000007941 */ /* 0x000fea0003800000 */
.L_x_32969:
        /* <DEDUP_REMOVED lines=18> */
.L_x_32981:
[----:B------:R-:W-:-:S07]  /*6040*/  IMAD.MOV.U32 R136, RZ, RZ, R192 ;  /* 0x000000ffff887224 */ /* 0x000fce00078e00c0 */
.L_x_32982:
[----:B------:R-:W-:Y:S05]  /*6050*/  BSYNC B1 ;  /* 0x0000000000017941 */ /* 0x000fea0003800000 */
.L_x_32980:
        /* <DEDUP_REMOVED lines=16> */
.L_x_32986:
[----:B------:R-:W-:Y:S05]  /*6160*/  BSYNC B2 ;  /* 0x0000000000027941 */ /* 0x000fea0003800000 */
.L_x_32985:
        /* <DEDUP_REMOVED lines=44> */
.L_x_32984:
[----:B------:R-:W-:Y:S05]  /*6430*/  BSYNC B1 ;  /* 0x0000000000017941 */ /* 0x000fea0003800000 */
.L_x_32983:
        /* <DEDUP_REMOVED lines=10> */
.L_x_32979:
[----:B------:R-:W-:Y:S05]  /*64e0*/  BSYNC B0 ;  /* 0x0000000000007941 */ /* 0x000fea0003800000 */
.L_x_32978:
        /* <DEDUP_REMOVED lines=18> */
.L_x_32990:
[----:B------:R-:W-:-:S07]  /*6610*/  MOV R127, R192 ;  /* 0x000000c0007f7202 */ /* 0x000fce0000000f00 */
.L_x_32991:
[----:B------:R-:W-:Y:S05]  /*6620*/  BSYNC B1 ;  /* 0x0000000000017941 */ /* 0x000fea0003800000 */
.L_x_32989:
        /* <DEDUP_REMOVED lines=16> */
.L_x_32995:
[----:B------:R-:W-:Y:S05]  /*6730*/  BSYNC B2 ;  /* 0x0000000000027941 */ /* 0x000fea0003800000 */
.L_x_32994:
        /* <DEDUP_REMOVED lines=44> */
.L_x_32993:
[----:B------:R-:W-:Y:S05]  /*6a00*/  BSYNC B1 ;  /* 0x0000000000017941 */ /* 0x000fea0003800000 */
.L_x_32992:
        /* <DEDUP_REMOVED lines=10> */
.L_x_32988:
[----:B------:R-:W-:Y:S05]  /*6ab0*/  BSYNC B0 ;  /* 0x0000000000007941 */ /* 0x000fea0003800000 */
.L_x_32987:
        /* <DEDUP_REMOVED lines=30> */
.L_x_32997:
[----:B------:R-:W-:Y:S05]  /*6ca0*/  BSYNC B0 ;  /* 0x0000000000007941 */ /* 0x000fea0003800000 */
.L_x_32996:
        /* <DEDUP_REMOVED lines=22> */
.L_x_33001:
[----:B------:R-:W-:-:S07]  /*6e10*/  MOV R138, R192 ;  /* 0x000000c0008a7202 */ /* 0x000fce0000000f00 */
.L_x_33002:
[----:B------:R-:W-:Y:S05]  /*6e20*/  BSYNC B1 ;  /* 0x0000000000017941 */ /* 0x000fea0003800000 */
.L_x_33000:
        /* <DEDUP_REMOVED lines=16> */
.L_x_33006:
[----:B------:R-:W-:Y:S05]  /*6f30*/  BSYNC B2 ;  /* 0x0000000000027941 */ /* 0x000fea0003800000 */
.L_x_33005:
        /* <DEDUP_REMOVED lines=43> */
.L_x_33004:
[----:B------:R-:W-:Y:S05]  /*71f0*/  BSYNC B1 ;  /* 0x0000000000017941 */ /* 0x000fea0003800000 */
.L_x_33003:
        /* <DEDUP_REMOVED lines=10> */
.L_x_32999:
[----:B------:R-:W-:Y:S05]  /*72a0*/  BSYNC B0 ;  /* 0x0000000000007941 */ /* 0x000fea0003800000 */
.L_x_32998:
        /* <DEDUP_REMOVED lines=18> */
.L_x_33010:
[----:B------:R-:W-:-:S07]  /*73d0*/  MOV R129, R192 ;  /* 0x000000c000817202 */ /* 0x000fce0000000f00 */
.L_x_33011:
[----:B------:R-:W-:Y:S05]  /*73e0*/  BSYNC B1 ;  /* 0x0000000000017941 */ /* 0x000fea0003800000 */
.L_x_33009:
        /* <DEDUP_REMOVED lines=16> */
.L_x_33015:
[----:B------:R-:W-:Y:S05]  /*74f0*/  BSYNC B2 ;  /* 0x0000000000027941 */ /* 0x000fea0003800000 */
.L_x_33014:
        /* <DEDUP_REMOVED lines=44> */
.L_x_33013:
[----:B------:R-:W-:Y:S05]  /*77c0*/  BSYNC B1 ;  /* 0x0000000000017941 */ /* 0x000fea0003800000 */
.L_x_33012:
        /* <DEDUP_REMOVED lines=10> */
.L_x_33008:
[----:B------:R-:W-:Y:S05]  /*7870*/  BSYNC B0 ;  /* 0x0000000000007941 */ /* 0x000fea0003800000 */
.L_x_33007:
        /* <DEDUP_REMOVED lines=18> */
.L_x_33019:
[----:B------:R-:W-:-:S07]  /*79a0*/  IMAD.MOV.U32 R140, RZ, RZ, R192 ;  /* 0x000000ffff8c7224 */ /* 0x000fce00078e00c0 */
.L_x_33020:
[----:B------:R-:W-:Y:S05]  /*79b0*/  BSYNC B1 ;  /* 0x0000000000017941 */ /* 0x000fea0003800000 */
.L_x_33018:
        /* <DEDUP_REMOVED lines=16> */
.L_x_33024:
[----:B------:R-:W-:Y:S05]  /*7ac0*/  BSYNC B2 ;  /* 0x0000000000027941 */ /* 0x000fea0003800000 */
.L_x_33023:
        /* <DEDUP_REMOVED lines=44> */
.L_x_33022:
[----:B------:R-:W-:Y:S05]  /*7d90*/  BSYNC B1 ;  /* 0x0000000000017941 */ /* 0x000fea0003800000 */
.L_x_33021:
        /* <DEDUP_REMOVED lines=10> */
.L_x_33017:
[----:B------:R-:W-:Y:S05]  /*7e40*/  BSYNC B0 ;  /* 0x0000000000007941 */ /* 0x000fea0003800000 */
.L_x_33016:
        /* <DEDUP_REMOVED lines=18> */
.L_x_33028:
[----:B------:R-:W-:-:S07]  /*7f70*/  MOV R131, R192 ;  /* 0x000000c000837202 */ /* 0x000fce0000000f00 */
.L_x_33029:
[----:B------:R-:W-:Y:S05]  /*7f80*/  BSYNC B1 ;  /* 0x0000000000017941 */ /* 0x000fea0003800000 */
.L_x_33027:
        /* <DEDUP_REMOVED lines=16> */
.L_x_33033:
[----:B------:R-:W-:Y:S05]  /*8090*/  BSYNC B2 ;  /* 0x0000000000027941 */ /* 0x000fea0003800000 */
.L_x_33032:
        /* <DEDUP_REMOVED lines=44> */
.L_x_33031:
[----:B------:R-:W-:Y:S05]  /*8360*/  BSYNC B1 ;  /* 0x0000000000017941 */ /* 0x000fea0003800000 */
.L_x_33030:
        /* <DEDUP_REMOVED lines=10> */
.L_x_33026:
[----:B------:R-:W-:Y:S05]  /*8410*/  BSYNC B0 ;  /* 0x0000000000007941 */ /* 0x000fea0003800000 */
.L_x_33025:
        /* <DEDUP_REMOVED lines=18> */
.L_x_33037:
[----:B------:R-:W-:-:S07]  /*8540*/  IMAD.MOV.U32 R142, RZ, RZ, R192 ;  /* 0x000000ffff8e7224 */ /* 0x000fce00078e00c0 */
.L_x_33038:
[----:B------:R-:W-:Y:S05]  /*8550*/  BSYNC B1 ;  /* 0x0000000000017941 */ /* 0x000fea0003800000 */
.L_x_33036:
        /* <DEDUP_REMOVED lines=16> */
.L_x_33042:
[----:B------:R-:W-:Y:S05]  /*8660*/  BSYNC B2 ;  /* 0x0000000000027941 */ /* 0x000fea0003800000 */
.L_x_33041:
        /* <DEDUP_REMOVED lines=44> */
.L_x_33040:
[----:B------:R-:W-:Y:S05]  /*8930*/  BSYNC B1 ;  /* 0x0000000000017941 */ /* 0x000fea0003800000 */
.L_x_33039:
        /* <DEDUP_REMOVED lines=10> */
.L_x_33035:
[----:B------:R-:W-:Y:S05]  /*89e0*/  BSYNC B0 ;  /* 0x0000000000007941 */ /* 0x000fea0003800000 */
.L_x_33034:
        /* <DEDUP_REMOVED lines=18> */
.L_x_33046:
[----:B------:R-:W-:-:S07]  /*8b10*/  MOV R133, R192 ;  /* 0x000000c000857202 */ /* 0x000fce0000000f00 */
.L_x_33047:
[----:B------:R-:W-:Y:S05]  /*8b20*/  BSYNC B1 ;  /* 0x0000000000017941 */ /* 0x000fea0003800000 */
.L_x_33045:
        /* <DEDUP_REMOVED lines=16> */
.L_x_33051:
[----:B------:R-:W-:Y:S05]  /*8c30*/  BSYNC B2 ;  /* 0x0000000000027941 */ /* 0x000fea0003800000 */
.L_x_33050:
        /* <DEDUP_REMOVED lines=44> */
.L_x_33049:
[----:B------:R-:W-:Y:S05]  /*8f00*/  BSYNC B1 ;  /* 0x0000000000017941 */ /* 0x000fea0003800000 */
.L_x_33048:
        /* <DEDUP_REMOVED lines=10> */
.L_x_33044:
[----:B------:R-:W-:Y:S05]  /*8fb0*/  BSYNC B0 ;  /* 0x0000000000007941 */ /* 0x000fea0003800000 */
.L_x_33043:
        /* <DEDUP_REMOVED lines=18> */
.L_x_33055:
[----:B------:R-:W-:-:S07]  /*90e0*/  IMAD.MOV.U32 R144, RZ, RZ, R192 ;  /* 0x000000ffff907224 */ /* 0x000fce00078e00c0 */
.L_x_33056:
[----:B------:R-:W-:Y:S05]  /*90f0*/  BSYNC B1 ;  /* 0x0000000000017941 */ /* 0x000fea0003800000 */
.L_x_33054:
        /* <DEDUP_REMOVED lines=16> */
.L_x_33060:
[----:B------:R-:W-:Y:S05]  /*9200*/  BSYNC B2 ;  /* 0x0000000000027941 */ /* 0x000fea0003800000 */
.L_x_33059:
        /* <DEDUP_REMOVED lines=44> */
.L_x_33058:
[----:B------:R-:W-:Y:S05]  /*94d0*/  BSYNC B1 ;  /* 0x0000000000017941 */ /* 0x000fea0003800000 */
.L_x_33057:
        /* <DEDUP_REMOVED lines=10> */
.L_x_33053:
[----:B------:R-:W-:Y:S05]  /*9580*/  BSYNC B0 ;  /* 0x0000000000007941 */ /* 0x000fea0003800000 */
.L_x_33052:
        /* <DEDUP_REMOVED lines=18> */
.L_x_33064:
[----:B------:R-:W-:-:S07]  /*96b0*/  MOV R135, R192 ;  /* 0x000000c000877202 */ /* 0x000fce0000000f00 */
.L_x_33065:
[----:B------:R-:W-:Y:S05]  /*96c0*/  BSYNC B1 ;  /* 0x0000000000017941 */ /* 0x000fea0003800000 */
.L_x_33063:
        /* <DEDUP_REMOVED lines=16> */
.L_x_33069:
[----:B------:R-:W-:Y:S05]  /*97d0*/  BSYNC B2 ;  /* 0x0000000000027941 */ /* 0x000fea0003800000 */
.L_x_33068:
        /* <DEDUP_REMOVED lines=44> */
.L_x_33067:
[----:B------:R-:W-:Y:S05]  /*9aa0*/  BSYNC B1 ;  /* 0x0000000000017941 */ /* 0x000fea0003800000 */
.L_x_33066:
        /* <DEDUP_REMOVED lines=10> */
.L_x_33062:
[----:B------:R-:W-:Y:S05]  /*9b50*/  BSYNC B0 ;  /* 0x0000000000007941 */ /* 0x000fea0003800000 */
.L_x_33061:
        /* <DEDUP_REMOVED lines=30> */
.L_x_33071:
[----:B------:R-:W-:Y:S05]  /*9d40*/  BSYNC B0 ;  /* 0x0000000000007941 */ /* 0x000fea0003800000 */
.L_x_33070:
        /* <DEDUP_REMOVED lines=22> */
.L_x_33075:
[----:B------:R-:W-:-:S07]  /*9eb0*/  MOV R144, R192 ;  /* 0x000000c000907202 */ /* 0x000fce0000000f00 */
.L_x_33076:
[----:B------:R-:W-:Y:S05]  /*9ec0*/  BSYNC B1 ;  /* 0x0000000000017941 */ /* 0x000fea0003800000 */
.L_x_33074:
        /* <DEDUP_REMOVED lines=16> */
.L_x_33080:
[----:B------:R-:W-:Y:S05]  /*9fd0*/  BSYNC B2 ;  /* 0x0000000000027941 */ /* 0x000fea0003800000 */
.L_x_33079:
        /* <DEDUP_REMOVED lines=43> */
.L_x_33078:
[----:B------:R-:W-:Y:S05]  /*a290*/  BSYNC B1 ;  /* 0x0000000000017941 */ /* 0x000fea0003800000 */
.L_x_33077:
        /* <DEDUP_REMOVED lines=10> */
.L_x_33073:
[----:B------:R-:W-:Y:S05]  /*a340*/  BSYNC B0 ;  /* 0x0000000000007941 */ /* 0x000fea0003800000 */
.L_x_33072:
        /* <DEDUP_REMOVED lines=18> */
.L_x_33084:
[----:B------:R-:W-:-:S07]  /*a470*/  MOV R137, R192 ;  /* 0x000000c000897202 */ /* 0x000fce0000000f00 */
.L_x_33085:
[----:B------:R-:W-:Y:S05]  /*a480*/  BSYNC B1 ;  /* 0x0000000000017941 */ /* 0x000fea0003800000 */
.L_x_33083:
        /* <DEDUP_REMOVED lines=16> */
.L_x_33089:
[----:B------:R-:W-:Y:S05]  /*a590*/  BSYNC B2 ;  /* 0x0000000000027941 */ /* 0x000fea0003800000 */
.L_x_33088:
        /* <DEDUP_REMOVED lines=44> */
.L_x_33087:
[----:B------:R-:W-:Y:S05]  /*a860*/  BSYNC B1 ;  /* 0x0000000000017941 */ /* 0x000fea0003800000 */
.L_x_33086:
        /* <DEDUP_REMOVED lines=10> */
.L_x_33082:
[----:B------:R-:W-:Y:S05]  /*a910*/  BSYNC B0 ;  /* 0x0000000000007941 */ /* 0x000fea0003800000 */
.L_x_33081:
        /* <DEDUP_REMOVED lines=18> */
.L_x_33093:
[----:B------:R-:W-:-:S07]  /*aa40*/  IMAD.MOV.U32 R146, RZ, RZ, R192 ;  /* 0x000000ffff927224 */ /* 0x000fce00078e00c0 */
.L_x_33094:
[----:B------:R-:W-:Y:S05]  /*aa50*/  BSYNC B1 ;  /* 0x0000000000017941 */ /* 0x000fea0003800000 */
.L_x_33092:
        /* <DEDUP_REMOVED lines=16> */
.L_x_33098:
[----:B------:R-:W-:Y:S05]  /*ab60*/  BSYNC B2 ;  /* 0x0000000000027941 */ /* 0x000fea0003800000 */
.L_x_33097:
        /* <DEDUP_REMOVED lines=44> */
.L_x_33096:
[----:B------:R-:W-:Y:S05]  /*ae30*/  BSYNC B1 ;  /* 0x0000000000017941 */ /* 0x000fea0003800000 */
.L_x_33095:
        /* <DEDUP_REMOVED lines=10> */
.L_x_33091:
[----:B------:R-:W-:Y:S05]  /*aee0*/  BSYNC B0 ;  /* 0x0000000000007941 */ /* 0x000fea0003800000 */
.L_x_33090:
        /* <DEDUP_REMOVED lines=18> */
.L_x_33102:
[----:B------:R-:W-:-:S07]  /*b010*/  MOV R139, R192 ;  /* 0x000000c0008b7202 */ /* 0x000fce0000000f00 */
.L_x_33103:
[----:B------:R-:W-:Y:S05]  /*b020*/  BSYNC B1 ;  /* 0x0000000000017941 */ /* 0x000fea0003800000 */
.L_x_33101:
        /* <DEDUP_REMOVED lines=16> */
.L_x_33107:
[----:B------:R-:W-:Y:S05]  /*b130*/  BSYNC B2 ;  /* 0x0000000000027941 */ /* 0x000fea0003800000 */
.L_x_33106:
        /* <DEDUP_REMOVED lines=44> */
.L_x_33105:
[----:B------:R-:W-:Y:S05]  /*b400*/  BSYNC B1 ;  /* 0x0000000000017941 */ /* 0x000fea0003800000 */
.L_x_33104:
        /* <DEDUP_REMOVED lines=10> */
.L_x_33100:
[----:B------:R-:W-:Y:S05]  /*b4b0*/  BSYNC B0 ;  /* 0x0000000000007941 */ /* 0x000fea0003800000 */
.L_x_33099:
        /* <DEDUP_REMOVED lines=18> */
.L_x_33111:
[----:B------:R-:W-:-:S07]  /*b5e0*/  IMAD.MOV.U32 R146, RZ, RZ, R192 ;  /* 0x000000ffff927224 */ /* 0x000fce00078e00c0 */
.L_x_33112:
[----:B------:R-:W-:Y:S05]  /*b5f0*/  BSYNC B1 ;  /* 0x0000000000017941 */ /* 0x000fea0003800000 */
.L_x_33110:
        /* <DEDUP_REMOVED lines=16> */
.L_x_33116:
[----:B------:R-:W-:Y:S05]  /*b700*/  BSYNC B2 ;  /* 0x0000000000027941 */ /* 0x000fea0003800000 */
.L_x_33115:
        /* <DEDUP_REMOVED lines=44> */
.L_x_33114:
[----:B------:R-:W-:Y:S05]  /*b9d0*/  BSYNC B1 ;  /* 0x0000000000017941 */ /* 0x000fea0003800000 */
.L_x_33113:
        /* <DEDUP_REMOVED lines=10> */
.L_x_33109:
[----:B------:R-:W-:Y:S05]  /*ba80*/  BSYNC B0 ;  /* 0x0000000000007941 */ /* 0x000fea0003800000 */
.L_x_33108:
        /* <DEDUP_REMOVED lines=18> */
.L_x_33120:
[----:B------:R-:W-:-:S07]  /*bbb0*/  MOV R141, R192 ;  /* 0x000000c0008d7202 */ /* 0x000fce0000000f00 */
.L_x_33121:
[----:B------:R-:W-:Y:S05]  /*bbc0*/  BSYNC B1 ;  /* 0x0000000000017941 */ /* 0x000fea0003800000 */
.L_x_33119:
        /* <DEDUP_REMOVED lines=16> */
.L_x_33125:
[----:B------:R-:W-:Y:S05]  /*bcd0*/  BSYNC B2 ;  /* 0x0000000000027941 */ /* 0x000fea0003800000 */
.L_x_33124:
        /* <DEDUP_REMOVED lines=44> */
.L_x_33123:
[----:B------:R-:W-:Y:S05]  /*bfa0*/  BSYNC B1 ;  /* 0x0000000000017941 */ /* 0x000fea0003800000 */
.L_x_33122:
        /* <DEDUP_REMOVED lines=10> */
.L_x_33118:
[----:B------:R-:W-:Y:S05]  /*c050*/  BSYNC B0 ;  /* 0x0000000000007941 */ /* 0x000fea0003800000 */
.L_x_33117:
        /* <DEDUP_REMOVED lines=18> */
.L_x_33129:
[----:B------:R-:W-:-:S07]  /*c180*/  IMAD.MOV.U32 R146, RZ, RZ, R192 ;  /* 0x000000ffff927224 */ /* 0x000fce00078e00c0 */
.L_x_33130:
[----:B------:R-:W-:Y:S05]  /*c190*/  BSYNC B1 ;  /* 0x0000000000017941 */ /* 0x000fea0003800000 */
.L_x_33128:
        /* <DEDUP_REMOVED lines=16> */
.L_x_33134:
[----:B------:R-:W-:Y:S05]  /*c2a0*/  BSYNC B2 ;  /* 0x0000000000027941 */ /* 0x000fea0003800000 */
.L_x_33133:
        /* <DEDUP_REMOVED lines=44> */
.L_x_33132:
[----:B------:R-:W-:Y:S05]  /*c570*/  BSYNC B1 ;  /* 0x0000000000017941 */ /* 0x000fea0003800000 */
.L_x_33131:
        /* <DEDUP_REMOVED lines=10> */
.L_x_33127:
[----:B------:R-:W-:Y:S05]  /*c620*/  BSYNC B0 ;  /* 0x0000000000007941 */ /* 0x000fea0003800000 */
.L_x_33126:
        /* <DEDUP_REMOVED lines=18> */
.L_x_33138:
[----:B------:R-:W-:-:S07]  /*c750*/  MOV R143, R192 ;  /* 0x000000c0008f7202 */ /* 0x000fce0000000f00 */
.L_x_33139:
[----:B------:R-:W-:Y:S05]  /*c760*/  BSYNC B1 ;  /* 0x0000000000017941 */ /* 0x000fea0003800000 */
.L_x_33137:
        /* <DEDUP_REMOVED lines=16> */
.L_x_33143:
[----:B------:R-:W-:Y:S05]  /*c870*/  BSYNC B2 ;  /* 0x0000000000027941 */ /* 0x000fea0003800000 */
.L_x_33142:
        /* <DEDUP_REMOVED lines=44> */
.L_x_33141:
[----:B------:R-:W-:Y:S05]  /*cb40*/  BSYNC B1 ;  /* 0x0000000000017941 */ /* 0x000fea0003800000 */
.L_x_33140:
        /* <DEDUP_REMOVED lines=10> */
.L_x_33136:
[----:B------:R-:W-:Y:S05]  /*cbf0*/  BSYNC B0 ;  /* 0x0000000000007941 */ /* 0x000fea0003800000 */
.L_x_33135:
        /* <DEDUP_REMOVED lines=30> */
.L_x_33145:
[----:B------:R-:W-:Y:S05]  /*cde0*/  BSYNC B0 ;  /* 0x0000000000007941 */ /* 0x000fea0003800000 */
.L_x_33144:
        /* <DEDUP_REMOVED lines=22> */
.L_x_33149:
[----:B------:R-:W-:-:S07]  /*cf50*/  MOV R152, R192 ;  /* 0x000000c000987202 */ /* 0x000fce0000000f00 */
.L_x_33150:
[----:B------:R-:W-:Y:S05]  /*cf60*/  BSYNC B1 ;  /* 0x0000000000017941 */ /* 0x000fea0003800000 */
.L_x_33148:
        /* <DEDUP_REMOVED lines=16> */
.L_x_33154:
[----:B------:R-:W-:Y:S05]  /*d070*/  BSYNC B2 ;  /* 0x0000000000027941 */ /* 0x000fea0003800000 */
.L_x_33153:
        /* <DEDUP_REMOVED lines=43> */
.L_x_33152:
[----:B------:R-:W-:Y:S05]  /*d330*/  BSYNC B1 ;  /* 0x0000000000017941 */ /* 0x000fea0003800000 */
.L_x_33151:
        /* <DEDUP_REMOVED lines=10> */
.L_x_33147:
[----:B------:R-:W-:Y:S05]  /*d3e0*/  BSYNC B0 ;  /* 0x0000000000007941 */ /* 0x000fea0003800000 */
.L_x_33146:
        /* <DEDUP_REMOVED lines=18> */
.L_x_33158:
[----:B------:R-:W-:-:S07]  /*d510*/  MOV R145, R192 ;  /* 0x000000c000917202 */ /* 0x000fce0000000f00 */
.L_x_33159:
[----:B------:R-:W-:Y:S05]  /*d520*/  BSYNC B1 ;  /* 0x0000000000017941 */ /* 0x000fea0003800000 */
.L_x_33157:
        /* <DEDUP_REMOVED lines=16> */
.L_x_33163:
[----:B------:R-:W-:Y:S05]  /*d630*/  BSYNC B2 ;  /* 0x0000000000027941 */ /* 0x000fea0003800000 */
.L_x_33162:
        /* <DEDUP_REMOVED lines=44> */
.L_x_33161:
[----:B------:R-:W-:Y:S05]  /*d900*/  BSYNC B1 ;  /* 0x0000000000017941 */ /* 0x000fea0003800000 */
.L_x_33160:
        /* <DEDUP_REMOVED lines=10> */
.L_x_33156:
[----:B------:R-:W-:Y:S05]  /*d9b0*/  BSYNC B0 ;  /* 0x0000000000007941 */ /* 0x000fea0003800000 */
.L_x_33155:
        /* <DEDUP_REMOVED lines=18> */
.L_x_33167:
[----:B------:R-:W-:-:S07]  /*dae0*/  IMAD.MOV.U32 R146, RZ, RZ, R192 ;  /* 0x000000ffff927224 */ /* 0x000fce00078e00c0 */
.L_x_33168:
[----:B------:R-:W-:Y:S05]  /*daf0*/  BSYNC B1 ;  /* 0x0000000000017941 */ /* 0x000fea0003800000 */
.L_x_33166:
        /* <DEDUP_REMOVED lines=16> */
.L_x_33172:
[----:B------:R-:W-:Y:S05]  /*dc00*/  BSYNC B2 ;  /* 0x0000000000027941 */ /* 0x000fea0003800000 */
.L_x_33171:
        /* <DEDUP_REMOVED lines=44> */
.L_x_33170:
[----:B------:R-:W-:Y:S05]  /*ded0*/  BSYNC B1 ;  /* 0x0000000000017941 */ /* 0x000fea0003800000 */
.L_x_33169:
        /* <DEDUP_REMOVED lines=10> */
.L_x_33165:
[----:B------:R-:W-:Y:S05]  /*df80*/  BSYNC B0 ;  /* 0x0000000000007941 */ /* 0x000fea0003800000 */
.L_x_33164:
        /* <DEDUP_REMOVED lines=18> */
.L_x_33176:
[----:B------:R-:W-:-:S07]  /*e0b0*/  MOV R147, R192 ;  /* 0x000000c000937202 */ /* 0x000fce0000000f00 */
.L_x_33177:
[----:B------:R-:W-:Y:S05]  /*e0c0*/  BSYNC B1 ;  /* 0x0000000000017941 */ /* 0x000fea0003800000 */
.L_x_33175:
        /* <DEDUP_REMOVED lines=16> */
.L_x_33181:
[----:B------:R-:W-:Y:S05]  /*e1d0*/  BSYNC B2 ;  /* 0x0000000000027941 */ /* 0x000fea0003800000 */
.L_x_33180:
        /* <DEDUP_REMOVED lines=44> */
.L_x_33179:
[----:B------:R-:W-:Y:S05]  /*e4a0*/  BSYNC B1 ;  /* 0x0000000000017941 */ /* 0x000fea0003800000 */
.L_x_33178:
        /* <DEDUP_REMOVED lines=10> */
.L_x_33174:
[----:B------:R-:W-:Y:S05]  /*e550*/  BSYNC B0 ;  /* 0x0000000000007941 */ /* 0x000fea0003800000 */
.L_x_33173:
        /* <DEDUP_REMOVED lines=18> */
.L_x_33185:
[----:B------:R-:W-:-:S07]  /*e680*/  IMAD.MOV.U32 R148, RZ, RZ, R192 ;  /* 0x000000ffff947224 */ /* 0x000fce00078e00c0 */
.L_x_33186:
[----:B------:R-:W-:Y:S05]  /*e690*/  BSYNC B1 ;  /* 0x0000000000017941 */ /* 0x000fea0003800000 */
.L_x_33184:
        /* <DEDUP_REMOVED lines=16> */
.L_x_33190:
[----:B------:R-:W-:Y:S05]  /*e7a0*/  BSYNC B2 ;  /* 0x0000000000027941 */ /* 0x000fea0003800000 */
.L_x_33189:
        /* <DEDUP_REMOVED lines=44> */
.L_x_33188:
[----:B------:R-:W-:Y:S05]  /*ea70*/  BSYNC B1 ;  /* 0x0000000000017941 */ /* 0x000fea0003800000 */
.L_x_33187:
        /* <DEDUP_REMOVED lines=10> */
.L_x_33183:
[----:B------:R-:W-:Y:S05]  /*eb20*/  BSYNC B0 ;  /* 0x0000000000007941 */ /* 0x000fea0003800000 */
.L_x_33182:
        /* <DEDUP_REMOVED lines=18> */
.L_x_33194:
[----:B------:R-:W-:-:S07]  /*ec50*/  MOV R149, R192 ;  /* 0x000000c000957202 */ /* 0x000fce0000000f00 */
.L_x_33195:
[----:B------:R-:W-:Y:S05]  /*ec60*/  BSYNC B1 ;  /* 0x0000000000017941 */ /* 0x000fea0003800000 */
.L_x_33193:
        /* <DEDUP_REMOVED lines=16> */
.L_x_33199:
[----:B------:R-:W-:Y:S05]  /*ed70*/  BSYNC B2 ;  /* 0x0000000000027941 */ /* 0x000fea0003800000 */
.L_x_33198:
        /* <DEDUP_REMOVED lines=44> */
.L_x_33197:
[----:B------:R-:W-:Y:S05]  /*f040*/  BSYNC B1 ;  /* 0x0000000000017941 */ /* 0x000fea0003800000 */
.L_x_33196:
        /* <DEDUP_REMOVED lines=10> */
.L_x_33192:
[----:B------:R-:W-:Y:S05]  /*f0f0*/  BSYNC B0 ;  /* 0x0000000000007941 */ /* 0x000fea0003800000 */
.L_x_33191:
        /* <DEDUP_REMOVED lines=18> */
.L_x_33203:
[----:B------:R-:W-:-:S07]  /*f220*/  IMAD.MOV.U32 R154, RZ, RZ, R192 ;  /* 0x000000ffff9a7224 */ /* 0x000fce00078e00c0 */
.L_x_33204:
[----:B------:R-:W-:Y:S05]  /*f230*/  BSYNC B1 ;  /* 0x0000000000017941 */ /* 0x000fea0003800000 */
.L_x_33202:
        /* <DEDUP_REMOVED lines=16> */
.L_x_33208:
[----:B------:R-:W-:Y:S05]  /*f340*/  BSYNC B2 ;  /* 0x0000000000027941 */ /* 0x000fea0003800000 */
.L_x_33207:
        /* <DEDUP_REMOVED lines=44> */
.L_x_33206:
[----:B------:R-:W-:Y:S05]  /*f610*/  BSYNC B1 ;  /* 0x0000000000017941 */ /* 0x000fea0003800000 */
.L_x_33205:
        /* <DEDUP_REMOVED lines=10> */
.L_x_33201:
[----:B------:R-:W-:Y:S05]  /*f6c0*/  BSYNC B0 ;  /* 0x0000000000007941 */ /* 0x000fea0003800000 */
.L_x_33200:
        /* <DEDUP_REMOVED lines=18> */
.L_x_33212:
[----:B------:R-:W-:-:S07]  /*f7f0*/  MOV R151, R192 ;  /* 0x000000c000977202 */ /* 0x000fce0000000f00 */
.L_x_33213:
[----:B------:R-:W-:Y:S05]  /*f800*/  BSYNC B1 ;  /* 0x0000000000017941 */ /* 0x000fea0003800000 */
.L_x_33211:
        /* <DEDUP_REMOVED lines=16> */
.L_x_33217:
[----:B------:R-:W-:Y:S05]  /*f910*/  BSYNC B2 ;  /* 0x0000000000027941 */ /* 0x000fea0003800000 */
.L_x_33216:
        /* <DEDUP_REMOVED lines=44> */
.L_x_33215:
[----:B------:R-:W-:Y:S05]  /*fbe0*/  BSYNC B1 ;  /* 0x0000000000017941 */ /* 0x000fea0003800000 */
.L_x_33214:
        /* <DEDUP_REMOVED lines=10> */
.L_x_33210:
[----:B------:R-:W-:Y:S05]  /*fc90*/  BSYNC B0 ;  /* 0x0000000000007941 */ /* 0x000fea0003800000 */
.L_x_33209:
        /* <DEDUP_REMOVED lines=30> */
.L_x_33219:
[----:B------:R-:W-:Y:S05]  /*fe80*/  BSYNC B0 ;  /* 0x0000000000007941 */ /* 0x000fea0003800000 */
.L_x_33218:
        /* <DEDUP_REMOVED lines=22> */
.L_x_33223:
[----:B------:R-:W-:-:S07]  /*fff0*/  MOV R0, R192 ;  /* 0x000000c000007202 */ /* 0x000fce0000000f00 */
.L_x_33224:
[----:B------:R-:W-:Y:S05]  /*10000*/  BSYNC B1 ;  /* 0x0000000000017941 */ /* 0x000fea0003800000 */
.L_x_33222:
        /* <DEDUP_REMOVED lines=16> */
.L_x_33228:
[----:B------:R-:W-:Y:S05]  /*10110*/  BSYNC B2 ;  /* 0x0000000000027941 */ /* 0x000fea0003800000 */
.L_x_33227:
        /* <DEDUP_REMOVED lines=43> */
.L_x_33226:
[----:B------:R-:W-:Y:S05]  /*103d0*/  BSYNC B1 ;  /* 0x0000000000017941 */ /* 0x000fea0003800000 */
.L_x_33225:
        /* <DEDUP_REMOVED lines=10> */
.L_x_33221:
[----:B------:R-:W-:Y:S05]  /*10480*/  BSYNC B0 ;  /* 0x0000000000007941 */ /* 0x000fea0003800000 */
.L_x_33220:
        /* <DEDUP_REMOVED lines=18> */
.L_x_33232:
[----:B------:R-:W-:-:S07]  /*105b0*/  MOV R0, R192 ;  /* 0x000000c000007202 */ /* 0x000fce0000000f00 */
.L_x_33233:
[----:B------:R-:W-:Y:S05]  /*105c0*/  BSYNC B1 ;  /* 0x0000000000017941 */ /* 0x000fea0003800000 */
.L_x_33231:
        /* <DEDUP_REMOVED lines=16> */
.L_x_33237:
[----:B------:R-:W-:Y:S05]  /*106d0*/  BSYNC B2 ;  /* 0x0000000000027941 */ /* 0x000fea0003800000 */
.L_x_33236:
        /* <DEDUP_REMOVED lines=44> */
.L_x_33235:
[----:B------:R-:W-:Y:S05]  /*109a0*/  BSYNC B1 ;  /* 0x0000000000017941 */ /* 0x000fea0003800000 */
.L_x_33234:
        /* <DEDUP_REMOVED lines=10> */
.L_x_33230:
[----:B------:R-:W-:Y:S05]  /*10a50*/  BSYNC B0 ;  /* 0x0000000000007941 */ /* 0x000fea0003800000 */
.L_x_33229:
        /* <DEDUP_REMOVED lines=18> */
.L_x_33241:
[----:B------:R-:W-:-:S07]  /*10b80*/  IMAD.MOV.U32 R0, RZ, RZ, R192 ;  /* 0x000000ffff007224 */ /* 0x000fce00078e00c0 */
.L_x_33242:
[----:B------:R-:W-:Y:S05]  /*10b90*/  BSYNC B1 ;  /* 0x0000000000017941 */ /* 0x000fea0003800000 */
.L_x_33240:
        /* <DEDUP_REMOVED lines=16> */
.L_x_33246:
[----:B------:R-:W-:Y:S05]  /*10ca0*/  BSYNC B2 ;  /* 0x0000000000027941 */ /* 0x000fea0003800000 */
.L_x_33245:
        /* <DEDUP_REMOVED lines=44> */
.L_x_33244:
[----:B------:R-:W-:Y:S05]  /*10f70*/  BSYNC B1 ;  /* 0x0000000000017941 */ /* 0x000fea0003800000 */
.L_x_33243:
        /* <DEDUP_REMOVED lines=10> */
.L_x_33239:
[----:B------:R-:W-:Y:S05]  /*11020*/  BSYNC B0 ;  /* 0x0000000000007941 */ /* 0x000fea0003800000 */
.L_x_33238:
        /* <DEDUP_REMOVED lines=18> */
.L_x_33250:
[----:B------:R-:W-:-:S07]  /*11150*/  MOV R0, R192 ;  /* 0x000000c000007202 */ /* 0x000fce0000000f00 */
.L_x_33251:
[----:B------:R-:W-:Y:S05]  /*11160*/  BSYNC B1 ;  /* 0x0000000000017941 */ /* 0x000fea0003800000 */
.L_x_33249:
        /* <DEDUP_REMOVED lines=16> */
.L_x_33255:
[----:B------:R-:W-:Y:S05]  /*11270*/  BSYNC B2 ;  /* 0x0000000000027941 */ /* 0x000fea0003800000 */
.L_x_33254:
        /* <DEDUP_REMOVED lines=44> */
.L_x_33253:
[----:B------:R-:W-:Y:S05]  /*11540*/  BSYNC B1 ;  /* 0x0000000000017941 */ /* 0x000fea0003800000 */
.L_x_33252:
        /* <DEDUP_REMOVED lines=10> */
.L_x_33248:
[----:B------:R-:W-:Y:S05]  /*115f0*/  BSYNC B0 ;  /* 0x0000000000007941 */ /* 0x000fea0003800000 */
.L_x_33247:
        /* <DEDUP_REMOVED lines=18> */
.L_x_33259:
[----:B------:R-:W-:-:S07]  /*11720*/  IMAD.MOV.U32 R0, RZ, RZ, R192 ;  /* 0x000000ffff007224 */ /* 0x000fce00078e00c0 */
.L_x_33260:
[----:B------:R-:W-:Y:S05]  /*11730*/  BSYNC B1 ;  /* 0x0000000000017941 */ /* 0x000fea0003800000 */
.L_x_33258:
        /* <DEDUP_REMOVED lines=16> */
.L_x_33264:
[----:B------:R-:W-:Y:S05]  /*11840*/  BSYNC B2 ;  /* 0x0000000000027941 */ /* 0x000fea0003800000 */
.L_x_33263:
        /* <DEDUP_REMOVED lines=44> */
.L_x_33262:
[----:B------:R-:W-:Y:S05]  /*11b10*/  BSYNC B1 ;  /* 0x0000000000017941 */ /* 0x000fea0003800000 */
.L_x_33261:
        /* <DEDUP_REMOVED lines=10> */
.L_x_33257:
[----:B------:R-:W-:Y:S05]  /*11bc0*/  BSYNC B0 ;  /* 0x0000000000007941 */ /* 0x000fea0003800000 */
.L_x_33256:
        /* <DEDUP_REMOVED lines=18> */
.L_x_33268:
[----:B------:R-:W-:-:S07]  /*11cf0*/  MOV R0, R192 ;  /* 0x000000c000007202 */ /* 0x000fce0000000f00 */
.L_x_33269:
[----:B------:R-:W-:Y:S05]  /*11d00*/  BSYNC B1 ;  /* 0x0000000000017941 */ /* 0x000fea0003800000 */
.L_x_33267:
        /* <DEDUP_REMOVED lines=16> */
.L_x_33273:
[----:B------:R-:W-:Y:S05]  /*11e10*/  BSYNC B2 ;  /* 0x0000000000027941 */ /* 0x000fea0003800000 */
.L_x_33272:
        /* <DEDUP_REMOVED lines=44> */
.L_x_33271:
[----:B------:R-:W-:Y:S05]  /*120e0*/  BSYNC B1 ;  /* 0x0000000000017941 */ /* 0x000fea0003800000 */
.L_x_33270:
        /* <DEDUP_REMOVED lines=10> */
.L_x_33266:
[----:B------:R-:W-:Y:S05]  /*12190*/  BSYNC B0 ;  /* 0x0000000000007941 */ /* 0x000fea0003800000 */
.L_x_33265:
        /* <DEDUP_REMOVED lines=18> */
.L_x_33277:
[----:B------:R-:W-:-:S07]  /*122c0*/  IMAD.MOV.U32 R0, RZ, RZ, R192 ;  /* 0x000000ffff007224 */ /* 0x000fce00078e00c0 */
.L_x_33278:
[----:B------:R-:W-:Y:S05]  /*122d0*/  BSYNC B1 ;  /* 0x0000000000017941 */ /* 0x000fea0003800000 */
.L_x_33276:
        /* <DEDUP_REMOVED lines=16> */
.L_x_33282:
[----:B------:R-:W-:Y:S05]  /*123e0*/  BSYNC B2 ;  /* 0x0000000000027941 */ /* 0x000fea0003800000 */
.L_x_33281:
        /* <DEDUP_REMOVED lines=44> */
.L_x_33280:
[----:B------:R-:W-:Y:S05]  /*126b0*/  BSYNC B1 ;  /* 0x0000000000017941 */ /* 0x000fea0003800000 */
.L_x_33279:
        /* <DEDUP_REMOVED lines=10> */
.L_x_33275:
[----:B------:R-:W-:Y:S05]  /*12760*/  BSYNC B0 ;  /* 0x0000000000007941 */ /* 0x000fea0003800000 */
.L_x_33274:
        /* <DEDUP_REMOVED lines=18> */
.L_x_33286:
[----:B------:R-:W-:-:S07]  /*12890*/  MOV R0, R192 ;  /* 0x000000c000007202 */ /* 0x000fce0000000f00 */
.L_x_33287:
[----:B------:R-:W-:Y:S05]  /*128a0*/  BSYNC B1 ;  /* 0x0000000000017941 */ /* 0x000fea0003800000 */
.L_x_33285:
        /* <DEDUP_REMOVED lines=16> */
.L_x_33291:
[----:B------:R-:W-:Y:S05]  /*129b0*/  BSYNC B2 ;  /* 0x0000000000027941 */ /* 0x000fea0003800000 */
.L_x_33290:
        /* <DEDUP_REMOVED lines=44> */
.L_x_33289:
[----:B------:R-:W-:Y:S05]  /*12c80*/  BSYNC B1 ;  /* 0x0000000000017941 */ /* 0x000fea0003800000 */
.L_x_33288:
        /* <DEDUP_REMOVED lines=10> */
.L_x_33284:
[----:B------:R-:W-:Y:S05]  /*12d30*/  BSYNC B0 ;  /* 0x0000000000007941 */ /* 0x000fea0003800000 */
.L_x_33283:
        /* <DEDUP_REMOVED lines=73> */
.L_x_33293:
[----:B------:R-:W-:Y:S05]  /*131d0*/  BSYNC B0 ;  /* 0x0000000000007941 */ /* 0x000fea0003800000 */
.L_x_33292:
        /* <DEDUP_REMOVED lines=120> */
.L_x_33309:
        /* <DEDUP_REMOVED lines=44> */
[----:B------:R-:W-:Y:S01]  /*13c20*/  F2FP.F16.F32.PACK_AB R113, R121, R116 ;  /* 0x000000747971723e */ /* 0x000fe200000000ff */
[----:B------:R-:W-:Y:S01]  /*13c30*/  FMUL.FTZ R242, R203, R242 ;  /* 0x000000f2cbf27220 */ /* 0x000fe20000410000 */
[----:B------:R-:W-:Y:S01]  /*13c40*/  F2FP.F16.F32.PACK_AB R112, R117, R112 ;  /* 0x000000707570723e */ /* 0x000fe200000000ff */
        /* <DEDUP_REMOVED lines=48> */
[----:B------:R-:W-:Y:S01]  /*13f50*/  F2FP.F16.F32.PACK_AB R115, R242, R115 ;  /* 0x00000073f273723e */ /* 0x000fe200000000ff */
[----:B0-----:R-:W-:Y:S01]  /*13f60*/  IMAD.WIDE.U32 R118, R133, 0x10, R116 ;  /* 0x0000001085767825 */ /* 0x001fe200078e0074 */
[----:B------:R-:W-:-:S03]  /*13f70*/  F2FP.F16.F32.PACK_AB R114, R123, R114 ;  /* 0x000000727b72723e */ /* 0x000fc600000000ff */
        /* <DEDUP_REMOVED lines=112> */
.L_x_33296:
[----:B------:R-:W-:Y:S05]  /*14680*/  BSYNC B0 ;  /* 0x0000000000007941 */ /* 0x000fea0003800000 */
.L_x_33295:
[----:B0-----:R-:W0:Y:S02]  /*14690*/  LDC.64 R112, c[0x0][0x210] ;  /* 0x00008400ff707b82 */ /* 0x001e240000000a00 */
[----:B0-----:R-:W-:-:S05]  /*146a0*/  IMAD R165, R112, 0x4, R165 ;  /* 0x0000000470a57824 */ /* 0x001fca00078e02a5 */
[----:B------:R-:W-:-:S13]  /*146b0*/  ISETP.GE.AND P0, PT, R165, R113, PT ;  /* 0x00000071a500720c */ /* 0x000fda0003f06270 */
[----:B------:R-:W-:Y:S05]  /*146c0*/  @!P0 BRA `(.L_x_33297) ;  /* 0xfffffec000b88947 */ /* 0x000fea000383ffff */
[----:B------:R-:W-:Y:S05]  /*146d0*/  EXIT ;  /* 0x000000000000794d */ /* 0x000fea0003800000 */
.L_x_33294:
        /* <DEDUP_REMOVED lines=8> */
.L_x_33299:
[----:B------:R-:W-:Y:S05]  /*14760*/  BSYNC B0 ;  /* 0x0000000000007941 */ /* 0x000fea0003800000 */
.L_x_33298:
        /* <DEDUP_REMOVED lines=10> */
.L_x_33300:
[----:B------:R-:W-:Y:S02]  /*14810*/  IMAD.MOV.U32 R211, RZ, RZ, 0x4 ;  /* 0x00000004ffd37424 */ /* 0x000fe400078e00ff */
[----:B------:R-:W-:-:S04]  /*14820*/  IMAD.MOV.U32 R160, RZ, RZ, R204 ;  /* 0x000000ffffa07224 */ /* 0x000fc800078e00cc */
[----:B------:R-:W-:-:S05]  /*14830*/  FADD.FTZ R160, R161, R160 ;  /* 0x000000a0a1a07221 */ /* 0x000fca0000010000 */
[----:B------:R-:W-:-:S07]  /*14840*/  MOV R210, R160 ;  /* 0x000000a000d27202 */ /* 0x000fce0000000f00 */
[----:B------:R-:W-:Y:S05]  /*14850*/  WARPSYNC.COLLECTIVE R209, `(.L_x_33301) ;  /* 0x00000000d1087348 */ /* 0x000fea0003c00000 */
[----:B------:R0:W1:Y:S02]  /*14860*/  SHFL.BFLY P1, R204, R210, R211, R212 ;  /* 0x0c0000d3d2cc7389 */ /* 0x00006400000200d4 */
[----:B01----:R-:W-:Y:S01]  /*14870*/  ENDCOLLECTIVE ;  /* 0x000000000000791b */ /* 0x003fe20003800000 */
.L_x_33301:
[----:B------:R-:W-:Y:S01]  /*14880*/  HFMA2.MMA R211, -RZ, RZ, 0, 4.76837158203125e-07 ;  /* 0x00000008ffd37435 */ /* 0x000fe200000001ff */
[----:B------:R-:W-:-:S05]  /*14890*/  MOV R163, R204 ;  /* 0x000000cc00a37202 */ /* 0x000fca0000000f00 */
[----:B------:R-:W-:-:S04]  /*148a0*/  FADD.FTZ R163, R160, R163 ;  /* 0x000000a3a0a37221 */ /* 0x000fc80000010000 */
[----:B------:R-:W-:-:S07]  /*148b0*/  IMAD.MOV.U32 R210, RZ, RZ, R163 ;  /* 0x000000ffffd27224 */ /* 0x000fce00078e00a3 */
[----:B------:R-:W-:Y:S05]  /*148c0*/  WARPSYNC.COLLECTIVE R209, `(.L_x_33302) ;  /* 0x00000000d1087348 */ /* 0x000fea0003c00000 */
[----:B------:R0:W1:Y:S02]  /*148d0*/  SHFL.BFLY P1, R204, R210, R211, R212 ;  /* 0x0c0000d3d2cc7389 */ /* 0x00006400000200d4 */
[----:B01----:R-:W-:Y:S01]  /*148e0*/  ENDCOLLECTIVE ;  /* 0x000000000000791b */ /* 0x003fe20003800000 */
.L_x_33302:
[----:B------:R-:W-:Y:S02]  /*148f0*/  IMAD.MOV.U32 R211, RZ, RZ, 0x10 ;  /* 0x00000010ffd37424 */ /* 0x000fe400078e00ff */
[----:B------:R-:W-:-:S04]  /*14900*/  IMAD.MOV.U32 R162, RZ, RZ, R204 ;  /* 0x000000ffffa27224 */ /* 0x000fc800078e00cc */
[----:B------:R-:W-:-:S05]  /*14910*/  FADD.FTZ R162, R163, R162 ;  /* 0x000000a2a3a27221 */ /* 0x000fca0000010000 */
[----:B------:R-:W-:-:S07]  /*14920*/  MOV R210, R162 ;  /* 0x000000a200d27202 */ /* 0x000fce0000000f00 */
[----:B------:R-:W-:Y:S05]  /*14930*/  WARPSYNC.COLLECTIVE R209, `(.L_x_33303) ;  /* 0x00000000d1087348 */ /* 0x000fea0003c00000 */
[----:B------:R0:W1:Y:S02]  /*14940*/  SHFL.BFLY P1, R204, R210, R211, R212 ;  /* 0x0c0000d3d2cc7389 */ /* 0x00006400000200d4 */
[----:B01----:R-:W-:Y:S01]  /*14950*/  ENDCOLLECTIVE ;  /* 0x000000000000791b */ /* 0x003fe20003800000 */
.L_x_33303:
        /* <DEDUP_REMOVED lines=104> */
.L_x_33304:
[----:B------:R-:W-:Y:S02]  /*14fe0*/  IMAD.MOV.U32 R211, RZ, RZ, 0x2 ;  /* 0x00000002ffd37424 */ /* 0x000fe400078e00ff */
[----:B------:R-:W-:-:S04]  /*14ff0*/  IMAD.MOV.U32 R161, RZ, RZ, R204 ;  /* 0x000000ffffa17224 */ /* 0x000fc800078e00cc */
[----:B------:R-:W-:-:S05]  /*15000*/  FADD.FTZ R161, R0, R161 ;  /* 0x000000a100a17221 */ /* 0x000fca0000010000 */
[----:B------:R-:W-:-:S07]  /*15010*/  MOV R210, R161 ;  /* 0x000000a100d27202 */ /* 0x000fce0000000f00 */
[----:B------:R-:W-:Y:S05]  /*15020*/  WARPSYNC.COLLECTIVE R209, `(.L_x_33305) ;  /* 0x00000000d1087348 */ /* 0x000fea0003c00000 */
[----:B------:R0:W1:Y:S02]  /*15030*/  SHFL.BFLY P1, R204, R210, R211, R212 ;  /* 0x0c0000d3d2cc7389 */ /* 0x00006400000200d4 */
[----:B01----:R-:W-:Y:S01]  /*15040*/  ENDCOLLECTIVE ;  /* 0x000000000000791b */ /* 0x003fe20003800000 */
.L_x_33305:
[----:B------:R-:W-:Y:S01]  /*15050*/  HFMA2.MMA R211, -RZ, RZ, 0, 2.384185791015625e-07 ;  /* 0x00000004ffd37435 */ /* 0x000fe200000001ff */
[----:B------:R-:W-:-:S05]  /*15060*/  MOV R160, R204 ;  /* 0x000000cc00a07202 */ /* 0x000fca0000000f00 */
[----:B------:R-:W-:-:S04]  /*15070*/  FADD.FTZ R160, R161, R160 ;  /* 0x000000a0a1a07221 */ /* 0x000fc80000010000 */
[----:B------:R-:W-:-:S07]  /*15080*/  IMAD.MOV.U32 R210, RZ, RZ, R160 ;  /* 0x000000ffffd27224 */ /* 0x000fce00078e00a0 */
[----:B------:R-:W-:Y:S05]  /*15090*/  WARPSYNC.COLLECTIVE R209, `(.L_x_33306) ;  /* 0x00000000d1087348 */ /* 0x000fea0003c00000 */
[----:B------:R0:W1:Y:S02]  /*150a0*/  SHFL.BFLY P1, R204, R210, R211, R212 ;  /* 0x0c0000d3d2cc7389 */ /* 0x00006400000200d4 */
[----:B01----:R-:W-:Y:S01]  /*150b0*/  ENDCOLLECTIVE ;  /* 0x000000000000791b */ /* 0x003fe20003800000 */
.L_x_33306:
[----:B------:R-:W-:Y:S02]  /*150c0*/  IMAD.MOV.U32 R211, RZ, RZ, 0x8 ;  /* 0x00000008ffd37424 */ /* 0x000fe400078e00ff */
[----:B------:R-:W-:-:S04]  /*150d0*/  IMAD.MOV.U32 R163, RZ, RZ, R204 ;  /* 0x000000ffffa37224 */ /* 0x000fc800078e00cc */
[----:B------:R-:W-:-:S05]  /*150e0*/  FADD.FTZ R163, R160, R163 ;  /* 0x000000a3a0a37221 */ /* 0x000fca0000010000 */
[----:B------:R-:W-:-:S07]  /*150f0*/  MOV R210, R163 ;  /* 0x000000a300d27202 */ /* 0x000fce0000000f00 */
[----:B------:R-:W-:Y:S05]  /*15100*/  WARPSYNC.COLLECTIVE R209, `(.L_x_33307) ;  /* 0x00000000d1087348 */ /* 0x000fea0003c00000 */
[----:B------:R0:W1:Y:S02]  /*15110*/  SHFL.BFLY P1, R204, R210, R211, R212 ;  /* 0x0c0000d3d2cc7389 */ /* 0x00006400000200d4 */
[----:B01----:R-:W-:Y:S01]  /*15120*/  ENDCOLLECTIVE ;  /* 0x000000000000791b */ /* 0x003fe20003800000 */
.L_x_33307:
[----:B------:R-:W-:Y:S01]  /*15130*/  HFMA2.MMA R211, -RZ, RZ, 0, 9.5367431640625e-07 ;  /* 0x00000010ffd37435 */ /* 0x000fe200000001ff */
[----:B------:R-:W-:-:S05]  /*15140*/  MOV R162, R204 ;  /* 0x000000cc00a27202 */ /* 0x000fca0000000f00 */
[----:B------:R-:W-:-:S04]  /*15150*/  FADD.FTZ R203, R163, R162 ;  /* 0x000000a2a3cb7221 */ /* 0x000fc80000010000 */
[----:B------:R-:W-:-:S07]  /*15160*/  IMAD.MOV.U32 R210, RZ, RZ, R203 ;  /* 0x000000ffffd27224 */ /* 0x000fce00078e00cb */
[----:B------:R-:W-:Y:S05]  /*15170*/  WARPSYNC.COLLECTIVE R209, `(.L_x_33308) ;  /* 0x00000000d1087348 */ /* 0x000fea0003c00000 */
[----:B------:R0:W1:Y:S02]  /*15180*/  SHFL.BFLY P1, R204, R210, R211, R212 ;  /* 0x0c0000d3d2cc7389 */ /* 0x00006400000200d4 */
[----:B01----:R-:W-:Y:S01]  /*15190*/  ENDCOLLECTIVE ;  /* 0x000000000000791b */ /* 0x003fe20003800000 */
.L_x_33308:
[----:B------:R-:W-:Y:S05]  /*151a0*/  BRA `(.L_x_33309) ;  /* 0xffffffe400ec7947 */ /* 0x000fea000383ffff */
.L_x_33310:
        /* <DEDUP_REMOVED lines=13> */
.L_x_44458:


//--------------------- .text._ZN10layer_norm13ln_fwd_kernelINS_13Kernel_traitsIf6__halffS2_fjLj1536ELj1ELj4ELj1ELj16ENS_18Kernel_traits_baseILj1536EfS2_fS2_fjLj128EEEEELb1ELb1ELb0ELb0EEEvNS_9FwdParamsE --------------------------
	.section	.text._ZN10layer_norm13ln_fwd_kernelINS_13Kernel_traitsIf6__halffS2_fjLj1536ELj1ELj4ELj1ELj16ENS_18Kernel_traits_baseILj1536EfS2_fS2_fjLj128EEEEELb1ELb1ELb0ELb0EEEvNS_9FwdParamsE,"ax",@progbits
	.align	128
        .global         _ZN10layer_norm13ln_fwd_kernelINS_13Kernel_traitsIf6__halffS2_fjLj1536ELj1ELj4ELj1ELj16ENS_18Kernel_traits_baseILj1536EfS2_fS2_fjLj128EEEEELb1ELb1ELb0ELb0EEEvNS_9FwdParamsE
        .type           _ZN10layer_norm13ln_fwd_kernelINS_13Kernel_traitsIf6__halffS2_fjLj1536ELj1ELj4ELj1ELj16ENS_18Kernel_traits_baseILj1536EfS2_fS2_fjLj128EEEEELb1ELb1ELb0ELb0EEEvNS_9FwdParamsE,@function
        .size           _ZN10layer_norm13ln_fwd_kernelINS_13Kernel_traitsIf6__halffS2_fjLj1536ELj1ELj4ELj1ELj16ENS_18Kernel_traits_baseILj1536EfS2_fS2_fjLj128EEEEELb1ELb1ELb0ELb0EEEvNS_9FwdParamsE,(.L_x_44459 - _ZN10layer_norm13ln_fwd_kernelINS_13Kernel_traitsIf6__halffS2_fjLj1536ELj1ELj4ELj1ELj16ENS_18Kernel_traits_baseILj1536EfS2_fS2_fjLj128EEEEELb1ELb1ELb0ELb0EEEvNS_9FwdParamsE)
        .other          _ZN10layer_norm13ln_fwd_kernelINS_13Kernel_traitsIf6__halffS2_fjLj1536ELj1ELj4ELj1ELj16ENS_18Kernel_traits_baseILj1536EfS2_fS2_fjLj128EEEEELb1ELb1ELb0ELb0EEEvNS_9FwdParamsE,@"STO_CUDA_ENTRY STV_DEFAULT"
_ZN10layer_norm13ln_fwd_kernelINS_13Kernel_traitsIf6__halffS2_fjLj1536ELj1ELj4ELj1ELj16ENS_18Kernel_traits_baseILj1536EfS2_fS2_fjLj128EEEEELb1ELb1ELb0ELb0EEEvNS_9FwdParamsE:
.text._ZN10layer_norm13ln_fwd_kernelINS_13Kernel_traitsIf6__halffS2_fjLj1536ELj1ELj4ELj1ELj16ENS_18Kernel_traits_baseILj1536EfS2_fS2_fjLj128EEEEELb1ELb1ELb0ELb0EEEvNS_9FwdParamsE:
        /* <DEDUP_REMOVED lines=118> */
.L_x_33312:
[----:B------:R-:W-:Y:S05]  /*0760*/  BSYNC B0 ;  /* 0x0000000000007941 */ /* 0x000fea0003800000 */
.L_x_33311:
        /* <DEDUP_REMOVED lines=23> */
.L_x_33314:
[----:B------:R-:W-:Y:S05]  /*08e0*/  BSYNC B0 ;  /* 0x0000000000007941 */ /* 0x000fea0003800000 */
.L_x_33313:
        /* <DEDUP_REMOVED lines=23> */
.L_x_33316:
[----:B------:R-:W-:Y:S05]  /*0a60*/  BSYNC B0 ;  /* 0x0000000000007941 */ /* 0x000fea0003800000 */
.L_x_33315:
        /* <DEDUP_REMOVED lines=23> */
.L_x_33318:
[----:B------:R-:W-:Y:S05]  /*0be0*/  BSYNC B0 ;  /* 0x0000000000007941 */ /* 0x000fea0003800000 */
.L_x_33317:
        /* <DEDUP_REMOVED lines=23> */
.L_x_33320:
[----:B------:R-:W-:Y:S05]  /*0d60*/  BSYNC B0 ;  /* 0x0000000000007941 */ /* 0x000fea0003800000 */
.L_x_33319:
        /* <DEDUP_REMOVED lines=30> */
.L_x_33322:
[----:B------:R-:W-:Y:S05]  /*0f50*/  BSYNC B0 ;  /* 0x0000000000007941 */ /* 0x000fea0003800000 */
.L_x_33321:
        /* <DEDUP_REMOVED lines=13> */
[----:B------:R-:W-:Y:S01]  /*1030*/  HFMA2.MMA R0, -RZ, RZ, 0, 0 ;  /* 0x00000000ff007435 */ /* 0x000fe200000001ff */
[----:B------:R-:W-:Y:S01]  /*1040*/  ULDC.U8 UR25, c[0x0][0x2a0] ;  /* 0x0000a80000197ab9 */ /* 0x000fe20000000000 */
[----:B------:R-:W-:Y:S01]  /*1050*/  IMAD R208, R155, -0x326172a9, RZ ;  /* 0xcd9e8d579bd07824 */ /* 0x000fe200078e02ff */
[----:B------:R-:W-:Y:S01]  /*1060*/  LOP3.LUT R209, R2, UR32, R209, 0x96, !PT ;  /* 0x0000002002d17c12 */ /* 0x000fe2000f8e96d1 */
[----:B------:R-:W-:Y:S01]  /*1070*/  IMAD R2, R154, -0x2daee0ad, RZ ;  /* 0xd2511f539a027824 */ /* 0x000fe200078e02ff */
[----:B------:R-:W-:-:S02]  /*1080*/  UISETP.NE.AND UP1, UPT, UR25, URZ, UPT ;  /* 0x0000003f1900728c */ /* 0x000fc4000bf25270 */
[----:B------:R-:W-:Y:S01]  /*1090*/  UISETP.NE.AND.EX UP0, UPT, UR27, URZ, UPT, UP0 ;  /* 0x0000003f1b00728c */ /* 0x000fe2000bf05300 */
[----:B------:R-:W-:Y:S01]  /*10a0*/  ULDC UR33, c[0x0][0x218] ;  /* 0x0000860000217ab9 */ /* 0x000fe20000000800 */
[----:B------:R-:W-:Y:S01]  /*10b0*/  ULDC UR25, c[0x0][0x2d8] ;  /* 0x0000b60000197ab9 */ /* 0x000fe20000000800 */
[----:B------:R-:W-:Y:S01]  /*10c0*/  ULDC.64 UR28, c[0x0][0x238] ;  /* 0x00008e00001c7ab9 */ /* 0x000fe20000000a00 */
[----:B------:R-:W-:-:S07]  /*10d0*/  ULDC.64 UR30, c[0x0][0x240] ;  /* 0x00009000001e7ab9 */ /* 0x000fce0000000a00 */
.L_x_33685:
        /* <DEDUP_REMOVED lines=41> */
.L_x_33327:
[----:B------:R-:W-:-:S07]  /*1370*/  MOV R162, R208 ;  /* 0x000000d000a27202 */ /* 0x000fce0000000f00 */
.L_x_33328:
[----:B------:R-:W-:Y:S05]  /*1380*/  BSYNC B2 ;  /* 0x0000000000027941 */ /* 0x000fea0003800000 */
.L_x_33326:
        /* <DEDUP_REMOVED lines=16> */
.L_x_33332:
[----:B------:R-:W-:Y:S05]  /*1490*/  BSYNC B3 ;  /* 0x0000000000037941 */ /* 0x000fea0003800000 */
.L_x_33331:
        /* <DEDUP_REMOVED lines=43> */
.L_x_33330:
[----:B------:R-:W-:Y:S05]  /*1750*/  BSYNC B2 ;  /* 0x0000000000027941 */ /* 0x000fea0003800000 */
.L_x_33329:
        /* <DEDUP_REMOVED lines=8> */
[----:B------:R-:W-:Y:S01]  /*17e0*/  FMUL.FTZ R160, R163, R218 ;  /* 0x000000daa3a07220 */ /* 0x000fe20000410000 */
[----:B------:R-:W-:Y:S01]  /*17f0*/  ISETP.NE.AND.EX P0, PT, R161, RZ, PT, P0 ;  /* 0x000000ffa100720c */ /* 0x000fe20003f05300 */
[----:B------:R-:W-:Y:S01]  /*1800*/  FFMA.FTZ R3, R162, R221, 1.1641532182693481445e-10 ;  /* 0x2f000000a2037423 */ /* 0x000fe200000100dd */
[----:B------:R-:W-:-:S04]  /*1810*/  VIADD R163, R192, 0x1 ;  /* 0x00000001c0a37836 */ /* 0x000fc80000000000 */
        /* <DEDUP_REMOVED lines=16> */
.L_x_33334:
[----:B------:R-:W-:-:S07]  /*1920*/  IMAD.MOV.U32 R3, RZ, RZ, R208 ;  /* 0x000000ffff037224 */ /* 0x000fce00078e00d0 */
.L_x_33335:
[----:B------:R-:W-:Y:S05]  /*1930*/  BSYNC B2 ;  /* 0x0000000000027941 */ /* 0x000fea0003800000 */
.L_x_33333:
        /* <DEDUP_REMOVED lines=16> */
.L_x_33339:
[----:B------:R-:W-:Y:S05]  /*1a40*/  BSYNC B3 ;  /* 0x0000000000037941 */ /* 0x000fea0003800000 */
.L_x_33338:
        /* <DEDUP_REMOVED lines=44> */
.L_x_33337:
[----:B------:R-:W-:Y:S05]  /*1d10*/  BSYNC B2 ;  /* 0x0000000000027941 */ /* 0x000fea0003800000 */
.L_x_33336:
        /* <DEDUP_REMOVED lines=23> */
.L_x_33341:
[----:B------:R-:W-:-:S07]  /*1e90*/  MOV R3, R208 ;  /* 0x000000d000037202 */ /* 0x000fce0000000f00 */
.L_x_33342:
[----:B------:R-:W-:Y:S05]  /*1ea0*/  BSYNC B2 ;  /* 0x0000000000027941 */ /* 0x000fea0003800000 */
.L_x_33340:
        /* <DEDUP_REMOVED lines=16> */
.L_x_33346:
[----:B------:R-:W-:Y:S05]  /*1fb0*/  BSYNC B3 ;  /* 0x0000000000037941 */ /* 0x000fea0003800000 */
.L_x_33345:
        /* <DEDUP_REMOVED lines=44> */
.L_x_33344:
[----:B------:R-:W-:Y:S05]  /*2280*/  BSYNC B2 ;  /* 0x0000000000027941 */ /* 0x000fea0003800000 */
.L_x_33343:
        /* <DEDUP_REMOVED lines=21> */
.L_x_33348:
[----:B------:R-:W-:-:S07]  /*23e0*/  IMAD.MOV.U32 R3, RZ, RZ, R208 ;  /* 0x000000ffff037224 */ /* 0x000fce00078e00d0 */
.L_x_33349:
[----:B------:R-:W-:Y:S05]  /*23f0*/  BSYNC B2 ;  /* 0x0000000000027941 */ /* 0x000fea0003800000 */
.L_x_33347:
        /* <DEDUP_REMOVED lines=16> */
.L_x_33353:
[----:B------:R-:W-:Y:S05]  /*2500*/  BSYNC B3 ;  /* 0x0000000000037941 */ /* 0x000fea0003800000 */
.L_x_33352:
        /* <DEDUP_REMOVED lines=43> */
.L_x_33351:
[----:B------:R-:W-:Y:S05]  /*27c0*/  BSYNC B2 ;  /* 0x0000000000027941 */ /* 0x000fea0003800000 */
.L_x_33350:
        /* <DEDUP_REMOVED lines=21> */
.L_x_33355:
[----:B------:R-:W-:-:S07]  /*2920*/  IMAD.MOV.U32 R3, RZ, RZ, R208 ;  /* 0x000000ffff037224 */ /* 0x000fce00078e00d0 */
.L_x_33356:
[----:B------:R-:W-:Y:S05]  /*2930*/  BSYNC B2 ;  /* 0x0000000000027941 */ /* 0x000fea0003800000 */
.L_x_33354:
        /* <DEDUP_REMOVED lines=16> */
.L_x_33360:
[----:B------:R-:W-:Y:S05]  /*2a40*/  BSYNC B3 ;  /* 0x0000000000037941 */ /* 0x000fea0003800000 */
.L_x_33359:
        /* <DEDUP_REMOVED lines=44> */
.L_x_33358:
[----:B------:R-:W-:Y:S05]  /*2d10*/  BSYNC B2 ;  /* 0x0000000000027941 */ /* 0x000fea0003800000 */
.L_x_33357:
        /* <DEDUP_REMOVED lines=21> */
.L_x_33362:
[----:B------:R-:W-:-:S07]  /*2e70*/  MOV R3, R208 ;  /* 0x000000d000037202 */ /* 0x000fce0000000f00 */
.L_x_33363:
[----:B------:R-:W-:Y:S05]  /*2e80*/  BSYNC B2 ;  /* 0x0000000000027941 */ /* 0x000fea0003800000 */
.L_x_33361:
        /* <DEDUP_REMOVED lines=16> */
.L_x_33367:
[----:B------:R-:W-:Y:S05]  /*2f90*/  BSYNC B3 ;  /* 0x0000000000037941 */ /* 0x000fea0003800000 */
.L_x_33366:
        /* <DEDUP_REMOVED lines=43> */
.L_x_33365:
[----:B------:R-:W-:Y:S05]  /*3250*/  BSYNC B2 ;  /* 0x0000000000027941 */ /* 0x000fea0003800000 */
.L_x_33364:
        /* <DEDUP_REMOVED lines=21> */
.L_x_33369:
[----:B------:R-:W-:-:S07]  /*33b0*/  MOV R3, R208 ;  /* 0x000000d000037202 */ /* 0x000fce0000000f00 */
.L_x_33370:
[----:B------:R-:W-:Y:S05]  /*33c0*/  BSYNC B2 ;  /* 0x0000000000027941 */ /* 0x000fea0003800000 */
.L_x_33368:
        /* <DEDUP_REMOVED lines=16> */
.L_x_33374:
[----:B------:R-:W-:Y:S05]  /*34d0*/  BSYNC B3 ;  /* 0x0000000000037941 */ /* 0x000fea0003800000 */
.L_x_33373:
        /* <DEDUP_REMOVED lines=43> */
.L_x_33372:
[----:B------:R-:W-:Y:S05]  /*3790*/  BSYNC B2 ;  /* 0x0000000000027941 */ /* 0x000fea0003800000 */
.L_x_33371:
        /* <DEDUP_REMOVED lines=21> */
.L_x_33376:
[----:B------:R-:W-:-:S07]  /*38f0*/  MOV R6, R208 ;  /* 0x000000d000067202 */ /* 0x000fce0000000f00 */
.L_x_33377:
[----:B------:R-:W-:Y:S05]  /*3900*/  BSYNC B2 ;  /* 0x0000000000027941 */ /* 0x000fea0003800000 */
.L_x_33375:
        /* <DEDUP_REMOVED lines=18> */
.L_x_33381:
[----:B------:R-:W-:Y:S05]  /*3a30*/  BSYNC B3 ;  /* 0x0000000000037941 */ /* 0x000fea0003800000 */
.L_x_33380:
        /* <DEDUP_REMOVED lines=42> */
[----:B------:R-:W-:Y:S01]  /*3ce0*/  LOP3.LUT R209, R5, UR32, R2, 0x96, !PT ;  /* 0x0000002005d17c12 */ /* 0x000fe2000f8e9602 */
[----:B------:R-:W-:-:S07]  /*3cf0*/  IMAD.MOV.U32 R2, RZ, RZ, R4 ;  /* 0x000000ffff027224 */ /* 0x000fce00078e0004 */
.L_x_33379:
[----:B------:R-:W-:Y:S05]  /*3d00*/  BSYNC B2 ;  /* 0x0000000000027941 */ /* 0x000fea0003800000 */
.L_x_33378:
        /* <DEDUP_REMOVED lines=27> */
[C---:B------:R-:W-:Y:S02]  /*3ec0*/  LEA R224, P0, R217.reuse, UR30, 0x3 ;  /* 0x0000001ed9e07c11 */ /* 0x040fe4000f8018ff */
[----:B------:R-:W-:Y:S01]  /*3ed0*/  LOP3.LUT R6, R222, R220, R6, 0xfe, !PT ;  /* 0x000000dcde067212 */ /* 0x000fe200078efe06 */
[----:B------:R-:W-:Y:S01]  /*3ee0*/  VIADD R220, R217, 0x20 ;  /* 0x00000020d9dc7836 */ /* 0x000fe20000000000 */
[----:B------:R-:W-:-:S02]  /*3ef0*/  LOP3.LUT R221, R221, R226, R227, 0xfe, !PT ;  /* 0x000000e2dddd7212 */ /* 0x000fc400078efee3 */
[----:B------:R-:W-:Y:S02]  /*3f00*/  LOP3.LUT R6, R6, R225, RZ, 0xfc, !PT ;  /* 0x000000e106067212 */ /* 0x000fe400078efcff */
[----:B------:R-:W-:Y:S02]  /*3f10*/  LEA.HI.X R225, R217, UR31, RZ, 0x3, P0 ;  /* 0x0000001fd9e17c11 */ /* 0x000fe400080f1cff */
[----:B------:R-:W-:-:S05]  /*3f20*/  LOP3.LUT R7, R223, R221, R7, 0xfe, !PT ;  /* 0x000000dddf077212 */ /* 0x000fca00078efe07 */
[----:B------:R0:W-:Y:S02]  /*3f30*/  STG.E.64 desc[UR4][R224.64], R6 ;  /* 0x00000006e0007986 */ /* 0x0001e4000c101b04 */
.L_x_33325:
[----:B------:R-:W-:Y:S05]  /*3f40*/  BSYNC B1 ;  /* 0x0000000000017941 */ /* 0x000fea0003800000 */
.L_x_33324:
        /* <DEDUP_REMOVED lines=25> */
.L_x_33385:
[----:B------:R-:W-:-:S07]  /*40e0*/  MOV R166, R208 ;  /* 0x000000d000a67202 */ /* 0x000fce0000000f00 */
.L_x_33386:
[----:B------:R-:W-:Y:S05]  /*40f0*/  BSYNC B2 ;  /* 0x0000000000027941 */ /* 0x000fea0003800000 */
.L_x_33384:
        /* <DEDUP_REMOVED lines=16> */
.L_x_33390:
[----:B------:R-:W-:Y:S05]  /*4200*/  BSYNC B3 ;  /* 0x0000000000037941 */ /* 0x000fea0003800000 */
.L_x_33389:
        /* <DEDUP_REMOVED lines=43> */
.L_x_33388:
[----:B------:R-:W-:Y:S05]  /*44c0*/  BSYNC B2 ;  /* 0x0000000000027941 */ /* 0x000fea0003800000 */
.L_x_33387:
        /* <DEDUP_REMOVED lines=28> */
.L_x_33392:
[----:B------:R-:W-:-:S07]  /*4690*/  IMAD.MOV.U32 R3, RZ, RZ, R208 ;  /* 0x000000ffff037224 */ /* 0x000fce00078e00d0 */
.L_x_33393:
[----:B------:R-:W-:Y:S05]  /*46a0*/  BSYNC B2 ;  /* 0x0000000000027941 */ /* 0x000fea0003800000 */
.L_x_33391:
        /* <DEDUP_REMOVED lines=16> */
.L_x_33397:
[----:B------:R-:W-:Y:S05]  /*47b0*/  BSYNC B3 ;  /* 0x0000000000037941 */ /* 0x000fea0003800000 */
.L_x_33396:
        /* <DEDUP_REMOVED lines=44> */
.L_x_33395:
[----:B------:R-:W-:Y:S05]  /*4a80*/  BSYNC B2 ;  /* 0x0000000000027941 */ /* 0x000fea0003800000 */
.L_x_33394:
        /* <DEDUP_REMOVED lines=23> */
.L_x_33399:
[----:B------:R-:W-:-:S07]  /*4c00*/  MOV R3, R208 ;  /* 0x000000d000037202 */ /* 0x000fce0000000f00 */
.L_x_33400:
[----:B------:R-:W-:Y:S05]  /*4c10*/  BSYNC B2 ;  /* 0x0000000000027941 */ /* 0x000fea0003800000 */
.L_x_33398:
        /* <DEDUP_REMOVED lines=16> */
.L_x_33404:
[----:B------:R-:W-:Y:S05]  /*4d20*/  BSYNC B3 ;  /* 0x0000000000037941 */ /* 0x000fea0003800000 */
.L_x_33403:
        /* <DEDUP_REMOVED lines=44> */
.L_x_33402:
[----:B------:R-:W-:Y:S05]  /*4ff0*/  BSYNC B2 ;  /* 0x0000000000027941 */ /* 0x000fea0003800000 */
.L_x_33401:
        /* <DEDUP_REMOVED lines=21> */
.L_x_33406:
[----:B------:R-:W-:-:S07]  /*5150*/  IMAD.MOV.U32 R3, RZ, RZ, R208 ;  /* 0x000000ffff037224 */ /* 0x000fce00078e00d0 */
.L_x_33407:
[----:B------:R-:W-:Y:S05]  /*5160*/  BSYNC B2 ;  /* 0x0000000000027941 */ /* 0x000fea0003800000 */
.L_x_33405:
        /* <DEDUP_REMOVED lines=16> */
.L_x_33411:
[----:B------:R-:W-:Y:S05]  /*5270*/  BSYNC B3 ;  /* 0x0000000000037941 */ /* 0x000fea0003800000 */
.L_x_33410:
        /* <DEDUP_REMOVED lines=43> */
.L_x_33409:
[----:B------:R-:W-:Y:S05]  /*5530*/  BSYNC B2 ;  /* 0x0000000000027941 */ /* 0x000fea0003800000 */
.L_x_33408:
        /* <DEDUP_REMOVED lines=21> */
.L_x_33413:
[----:B------:R-:W-:-:S07]  /*5690*/  IMAD.MOV.U32 R3, RZ, RZ, R208 ;  /* 0x000000ffff037224 */ /* 0x000fce00078e00d0 */
.L_x_33414:
[----:B------:R-:W-:Y:S05]  /*56a0*/  BSYNC B2 ;  /* 0x0000000000027941 */ /* 0x000fea0003800000 */
.L_x_33412:
        /* <DEDUP_REMOVED lines=16> */
.L_x_33418:
[----:B------:R-:W-:Y:S05]  /*57b0*/  BSYNC B3 ;  /* 0x0000000000037941 */ /* 0x000fea0003800000 */
.L_x_33417:
        /* <DEDUP_REMOVED lines=44> */
.L_x_33416:
[----:B------:R-:W-:Y:S05]  /*5a80*/  BSYNC B2 ;  /* 0x0000000000027941 */ /* 0x000fea0003800000 */
.L_x_33415:
        /* <DEDUP_REMOVED lines=21> */
.L_x_33420:
[----:B------:R-:W-:-:S07]  /*5be0*/  MOV R3, R208 ;  /* 0x000000d000037202 */ /* 0x000fce0000000f00 */
.L_x_33421:
[----:B------:R-:W-:Y:S05]  /*5bf0*/  BSYNC B2 ;  /* 0x0000000000027941 */ /* 0x000fea0003800000 */
.L_x_33419:
        /* <DEDUP_REMOVED lines=16> */
.L_x_33425:
[----:B------:R-:W-:Y:S05]  /*5d00*/  BSYNC B3 ;  /* 0x0000000000037941 */ /* 0x000fea0003800000 */
.L_x_33424:
        /* <DEDUP_REMOVED lines=43> */
.L_x_33423:
[----:B------:R-:W-:Y:S05]  /*5fc0*/  BSYNC B2 ;  /* 0x0000000000027941 */ /* 0x000fea0003800000 */
.L_x_33422:
        /* <DEDUP_REMOVED lines=21> */
.L_x_33427:
[----:B------:R-:W-:-:S07]  /*6120*/  MOV R3, R208 ;  /* 0x000000d000037202 */ /* 0x000fce0000000f00 */
.L_x_33428:
[----:B------:R-:W-:Y:S05]  /*6130*/  BSYNC B2 ;  /* 0x0000000000027941 */ /* 0x000fea0003800000 */
.L_x_33426:
        /* <DEDUP_REMOVED lines=16> */
.L_x_33432:
[----:B------:R-:W-:Y:S05]  /*6240*/  BSYNC B3 ;  /* 0x0000000000037941 */ /* 0x000fea0003800000 */
.L_x_33431:
        /* <DEDUP_REMOVED lines=43> */
.L_x_33430:
[----:B------:R-:W-:Y:S05]  /*6500*/  BSYNC B2 ;  /* 0x0000000000027941 */ /* 0x000fea0003800000 */
.L_x_33429:
        /* <DEDUP_REMOVED lines=21> */
.L_x_33434:
[----:B------:R-:W-:-:S07]  /*6660*/  MOV R6, R208 ;  /* 0x000000d000067202 */ /* 0x000fce0000000f00 */
.L_x_33435:
[----:B------:R-:W-:Y:S05]  /*6670*/  BSYNC B2 ;  /* 0x0000000000027941 */ /* 0x000fea0003800000 */
.L_x_33433:
        /* <DEDUP_REMOVED lines=18> */
.L_x_33439:
[----:B------:R-:W-:Y:S05]  /*67a0*/  BSYNC B3 ;  /* 0x0000000000037941 */ /* 0x000fea0003800000 */
.L_x_33438:
        /* <DEDUP_REMOVED lines=43> */
.L_x_33437:
[----:B------:R-:W-:Y:S05]  /*6a60*/  BSYNC B2 ;  /* 0x0000000000027941 */ /* 0x000fea0003800000 */
.L_x_33436:
[----:B------:R-:W-:Y:S01]  /*6a70*/  I2FP.F32.U32 R223, R6 ;  /* 0x0000000600df7245 */ /* 0x000fe20000201000 */
[----:B------:R-:W-:Y:S01]  /*6a80*/  HADD2.F32 R7, -RZ, R7.H1_H1 ;  /* 0x30000007ff077230 */ /* 0x000fe20000004100 */
[----:B------:R-:W-:Y:S02]  /*6a90*/  SEL R226, RZ, 0x1, P1 ;  /* 0x00000001ffe27807 */ /* 0x000fe40000800000 */
[C---:B------:R-:W-:Y:S01]  /*6aa0*/  LEA R4, P1, R220.reuse, UR28, 0x5 ;  /* 0x0000001cdc047c11 */ /* 0x040fe2000f8228ff */
        /* <DEDUP_REMOVED lines=27> */
[C---:B------:R-:W-:Y:S02]  /*6c60*/  LEA.HI.X R225, R220.reuse, UR31, RZ, 0x3, P0 ;  /* 0x0000001fdce17c11 */ /* 0x040fe400080f1cff */
[----:B------:R-:W-:Y:S02]  /*6c70*/  LOP3.LUT R7, R223, R227, R7, 0xfe, !PT ;  /* 0x000000e3df077212 */ /* 0x000fe400078efe07 */
[----:B------:R-:W-:-:S03]  /*6c80*/  IADD3 R220, R220, 0x20, RZ ;  /* 0x00000020dcdc7810 */ /* 0x000fc60007ffe0ff */
[----:B------:R1:W-:Y:S04]  /*6c90*/  STG.E.64 desc[UR4][R224.64], R6 ;  /* 0x00000006e0007986 */ /* 0x0003e8000c101b04 */
.L_x_33383:
[----:B------:R-:W-:Y:S05]  /*6ca0*/  BSYNC B1 ;  /* 0x0000000000017941 */ /* 0x000fea0003800000 */
.L_x_33382:
        /* <DEDUP_REMOVED lines=25> */
.L_x_33443:
[----:B------:R-:W-:-:S07]  /*6e40*/  IMAD.MOV.U32 R170, RZ, RZ, R208 ;  /* 0x000000ffffaa7224 */ /* 0x000fce00078e00d0 */
.L_x_33444:
[----:B------:R-:W-:Y:S05]  /*6e50*/  BSYNC B2 ;  /* 0x0000000000027941 */ /* 0x000fea0003800000 */
.L_x_33442:
        /* <DEDUP_REMOVED lines=16> */
.L_x_33448:
[----:B------:R-:W-:Y:S05]  /*6f60*/  BSYNC B3 ;  /* 0x0000000000037941 */ /* 0x000fea0003800000 */
.L_x_33447:
        /* <DEDUP_REMOVED lines=43> */
.L_x_33446:
[----:B------:R-:W-:Y:S05]  /*7220*/  BSYNC B2 ;  /* 0x0000000000027941 */ /* 0x000fea0003800000 */
.L_x_33445:
        /* <DEDUP_REMOVED lines=28> */
.L_x_33450:
[----:B------:R-:W-:-:S07]  /*73f0*/  MOV R3, R208 ;  /* 0x000000d000037202 */ /* 0x000fce0000000f00 */
.L_x_33451:
[----:B------:R-:W-:Y:S05]  /*7400*/  BSYNC B2 ;  /* 0x0000000000027941 */ /* 0x000fea0003800000 */
.L_x_33449:
        /* <DEDUP_REMOVED lines=16> */
.L_x_33455:
[----:B------:R-:W-:Y:S05]  /*7510*/  BSYNC B3 ;  /* 0x0000000000037941 */ /* 0x000fea0003800000 */
.L_x_33454:
        /* <DEDUP_REMOVED lines=44> */
.L_x_33453:
[----:B------:R-:W-:Y:S05]  /*77e0*/  BSYNC B2 ;  /* 0x0000000000027941 */ /* 0x000fea0003800000 */
.L_x_33452:
        /* <DEDUP_REMOVED lines=23> */
.L_x_33457:
[----:B------:R-:W-:-:S07]  /*7960*/  IMAD.MOV.U32 R3, RZ, RZ, R208 ;  /* 0x000000ffff037224 */ /* 0x000fce00078e00d0 */
.L_x_33458:
[----:B------:R-:W-:Y:S05]  /*7970*/  BSYNC B2 ;  /* 0x0000000000027941 */ /* 0x000fea0003800000 */
.L_x_33456:
        /* <DEDUP_REMOVED lines=16> */
.L_x_33462:
[----:B------:R-:W-:Y:S05]  /*7a80*/  BSYNC B3 ;  /* 0x0000000000037941 */ /* 0x000fea0003800000 */
.L_x_33461:
        /* <DEDUP_REMOVED lines=44> */
.L_x_33460:
[----:B------:R-:W-:Y:S05]  /*7d50*/  BSYNC B2 ;  /* 0x0000000000027941 */ /* 0x000fea0003800000 */
.L_x_33459:
        /* <DEDUP_REMOVED lines=21> */
.L_x_33464:
[----:B------:R-:W-:-:S07]  /*7eb0*/  MOV R3, R208 ;  /* 0x000000d000037202 */ /* 0x000fce0000000f00 */
.L_x_33465:
[----:B------:R-:W-:Y:S05]  /*7ec0*/  BSYNC B2 ;  /* 0x0000000000027941 */ /* 0x000fea0003800000 */
.L_x_33463:
        /* <DEDUP_REMOVED lines=16> */
.L_x_33469:
[----:B------:R-:W-:Y:S05]  /*7fd0*/  BSYNC B3 ;  /* 0x0000000000037941 */ /* 0x000fea0003800000 */
.L_x_33468:
        /* <DEDUP_REMOVED lines=43> */
.L_x_33467:
[----:B------:R-:W-:Y:S05]  /*8290*/  BSYNC B2 ;  /* 0x0000000000027941 */ /* 0x000fea0003800000 */
.L_x_33466:
        /* <DEDUP_REMOVED lines=21> */
.L_x_33471:
[----:B------:R-:W-:-:S07]  /*83f0*/  MOV R3, R208 ;  /* 0x000000d000037202 */ /* 0x000fce0000000f00 */
.L_x_33472:
[----:B------:R-:W-:Y:S05]  /*8400*/  BSYNC B2 ;  /* 0x0000000000027941 */ /* 0x000fea0003800000 */
.L_x_33470:
        /* <DEDUP_REMOVED lines=16> */
.L_x_33476:
[----:B------:R-:W-:Y:S05]  /*8510*/  BSYNC B3 ;  /* 0x0000000000037941 */ /* 0x000fea0003800000 */
.L_x_33475:
        /* <DEDUP_REMOVED lines=44> */
.L_x_33474:
[----:B------:R-:W-:Y:S05]  /*87e0*/  BSYNC B2 ;  /* 0x0000000000027941 */ /* 0x000fea0003800000 */
.L_x_33473:
        /* <DEDUP_REMOVED lines=21> */
.L_x_33478:
[----:B------:R-:W-:-:S07]  /*8940*/  IMAD.MOV.U32 R3, RZ, RZ, R208 ;  /* 0x000000ffff037224 */ /* 0x000fce00078e00d0 */
.L_x_33479:
[----:B------:R-:W-:Y:S05]  /*8950*/  BSYNC B2 ;  /* 0x0000000000027941 */ /* 0x000fea0003800000 */
.L_x_33477:
        /* <DEDUP_REMOVED lines=16> */
.L_x_33483:
[----:B------:R-:W-:Y:S05]  /*8a60*/  BSYNC B3 ;  /* 0x0000000000037941 */ /* 0x000fea0003800000 */
.L_x_33482:
        /* <DEDUP_REMOVED lines=43> */
.L_x_33481:
[----:B------:R-:W-:Y:S05]  /*8d20*/  BSYNC B2 ;  /* 0x0000000000027941 */ /* 0x000fea0003800000 */
.L_x_33480:
        /* <DEDUP_REMOVED lines=21> */
.L_x_33485:
[----:B------:R-:W-:-:S07]  /*8e80*/  IMAD.MOV.U32 R3, RZ, RZ, R208 ;  /* 0x000000ffff037224 */ /* 0x000fce00078e00d0 */
.L_x_33486:
[----:B------:R-:W-:Y:S05]  /*8e90*/  BSYNC B2 ;  /* 0x0000000000027941 */ /* 0x000fea0003800000 */
.L_x_33484:
        /* <DEDUP_REMOVED lines=16> */
.L_x_33490:
[----:B------:R-:W-:Y:S05]  /*8fa0*/  BSYNC B3 ;  /* 0x0000000000037941 */ /* 0x000fea0003800000 */
.L_x_33489:
        /* <DEDUP_REMOVED lines=43> */
.L_x_33488:
[----:B------:R-:W-:Y:S05]  /*9260*/  BSYNC B2 ;  /* 0x0000000000027941 */ /* 0x000fea0003800000 */
.L_x_33487:
        /* <DEDUP_REMOVED lines=21> */
.L_x_33492:
[----:B------:R-:W-:-:S07]  /*93c0*/  IMAD.MOV.U32 R6, RZ, RZ, R208 ;  /* 0x000000ffff067224 */ /* 0x000fce00078e00d0 */
.L_x_33493:
[----:B------:R-:W-:Y:S05]  /*93d0*/  BSYNC B2 ;  /* 0x0000000000027941 */ /* 0x000fea0003800000 */
.L_x_33491:
        /* <DEDUP_REMOVED lines=18> */
.L_x_33497:
[----:B------:R-:W-:Y:S05]  /*9500*/  BSYNC B3 ;  /* 0x0000000000037941 */ /* 0x000fea0003800000 */
.L_x_33496:
        /* <DEDUP_REMOVED lines=41> */
[----:B------:R-:W-:Y:S01]  /*97a0*/  LOP3.LUT R209, R225, UR32, R2, 0x96, !PT ;  /* 0x00000020e1d17c12 */ /* 0x000fe2000f8e9602 */
[----:B------:R-:W-:-:S07]  /*97b0*/  IMAD.MOV.U32 R2, RZ, RZ, R224 ;  /* 0x000000ffff027224 */ /* 0x000fce00078e00e0 */
.L_x_33495:
[----:B------:R-:W-:Y:S05]  /*97c0*/  BSYNC B2 ;  /* 0x0000000000027941 */ /* 0x000fea0003800000 */
.L_x_33494:
        /* <DEDUP_REMOVED lines=35> */
.L_x_33441:
[----:B------:R-:W-:Y:S05]  /*9a00*/  BSYNC B1 ;  /* 0x0000000000017941 */ /* 0x000fea0003800000 */
.L_x_33440:
        /* <DEDUP_REMOVED lines=25> */
.L_x_33501:
[----:B------:R-:W-:-:S07]  /*9ba0*/  MOV R174, R208 ;  /* 0x000000d000ae7202 */ /* 0x000fce0000000f00 */
.L_x_33502:
[----:B------:R-:W-:Y:S05]  /*9bb0*/  BSYNC B2 ;  /* 0x0000000000027941 */ /* 0x000fea0003800000 */
.L_x_33500:
        /* <DEDUP_REMOVED lines=16> */
.L_x_33506:
[----:B------:R-:W-:Y:S05]  /*9cc0*/  BSYNC B3 ;  /* 0x0000000000037941 */ /* 0x000fea0003800000 */
.L_x_33505:
        /* <DEDUP_REMOVED lines=43> */
.L_x_33504:
[----:B------:R-:W-:Y:S05]  /*9f80*/  BSYNC B2 ;  /* 0x0000000000027941 */ /* 0x000fea0003800000 */
.L_x_33503:
        /* <DEDUP_REMOVED lines=28> */
.L_x_33508:
[----:B------:R-:W-:-:S07]  /*a150*/  IMAD.MOV.U32 R3, RZ, RZ, R208 ;  /* 0x000000ffff037224 */ /* 0x000fce00078e00d0 */
.L_x_33509:
[----:B------:R-:W-:Y:S05]  /*a160*/  BSYNC B2 ;  /* 0x0000000000027941 */ /* 0x000fea0003800000 */
.L_x_33507:
        /* <DEDUP_REMOVED lines=16> */
.L_x_33513:
[----:B------:R-:W-:Y:S05]  /*a270*/  BSYNC B3 ;  /* 0x0000000000037941 */ /* 0x000fea0003800000 */
.L_x_33512:
        /* <DEDUP_REMOVED lines=44> */
.L_x_33511:
[----:B------:R-:W-:Y:S05]  /*a540*/  BSYNC B2 ;  /* 0x0000000000027941 */ /* 0x000fea0003800000 */
.L_x_33510:
        /* <DEDUP_REMOVED lines=23> */
.L_x_33515:
[----:B------:R-:W-:-:S07]  /*a6c0*/  MOV R3, R208 ;  /* 0x000000d000037202 */ /* 0x000fce0000000f00 */
.L_x_33516:
[----:B------:R-:W-:Y:S05]  /*a6d0*/  BSYNC B2 ;  /* 0x0000000000027941 */ /* 0x000fea0003800000 */
.L_x_33514:
        /* <DEDUP_REMOVED lines=16> */
.L_x_33520:
[----:B------:R-:W-:Y:S05]  /*a7e0*/  BSYNC B3 ;  /* 0x0000000000037941 */ /* 0x000fea0003800000 */
.L_x_33519:
        /* <DEDUP_REMOVED lines=44> */
.L_x_33518:
[----:B------:R-:W-:Y:S05]  /*aab0*/  BSYNC B2 ;  /* 0x0000000000027941 */ /* 0x000fea0003800000 */
.L_x_33517:
        /* <DEDUP_REMOVED lines=21> */
.L_x_33522:
[----:B------:R-:W-:-:S07]  /*ac10*/  IMAD.MOV.U32 R3, RZ, RZ, R208 ;  /* 0x000000ffff037224 */ /* 0x000fce00078e00d0 */
.L_x_33523:
[----:B------:R-:W-:Y:S05]  /*ac20*/  BSYNC B2 ;  /* 0x0000000000027941 */ /* 0x000fea0003800000 */
.L_x_33521:
        /* <DEDUP_REMOVED lines=16> */
.L_x_33527:
[----:B------:R-:W-:Y:S05]  /*ad30*/  BSYNC B3 ;  /* 0x0000000000037941 */ /* 0x000fea0003800000 */
.L_x_33526:
        /* <DEDUP_REMOVED lines=43> */
.L_x_33525:
[----:B------:R-:W-:Y:S05]  /*aff0*/  BSYNC B2 ;  /* 0x0000000000027941 */ /* 0x000fea0003800000 */
.L_x_33524:
        /* <DEDUP_REMOVED lines=21> */
.L_x_33529:
[----:B------:R-:W-:-:S07]  /*b150*/  IMAD.MOV.U32 R3, RZ, RZ, R208 ;  /* 0x000000ffff037224 */ /* 0x000fce00078e00d0 */
.L_x_33530:
[----:B------:R-:W-:Y:S05]  /*b160*/  BSYNC B2 ;  /* 0x0000000000027941 */ /* 0x000fea0003800000 */
.L_x_33528:
        /* <DEDUP_REMOVED lines=16> */
.L_x_33534:
[----:B------:R-:W-:Y:S05]  /*b270*/  BSYNC B3 ;  /* 0x0000000000037941 */ /* 0x000fea0003800000 */
.L_x_33533:
        /* <DEDUP_REMOVED lines=44> */
.L_x_33532:
[----:B------:R-:W-:Y:S05]  /*b540*/  BSYNC B2 ;  /* 0x0000000000027941 */ /* 0x000fea0003800000 */
.L_x_33531:
        /* <DEDUP_REMOVED lines=21> */
.L_x_33536:
[----:B------:R-:W-:-:S07]  /*b6a0*/  MOV R3, R208 ;  /* 0x000000d000037202 */ /* 0x000fce0000000f00 */
.L_x_33537:
[----:B------:R-:W-:Y:S05]  /*b6b0*/  BSYNC B2 ;  /* 0x0000000000027941 */ /* 0x000fea0003800000 */
.L_x_33535:
        /* <DEDUP_REMOVED lines=16> */
.L_x_33541:
[----:B------:R-:W-:Y:S05]  /*b7c0*/  BSYNC B3 ;  /* 0x0000000000037941 */ /* 0x000fea0003800000 */
.L_x_33540:
        /* <DEDUP_REMOVED lines=43> */
.L_x_33539:
[----:B------:R-:W-:Y:S05]  /*ba80*/  BSYNC B2 ;  /* 0x0000000000027941 */ /* 0x000fea0003800000 */
.L_x_33538:
        /* <DEDUP_REMOVED lines=21> */
.L_x_33543:
[----:B------:R-:W-:-:S07]  /*bbe0*/  MOV R3, R208 ;  /* 0x000000d000037202 */ /* 0x000fce0000000f00 */
.L_x_33544:
[----:B------:R-:W-:Y:S05]  /*bbf0*/  BSYNC B2 ;  /* 0x0000000000027941 */ /* 0x000fea0003800000 */
.L_x_33542:
        /* <DEDUP_REMOVED lines=16> */
.L_x_33548:
[----:B------:R-:W-:Y:S05]  /*bd00*/  BSYNC B3 ;  /* 0x0000000000037941 */ /* 0x000fea0003800000 */
.L_x_33547:
        /* <DEDUP_REMOVED lines=43> */
.L_x_33546:
[----:B------:R-:W-:Y:S05]  /*bfc0*/  BSYNC B2 ;  /* 0x0000000000027941 */ /* 0x000fea0003800000 */
.L_x_33545:
        /* <DEDUP_REMOVED lines=21> */
.L_x_33550:
[----:B------:R-:W-:-:S07]  /*c120*/  MOV R6, R208 ;  /* 0x000000d000067202 */ /* 0x000fce0000000f00 */
.L_x_33551:
[----:B------:R-:W-:Y:S05]  /*c130*/  BSYNC B2 ;  /* 0x0000000000027941 */ /* 0x000fea0003800000 */
.L_x_33549:
        /* <DEDUP_REMOVED lines=18> */
.L_x_33555:
[----:B------:R-:W-:Y:S05]  /*c260*/  BSYNC B3 ;  /* 0x0000000000037941 */ /* 0x000fea0003800000 */
.L_x_33554:
        /* <DEDUP_REMOVED lines=43> */
.L_x_33553:
[----:B------:R-:W-:Y:S05]  /*c520*/  BSYNC B2 ;  /* 0x0000000000027941 */ /* 0x000fea0003800000 */
.L_x_33552:
        /* <DEDUP_REMOVED lines=35> */
.L_x_33499:
[----:B------:R-:W-:Y:S05]  /*c760*/  BSYNC B1 ;  /* 0x0000000000017941 */ /* 0x000fea0003800000 */
.L_x_33498:
        /* <DEDUP_REMOVED lines=25> */
.L_x_33559:
[----:B------:R-:W-:-:S07]  /*c900*/  IMAD.MOV.U32 R178, RZ, RZ, R208 ;  /* 0x000000ffffb27224 */ /* 0x000fce00078e00d0 */
.L_x_33560:
[----:B------:R-:W-:Y:S05]  /*c910*/  BSYNC B2 ;  /* 0x0000000000027941 */ /* 0x000fea0003800000 */
.L_x_33558:
        /* <DEDUP_REMOVED lines=16> */
.L_x_33564:
[----:B------:R-:W-:Y:S05]  /*ca20*/  BSYNC B3 ;  /* 0x0000000000037941 */ /* 0x000fea0003800000 */
.L_x_33563:
        /* <DEDUP_REMOVED lines=43> */
.L_x_33562:
[----:B------:R-:W-:Y:S05]  /*cce0*/  BSYNC B2 ;  /* 0x0000000000027941 */ /* 0x000fea0003800000 */
.L_x_33561:
        /* <DEDUP_REMOVED lines=28> */
.L_x_33566:
[----:B------:R-:W-:-:S07]  /*ceb0*/  MOV R3, R208 ;  /* 0x000000d000037202 */ /* 0x000fce0000000f00 */
.L_x_33567:
[----:B------:R-:W-:Y:S05]  /*cec0*/  BSYNC B2 ;  /* 0x0000000000027941 */ /* 0x000fea0003800000 */
.L_x_33565:
        /* <DEDUP_REMOVED lines=16> */
.L_x_33571:
[----:B------:R-:W-:Y:S05]  /*cfd0*/  BSYNC B3 ;  /* 0x0000000000037941 */ /* 0x000fea0003800000 */
.L_x_33570:
        /* <DEDUP_REMOVED lines=44> */
.L_x_33569:
[----:B------:R-:W-:Y:S05]  /*d2a0*/  BSYNC B2 ;  /* 0x0000000000027941 */ /* 0x000fea0003800000 */
.L_x_33568:
        /* <DEDUP_REMOVED lines=23> */
.L_x_33573:
[----:B------:R-:W-:-:S07]  /*d420*/  IMAD.MOV.U32 R3, RZ, RZ, R208 ;  /* 0x000000ffff037224 */ /* 0x000fce00078e00d0 */
.L_x_33574:
[----:B------:R-:W-:Y:S05]  /*d430*/  BSYNC B2 ;  /* 0x0000000000027941 */ /* 0x000fea0003800000 */
.L_x_33572:
        /* <DEDUP_REMOVED lines=16> */
.L_x_33578:
[----:B------:R-:W-:Y:S05]  /*d540*/  BSYNC B3 ;  /* 0x0000000000037941 */ /* 0x000fea0003800000 */
.L_x_33577:
        /* <DEDUP_REMOVED lines=44> */
.L_x_33576:
[----:B------:R-:W-:Y:S05]  /*d810*/  BSYNC B2 ;  /* 0x0000000000027941 */ /* 0x000fea0003800000 */
.L_x_33575:
        /* <DEDUP_REMOVED lines=21> */
.L_x_33580:
[----:B------:R-:W-:-:S07]  /*d970*/  MOV R3, R208 ;  /* 0x000000d000037202 */ /* 0x000fce0000000f00 */
.L_x_33581:
[----:B------:R-:W-:Y:S05]  /*d980*/  BSYNC B2 ;  /* 0x0000000000027941 */ /* 0x000fea0003800000 */
.L_x_33579:
        /* <DEDUP_REMOVED lines=16> */
.L_x_33585:
[----:B------:R-:W-:Y:S05]  /*da90*/  BSYNC B3 ;  /* 0x0000000000037941 */ /* 0x000fea0003800000 */
.L_x_33584:
        /* <DEDUP_REMOVED lines=43> */
.L_x_33583:
[----:B------:R-:W-:Y:S05]  /*dd50*/  BSYNC B2 ;  /* 0x0000000000027941 */ /* 0x000fea0003800000 */
.L_x_33582:
        /* <DEDUP_REMOVED lines=21> */
.L_x_33587:
[----:B------:R-:W-:-:S07]  /*deb0*/  MOV R3, R208 ;  /* 0x000000d000037202 */ /* 0x000fce0000000f00 */
.L_x_33588:
[----:B------:R-:W-:Y:S05]  /*dec0*/  BSYNC B2 ;  /* 0x0000000000027941 */ /* 0x000fea0003800000 */
.L_x_33586:
        /* <DEDUP_REMOVED lines=16> */
.L_x_33592:
[----:B------:R-:W-:Y:S05]  /*dfd0*/  BSYNC B3 ;  /* 0x0000000000037941 */ /* 0x000fea0003800000 */
.L_x_33591:
        /* <DEDUP_REMOVED lines=44> */
.L_x_33590:
[----:B------:R-:W-:Y:S05]  /*e2a0*/  BSYNC B2 ;  /* 0x0000000000027941 */ /* 0x000fea0003800000 */
.L_x_33589:
        /* <DEDUP_REMOVED lines=21> */
.L_x_33594:
[----:B------:R-:W-:-:S07]  /*e400*/  IMAD.MOV.U32 R3, RZ, RZ, R208 ;  /* 0x000000ffff037224 */ /* 0x000fce00078e00d0 */
.L_x_33595:
[----:B------:R-:W-:Y:S05]  /*e410*/  BSYNC B2 ;  /* 0x0000000000027941 */ /* 0x000fea0003800000 */
.L_x_33593:
        /* <DEDUP_REMOVED lines=16> */
.L_x_33599:
[----:B------:R-:W-:Y:S05]  /*e520*/  BSYNC B3 ;  /* 0x0000000000037941 */ /* 0x000fea0003800000 */
.L_x_33598:
        /* <DEDUP_REMOVED lines=43> */
.L_x_33597:
[----:B------:R-:W-:Y:S05]  /*e7e0*/  BSYNC B2 ;  /* 0x0000000000027941 */ /* 0x000fea0003800000 */
.L_x_33596:
        /* <DEDUP_REMOVED lines=21> */
.L_x_33601:
[----:B------:R-:W-:-:S07]  /*e940*/  IMAD.MOV.U32 R3, RZ, RZ, R208 ;  /* 0x000000ffff037224 */ /* 0x000fce00078e00d0 */
.L_x_33602:
[----:B------:R-:W-:Y:S05]  /*e950*/  BSYNC B2 ;  /* 0x0000000000027941 */ /* 0x000fea0003800000 */
.L_x_33600:
        /* <DEDUP_REMOVED lines=16> */
.L_x_33606:
[----:B------:R-:W-:Y:S05]  /*ea60*/  BSYNC B3 ;  /* 0x0000000000037941 */ /* 0x000fea0003800000 */
.L_x_33605:
        /* <DEDUP_REMOVED lines=43> */
.L_x_33604:
[----:B------:R-:W-:Y:S05]  /*ed20*/  BSYNC B2 ;  /* 0x0000000000027941 */ /* 0x000fea0003800000 */
.L_x_33603:
        /* <DEDUP_REMOVED lines=21> */
.L_x_33608:
[----:B------:R-:W-:-:S07]  /*ee80*/  IMAD.MOV.U32 R6, RZ, RZ, R208 ;  /* 0x000000ffff067224 */ /* 0x000fce00078e00d0 */
.L_x_33609:
[----:B------:R-:W-:Y:S05]  /*ee90*/  BSYNC B2 ;  /* 0x0000000000027941 */ /* 0x000fea0003800000 */
.L_x_33607:
        /* <DEDUP_REMOVED lines=18> */
.L_x_33613:
[----:B------:R-:W-:Y:S05]  /*efc0*/  BSYNC B3 ;  /* 0x0000000000037941 */ /* 0x000fea0003800000 */
.L_x_33612:
        /* <DEDUP_REMOVED lines=43> */
.L_x_33611:
[----:B------:R-:W-:Y:S05]  /*f280*/  BSYNC B2 ;  /* 0x0000000000027941 */ /* 0x000fea0003800000 */
.L_x_33610:
        /* <DEDUP_REMOVED lines=35> */
.L_x_33557:
[----:B------:R-:W-:Y:S05]  /*f4c0*/  BSYNC B1 ;  /* 0x0000000000017941 */ /* 0x000fea0003800000 */
.L_x_33556:
        /* <DEDUP_REMOVED lines=25> */
.L_x_33617:
[----:B------:R-:W-:-:S07]  /*f660*/  MOV R186, R208 ;  /* 0x000000d000ba7202 */ /* 0x000fce0000000f00 */
.L_x_33618:
[----:B------:R-:W-:Y:S05]  /*f670*/  BSYNC B2 ;  /* 0x0000000000027941 */ /* 0x000fea0003800000 */
.L_x_33616:
        /* <DEDUP_REMOVED lines=16> */
.L_x_33622:
[----:B------:R-:W-:Y:S05]  /*f780*/  BSYNC B3 ;  /* 0x0000000000037941 */ /* 0x000fea0003800000 */
.L_x_33621:
        /* <DEDUP_REMOVED lines=43> */
.L_x_33620:
[----:B------:R-:W-:Y:S05]  /*fa40*/  BSYNC B2 ;  /* 0x0000000000027941 */ /* 0x000fea0003800000 */
.L_x_33619:
        /* <DEDUP_REMOVED lines=28> */
.L_x_33624:
[----:B------:R-:W-:-:S07]  /*fc10*/  IMAD.MOV.U32 R3, RZ, RZ, R208 ;  /* 0x000000ffff037224 */ /* 0x000fce00078e00d0 */
.L_x_33625:
[----:B------:R-:W-:Y:S05]  /*fc20*/  BSYNC B2 ;  /* 0x0000000000027941 */ /* 0x000fea0003800000 */
.L_x_33623:
        /* <DEDUP_REMOVED lines=16> */
.L_x_33629:
[----:B------:R-:W-:Y:S05]  /*fd30*/  BSYNC B3 ;  /* 0x0000000000037941 */ /* 0x000fea0003800000 */
.L_x_33628:
        /* <DEDUP_REMOVED lines=44> */
.L_x_33627:
[----:B------:R-:W-:Y:S05]  /*10000*/  BSYNC B2 ;  /* 0x0000000000027941 */ /* 0x000fea0003800000 */
.L_x_33626:
        /* <DEDUP_REMOVED lines=23> */
.L_x_33631:
[----:B------:R-:W-:-:S07]  /*10180*/  MOV R3, R208 ;  /* 0x000000d000037202 */ /* 0x000fce0000000f00 */
.L_x_33632:
[----:B------:R-:W-:Y:S05]  /*10190*/  BSYNC B2 ;  /* 0x0000000000027941 */ /* 0x000fea0003800000 */
.L_x_33630:
        /* <DEDUP_REMOVED lines=16> */
.L_x_33636:
[----:B------:R-:W-:Y:S05]  /*102a0*/  BSYNC B3 ;  /* 0x0000000000037941 */ /* 0x000fea0003800000 */
.L_x_33635:
        /* <DEDUP_REMOVED lines=44> */
.L_x_33634:
[----:B------:R-:W-:Y:S05]  /*10570*/  BSYNC B2 ;  /* 0x0000000000027941 */ /* 0x000fea0003800000 */
.L_x_33633:
        /* <DEDUP_REMOVED lines=21> */
.L_x_33638:
[----:B------:R-:W-:-:S07]  /*106d0*/  IMAD.MOV.U32 R3, RZ, RZ, R208 ;  /* 0x000000ffff037224 */ /* 0x000fce00078e00d0 */
.L_x_33639:
[----:B------:R-:W-:Y:S05]  /*106e0*/  BSYNC B2 ;  /* 0x0000000000027941 */ /* 0x000fea0003800000 */
.L_x_33637:
        /* <DEDUP_REMOVED lines=16> */
.L_x_33643:
[----:B------:R-:W-:Y:S05]  /*107f0*/  BSYNC B3 ;  /* 0x0000000000037941 */ /* 0x000fea0003800000 */
.L_x_33642:
        /* <DEDUP_REMOVED lines=43> */
.L_x_33641:
[----:B------:R-:W-:Y:S05]  /*10ab0*/  BSYNC B2 ;  /* 0x0000000000027941 */ /* 0x000fea0003800000 */
.L_x_33640:
        /* <DEDUP_REMOVED lines=21> */
.L_x_33645:
[----:B------:R-:W-:-:S07]  /*10c10*/  IMAD.MOV.U32 R3, RZ, RZ, R208 ;  /* 0x000000ffff037224 */ /* 0x000fce00078e00d0 */
.L_x_33646:
[----:B------:R-:W-:Y:S05]  /*10c20*/  BSYNC B2 ;  /* 0x0000000000027941 */ /* 0x000fea0003800000 */
.L_x_33644:
        /* <DEDUP_REMOVED lines=16> */
.L_x_33650:
[----:B------:R-:W-:Y:S05]  /*10d30*/  BSYNC B3 ;  /* 0x0000000000037941 */ /* 0x000fea0003800000 */
.L_x_33649:
        /* <DEDUP_REMOVED lines=44> */
.L_x_33648:
[----:B------:R-:W-:Y:S05]  /*11000*/  BSYNC B2 ;  /* 0x0000000000027941 */ /* 0x000fea0003800000 */
.L_x_33647:
        /* <DEDUP_REMOVED lines=21> */
.L_x_33652:
[----:B------:R-:W-:-:S07]  /*11160*/  MOV R3, R208 ;  /* 0x000000d000037202 */ /* 0x000fce0000000f00 */
.L_x_33653:
[----:B------:R-:W-:Y:S05]  /*11170*/  BSYNC B2 ;  /* 0x0000000000027941 */ /* 0x000fea0003800000 */
.L_x_33651:
        /* <DEDUP_REMOVED lines=16> */
.L_x_33657:
[----:B------:R-:W-:Y:S05]  /*11280*/  BSYNC B3 ;  /* 0x0000000000037941 */ /* 0x000fea0003800000 */
.L_x_33656:
        /* <DEDUP_REMOVED lines=43> */
.L_x_33655:
[----:B------:R-:W-:Y:S05]  /*11540*/  BSYNC B2 ;  /* 0x0000000000027941 */ /* 0x000fea0003800000 */
.L_x_33654:
        /* <DEDUP_REMOVED lines=21> */
.L_x_33659:
[----:B------:R-:W-:-:S07]  /*116a0*/  MOV R3, R208 ;  /* 0x000000d000037202 */ /* 0x000fce0000000f00 */
.L_x_33660:
[----:B------:R-:W-:Y:S05]  /*116b0*/  BSYNC B2 ;  /* 0x0000000000027941 */ /* 0x000fea0003800000 */
.L_x_33658:
        /* <DEDUP_REMOVED lines=14> */
[----:B------:R-:W-:-:S05]  /*117a0*/  @P6 IMAD.MOV R2, RZ, RZ, R0 ;  /* 0x000000ffff026224 */ /* 0x000fca00078e0200 */
[----:B------:R-:W-:-:S07]  /*117b0*/  @!P5 MOV R0, R2 ;  /* 0x000000020000d202 */ /* 0x000fce0000000f00 */
.L_x_33664:
[----:B------:R-:W-:Y:S05]  /*117c0*/  BSYNC B3 ;  /* 0x0000000000037941 */ /* 0x000fea0003800000 */
.L_x_33663:
        /* <DEDUP_REMOVED lines=43> */
.L_x_33662:
[----:B------:R-:W-:Y:S05]  /*11a80*/  BSYNC B2 ;  /* 0x0000000000027941 */ /* 0x000fea0003800000 */
.L_x_33661:
        /* <DEDUP_REMOVED lines=21> */
.L_x_33666:
[----:B------:R-:W-:-:S07]  /*11be0*/  IMAD.MOV.U32 R6, RZ, RZ, R208 ;  /* 0x000000ffff067224 */ /* 0x000fce00078e00d0 */
.L_x_33667:
[----:B------:R-:W-:Y:S05]  /*11bf0*/  BSYNC B2 ;  /* 0x0000000000027941 */ /* 0x000fea0003800000 */
.L_x_33665:
        /* <DEDUP_REMOVED lines=18> */
.L_x_33671:
[----:B------:R-:W-:Y:S05]  /*11d20*/  BSYNC B3 ;  /* 0x0000000000037941 */ /* 0x000fea0003800000 */
.L_x_33670:
        /* <DEDUP_REMOVED lines=43> */
.L_x_33669:
[----:B------:R-:W-:Y:S05]  /*11fe0*/  BSYNC B2 ;  /* 0x0000000000027941 */ /* 0x000fea0003800000 */
.L_x_33668:
[----:B------:R-:W-:Y:S01]  /*11ff0*/  I2FP.F32.U32 R223, R6 ;  /* 0x0000000600df7245 */ /* 0x000fe20000201000 */
[----:B------:R-:W-:Y:S01]  /*12000*/  HADD2.F32 R7, -RZ, R7.H1_H1 ;  /* 0x30000007ff077230 */ /* 0x000fe20000004100 */
[----:B------:R-:W-:Y:S02]  /*12010*/  SEL R225, RZ, 0x1, P1 ;  /* 0x00000001ffe17807 */ /* 0x000fe40000800000 */
[----:B------:R-:W-:Y:S01]  /*12020*/  LEA R4, P1, R220, UR28, 0x5 ;  /* 0x0000001cdc047c11 */ /* 0x000fe2000f8228ff */
[----:B------:R-:W-:Y:S01]  /*12030*/  FFMA.FTZ R222, R223, R222, 1.1641532182693481445e-10 ;  /* 0x2f000000dfde7423 */ /* 0x000fe200000100de */
        /* <DEDUP_REMOVED lines=29> */
.L_x_33615:
[----:B------:R-:W-:Y:S05]  /*12210*/  BSYNC B1 ;  /* 0x0000000000017941 */ /* 0x000fea0003800000 */
.L_x_33614:
        /* <DEDUP_REMOVED lines=177> */
.L_x_33697:
        /* <DEDUP_REMOVED lines=50> */
.L_x_33674:
[----:B------:R-:W-:Y:S05]  /*13050*/  BSYNC B1 ;  /* 0x0000000000017941 */ /* 0x000fea0003800000 */
.L_x_33673:
        /* <DEDUP_REMOVED lines=35> */
.L_x_33676:
[----:B------:R-:W-:Y:S05]  /*13290*/  BSYNC B1 ;  /* 0x0000000000017941 */ /* 0x000fea0003800000 */
.L_x_33675:
        /* <DEDUP_REMOVED lines=35> */
.L_x_33678:
[----:B------:R-:W-:Y:S05]  /*134d0*/  BSYNC B1 ;  /* 0x0000000000017941 */ /* 0x000fea0003800000 */
.L_x_33677:
        /* <DEDUP_REMOVED lines=35> */
.L_x_33680:
[----:B------:R-:W-:Y:S05]  /*13710*/  BSYNC B1 ;  /* 0x0000000000017941 */ /* 0x000fea0003800000 */
.L_x_33679:
        /* <DEDUP_REMOVED lines=35> */
.L_x_33682:
[----:B------:R-:W-:Y:S05]  /*13950*/  BSYNC B1 ;  /* 0x0000000000017941 */ /* 0x000fea0003800000 */
.L_x_33681:
        /* <DEDUP_REMOVED lines=34> */
.L_x_33684:
[----:B------:R-:W-:Y:S05]  /*13b80*/  BSYNC B1 ;  /* 0x0000000000017941 */ /* 0x000fea0003800000 */
.L_x_33683:
[----:B01234-:R-:W0:Y:S02]  /*13b90*/  LDC.64 R4, c[0x0][0x210] ;  /* 0x00008400ff047b82 */ /* 0x01fe240000000a00 */
[----:B0-----:R-:W-:-:S05]  /*13ba0*/  IMAD R212, R4, 0x4, R212 ;  /* 0x0000000404d47824 */ /* 0x001fca00078e02d4 */
[----:B------:R-:W-:-:S13]  /*13bb0*/  ISETP.GE.AND P0, PT, R212, R5, PT ;  /* 0x00000005d400720c */ /* 0x000fda0003f06270 */
[----:B------:R-:W-:Y:S05]  /*13bc0*/  @!P0 BRA `(.L_x_33685) ;  /* 0xfffffed400448947 */ /* 0x000fea000383ffff */
[----:B------:R-:W-:Y:S05]  /*13bd0*/  BSYNC B0 ;  /* 0x0000000000007941 */ /* 0x000fea0003800000 */
.L_x_33323:
[----:B------:R-:W-:Y:S05]  /*13be0*/  EXIT ;  /* 0x000000000000794d */ /* 0x000fea0003800000 */
.L_x_33672:
        /* <DEDUP_REMOVED lines=8> */
.L_x_33687:
[----:B------:R-:W-:Y:S05]  /*13c70*/  BSYNC B1 ;  /* 0x0000000000017941 */ /* 0x000fea0003800000 */
.L_x_33686:
[----:B------:R-:W-:Y:S01]  /*13c80*/  MOV R4, R221 ;  /* 0x000000dd00047202 */ /* 0x000fe20000000f00 */
[----:B------:R-:W-:Y:S01]  /*13c90*/  HFMA2.MMA R224, -RZ, RZ, 0, 1.1920928955078125e-07 ;  /* 0x00000002ffe07435 */ /* 0x000fe200000001ff */
[----:B------:R-:W-:Y:S01]  /*13ca0*/  MOV R225, 0x1f ;  /* 0x0000001f00e17802 */ /* 0x000fe20000000f00 */
[----:B------:R-:W-:Y:S01]  /*13cb0*/  IMAD.MOV.U32 R222, RZ, RZ, -0x1 ;  /* 0xffffffffffde7424 */ /* 0x000fe200078e00ff */
[----:B------:R-:W0:Y:S01]  /*13cc0*/  LDC R6, c[0x0][0x290] ;  /* 0x0000a400ff067b82 */ /* 0x000e220000000800 */
[----:B------:R-:W-:-:S04]  /*13cd0*/  FADD.FTZ R7, R5, R4 ;  /* 0x0000000405077221 */ /* 0x000fc80000010000 */
[----:B------:R-:W-:-:S07]  /*13ce0*/  IMAD.MOV.U32 R223, RZ, RZ, R7 ;  /* 0x000000ffffdf7224 */ /* 0x000fce00078e0007 */
[----:B0-----:R-:W-:Y:S05]  /*13cf0*/  WARPSYNC.COLLECTIVE R222, `(.L_x_33688) ;  /* 0x00000000de087348 */ /* 0x001fea0003c00000 */
[----:B------:R1:W2:Y:S02]  /*13d00*/  SHFL.BFLY P6, R221, R223, R224, R225 ;  /* 0x0c0000e0dfdd7389 */ /* 0x0002a400000c00e1 */
[----:B012---:R-:W-:Y:S01]  /*13d10*/  ENDCOLLECTIVE ;  /* 0x000000000000791b */ /* 0x007fe20003800000 */
.L_x_33688:
[----:B------:R-:W-:Y:S01]  /*13d20*/  IMAD.MOV.U32 R224, RZ, RZ, 0x4 ;  /* 0x00000004ffe07424 */ /* 0x000fe200078e00ff */
[----:B------:R-:W-:-:S05]  /*13d30*/  MOV R4, R221 ;  /* 0x000000dd00047202 */ /* 0x000fca0000000f00 */
[----:B------:R-:W-:-:S05]  /*13d40*/  FADD.FTZ R218, R7, R4 ;  /* 0x0000000407da7221 */ /* 0x000fca0000010000 */
[----:B------:R-:W-:-:S07]  /*13d50*/  MOV R223, R218 ;  /* 0x000000da00df7202 */ /* 0x000fce0000000f00 */
[----:B------:R-:W-:Y:S05]  /*13d60*/  WARPSYNC.COLLECTIVE R222, `(.L_x_33689) ;  /* 0x00000000de087348 */ /* 0x000fea0003c00000 */
[----:B------:R0:W1:Y:S02]  /*13d70*/  SHFL.BFLY P6, R221, R223, R224, R225 ;  /* 0x0c0000e0dfdd7389 */ /* 0x00006400000c00e1 */
[----:B01----:R-:W-:Y:S01]  /*13d80*/  ENDCOLLECTIVE ;  /* 0x000000000000791b */ /* 0x003fe20003800000 */
.L_x_33689:
[----:B------:R-:W-:Y:S01]  /*13d90*/  IMAD.MOV.U32 R224, RZ, RZ, 0x8 ;  /* 0x00000008ffe07424 */ /* 0x000fe200078e00ff */
[----:B------:R-:W-:-:S05]  /*13da0*/  MOV R219, R221 ;  /* 0x000000dd00db7202 */ /* 0x000fca0000000f00 */
[----:B------:R-:W-:-:S05]  /*13db0*/  FADD.FTZ R219, R218, R219 ;  /* 0x000000dbdadb7221 */ /* 0x000fca0000010000 */
[----:B------:R-:W-:-:S07]  /*13dc0*/  MOV R223, R219 ;  /* 0x000000db00df7202 */ /* 0x000fce0000000f00 */
[----:B------:R-:W-:Y:S05]  /*13dd0*/  WARPSYNC.COLLECTIVE R222, `(.L_x_33690) ;  /* 0x00000000de087348 */ /* 0x000fea0003c00000 */
[----:B------:R0:W1:Y:S02]  /*13de0*/  SHFL.BFLY P6, R221, R223, R224, R225 ;  /* 0x0c0000e0dfdd7389 */ /* 0x00006400000c00e1 */
[----:B01----:R-:W-:Y:S01]  /*13df0*/  ENDCOLLECTIVE ;  /* 0x000000000000791b */ /* 0x003fe20003800000 */
.L_x_33690:
[----:B------:R-:W-:Y:S01]  /*13e00*/  IMAD.MOV.U32 R224, RZ, RZ, 0x10 ;  /* 0x00000010ffe07424 */ /* 0x000fe200078e00ff */
[----:B------:R-:W-:-:S05]  /*13e10*/  MOV R4, R221 ;  /* 0x000000dd00047202 */ /* 0x000fca0000000f00 */
[----:B------:R-:W-:-:S05]  /*13e20*/  FADD.FTZ R220, R219, R4 ;  /* 0x00000004dbdc7221 */ /* 0x000fca0000010000 */
[----:B------:R-:W-:-:S07]  /*13e30*/  MOV R223, R220 ;  /* 0x000000dc00df7202 */ /* 0x000fce0000000f00 */
[----:B------:R-:W-:Y:S05]  /*13e40*/  WARPSYNC.COLLECTIVE R222, `(.L_x_33691) ;  /* 0x00000000de087348 */ /* 0x000fea0003c00000 */
[----:B------:R0:W1:Y:S02]  /*13e50*/  SHFL.BFLY P6, R221, R223, R224, R225 ;  /* 0x0c0000e0dfdd7389 */ /* 0x00006400000c00e1 */
[----:B01----:R-:W-:Y:S01]  /*13e60*/  ENDCOLLECTIVE ;  /* 0x000000000000791b */ /* 0x003fe20003800000 */
.L_x_33691:
[----:B------:R-:W-:Y:S01]  /*13e70*/  HFMA2.MMA R224, -RZ, RZ, 0, 5.9604644775390625e-08 ;  /* 0x00000001ffe07435 */ /* 0x000fe200000001ff */
        /* <DEDUP_REMOVED lines=104> */
.L_x_33692:
[----:B------:R-:W-:Y:S01]  /*14500*/  HFMA2.MMA R224, -RZ, RZ, 0, 1.1920928955078125e-07 ;  /* 0x00000002ffe07435 */ /* 0x000fe200000001ff */
[----:B------:R-:W-:-:S04]  /*14510*/  IMAD.MOV.U32 R7, RZ, RZ, R221 ;  /* 0x000000ffff077224 */ /* 0x000fc800078e00dd */
[----:B------:R-:W-:-:S05]  /*14520*/  FADD.FTZ R7, R4, R7 ;  /* 0x0000000704077221 */ /* 0x000fca0000010000 */
[----:B------:R-:W-:-:S07]  /*14530*/  MOV R223, R7 ;  /* 0x0000000700df7202 */ /* 0x000fce0000000f00 */
[----:B------:R-:W-:Y:S05]  /*14540*/  WARPSYNC.COLLECTIVE R222, `(.L_x_33693) ;  /* 0x00000000de087348 */ /* 0x000fea0003c00000 */
[----:B------:R0:W1:Y:S02]  /*14550*/  SHFL.BFLY P6, R221, R223, R224, R225 ;  /* 0x0c0000e0dfdd7389 */ /* 0x00006400000c00e1 */
[----:B01----:R-:W-:Y:S01]  /*14560*/  ENDCOLLECTIVE ;  /* 0x000000000000791b */ /* 0x003fe20003800000 */
.L_x_33693:
[----:B------:R-:W-:Y:S01]  /*14570*/  HFMA2.MMA R224, -RZ, RZ, 0, 2.384185791015625e-07 ;  /* 0x00000004ffe07435 */ /* 0x000fe200000001ff */
[----:B------:R-:W-:-:S04]  /*14580*/  IMAD.MOV.U32 R218, RZ, RZ, R221 ;  /* 0x000000ffffda7224 */ /* 0x000fc800078e00dd */
[----:B------:R-:W-:-:S05]  /*14590*/  FADD.FTZ R218, R7, R218 ;  /* 0x000000da07da7221 */ /* 0x000fca0000010000 */
[----:B------:R-:W-:-:S07]  /*145a0*/  MOV R223, R218 ;  /* 0x000000da00df7202 */ /* 0x000fce0000000f00 */
[----:B------:R-:W-:Y:S05]  /*145b0*/  WARPSYNC.COLLECTIVE R222, `(.L_x_33694) ;  /* 0x00000000de087348 */ /* 0x000fea0003c00000 */
[----:B------:R0:W1:Y:S02]  /*145c0*/  SHFL.BFLY P6, R221, R223, R224, R225 ;  /* 0x0c0000e0dfdd7389 */ /* 0x00006400000c00e1 */
[----:B01----:R-:W-:Y:S01]  /*145d0*/  ENDCOLLECTIVE ;  /* 0x000000000000791b */ /* 0x003fe20003800000 */
.L_x_33694:
[----:B------:R-:W-:Y:S01]  /*145e0*/  HFMA2.MMA R224, -RZ, RZ, 0, 4.76837158203125e-07 ;  /* 0x00000008ffe07435 */ /* 0x000fe200000001ff */
[----:B------:R-:W-:-:S04]  /*145f0*/  IMAD.MOV.U32 R219, RZ, RZ, R221 ;  /* 0x000000ffffdb7224 */ /* 0x000fc800078e00dd */
[----:B------:R-:W-:-:S05]  /*14600*/  FADD.FTZ R219, R218, R219 ;  /* 0x000000dbdadb7221 */ /* 0x000fca0000010000 */
[----:B------:R-:W-:-:S07]  /*14610*/  MOV R223, R219 ;  /* 0x000000db00df7202 */ /* 0x000fce0000000f00 */
[----:B------:R-:W-:Y:S05]  /*14620*/  WARPSYNC.COLLECTIVE R222, `(.L_x_33695) ;  /* 0x00000000de087348 */ /* 0x000fea0003c00000 */
[----:B------:R0:W1:Y:S02]  /*14630*/  SHFL.BFLY P6, R221, R223, R224, R225 ;  /* 0x0c0000e0dfdd7389 */ /* 0x00006400000c00e1 */
[----:B01----:R-:W-:Y:S01]  /*14640*/  ENDCOLLECTIVE ;  /* 0x000000000000791b */ /* 0x003fe20003800000 */
.L_x_33695:
[----:B------:R-:W-:Y:S01]  /*14650*/  HFMA2.MMA R224, -RZ, RZ, 0, 9.5367431640625e-07 ;  /* 0x00000010ffe07435 */ /* 0x000fe200000001ff */
[----:B------:R-:W-:-:S04]  /*14660*/  IMAD.MOV.U32 R220, RZ, RZ, R221 ;  /* 0x000000ffffdc7224 */ /* 0x000fc800078e00dd */
[----:B------:R-:W-:-:S05]  /*14670*/  FADD.FTZ R220, R219, R220 ;  /* 0x000000dcdbdc7221 */ /* 0x000fca0000010000 */
[----:B------:R-:W-:-:S07]  /*14680*/  MOV R223, R220 ;  /* 0x000000dc00df7202 */ /* 0x000fce0000000f00 */
[----:B------:R-:W-:Y:S05]  /*14690*/  WARPSYNC.COLLECTIVE R222, `(.L_x_33696) ;  /* 0x00000000de087348 */ /* 0x000fea0003c00000 */
[----:B------:R0:W1:Y:S02]  /*146a0*/  SHFL.BFLY P6, R221, R223, R224, R225 ;  /* 0x0c0000e0dfdd7389 */ /* 0x00006400000c00e1 */
[----:B01----:R-:W-:Y:S01]  /*146b0*/  ENDCOLLECTIVE ;  /* 0x000000000000791b */ /* 0x003fe20003800000 */
.L_x_33696:
[----:B------:R-:W-:Y:S05]  /*146c0*/  BRA `(.L_x_33697) ;  /* 0xffffffe400987947 */ /* 0x000fea000383ffff */
.L_x_33698:
        /* <DEDUP_REMOVED lines=11> */
.L_x_44459:


//--------------------- .text._ZN10layer_norm13ln_fwd_kernelINS_13Kernel_traitsIf6__halffS2_fjLj1536ELj1ELj4ELj1ELj16ENS_18Kernel_traits_baseILj1536EfS2_fS2_fjLj128EEEEELb1ELb1ELb0ELb1EEEvNS_9FwdParamsE --------------------------
	.section	.text._ZN10layer_norm13ln_fwd_kernelINS_13Kernel_traitsIf6__halffS2_fjLj1536ELj1ELj4ELj1ELj16ENS_18Kernel_traits_baseILj1536EfS2_fS2_fjLj128EEEEELb1ELb1ELb0ELb1EEEvNS_9FwdParamsE,"ax",@progbits
	.align	128
        .global         _ZN10layer_norm13ln_fwd_kernelINS_13Kernel_traitsIf6__halffS2_fjLj1536ELj1ELj4ELj1ELj16ENS_18Kernel_traits_baseILj1536EfS2_fS2_fjLj128EEEEELb1ELb1ELb0ELb1EEEvNS_9FwdParamsE
        .type           _ZN10layer_norm13ln_fwd_kernelINS_13Kernel_traitsIf6__halffS2_fjLj1536ELj1ELj4ELj1ELj16ENS_18Kernel_traits_baseILj1536EfS2_fS2_fjLj128EEEEELb1ELb1ELb0ELb1EEEvNS_9FwdParamsE,@function
        .size           _ZN10layer_norm13ln_fwd_kernelINS_13Kernel_traitsIf6__halffS2_fjLj1536ELj1ELj4ELj1ELj16ENS_18Kernel_traits_baseILj1536EfS2_fS2_fjLj128EEEEELb1ELb1ELb0ELb1EEEvNS_9FwdParamsE,(.L_x_44460 - _ZN10layer_norm13ln_fwd_kernelINS_13Kernel_traitsIf6__halffS2_fjLj1536ELj1ELj4ELj1ELj16ENS_18Kernel_traits_baseILj1536EfS2_fS2_fjLj128EEEEELb1ELb1ELb0ELb1EEEvNS_9FwdParamsE)
        .other          _ZN10layer_norm13ln_fwd_kernelINS_13Kernel_traitsIf6__halffS2_fjLj1536ELj1ELj4ELj1ELj16ENS_18Kernel_traits_baseILj1536EfS2_fS2_fjLj128EEEEELb1ELb1ELb0ELb1EEEvNS_9FwdParamsE,@"STO_CUDA_ENTRY STV_DEFAULT"
_ZN10layer_norm13ln_fwd_kernelINS_13Kernel_traitsIf6__halffS2_fjLj1536ELj1ELj4ELj1ELj16ENS_18Kernel_traits_baseILj1536EfS2_fS2_fjLj128EEEEELb1ELb1ELb0ELb1EEEvNS_9FwdParamsE:
.text._ZN10layer_norm13ln_fwd_kernelINS_13Kernel_traitsIf6__halffS2_fjLj1536ELj1ELj4ELj1ELj16ENS_18Kernel_traits_baseILj1536EfS2_fS2_fjLj128EEEEELb1ELb1ELb0ELb1EEEvNS_9FwdParamsE:
        /* <DEDUP_REMOVED lines=179> */
.L_x_34037:
        /* <DEDUP_REMOVED lines=35> */
.L_x_33701:
[----:B------:R-:W-:-:S07]  /*0d60*/  MOV R26, R8 ;  /* 0x00000008001a7202 */ /* 0x000fce0000000f00 */
.L_x_33702:
[----:B------:R-:W-:Y:S05]  /*0d70*/  BSYNC B1 ;  /* 0x0000000000017941 */ /* 0x000fea0003800000 */
.L_x_33700:
[----:B------:R-:W-:Y:S01]  /*0d80*/  ISETP.NE.AND P0, PT, R20, 0x4, PT ;  /* 0x000000041400780c */ /* 0x000fe20003f05270 */
[----:B------:R-:W-:Y:S01]  /*0d90*/  IMAD.U32 R218, RZ, RZ, UR6 ;  /* 0x00000006ffda7e24 */ /* 0x000fe2000f8e00ff */
[----:B------:R-:W-:Y:S01]  /*0da0*/  MOV R224, UR7 ;  /* 0x0000000700e07c02 */ /* 0x000fe20008000f00 */
[----:B------:R-:W-:Y:S01]  /*0db0*/  IMAD.U32 R232, RZ, RZ, UR6 ;  /* 0x00000006ffe87e24 */ /* 0x000fe2000f8e00ff */
[----:B------:R-:W-:Y:S02]  /*0dc0*/  BSSY B1, `(.L_x_33703) ;  /* 0x000003f000017945 */ /* 0x000fe40003800000 */
[----:B------:R-:W-:Y:S01]  /*0dd0*/  IADD3 R218, R218, -0x61c88647, RZ ;  /* 0x9e3779b9dada7810 */ /* 0x000fe20007ffe0ff */
[----:B------:R-:W-:Y:S01]  /*0de0*/  VIADD R224, R224, 0xbb67ae85 ;  /* 0xbb67ae85e0e07836 */ /* 0x000fe20000000000 */
[----:B------:R-:W-:-:S05]  /*0df0*/  IADD3 R232, R232, 0x3c6ef372, RZ ;  /* 0x3c6ef372e8e87810 */ /* 0x000fca0007ffe0ff */
        /* <DEDUP_REMOVED lines=14> */
.L_x_33706:
[----:B------:R-:W-:Y:S05]  /*0ee0*/  BSYNC B2 ;  /* 0x0000000000027941 */ /* 0x000fea0003800000 */
.L_x_33705:
        /* <DEDUP_REMOVED lines=44> */
.L_x_33704:
[----:B------:R-:W-:Y:S05]  /*11b0*/  BSYNC B1 ;  /* 0x0000000000017941 */ /* 0x000fea0003800000 */
.L_x_33703:
[----:B------:R-:W0:Y:S01]  /*11c0*/  LDC R225, c[0x0][0x298] ;  /* 0x0000a600ffe17b82 */ /* 0x000e220000000800 */
[----:B------:R-:W-:Y:S01]  /*11d0*/  I2FP.F32.U32 R16, R26 ;  /* 0x0000001a00107245 */ /* 0x000fe20000201000 */
[----:B-----5:R-:W-:Y:S01]  /*11e0*/  HADD2.F32 R18, -RZ, R12.H0_H0 ;  /* 0x2000000cff127230 */ /* 0x020fe20000004100 */
[----:B------:R-:W-:Y:S01]  /*11f0*/  ISETP.NE.U32.AND P0, PT, R24, RZ, PT ;  /* 0x000000ff1800720c */ /* 0x000fe20003f05070 */
[----:B------:R-:W-:Y:S01]  /*1200*/  IMAD.MOV.U32 R227, RZ, RZ, 0x2f800000 ;  /* 0x2f800000ffe37424 */ /* 0x000fe200078e00ff */
[----:B------:R-:W-:Y:S02]  /*1210*/  BSSY B1, `(.L_x_33707) ;  /* 0x0000017000017945 */ /* 0x000fe40003800000 */
[----:B------:R-:W-:Y:S01]  /*1220*/  FMUL.FTZ R18, R18, R219 ;  /* 0x000000db12127220 */ /* 0x000fe20000410000 */
[----:B------:R-:W1:Y:S01]  /*1230*/  LDC R226, c[0x0][0x294] ;  /* 0x0000a500ffe27b82 */ /* 0x000e620000000800 */
[----:B------:R-:W-:Y:S01]  /*1240*/  FFMA.FTZ R17, R16, R227, 1.1641532182693481445e-10 ;  /* 0x2f00000010117423 */ /* 0x000fe200000100e3 */
[----:B------:R-:W-:Y:S01]  /*1250*/  ISETP.NE.AND.EX P0, PT, R25, RZ, PT, P0 ;  /* 0x000000ff1900720c */ /* 0x000fe20003f05300 */
[----:B0-----:R-:W-:-:S03]  /*1260*/  FMUL.FTZ R18, R18, R225 ;  /* 0x000000e112127220 */ /* 0x001fc60000410000 */
        /* <DEDUP_REMOVED lines=16> */
.L_x_33708:
[----:B------:R-:W-:-:S07]  /*1370*/  MOV R25, R8 ;  /* 0x0000000800197202 */ /* 0x000fce0000000f00 */
.L_x_33709:
[----:B------:R-:W-:Y:S05]  /*1380*/  BSYNC B1 ;  /* 0x0000000000017941 */ /* 0x000fea0003800000 */
.L_x_33707:
        /* <DEDUP_REMOVED lines=16> */
.L_x_33713:
[----:B------:R-:W-:Y:S05]  /*1490*/  BSYNC B2 ;  /* 0x0000000000027941 */ /* 0x000fea0003800000 */
.L_x_33712:
        /* <DEDUP_REMOVED lines=44> */
.L_x_33711:
[----:B------:R-:W-:Y:S05]  /*1760*/  BSYNC B1 ;  /* 0x0000000000017941 */ /* 0x000fea0003800000 */
.L_x_33710:
[----:B------:R-:W-:Y:S01]  /*1770*/  I2FP.F32.U32 R16, R25 ;  /* 0x0000001900107245 */ /* 0x000fe20000201000 */
[----:B------:R-:W-:Y:S01]  /*1780*/  HADD2.F32 R12, -RZ, R12.H1_H1 ;  /* 0x3000000cff0c7230 */ /* 0x000fe20000004100 */
[----:B------:R-:W-:Y:S01]  /*1790*/  BSSY B1, `(.L_x_33714) ;  /* 0x0000015000017945 */ /* 0x000fe20003800000 */
[----:B------:R-:W-:Y:S02]  /*17a0*/  VIADD R19, R18, 0x1 ;  /* 0x0000000112137836 */ /* 0x000fe40000000000 */
        /* <DEDUP_REMOVED lines=18> */
.L_x_33715:
[----:B------:R-:W-:-:S07]  /*18d0*/  IMAD.MOV.U32 R25, RZ, RZ, R8 ;  /* 0x000000ffff197224 */ /* 0x000fce00078e0008 */
.L_x_33716:
[----:B------:R-:W-:Y:S05]  /*18e0*/  BSYNC B1 ;  /* 0x0000000000017941 */ /* 0x000fea0003800000 */
.L_x_33714:
        /* <DEDUP_REMOVED lines=16> */
.L_x_33720:
[----:B------:R-:W-:Y:S05]  /*19f0*/  BSYNC B2 ;  /* 0x0000000000027941 */ /* 0x000fea0003800000 */
.L_x_33719:
        /* <DEDUP_REMOVED lines=44> */
.L_x_33718:
[----:B------:R-:W-:Y:S05]  /*1cc0*/  BSYNC B1 ;  /* 0x0000000000017941 */ /* 0x000fea0003800000 */
.L_x_33717:
[----:B------:R-:W-:Y:S01]  /*1cd0*/  I2FP.F32.U32 R16, R25 ;  /* 0x0000001900107245 */ /* 0x000fe20000201000 */
[----:B------:R-:W-:Y:S01]  /*1ce0*/  HADD2.F32 R18, -RZ, R13.H0_H0 ;  /* 0x2000000dff127230 */ /* 0x000fe20000004100 */
[----:B------:R-:W-:Y:S03]  /*1cf0*/  BSSY B1, `(.L_x_33721) ;  /* 0x0000015000017945 */ /* 0x000fe60003800000 */
        /* <DEDUP_REMOVED lines=19> */
.L_x_33722:
[----:B------:R-:W-:-:S07]  /*1e30*/  MOV R26, R8 ;  /* 0x00000008001a7202 */ /* 0x000fce0000000f00 */
.L_x_33723:
[----:B------:R-:W-:Y:S05]  /*1e40*/  BSYNC B1 ;  /* 0x0000000000017941 */ /* 0x000fea0003800000 */
.L_x_33721:
        /* <DEDUP_REMOVED lines=16> */
.L_x_33727:
[----:B------:R-:W-:Y:S05]  /*1f50*/  BSYNC B2 ;  /* 0x0000000000027941 */ /* 0x000fea0003800000 */
.L_x_33726:
        /* <DEDUP_REMOVED lines=44> */
.L_x_33725:
[----:B------:R-:W-:Y:S05]  /*2220*/  BSYNC B1 ;  /* 0x0000000000017941 */ /* 0x000fea0003800000 */
.L_x_33724:
        /* <DEDUP_REMOVED lines=21> */
.L_x_33729:
[----:B------:R-:W-:-:S07]  /*2380*/  IMAD.MOV.U32 R13, RZ, RZ, R8 ;  /* 0x000000ffff0d7224 */ /* 0x000fce00078e0008 */
.L_x_33730:
[----:B------:R-:W-:Y:S05]  /*2390*/  BSYNC B1 ;  /* 0x0000000000017941 */ /* 0x000fea0003800000 */
.L_x_33728:
        /* <DEDUP_REMOVED lines=16> */
.L_x_33734:
[----:B------:R-:W-:Y:S05]  /*24a0*/  BSYNC B2 ;  /* 0x0000000000027941 */ /* 0x000fea0003800000 */
.L_x_33733:
        /* <DEDUP_REMOVED lines=44> */
.L_x_33732:
[----:B------:R-:W-:Y:S05]  /*2770*/  BSYNC B1 ;  /* 0x0000000000017941 */ /* 0x000fea0003800000 */
.L_x_33731:
        /* <DEDUP_REMOVED lines=21> */
.L_x_33736:
[----:B------:R-:W-:-:S07]  /*28d0*/  MOV R13, R8 ;  /* 0x00000008000d7202 */ /* 0x000fce0000000f00 */
.L_x_33737:
[----:B------:R-:W-:Y:S05]  /*28e0*/  BSYNC B1 ;  /* 0x0000000000017941 */ /* 0x000fea0003800000 */
.L_x_33735:
        /* <DEDUP_REMOVED lines=16> */
.L_x_33741:
[----:B------:R-:W-:Y:S05]  /*29f0*/  BSYNC B2 ;  /* 0x0000000000027941 */ /* 0x000fea0003800000 */
.L_x_33740:
        /* <DEDUP_REMOVED lines=44> */
.L_x_33739:
[----:B------:R-:W-:Y:S05]  /*2cc0*/  BSYNC B1 ;  /* 0x0000000000017941 */ /* 0x000fea0003800000 */
.L_x_33738:
        /* <DEDUP_REMOVED lines=21> */
.L_x_33743:
[----:B------:R-:W-:-:S07]  /*2e20*/  IMAD.MOV.U32 R13, RZ, RZ, R8 ;  /* 0x000000ffff0d7224 */ /* 0x000fce00078e0008 */
.L_x_33744:
[----:B------:R-:W-:Y:S05]  /*2e30*/  BSYNC B1 ;  /* 0x0000000000017941 */ /* 0x000fea0003800000 */
.L_x_33742:
        /* <DEDUP_REMOVED lines=16> */
.L_x_33748:
[----:B------:R-:W-:Y:S05]  /*2f40*/  BSYNC B2 ;  /* 0x0000000000027941 */ /* 0x000fea0003800000 */
.L_x_33747:
        /* <DEDUP_REMOVED lines=44> */
.L_x_33746:
[----:B------:R-:W-:Y:S05]  /*3210*/  BSYNC B1 ;  /* 0x0000000000017941 */ /* 0x000fea0003800000 */
.L_x_33745:
        /* <DEDUP_REMOVED lines=21> */
.L_x_33750:
[----:B------:R-:W-:-:S07]  /*3370*/  MOV R13, R8 ;  /* 0x00000008000d7202 */ /* 0x000fce0000000f00 */
.L_x_33751:
[----:B------:R-:W-:Y:S05]  /*3380*/  BSYNC B1 ;  /* 0x0000000000017941 */ /* 0x000fea0003800000 */
.L_x_33749:
        /* <DEDUP_REMOVED lines=18> */
.L_x_33755:
[----:B------:R-:W-:Y:S05]  /*34b0*/  BSYNC B2 ;  /* 0x0000000000027941 */ /* 0x000fea0003800000 */
.L_x_33754:
        /* <DEDUP_REMOVED lines=44> */
.L_x_33753:
[----:B------:R-:W-:Y:S05]  /*3780*/  BSYNC B1 ;  /* 0x0000000000017941 */ /* 0x000fea0003800000 */
.L_x_33752:
[----:B------:R-:W-:Y:S01]  /*3790*/  SEL R22, RZ, 0x10000, P5 ;  /* 0x00010000ff167807 */ /* 0x000fe20002800000 */
[----:B------:R-:W-:Y:S01]  /*37a0*/  HADD2.F32 R14, -RZ, R15.H1_H1 ;  /* 0x3000000fff0e7230 */ /* 0x000fe20000004100 */
[----:B------:R-:W-:Y:S01]  /*37b0*/  ISETP.NE.AND P5, PT, R12, RZ, PT ;  /* 0x000000ff0c00720c */ /* 0x000fe20003fa5270 */
[----:B------:R-:W0:Y:S01]  /*37c0*/  LDC.64 R222, c[0x0][0x238] ;  /* 0x00008e00ffde7b82 */ /* 0x000e220000000a00 */
[----:B------:R-:W-:Y:S02]  /*37d0*/  I2FP.F32.U32 R12, R13 ;  /* 0x0000000d000c7245 */ /* 0x000fe40000201000 */
[----:B------:R-:W-:Y:S01]  /*37e0*/  SEL R16, RZ, 0x1, P2 ;  /* 0x00000001ff107807 */ /* 0x000fe20001000000 */
[----:B------:R-:W-:Y:S01]  /*37f0*/  FMUL.FTZ R20, R14, R219 ;  /* 0x000000db0e147220 */ /* 0x000fe20000410000 */
[----:B------:R-:W-:Y:S01]  /*3800*/  ISETP.NE.AND P2, PT, R25, RZ, PT ;  /* 0x000000ff1900720c */ /* 0x000fe20003f45270 */
[----:B------:R-:W-:Y:S01]  /*3810*/  FFMA.FTZ R15, R12, R227, 1.1641532182693481445e-10 ;  /* 0x2f0000000c0f7423 */ /* 0x000fe200000100e3 */
[----:B------:R-:W-:Y:S01]  /*3820*/  SEL R18, RZ, 0x1, P5 ;  /* 0x00000001ff127807 */ /* 0x000fe20002800000 */
[----:B------:R-:W1:Y:S01]  /*3830*/  LDC.64 R220, c[0x0][0x240] ;  /* 0x00009000ffdc7b82 */ /* 0x000e620000000a00 */
[----:B------:R-:W-:Y:S01]  /*3840*/  SEL R17, RZ, 0x1, P2 ;  /* 0x00000001ff117807 */ /* 0x000fe20001000000 */
[----:B------:R-:W-:Y:S01]  /*3850*/  FMUL.FTZ R20, R20, R225 ;  /* 0x000000e114147220 */ /* 0x000fe20000410000 */
[----:B------:R-:W-:Y:S01]  /*3860*/  FSETP.GTU.FTZ.AND P2, PT, R15, R226, PT ;  /* 0x000000e20f00720b */ /* 0x000fe20003f5c000 */
[----:B------:R-:W-:Y:S01]  /*3870*/  IMAD.WIDE.U32 R14, R16, 0x1000000, RZ ;  /* 0x01000000100e7825 */ /* 0x000fe200078e00ff */
[----:B------:R-:W-:-:S02]  /*3880*/  SEL R21, RZ, 0x100, P4 ;  /* 0x00000100ff157807 */ /* 0x000fc40002000000 */
[----:B------:R-:W-:Y:S01]  /*3890*/  SEL R23, RZ, 0x1000000, P2 ;  /* 0x01000000ff177807 */ /* 0x000fe20001000000 */
[----:B------:R-:W2:Y:S01]  /*38a0*/  @P1 LDC.64 R12, c[0x0][0x230] ;  /* 0x00008c00ff0c1b82 */ /* 0x000ea20000000a00 */
[----:B------:R-:W-:Y:S01]  /*38b0*/  IMAD.WIDE.U32 R16, R17, 0x10000, RZ ;  /* 0x0001000011107825 */ /* 0x000fe200078e00ff */
[----:B------:R-:W-:Y:S02]  /*38c0*/  ISETP.NE.AND P6, PT, R24, RZ, PT ;  /* 0x000000ff1800720c */ /* 0x000fe40003fc5270 */
[----:B------:R-:W-:Y:S01]  /*38d0*/  FSEL R20, R20, RZ, !P2 ;  /* 0x000000ff14147208 */ /* 0x000fe20005000000 */
[----:B------:R-:W-:Y:S01]  /*38e0*/  IMAD.WIDE.U32 R18, R18, 0x100, RZ ;  /* 0x0000010012127825 */ /* 0x000fe200078e00ff */
[----:B------:R-:W-:Y:S02]  /*38f0*/  LOP3.LUT R21, R21, R23, R22, 0xfe, !PT ;  /* 0x0000001715157212 */ /* 0x000fe400078efe16 */
[----:B------:R-:W-:Y:S01]  /*3900*/  SEL R25, RZ, 0x1, P6 ;  /* 0x00000001ff197807 */ /* 0x000fe20003000000 */
[----:B------:R-:W-:Y:S01]  /*3910*/  FMUL.FTZ R55, R111, R20 ;  /* 0x000000146f377220 */ /* 0x000fe20000410000 */
[----:B------:R-:W-:-:S02]  /*3920*/  LOP3.LUT R24, R18, R14, R16, 0xfe, !PT ;  /* 0x0000000e12187212 */ /* 0x000fc400078efe10 */
[----:B------:R-:W-:Y:S01]  /*3930*/  SEL R14, RZ, 0x1, P3 ;  /* 0x00000001ff0e7807 */ /* 0x000fe20001800000 */
[----:B------:R-:W-:Y:S01]  /*3940*/  @P0 FADD.FTZ R55, R63, R55 ;  /* 0x000000373f370221 */ /* 0x000fe20000010000 */
[----:B------:R-:W-:Y:S02]  /*3950*/  LOP3.LUT R24, R24, R25, RZ, 0xfc, !PT ;  /* 0x0000001918187212 */ /* 0x000fe400078efcff */
[----:B------:R-:W-:Y:S01]  /*3960*/  LOP3.LUT R15, R15, R21, R14, 0xfe, !PT ;  /* 0x000000150f0f7212 */ /* 0x000fe200078efe0e */
[C---:B------:R-:W-:Y:S02]  /*3970*/  VIADD R14, R216.reuse, 0x20 ;  /* 0x00000020d80e7836 */ /* 0x040fe40000000000 */
[----:B0-----:R-:W-:Y:S01]  /*3980*/  IMAD.WIDE.U32 R20, R216, 0x20, R222 ;  /* 0x00000020d8147825 */ /* 0x001fe200078e00de */
[----:B------:R-:W-:-:S03]  /*3990*/  LOP3.LUT R25, R19, R15, R17, 0xfe, !PT ;  /* 0x0000000f13197212 */ /* 0x000fc600078efe11 */
        /* <DEDUP_REMOVED lines=21> */
.L_x_33757:
[----:B------:R-:W-:-:S07]  /*3af0*/  MOV R26, R8 ;  /* 0x00000008001a7202 */ /* 0x000fce0000000f00 */
.L_x_33758:
[----:B------:R-:W-:Y:S05]  /*3b00*/  BSYNC B1 ;  /* 0x0000000000017941 */ /* 0x000fea0003800000 */
.L_x_33756:
        /* <DEDUP_REMOVED lines=16> */
.L_x_33762:
[----:B------:R-:W-:Y:S05]  /*3c10*/  BSYNC B2 ;  /* 0x0000000000027941 */ /* 0x000fea0003800000 */
.L_x_33761:
        /* <DEDUP_REMOVED lines=44> */
.L_x_33760:
[----:B------:R-:W-:Y:S05]  /*3ee0*/  BSYNC B1 ;  /* 0x0000000000017941 */ /* 0x000fea0003800000 */
.L_x_33759:
[----:B------:R-:W-:Y:S01]  /*3ef0*/  I2FP.F32.U32 R12, R26 ;  /* 0x0000001a000c7245 */ /* 0x000fe20000201000 */
[----:B-----5:R-:W-:Y:S01]  /*3f00*/  HADD2.F32 R20, -RZ, R16.H0_H0 ;  /* 0x20000010ff147230 */ /* 0x020fe20000004100 */
[----:B------:R-:W-:Y:S01]  /*3f10*/  LOP3.LUT R9, R9, 0xfffffff7, RZ, 0xc0, !PT ;  /* 0xfffffff709097812 */ /* 0x000fe200078ec0ff */
[----:B------:R-:W-:Y:S02]  /*3f20*/  BSSY B1, `(.L_x_33763) ;  /* 0x0000015000017945 */ /* 0x000fe40003800000 */
[----:B------:R-:W-:Y:S01]  /*3f30*/  FFMA.FTZ R13, R12, R227, 1.1641532182693481445e-10 ;  /* 0x2f0000000c0d7423 */ /* 0x000fe200000100e3 */
[----:B------:R-:W-:-:S04]  /*3f40*/  FMUL.FTZ R20, R20, R219 ;  /* 0x000000db14147220 */ /* 0x000fc80000410000 */
        /* <DEDUP_REMOVED lines=17> */
.L_x_33764:
[----:B------:R-:W-:-:S07]  /*4060*/  IMAD.MOV.U32 R12, RZ, RZ, R8 ;  /* 0x000000ffff0c7224 */ /* 0x000fce00078e0008 */
.L_x_33765:
[----:B------:R-:W-:Y:S05]  /*4070*/  BSYNC B1 ;  /* 0x0000000000017941 */ /* 0x000fea0003800000 */
.L_x_33763:
        /* <DEDUP_REMOVED lines=16> */
.L_x_33769:
[----:B------:R-:W-:Y:S05]  /*4180*/  BSYNC B2 ;  /* 0x0000000000027941 */ /* 0x000fea0003800000 */
.L_x_33768:
        /* <DEDUP_REMOVED lines=44> */
.L_x_33767:
[----:B------:R-:W-:Y:S05]  /*4450*/  BSYNC B1 ;  /* 0x0000000000017941 */ /* 0x000fea0003800000 */
.L_x_33766:
[----:B------:R-:W-:Y:S01]  /*4460*/  I2FP.F32.U32 R12, R12 ;  /* 0x0000000c000c7245 */ /* 0x000fe20000201000 */
[----:B------:R-:W-:Y:S01]  /*4470*/  HADD2.F32 R16, -RZ, R16.H1_H1 ;  /* 0x30000010ff107230 */ /* 0x000fe20000004100 */
        /* <DEDUP_REMOVED lines=20> */
.L_x_33771:
[----:B------:R-:W-:-:S07]  /*45c0*/  MOV R12, R8 ;  /* 0x00000008000c7202 */ /* 0x000fce0000000f00 */
.L_x_33772:
[----:B------:R-:W-:Y:S05]  /*45d0*/  BSYNC B1 ;  /* 0x0000000000017941 */ /* 0x000fea0003800000 */
.L_x_33770:
        /* <DEDUP_REMOVED lines=16> */
.L_x_33776:
[----:B------:R-:W-:Y:S05]  /*46e0*/  BSYNC B2 ;  /* 0x0000000000027941 */ /* 0x000fea0003800000 */
.L_x_33775:
        /* <DEDUP_REMOVED lines=44> */
.L_x_33774:
[----:B------:R-:W-:Y:S05]  /*49b0*/  BSYNC B1 ;  /* 0x0000000000017941 */ /* 0x000fea0003800000 */
.L_x_33773:
[----:B------:R-:W-:Y:S01]  /*49c0*/  I2FP.F32.U32 R12, R12 ;  /* 0x0000000c000c7245 */ /* 0x000fe20000201000 */
[----:B------:R-:W-:Y:S01]  /*49d0*/  HADD2.F32 R16, -RZ, R17.H0_H0 ;  /* 0x20000011ff107230 */ /* 0x000fe20000004100 */
        /* <DEDUP_REMOVED lines=20> */
.L_x_33778:
[----:B------:R-:W-:-:S07]  /*4b20*/  IMAD.MOV.U32 R12, RZ, RZ, R8 ;  /* 0x000000ffff0c7224 */ /* 0x000fce00078e0008 */
.L_x_33779:
[----:B------:R-:W-:Y:S05]  /*4b30*/  BSYNC B1 ;  /* 0x0000000000017941 */ /* 0x000fea0003800000 */
.L_x_33777:
        /* <DEDUP_REMOVED lines=16> */
.L_x_33783:
[----:B------:R-:W-:Y:S05]  /*4c40*/  BSYNC B2 ;  /* 0x0000000000027941 */ /* 0x000fea0003800000 */
.L_x_33782:
        /* <DEDUP_REMOVED lines=44> */
.L_x_33781:
[----:B------:R-:W-:Y:S05]  /*4f10*/  BSYNC B1 ;  /* 0x0000000000017941 */ /* 0x000fea0003800000 */
.L_x_33780:
        /* <DEDUP_REMOVED lines=21> */
.L_x_33785:
[----:B------:R-:W-:-:S07]  /*5070*/  MOV R12, R8 ;  /* 0x00000008000c7202 */ /* 0x000fce0000000f00 */
.L_x_33786:
[----:B------:R-:W-:Y:S05]  /*5080*/  BSYNC B1 ;  /* 0x0000000000017941 */ /* 0x000fea0003800000 */
.L_x_33784:
        /* <DEDUP_REMOVED lines=16> */
.L_x_33790:
[----:B------:R-:W-:Y:S05]  /*5190*/  BSYNC B2 ;  /* 0x0000000000027941 */ /* 0x000fea0003800000 */
.L_x_33789:
        /* <DEDUP_REMOVED lines=44> */
.L_x_33788:
[----:B------:R-:W-:Y:S05]  /*5460*/  BSYNC B1 ;  /* 0x0000000000017941 */ /* 0x000fea0003800000 */
.L_x_33787:
        /* <DEDUP_REMOVED lines=21> */
.L_x_33792:
[----:B------:R-:W-:-:S07]  /*55c0*/  IMAD.MOV.U32 R12, RZ, RZ, R8 ;  /* 0x000000ffff0c7224 */ /* 0x000fce00078e0008 */
.L_x_33793:
[----:B------:R-:W-:Y:S05]  /*55d0*/  BSYNC B1 ;  /* 0x0000000000017941 */ /* 0x000fea0003800000 */
.L_x_33791:
        /* <DEDUP_REMOVED lines=16> */
.L_x_33797:
[----:B------:R-:W-:Y:S05]  /*56e0*/  BSYNC B2 ;  /* 0x0000000000027941 */ /* 0x000fea0003800000 */
.L_x_33796:
        /* <DEDUP_REMOVED lines=44> */
.L_x_33795:
[----:B------:R-:W-:Y:S05]  /*59b0*/  BSYNC B1 ;  /* 0x0000000000017941 */ /* 0x000fea0003800000 */
.L_x_33794:
[----:B------:R-:W-:Y:S01]  /*59c0*/  I2FP.F32.U32 R12, R12 ;  /* 0x0000000c000c7245 */ /* 0x000fe20000201000 */
[----:B------:R-:W-:Y:S01]  /*59d0*/  HADD2.F32 R18, -RZ, R18.H1_H1 ;  /* 0x30000012ff127230 */ /* 0x000fe20000004100 */
        /* <DEDUP_REMOVED lines=19> */
.L_x_33799:
[----:B------:R-:W-:-:S07]  /*5b10*/  MOV R12, R8 ;  /* 0x00000008000c7202 */ /* 0x000fce0000000f00 */
.L_x_33800:
[----:B------:R-:W-:Y:S05]  /*5b20*/  BSYNC B1 ;  /* 0x0000000000017941 */ /* 0x000fea0003800000 */
.L_x_33798:
        /* <DEDUP_REMOVED lines=16> */
.L_x_33804:
[----:B------:R-:W-:Y:S05]  /*5c30*/  BSYNC B2 ;  /* 0x0000000000027941 */ /* 0x000fea0003800000 */
.L_x_33803:
        /* <DEDUP_REMOVED lines=44> */
.L_x_33802:
[----:B------:R-:W-:Y:S05]  /*5f00*/  BSYNC B1 ;  /* 0x0000000000017941 */ /* 0x000fea0003800000 */
.L_x_33801:
        /* <DEDUP_REMOVED lines=21> */
.L_x_33806:
[----:B------:R-:W-:-:S07]  /*6060*/  IMAD.MOV.U32 R12, RZ, RZ, R8 ;  /* 0x000000ffff0c7224 */ /* 0x000fce00078e0008 */
.L_x_33807:
[----:B------:R-:W-:Y:S05]  /*6070*/  BSYNC B1 ;  /* 0x0000000000017941 */ /* 0x000fea0003800000 */
.L_x_33805:
        /* <DEDUP_REMOVED lines=18> */
.L_x_33811:
[----:B------:R-:W-:Y:S05]  /*61a0*/  BSYNC B2 ;  /* 0x0000000000027941 */ /* 0x000fea0003800000 */
.L_x_33810:
        /* <DEDUP_REMOVED lines=44> */
.L_x_33809:
[----:B------:R-:W-:Y:S05]  /*6470*/  BSYNC B1 ;  /* 0x0000000000017941 */ /* 0x000fea0003800000 */
.L_x_33808:
[----:B------:R-:W-:Y:S01]  /*6480*/  I2FP.F32.U32 R12, R12 ;  /* 0x0000000c000c7245 */ /* 0x000fe20000201000 */
[----:B------:R-:W0:Y:S01]  /*6490*/  @P1 LDC.64 R16, c[0x0][0x230] ;  /* 0x00008c00ff101b82 */ /* 0x000e220000000a00 */
[----:B------:R-:W-:Y:S02]  /*64a0*/  SEL R24, RZ, 0x10000, P5 ;  /* 0x00010000ff187807 */ /* 0x000fe40002800000 */
[----:B------:R-:W-:Y:S01]  /*64b0*/  ISETP.NE.AND P5, PT, R13, RZ, PT ;  /* 0x000000ff0d00720c */ /* 0x000fe20003fa5270 */
[----:B------:R-:W-:Y:S01]  /*64c0*/  FFMA.FTZ R13, R12, R227, 1.1641532182693481445e-10 ;  /* 0x2f0000000c0d7423 */ /* 0x000fe200000100e3 */
[----:B------:R-:W-:Y:S01]  /*64d0*/  SEL R18, RZ, 0x1, P2 ;  /* 0x00000001ff127807 */ /* 0x000fe20001000000 */
[----:B------:R-:W-:Y:S01]  /*64e0*/  HADD2.F32 R12, -RZ, R19.H1_H1 ;  /* 0x30000013ff0c7230 */ /* 0x000fe20000004100 */
[----:B------:R-:W-:Y:S02]  /*64f0*/  ISETP.NE.AND P2, PT, R15, RZ, PT ;  /* 0x000000ff0f00720c */ /* 0x000fe40003f45270 */
[----:B------:R-:W-:Y:S01]  /*6500*/  SEL R22, RZ, 0x1, P5 ;  /* 0x00000001ff167807 */ /* 0x000fe20002800000 */
[----:B------:R-:W-:Y:S01]  /*6510*/  IMAD.WIDE.U32 R18, R18, 0x1000000, RZ ;  /* 0x0100000012127825 */ /* 0x000fe200078e00ff */
[----:B------:R-:W-:-:S03]  /*6520*/  SEL R15, RZ, 0x1, P2 ;  /* 0x00000001ff0f7807 */ /* 0x000fc60001000000 */
        /* <DEDUP_REMOVED lines=41> */
.L_x_33813:
[----:B------:R-:W-:-:S07]  /*67c0*/  IMAD.MOV.U32 R13, RZ, RZ, R8 ;  /* 0x000000ffff0d7224 */ /* 0x000fce00078e0008 */
.L_x_33814:
[----:B------:R-:W-:Y:S05]  /*67d0*/  BSYNC B1 ;  /* 0x0000000000017941 */ /* 0x000fea0003800000 */
.L_x_33812:
        /* <DEDUP_REMOVED lines=16> */
.L_x_33818:
[----:B------:R-:W-:Y:S05]  /*68e0*/  BSYNC B2 ;  /* 0x0000000000027941 */ /* 0x000fea0003800000 */
.L_x_33817:
        /* <DEDUP_REMOVED lines=44> */
.L_x_33816:
[----:B------:R-:W-:Y:S05]  /*6bb0*/  BSYNC B1 ;  /* 0x0000000000017941 */ /* 0x000fea0003800000 */
.L_x_33815:
        /* <DEDUP_REMOVED lines=23> */
.L_x_33820:
[----:B------:R-:W-:-:S07]  /*6d30*/  MOV R13, R8 ;  /* 0x00000008000d7202 */ /* 0x000fce0000000f00 */
.L_x_33821:
[----:B------:R-:W-:Y:S05]  /*6d40*/  BSYNC B1 ;  /* 0x0000000000017941 */ /* 0x000fea0003800000 */
.L_x_33819:
        /* <DEDUP_REMOVED lines=16> */
.L_x_33825:
[----:B------:R-:W-:Y:S05]  /*6e50*/  BSYNC B2 ;  /* 0x0000000000027941 */ /* 0x000fea0003800000 */
.L_x_33824:
        /* <DEDUP_REMOVED lines=44> */
.L_x_33823:
[----:B------:R-:W-:Y:S05]  /*7120*/  BSYNC B1 ;  /* 0x0000000000017941 */ /* 0x000fea0003800000 */
.L_x_33822:
        /* <DEDUP_REMOVED lines=23> */
.L_x_33827:
[----:B------:R-:W-:-:S07]  /*72a0*/  IMAD.MOV.U32 R13, RZ, RZ, R8 ;  /* 0x000000ffff0d7224 */ /* 0x000fce00078e0008 */
.L_x_33828:
[----:B------:R-:W-:Y:S05]  /*72b0*/  BSYNC B1 ;  /* 0x0000000000017941 */ /* 0x000fea0003800000 */
.L_x_33826:
        /* <DEDUP_REMOVED lines=16> */
.L_x_33832:
[----:B------:R-:W-:Y:S05]  /*73c0*/  BSYNC B2 ;  /* 0x0000000000027941 */ /* 0x000fea0003800000 */
.L_x_33831:
        /* <DEDUP_REMOVED lines=44> */
.L_x_33830:
[----:B------:R-:W-:Y:S05]  /*7690*/  BSYNC B1 ;  /* 0x0000000000017941 */ /* 0x000fea0003800000 */
.L_x_33829:
        /* <DEDUP_REMOVED lines=23> */
.L_x_33834:
[----:B------:R-:W-:-:S07]  /*7810*/  MOV R13, R8 ;  /* 0x00000008000d7202 */ /* 0x000fce0000000f00 */
.L_x_33835:
[----:B------:R-:W-:Y:S05]  /*7820*/  BSYNC B1 ;  /* 0x0000000000017941 */ /* 0x000fea0003800000 */
.L_x_33833:
        /* <DEDUP_REMOVED lines=16> */
.L_x_33839:
[----:B------:R-:W-:Y:S05]  /*7930*/  BSYNC B2 ;  /* 0x0000000000027941 */ /* 0x000fea0003800000 */
.L_x_33838:
        /* <DEDUP_REMOVED lines=44> */
.L_x_33837:
[----:B------:R-:W-:Y:S05]  /*7c00*/  BSYNC B1 ;  /* 0x0000000000017941 */ /* 0x000fea0003800000 */
.L_x_33836:
        /* <DEDUP_REMOVED lines=21> */
.L_x_33841:
[----:B------:R-:W-:-:S07]  /*7d60*/  IMAD.MOV.U32 R13, RZ, RZ, R8 ;  /* 0x000000ffff0d7224 */ /* 0x000fce00078e0008 */
.L_x_33842:
[----:B------:R-:W-:Y:S05]  /*7d70*/  BSYNC B1 ;  /* 0x0000000000017941 */ /* 0x000fea0003800000 */
.L_x_33840:
        /* <DEDUP_REMOVED lines=16> */
.L_x_33846:
[----:B------:R-:W-:Y:S05]  /*7e80*/  BSYNC B2 ;  /* 0x0000000000027941 */ /* 0x000fea0003800000 */
.L_x_33845:
        /* <DEDUP_REMOVED lines=44> */
.L_x_33844:
[----:B------:R-:W-:Y:S05]  /*8150*/  BSYNC B1 ;  /* 0x0000000000017941 */ /* 0x000fea0003800000 */
.L_x_33843:
        /* <DEDUP_REMOVED lines=21> */
.L_x_33848:
[----:B------:R-:W-:-:S07]  /*82b0*/  MOV R13, R8 ;  /* 0x00000008000d7202 */ /* 0x000fce0000000f00 */
.L_x_33849:
[----:B------:R-:W-:Y:S05]  /*82c0*/  BSYNC B1 ;  /* 0x0000000000017941 */ /* 0x000fea0003800000 */
.L_x_33847:
        /* <DEDUP_REMOVED lines=16> */
.L_x_33853:
[----:B------:R-:W-:Y:S05]  /*83d0*/  BSYNC B2 ;  /* 0x0000000000027941 */ /* 0x000fea0003800000 */
.L_x_33852:
        /* <DEDUP_REMOVED lines=44> */
.L_x_33851:
[----:B------:R-:W-:Y:S05]  /*86a0*/  BSYNC B1 ;  /* 0x0000000000017941 */ /* 0x000fea0003800000 */
.L_x_33850:
        /* <DEDUP_REMOVED lines=21> */
.L_x_33855:
[----:B------:R-:W-:-:S07]  /*8800*/  MOV R13, R8 ;  /* 0x00000008000d7202 */ /* 0x000fce0000000f00 */
.L_x_33856:
[----:B------:R-:W-:Y:S05]  /*8810*/  BSYNC B1 ;  /* 0x0000000000017941 */ /* 0x000fea0003800000 */
.L_x_33854:
        /* <DEDUP_REMOVED lines=16> */
.L_x_33860:
[----:B------:R-:W-:Y:S05]  /*8920*/  BSYNC B2 ;  /* 0x0000000000027941 */ /* 0x000fea0003800000 */
.L_x_33859:
        /* <DEDUP_REMOVED lines=44> */
.L_x_33858:
[----:B------:R-:W-:Y:S05]  /*8bf0*/  BSYNC B1 ;  /* 0x0000000000017941 */ /* 0x000fea0003800000 */
.L_x_33857:
        /* <DEDUP_REMOVED lines=21> */
.L_x_33862:
[----:B------:R-:W-:-:S07]  /*8d50*/  MOV R13, R8 ;  /* 0x00000008000d7202 */ /* 0x000fce0000000f00 */
.L_x_33863:
[----:B------:R-:W-:Y:S05]  /*8d60*/  BSYNC B1 ;  /* 0x0000000000017941 */ /* 0x000fea0003800000 */
.L_x_33861:
        /* <DEDUP_REMOVED lines=18> */
.L_x_33867:
[----:B------:R-:W-:Y:S05]  /*8e90*/  BSYNC B2 ;  /* 0x0000000000027941 */ /* 0x000fea0003800000 */
.L_x_33866:
        /* <DEDUP_REMOVED lines=44> */
.L_x_33865:
[----:B------:R-:W-:Y:S05]  /*9160*/  BSYNC B1 ;  /* 0x0000000000017941 */ /* 0x000fea0003800000 */
.L_x_33864:
        /* <DEDUP_REMOVED lines=52> */
.L_x_33869:
[----:B------:R-:W-:-:S07]  /*94b0*/  IMAD.MOV.U32 R15, RZ, RZ, R8 ;  /* 0x000000ffff0f7224 */ /* 0x000fce00078e0008 */
.L_x_33870:
[----:B------:R-:W-:Y:S05]  /*94c0*/  BSYNC B1 ;  /* 0x0000000000017941 */ /* 0x000fea0003800000 */
.L_x_33868:
        /* <DEDUP_REMOVED lines=16> */
.L_x_33874:
[----:B------:R-:W-:Y:S05]  /*95d0*/  BSYNC B2 ;  /* 0x0000000000027941 */ /* 0x000fea0003800000 */
.L_x_33873:
        /* <DEDUP_REMOVED lines=44> */
.L_x_33872:
[----:B------:R-:W-:Y:S05]  /*98a0*/  BSYNC B1 ;  /* 0x0000000000017941 */ /* 0x000fea0003800000 */
.L_x_33871:
        /* <DEDUP_REMOVED lines=23> */
.L_x_33876:
[----:B------:R-:W-:-:S07]  /*9a20*/  IMAD.MOV.U32 R15, RZ, RZ, R8 ;  /* 0x000000ffff0f7224 */ /* 0x000fce00078e0008 */
.L_x_33877:
[----:B------:R-:W-:Y:S05]  /*9a30*/  BSYNC B1 ;  /* 0x0000000000017941 */ /* 0x000fea0003800000 */
.L_x_33875:
        /* <DEDUP_REMOVED lines=16> */
.L_x_33881:
[----:B------:R-:W-:Y:S05]  /*9b40*/  BSYNC B2 ;  /* 0x0000000000027941 */ /* 0x000fea0003800000 */
.L_x_33880:
        /* <DEDUP_REMOVED lines=44> */
.L_x_33879:
[----:B------:R-:W-:Y:S05]  /*9e10*/  BSYNC B1 ;  /* 0x0000000000017941 */ /* 0x000fea0003800000 */
.L_x_33878:
        /* <DEDUP_REMOVED lines=23> */
.L_x_33883:
[----:B------:R-:W-:-:S07]  /*9f90*/  IMAD.MOV.U32 R15, RZ, RZ, R8 ;  /* 0x000000ffff0f7224 */ /* 0x000fce00078e0008 */
.L_x_33884:
[----:B------:R-:W-:Y:S05]  /*9fa0*/  BSYNC B1 ;  /* 0x0000000000017941 */ /* 0x000fea0003800000 */
.L_x_33882:
        /* <DEDUP_REMOVED lines=16> */
.L_x_33888:
[----:B------:R-:W-:Y:S05]  /*a0b0*/  BSYNC B2 ;  /* 0x0000000000027941 */ /* 0x000fea0003800000 */
.L_x_33887:
        /* <DEDUP_REMOVED lines=44> */
.L_x_33886:
[----:B------:R-:W-:Y:S05]  /*a380*/  BSYNC B1 ;  /* 0x0000000000017941 */ /* 0x000fea0003800000 */
.L_x_33885:
        /* <DEDUP_REMOVED lines=23> */
.L_x_33890:
[----:B------:R-:W-:-:S07]  /*a500*/  IMAD.MOV.U32 R15, RZ, RZ, R8 ;  /* 0x000000ffff0f7224 */ /* 0x000fce00078e0008 */
.L_x_33891:
[----:B------:R-:W-:Y:S05]  /*a510*/  BSYNC B1 ;  /* 0x0000000000017941 */ /* 0x000fea0003800000 */
.L_x_33889:
        /* <DEDUP_REMOVED lines=16> */
.L_x_33895:
[----:B------:R-:W-:Y:S05]  /*a620*/  BSYNC B2 ;  /* 0x0000000000027941 */ /* 0x000fea0003800000 */
.L_x_33894:
        /* <DEDUP_REMOVED lines=44> */
.L_x_33893:
[----:B------:R-:W-:Y:S05]  /*a8f0*/  BSYNC B1 ;  /* 0x0000000000017941 */ /* 0x000fea0003800000 */
.L_x_33892:
        /* <DEDUP_REMOVED lines=21> */
.L_x_33897:
[----:B------:R-:W-:-:S07]  /*aa50*/  IMAD.MOV.U32 R15, RZ, RZ, R8 ;  /* 0x000000ffff0f7224 */ /* 0x000fce00078e0008 */
.L_x_33898:
[----:B------:R-:W-:Y:S05]  /*aa60*/  BSYNC B1 ;  /* 0x0000000000017941 */ /* 0x000fea0003800000 */
.L_x_33896:
        /* <DEDUP_REMOVED lines=16> */
.L_x_33902:
[----:B------:R-:W-:Y:S05]  /*ab70*/  BSYNC B2 ;  /* 0x0000000000027941 */ /* 0x000fea0003800000 */
.L_x_33901:
        /* <DEDUP_REMOVED lines=44> */
.L_x_33900:
[----:B------:R-:W-:Y:S05]  /*ae40*/  BSYNC B1 ;  /* 0x0000000000017941 */ /* 0x000fea0003800000 */
.L_x_33899:
        /* <DEDUP_REMOVED lines=21> */
.L_x_33904:
[----:B------:R-:W-:-:S07]  /*afa0*/  IMAD.MOV.U32 R15, RZ, RZ, R8 ;  /* 0x000000ffff0f7224 */ /* 0x000fce00078e0008 */
.L_x_33905:
[----:B------:R-:W-:Y:S05]  /*afb0*/  BSYNC B1 ;  /* 0x0000000000017941 */ /* 0x000fea0003800000 */
.L_x_33903:
        /* <DEDUP_REMOVED lines=16> */
.L_x_33909:
[----:B------:R-:W-:Y:S05]  /*b0c0*/  BSYNC B2 ;  /* 0x0000000000027941 */ /* 0x000fea0003800000 */
.L_x_33908:
        /* <DEDUP_REMOVED lines=44> */
.L_x_33907:
[----:B------:R-:W-:Y:S05]  /*b390*/  BSYNC B1 ;  /* 0x0000000000017941 */ /* 0x000fea0003800000 */
.L_x_33906:
        /* <DEDUP_REMOVED lines=21> */
.L_x_33911:
[----:B------:R-:W-:-:S07]  /*b4f0*/  IMAD.MOV.U32 R15, RZ, RZ, R8 ;  /* 0x000000ffff0f7224 */ /* 0x000fce00078e0008 */
.L_x_33912:
[----:B------:R-:W-:Y:S05]  /*b500*/  BSYNC B1 ;  /* 0x0000000000017941 */ /* 0x000fea0003800000 */
.L_x_33910:
        /* <DEDUP_REMOVED lines=16> */
.L_x_33916:
[----:B------:R-:W-:Y:S05]  /*b610*/  BSYNC B2 ;  /* 0x0000000000027941 */ /* 0x000fea0003800000 */
.L_x_33915:
        /* <DEDUP_REMOVED lines=44> */
.L_x_33914:
[----:B------:R-:W-:Y:S05]  /*b8e0*/  BSYNC B1 ;  /* 0x0000000000017941 */ /* 0x000fea0003800000 */
.L_x_33913:
        /* <DEDUP_REMOVED lines=21> */
.L_x_33918:
[----:B------:R-:W-:-:S07]  /*ba40*/  IMAD.MOV.U32 R15, RZ, RZ, R8 ;  /* 0x000000ffff0f7224 */ /* 0x000fce00078e0008 */
.L_x_33919:
[----:B------:R-:W-:Y:S05]  /*ba50*/  BSYNC B1 ;  /* 0x0000000000017941 */ /* 0x000fea0003800000 */
.L_x_33917:
        /* <DEDUP_REMOVED lines=18> */
.L_x_33923:
[----:B------:R-:W-:Y:S05]  /*bb80*/  BSYNC B2 ;  /* 0x0000000000027941 */ /* 0x000fea0003800000 */
.L_x_33922:
        /* <DEDUP_REMOVED lines=44> */
.L_x_33921:
[----:B------:R-:W-:Y:S05]  /*be50*/  BSYNC B1 ;  /* 0x0000000000017941 */ /* 0x000fea0003800000 */
.L_x_33920:
        /* <DEDUP_REMOVED lines=15> */
[----:B------:R-:W-:Y:S02]  /*bf50*/  LOP3.LUT P6, RZ, R9, 0x8, RZ, 0xc0, !PT ;  /* 0x0000000809ff7812 */ /* 0x000fe400078cc0ff */
[----:B------:R-:W-:Y:S01]  /*bf60*/  SEL R25, RZ, 0x100, P4 ;  /* 0x00000100ff197807 */ /* 0x000fe20002000000 */
[----:B------:R-:W-:Y:S01]  /*bf70*/  IMAD.WIDE.U32 R18, R19, 0x10000, RZ ;  /* 0x0001000013127825 */ /* 0x000fe200078e00ff */
[----:B------:R-:W-:Y:S02]  /*bf80*/  SEL R27, RZ, 0x1000000, P2 ;  /* 0x01000000ff1b7807 */ /* 0x000fe40001000000 */
[----:B------:R-:W-:Y:S02]  /*bf90*/  SEL R15, RZ, 0x1, P6 ;  /* 0x00000001ff0f7807 */ /* 0x000fe40003000000 */
[----:B------:R-:W-:-:S02]  /*bfa0*/  LOP3.LUT R20, R20, R22, R18, 0xfe, !PT ;  /* 0x0000001614147212 */ /* 0x000fc400078efe12 */
[----:B------:R-:W-:Y:S02]  /*bfb0*/  FSEL R24, R24, RZ, !P2 ;  /* 0x000000ff18187208 */ /* 0x000fe40005000000 */
[----:B------:R-:W-:Y:S02]  /*bfc0*/  LOP3.LUT R22, R25, R27, R26, 0xfe, !PT ;  /* 0x0000001b19167212 */ /* 0x000fe400078efe1a */
[----:B------:R-:W-:Y:S01]  /*bfd0*/  SEL R25, RZ, 0x1, P3 ;  /* 0x00000001ff197807 */ /* 0x000fe20001800000 */
[----:B------:R-:W-:Y:S01]  /*bfe0*/  FMUL.FTZ R31, R87, R24 ;  /* 0x00000018571f7220 */ /* 0x000fe20000410000 */
[----:B------:R-:W-:Y:S02]  /*bff0*/  LOP3.LUT R20, R20, R15, RZ, 0xfc, !PT ;  /* 0x0000000f14147212 */ /* 0x000fe400078efcff */
[----:B------:R-:W-:Y:S01]  /*c000*/  IADD3 R15, R216, 0x80, RZ ;  /* 0x00000080d80f7810 */ /* 0x000fe20007ffe0ff */
[----:B------:R-:W-:Y:S01]  /*c010*/  @P0 FADD.FTZ R31, R63, R31 ;  /* 0x0000001f3f1f0221 */ /* 0x000fe20000010000 */
[----:B------:R-:W-:Y:S01]  /*c020*/  LOP3.LUT R25, R23, R22, R25, 0xfe, !PT ;  /* 0x0000001617197212 */ /* 0x000fe200078efe19 */
[----:B------:R-:W-:-:S03]  /*c030*/  IMAD.WIDE.U32 R22, R13, 0x20, R222 ;  /* 0x000000200d167825 */ /* 0x000fc600078e00de */
        /* <DEDUP_REMOVED lines=22> */
.L_x_33925:
[----:B------:R-:W-:-:S07]  /*c1a0*/  MOV R20, R8 ;  /* 0x0000000800147202 */ /* 0x000fce0000000f00 */
.L_x_33926:
[----:B------:R-:W-:Y:S05]  /*c1b0*/  BSYNC B1 ;  /* 0x0000000000017941 */ /* 0x000fea0003800000 */
.L_x_33924:
        /* <DEDUP_REMOVED lines=16> */
.L_x_33930:
[----:B------:R-:W-:Y:S05]  /*c2c0*/  BSYNC B2 ;  /* 0x0000000000027941 */ /* 0x000fea0003800000 */
.L_x_33929:
        /* <DEDUP_REMOVED lines=42> */
[----:B------:R-:W-:Y:S02]  /*c570*/  LOP3.LUT R3, R25, UR28, R22, 0x96, !PT ;  /* 0x0000001c19037c12 */ /* 0x000fe4000f8e9616 */
[----:B------:R-:W-:-:S08]  /*c580*/  MOV R10, R24 ;  /* 0x00000018000a7202 */ /* 0x000fd00000000f00 */
.L_x_33928:
[----:B------:R-:W-:Y:S05]  /*c590*/  BSYNC B1 ;  /* 0x0000000000017941 */ /* 0x000fea0003800000 */
.L_x_33927:
        /* <DEDUP_REMOVED lines=23> */
.L_x_33932:
[----:B------:R-:W-:-:S07]  /*c710*/  MOV R20, R8 ;  /* 0x0000000800147202 */ /* 0x000fce0000000f00 */
.L_x_33933:
[----:B------:R-:W-:Y:S05]  /*c720*/  BSYNC B1 ;  /* 0x0000000000017941 */ /* 0x000fea0003800000 */
.L_x_33931:
        /* <DEDUP_REMOVED lines=16> */
.L_x_33937:
[----:B------:R-:W-:Y:S05]  /*c830*/  BSYNC B2 ;  /* 0x0000000000027941 */ /* 0x000fea0003800000 */
.L_x_33936:
        /* <DEDUP_REMOVED lines=44> */
.L_x_33935:
[----:B------:R-:W-:Y:S05]  /*cb00*/  BSYNC B1 ;  /* 0x0000000000017941 */ /* 0x000fea0003800000 */
.L_x_33934:
        /* <DEDUP_REMOVED lines=23> */
.L_x_33939:
[----:B------:R-:W-:-:S07]  /*cc80*/  MOV R16, R8 ;  /* 0x0000000800107202 */ /* 0x000fce0000000f00 */
.L_x_33940:
[----:B------:R-:W-:Y:S05]  /*cc90*/  BSYNC B1 ;  /* 0x0000000000017941 */ /* 0x000fea0003800000 */
.L_x_33938:
        /* <DEDUP_REMOVED lines=16> */
.L_x_33944:
[----:B------:R-:W-:Y:S05]  /*cda0*/  BSYNC B2 ;  /* 0x0000000000027941 */ /* 0x000fea0003800000 */
.L_x_33943:
        /* <DEDUP_REMOVED lines=42> */
[----:B------:R-:W-:Y:S02]  /*d050*/  LOP3.LUT R3, R27, UR28, R20, 0x96, !PT ;  /* 0x0000001c1b037c12 */ /* 0x000fe4000f8e9614 */
[----:B------:R-:W-:-:S07]  /*d060*/  MOV R10, R26 ;  /* 0x0000001a000a7202 */ /* 0x000fce0000000f00 */
.L_x_33942:
[----:B------:R-:W-:Y:S05]  /*d070*/  BSYNC B1 ;  /* 0x0000000000017941 */ /* 0x000fea0003800000 */
.L_x_33941:
[----:B------:R-:W-:Y:S01]  /*d080*/  I2FP.F32.U32 R16, R16 ;  /* 0x0000001000107245 */ /* 0x000fe20000201000 */
[----:B------:R-:W-:Y:S01]  /*d090*/  HADD2.F32 R20, -RZ, R17.H0_H0 ;  /* 0x20000011ff147230 */ /* 0x000fe20000004100 */
        /* <DEDUP_REMOVED lines=8> */
[----:B------:R-:W-:Y:S01]  /*d120*/  VIADD R21, R23, 0x1 ;  /* 0x0000000117157836 */ /* 0x000fe20000000000 */
        /* <DEDUP_REMOVED lines=12> */
.L_x_33946:
[----:B------:R-:W-:-:S07]  /*d1f0*/  MOV R16, R8 ;  /* 0x0000000800107202 */ /* 0x000fce0000000f00 */
.L_x_33947:
[----:B------:R-:W-:Y:S05]  /*d200*/  BSYNC B1 ;  /* 0x0000000000017941 */ /* 0x000fea0003800000 */
.L_x_33945:
        /* <DEDUP_REMOVED lines=16> */
.L_x_33951:
[----:B------:R-:W-:Y:S05]  /*d310*/  BSYNC B2 ;  /* 0x0000000000027941 */ /* 0x000fea0003800000 */
.L_x_33950:
        /* <DEDUP_REMOVED lines=44> */
.L_x_33949:
[----:B------:R-:W-:Y:S05]  /*d5e0*/  BSYNC B1 ;  /* 0x0000000000017941 */ /* 0x000fea0003800000 */
.L_x_33948:
        /* <DEDUP_REMOVED lines=21> */
.L_x_33953:
[----:B------:R-:W-:-:S07]  /*d740*/  MOV R16, R8 ;  /* 0x0000000800107202 */ /* 0x000fce0000000f00 */
.L_x_33954:
[----:B------:R-:W-:Y:S05]  /*d750*/  BSYNC B1 ;  /* 0x0000000000017941 */ /* 0x000fea0003800000 */
.L_x_33952:
        /* <DEDUP_REMOVED lines=16> */
.L_x_33958:
[----:B------:R-:W-:Y:S05]  /*d860*/  BSYNC B2 ;  /* 0x0000000000027941 */ /* 0x000fea0003800000 */
.L_x_33957:
        /* <DEDUP_REMOVED lines=44> */
.L_x_33956:
[----:B------:R-:W-:Y:S05]  /*db30*/  BSYNC B1 ;  /* 0x0000000000017941 */ /* 0x000fea0003800000 */
.L_x_33955:
        /* <DEDUP_REMOVED lines=21> */
.L_x_33960:
[----:B------:R-:W-:-:S07]  /*dc90*/  MOV R16, R8 ;  /* 0x0000000800107202 */ /* 0x000fce0000000f00 */
.L_x_33961:
[----:B------:R-:W-:Y:S05]  /*dca0*/  BSYNC B1 ;  /* 0x0000000000017941 */ /* 0x000fea0003800000 */
.L_x_33959:
        /* <DEDUP_REMOVED lines=16> */
.L_x_33965:
[----:B------:R-:W-:Y:S05]  /*ddb0*/  BSYNC B2 ;  /* 0x0000000000027941 */ /* 0x000fea0003800000 */
.L_x_33964:
        /* <DEDUP_REMOVED lines=44> */
.L_x_33963:
[----:B------:R-:W-:Y:S05]  /*e080*/  BSYNC B1 ;  /* 0x0000000000017941 */ /* 0x000fea0003800000 */
.L_x_33962:
        /* <DEDUP_REMOVED lines=21> */
.L_x_33967:
[----:B------:R-:W-:-:S07]  /*e1e0*/  MOV R16, R8 ;  /* 0x0000000800107202 */ /* 0x000fce0000000f00 */
.L_x_33968:
[----:B------:R-:W-:Y:S05]  /*e1f0*/  BSYNC B1 ;  /* 0x0000000000017941 */ /* 0x000fea0003800000 */
.L_x_33966:
        /* <DEDUP_REMOVED lines=16> */
.L_x_33972:
[----:B------:R-:W-:Y:S05]  /*e300*/  BSYNC B2 ;  /* 0x0000000000027941 */ /* 0x000fea0003800000 */
.L_x_33971:
        /* <DEDUP_REMOVED lines=44> */
.L_x_33970:
[----:B------:R-:W-:Y:S05]  /*e5d0*/  BSYNC B1 ;  /* 0x0000000000017941 */ /* 0x000fea0003800000 */
.L_x_33969:
        /* <DEDUP_REMOVED lines=21> */
.L_x_33974:
[----:B------:R-:W-:-:S07]  /*e730*/  MOV R18, R8 ;  /* 0x0000000800127202 */ /* 0x000fce0000000f00 */
.L_x_33975:
[----:B------:R-:W-:Y:S05]  /*e740*/  BSYNC B1 ;  /* 0x0000000000017941 */ /* 0x000fea0003800000 */
.L_x_33973:
        /* <DEDUP_REMOVED lines=18> */
.L_x_33979:
[----:B------:R-:W-:Y:S05]  /*e870*/  BSYNC B2 ;  /* 0x0000000000027941 */ /* 0x000fea0003800000 */
.L_x_33978:
        /* <DEDUP_REMOVED lines=44> */
.L_x_33977:
[----:B------:R-:W-:Y:S05]  /*eb40*/  BSYNC B1 ;  /* 0x0000000000017941 */ /* 0x000fea0003800000 */
.L_x_33976:
[----:B------:R-:W-:Y:S01]  /*eb50*/  I2FP.F32.U32 R16, R18 ;  /* 0x0000001200107245 */ /* 0x000fe20000201000 */
[----:B------:R-:W-:Y:S01]  /*eb60*/  HADD2.F32 R214, -RZ, R19.H1_H1 ;  /* 0x30000013ffd67230 */ /* 0x000fe20000004100 */
        /* <DEDUP_REMOVED lines=17> */
[----:B------:R-:W-:-:S02]  /*ec80*/  FSEL R230, R23, RZ, !P2 ;  /* 0x000000ff17e67208 */ /* 0x000fc40005000000 */
[----:B------:R-:W-:Y:S02]  /*ec90*/  LOP3.LUT R16, R16, R228, R214, 0xfe, !PT ;  /* 0x000000e410107212 */ /* 0x000fe400078efed6 */
[----:B------:R-:W-:Y:S01]  /*eca0*/  SEL R217, RZ, 0x1, P6 ;  /* 0x00000001ffd97807 */ /* 0x000fe20003000000 */
[----:B------:R-:W-:Y:S01]  /*ecb0*/  FMUL.FTZ R23, R79, R230 ;  /* 0x000000e64f177220 */ /* 0x000fe20000410000 */
[----:B------:R-:W-:Y:S02]  /*ecc0*/  LOP3.LUT R231, R231, R233, R236, 0xfe, !PT ;  /* 0x000000e9e7e77212 */ /* 0x000fe400078efeec */
[----:B------:R-:W-:Y:S01]  /*ecd0*/  SEL R228, RZ, 0x1, P3 ;  /* 0x00000001ffe47807 */ /* 0x000fe20001800000 */
[----:B------:R-:W-:Y:S01]  /*ece0*/  @P0 FADD.FTZ R23, R63, R23 ;  /* 0x000000173f170221 */ /* 0x000fe20000010000 */
[----:B------:R-:W-:Y:S01]  /*ecf0*/  LOP3.LUT R16, R16, R217, RZ, 0xfc, !PT ;  /* 0x000000d910107212 */ /* 0x000fe200078efcff */
[----:B------:R-:W-:Y:S01]  /*ed00*/  VIADD R217, R216, 0xa0 ;  /* 0x000000a0d8d97836 */ /* 0x000fe20000000000 */
[----:B------:R-:W-:Y:S01]  /*ed10*/  LOP3.LUT R229, R229, R231, R228, 0xfe, !PT ;  /* 0x000000e7e5e57212 */ /* 0x000fe200078efee4 */
[----:B------:R-:W-:-:S03]  /*ed20*/  IMAD.WIDE.U32 R230, R15, 0x20, R222 ;  /* 0x000000200fe67825 */ /* 0x000fc600078e00de */
        /* <DEDUP_REMOVED lines=22> */
.L_x_33981:
[----:B------:R-:W-:-:S07]  /*ee90*/  MOV R233, R8 ;  /* 0x0000000800e97202 */ /* 0x000fce0000000f00 */
.L_x_33982:
[----:B------:R-:W-:Y:S05]  /*eea0*/  BSYNC B1 ;  /* 0x0000000000017941 */ /* 0x000fea0003800000 */
.L_x_33980:
        /* <DEDUP_REMOVED lines=16> */
.L_x_33986:
[----:B------:R-:W-:Y:S05]  /*efb0*/  BSYNC B2 ;  /* 0x0000000000027941 */ /* 0x000fea0003800000 */
.L_x_33985:
        /* <DEDUP_REMOVED lines=44> */
.L_x_33984:
[----:B------:R-:W-:Y:S05]  /*f280*/  BSYNC B1 ;  /* 0x0000000000017941 */ /* 0x000fea0003800000 */
.L_x_33983:
        /* <DEDUP_REMOVED lines=23> */
.L_x_33988:
[----:B------:R-:W-:-:S07]  /*f400*/  MOV R17, R8 ;  /* 0x0000000800117202 */ /* 0x000fce0000000f00 */
.L_x_33989:
[----:B------:R-:W-:Y:S05]  /*f410*/  BSYNC B1 ;  /* 0x0000000000017941 */ /* 0x000fea0003800000 */
.L_x_33987:
        /* <DEDUP_REMOVED lines=16> */
.L_x_33993:
[----:B------:R-:W-:Y:S05]  /*f520*/  BSYNC B2 ;  /* 0x0000000000027941 */ /* 0x000fea0003800000 */
.L_x_33992:
        /* <DEDUP_REMOVED lines=44> */
.L_x_33991:
[----:B------:R-:W-:Y:S05]  /*f7f0*/  BSYNC B1 ;  /* 0x0000000000017941 */ /* 0x000fea0003800000 */
.L_x_33990:
        /* <DEDUP_REMOVED lines=23> */
.L_x_33995:
[----:B------:R-:W-:-:S07]  /*f970*/  MOV R212, R8 ;  /* 0x0000000800d47202 */ /* 0x000fce0000000f00 */
.L_x_33996:
[----:B------:R-:W-:Y:S05]  /*f980*/  BSYNC B1 ;  /* 0x0000000000017941 */ /* 0x000fea0003800000 */
.L_x_33994:
        /* <DEDUP_REMOVED lines=16> */
.L_x_34000:
[----:B------:R-:W-:Y:S05]  /*fa90*/  BSYNC B2 ;  /* 0x0000000000027941 */ /* 0x000fea0003800000 */
.L_x_33999:
        /* <DEDUP_REMOVED lines=44> */
.L_x_33998:
[----:B------:R-:W-:Y:S05]  /*fd60*/  BSYNC B1 ;  /* 0x0000000000017941 */ /* 0x000fea0003800000 */
.L_x_33997:
        /* <DEDUP_REMOVED lines=21> */
.L_x_34002:
[----:B------:R-:W-:-:S07]  /*fec0*/  MOV R19, R8 ;  /* 0x0000000800137202 */ /* 0x000fce0000000f00 */
.L_x_34003:
[----:B------:R-:W-:Y:S05]  /*fed0*/  BSYNC B1 ;  /* 0x0000000000017941 */ /* 0x000fea0003800000 */
.L_x_34001:
        /* <DEDUP_REMOVED lines=16> */
.L_x_34007:
[----:B------:R-:W-:Y:S05]  /*ffe0*/  BSYNC B2 ;  /* 0x0000000000027941 */ /* 0x000fea0003800000 */
.L_x_34006:
        /* <DEDUP_REMOVED lines=44> */
.L_x_34005:
[----:B------:R-:W-:Y:S05]  /*102b0*/  BSYNC B1 ;  /* 0x0000000000017941 */ /* 0x000fea0003800000 */
.L_x_34004:
        /* <DEDUP_REMOVED lines=21> */
.L_x_34009:
[----:B------:R-:W-:-:S07]  /*10410*/  MOV R233, R8 ;  /* 0x0000000800e97202 */ /* 0x000fce0000000f00 */
.L_x_34010:
[----:B------:R-:W-:Y:S05]  /*10420*/  BSYNC B1 ;  /* 0x0000000000017941 */ /* 0x000fea0003800000 */
.L_x_34008:
        /* <DEDUP_REMOVED lines=16> */
.L_x_34014:
[----:B------:R-:W-:Y:S05]  /*10530*/  BSYNC B2 ;  /* 0x0000000000027941 */ /* 0x000fea0003800000 */
.L_x_34013:
        /* <DEDUP_REMOVED lines=44> */
.L_x_34012:
[----:B------:R-:W-:Y:S05]  /*10800*/  BSYNC B1 ;  /* 0x0000000000017941 */ /* 0x000fea0003800000 */
.L_x_34011:
        /* <DEDUP_REMOVED lines=21> */
.L_x_34016:
[----:B------:R-:W-:-:S07]  /*10960*/  MOV R213, R8 ;  /* 0x0000000800d57202 */ /* 0x000fce0000000f00 */
.L_x_34017:
[----:B------:R-:W-:Y:S05]  /*10970*/  BSYNC B1 ;  /* 0x0000000000017941 */ /* 0x000fea0003800000 */
.L_x_34015:
        /* <DEDUP_REMOVED lines=16> */
.L_x_34021:
[----:B------:R-:W-:Y:S05]  /*10a80*/  BSYNC B2 ;  /* 0x0000000000027941 */ /* 0x000fea0003800000 */
.L_x_34020:
        /* <DEDUP_REMOVED lines=44> */
.L_x_34019:
[----:B------:R-:W-:Y:S05]  /*10d50*/  BSYNC B1 ;  /* 0x0000000000017941 */ /* 0x000fea0003800000 */
.L_x_34018:
        /* <DEDUP_REMOVED lines=21> */
.L_x_34023:
[----:B------:R-:W-:-:S07]  /*10eb0*/  MOV R214, R8 ;  /* 0x0000000800d67202 */ /* 0x000fce0000000f00 */
.L_x_34024:
[----:B------:R-:W-:Y:S05]  /*10ec0*/  BSYNC B1 ;  /* 0x0000000000017941 */ /* 0x000fea0003800000 */
.L_x_34022:
        /* <DEDUP_REMOVED lines=16> */
.L_x_34028:
[----:B------:R-:W-:Y:S05]  /*10fd0*/  BSYNC B2 ;  /* 0x0000000000027941 */ /* 0x000fea0003800000 */
.L_x_34027:
        /* <DEDUP_REMOVED lines=44> */
.L_x_34026:
[----:B------:R-:W-:Y:S05]  /*112a0*/  BSYNC B1 ;  /* 0x0000000000017941 */ /* 0x000fea0003800000 */
.L_x_34025:
        /* <DEDUP_REMOVED lines=21> */
.L_x_34030:
[----:B------:R-:W-:-:S07]  /*11400*/  MOV R228, R8 ;  /* 0x0000000800e47202 */ /* 0x000fce0000000f00 */
.L_x_34031:
[----:B------:R-:W-:Y:S05]  /*11410*/  BSYNC B1 ;  /* 0x0000000000017941 */ /* 0x000fea0003800000 */
.L_x_34029:
        /* <DEDUP_REMOVED lines=18> */
.L_x_34035:
[----:B------:R-:W-:Y:S05]  /*11540*/  BSYNC B2 ;  /* 0x0000000000027941 */ /* 0x000fea0003800000 */
.L_x_34034:
[----:B------:R-:W-:Y:S01]  /*11550*/  IMAD.HI.U32 R3, R4, -0x326172a9, RZ ;  /* 0xcd9e8d5704037827 */ /* 0x000fe200078e00ff */
[----:B------:R-:W-:Y:S01]  /*11560*/  LOP3.LUT R2, R2, UR7, R7, 0x96, !PT ;  /* 0x0000000702027c12 */ /* 0x000fe2000f8e9607 */
[----:B------:R-:W-:Y:S02]  /*11570*/  UIADD3 UR8, UR6, -0x61c88647, URZ ;  /* 0x9e3779b906087890 */ /* 0x000fe4000fffe03f */
        /* <DEDUP_REMOVED lines=8> */
[----:B------:R-:W-:-:S03]  /*11600*/  LOP3.LUT R233, R235, R233, R224, 0x96, !PT ;  /* 0x000000e9ebe97212 */ /* 0x000fc600078e96e0 */
        /* <DEDUP_REMOVED lines=34> */
.L_x_34033:
[----:B------:R-:W-:Y:S05]  /*11830*/  BSYNC B1 ;  /* 0x0000000000017941 */ /* 0x000fea0003800000 */
.L_x_34032:
        /* <DEDUP_REMOVED lines=41> */
[----:B------:R-:W-:Y:S01]  /*11ad0*/  I2FP.F32.U32 R224, R228 ;  /* 0x000000e400e07245 */ /* 0x000fe20000201000 */
[----:B------:R-:W-:Y:S02]  /*11ae0*/  HADD2.F32 R228, -RZ, R215.H1_H1 ;  /* 0x300000d7ffe47230 */ /* 0x000fe40000004100 */
[----:B------:R-:W-:Y:S01]  /*11af0*/  FADD.FTZ R230, R24, R231 ;  /* 0x000000e718e67221 */ /* 0x000fe20000010000 */
[----:B------:R-:W-:Y:S01]  /*11b00*/  SEL R231, RZ, 0x1, P6 ;  /* 0x00000001ffe77807 */ /* 0x000fe20003000000 */
[----:B------:R-:W-:Y:S01]  /*11b10*/  FFMA.FTZ R227, R224, R227, 1.1641532182693481445e-10 ;  /* 0x2f000000e0e37423 */ /* 0x000fe200000100e3 */
[----:B------:R-:W-:Y:S01]  /*11b20*/  FMUL.FTZ R228, R228, R219 ;  /* 0x000000dbe4e47220 */ /* 0x000fe20000410000 */
[----:B------:R-:W-:Y:S01]  /*11b30*/  FADD.FTZ R215, R25, R230 ;  /* 0x000000e619d77221 */ /* 0x000fe20000010000 */
[----:B------:R-:W-:Y:S02]  /*11b40*/  SEL R224, RZ, 0x1, P1 ;  /* 0x00000001ffe07807 */ /* 0x000fe40000800000 */
        /* <DEDUP_REMOVED lines=151> */
.L_x_34049:
        /* <DEDUP_REMOVED lines=113> */
[----:B------:R-:W-:Y:S01]  /*12bd0*/  F2FP.F16.F32.PACK_AB R19, R54, R19 ;  /* 0x000000133613723e */ /* 0x000fe200000000ff */
[----:B-1----:R-:W-:Y:S01]  /*12be0*/  FFMA.FTZ R33, R149, R44, R197 ;  /* 0x0000002c95217223 */ /* 0x002fe200000100c5 */
[----:B------:R-:W-:Y:S01]  /*12bf0*/  F2FP.F16.F32.PACK_AB R18, R23, R18 ;  /* 0x000000121712723e */ /* 0x000fe200000000ff */
[----:B------:R-:W-:Y:S01]  /*12c00*/  FFMA.FTZ R23, R150, R45, R198 ;  /* 0x0000002d96177223 */ /* 0x000fe200000100c6 */
[----:B------:R-:W-:Y:S01]  /*12c10*/  F2FP.F16.F32.PACK_AB R17, R58, R17 ;  /* 0x000000113a11723e */ /* 0x000fe200000000ff */
[----:B------:R-:W-:Y:S01]  /*12c20*/  FFMA.FTZ R46, R151, R46, R199 ;  /* 0x0000002e972e7223 */ /* 0x000fe200000100c7 */
[----:B------:R-:W-:Y:S01]  /*12c30*/  F2FP.F16.F32.PACK_AB R16, R21, R16 ;  /* 0x000000101510723e */ /* 0x000fe200000000ff */
[----:B------:R-:W-:Y:S01]  /*12c40*/  FFMA.FTZ R21, R154, R41, R202 ;  /* 0x000000299a157223 */ /* 0x000fe200000100ca */
[----:B------:R-:W-:Y:S01]  /*12c50*/  FFMA.FTZ R48, R155, R48, R203 ;  /* 0x000000309b307223 */ /* 0x000fe200000100cb */
[----:B------:R-:W-:Y:S01]  /*12c60*/  FMUL.FTZ R57, R221, R26 ;  /* 0x0000001add397220 */ /* 0x000fe20000410000 */
[----:B------:R-:W-:Y:S01]  /*12c70*/  F2FP.F16.F32.PACK_AB R20, R27, R20 ;  /* 0x000000141b14723e */ /* 0x000fe200000000ff */
[----:B------:R0:W-:Y:S01]  /*12c80*/  STG.E.128 desc[UR4][R28.64], R16 ;  /* 0x000000101c007986 */ /* 0x0001e2000c101d04 */
[----:B------:R-:W-:Y:S01]  /*12c90*/  F2FP.F16.F32.PACK_AB R22, R33, R22 ;  /* 0x000000162116723e */ /* 0x000fe200000000ff */
[----:B--2---:R-:W-:Y:S01]  /*12ca0*/  IMAD.WIDE.U32 R26, R12, 0x10, R24 ;  /* 0x000000100c1a7825 */ /* 0x004fe200078e0018 */
[----:B------:R-:W-:-:S03]  /*12cb0*/  F2FP.F16.F32.PACK_AB R23, R46, R23 ;  /* 0x000000172e17723e */ /* 0x000fc600000000ff */
[----:B------:R-:W-:Y:S01]  /*12cc0*/  FFMA.FTZ R12, R142, R37, R190 ;  /* 0x000000258e0c7223 */ /* 0x000fe200000100be */
[----:B------:R-:W-:Y:S01]  /*12cd0*/  F2FP.F16.F32.PACK_AB R21, R48, R21 ;  /* 0x000000153015723e */ /* 0x000fe200000000ff */
        /* <DEDUP_REMOVED lines=18> */
[----:B------:R-:W-:-:S03]  /*12e00*/  F2FP.F16.F32.PACK_AB R15, R41, R12 ;  /* 0x0000000c290f723e */ /* 0x000fc600000000ff */
        /* <DEDUP_REMOVED lines=54> */
.L_x_33699:
[----:B------:R-:W-:Y:S05]  /*13170*/  EXIT ;  /* 0x000000000000794d */ /* 0x000fea0003800000 */
.L_x_34036:
        /* <DEDUP_REMOVED lines=8> */
.L_x_34039:
[----:B------:R-:W-:Y:S05]  /*13200*/  BSYNC B1 ;  /* 0x0000000000017941 */ /* 0x000fea0003800000 */
.L_x_34038:
        /* <DEDUP_REMOVED lines=10> */
.L_x_34040:
[----:B------:R-:W-:Y:S01]  /*132b0*/  HFMA2.MMA R229, -RZ, RZ, 0, 2.384185791015625e-07 ;  /* 0x00000004ffe57435 */ /* 0x000fe200000001ff */
[----:B------:R-:W-:-:S05]  /*132c0*/  MOV R219, R228 ;  /* 0x000000e400db7202 */ /* 0x000fca0000000f00 */
[----:B------:R-:W-:-:S04]  /*132d0*/  FADD.FTZ R223, R222, R219 ;  /* 0x000000dbdedf7221 */ /* 0x000fc80000010000 */
[----:B------:R-:W-:-:S07]  /*132e0*/  IMAD.MOV.U32 R230, RZ, RZ, R223 ;  /* 0x000000ffffe67224 */ /* 0x000fce00078e00df */
[----:B------:R-:W-:Y:S05]  /*132f0*/  WARPSYNC.COLLECTIVE R227, `(.L_x_34041) ;  /* 0x00000000e3087348 */ /* 0x000fea0003c00000 */
[----:B------:R0:W1:Y:S02]  /*13300*/  SHFL.BFLY P1, R228, R230, R229, R232 ;  /* 0x0c0000e5e6e47389 */ /* 0x00006400000200e8 */
[----:B01----:R-:W-:Y:S01]  /*13310*/  ENDCOLLECTIVE ;  /* 0x000000000000791b */ /* 0x003fe20003800000 */
.L_x_34041:
[----:B------:R-:W-:Y:S01]  /*13320*/  HFMA2.MMA R229, -RZ, RZ, 0, 4.76837158203125e-07 ;  /* 0x00000008ffe57435 */ /* 0x000fe200000001ff */
[----:B------:R-:W-:-:S05]  /*13330*/  MOV R220, R228 ;  /* 0x000000e400dc7202 */ /* 0x000fca0000000f00 */
[----:B------:R-:W-:-:S04]  /*13340*/  FADD.FTZ R224, R223, R220 ;  /* 0x000000dcdfe07221 */ /* 0x000fc80000010000 */
[----:B------:R-:W-:-:S07]  /*13350*/  IMAD.MOV.U32 R230, RZ, RZ, R224 ;  /* 0x000000ffffe67224 */ /* 0x000fce00078e00e0 */
[----:B------:R-:W-:Y:S05]  /*13360*/  WARPSYNC.COLLECTIVE R227, `(.L_x_34042) ;  /* 0x00000000e3087348 */ /* 0x000fea0003c00000 */
[----:B------:R0:W1:Y:S02]  /*13370*/  SHFL.BFLY P1, R228, R230, R229, R232 ;  /* 0x0c0000e5e6e47389 */ /* 0x00006400000200e8 */
[----:B01----:R-:W-:Y:S01]  /*13380*/  ENDCOLLECTIVE ;  /* 0x000000000000791b */ /* 0x003fe20003800000 */
.L_x_34042:
[----:B------:R-:W-:Y:S01]  /*13390*/  HFMA2.MMA R229, -RZ, RZ, 0, 9.5367431640625e-07 ;  /* 0x00000010ffe57435 */ /* 0x000fe200000001ff */
[----:B------:R-:W-:-:S05]  /*133a0*/  MOV R219, R228 ;  /* 0x000000e400db7202 */ /* 0x000fca0000000f00 */
[----:B------:R-:W-:-:S04]  /*133b0*/  FADD.FTZ R225, R224, R219 ;  /* 0x000000dbe0e17221 */ /* 0x000fc80000010000 */
[----:B------:R-:W-:-:S07]  /*133c0*/  IMAD.MOV.U32 R230, RZ, RZ, R225 ;  /* 0x000000ffffe67224 */ /* 0x000fce00078e00e1 */
[----:B------:R-:W-:Y:S05]  /*133d0*/  WARPSYNC.COLLECTIVE R227, `(.L_x_34043) ;  /* 0x00000000e3087348 */ /* 0x000fea0003c00000 */
[----:B------:R0:W1:Y:S02]  /*133e0*/  SHFL.BFLY P1, R228, R230, R229, R232 ;  /* 0x0c0000e5e6e47389 */ /* 0x00006400000200e8 */
[----:B01----:R-:W-:Y:S01]  /*133f0*/  ENDCOLLECTIVE ;  /* 0x000000000000791b */ /* 0x003fe20003800000 */
.L_x_34043:
        /* <DEDUP_REMOVED lines=104> */
.L_x_34044:
[----:B------:R-:W-:Y:S01]  /*13a80*/  HFMA2.MMA R229, -RZ, RZ, 0, 1.1920928955078125e-07 ;  /* 0x00000002ffe57435 */ /* 0x000fe200000001ff */
[----:B------:R-:W-:-:S05]  /*13a90*/  MOV R222, R228 ;  /* 0x000000e400de7202 */ /* 0x000fca0000000f00 */
[----:B------:R-:W-:-:S04]  /*13aa0*/  FADD.FTZ R222, R219, R222 ;  /* 0x000000dedbde7221 */ /* 0x000fc80000010000 */
[----:B------:R-:W-:-:S07]  /*13ab0*/  IMAD.MOV.U32 R230, RZ, RZ, R222 ;  /* 0x000000ffffe67224 */ /* 0x000fce00078e00de */
[----:B------:R-:W-:Y:S05]  /*13ac0*/  WARPSYNC.COLLECTIVE R227, `(.L_x_34045) ;  /* 0x00000000e3087348 */ /* 0x000fea0003c00000 */
[----:B------:R0:W1:Y:S02]  /*13ad0*/  SHFL.BFLY P1, R228, R230, R229, R232 ;  /* 0x0c0000e5e6e47389 */ /* 0x00006400000200e8 */
[----:B01----:R-:W-:Y:S01]  /*13ae0*/  ENDCOLLECTIVE ;  /* 0x000000000000791b */ /* 0x003fe20003800000 */
.L_x_34045:
[----:B------:R-:W-:Y:S01]  /*13af0*/  HFMA2.MMA R229, -RZ, RZ, 0, 2.384185791015625e-07 ;  /* 0x00000004ffe57435 */ /* 0x000fe200000001ff */
[----:B------:R-:W-:-:S05]  /*13b00*/  MOV R223, R228 ;  /* 0x000000e400df7202 */ /* 0x000fca0000000f00 */
[----:B------:R-:W-:-:S04]  /*13b10*/  FADD.FTZ R223, R222, R223 ;  /* 0x000000dfdedf7221 */ /* 0x000fc80000010000 */
[----:B------:R-:W-:-:S07]  /*13b20*/  IMAD.MOV.U32 R230, RZ, RZ, R223 ;  /* 0x000000ffffe67224 */ /* 0x000fce00078e00df */
[----:B------:R-:W-:Y:S05]  /*13b30*/  WARPSYNC.COLLECTIVE R227, `(.L_x_34046) ;  /* 0x00000000e3087348 */ /* 0x000fea0003c00000 */
[----:B------:R0:W1:Y:S02]  /*13b40*/  SHFL.BFLY P1, R228, R230, R229, R232 ;  /* 0x0c0000e5e6e47389 */ /* 0x00006400000200e8 */
[----:B01----:R-:W-:Y:S01]  /*13b50*/  ENDCOLLECTIVE ;  /* 0x000000000000791b */ /* 0x003fe20003800000 */
.L_x_34046:
[----:B------:R-:W-:Y:S01]  /*13b60*/  HFMA2.MMA R229, -RZ, RZ, 0, 4.76837158203125e-07 ;  /* 0x00000008ffe57435 */ /* 0x000fe200000001ff */
[----:B------:R-:W-:-:S05]  /*13b70*/  MOV R224, R228 ;  /* 0x000000e400e07202 */ /* 0x000fca0000000f00 */
[----:B------:R-:W-:-:S04]  /*13b80*/  FADD.FTZ R224, R223, R224 ;  /* 0x000000e0dfe07221 */ /* 0x000fc80000010000 */
[----:B------:R-:W-:-:S07]  /*13b90*/  IMAD.MOV.U32 R230, RZ, RZ, R224 ;  /* 0x000000ffffe67224 */ /* 0x000fce00078e00e0 */
[----:B------:R-:W-:Y:S05]  /*13ba0*/  WARPSYNC.COLLECTIVE R227, `(.L_x_34047) ;  /* 0x00000000e3087348 */ /* 0x000fea0003c00000 */
[----:B------:R0:W1:Y:S02]  /*13bb0*/  SHFL.BFLY P1, R228, R230, R229, R232 ;  /* 0x0c0000e5e6e47389 */ /* 0x00006400000200e8 */
[----:B01----:R-:W-:Y:S01]  /*13bc0*/  ENDCOLLECTIVE ;  /* 0x000000000000791b */ /* 0x003fe20003800000 */
.L_x_34047:
[----:B------:R-:W-:Y:S01]  /*13bd0*/  HFMA2.MMA R229, -RZ, RZ, 0, 9.5367431640625e-07 ;  /* 0x00000010ffe57435 */ /* 0x000fe200000001ff */
[----:B------:R-:W-:-:S05]  /*13be0*/  MOV R225, R228 ;  /* 0x000000e400e17202 */ /* 0x000fca0000000f00 */
[----:B------:R-:W-:-:S04]  /*13bf0*/  FADD.FTZ R225, R224, R225 ;  /* 0x000000e1e0e17221 */ /* 0x000fc80000010000 */
[----:B------:R-:W-:-:S07]  /*13c00*/  IMAD.MOV.U32 R230, RZ, RZ, R225 ;  /* 0x000000ffffe67224 */ /* 0x000fce00078e00e1 */
[----:B------:R-:W-:Y:S05]  /*13c10*/  WARPSYNC.COLLECTIVE R227, `(.L_x_34048) ;  /* 0x00000000e3087348 */ /* 0x000fea0003c00000 */
[----:B------:R0:W1:Y:S02]  /*13c20*/  SHFL.BFLY P1, R228, R230, R229, R232 ;  /* 0x0c0000e5e6e47389 */ /* 0x00006400000200e8 */
[----:B01----:R-:W-:Y:S01]  /*13c30*/  ENDCOLLECTIVE ;  /* 0x000000000000791b */ /* 0x003fe20003800000 */
.L_x_34048:
[----:B------:R-:W-:Y:S01]  /*13c40*/  MOV R226, R228 ;  /* 0x000000e400e27202 */ /* 0x000fe20000000f00 */
[----:B------:R-:W-:Y:S06]  /*13c50*/  BRA `(.L_x_34049) ;  /* 0xffffffe800187947 */ /* 0x000fec000383ffff */
.L_x_34050:
        /* <DEDUP_REMOVED lines=10> */
.L_x_44460:


//--------------------- .text._ZN10layer_norm13ln_fwd_kernelINS_13Kernel_traitsIf6__halffS2_fjLj1536ELj1ELj4ELj1ELj16ENS_18Kernel_traits_baseILj1536EfS2_fS2_fjLj128EEEEELb1ELb1ELb1ELb0EEEvNS_9FwdParamsE --------------------------
	.section	.text._ZN10layer_norm13ln_fwd_kernelINS_13Kernel_traitsIf6__halffS2_fjLj1536ELj1ELj4ELj1ELj16ENS_18Kernel_traits_baseILj1536EfS2_fS2_fjLj128EEEEELb1ELb1ELb1ELb0EEEvNS_9FwdParamsE,"ax",@progbits
	.align	128
        .global         _ZN10layer_norm13ln_fwd_kernelINS_13Kernel_traitsIf6__halffS2_fjLj1536ELj1ELj4ELj1ELj16ENS_18Kernel_traits_baseILj1536EfS2_fS2_fjLj128EEEEELb1ELb1ELb1ELb0EEEvNS_9FwdParamsE
        .type           _ZN10layer_norm13ln_fwd_kernelINS_13Kernel_traitsIf6__halffS2_fjLj1536ELj1ELj4ELj1ELj16ENS_18Kernel_traits_baseILj1536EfS2_fS2_fjLj128EEEEELb1ELb1ELb1ELb0EEEvNS_9FwdParamsE,@function
        .size           _ZN10layer_norm13ln_fwd_kernelINS_13Kernel_traitsIf6__halffS2_fjLj1536ELj1ELj4ELj1ELj16ENS_18Kernel_traits_baseILj1536EfS2_fS2_fjLj128EEEEELb1ELb1ELb1ELb0EEEvNS_9FwdParamsE,(.L_x_44461 - _ZN10layer_norm13ln_fwd_kernelINS_13Kernel_traitsIf6__halffS2_fjLj1536ELj1ELj4ELj1ELj16ENS_18Kernel_traits_baseILj1536EfS2_fS2_fjLj128EEEEELb1ELb1ELb1ELb0EEEvNS_9FwdParamsE)
        .other          _ZN10layer_norm13ln_fwd_kernelINS_13Kernel_traitsIf6__halffS2_fjLj1536ELj1ELj4ELj1ELj16ENS_18Kernel_traits_baseILj1536EfS2_fS2_fjLj128EEEEELb1ELb1ELb1ELb0EEEvNS_9FwdParamsE,@"STO_CUDA_ENTRY STV_DEFAULT"
_ZN10layer_norm13ln_fwd_kernelINS_13Kernel_traitsIf6__halffS2_fjLj1536ELj1ELj4ELj1ELj16ENS_18Kernel_traits_baseILj1536EfS2_fS2_fjLj128EEEEELb1ELb1ELb1ELb0EEEvNS_9FwdParamsE:
.text._ZN10layer_norm13ln_fwd_kernelINS_13Kernel_traitsIf6__halffS2_fjLj1536ELj1ELj4ELj1ELj16ENS_18Kernel_traits_baseILj1536EfS2_fS2_fjLj128EEEEELb1ELb1ELb1ELb0EEEvNS_9FwdParamsE:
        /* <DEDUP_REMOVED lines=117> */
.L_x_34052:
[----:B------:R-:W-:Y:S05]  /*0750*/  BSYNC B0 ;  /* 0x0000000000007941 */ /* 0x000fea0003800000 */
.L_x_34051:
        /* <DEDUP_REMOVED lines=23> */
.L_x_34054:
[----:B------:R-:W-:Y:S05]  /*08d0*/  BSYNC B0 ;  /* 0x0000000000007941 */ /* 0x000fea0003800000 */
.L_x_34053:
        /* <DEDUP_REMOVED lines=23> */
.L_x_34056:
[----:B------:R-:W-:Y:S05]  /*0a50*/  BSYNC B0 ;  /* 0x0000000000007941 */ /* 0x000fea0003800000 */
.L_x_34055:
        /* <DEDUP_REMOVED lines=23> */
.L_x_34058:
[----:B------:R-:W-:Y:S05]  /*0bd0*/  BSYNC B0 ;  /* 0x0000000000007941 */ /* 0x000fea0003800000 */
.L_x_34057:
        /* <DEDUP_REMOVED lines=23> */
.L_x_34060:
[----:B------:R-:W-:Y:S05]  /*0d50*/  BSYNC B0 ;  /* 0x0000000000007941 */ /* 0x000fea0003800000 */
.L_x_34059:
        /* <DEDUP_REMOVED lines=30> */
.L_x_34062:
[----:B------:R-:W-:Y:S05]  /*0f40*/  BSYNC B0 ;  /* 0x0000000000007941 */ /* 0x000fea0003800000 */
.L_x_34061:
        /* <DEDUP_REMOVED lines=20> */
.L_x_34531:
        /* <DEDUP_REMOVED lines=51> */
.L_x_34069:
[----:B------:R-:W-:-:S07]  /*13c0*/  IMAD.MOV.U32 R174, RZ, RZ, R220 ;  /* 0x000000ffffae7224 */ /* 0x000fce00078e00dc */
.L_x_34070:
[----:B------:R-:W-:Y:S05]  /*13d0*/  BSYNC B3 ;  /* 0x0000000000037941 */ /* 0x000fea0003800000 */
.L_x_34068:
        /* <DEDUP_REMOVED lines=16> */
.L_x_34074:
[----:B------:R-:W-:Y:S05]  /*14e0*/  BSYNC B4 ;  /* 0x0000000000047941 */ /* 0x000fea0003800000 */
.L_x_34073:
        /* <DEDUP_REMOVED lines=43> */
.L_x_34072:
[----:B------:R-:W-:Y:S05]  /*17a0*/  BSYNC B3 ;  /* 0x0000000000037941 */ /* 0x000fea0003800000 */
.L_x_34071:
        /* <DEDUP_REMOVED lines=11> */
.L_x_34067:
[----:B------:R-:W-:Y:S05]  /*1860*/  BSYNC B2 ;  /* 0x0000000000027941 */ /* 0x000fea0003800000 */
.L_x_34066:
        /* <DEDUP_REMOVED lines=18> */
.L_x_34078:
[----:B------:R-:W-:-:S07]  /*1990*/  MOV R161, R220 ;  /* 0x000000dc00a17202 */ /* 0x000fce0000000f00 */
.L_x_34079:
[----:B------:R-:W-:Y:S05]  /*19a0*/  BSYNC B3 ;  /* 0x0000000000037941 */ /* 0x000fea0003800000 */
.L_x_34077:
        /* <DEDUP_REMOVED lines=16> */
.L_x_34083:
[----:B------:R-:W-:Y:S05]  /*1ab0*/  BSYNC B4 ;  /* 0x0000000000047941 */ /* 0x000fea0003800000 */
.L_x_34082:
        /* <DEDUP_REMOVED lines=44> */
.L_x_34081:
[----:B------:R-:W-:Y:S05]  /*1d80*/  BSYNC B3 ;  /* 0x0000000000037941 */ /* 0x000fea0003800000 */
.L_x_34080:
        /* <DEDUP_REMOVED lines=11> */
.L_x_34076:
[----:B------:R-:W-:Y:S05]  /*1e40*/  BSYNC B2 ;  /* 0x0000000000027941 */ /* 0x000fea0003800000 */
.L_x_34075:
        /* <DEDUP_REMOVED lines=18> */
.L_x_34087:
[----:B------:R-:W-:-:S07]  /*1f70*/  IMAD.MOV.U32 R218, RZ, RZ, R220 ;  /* 0x000000ffffda7224 */ /* 0x000fce00078e00dc */
.L_x_34088:
[----:B------:R-:W-:Y:S05]  /*1f80*/  BSYNC B3 ;  /* 0x0000000000037941 */ /* 0x000fea0003800000 */
.L_x_34086:
        /* <DEDUP_REMOVED lines=16> */
.L_x_34092:
[----:B------:R-:W-:Y:S05]  /*2090*/  BSYNC B4 ;  /* 0x0000000000047941 */ /* 0x000fea0003800000 */
.L_x_34091:
        /* <DEDUP_REMOVED lines=44> */
.L_x_34090:
[----:B------:R-:W-:Y:S05]  /*2360*/  BSYNC B3 ;  /* 0x0000000000037941 */ /* 0x000fea0003800000 */
.L_x_34089:
        /* <DEDUP_REMOVED lines=11> */
.L_x_34085:
[----:B------:R-:W-:Y:S05]  /*2420*/  BSYNC B2 ;  /* 0x0000000000027941 */ /* 0x000fea0003800000 */
.L_x_34084:
        /* <DEDUP_REMOVED lines=18> */
.L_x_34096:
[----:B------:R-:W-:-:S07]  /*2550*/  IMAD.MOV.U32 R163, RZ, RZ, R220 ;  /* 0x000000ffffa37224 */ /* 0x000fce00078e00dc */
.L_x_34097:
[----:B------:R-:W-:Y:S05]  /*2560*/  BSYNC B3 ;  /* 0x0000000000037941 */ /* 0x000fea0003800000 */
.L_x_34095:
        /* <DEDUP_REMOVED lines=16> */
.L_x_34101:
[----:B------:R-:W-:Y:S05]  /*2670*/  BSYNC B4 ;  /* 0x0000000000047941 */ /* 0x000fea0003800000 */
.L_x_34100:
        /* <DEDUP_REMOVED lines=44> */
.L_x_34099:
[----:B------:R-:W-:Y:S05]  /*2940*/  BSYNC B3 ;  /* 0x0000000000037941 */ /* 0x000fea0003800000 */
.L_x_34098:
        /* <DEDUP_REMOVED lines=11> */
.L_x_34094:
[----:B------:R-:W-:Y:S05]  /*2a00*/  BSYNC B2 ;  /* 0x0000000000027941 */ /* 0x000fea0003800000 */
.L_x_34093:
        /* <DEDUP_REMOVED lines=18> */
.L_x_34105:
[----:B------:R-:W-:-:S07]  /*2b30*/  MOV R227, R220 ;  /* 0x000000dc00e37202 */ /* 0x000fce0000000f00 */
.L_x_34106:
[----:B------:R-:W-:Y:S05]  /*2b40*/  BSYNC B3 ;  /* 0x0000000000037941 */ /* 0x000fea0003800000 */
.L_x_34104:
        /* <DEDUP_REMOVED lines=16> */
.L_x_34110:
[----:B------:R-:W-:Y:S05]  /*2c50*/  BSYNC B4 ;  /* 0x0000000000047941 */ /* 0x000fea0003800000 */
.L_x_34109:
        /* <DEDUP_REMOVED lines=44> */
.L_x_34108:
[----:B------:R-:W-:Y:S05]  /*2f20*/  BSYNC B3 ;  /* 0x0000000000037941 */ /* 0x000fea0003800000 */
.L_x_34107:
        /* <DEDUP_REMOVED lines=11> */
.L_x_34103:
[----:B------:R-:W-:Y:S05]  /*2fe0*/  BSYNC B2 ;  /* 0x0000000000027941 */ /* 0x000fea0003800000 */
.L_x_34102:
        /* <DEDUP_REMOVED lines=18> */
.L_x_34114:
[----:B------:R-:W-:-:S07]  /*3110*/  IMAD.MOV.U32 R173, RZ, RZ, R220 ;  /* 0x000000ffffad7224 */ /* 0x000fce00078e00dc */
.L_x_34115:
[----:B------:R-:W-:Y:S05]  /*3120*/  BSYNC B3 ;  /* 0x0000000000037941 */ /* 0x000fea0003800000 */
.L_x_34113:
        /* <DEDUP_REMOVED lines=16> */
.L_x_34119:
[----:B------:R-:W-:Y:S05]  /*3230*/  BSYNC B4 ;  /* 0x0000000000047941 */ /* 0x000fea0003800000 */
.L_x_34118:
        /* <DEDUP_REMOVED lines=44> */
.L_x_34117:
[----:B------:R-:W-:Y:S05]  /*3500*/  BSYNC B3 ;  /* 0x0000000000037941 */ /* 0x000fea0003800000 */
.L_x_34116:
        /* <DEDUP_REMOVED lines=11> */
.L_x_34112:
[----:B------:R-:W-:Y:S05]  /*35c0*/  BSYNC B2 ;  /* 0x0000000000027941 */ /* 0x000fea0003800000 */
.L_x_34111:
        /* <DEDUP_REMOVED lines=18> */
.L_x_34123:
[----:B------:R-:W-:-:S07]  /*36f0*/  IMAD.MOV.U32 R229, RZ, RZ, R220 ;  /* 0x000000ffffe57224 */ /* 0x000fce00078e00dc */
.L_x_34124:
[----:B------:R-:W-:Y:S05]  /*3700*/  BSYNC B3 ;  /* 0x0000000000037941 */ /* 0x000fea0003800000 */
.L_x_34122:
        /* <DEDUP_REMOVED lines=16> */
.L_x_34128:
[----:B------:R-:W-:Y:S05]  /*3810*/  BSYNC B4 ;  /* 0x0000000000047941 */ /* 0x000fea0003800000 */
.L_x_34127:
        /* <DEDUP_REMOVED lines=44> */
.L_x_34126:
[----:B------:R-:W-:Y:S05]  /*3ae0*/  BSYNC B3 ;  /* 0x0000000000037941 */ /* 0x000fea0003800000 */
.L_x_34125:
        /* <DEDUP_REMOVED lines=11> */
.L_x_34121:
[----:B------:R-:W-:Y:S05]  /*3ba0*/  BSYNC B2 ;  /* 0x0000000000027941 */ /* 0x000fea0003800000 */
.L_x_34120:
        /* <DEDUP_REMOVED lines=18> */
.L_x_34132:
[----:B------:R-:W-:-:S07]  /*3cd0*/  MOV R175, R220 ;  /* 0x000000dc00af7202 */ /* 0x000fce0000000f00 */
.L_x_34133:
[----:B------:R-:W-:Y:S05]  /*3ce0*/  BSYNC B3 ;  /* 0x0000000000037941 */ /* 0x000fea0003800000 */
.L_x_34131:
        /* <DEDUP_REMOVED lines=16> */
.L_x_34137:
[----:B------:R-:W-:Y:S05]  /*3df0*/  BSYNC B4 ;  /* 0x0000000000047941 */ /* 0x000fea0003800000 */
.L_x_34136:
        /* <DEDUP_REMOVED lines=44> */
.L_x_34135:
[----:B------:R-:W-:Y:S05]  /*40c0*/  BSYNC B3 ;  /* 0x0000000000037941 */ /* 0x000fea0003800000 */
.L_x_34134:
        /* <DEDUP_REMOVED lines=11> */
.L_x_34130:
[----:B------:R-:W-:Y:S05]  /*4180*/  BSYNC B2 ;  /* 0x0000000000027941 */ /* 0x000fea0003800000 */
.L_x_34129:
        /* <DEDUP_REMOVED lines=26> */
.L_x_34139:
[----:B------:R-:W-:Y:S05]  /*4330*/  BSYNC B2 ;  /* 0x0000000000027941 */ /* 0x000fea0003800000 */
.L_x_34138:
[----:B------:R-:W-:Y:S02]  /*4340*/  VIADD R240, R240, 0x20 ;  /* 0x00000020f0f07836 */ /* 0x000fe40000000000 */
[----:B------:R-:W-:-:S07]  /*4350*/  VIADD R237, R237, 0x20 ;  /* 0x00000020eded7836 */ /* 0x000fce0000000000 */
.L_x_34065:
[----:B------:R-:W-:Y:S05]  /*4360*/  BSYNC B1 ;  /* 0x0000000000017941 */ /* 0x000fea0003800000 */
.L_x_34064:
        /* <DEDUP_REMOVED lines=32> */
.L_x_34145:
[----:B------:R-:W-:-:S07]  /*4570*/  IMAD.MOV.U32 R182, RZ, RZ, R220 ;  /* 0x000000ffffb67224 */ /* 0x000fce00078e00dc */
.L_x_34146:
[----:B------:R-:W-:Y:S05]  /*4580*/  BSYNC B3 ;  /* 0x0000000000037941 */ /* 0x000fea0003800000 */
.L_x_34144:
        /* <DEDUP_REMOVED lines=16> */
.L_x_34150:
[----:B------:R-:W-:Y:S05]  /*4690*/  BSYNC B4 ;  /* 0x0000000000047941 */ /* 0x000fea0003800000 */
.L_x_34149:
        /* <DEDUP_REMOVED lines=43> */
.L_x_34148:
[----:B------:R-:W-:Y:S05]  /*4950*/  BSYNC B3 ;  /* 0x0000000000037941 */ /* 0x000fea0003800000 */
.L_x_34147:
        /* <DEDUP_REMOVED lines=11> */
.L_x_34143:
[----:B------:R-:W-:Y:S05]  /*4a10*/  BSYNC B2 ;  /* 0x0000000000027941 */ /* 0x000fea0003800000 */
.L_x_34142:
        /* <DEDUP_REMOVED lines=18> */
.L_x_34154:
[----:B------:R-:W-:-:S07]  /*4b40*/  MOV R177, R220 ;  /* 0x000000dc00b17202 */ /* 0x000fce0000000f00 */
.L_x_34155:
[----:B------:R-:W-:Y:S05]  /*4b50*/  BSYNC B3 ;  /* 0x0000000000037941 */ /* 0x000fea0003800000 */
.L_x_34153:
        /* <DEDUP_REMOVED lines=16> */
.L_x_34159:
[----:B------:R-:W-:Y:S05]  /*4c60*/  BSYNC B4 ;  /* 0x0000000000047941 */ /* 0x000fea0003800000 */
.L_x_34158:
        /* <DEDUP_REMOVED lines=44> */
.L_x_34157:
[----:B------:R-:W-:Y:S05]  /*4f30*/  BSYNC B3 ;  /* 0x0000000000037941 */ /* 0x000fea0003800000 */
.L_x_34156:
        /* <DEDUP_REMOVED lines=11> */
.L_x_34152:
[----:B------:R-:W-:Y:S05]  /*4ff0*/  BSYNC B2 ;  /* 0x0000000000027941 */ /* 0x000fea0003800000 */
.L_x_34151:
        /* <DEDUP_REMOVED lines=18> */
.L_x_34163:
[----:B------:R-:W-:-:S07]  /*5120*/  IMAD.MOV.U32 R218, RZ, RZ, R220 ;  /* 0x000000ffffda7224 */ /* 0x000fce00078e00dc */
.L_x_34164:
[----:B------:R-:W-:Y:S05]  /*5130*/  BSYNC B3 ;  /* 0x0000000000037941 */ /* 0x000fea0003800000 */
.L_x_34162:
        /* <DEDUP_REMOVED lines=16> */
.L_x_34168:
[----:B------:R-:W-:Y:S05]  /*5240*/  BSYNC B4 ;  /* 0x0000000000047941 */ /* 0x000fea0003800000 */
.L_x_34167:
        /* <DEDUP_REMOVED lines=44> */
.L_x_34166:
[----:B------:R-:W-:Y:S05]  /*5510*/  BSYNC B3 ;  /* 0x0000000000037941 */ /* 0x000fea0003800000 */
.L_x_34165:
        /* <DEDUP_REMOVED lines=11> */
.L_x_34161:
[----:B------:R-:W-:Y:S05]  /*55d0*/  BSYNC B2 ;  /* 0x0000000000027941 */ /* 0x000fea0003800000 */
.L_x_34160:
        /* <DEDUP_REMOVED lines=18> */
.L_x_34172:
[----:B------:R-:W-:-:S07]  /*5700*/  IMAD.MOV.U32 R179, RZ, RZ, R220 ;  /* 0x000000ffffb37224 */ /* 0x000fce00078e00dc */
.L_x_34173:
[----:B------:R-:W-:Y:S05]  /*5710*/  BSYNC B3 ;  /* 0x0000000000037941 */ /* 0x000fea0003800000 */
.L_x_34171:
        /* <DEDUP_REMOVED lines=16> */
.L_x_34177:
[----:B------:R-:W-:Y:S05]  /*5820*/  BSYNC B4 ;  /* 0x0000000000047941 */ /* 0x000fea0003800000 */
.L_x_34176:
        /* <DEDUP_REMOVED lines=44> */
.L_x_34175:
[----:B------:R-:W-:Y:S05]  /*5af0*/  BSYNC B3 ;  /* 0x0000000000037941 */ /* 0x000fea0003800000 */
.L_x_34174:
        /* <DEDUP_REMOVED lines=11> */
.L_x_34170:
[----:B------:R-:W-:Y:S05]  /*5bb0*/  BSYNC B2 ;  /* 0x0000000000027941 */ /* 0x000fea0003800000 */
.L_x_34169:
        /* <DEDUP_REMOVED lines=18> */
.L_x_34181:
[----:B------:R-:W-:-:S07]  /*5ce0*/  MOV R227, R220 ;  /* 0x000000dc00e37202 */ /* 0x000fce0000000f00 */
.L_x_34182:
[----:B------:R-:W-:Y:S05]  /*5cf0*/  BSYNC B3 ;  /* 0x0000000000037941 */ /* 0x000fea0003800000 */
.L_x_34180:
        /* <DEDUP_REMOVED lines=16> */
.L_x_34186:
[----:B------:R-:W-:Y:S05]  /*5e00*/  BSYNC B4 ;  /* 0x0000000000047941 */ /* 0x000fea0003800000 */
.L_x_34185:
        /* <DEDUP_REMOVED lines=44> */
.L_x_34184:
[----:B------:R-:W-:Y:S05]  /*60d0*/  BSYNC B3 ;  /* 0x0000000000037941 */ /* 0x000fea0003800000 */
.L_x_34183:
        /* <DEDUP_REMOVED lines=11> */
.L_x_34179:
[----:B------:R-:W-:Y:S05]  /*6190*/  BSYNC B2 ;  /* 0x0000000000027941 */ /* 0x000fea0003800000 */
.L_x_34178:
        /* <DEDUP_REMOVED lines=18> */
.L_x_34190:
[----:B------:R-:W-:-:S07]  /*62c0*/  IMAD.MOV.U32 R181, RZ, RZ, R220 ;  /* 0x000000ffffb57224 */ /* 0x000fce00078e00dc */
.L_x_34191:
[----:B------:R-:W-:Y:S05]  /*62d0*/  BSYNC B3 ;  /* 0x0000000000037941 */ /* 0x000fea0003800000 */
.L_x_34189:
        /* <DEDUP_REMOVED lines=16> */
.L_x_34195:
[----:B------:R-:W-:Y:S05]  /*63e0*/  BSYNC B4 ;  /* 0x0000000000047941 */ /* 0x000fea0003800000 */
.L_x_34194:
        /* <DEDUP_REMOVED lines=44> */
.L_x_34193:
[----:B------:R-:W-:Y:S05]  /*66b0*/  BSYNC B3 ;  /* 0x0000000000037941 */ /* 0x000fea0003800000 */
.L_x_34192:
        /* <DEDUP_REMOVED lines=11> */
.L_x_34188:
[----:B------:R-:W-:Y:S05]  /*6770*/  BSYNC B2 ;  /* 0x0000000000027941 */ /* 0x000fea0003800000 */
.L_x_34187:
        /* <DEDUP_REMOVED lines=18> */
.L_x_34199:
[----:B------:R-:W-:-:S07]  /*68a0*/  MOV R229, R220 ;  /* 0x000000dc00e57202 */ /* 0x000fce0000000f00 */
.L_x_34200:
[----:B------:R-:W-:Y:S05]  /*68b0*/  BSYNC B3 ;  /* 0x0000000000037941 */ /* 0x000fea0003800000 */
.L_x_34198:
        /* <DEDUP_REMOVED lines=16> */
.L_x_34204:
[----:B------:R-:W-:Y:S05]  /*69c0*/  BSYNC B4 ;  /* 0x0000000000047941 */ /* 0x000fea0003800000 */
.L_x_34203:
        /* <DEDUP_REMOVED lines=44> */
.L_x_34202:
[----:B------:R-:W-:Y:S05]  /*6c90*/  BSYNC B3 ;  /* 0x0000000000037941 */ /* 0x000fea0003800000 */
.L_x_34201:
        /* <DEDUP_REMOVED lines=11> */
.L_x_34197:
[----:B------:R-:W-:Y:S05]  /*6d50*/  BSYNC B2 ;  /* 0x0000000000027941 */ /* 0x000fea0003800000 */
.L_x_34196:
        /* <DEDUP_REMOVED lines=18> */
.L_x_34208:
[----:B------:R-:W-:-:S07]  /*6e80*/  IMAD.MOV.U32 R183, RZ, RZ, R220 ;  /* 0x000000ffffb77224 */ /* 0x000fce00078e00dc */
.L_x_34209:
[----:B------:R-:W-:Y:S05]  /*6e90*/  BSYNC B3 ;  /* 0x0000000000037941 */ /* 0x000fea0003800000 */
.L_x_34207:
        /* <DEDUP_REMOVED lines=16> */
.L_x_34213:
[----:B------:R-:W-:Y:S05]  /*6fa0*/  BSYNC B4 ;  /* 0x0000000000047941 */ /* 0x000fea0003800000 */
.L_x_34212:
        /* <DEDUP_REMOVED lines=44> */
.L_x_34211:
[----:B------:R-:W-:Y:S05]  /*7270*/  BSYNC B3 ;  /* 0x0000000000037941 */ /* 0x000fea0003800000 */
.L_x_34210:
        /* <DEDUP_REMOVED lines=11> */
.L_x_34206:
[----:B------:R-:W-:Y:S05]  /*7330*/  BSYNC B2 ;  /* 0x0000000000027941 */ /* 0x000fea0003800000 */
.L_x_34205:
        /* <DEDUP_REMOVED lines=26> */
.L_x_34215:
[----:B------:R-:W-:Y:S05]  /*74e0*/  BSYNC B2 ;  /* 0x0000000000027941 */ /* 0x000fea0003800000 */
.L_x_34214:
[----:B------:R-:W-:Y:S01]  /*74f0*/  IADD3 R240, R240, 0x20, RZ ;  /* 0x00000020f0f07810 */ /* 0x000fe20007ffe0ff */
[----:B------:R-:W-:-:S07]  /*7500*/  VIADD R237, R237, 0x20 ;  /* 0x00000020eded7836 */ /* 0x000fce0000000000 */
.L_x_34141:
[----:B------:R-:W-:Y:S05]  /*7510*/  BSYNC B1 ;  /* 0x0000000000017941 */ /* 0x000fea0003800000 */
.L_x_34140:
        /* <DEDUP_REMOVED lines=32> */
.L_x_34221:
[----:B------:R-:W-:-:S07]  /*7720*/  IMAD.MOV.U32 R190, RZ, RZ, R220 ;  /* 0x000000ffffbe7224 */ /* 0x000fce00078e00dc */
.L_x_34222:
[----:B------:R-:W-:Y:S05]  /*7730*/  BSYNC B3 ;  /* 0x0000000000037941 */ /* 0x000fea0003800000 */
.L_x_34220:
        /* <DEDUP_REMOVED lines=16> */
.L_x_34226:
[----:B------:R-:W-:Y:S05]  /*7840*/  BSYNC B4 ;  /* 0x0000000000047941 */ /* 0x000fea0003800000 */
.L_x_34225:
        /* <DEDUP_REMOVED lines=43> */
.L_x_34224:
[----:B------:R-:W-:Y:S05]  /*7b00*/  BSYNC B3 ;  /* 0x0000000000037941 */ /* 0x000fea0003800000 */
.L_x_34223:
        /* <DEDUP_REMOVED lines=11> */
.L_x_34219:
[----:B------:R-:W-:Y:S05]  /*7bc0*/  BSYNC B2 ;  /* 0x0000000000027941 */ /* 0x000fea0003800000 */
.L_x_34218:
        /* <DEDUP_REMOVED lines=18> */
.L_x_34230:
[----:B------:R-:W-:-:S07]  /*7cf0*/  IMAD.MOV.U32 R185, RZ, RZ, R220 ;  /* 0x000000ffffb97224 */ /* 0x000fce00078e00dc */
.L_x_34231:
[----:B------:R-:W-:Y:S05]  /*7d00*/  BSYNC B3 ;  /* 0x0000000000037941 */ /* 0x000fea0003800000 */
.L_x_34229:
        /* <DEDUP_REMOVED lines=16> */
.L_x_34235:
[----:B------:R-:W-:Y:S05]  /*7e10*/  BSYNC B4 ;  /* 0x0000000000047941 */ /* 0x000fea0003800000 */
.L_x_34234:
        /* <DEDUP_REMOVED lines=44> */
.L_x_34233:
[----:B------:R-:W-:Y:S05]  /*80e0*/  BSYNC B3 ;  /* 0x0000000000037941 */ /* 0x000fea0003800000 */
.L_x_34232:
        /* <DEDUP_REMOVED lines=11> */
.L_x_34228:
[----:B------:R-:W-:Y:S05]  /*81a0*/  BSYNC B2 ;  /* 0x0000000000027941 */ /* 0x000fea0003800000 */
.L_x_34227:
        /* <DEDUP_REMOVED lines=18> */
.L_x_34239:
[----:B------:R-:W-:-:S07]  /*82d0*/  MOV R218, R220 ;  /* 0x000000dc00da7202 */ /* 0x000fce0000000f00 */
.L_x_34240:
[----:B------:R-:W-:Y:S05]  /*82e0*/  BSYNC B3 ;  /* 0x0000000000037941 */ /* 0x000fea0003800000 */
.L_x_34238:
        /* <DEDUP_REMOVED lines=16> */
.L_x_34244:
[----:B------:R-:W-:Y:S05]  /*83f0*/  BSYNC B4 ;  /* 0x0000000000047941 */ /* 0x000fea0003800000 */
.L_x_34243:
        /* <DEDUP_REMOVED lines=44> */
.L_x_34242:
[----:B------:R-:W-:Y:S05]  /*86c0*/  BSYNC B3 ;  /* 0x0000000000037941 */ /* 0x000fea0003800000 */
.L_x_34241:
        /* <DEDUP_REMOVED lines=11> */
.L_x_34237:
[----:B------:R-:W-:Y:S05]  /*8780*/  BSYNC B2 ;  /* 0x0000000000027941 */ /* 0x000fea0003800000 */
.L_x_34236:
        /* <DEDUP_REMOVED lines=18> */
.L_x_34248:
[----:B------:R-:W-:-:S07]  /*88b0*/  IMAD.MOV.U32 R187, RZ, RZ, R220 ;  /* 0x000000ffffbb7224 */ /* 0x000fce00078e00dc */
.L_x_34249:
[----:B------:R-:W-:Y:S05]  /*88c0*/  BSYNC B3 ;  /* 0x0000000000037941 */ /* 0x000fea0003800000 */
.L_x_34247:
        /* <DEDUP_REMOVED lines=16> */
.L_x_34253:
[----:B------:R-:W-:Y:S05]  /*89d0*/  BSYNC B4 ;  /* 0x0000000000047941 */ /* 0x000fea0003800000 */
.L_x_34252:
        /* <DEDUP_REMOVED lines=44> */
.L_x_34251:
[----:B------:R-:W-:Y:S05]  /*8ca0*/  BSYNC B3 ;  /* 0x0000000000037941 */ /* 0x000fea0003800000 */
.L_x_34250:
        /* <DEDUP_REMOVED lines=11> */
.L_x_34246:
[----:B------:R-:W-:Y:S05]  /*8d60*/  BSYNC B2 ;  /* 0x0000000000027941 */ /* 0x000fea0003800000 */
.L_x_34245:
        /* <DEDUP_REMOVED lines=18> */
.L_x_34257:
[----:B------:R-:W-:-:S07]  /*8e90*/  MOV R227, R220 ;  /* 0x000000dc00e37202 */ /* 0x000fce0000000f00 */
.L_x_34258:
[----:B------:R-:W-:Y:S05]  /*8ea0*/  BSYNC B3 ;  /* 0x0000000000037941 */ /* 0x000fea0003800000 */
.L_x_34256:
        /* <DEDUP_REMOVED lines=16> */
.L_x_34262:
[----:B------:R-:W-:Y:S05]  /*8fb0*/  BSYNC B4 ;  /* 0x0000000000047941 */ /* 0x000fea0003800000 */
.L_x_34261:
        /* <DEDUP_REMOVED lines=44> */
.L_x_34260:
[----:B------:R-:W-:Y:S05]  /*9280*/  BSYNC B3 ;  /* 0x0000000000037941 */ /* 0x000fea0003800000 */
.L_x_34259:
        /* <DEDUP_REMOVED lines=11> */
.L_x_34255:
[----:B------:R-:W-:Y:S05]  /*9340*/  BSYNC B2 ;  /* 0x0000000000027941 */ /* 0x000fea0003800000 */
.L_x_34254:
        /* <DEDUP_REMOVED lines=18> */
.L_x_34266:
[----:B------:R-:W-:-:S07]  /*9470*/  IMAD.MOV.U32 R189, RZ, RZ, R220 ;  /* 0x000000ffffbd7224 */ /* 0x000fce00078e00dc */
.L_x_34267:
[----:B------:R-:W-:Y:S05]  /*9480*/  BSYNC B3 ;  /* 0x0000000000037941 */ /* 0x000fea0003800000 */
.L_x_34265:
        /* <DEDUP_REMOVED lines=16> */
.L_x_34271:
[----:B------:R-:W-:Y:S05]  /*9590*/  BSYNC B4 ;  /* 0x0000000000047941 */ /* 0x000fea0003800000 */
.L_x_34270:
        /* <DEDUP_REMOVED lines=44> */
.L_x_34269:
[----:B------:R-:W-:Y:S05]  /*9860*/  BSYNC B3 ;  /* 0x0000000000037941 */ /* 0x000fea0003800000 */
.L_x_34268:
        /* <DEDUP_REMOVED lines=11> */
.L_x_34264:
[----:B------:R-:W-:Y:S05]  /*9920*/  BSYNC B2 ;  /* 0x0000000000027941 */ /* 0x000fea0003800000 */
.L_x_34263:
        /* <DEDUP_REMOVED lines=18> */
.L_x_34275:
[----:B------:R-:W-:-:S07]  /*9a50*/  MOV R229, R220 ;  /* 0x000000dc00e57202 */ /* 0x000fce0000000f00 */
.L_x_34276:
[----:B------:R-:W-:Y:S05]  /*9a60*/  BSYNC B3 ;  /* 0x0000000000037941 */ /* 0x000fea0003800000 */
.L_x_34274:
        /* <DEDUP_REMOVED lines=16> */
.L_x_34280:
[----:B------:R-:W-:Y:S05]  /*9b70*/  BSYNC B4 ;  /* 0x0000000000047941 */ /* 0x000fea0003800000 */
.L_x_34279:
        /* <DEDUP_REMOVED lines=44> */
.L_x_34278:
[----:B------:R-:W-:Y:S05]  /*9e40*/  BSYNC B3 ;  /* 0x0000000000037941 */ /* 0x000fea0003800000 */
.L_x_34277:
        /* <DEDUP_REMOVED lines=11> */
.L_x_34273:
[----:B------:R-:W-:Y:S05]  /*9f00*/  BSYNC B2 ;  /* 0x0000000000027941 */ /* 0x000fea0003800000 */
.L_x_34272:
        /* <DEDUP_REMOVED lines=18> */
.L_x_34284:
[----:B------:R-:W-:-:S07]  /*a030*/  IMAD.MOV.U32 R191, RZ, RZ, R220 ;  /* 0x000000ffffbf7224 */ /* 0x000fce00078e00dc */
.L_x_34285:
[----:B------:R-:W-:Y:S05]  /*a040*/  BSYNC B3 ;  /* 0x0000000000037941 */ /* 0x000fea0003800000 */
.L_x_34283:
        /* <DEDUP_REMOVED lines=16> */
.L_x_34289:
[----:B------:R-:W-:Y:S05]  /*a150*/  BSYNC B4 ;  /* 0x0000000000047941 */ /* 0x000fea0003800000 */
.L_x_34288:
        /* <DEDUP_REMOVED lines=44> */
.L_x_34287:
[----:B------:R-:W-:Y:S05]  /*a420*/  BSYNC B3 ;  /* 0x0000000000037941 */ /* 0x000fea0003800000 */
.L_x_34286:
        /* <DEDUP_REMOVED lines=11> */
.L_x_34282:
[----:B------:R-:W-:Y:S05]  /*a4e0*/  BSYNC B2 ;  /* 0x0000000000027941 */ /* 0x000fea0003800000 */
.L_x_34281:
        /* <DEDUP_REMOVED lines=26> */
.L_x_34291:
[----:B------:R-:W-:Y:S05]  /*a690*/  BSYNC B2 ;  /* 0x0000000000027941 */ /* 0x000fea0003800000 */
.L_x_34290:
[----:B------:R-:W-:Y:S01]  /*a6a0*/  IADD3 R240, R240, 0x20, RZ ;  /* 0x00000020f0f07810 */ /* 0x000fe20007ffe0ff */
[----:B------:R-:W-:-:S07]  /*a6b0*/  VIADD R237, R237, 0x20 ;  /* 0x00000020eded7836 */ /* 0x000fce0000000000 */
.L_x_34217:
[----:B------:R-:W-:Y:S05]  /*a6c0*/  BSYNC B1 ;  /* 0x0000000000017941 */ /* 0x000fea0003800000 */
.L_x_34216:
        /* <DEDUP_REMOVED lines=32> */
.L_x_34297:
[----:B------:R-:W-:-:S07]  /*a8d0*/  IMAD.MOV.U32 R198, RZ, RZ, R220 ;  /* 0x000000ffffc67224 */ /* 0x000fce00078e00dc */
.L_x_34298:
[----:B------:R-:W-:Y:S05]  /*a8e0*/  BSYNC B3 ;  /* 0x0000000000037941 */ /* 0x000fea0003800000 */
.L_x_34296:
        /* <DEDUP_REMOVED lines=16> */
.L_x_34302:
[----:B------:R-:W-:Y:S05]  /*a9f0*/  BSYNC B4 ;  /* 0x0000000000047941 */ /* 0x000fea0003800000 */
.L_x_34301:
        /* <DEDUP_REMOVED lines=43> */
.L_x_34300:
[----:B------:R-:W-:Y:S05]  /*acb0*/  BSYNC B3 ;  /* 0x0000000000037941 */ /* 0x000fea0003800000 */
.L_x_34299:
        /* <DEDUP_REMOVED lines=11> */
.L_x_34295:
[----:B------:R-:W-:Y:S05]  /*ad70*/  BSYNC B2 ;  /* 0x0000000000027941 */ /* 0x000fea0003800000 */
.L_x_34294:
        /* <DEDUP_REMOVED lines=18> */
.L_x_34306:
[----:B------:R-:W-:-:S07]  /*aea0*/  IMAD.MOV.U32 R193, RZ, RZ, R220 ;  /* 0x000000ffffc17224 */ /* 0x000fce00078e00dc */
.L_x_34307:
[----:B------:R-:W-:Y:S05]  /*aeb0*/  BSYNC B3 ;  /* 0x0000000000037941 */ /* 0x000fea0003800000 */
.L_x_34305:
        /* <DEDUP_REMOVED lines=16> */
.L_x_34311:
[----:B------:R-:W-:Y:S05]  /*afc0*/  BSYNC B4 ;  /* 0x0000000000047941 */ /* 0x000fea0003800000 */
.L_x_34310:
        /* <DEDUP_REMOVED lines=44> */
.L_x_34309:
[----:B------:R-:W-:Y:S05]  /*b290*/  BSYNC B3 ;  /* 0x0000000000037941 */ /* 0x000fea0003800000 */
.L_x_34308:
        /* <DEDUP_REMOVED lines=11> */
.L_x_34304:
[----:B------:R-:W-:Y:S05]  /*b350*/  BSYNC B2 ;  /* 0x0000000000027941 */ /* 0x000fea0003800000 */
.L_x_34303:
        /* <DEDUP_REMOVED lines=18> */
.L_x_34315:
[----:B------:R-:W-:-:S07]  /*b480*/  MOV R218, R220 ;  /* 0x000000dc00da7202 */ /* 0x000fce0000000f00 */
.L_x_34316:
[----:B------:R-:W-:Y:S05]  /*b490*/  BSYNC B3 ;  /* 0x0000000000037941 */ /* 0x000fea0003800000 */
.L_x_34314:
        /* <DEDUP_REMOVED lines=16> */
.L_x_34320:
[----:B------:R-:W-:Y:S05]  /*b5a0*/  BSYNC B4 ;  /* 0x0000000000047941 */ /* 0x000fea0003800000 */
.L_x_34319:
        /* <DEDUP_REMOVED lines=44> */
.L_x_34318:
[----:B------:R-:W-:Y:S05]  /*b870*/  BSYNC B3 ;  /* 0x0000000000037941 */ /* 0x000fea0003800000 */
.L_x_34317:
        /* <DEDUP_REMOVED lines=11> */
.L_x_34313:
[----:B------:R-:W-:Y:S05]  /*b930*/  BSYNC B2 ;  /* 0x0000000000027941 */ /* 0x000fea0003800000 */
.L_x_34312:
        /* <DEDUP_REMOVED lines=18> */
.L_x_34324:
[----:B------:R-:W-:-:S07]  /*ba60*/  IMAD.MOV.U32 R195, RZ, RZ, R220 ;  /* 0x000000ffffc37224 */ /* 0x000fce00078e00dc */
.L_x_34325:
[----:B------:R-:W-:Y:S05]  /*ba70*/  BSYNC B3 ;  /* 0x0000000000037941 */ /* 0x000fea0003800000 */
.L_x_34323:
        /* <DEDUP_REMOVED lines=16> */
.L_x_34329:
[----:B------:R-:W-:Y:S05]  /*bb80*/  BSYNC B4 ;  /* 0x0000000000047941 */ /* 0x000fea0003800000 */
.L_x_34328:
        /* <DEDUP_REMOVED lines=44> */
.L_x_34327:
[----:B------:R-:W-:Y:S05]  /*be50*/  BSYNC B3 ;  /* 0x0000000000037941 */ /* 0x000fea0003800000 */
.L_x_34326:
        /* <DEDUP_REMOVED lines=11> */
.L_x_34322:
[----:B------:R-:W-:Y:S05]  /*bf10*/  BSYNC B2 ;  /* 0x0000000000027941 */ /* 0x000fea0003800000 */
.L_x_34321:
        /* <DEDUP_REMOVED lines=18> */
.L_x_34333:
[----:B------:R-:W-:-:S07]  /*c040*/  MOV R227, R220 ;  /* 0x000000dc00e37202 */ /* 0x000fce0000000f00 */
.L_x_34334:
[----:B------:R-:W-:Y:S05]  /*c050*/  BSYNC B3 ;  /* 0x0000000000037941 */ /* 0x000fea0003800000 */
.L_x_34332:
        /* <DEDUP_REMOVED lines=16> */
.L_x_34338:
[----:B------:R-:W-:Y:S05]  /*c160*/  BSYNC B4 ;  /* 0x0000000000047941 */ /* 0x000fea0003800000 */
.L_x_34337:
        /* <DEDUP_REMOVED lines=44> */
.L_x_34336:
[----:B------:R-:W-:Y:S05]  /*c430*/  BSYNC B3 ;  /* 0x0000000000037941 */ /* 0x000fea0003800000 */
.L_x_34335:
        /* <DEDUP_REMOVED lines=11> */
.L_x_34331:
[----:B------:R-:W-:Y:S05]  /*c4f0*/  BSYNC B2 ;  /* 0x0000000000027941 */ /* 0x000fea0003800000 */
.L_x_34330:
        /* <DEDUP_REMOVED lines=18> */
.L_x_34342:
[----:B------:R-:W-:-:S07]  /*c620*/  IMAD.MOV.U32 R197, RZ, RZ, R220 ;  /* 0x000000ffffc57224 */ /* 0x000fce00078e00dc */
.L_x_34343:
[----:B------:R-:W-:Y:S05]  /*c630*/  BSYNC B3 ;  /* 0x0000000000037941 */ /* 0x000fea0003800000 */
.L_x_34341:
        /* <DEDUP_REMOVED lines=16> */
.L_x_34347:
[----:B------:R-:W-:Y:S05]  /*c740*/  BSYNC B4 ;  /* 0x0000000000047941 */ /* 0x000fea0003800000 */
.L_x_34346:
        /* <DEDUP_REMOVED lines=44> */
.L_x_34345:
[----:B------:R-:W-:Y:S05]  /*ca10*/  BSYNC B3 ;  /* 0x0000000000037941 */ /* 0x000fea0003800000 */
.L_x_34344:
        /* <DEDUP_REMOVED lines=11> */
.L_x_34340:
[----:B------:R-:W-:Y:S05]  /*cad0*/  BSYNC B2 ;  /* 0x0000000000027941 */ /* 0x000fea0003800000 */
.L_x_34339:
        /* <DEDUP_REMOVED lines=18> */
.L_x_34351:
[----:B------:R-:W-:-:S07]  /*cc00*/  MOV R229, R220 ;  /* 0x000000dc00e57202 */ /* 0x000fce0000000f00 */
.L_x_34352:
[----:B------:R-:W-:Y:S05]  /*cc10*/  BSYNC B3 ;  /* 0x0000000000037941 */ /* 0x000fea0003800000 */
.L_x_34350:
        /* <DEDUP_REMOVED lines=16> */
.L_x_34356:
[----:B------:R-:W-:Y:S05]  /*cd20*/  BSYNC B4 ;  /* 0x0000000000047941 */ /* 0x000fea0003800000 */
.L_x_34355:
        /* <DEDUP_REMOVED lines=44> */
.L_x_34354:
[----:B------:R-:W-:Y:S05]  /*cff0*/  BSYNC B3 ;  /* 0x0000000000037941 */ /* 0x000fea0003800000 */
.L_x_34353:
        /* <DEDUP_REMOVED lines=11> */
.L_x_34349:
[----:B------:R-:W-:Y:S05]  /*d0b0*/  BSYNC B2 ;  /* 0x0000000000027941 */ /* 0x000fea0003800000 */
.L_x_34348:
        /* <DEDUP_REMOVED lines=18> */
.L_x_34360:
[----:B------:R-:W-:-:S07]  /*d1e0*/  IMAD.MOV.U32 R199, RZ, RZ, R220 ;  /* 0x000000ffffc77224 */ /* 0x000fce00078e00dc */
.L_x_34361:
[----:B------:R-:W-:Y:S05]  /*d1f0*/  BSYNC B3 ;  /* 0x0000000000037941 */ /* 0x000fea0003800000 */
.L_x_34359:
        /* <DEDUP_REMOVED lines=16> */
.L_x_34365:
[----:B------:R-:W-:Y:S05]  /*d300*/  BSYNC B4 ;  /* 0x0000000000047941 */ /* 0x000fea0003800000 */
.L_x_34364:
        /* <DEDUP_REMOVED lines=44> */
.L_x_34363:
[----:B------:R-:W-:Y:S05]  /*d5d0*/  BSYNC B3 ;  /* 0x0000000000037941 */ /* 0x000fea0003800000 */
.L_x_34362:
        /* <DEDUP_REMOVED lines=11> */
.L_x_34358:
[----:B------:R-:W-:Y:S05]  /*d690*/  BSYNC B2 ;  /* 0x0000000000027941 */ /* 0x000fea0003800000 */
.L_x_34357:
        /* <DEDUP_REMOVED lines=26> */
.L_x_34367:
[----:B------:R-:W-:Y:S05]  /*d840*/  BSYNC B2 ;  /* 0x0000000000027941 */ /* 0x000fea0003800000 */
.L_x_34366:
[----:B------:R-:W-:Y:S01]  /*d850*/  IADD3 R240, R240, 0x20, RZ ;  /* 0x00000020f0f07810 */ /* 0x000fe20007ffe0ff */
[----:B------:R-:W-:-:S07]  /*d860*/  VIADD R237, R237, 0x20 ;  /* 0x00000020eded7836 */ /* 0x000fce0000000000 */
.L_x_34293:
[----:B------:R-:W-:Y:S05]  /*d870*/  BSYNC B1 ;  /* 0x0000000000017941 */ /* 0x000fea0003800000 */
.L_x_34292:
        /* <DEDUP_REMOVED lines=32> */
.L_x_34373:
[----:B------:R-:W-:-:S07]  /*da80*/  IMAD.MOV.U32 R206, RZ, RZ, R220 ;  /* 0x000000ffffce7224 */ /* 0x000fce00078e00dc */
.L_x_34374:
[----:B------:R-:W-:Y:S05]  /*da90*/  BSYNC B3 ;  /* 0x0000000000037941 */ /* 0x000fea0003800000 */
.L_x_34372:
        /* <DEDUP_REMOVED lines=16> */
.L_x_34378:
[----:B------:R-:W-:Y:S05]  /*dba0*/  BSYNC B4 ;  /* 0x0000000000047941 */ /* 0x000fea0003800000 */
.L_x_34377:
        /* <DEDUP_REMOVED lines=43> */
.L_x_34376:
[----:B------:R-:W-:Y:S05]  /*de60*/  BSYNC B3 ;  /* 0x0000000000037941 */ /* 0x000fea0003800000 */
.L_x_34375:
        /* <DEDUP_REMOVED lines=11> */
.L_x_34371:
[----:B------:R-:W-:Y:S05]  /*df20*/  BSYNC B2 ;  /* 0x0000000000027941 */ /* 0x000fea0003800000 */
.L_x_34370:
        /* <DEDUP_REMOVED lines=18> */
.L_x_34382:
[----:B------:R-:W-:-:S07]  /*e050*/  IMAD.MOV.U32 R201, RZ, RZ, R220 ;  /* 0x000000ffffc97224 */ /* 0x000fce00078e00dc */
.L_x_34383:
[----:B------:R-:W-:Y:S05]  /*e060*/  BSYNC B3 ;  /* 0x0000000000037941 */ /* 0x000fea0003800000 */
.L_x_34381:
        /* <DEDUP_REMOVED lines=16> */
.L_x_34387:
[----:B------:R-:W-:Y:S05]  /*e170*/  BSYNC B4 ;  /* 0x0000000000047941 */ /* 0x000fea0003800000 */
.L_x_34386:
        /* <DEDUP_REMOVED lines=44> */
.L_x_34385:
[----:B------:R-:W-:Y:S05]  /*e440*/  BSYNC B3 ;  /* 0x0000000000037941 */ /* 0x000fea0003800000 */
.L_x_34384:
        /* <DEDUP_REMOVED lines=11> */
.L_x_34380:
[----:B------:R-:W-:Y:S05]  /*e500*/  BSYNC B2 ;  /* 0x0000000000027941 */ /* 0x000fea0003800000 */
.L_x_34379:
        /* <DEDUP_REMOVED lines=18> */
.L_x_34391:
[----:B------:R-:W-:-:S07]  /*e630*/  MOV R218, R220 ;  /* 0x000000dc00da7202 */ /* 0x000fce0000000f00 */
.L_x_34392:
[----:B------:R-:W-:Y:S05]  /*e640*/  BSYNC B3 ;  /* 0x0000000000037941 */ /* 0x000fea0003800000 */
.L_x_34390:
        /* <DEDUP_REMOVED lines=16> */
.L_x_34396:
[----:B------:R-:W-:Y:S05]  /*e750*/  BSYNC B4 ;  /* 0x0000000000047941 */ /* 0x000fea0003800000 */
.L_x_34395:
        /* <DEDUP_REMOVED lines=44> */
.L_x_34394:
[----:B------:R-:W-:Y:S05]  /*ea20*/  BSYNC B3 ;  /* 0x0000000000037941 */ /* 0x000fea0003800000 */
.L_x_34393:
        /* <DEDUP_REMOVED lines=11> */
.L_x_34389:
[----:B------:R-:W-:Y:S05]  /*eae0*/  BSYNC B2 ;  /* 0x0000000000027941 */ /* 0x000fea0003800000 */
.L_x_34388:
        /* <DEDUP_REMOVED lines=18> */
.L_x_34400:
[----:B------:R-:W-:-:S07]  /*ec10*/  IMAD.MOV.U32 R203, RZ, RZ, R220 ;  /* 0x000000ffffcb7224 */ /* 0x000fce00078e00dc */
.L_x_34401:
[----:B------:R-:W-:Y:S05]  /*ec20*/  BSYNC B3 ;  /* 0x0000000000037941 */ /* 0x000fea0003800000 */
.L_x_34399:
        /* <DEDUP_REMOVED lines=16> */
.L_x_34405:
[----:B------:R-:W-:Y:S05]  /*ed30*/  BSYNC B4 ;  /* 0x0000000000047941 */ /* 0x000fea0003800000 */
.L_x_34404:
        /* <DEDUP_REMOVED lines=44> */
.L_x_34403:
[----:B------:R-:W-:Y:S05]  /*f000*/  BSYNC B3 ;  /* 0x0000000000037941 */ /* 0x000fea0003800000 */
.L_x_34402:
        /* <DEDUP_REMOVED lines=11> */
.L_x_34398:
[----:B------:R-:W-:Y:S05]  /*f0c0*/  BSYNC B2 ;  /* 0x0000000000027941 */ /* 0x000fea0003800000 */
.L_x_34397:
        /* <DEDUP_REMOVED lines=18> */
.L_x_34409:
[----:B------:R-:W-:-:S07]  /*f1f0*/  MOV R227, R220 ;  /* 0x000000dc00e37202 */ /* 0x000fce0000000f00 */
.L_x_34410:
[----:B------:R-:W-:Y:S05]  /*f200*/  BSYNC B3 ;  /* 0x0000000000037941 */ /* 0x000fea0003800000 */
.L_x_34408:
        /* <DEDUP_REMOVED lines=16> */
.L_x_34414:
[----:B------:R-:W-:Y:S05]  /*f310*/  BSYNC B4 ;  /* 0x0000000000047941 */ /* 0x000fea0003800000 */
.L_x_34413:
        /* <DEDUP_REMOVED lines=44> */
.L_x_34412:
[----:B------:R-:W-:Y:S05]  /*f5e0*/  BSYNC B3 ;  /* 0x0000000000037941 */ /* 0x000fea0003800000 */
.L_x_34411:
        /* <DEDUP_REMOVED lines=11> */
.L_x_34407:
[----:B------:R-:W-:Y:S05]  /*f6a0*/  BSYNC B2 ;  /* 0x0000000000027941 */ /* 0x000fea0003800000 */
.L_x_34406:
        /* <DEDUP_REMOVED lines=18> */
.L_x_34418:
[----:B------:R-:W-:-:S07]  /*f7d0*/  IMAD.MOV.U32 R205, RZ, RZ, R220 ;  /* 0x000000ffffcd7224 */ /* 0x000fce00078e00dc */
.L_x_34419:
[----:B------:R-:W-:Y:S05]  /*f7e0*/  BSYNC B3 ;  /* 0x0000000000037941 */ /* 0x000fea0003800000 */
.L_x_34417:
        /* <DEDUP_REMOVED lines=16> */
.L_x_34423:
[----:B------:R-:W-:Y:S05]  /*f8f0*/  BSYNC B4 ;  /* 0x0000000000047941 */ /* 0x000fea0003800000 */
.L_x_34422:
        /* <DEDUP_REMOVED lines=44> */
.L_x_34421:
[----:B------:R-:W-:Y:S05]  /*fbc0*/  BSYNC B3 ;  /* 0x0000000000037941 */ /* 0x000fea0003800000 */
.L_x_34420:
        /* <DEDUP_REMOVED lines=11> */
.L_x_34416:
[----:B------:R-:W-:Y:S05]  /*fc80*/  BSYNC B2 ;  /* 0x0000000000027941 */ /* 0x000fea0003800000 */
.L_x_34415:
        /* <DEDUP_REMOVED lines=18> */
.L_x_34427:
[----:B------:R-:W-:-:S07]  /*fdb0*/  MOV R229, R220 ;  /* 0x000000dc00e57202 */ /* 0x000fce0000000f00 */
.L_x_34428:
[----:B------:R-:W-:Y:S05]  /*fdc0*/  BSYNC B3 ;  /* 0x0000000000037941 */ /* 0x000fea0003800000 */
.L_x_34426:
        /* <DEDUP_REMOVED lines=16> */
.L_x_34432:
[----:B------:R-:W-:Y:S05]  /*fed0*/  BSYNC B4 ;  /* 0x0000000000047941 */ /* 0x000fea0003800000 */
.L_x_34431:
        /* <DEDUP_REMOVED lines=44> */
.L_x_34430:
[----:B------:R-:W-:Y:S05]  /*101a0*/  BSYNC B3 ;  /* 0x0000000000037941 */ /* 0x000fea0003800000 */
.L_x_34429:
        /* <DEDUP_REMOVED lines=11> */
.L_x_34425:
[----:B------:R-:W-:Y:S05]  /*10260*/  BSYNC B2 ;  /* 0x0000000000027941 */ /* 0x000fea0003800000 */
.L_x_34424:
        /* <DEDUP_REMOVED lines=18> */
.L_x_34436:
[----:B------:R-:W-:-:S07]  /*10390*/  IMAD.MOV.U32 R207, RZ, RZ, R220 ;  /* 0x000000ffffcf7224 */ /* 0x000fce00078e00dc */
.L_x_34437:
[----:B------:R-:W-:Y:S05]  /*103a0*/  BSYNC B3 ;  /* 0x0000000000037941 */ /* 0x000fea0003800000 */
.L_x_34435:
        /* <DEDUP_REMOVED lines=16> */
.L_x_34441:
[----:B------:R-:W-:Y:S05]  /*104b0*/  BSYNC B4 ;  /* 0x0000000000047941 */ /* 0x000fea0003800000 */
.L_x_34440:
        /* <DEDUP_REMOVED lines=44> */
.L_x_34439:
[----:B------:R-:W-:Y:S05]  /*10780*/  BSYNC B3 ;  /* 0x0000000000037941 */ /* 0x000fea0003800000 */
.L_x_34438:
        /* <DEDUP_REMOVED lines=11> */
.L_x_34434:
[----:B------:R-:W-:Y:S05]  /*10840*/  BSYNC B2 ;  /* 0x0000000000027941 */ /* 0x000fea0003800000 */
.L_x_34433:
        /* <DEDUP_REMOVED lines=26> */
.L_x_34443:
[----:B------:R-:W-:Y:S05]  /*109f0*/  BSYNC B2 ;  /* 0x0000000000027941 */ /* 0x000fea0003800000 */
.L_x_34442:
[----:B------:R-:W-:Y:S01]  /*10a00*/  IADD3 R240, R240, 0x20, RZ ;  /* 0x00000020f0f07810 */ /* 0x000fe20007ffe0ff */
[----:B------:R-:W-:-:S07]  /*10a10*/  VIADD R237, R237, 0x20 ;  /* 0x00000020eded7836 */ /* 0x000fce0000000000 */
.L_x_34369:
[----:B------:R-:W-:Y:S05]  /*10a20*/  BSYNC B1 ;  /* 0x0000000000017941 */ /* 0x000fea0003800000 */
.L_x_34368:
        /* <DEDUP_REMOVED lines=32> */
.L_x_34449:
[----:B------:R-:W-:-:S07]  /*10c30*/  IMAD.MOV.U32 R214, RZ, RZ, R220 ;  /* 0x000000ffffd67224 */ /* 0x000fce00078e00dc */
.L_x_34450:
[----:B------:R-:W-:Y:S05]  /*10c40*/  BSYNC B3 ;  /* 0x0000000000037941 */ /* 0x000fea0003800000 */
.L_x_34448:
        /* <DEDUP_REMOVED lines=16> */
.L_x_34454:
[----:B------:R-:W-:Y:S05]  /*10d50*/  BSYNC B4 ;  /* 0x0000000000047941 */ /* 0x000fea0003800000 */
.L_x_34453:
        /* <DEDUP_REMOVED lines=43> */
.L_x_34452:
[----:B------:R-:W-:Y:S05]  /*11010*/  BSYNC B3 ;  /* 0x0000000000037941 */ /* 0x000fea0003800000 */
.L_x_34451:
        /* <DEDUP_REMOVED lines=11> */
.L_x_34447:
[----:B------:R-:W-:Y:S05]  /*110d0*/  BSYNC B2 ;  /* 0x0000000000027941 */ /* 0x000fea0003800000 */
.L_x_34446:
        /* <DEDUP_REMOVED lines=18> */
.L_x_34458:
[----:B------:R-:W-:-:S07]  /*11200*/  IMAD.MOV.U32 R209, RZ, RZ, R220 ;  /* 0x000000ffffd17224 */ /* 0x000fce00078e00dc */
.L_x_34459:
[----:B------:R-:W-:Y:S05]  /*11210*/  BSYNC B3 ;  /* 0x0000000000037941 */ /* 0x000fea0003800000 */
.L_x_34457:
        /* <DEDUP_REMOVED lines=16> */
.L_x_34463:
[----:B------:R-:W-:Y:S05]  /*11320*/  BSYNC B4 ;  /* 0x0000000000047941 */ /* 0x000fea0003800000 */
.L_x_34462:
        /* <DEDUP_REMOVED lines=44> */
.L_x_34461:
[----:B------:R-:W-:Y:S05]  /*115f0*/  BSYNC B3 ;  /* 0x0000000000037941 */ /* 0x000fea0003800000 */
.L_x_34460:
        /* <DEDUP_REMOVED lines=11> */
.L_x_34456:
[----:B------:R-:W-:Y:S05]  /*116b0*/  BSYNC B2 ;  /* 0x0000000000027941 */ /* 0x000fea0003800000 */
.L_x_34455:
        /* <DEDUP_REMOVED lines=18> */
.L_x_34467:
[----:B------:R-:W-:-:S07]  /*117e0*/  MOV R218, R220 ;  /* 0x000000dc00da7202 */ /* 0x000fce0000000f00 */
.L_x_34468:
[----:B------:R-:W-:Y:S05]  /*117f0*/  BSYNC B3 ;  /* 0x0000000000037941 */ /* 0x000fea0003800000 */
.L_x_34466:
        /* <DEDUP_REMOVED lines=16> */
.L_x_34472:
[----:B------:R-:W-:Y:S05]  /*11900*/  BSYNC B4 ;  /* 0x0000000000047941 */ /* 0x000fea0003800000 */
.L_x_34471:
        /* <DEDUP_REMOVED lines=44> */
.L_x_34470:
[----:B------:R-:W-:Y:S05]  /*11bd0*/  BSYNC B3 ;  /* 0x0000000000037941 */ /* 0x000fea0003800000 */
.L_x_34469:
        /* <DEDUP_REMOVED lines=11> */
.L_x_34465:
[----:B------:R-:W-:Y:S05]  /*11c90*/  BSYNC B2 ;  /* 0x0000000000027941 */ /* 0x000fea0003800000 */
.L_x_34464:
        /* <DEDUP_REMOVED lines=18> */
.L_x_34476:
[----:B------:R-:W-:-:S07]  /*11dc0*/  IMAD.MOV.U32 R211, RZ, RZ, R220 ;  /* 0x000000ffffd37224 */ /* 0x000fce00078e00dc */
.L_x_34477:
[----:B------:R-:W-:Y:S05]  /*11dd0*/  BSYNC B3 ;  /* 0x0000000000037941 */ /* 0x000fea0003800000 */
.L_x_34475:
        /* <DEDUP_REMOVED lines=16> */
.L_x_34481:
[----:B------:R-:W-:Y:S05]  /*11ee0*/  BSYNC B4 ;  /* 0x0000000000047941 */ /* 0x000fea0003800000 */
.L_x_34480:
        /* <DEDUP_REMOVED lines=44> */
.L_x_34479:
[----:B------:R-:W-:Y:S05]  /*121b0*/  BSYNC B3 ;  /* 0x0000000000037941 */ /* 0x000fea0003800000 */
.L_x_34478:
        /* <DEDUP_REMOVED lines=11> */
.L_x_34474:
[----:B------:R-:W-:Y:S05]  /*12270*/  BSYNC B2 ;  /* 0x0000000000027941 */ /* 0x000fea0003800000 */
.L_x_34473:
        /* <DEDUP_REMOVED lines=18> */
.L_x_34485:
[----:B------:R-:W-:-:S07]  /*123a0*/  MOV R227, R220 ;  /* 0x000000dc00e37202 */ /* 0x000fce0000000f00 */
.L_x_34486:
[----:B------:R-:W-:Y:S05]  /*123b0*/  BSYNC B3 ;  /* 0x0000000000037941 */ /* 0x000fea0003800000 */
.L_x_34484:
        /* <DEDUP_REMOVED lines=16> */
.L_x_34490:
[----:B------:R-:W-:Y:S05]  /*124c0*/  BSYNC B4 ;  /* 0x0000000000047941 */ /* 0x000fea0003800000 */
.L_x_34489:
        /* <DEDUP_REMOVED lines=44> */
.L_x_34488:
[----:B------:R-:W-:Y:S05]  /*12790*/  BSYNC B3 ;  /* 0x0000000000037941 */ /* 0x000fea0003800000 */
.L_x_34487:
        /* <DEDUP_REMOVED lines=11> */
.L_x_34483:
[----:B------:R-:W-:Y:S05]  /*12850*/  BSYNC B2 ;  /* 0x0000000000027941 */ /* 0x000fea0003800000 */
.L_x_34482:
        /* <DEDUP_REMOVED lines=18> */
.L_x_34494:
[----:B------:R-:W-:-:S07]  /*12980*/  IMAD.MOV.U32 R213, RZ, RZ, R220 ;  /* 0x000000ffffd57224 */ /* 0x000fce00078e00dc */
.L_x_34495:
[----:B------:R-:W-:Y:S05]  /*12990*/  BSYNC B3 ;  /* 0x0000000000037941 */ /* 0x000fea0003800000 */
.L_x_34493:
        /* <DEDUP_REMOVED lines=16> */
.L_x_34499:
[----:B------:R-:W-:Y:S05]  /*12aa0*/  BSYNC B4 ;  /* 0x0000000000047941 */ /* 0x000fea0003800000 */
.L_x_34498:
        /* <DEDUP_REMOVED lines=44> */
.L_x_34497:
[----:B------:R-:W-:Y:S05]  /*12d70*/  BSYNC B3 ;  /* 0x0000000000037941 */ /* 0x000fea0003800000 */
.L_x_34496:
        /* <DEDUP_REMOVED lines=11> */
.L_x_34492:
[----:B------:R-:W-:Y:S05]  /*12e30*/  BSYNC B2 ;  /* 0x0000000000027941 */ /* 0x000fea0003800000 */
.L_x_34491:
        /* <DEDUP_REMOVED lines=18> */
.L_x_34503:
[----:B------:R-:W-:-:S07]  /*12f60*/  MOV R229, R220 ;  /* 0x000000dc00e57202 */ /* 0x000fce0000000f00 */
.L_x_34504:
[----:B------:R-:W-:Y:S05]  /*12f70*/  BSYNC B3 ;  /* 0x0000000000037941 */ /* 0x000fea0003800000 */
.L_x_34502:
        /* <DEDUP_REMOVED lines=16> */
.L_x_34508:
[----:B------:R-:W-:Y:S05]  /*13080*/  BSYNC B4 ;  /* 0x0000000000047941 */ /* 0x000fea0003800000 */
.L_x_34507:
        /* <DEDUP_REMOVED lines=44> */
.L_x_34506:
[----:B------:R-:W-:Y:S05]  /*13350*/  BSYNC B3 ;  /* 0x0000000000037941 */ /* 0x000fea0003800000 */
.L_x_34505:
        /* <DEDUP_REMOVED lines=11> */
.L_x_34501:
[----:B------:R-:W-:Y:S05]  /*13410*/  BSYNC B2 ;  /* 0x0000000000027941 */ /* 0x000fea0003800000 */
.L_x_34500:
        /* <DEDUP_REMOVED lines=18> */
.L_x_34512:
[----:B------:R-:W-:-:S07]  /*13540*/  IMAD.MOV.U32 R215, RZ, RZ, R220 ;  /* 0x000000ffffd77224 */ /* 0x000fce00078e00dc */
.L_x_34513:
[----:B------:R-:W-:Y:S05]  /*13550*/  BSYNC B3 ;  /* 0x0000000000037941 */ /* 0x000fea0003800000 */
.L_x_34511:
        /* <DEDUP_REMOVED lines=16> */
.L_x_34517:
[----:B------:R-:W-:Y:S05]  /*13660*/  BSYNC B4 ;  /* 0x0000000000047941 */ /* 0x000fea0003800000 */
.L_x_34516:
        /* <DEDUP_REMOVED lines=44> */
.L_x_34515:
[----:B------:R-:W-:Y:S05]  /*13930*/  BSYNC B3 ;  /* 0x0000000000037941 */ /* 0x000fea0003800000 */
.L_x_34514:
        /* <DEDUP_REMOVED lines=11> */
.L_x_34510:
[----:B------:R-:W-:Y:S05]  /*139f0*/  BSYNC B2 ;  /* 0x0000000000027941 */ /* 0x000fea0003800000 */
.L_x_34509:
        /* <DEDUP_REMOVED lines=25> */
.L_x_34445:
[----:B------:R-:W-:Y:S05]  /*13b90*/  BSYNC B1 ;  /* 0x0000000000017941 */ /* 0x000fea0003800000 */
.L_x_34444:
        /* <DEDUP_REMOVED lines=177> */
.L_x_34543:
        /* <DEDUP_REMOVED lines=43> */
[----:B------:R-:W-:Y:S01]  /*14960*/  F2FP.F16.F32.PACK_AB R216, R217, R216 ;  /* 0x000000d8d9d8723e */ /* 0x000fe200000000ff */
        /* <DEDUP_REMOVED lines=12> */
[----:B------:R-:W-:Y:S01]  /*14a30*/  F2FP.F16.F32.PACK_AB R217, R218, R217 ;  /* 0x000000d9dad9723e */ /* 0x000fe200000000ff */
[----:B------:R-:W-:Y:S01]  /*14a40*/  VIADD R231, R231, 0x20 ;  /* 0x00000020e7e77836 */ /* 0x000fe20000000000 */
[----:B------:R-:W-:Y:S02]  /*14a50*/  F2FP.F16.F32.PACK_AB R219, R238, R219 ;  /* 0x000000dbeedb723e */ /* 0x000fe400000000ff */
[----:B------:R-:W-:-:S05]  /*14a60*/  F2FP.F16.F32.PACK_AB R218, R236, R237 ;  /* 0x000000edecda723e */ /* 0x000fca00000000ff */
[----:B------:R1:W-:Y:S02]  /*14a70*/  STG.E.128 desc[UR6][R234.64], R216 ;  /* 0x000000d8ea007986 */ /* 0x0003e4000c101d06 */
.L_x_34522:
[----:B------:R-:W-:Y:S05]  /*14a80*/  BSYNC B2 ;  /* 0x0000000000027941 */ /* 0x000fea0003800000 */
.L_x_34521:
        /* <DEDUP_REMOVED lines=31> */
[----:B------:R-:W-:Y:S02]  /*14c80*/  F2FP.F16.F32.PACK_AB R217, R218, R217 ;  /* 0x000000d9dad9723e */ /* 0x000fe400000000ff */
[----:B------:R-:W-:Y:S02]  /*14c90*/  F2FP.F16.F32.PACK_AB R218, R236, R237 ;  /* 0x000000edecda723e */ /* 0x000fe400000000ff */
[----:B------:R-:W-:-:S05]  /*14ca0*/  F2FP.F16.F32.PACK_AB R219, R238, R219 ;  /* 0x000000dbeedb723e */ /* 0x000fca00000000ff */
[----:B------:R2:W-:Y:S02]  /*14cb0*/  STG.E.128 desc[UR6][R234.64], R216 ;  /* 0x000000d8ea007986 */ /* 0x0005e4000c101d06 */
.L_x_34524:
[----:B------:R-:W-:Y:S05]  /*14cc0*/  BSYNC B2 ;  /* 0x0000000000027941 */ /* 0x000fea0003800000 */
.L_x_34523:
        /* <DEDUP_REMOVED lines=35> */
.L_x_34526:
[----:B------:R-:W-:Y:S05]  /*14f00*/  BSYNC B2 ;  /* 0x0000000000027941 */ /* 0x000fea0003800000 */
.L_x_34525:
        /* <DEDUP_REMOVED lines=35> */
.L_x_34528:
[----:B------:R-:W-:Y:S05]  /*15140*/  BSYNC B2 ;  /* 0x0000000000027941 */ /* 0x000fea0003800000 */
.L_x_34527:
        /* <DEDUP_REMOVED lines=35> */
.L_x_34530:
[----:B------:R-:W-:Y:S05]  /*15380*/  BSYNC B2 ;  /* 0x0000000000027941 */ /* 0x000fea0003800000 */
.L_x_34529:
        /* <DEDUP_REMOVED lines=28> */
[----:B0-----:R-:W-:Y:S01]  /*15550*/  IMAD.WIDE.U32 R232, R231, 0x10, R216 ;  /* 0x00000010e7e87825 */ /* 0x001fe200078e00d8 */
[----:B------:R-:W-:-:S02]  /*15560*/  F2FP.F16.F32.PACK_AB R218, R241, R218 ;  /* 0x000000daf1da723e */ /* 0x000fc400000000ff */
[----:B------:R-:W-:Y:S02]  /*15570*/  F2FP.F16.F32.PACK_AB R217, R238, R237 ;  /* 0x000000edeed9723e */ /* 0x000fe400000000ff */
[----:B------:R-:W-:-:S05]  /*15580*/  F2FP.F16.F32.PACK_AB R216, R235, R234 ;  /* 0x000000eaebd8723e */ /* 0x000fca00000000ff */
[----:B------:R0:W-:Y:S02]  /*15590*/  STG.E.128 desc[UR6][R232.64], R216 ;  /* 0x000000d8e8007986 */ /* 0x0001e4000c101d06 */
.L_x_34520:
[----:B------:R-:W-:Y:S05]  /*155a0*/  BSYNC B1 ;  /* 0x0000000000017941 */ /* 0x000fea0003800000 */
.L_x_34519:
[----:B01234-:R-:W0:Y:S02]  /*155b0*/  LDC.64 R216, c[0x0][0x210] ;  /* 0x00008400ffd87b82 */ /* 0x01fe240000000a00 */
[----:B0-----:R-:W-:-:S04]  /*155c0*/  LEA R7, R216, R7, 0x2 ;  /* 0x00000007d8077211 */ /* 0x001fc800078e10ff */
[----:B------:R-:W-:-:S13]  /*155d0*/  ISETP.GE.AND P0, PT, R7, R217, PT ;  /* 0x000000d90700720c */ /* 0x000fda0003f06270 */
[----:B------:R-:W-:Y:S05]  /*155e0*/  @!P0 BRA `(.L_x_34531) ;  /* 0xfffffeb800a88947 */ /* 0x000fea000383ffff */
[----:B------:R-:W-:Y:S05]  /*155f0*/  BSYNC B0 ;  /* 0x0000000000007941 */ /* 0x000fea0003800000 */
.L_x_34063:
[----:B------:R-:W-:Y:S05]  /*15600*/  EXIT ;  /* 0x000000000000794d */ /* 0x000fea0003800000 */
.L_x_34518:
        /* <DEDUP_REMOVED lines=8> */
.L_x_34533:
[----:B------:R-:W-:Y:S05]  /*15690*/  BSYNC B1 ;  /* 0x0000000000017941 */ /* 0x000fea0003800000 */
.L_x_34532:
        /* <DEDUP_REMOVED lines=10> */
.L_x_34534:
[----:B------:R-:W-:Y:S01]  /*15740*/  HFMA2.MMA R241, -RZ, RZ, 0, 2.384185791015625e-07 ;  /* 0x00000004fff17435 */ /* 0x000fe200000001ff */
[----:B------:R-:W-:-:S05]  /*15750*/  MOV R219, R240 ;  /* 0x000000f000db7202 */ /* 0x000fca0000000f00 */
[----:B------:R-:W-:-:S04]  /*15760*/  FADD.FTZ R219, R218, R219 ;  /* 0x000000dbdadb7221 */ /* 0x000fc80000010000 */
[----:B------:R-:W-:-:S07]  /*15770*/  IMAD.MOV.U32 R242, RZ, RZ, R219 ;  /* 0x000000fffff27224 */ /* 0x000fce00078e00db */
[----:B------:R-:W-:Y:S05]  /*15780*/  WARPSYNC.COLLECTIVE R239, `(.L_x_34535) ;  /* 0x00000000ef087348 */ /* 0x000fea0003c00000 */
[----:B------:R0:W1:Y:S02]  /*15790*/  SHFL.BFLY P6, R240, R242, R241, R244 ;  /* 0x0c0000f1f2f07389 */ /* 0x00006400000c00f4 */
[----:B01----:R-:W-:Y:S01]  /*157a0*/  ENDCOLLECTIVE ;  /* 0x000000000000791b */ /* 0x003fe20003800000 */
.L_x_34535:
[----:B------:R-:W-:Y:S02]  /*157b0*/  IMAD.MOV.U32 R241, RZ, RZ, 0x8 ;  /* 0x00000008fff17424 */ /* 0x000fe400078e00ff */
[----:B------:R-:W-:-:S04]  /*157c0*/  IMAD.MOV.U32 R216, RZ, RZ, R240 ;  /* 0x000000ffffd87224 */ /* 0x000fc800078e00f0 */
[----:B------:R-:W-:-:S05]  /*157d0*/  FADD.FTZ R235, R219, R216 ;  /* 0x000000d8dbeb7221 */ /* 0x000fca0000010000 */
[----:B------:R-:W-:-:S07]  /*157e0*/  MOV R242, R235 ;  /* 0x000000eb00f27202 */ /* 0x000fce0000000f00 */
[----:B------:R-:W-:Y:S05]  /*157f0*/  WARPSYNC.COLLECTIVE R239, `(.L_x_34536) ;  /* 0x00000000ef087348 */ /* 0x000fea0003c00000 */
[----:B------:R0:W1:Y:S02]  /*15800*/  SHFL.BFLY P6, R240, R242, R241, R244 ;  /* 0x0c0000f1f2f07389 */ /* 0x00006400000c00f4 */
[----:B01----:R-:W-:Y:S01]  /*15810*/  ENDCOLLECTIVE ;  /* 0x000000000000791b */ /* 0x003fe20003800000 */
.L_x_34536:
[----:B------:R-:W-:Y:S01]  /*15820*/  HFMA2.MMA R241, -RZ, RZ, 0, 9.5367431640625e-07 ;  /* 0x00000010fff17435 */ /* 0x000fe200000001ff */
[----:B------:R-:W-:-:S05]  /*15830*/  MOV R216, R240 ;  /* 0x000000f000d87202 */ /* 0x000fca0000000f00 */
[----:B------:R-:W-:-:S04]  /*15840*/  FADD.FTZ R237, R235, R216 ;  /* 0x000000d8ebed7221 */ /* 0x000fc80000010000 */
[----:B------:R-:W-:-:S07]  /*15850*/  IMAD.MOV.U32 R242, RZ, RZ, R237 ;  /* 0x000000fffff27224 */ /* 0x000fce00078e00ed */
[----:B------:R-:W-:Y:S05]  /*15860*/  WARPSYNC.COLLECTIVE R239, `(.L_x_34537) ;  /* 0x00000000ef087348 */ /* 0x000fea0003c00000 */
[----:B------:R0:W1:Y:S02]  /*15870*/  SHFL.BFLY P6, R240, R242, R241, R244 ;  /* 0x0c0000f1f2f07389 */ /* 0x00006400000c00f4 */
[----:B01----:R-:W-:Y:S01]  /*15880*/  ENDCOLLECTIVE ;  /* 0x000000000000791b */ /* 0x003fe20003800000 */
.L_x_34537:
        /* <DEDUP_REMOVED lines=105> */
.L_x_34538:
[----:B------:R-:W-:Y:S01]  /*15f20*/  HFMA2.MMA R241, -RZ, RZ, 0, 1.1920928955078125e-07 ;  /* 0x00000002fff17435 */ /* 0x000fe200000001ff */
[----:B------:R-:W-:-:S05]  /*15f30*/  MOV R217, R240 ;  /* 0x000000f000d97202 */ /* 0x000fca0000000f00 */
[----:B------:R-:W-:-:S04]  /*15f40*/  FADD.FTZ R217, R216, R217 ;  /* 0x000000d9d8d97221 */ /* 0x000fc80000010000 */
[----:B------:R-:W-:-:S07]  /*15f50*/  IMAD.MOV.U32 R242, RZ, RZ, R217 ;  /* 0x000000fffff27224 */ /* 0x000fce00078e00d9 */
[----:B------:R-:W-:Y:S05]  /*15f60*/  WARPSYNC.COLLECTIVE R239, `(.L_x_34539) ;  /* 0x00000000ef087348 */ /* 0x000fea0003c00000 */
[----:B------:R0:W1:Y:S02]  /*15f70*/  SHFL.BFLY P6, R240, R242, R241, R244 ;  /* 0x0c0000f1f2f07389 */ /* 0x00006400000c00f4 */
[----:B01----:R-:W-:Y:S01]  /*15f80*/  ENDCOLLECTIVE ;  /* 0x000000000000791b */ /* 0x003fe20003800000 */
.L_x_34539:
[----:B------:R-:W-:Y:S02]  /*15f90*/  IMAD.MOV.U32 R241, RZ, RZ, 0x4 ;  /* 0x00000004fff17424 */ /* 0x000fe400078e00ff */
[----:B------:R-:W-:-:S04]  /*15fa0*/  IMAD.MOV.U32 R218, RZ, RZ, R240 ;  /* 0x000000ffffda7224 */ /* 0x000fc800078e00f0 */
[----:B------:R-:W-:-:S05]  /*15fb0*/  FADD.FTZ R218, R217, R218 ;  /* 0x000000dad9da7221 */ /* 0x000fca0000010000 */
[----:B------:R-:W-:-:S07]  /*15fc0*/  MOV R242, R218 ;  /* 0x000000da00f27202 */ /* 0x000fce0000000f00 */
[----:B------:R-:W-:Y:S05]  /*15fd0*/  WARPSYNC.COLLECTIVE R239, `(.L_x_34540) ;  /* 0x00000000ef087348 */ /* 0x000fea0003c00000 */
[----:B------:R0:W1:Y:S02]  /*15fe0*/  SHFL.BFLY P6, R240, R242, R241, R244 ;  /* 0x0c0000f1f2f07389 */ /* 0x00006400000c00f4 */
[----:B01----:R-:W-:Y:S01]  /*15ff0*/  ENDCOLLECTIVE ;  /* 0x000000000000791b */ /* 0x003fe20003800000 */
.L_x_34540:
[----:B------:R-:W-:Y:S01]  /*16000*/  HFMA2.MMA R241, -RZ, RZ, 0, 4.76837158203125e-07 ;  /* 0x00000008fff17435 */ /* 0x000fe200000001ff */
[----:B------:R-:W-:-:S05]  /*16010*/  MOV R219, R240 ;  /* 0x000000f000db7202 */ /* 0x000fca0000000f00 */
[----:B------:R-:W-:-:S04]  /*16020*/  FADD.FTZ R219, R218, R219 ;  /* 0x000000dbdadb7221 */ /* 0x000fc80000010000 */
[----:B------:R-:W-:-:S07]  /*16030*/  IMAD.MOV.U32 R242, RZ, RZ, R219 ;  /* 0x000000fffff27224 */ /* 0x000fce00078e00db */
[----:B------:R-:W-:Y:S05]  /*16040*/  WARPSYNC.COLLECTIVE R239, `(.L_x_34541) ;  /* 0x00000000ef087348 */ /* 0x000fea0003c00000 */
[----:B------:R0:W1:Y:S02]  /*16050*/  SHFL.BFLY P6, R240, R242, R241, R244 ;  /* 0x0c0000f1f2f07389 */ /* 0x00006400000c00f4 */
[----:B01----:R-:W-:Y:S01]  /*16060*/  ENDCOLLECTIVE ;  /* 0x000000000000791b */ /* 0x003fe20003800000 */
.L_x_34541:
[----:B------:R-:W-:Y:S02]  /*16070*/  IMAD.MOV.U32 R241, RZ, RZ, 0x10 ;  /* 0x00000010fff17424 */ /* 0x000fe400078e00ff */
[----:B------:R-:W-:-:S04]  /*16080*/  IMAD.MOV.U32 R238, RZ, RZ, R240 ;  /* 0x000000ffffee7224 */ /* 0x000fc800078e00f0 */
[----:B------:R-:W-:-:S05]  /*16090*/  FADD.FTZ R238, R219, R238 ;  /* 0x000000eedbee7221 */ /* 0x000fca0000010000 */
[----:B------:R-:W-:-:S07]  /*160a0*/  MOV R242, R238 ;  /* 0x000000ee00f27202 */ /* 0x000fce0000000f00 */
[----:B------:R-:W-:Y:S05]  /*160b0*/  WARPSYNC.COLLECTIVE R239, `(.L_x_34542) ;  /* 0x00000000ef087348 */ /* 0x000fea0003c00000 */
[----:B------:R0:W1:Y:S02]  /*160c0*/  SHFL.BFLY P6, R240, R242, R241, R244 ;  /* 0x0c0000f1f2f07389 */ /* 0x00006400000c00f4 */
[----:B01----:R-:W-:Y:S01]  /*160d0*/  ENDCOLLECTIVE ;  /* 0x000000000000791b */ /* 0x003fe20003800000 */
.L_x_34542:
[----:B------:R-:W-:Y:S01]  /*160e0*/  MOV R235, R240 ;  /* 0x000000f000eb7202 */ /* 0x000fe20000000f00 */
[----:B------:R-:W-:Y:S06]  /*160f0*/  BRA `(.L_x_34543) ;  /* 0xffffffe4006c7947 */ /* 0x000fec000383ffff */
.L_x_34544:
        /* <DEDUP_REMOVED lines=16> */
.L_x_44461:


//--------------------- .text._ZN10layer_norm13ln_fwd_kernelINS_13Kernel_traitsIf6__halffS2_fjLj1536ELj1ELj4ELj1ELj16ENS_18Kernel_traits_baseILj1536EfS2_fS2_fjLj128EEEEELb1ELb1ELb1ELb1EEEvNS_9FwdParamsE --------------------------
	.section	.text._ZN10layer_norm13ln_fwd_kernelINS_13Kernel_traitsIf6__halffS2_fjLj1536ELj1ELj4ELj1ELj16ENS_18Kernel_traits_baseILj1536EfS2_fS2_fjLj128EEEEELb1ELb1ELb1ELb1EEEvNS_9FwdParamsE,"ax",@progbits
	.align	128
        .global         _ZN10layer_norm13ln_fwd_kernelINS_13Kernel_traitsIf6__halffS2_fjLj1536ELj1ELj4ELj1ELj16ENS_18Kernel_traits_baseILj1536EfS2_fS2_fjLj128EEEEELb1ELb1ELb1ELb1EEEvNS_9FwdParamsE
        .type           _ZN10layer_norm13ln_fwd_kernelINS_13Kernel_traitsIf6__halffS2_fjLj1536ELj1ELj4ELj1ELj16ENS_18Kernel_traits_baseILj1536EfS2_fS2_fjLj128EEEEELb1ELb1ELb1ELb1EEEvNS_9FwdParamsE,@function
        .size           _ZN10layer_norm13ln_fwd_kernelINS_13Kernel_traitsIf6__halffS2_fjLj1536ELj1ELj4ELj1ELj16ENS_18Kernel_traits_baseILj1536EfS2_fS2_fjLj128EEEEELb1ELb1ELb1ELb1EEEvNS_9FwdParamsE,(.L_x_44462 - _ZN10layer_norm13ln_fwd_kernelINS_13Kernel_traitsIf6__halffS2_fjLj1536ELj1ELj4ELj1ELj16ENS_18Kernel_traits_baseILj1536EfS2_fS2_fjLj128EEEEELb1ELb1ELb1ELb1EEEvNS_9FwdParamsE)
        .other          _ZN10layer_norm13ln_fwd_kernelINS_13Kernel_traitsIf6__halffS2_fjLj1536ELj1ELj4ELj1ELj16ENS_18Kernel_traits_baseILj1536EfS2_fS2_fjLj128EEEEELb1ELb1ELb1ELb1EEEvNS_9FwdParamsE,@"STO_CUDA_ENTRY STV_DEFAULT"
_ZN10layer_norm13ln_fwd_kernelINS_13Kernel_traitsIf6__halffS2_fjLj1536ELj1ELj4ELj1ELj16ENS_18Kernel_traits_baseILj1536EfS2_fS2_fjLj128EEEEELb1ELb1ELb1ELb1EEEvNS_9FwdParamsE:
.text._ZN10layer_norm13ln_fwd_kernelINS_13Kernel_traitsIf6__halffS2_fjLj1536ELj1ELj4ELj1ELj16ENS_18Kernel_traits_baseILj1536EfS2_fS2_fjLj128EEEEELb1ELb1ELb1ELb1EEEvNS_9FwdParamsE:
        /* <DEDUP_REMOVED lines=10> */
[----:B------:R-:W2:Y:S04]  /*00a0*/  S2R R12, SR_CTAID.X ;  /* 0x00000000000c7919 */ /* 0x000ea80000002500 */
[----:B------:R-:W3:Y:S01]  /*00b0*/  @P0 LDC R7, c[0x0][0x2f0] ;  /* 0x0000bc00ff070b82 */ /* 0x000ee20000000800 */
[----:B------:R-:W-:Y:S01]  /*00c0*/  ULDC UR8, c[0x0][0x0] ;  /* 0x0000000000087ab9 */ /* 0x000fe20000000800 */
        /* <DEDUP_REMOVED lines=91> */
[----:B------:R-:W-:Y:S01]  /*0680*/  IADD3 R6, P2, R6, UR8, RZ ;  /* 0x0000000806067c10 */ /* 0x000fe2000ff5e0ff */
[----:B------:R-:W-:Y:S01]  /*0690*/  UIADD3 UR27, UR4, -0xe443238, URZ ;  /* 0xf1bbcdc8041b7890 */ /* 0x000fe2000fffe03f */
[----:B------:R-:W-:Y:S01]  /*06a0*/  LOP3.LUT R161, R7, UR26, R2, 0x96, !PT ;  /* 0x0000001a07a17c12 */ /* 0x000fe2000f8e9602 */
        /* <DEDUP_REMOVED lines=44> */
[----:B------:R-:W-:Y:S01]  /*0970*/  MOV R7, R13 ;  /* 0x0000000d00077202 */ /* 0x000fe20000000f00 */
[----:B------:R-:W-:Y:S01]  /*0980*/  ULDC UR9, c[0x0][0x2d8] ;  /* 0x0000b60000097ab9 */ /* 0x000fe20000000800 */
[----:B------:R-:W-:Y:S01]  /*0990*/  ULDC.64 UR10, c[0x0][0x298] ;  /* 0x0000a600000a7ab9 */ /* 0x000fe20000000a00 */
[----:B------:R-:W5:Y:S01]  /*09a0*/  LDG.E.128 R116, desc[UR6][R8.64+0x10] ;  /* 0x0000100608747981 */ /* 0x000f62000c1e1d00 */
[----:B0-----:R-:W-:-:S02]  /*09b0*/  IMAD R4, R160, -0x2daee0ad, RZ ;  /* 0xd2511f53a0047824 */ /* 0x001fc400078e02ff */
[----:B------:R-:W-:Y:S01]  /*09c0*/  IMAD.HI.U32 R5, R12, -0x2daee0ad, RZ ;  /* 0xd2511f530c057827 */ /* 0x000fe200078e00ff */
[----:B------:R-:W5:Y:S04]  /*09d0*/  LDG.E.128 R120, desc[UR6][R8.64+0x400] ;  /* 0x0004000608787981 */ /* 0x000f68000c1e1d00 */
[----:B------:R-:W-:Y:S01]  /*09e0*/  LOP3.LUT R4, R5, UR13, R4, 0x96, !PT ;  /* 0x0000000d05047c12 */ /* 0x000fe2000f8e9604 */
[----:B------:R-:W5:Y:S01]  /*09f0*/  LDG.E.128 R124, desc[UR6][R8.64+0x410] ;  /* 0x00041006087c7981 */ /* 0x000f62000c1e1d00 */
[----:B------:R-:W-:Y:S01]  /*0a00*/  MOV R5, R10 ;  /* 0x0000000a00057202 */ /* 0x000fe20000000f00 */
[----:B------:R-:W-:Y:S02]  /*0a10*/  IMAD.MOV.U32 R6, RZ, RZ, R14 ;  /* 0x000000ffff067224 */ /* 0x000fe400078e000e */
[----:B------:R-:W5:Y:S01]  /*0a20*/  LDG.E.128 R128, desc[UR6][R8.64+0x800] ;  /* 0x0008000608807981 */ /* 0x000f62000c1e1d00 */
[----:B------:R-:W-:-:S02]  /*0a30*/  IMAD R10, R162, -0x326172a9, RZ ;  /* 0xcd9e8d57a20a7824 */ /* 0x000fc400078e02ff */
[----:B------:R-:W-:Y:S01]  /*0a40*/  IMAD R12, R12, -0x2daee0ad, RZ ;  /* 0xd2511f530c0c7824 */ /* 0x000fe200078e02ff */
        /* <DEDUP_REMOVED lines=11> */
.L_x_34993:
        /* <DEDUP_REMOVED lines=28> */
[----:B------:R-:W-:Y:S02]  /*0cc0*/  ISETP.GT.AND P4, PT, R172, RZ, PT ;  /* 0x000000ffac00720c */ /* 0x000fe40003f84270 */
[----:B------:R-:W-:Y:S01]  /*0cd0*/  MOV R239, UR4 ;  /* 0x0000000400ef7c02 */ /* 0x000fe20008000f00 */
[----:B------:R-:W-:Y:S10]  /*0ce0*/  BSSY B1, `(.L_x_34546) ;  /* 0x000005d000017945 */ /* 0x000ff40003800000 */
[----:B------:R-:W-:-:S04]  /*0cf0*/  @!P4 ISETP.NE.U32.AND P1, PT, R226, RZ, PT ;  /* 0x000000ffe200c20c */ /* 0x000fc80003f25070 */
[----:B------:R-:W-:Y:S01]  /*0d00*/  @!P4 ISETP.NE.AND.EX P1, PT, R227, RZ, PT, P1 ;  /* 0x000000ffe300c20c */ /* 0x000fe20003f25310 */
[----:B------:R-:W-:Y:S01]  /*0d10*/  VIADD R239, R239, 0x9e3779b9 ;  /* 0x9e3779b9efef7836 */ /* 0x000fe20000000000 */
        /* <DEDUP_REMOVED lines=15> */
.L_x_34549:
[----:B------:R-:W-:-:S07]  /*0e10*/  IMAD.MOV.U32 R178, RZ, RZ, R10 ;  /* 0x000000ffffb27224 */ /* 0x000fce00078e000a */
.L_x_34550:
[----:B------:R-:W-:Y:S05]  /*0e20*/  BSYNC B2 ;  /* 0x0000000000027941 */ /* 0x000fea0003800000 */
.L_x_34548:
        /* <DEDUP_REMOVED lines=16> */
.L_x_34554:
[----:B------:R-:W-:Y:S05]  /*0f30*/  BSYNC B3 ;  /* 0x0000000000037941 */ /* 0x000fea0003800000 */
.L_x_34553:
        /* <DEDUP_REMOVED lines=43> */
.L_x_34552:
[----:B------:R-:W-:Y:S05]  /*11f0*/  BSYNC B2 ;  /* 0x0000000000027941 */ /* 0x000fea0003800000 */
.L_x_34551:
        /* <DEDUP_REMOVED lines=11> */
.L_x_34547:
[----:B------:R-:W-:Y:S05]  /*12b0*/  BSYNC B1 ;  /* 0x0000000000017941 */ /* 0x000fea0003800000 */
.L_x_34546:
        /* <DEDUP_REMOVED lines=18> */
.L_x_34558:
[----:B------:R-:W-:-:S07]  /*13e0*/  IMAD.MOV.U32 R173, RZ, RZ, R10 ;  /* 0x000000ffffad7224 */ /* 0x000fce00078e000a */
.L_x_34559:
[----:B------:R-:W-:Y:S05]  /*13f0*/  BSYNC B2 ;  /* 0x0000000000027941 */ /* 0x000fea0003800000 */
.L_x_34557:
        /* <DEDUP_REMOVED lines=16> */
.L_x_34563:
[----:B------:R-:W-:Y:S05]  /*1500*/  BSYNC B3 ;  /* 0x0000000000037941 */ /* 0x000fea0003800000 */
.L_x_34562:
[----:B------:R-:W-:Y:S01]  /*1510*/  IMAD.HI.U32 R4, R5, -0x326172a9, RZ ;  /* 0xcd9e8d5705047827 */ /* 0x000fe200078e00ff */
[----:B------:R-:W-:-:S03]  /*1520*/  LOP3.LUT R8, R8, UR5, R9, 0x96, !PT ;  /* 0x0000000508087c12 */ /* 0x000fc6000f8e9609 */
[----:B------:R-:W-:Y:S01]  /*1530*/  IMAD R3, R5, -0x326172a9, RZ ;  /* 0xcd9e8d5705037824 */ /* 0x000fe200078e02ff */
[----:B------:R-:W-:Y:S01]  /*1540*/  LOP3.LUT R4, R4, UR4, R7, 0x96, !PT ;  /* 0x0000000404047c12 */ /* 0x000fe2000f8e9607 */
[----:B------:R-:W-:Y:S01]  /*1550*/  IMAD.WIDE.U32 R174, R8, -0x326172a9, RZ ;  /* 0xcd9e8d5708ae7825 */ /* 0x000fe200078e00ff */
[----:B------:R-:W-:-:S03]  /*1560*/  HFMA2.MMA R8, -RZ, RZ, 0, 0 ;  /* 0x00000000ff087435 */ /* 0x000fc600000001ff */
        /* <DEDUP_REMOVED lines=37> */
.L_x_34561:
[----:B------:R-:W-:Y:S05]  /*17c0*/  BSYNC B2 ;  /* 0x0000000000027941 */ /* 0x000fea0003800000 */
.L_x_34560:
        /* <DEDUP_REMOVED lines=11> */
.L_x_34556:
[----:B------:R-:W-:Y:S05]  /*1880*/  BSYNC B1 ;  /* 0x0000000000017941 */ /* 0x000fea0003800000 */
.L_x_34555:
        /* <DEDUP_REMOVED lines=18> */
.L_x_34567:
[----:B------:R-:W-:-:S07]  /*19b0*/  IMAD.MOV.U32 R14, RZ, RZ, R10 ;  /* 0x000000ffff0e7224 */ /* 0x000fce00078e000a */
.L_x_34568:
[----:B------:R-:W-:Y:S05]  /*19c0*/  BSYNC B2 ;  /* 0x0000000000027941 */ /* 0x000fea0003800000 */
.L_x_34566:
        /* <DEDUP_REMOVED lines=16> */
.L_x_34572:
[----:B------:R-:W-:Y:S05]  /*1ad0*/  BSYNC B3 ;  /* 0x0000000000037941 */ /* 0x000fea0003800000 */
.L_x_34571:
        /* <DEDUP_REMOVED lines=44> */
.L_x_34570:
[----:B------:R-:W-:Y:S05]  /*1da0*/  BSYNC B2 ;  /* 0x0000000000027941 */ /* 0x000fea0003800000 */
.L_x_34569:
        /* <DEDUP_REMOVED lines=11> */
.L_x_34565:
[----:B------:R-:W-:Y:S05]  /*1e60*/  BSYNC B1 ;  /* 0x0000000000017941 */ /* 0x000fea0003800000 */
.L_x_34564:
        /* <DEDUP_REMOVED lines=18> */
.L_x_34576:
[----:B------:R-:W-:-:S07]  /*1f90*/  MOV R15, R10 ;  /* 0x0000000a000f7202 */ /* 0x000fce0000000f00 */
.L_x_34577:
[----:B------:R-:W-:Y:S05]  /*1fa0*/  BSYNC B2 ;  /* 0x0000000000027941 */ /* 0x000fea0003800000 */
.L_x_34575:
        /* <DEDUP_REMOVED lines=16> */
.L_x_34581:
[----:B------:R-:W-:Y:S05]  /*20b0*/  BSYNC B3 ;  /* 0x0000000000037941 */ /* 0x000fea0003800000 */
.L_x_34580:
        /* <DEDUP_REMOVED lines=44> */
.L_x_34579:
[----:B------:R-:W-:Y:S05]  /*2380*/  BSYNC B2 ;  /* 0x0000000000027941 */ /* 0x000fea0003800000 */
.L_x_34578:
        /* <DEDUP_REMOVED lines=11> */
.L_x_34574:
[----:B------:R-:W-:Y:S05]  /*2440*/  BSYNC B1 ;  /* 0x0000000000017941 */ /* 0x000fea0003800000 */
.L_x_34573:
        /* <DEDUP_REMOVED lines=18> */
.L_x_34585:
[----:B------:R-:W-:-:S07]  /*2570*/  IMAD.MOV.U32 R184, RZ, RZ, R10 ;  /* 0x000000ffffb87224 */ /* 0x000fce00078e000a */
.L_x_34586:
[----:B------:R-:W-:Y:S05]  /*2580*/  BSYNC B2 ;  /* 0x0000000000027941 */ /* 0x000fea0003800000 */
.L_x_34584:
        /* <DEDUP_REMOVED lines=16> */
.L_x_34590:
[----:B------:R-:W-:Y:S05]  /*2690*/  BSYNC B3 ;  /* 0x0000000000037941 */ /* 0x000fea0003800000 */
.L_x_34589:
        /* <DEDUP_REMOVED lines=44> */
.L_x_34588:
[----:B------:R-:W-:Y:S05]  /*2960*/  BSYNC B2 ;  /* 0x0000000000027941 */ /* 0x000fea0003800000 */
.L_x_34587:
        /* <DEDUP_REMOVED lines=11> */
.L_x_34583:
[----:B------:R-:W-:Y:S05]  /*2a20*/  BSYNC B1 ;  /* 0x0000000000017941 */ /* 0x000fea0003800000 */
.L_x_34582:
        /* <DEDUP_REMOVED lines=18> */
.L_x_34594:
[----:B------:R-:W-:-:S07]  /*2b50*/  MOV R177, R10 ;  /* 0x0000000a00b17202 */ /* 0x000fce0000000f00 */
.L_x_34595:
[----:B------:R-:W-:Y:S05]  /*2b60*/  BSYNC B2 ;  /* 0x0000000000027941 */ /* 0x000fea0003800000 */
.L_x_34593:
        /* <DEDUP_REMOVED lines=16> */
.L_x_34599:
[----:B------:R-:W-:Y:S05]  /*2c70*/  BSYNC B3 ;  /* 0x0000000000037941 */ /* 0x000fea0003800000 */
.L_x_34598:
        /* <DEDUP_REMOVED lines=44> */
.L_x_34597:
[----:B------:R-:W-:Y:S05]  /*2f40*/  BSYNC B2 ;  /* 0x0000000000027941 */ /* 0x000fea0003800000 */
.L_x_34596:
        /* <DEDUP_REMOVED lines=11> */
.L_x_34592:
[----:B------:R-:W-:Y:S05]  /*3000*/  BSYNC B1 ;  /* 0x0000000000017941 */ /* 0x000fea0003800000 */
.L_x_34591:
        /* <DEDUP_REMOVED lines=18> */
.L_x_34603:
[----:B------:R-:W-:-:S07]  /*3130*/  IMAD.MOV.U32 R186, RZ, RZ, R10 ;  /* 0x000000ffffba7224 */ /* 0x000fce00078e000a */
.L_x_34604:
[----:B------:R-:W-:Y:S05]  /*3140*/  BSYNC B2 ;  /* 0x0000000000027941 */ /* 0x000fea0003800000 */
.L_x_34602:
        /* <DEDUP_REMOVED lines=16> */
.L_x_34608:
[----:B------:R-:W-:Y:S05]  /*3250*/  BSYNC B3 ;  /* 0x0000000000037941 */ /* 0x000fea0003800000 */
.L_x_34607:
        /* <DEDUP_REMOVED lines=44> */
.L_x_34606:
[----:B------:R-:W-:Y:S05]  /*3520*/  BSYNC B2 ;  /* 0x0000000000027941 */ /* 0x000fea0003800000 */
.L_x_34605:
        /* <DEDUP_REMOVED lines=11> */
.L_x_34601:
[----:B------:R-:W-:Y:S05]  /*35e0*/  BSYNC B1 ;  /* 0x0000000000017941 */ /* 0x000fea0003800000 */
.L_x_34600:
        /* <DEDUP_REMOVED lines=18> */
.L_x_34612:
[----:B------:R-:W-:-:S07]  /*3710*/  MOV R8, R10 ;  /* 0x0000000a00087202 */ /* 0x000fce0000000f00 */
.L_x_34613:
[----:B------:R-:W-:Y:S05]  /*3720*/  BSYNC B2 ;  /* 0x0000000000027941 */ /* 0x000fea0003800000 */
.L_x_34611:
        /* <DEDUP_REMOVED lines=16> */
.L_x_34617:
[----:B------:R-:W-:Y:S05]  /*3830*/  BSYNC B3 ;  /* 0x0000000000037941 */ /* 0x000fea0003800000 */
.L_x_34616:
        /* <DEDUP_REMOVED lines=44> */
.L_x_34615:
[----:B------:R-:W-:Y:S05]  /*3b00*/  BSYNC B2 ;  /* 0x0000000000027941 */ /* 0x000fea0003800000 */
.L_x_34614:
        /* <DEDUP_REMOVED lines=11> */
.L_x_34610:
[----:B------:R-:W-:Y:S05]  /*3bc0*/  BSYNC B1 ;  /* 0x0000000000017941 */ /* 0x000fea0003800000 */
.L_x_34609:
        /* <DEDUP_REMOVED lines=31> */
.L_x_34619:
[----:B------:R-:W-:Y:S05]  /*3dc0*/  BSYNC B1 ;  /* 0x0000000000017941 */ /* 0x000fea0003800000 */
.L_x_34618:
        /* <DEDUP_REMOVED lines=22> */
.L_x_34623:
[----:B------:R-:W-:-:S07]  /*3f30*/  MOV R11, R10 ;  /* 0x0000000a000b7202 */ /* 0x000fce0000000f00 */
.L_x_34624:
[----:B------:R-:W-:Y:S05]  /*3f40*/  BSYNC B2 ;  /* 0x0000000000027941 */ /* 0x000fea0003800000 */
.L_x_34622:
        /* <DEDUP_REMOVED lines=16> */
.L_x_34628:
[----:B------:R-:W-:Y:S05]  /*4050*/  BSYNC B3 ;  /* 0x0000000000037941 */ /* 0x000fea0003800000 */
.L_x_34627:
        /* <DEDUP_REMOVED lines=44> */
.L_x_34626:
[----:B------:R-:W-:Y:S05]  /*4320*/  BSYNC B2 ;  /* 0x0000000000027941 */ /* 0x000fea0003800000 */
.L_x_34625:
        /* <DEDUP_REMOVED lines=11> */
.L_x_34621:
[----:B------:R-:W-:Y:S05]  /*43e0*/  BSYNC B1 ;  /* 0x0000000000017941 */ /* 0x000fea0003800000 */
.L_x_34620:
        /* <DEDUP_REMOVED lines=18> */
.L_x_34632:
[----:B------:R-:W-:-:S07]  /*4510*/  IMAD.MOV.U32 R13, RZ, RZ, R10 ;  /* 0x000000ffff0d7224 */ /* 0x000fce00078e000a */
.L_x_34633:
[----:B------:R-:W-:Y:S05]  /*4520*/  BSYNC B2 ;  /* 0x0000000000027941 */ /* 0x000fea0003800000 */
.L_x_34631:
        /* <DEDUP_REMOVED lines=16> */
.L_x_34637:
[----:B------:R-:W-:Y:S05]  /*4630*/  BSYNC B3 ;  /* 0x0000000000037941 */ /* 0x000fea0003800000 */
.L_x_34636:
        /* <DEDUP_REMOVED lines=44> */
.L_x_34635:
[----:B------:R-:W-:Y:S05]  /*4900*/  BSYNC B2 ;  /* 0x0000000000027941 */ /* 0x000fea0003800000 */
.L_x_34634:
        /* <DEDUP_REMOVED lines=11> */
.L_x_34630:
[----:B------:R-:W-:Y:S05]  /*49c0*/  BSYNC B1 ;  /* 0x0000000000017941 */ /* 0x000fea0003800000 */
.L_x_34629:
        /* <DEDUP_REMOVED lines=18> */
.L_x_34641:
[----:B------:R-:W-:-:S07]  /*4af0*/  MOV R14, R10 ;  /* 0x0000000a000e7202 */ /* 0x000fce0000000f00 */
.L_x_34642:
[----:B------:R-:W-:Y:S05]  /*4b00*/  BSYNC B2 ;  /* 0x0000000000027941 */ /* 0x000fea0003800000 */
.L_x_34640:
        /* <DEDUP_REMOVED lines=16> */
.L_x_34646:
[----:B------:R-:W-:Y:S05]  /*4c10*/  BSYNC B3 ;  /* 0x0000000000037941 */ /* 0x000fea0003800000 */
.L_x_34645:
        /* <DEDUP_REMOVED lines=44> */
.L_x_34644:
[----:B------:R-:W-:Y:S05]  /*4ee0*/  BSYNC B2 ;  /* 0x0000000000027941 */ /* 0x000fea0003800000 */
.L_x_34643:
        /* <DEDUP_REMOVED lines=11> */
.L_x_34639:
[----:B------:R-:W-:Y:S05]  /*4fa0*/  BSYNC B1 ;  /* 0x0000000000017941 */ /* 0x000fea0003800000 */
.L_x_34638:
        /* <DEDUP_REMOVED lines=18> */
.L_x_34650:
[----:B------:R-:W-:-:S07]  /*50d0*/  IMAD.MOV.U32 R15, RZ, RZ, R10 ;  /* 0x000000ffff0f7224 */ /* 0x000fce00078e000a */
.L_x_34651:
[----:B------:R-:W-:Y:S05]  /*50e0*/  BSYNC B2 ;  /* 0x0000000000027941 */ /* 0x000fea0003800000 */
.L_x_34649:
        /* <DEDUP_REMOVED lines=16> */
.L_x_34655:
[----:B------:R-:W-:Y:S05]  /*51f0*/  BSYNC B3 ;  /* 0x0000000000037941 */ /* 0x000fea0003800000 */
.L_x_34654:
        /* <DEDUP_REMOVED lines=44> */
.L_x_34653:
[----:B------:R-:W-:Y:S05]  /*54c0*/  BSYNC B2 ;  /* 0x0000000000027941 */ /* 0x000fea0003800000 */
.L_x_34652:
        /* <DEDUP_REMOVED lines=11> */
.L_x_34648:
[----:B------:R-:W-:Y:S05]  /*5580*/  BSYNC B1 ;  /* 0x0000000000017941 */ /* 0x000fea0003800000 */
.L_x_34647:
        /* <DEDUP_REMOVED lines=18> */
.L_x_34659:
[----:B------:R-:W-:-:S07]  /*56b0*/  MOV R184, R10 ;  /* 0x0000000a00b87202 */ /* 0x000fce0000000f00 */
.L_x_34660:
[----:B------:R-:W-:Y:S05]  /*56c0*/  BSYNC B2 ;  /* 0x0000000000027941 */ /* 0x000fea0003800000 */
.L_x_34658:
        /* <DEDUP_REMOVED lines=16> */
.L_x_34664:
[----:B------:R-:W-:Y:S05]  /*57d0*/  BSYNC B3 ;  /* 0x0000000000037941 */ /* 0x000fea0003800000 */
.L_x_34663:
        /* <DEDUP_REMOVED lines=44> */
.L_x_34662:
[----:B------:R-:W-:Y:S05]  /*5aa0*/  BSYNC B2 ;  /* 0x0000000000027941 */ /* 0x000fea0003800000 */
.L_x_34661:
        /* <DEDUP_REMOVED lines=11> */
.L_x_34657:
[----:B------:R-:W-:Y:S05]  /*5b60*/  BSYNC B1 ;  /* 0x0000000000017941 */ /* 0x000fea0003800000 */
.L_x_34656:
        /* <DEDUP_REMOVED lines=18> */
.L_x_34668:
[----:B------:R-:W-:-:S07]  /*5c90*/  IMAD.MOV.U32 R185, RZ, RZ, R10 ;  /* 0x000000ffffb97224 */ /* 0x000fce00078e000a */
.L_x_34669:
[----:B------:R-:W-:Y:S05]  /*5ca0*/  BSYNC B2 ;  /* 0x0000000000027941 */ /* 0x000fea0003800000 */
.L_x_34667:
        /* <DEDUP_REMOVED lines=16> */
.L_x_34673:
[----:B------:R-:W-:Y:S05]  /*5db0*/  BSYNC B3 ;  /* 0x0000000000037941 */ /* 0x000fea0003800000 */
.L_x_34672:
        /* <DEDUP_REMOVED lines=44> */
.L_x_34671:
[----:B------:R-:W-:Y:S05]  /*6080*/  BSYNC B2 ;  /* 0x0000000000027941 */ /* 0x000fea0003800000 */
.L_x_34670:
        /* <DEDUP_REMOVED lines=11> */
.L_x_34666:
[----:B------:R-:W-:Y:S05]  /*6140*/  BSYNC B1 ;  /* 0x0000000000017941 */ /* 0x000fea0003800000 */
.L_x_34665:
        /* <DEDUP_REMOVED lines=18> */
.L_x_34677:
[----:B------:R-:W-:-:S07]  /*6270*/  MOV R186, R10 ;  /* 0x0000000a00ba7202 */ /* 0x000fce0000000f00 */
.L_x_34678:
[----:B------:R-:W-:Y:S05]  /*6280*/  BSYNC B2 ;  /* 0x0000000000027941 */ /* 0x000fea0003800000 */
.L_x_34676:
        /* <DEDUP_REMOVED lines=16> */
.L_x_34682:
[----:B------:R-:W-:Y:S05]  /*6390*/  BSYNC B3 ;  /* 0x0000000000037941 */ /* 0x000fea0003800000 */
.L_x_34681:
        /* <DEDUP_REMOVED lines=44> */
.L_x_34680:
[----:B------:R-:W-:Y:S05]  /*6660*/  BSYNC B2 ;  /* 0x0000000000027941 */ /* 0x000fea0003800000 */
.L_x_34679:
        /* <DEDUP_REMOVED lines=11> */
.L_x_34675:
[----:B------:R-:W-:Y:S05]  /*6720*/  BSYNC B1 ;  /* 0x0000000000017941 */ /* 0x000fea0003800000 */
.L_x_34674:
        /* <DEDUP_REMOVED lines=18> */
.L_x_34686:
[----:B------:R-:W-:-:S07]  /*6850*/  IMAD.MOV.U32 R187, RZ, RZ, R10 ;  /* 0x000000ffffbb7224 */ /* 0x000fce00078e000a */
.L_x_34687:
[----:B------:R-:W-:Y:S05]  /*6860*/  BSYNC B2 ;  /* 0x0000000000027941 */ /* 0x000fea0003800000 */
.L_x_34685:
        /* <DEDUP_REMOVED lines=16> */
.L_x_34691:
[----:B------:R-:W-:Y:S05]  /*6970*/  BSYNC B3 ;  /* 0x0000000000037941 */ /* 0x000fea0003800000 */
.L_x_34690:
        /* <DEDUP_REMOVED lines=44> */
.L_x_34689:
[----:B------:R-:W-:Y:S05]  /*6c40*/  BSYNC B2 ;  /* 0x0000000000027941 */ /* 0x000fea0003800000 */
.L_x_34688:
        /* <DEDUP_REMOVED lines=11> */
.L_x_34684:
[----:B------:R-:W-:Y:S05]  /*6d00*/  BSYNC B1 ;  /* 0x0000000000017941 */ /* 0x000fea0003800000 */
.L_x_34683:
        /* <DEDUP_REMOVED lines=30> */
.L_x_34693:
[----:B------:R-:W-:Y:S05]  /*6ef0*/  BSYNC B1 ;  /* 0x0000000000017941 */ /* 0x000fea0003800000 */
.L_x_34692:
[----:B--2---:R-:W-:Y:S01]  /*6f00*/  @P3 IMAD.WIDE.U32 R190, R200, 0x10, R190 ;  /* 0x00000010c8be3825 */ /* 0x004fe200078e00be */
[----:B------:R-:W2:Y:S04]  /*6f10*/  @P0 LDG.E.128 R168, desc[UR6][R192.64] ;  /* 0x00000006c0a80981 */ /* 0x000ea8000c1e1d00 */
[----:B------:R1:W5:Y:S04]  /*6f20*/  @P3 LDG.E.128 R164, desc[UR6][R190.64] ;  /* 0x00000006bea43981 */ /* 0x000368000c1e1d00 */
[----:B------:R1:W5:Y:S01]  /*6f30*/  @P0 LDG.E.128 R160, desc[UR6][R192.64+0x10] ;  /* 0x00001006c0a00981 */ /* 0x000362000c1e1d00 */
[----:B------:R-:W-:Y:S01]  /*6f40*/  @!P4 ISETP.NE.U32.AND P1, PT, R226, RZ, PT ;  /* 0x000000ffe200c20c */ /* 0x000fe20003f25070 */
[----:B------:R-:W-:Y:S01]  /*6f50*/  BSSY B1, `(.L_x_34694) ;  /* 0x000005b000017945 */ /* 0x000fe20003800000 */
[----:B0-----:R-:W-:-:S02]  /*6f60*/  @!P4 MOV R194, R198 ;  /* 0x000000c600c2c202 */ /* 0x001fc40000000f00 */
[----:B------:R-:W-:-:S04]  /*6f70*/  @!P4 ISETP.NE.AND.EX P1, PT, R227, RZ, PT, P1 ;  /* 0x000000ffe300c20c */ /* 0x000fc80003f25310 */
        /* <DEDUP_REMOVED lines=14> */
.L_x_34697:
[----:B------:R-:W-:-:S07]  /*7060*/  IMAD.MOV.U32 R8, RZ, RZ, R10 ;  /* 0x000000ffff087224 */ /* 0x000fce00078e000a */
.L_x_34698:
[----:B------:R-:W-:Y:S05]  /*7070*/  BSYNC B2 ;  /* 0x0000000000027941 */ /* 0x000fea0003800000 */
.L_x_34696:
        /* <DEDUP_REMOVED lines=16> */
.L_x_34702:
[----:B------:R-:W-:Y:S05]  /*7180*/  BSYNC B3 ;  /* 0x0000000000037941 */ /* 0x000fea0003800000 */
.L_x_34701:
        /* <DEDUP_REMOVED lines=43> */
.L_x_34700:
[----:B------:R-:W-:Y:S05]  /*7440*/  BSYNC B2 ;  /* 0x0000000000027941 */ /* 0x000fea0003800000 */
.L_x_34699:
        /* <DEDUP_REMOVED lines=11> */
.L_x_34695:
[----:B------:R-:W-:Y:S05]  /*7500*/  BSYNC B1 ;  /* 0x0000000000017941 */ /* 0x000fea0003800000 */
.L_x_34694:
        /* <DEDUP_REMOVED lines=18> */
.L_x_34706:
[----:B------:R-:W-:-:S07]  /*7630*/  IMAD.MOV.U32 R8, RZ, RZ, R10 ;  /* 0x000000ffff087224 */ /* 0x000fce00078e000a */
.L_x_34707:
[----:B------:R-:W-:Y:S05]  /*7640*/  BSYNC B2 ;  /* 0x0000000000027941 */ /* 0x000fea0003800000 */
.L_x_34705:
        /* <DEDUP_REMOVED lines=16> */
.L_x_34711:
[----:B------:R-:W-:Y:S05]  /*7750*/  BSYNC B3 ;  /* 0x0000000000037941 */ /* 0x000fea0003800000 */
.L_x_34710:
        /* <DEDUP_REMOVED lines=43> */
.L_x_34709:
[----:B------:R-:W-:Y:S05]  /*7a10*/  BSYNC B2 ;  /* 0x0000000000027941 */ /* 0x000fea0003800000 */
.L_x_34708:
        /* <DEDUP_REMOVED lines=11> */
.L_x_34704:
[----:B------:R-:W-:Y:S05]  /*7ad0*/  BSYNC B1 ;  /* 0x0000000000017941 */ /* 0x000fea0003800000 */
.L_x_34703:
        /* <DEDUP_REMOVED lines=18> */
.L_x_34715:
[----:B------:R-:W-:-:S07]  /*7c00*/  IMAD.MOV.U32 R8, RZ, RZ, R10 ;  /* 0x000000ffff087224 */ /* 0x000fce00078e000a */
.L_x_34716:
[----:B------:R-:W-:Y:S05]  /*7c10*/  BSYNC B2 ;  /* 0x0000000000027941 */ /* 0x000fea0003800000 */
.L_x_34714:
        /* <DEDUP_REMOVED lines=16> */
.L_x_34720:
[----:B------:R-:W-:Y:S05]  /*7d20*/  BSYNC B3 ;  /* 0x0000000000037941 */ /* 0x000fea0003800000 */
.L_x_34719:
        /* <DEDUP_REMOVED lines=44> */
.L_x_34718:
[----:B------:R-:W-:Y:S05]  /*7ff0*/  BSYNC B2 ;  /* 0x0000000000027941 */ /* 0x000fea0003800000 */
.L_x_34717:
        /* <DEDUP_REMOVED lines=11> */
.L_x_34713:
[----:B------:R-:W-:Y:S05]  /*80b0*/  BSYNC B1 ;  /* 0x0000000000017941 */ /* 0x000fea0003800000 */
.L_x_34712:
        /* <DEDUP_REMOVED lines=18> */
.L_x_34724:
[----:B------:R-:W-:-:S07]  /*81e0*/  MOV R8, R10 ;  /* 0x0000000a00087202 */ /* 0x000fce0000000f00 */
.L_x_34725:
[----:B------:R-:W-:Y:S05]  /*81f0*/  BSYNC B2 ;  /* 0x0000000000027941 */ /* 0x000fea0003800000 */
.L_x_34723:
        /* <DEDUP_REMOVED lines=16> */
.L_x_34729:
[----:B------:R-:W-:Y:S05]  /*8300*/  BSYNC B3 ;  /* 0x0000000000037941 */ /* 0x000fea0003800000 */
.L_x_34728:
        /* <DEDUP_REMOVED lines=44> */
.L_x_34727:
[----:B------:R-:W-:Y:S05]  /*85d0*/  BSYNC B2 ;  /* 0x0000000000027941 */ /* 0x000fea0003800000 */
.L_x_34726:
        /* <DEDUP_REMOVED lines=11> */
.L_x_34722:
[----:B------:R-:W-:Y:S05]  /*8690*/  BSYNC B1 ;  /* 0x0000000000017941 */ /* 0x000fea0003800000 */
.L_x_34721:
        /* <DEDUP_REMOVED lines=18> */
.L_x_34733:
[----:B------:R-:W-:-:S07]  /*87c0*/  IMAD.MOV.U32 R8, RZ, RZ, R10 ;  /* 0x000000ffff087224 */ /* 0x000fce00078e000a */
.L_x_34734:
[----:B------:R-:W-:Y:S05]  /*87d0*/  BSYNC B2 ;  /* 0x0000000000027941 */ /* 0x000fea0003800000 */
.L_x_34732:
        /* <DEDUP_REMOVED lines=16> */
.L_x_34738:
[----:B------:R-:W-:Y:S05]  /*88e0*/  BSYNC B3 ;  /* 0x0000000000037941 */ /* 0x000fea0003800000 */
.L_x_34737:
        /* <DEDUP_REMOVED lines=44> */
.L_x_34736:
[----:B------:R-:W-:Y:S05]  /*8bb0*/  BSYNC B2 ;  /* 0x0000000000027941 */ /* 0x000fea0003800000 */
.L_x_34735:
        /* <DEDUP_REMOVED lines=11> */
.L_x_34731:
[----:B------:R-:W-:Y:S05]  /*8c70*/  BSYNC B1 ;  /* 0x0000000000017941 */ /* 0x000fea0003800000 */
.L_x_34730:
        /* <DEDUP_REMOVED lines=18> */
.L_x_34742:
[----:B------:R-:W-:-:S07]  /*8da0*/  MOV R8, R10 ;  /* 0x0000000a00087202 */ /* 0x000fce0000000f00 */
.L_x_34743:
[----:B------:R-:W-:Y:S05]  /*8db0*/  BSYNC B2 ;  /* 0x0000000000027941 */ /* 0x000fea0003800000 */
.L_x_34741:
        /* <DEDUP_REMOVED lines=16> */
.L_x_34747:
[----:B------:R-:W-:Y:S05]  /*8ec0*/  BSYNC B3 ;  /* 0x0000000000037941 */ /* 0x000fea0003800000 */
.L_x_34746:
        /* <DEDUP_REMOVED lines=44> */
.L_x_34745:
[----:B------:R-:W-:Y:S05]  /*9190*/  BSYNC B2 ;  /* 0x0000000000027941 */ /* 0x000fea0003800000 */
.L_x_34744:
        /* <DEDUP_REMOVED lines=11> */
.L_x_34740:
[----:B------:R-:W-:Y:S05]  /*9250*/  BSYNC B1 ;  /* 0x0000000000017941 */ /* 0x000fea0003800000 */
.L_x_34739:
        /* <DEDUP_REMOVED lines=18> */
.L_x_34751:
[----:B------:R-:W-:-:S07]  /*9380*/  IMAD.MOV.U32 R8, RZ, RZ, R10 ;  /* 0x000000ffff087224 */ /* 0x000fce00078e000a */
.L_x_34752:
[----:B------:R-:W-:Y:S05]  /*9390*/  BSYNC B2 ;  /* 0x0000000000027941 */ /* 0x000fea0003800000 */
.L_x_34750:
        /* <DEDUP_REMOVED lines=16> */
.L_x_34756:
[----:B------:R-:W-:Y:S05]  /*94a0*/  BSYNC B3 ;  /* 0x0000000000037941 */ /* 0x000fea0003800000 */
.L_x_34755:
        /* <DEDUP_REMOVED lines=44> */
.L_x_34754:
[----:B------:R-:W-:Y:S05]  /*9770*/  BSYNC B2 ;  /* 0x0000000000027941 */ /* 0x000fea0003800000 */
.L_x_34753:
        /* <DEDUP_REMOVED lines=11> */
.L_x_34749:
[----:B------:R-:W-:Y:S05]  /*9830*/  BSYNC B1 ;  /* 0x0000000000017941 */ /* 0x000fea0003800000 */
.L_x_34748:
        /* <DEDUP_REMOVED lines=18> */
.L_x_34760:
[----:B------:R-:W-:-:S07]  /*9960*/  MOV R8, R10 ;  /* 0x0000000a00087202 */ /* 0x000fce0000000f00 */
.L_x_34761:
[----:B------:R-:W-:Y:S05]  /*9970*/  BSYNC B2 ;  /* 0x0000000000027941 */ /* 0x000fea0003800000 */
.L_x_34759:
        /* <DEDUP_REMOVED lines=16> */
.L_x_34765:
[----:B------:R-:W-:Y:S05]  /*9a80*/  BSYNC B3 ;  /* 0x0000000000037941 */ /* 0x000fea0003800000 */
.L_x_34764:
        /* <DEDUP_REMOVED lines=44> */
.L_x_34763:
[----:B------:R-:W-:Y:S05]  /*9d50*/  BSYNC B2 ;  /* 0x0000000000027941 */ /* 0x000fea0003800000 */
.L_x_34762:
        /* <DEDUP_REMOVED lines=11> */
.L_x_34758:
[----:B------:R-:W-:Y:S05]  /*9e10*/  BSYNC B1 ;  /* 0x0000000000017941 */ /* 0x000fea0003800000 */
.L_x_34757:
        /* <DEDUP_REMOVED lines=30> */
.L_x_34767:
[----:B------:R-:W-:Y:S05]  /*a000*/  BSYNC B1 ;  /* 0x0000000000017941 */ /* 0x000fea0003800000 */
.L_x_34766:
        /* <DEDUP_REMOVED lines=22> */
.L_x_34771:
[----:B------:R-:W-:-:S07]  /*a170*/  MOV R8, R10 ;  /* 0x0000000a00087202 */ /* 0x000fce0000000f00 */
.L_x_34772:
[----:B------:R-:W-:Y:S05]  /*a180*/  BSYNC B2 ;  /* 0x0000000000027941 */ /* 0x000fea0003800000 */
.L_x_34770:
        /* <DEDUP_REMOVED lines=16> */
.L_x_34776:
[----:B------:R-:W-:Y:S05]  /*a290*/  BSYNC B3 ;  /* 0x0000000000037941 */ /* 0x000fea0003800000 */
.L_x_34775:
        /* <DEDUP_REMOVED lines=43> */
.L_x_34774:
[----:B------:R-:W-:Y:S05]  /*a550*/  BSYNC B2 ;  /* 0x0000000000027941 */ /* 0x000fea0003800000 */
.L_x_34773:
        /* <DEDUP_REMOVED lines=11> */
.L_x_34769:
[----:B------:R-:W-:Y:S05]  /*a610*/  BSYNC B1 ;  /* 0x0000000000017941 */ /* 0x000fea0003800000 */
.L_x_34768:
        /* <DEDUP_REMOVED lines=18> */
.L_x_34780:
[----:B------:R-:W-:-:S07]  /*a740*/  MOV R8, R10 ;  /* 0x0000000a00087202 */ /* 0x000fce0000000f00 */
.L_x_34781:
[----:B------:R-:W-:Y:S05]  /*a750*/  BSYNC B2 ;  /* 0x0000000000027941 */ /* 0x000fea0003800000 */
.L_x_34779:
        /* <DEDUP_REMOVED lines=16> */
.L_x_34785:
[----:B------:R-:W-:Y:S05]  /*a860*/  BSYNC B3 ;  /* 0x0000000000037941 */ /* 0x000fea0003800000 */
.L_x_34784:
        /* <DEDUP_REMOVED lines=43> */
.L_x_34783:
[----:B------:R-:W-:Y:S05]  /*ab20*/  BSYNC B2 ;  /* 0x0000000000027941 */ /* 0x000fea0003800000 */
.L_x_34782:
        /* <DEDUP_REMOVED lines=11> */
.L_x_34778:
[----:B------:R-:W-:Y:S05]  /*abe0*/  BSYNC B1 ;  /* 0x0000000000017941 */ /* 0x000fea0003800000 */
.L_x_34777:
        /* <DEDUP_REMOVED lines=18> */
.L_x_34789:
[----:B------:R-:W-:-:S07]  /*ad10*/  MOV R8, R10 ;  /* 0x0000000a00087202 */ /* 0x000fce0000000f00 */
.L_x_34790:
[----:B------:R-:W-:Y:S05]  /*ad20*/  BSYNC B2 ;  /* 0x0000000000027941 */ /* 0x000fea0003800000 */
.L_x_34788:
        /* <DEDUP_REMOVED lines=16> */
.L_x_34794:
[----:B------:R-:W-:Y:S05]  /*ae30*/  BSYNC B3 ;  /* 0x0000000000037941 */ /* 0x000fea0003800000 */
.L_x_34793:
        /* <DEDUP_REMOVED lines=44> */
.L_x_34792:
[----:B------:R-:W-:Y:S05]  /*b100*/  BSYNC B2 ;  /* 0x0000000000027941 */ /* 0x000fea0003800000 */
.L_x_34791:
        /* <DEDUP_REMOVED lines=11> */
.L_x_34787:
[----:B------:R-:W-:Y:S05]  /*b1c0*/  BSYNC B1 ;  /* 0x0000000000017941 */ /* 0x000fea0003800000 */
.L_x_34786:
        /* <DEDUP_REMOVED lines=18> */
.L_x_34798:
[----:B------:R-:W-:-:S07]  /*b2f0*/  IMAD.MOV.U32 R8, RZ, RZ, R10 ;  /* 0x000000ffff087224 */ /* 0x000fce00078e000a */
.L_x_34799:
[----:B------:R-:W-:Y:S05]  /*b300*/  BSYNC B2 ;  /* 0x0000000000027941 */ /* 0x000fea0003800000 */
.L_x_34797:
        /* <DEDUP_REMOVED lines=16> */
.L_x_34803:
[----:B------:R-:W-:Y:S05]  /*b410*/  BSYNC B3 ;  /* 0x0000000000037941 */ /* 0x000fea0003800000 */
.L_x_34802:
        /* <DEDUP_REMOVED lines=44> */
.L_x_34801:
[----:B------:R-:W-:Y:S05]  /*b6e0*/  BSYNC B2 ;  /* 0x0000000000027941 */ /* 0x000fea0003800000 */
.L_x_34800:
        /* <DEDUP_REMOVED lines=11> */
.L_x_34796:
[----:B------:R-:W-:Y:S05]  /*b7a0*/  BSYNC B1 ;  /* 0x0000000000017941 */ /* 0x000fea0003800000 */
.L_x_34795:
        /* <DEDUP_REMOVED lines=18> */
.L_x_34807:
[----:B------:R-:W-:-:S07]  /*b8d0*/  MOV R8, R10 ;  /* 0x0000000a00087202 */ /* 0x000fce0000000f00 */
.L_x_34808:
[----:B------:R-:W-:Y:S05]  /*b8e0*/  BSYNC B2 ;  /* 0x0000000000027941 */ /* 0x000fea0003800000 */
.L_x_34806:
        /* <DEDUP_REMOVED lines=16> */
.L_x_34812:
[----:B------:R-:W-:Y:S05]  /*b9f0*/  BSYNC B3 ;  /* 0x0000000000037941 */ /* 0x000fea0003800000 */
.L_x_34811:
        /* <DEDUP_REMOVED lines=44> */
.L_x_34810:
[----:B------:R-:W-:Y:S05]  /*bcc0*/  BSYNC B2 ;  /* 0x0000000000027941 */ /* 0x000fea0003800000 */
.L_x_34809:
        /* <DEDUP_REMOVED lines=11> */
.L_x_34805:
[----:B------:R-:W-:Y:S05]  /*bd80*/  BSYNC B1 ;  /* 0x0000000000017941 */ /* 0x000fea0003800000 */
.L_x_34804:
        /* <DEDUP_REMOVED lines=18> */
.L_x_34816:
[----:B------:R-:W-:-:S07]  /*beb0*/  IMAD.MOV.U32 R8, RZ, RZ, R10 ;  /* 0x000000ffff087224 */ /* 0x000fce00078e000a */
.L_x_34817:
[----:B------:R-:W-:Y:S05]  /*bec0*/  BSYNC B2 ;  /* 0x0000000000027941 */ /* 0x000fea0003800000 */
.L_x_34815:
        /* <DEDUP_REMOVED lines=16> */
.L_x_34821:
[----:B------:R-:W-:Y:S05]  /*bfd0*/  BSYNC B3 ;  /* 0x0000000000037941 */ /* 0x000fea0003800000 */
.L_x_34820:
        /* <DEDUP_REMOVED lines=44> */
.L_x_34819:
[----:B------:R-:W-:Y:S05]  /*c2a0*/  BSYNC B2 ;  /* 0x0000000000027941 */ /* 0x000fea0003800000 */
.L_x_34818:
        /* <DEDUP_REMOVED lines=11> */
.L_x_34814:
[----:B------:R-:W-:Y:S05]  /*c360*/  BSYNC B1 ;  /* 0x0000000000017941 */ /* 0x000fea0003800000 */
.L_x_34813:
        /* <DEDUP_REMOVED lines=18> */
.L_x_34825:
[----:B------:R-:W-:-:S07]  /*c490*/  MOV R8, R10 ;  /* 0x0000000a00087202 */ /* 0x000fce0000000f00 */
.L_x_34826:
[----:B------:R-:W-:Y:S05]  /*c4a0*/  BSYNC B2 ;  /* 0x0000000000027941 */ /* 0x000fea0003800000 */
.L_x_34824:
        /* <DEDUP_REMOVED lines=16> */
.L_x_34830:
[----:B------:R-:W-:Y:S05]  /*c5b0*/  BSYNC B3 ;  /* 0x0000000000037941 */ /* 0x000fea0003800000 */
.L_x_34829:
        /* <DEDUP_REMOVED lines=44> */
.L_x_34828:
[----:B------:R-:W-:Y:S05]  /*c880*/  BSYNC B2 ;  /* 0x0000000000027941 */ /* 0x000fea0003800000 */
.L_x_34827:
        /* <DEDUP_REMOVED lines=11> */
.L_x_34823:
[----:B------:R-:W-:Y:S05]  /*c940*/  BSYNC B1 ;  /* 0x0000000000017941 */ /* 0x000fea0003800000 */
.L_x_34822:
        /* <DEDUP_REMOVED lines=18> */
.L_x_34834:
[----:B------:R-:W-:-:S07]  /*ca70*/  IMAD.MOV.U32 R8, RZ, RZ, R10 ;  /* 0x000000ffff087224 */ /* 0x000fce00078e000a */
.L_x_34835:
[----:B------:R-:W-:Y:S05]  /*ca80*/  BSYNC B2 ;  /* 0x0000000000027941 */ /* 0x000fea0003800000 */
.L_x_34833:
        /* <DEDUP_REMOVED lines=16> */
.L_x_34839:
[----:B------:R-:W-:Y:S05]  /*cb90*/  BSYNC B3 ;  /* 0x0000000000037941 */ /* 0x000fea0003800000 */
.L_x_34838:
        /* <DEDUP_REMOVED lines=44> */
.L_x_34837:
[----:B------:R-:W-:Y:S05]  /*ce60*/  BSYNC B2 ;  /* 0x0000000000027941 */ /* 0x000fea0003800000 */
.L_x_34836:
        /* <DEDUP_REMOVED lines=11> */
.L_x_34832:
[----:B------:R-:W-:Y:S05]  /*cf20*/  BSYNC B1 ;  /* 0x0000000000017941 */ /* 0x000fea0003800000 */
.L_x_34831:
        /* <DEDUP_REMOVED lines=30> */
.L_x_34841:
[----:B------:R-:W-:Y:S05]  /*d110*/  BSYNC B1 ;  /* 0x0000000000017941 */ /* 0x000fea0003800000 */
.L_x_34840:
        /* <DEDUP_REMOVED lines=22> */
.L_x_34845:
[----:B------:R-:W-:-:S07]  /*d280*/  IMAD.MOV.U32 R8, RZ, RZ, R10 ;  /* 0x000000ffff087224 */ /* 0x000fce00078e000a */
.L_x_34846:
[----:B------:R-:W-:Y:S05]  /*d290*/  BSYNC B2 ;  /* 0x0000000000027941 */ /* 0x000fea0003800000 */
.L_x_34844:
        /* <DEDUP_REMOVED lines=16> */
.L_x_34850:
[----:B------:R-:W-:Y:S05]  /*d3a0*/  BSYNC B3 ;  /* 0x0000000000037941 */ /* 0x000fea0003800000 */
.L_x_34849:
        /* <DEDUP_REMOVED lines=43> */
.L_x_34848:
[----:B------:R-:W-:Y:S05]  /*d660*/  BSYNC B2 ;  /* 0x0000000000027941 */ /* 0x000fea0003800000 */
.L_x_34847:
        /* <DEDUP_REMOVED lines=11> */
.L_x_34843:
[----:B------:R-:W-:Y:S05]  /*d720*/  BSYNC B1 ;  /* 0x0000000000017941 */ /* 0x000fea0003800000 */
.L_x_34842:
        /* <DEDUP_REMOVED lines=18> */
.L_x_34854:
[----:B------:R-:W-:-:S07]  /*d850*/  IMAD.MOV.U32 R8, RZ, RZ, R10 ;  /* 0x000000ffff087224 */ /* 0x000fce00078e000a */
.L_x_34855:
[----:B------:R-:W-:Y:S05]  /*d860*/  BSYNC B2 ;  /* 0x0000000000027941 */ /* 0x000fea0003800000 */
.L_x_34853:
        /* <DEDUP_REMOVED lines=16> */
.L_x_34859:
[----:B------:R-:W-:Y:S05]  /*d970*/  BSYNC B3 ;  /* 0x0000000000037941 */ /* 0x000fea0003800000 */
.L_x_34858:
        /* <DEDUP_REMOVED lines=44> */
.L_x_34857:
[----:B------:R-:W-:Y:S05]  /*dc40*/  BSYNC B2 ;  /* 0x0000000000027941 */ /* 0x000fea0003800000 */
.L_x_34856:
        /* <DEDUP_REMOVED lines=11> */
.L_x_34852:
[----:B------:R-:W-:Y:S05]  /*dd00*/  BSYNC B1 ;  /* 0x0000000000017941 */ /* 0x000fea0003800000 */
.L_x_34851:
        /* <DEDUP_REMOVED lines=18> */
.L_x_34863:
[----:B------:R-:W-:-:S07]  /*de30*/  MOV R8, R10 ;  /* 0x0000000a00087202 */ /* 0x000fce0000000f00 */
.L_x_34864:
[----:B------:R-:W-:Y:S05]  /*de40*/  BSYNC B2 ;  /* 0x0000000000027941 */ /* 0x000fea0003800000 */
.L_x_34862:
        /* <DEDUP_REMOVED lines=16> */
.L_x_34868:
[----:B------:R-:W-:Y:S05]  /*df50*/  BSYNC B3 ;  /* 0x0000000000037941 */ /* 0x000fea0003800000 */
.L_x_34867:
        /* <DEDUP_REMOVED lines=44> */
.L_x_34866:
[----:B------:R-:W-:Y:S05]  /*e220*/  BSYNC B2 ;  /* 0x0000000000027941 */ /* 0x000fea0003800000 */
.L_x_34865:
        /* <DEDUP_REMOVED lines=11> */
.L_x_34861:
[----:B------:R-:W-:Y:S05]  /*e2e0*/  BSYNC B1 ;  /* 0x0000000000017941 */ /* 0x000fea0003800000 */
.L_x_34860:
        /* <DEDUP_REMOVED lines=18> */
.L_x_34872:
[----:B------:R-:W-:-:S07]  /*e410*/  IMAD.MOV.U32 R8, RZ, RZ, R10 ;  /* 0x000000ffff087224 */ /* 0x000fce00078e000a */
.L_x_34873:
[----:B------:R-:W-:Y:S05]  /*e420*/  BSYNC B2 ;  /* 0x0000000000027941 */ /* 0x000fea0003800000 */
.L_x_34871:
        /* <DEDUP_REMOVED lines=16> */
.L_x_34877:
[----:B------:R-:W-:Y:S05]  /*e530*/  BSYNC B3 ;  /* 0x0000000000037941 */ /* 0x000fea0003800000 */
.L_x_34876:
        /* <DEDUP_REMOVED lines=44> */
.L_x_34875:
[----:B------:R-:W-:Y:S05]  /*e800*/  BSYNC B2 ;  /* 0x0000000000027941 */ /* 0x000fea0003800000 */
.L_x_34874:
        /* <DEDUP_REMOVED lines=11> */
.L_x_34870:
[----:B------:R-:W-:Y:S05]  /*e8c0*/  BSYNC B1 ;  /* 0x0000000000017941 */ /* 0x000fea0003800000 */
.L_x_34869:
        /* <DEDUP_REMOVED lines=18> */
.L_x_34881:
[----:B------:R-:W-:-:S07]  /*e9f0*/  MOV R8, R10 ;  /* 0x0000000a00087202 */ /* 0x000fce0000000f00 */
.L_x_34882:
[----:B------:R-:W-:Y:S05]  /*ea00*/  BSYNC B2 ;  /* 0x0000000000027941 */ /* 0x000fea0003800000 */
.L_x_34880:
        /* <DEDUP_REMOVED lines=16> */
.L_x_34886:
[----:B------:R-:W-:Y:S05]  /*eb10*/  BSYNC B3 ;  /* 0x0000000000037941 */ /* 0x000fea0003800000 */
.L_x_34885:
        /* <DEDUP_REMOVED lines=44> */
.L_x_34884:
[----:B------:R-:W-:Y:S05]  /*ede0*/  BSYNC B2 ;  /* 0x0000000000027941 */ /* 0x000fea0003800000 */
.L_x_34883:
        /* <DEDUP_REMOVED lines=11> */
.L_x_34879:
[----:B------:R-:W-:Y:S05]  /*eea0*/  BSYNC B1 ;  /* 0x0000000000017941 */ /* 0x000fea0003800000 */
.L_x_34878:
        /* <DEDUP_REMOVED lines=18> */
.L_x_34890:
[----:B------:R-:W-:-:S07]  /*efd0*/  IMAD.MOV.U32 R8, RZ, RZ, R10 ;  /* 0x000000ffff087224 */ /* 0x000fce00078e000a */
.L_x_34891:
[----:B------:R-:W-:Y:S05]  /*efe0*/  BSYNC B2 ;  /* 0x0000000000027941 */ /* 0x000fea0003800000 */
.L_x_34889:
        /* <DEDUP_REMOVED lines=16> */
.L_x_34895:
[----:B------:R-:W-:Y:S05]  /*f0f0*/  BSYNC B3 ;  /* 0x0000000000037941 */ /* 0x000fea0003800000 */
.L_x_34894:
        /* <DEDUP_REMOVED lines=44> */
.L_x_34893:
[----:B------:R-:W-:Y:S05]  /*f3c0*/  BSYNC B2 ;  /* 0x0000000000027941 */ /* 0x000fea0003800000 */
.L_x_34892:
        /* <DEDUP_REMOVED lines=11> */
.L_x_34888:
[----:B------:R-:W-:Y:S05]  /*f480*/  BSYNC B1 ;  /* 0x0000000000017941 */ /* 0x000fea0003800000 */
.L_x_34887:
        /* <DEDUP_REMOVED lines=18> */
.L_x_34899:
[----:B------:R-:W-:-:S07]  /*f5b0*/  MOV R8, R10 ;  /* 0x0000000a00087202 */ /* 0x000fce0000000f00 */
.L_x_34900:
[----:B------:R-:W-:Y:S05]  /*f5c0*/  BSYNC B2 ;  /* 0x0000000000027941 */ /* 0x000fea0003800000 */
.L_x_34898:
        /* <DEDUP_REMOVED lines=16> */
.L_x_34904:
[----:B------:R-:W-:Y:S05]  /*f6d0*/  BSYNC B3 ;  /* 0x0000000000037941 */ /* 0x000fea0003800000 */
.L_x_34903:
        /* <DEDUP_REMOVED lines=44> */
.L_x_34902:
[----:B------:R-:W-:Y:S05]  /*f9a0*/  BSYNC B2 ;  /* 0x0000000000027941 */ /* 0x000fea0003800000 */
.L_x_34901:
        /* <DEDUP_REMOVED lines=11> */
.L_x_34897:
[----:B------:R-:W-:Y:S05]  /*fa60*/  BSYNC B1 ;  /* 0x0000000000017941 */ /* 0x000fea0003800000 */
.L_x_34896:
        /* <DEDUP_REMOVED lines=18> */
.L_x_34908:
[----:B------:R-:W-:-:S07]  /*fb90*/  IMAD.MOV.U32 R8, RZ, RZ, R10 ;  /* 0x000000ffff087224 */ /* 0x000fce00078e000a */
.L_x_34909:
[----:B------:R-:W-:Y:S05]  /*fba0*/  BSYNC B2 ;  /* 0x0000000000027941 */ /* 0x000fea0003800000 */
.L_x_34907:
        /* <DEDUP_REMOVED lines=16> */
.L_x_34913:
[----:B------:R-:W-:Y:S05]  /*fcb0*/  BSYNC B3 ;  /* 0x0000000000037941 */ /* 0x000fea0003800000 */
.L_x_34912:
        /* <DEDUP_REMOVED lines=44> */
.L_x_34911:
[----:B------:R-:W-:Y:S05]  /*ff80*/  BSYNC B2 ;  /* 0x0000000000027941 */ /* 0x000fea0003800000 */
.L_x_34910:
        /* <DEDUP_REMOVED lines=11> */
.L_x_34906:
[----:B------:R-:W-:Y:S05]  /*10040*/  BSYNC B1 ;  /* 0x0000000000017941 */ /* 0x000fea0003800000 */
.L_x_34905:
        /* <DEDUP_REMOVED lines=12> */
[----:B------:R-:W-:Y:S02]  /*10110*/  LOP3.LUT R216, R15, 0xff, RZ, 0xc0, !PT ;  /* 0x000000ff0fd87812 */ /* 0x000fe400078ec0ff */
[----:B------:R-:W-:Y:S02]  /*10120*/  LOP3.LUT R217, R214, 0xff0000, RZ, 0xc0, !PT ;  /* 0x00ff0000d6d97812 */ /* 0x000fe400078ec0ff */
[----:B------:R-:W0:Y:S01]  /*10130*/  LDC.64 R214, c[0x0][0x240] ;  /* 0x00009000ffd67b82 */ /* 0x000e220000000a00 */
[----:B------:R-:W-:Y:S02]  /*10140*/  LOP3.LUT R218, R14, 0xff, RZ, 0xc0, !PT ;  /* 0x000000ff0eda7812 */ /* 0x000fe400078ec0ff */
[----:B------:R-:W-:-:S02]  /*10150*/  PRMT R8, R217, 0x4210, R8 ;  /* 0x00004210d9087816 */ /* 0x000fc40000000008 */
[----:B------:R-:W-:Y:S01]  /*10160*/  PRMT R217, R221, 0x7104, RZ ;  /* 0x00007104ddd97816 */ /* 0x000fe200000000ff */
[----:B------:R-:W-:Y:S01]  /*10170*/  IMAD.WIDE.U32 R218, R218, 0x10000, RZ ;  /* 0x00010000dada7825 */ /* 0x000fe200078e00ff */
[----:B------:R-:W-:Y:S02]  /*10180*/  LOP3.LUT R228, R13, 0xff, RZ, 0xc0, !PT ;  /* 0x000000ff0de47812 */ /* 0x000fe400078ec0ff */
[----:B------:R-:W-:-:S03]  /*10190*/  LOP3.LUT R217, R8, 0xff00, R217, 0xf8, !PT ;  /* 0x0000ff0008d97812 */ /* 0x000fc600078ef8d9 */
[----:B------:R-:W-:Y:S01]  /*101a0*/  IMAD.WIDE.U32 R228, R228, 0x100, RZ ;  /* 0x00000100e4e47825 */ /* 0x000fe200078e00ff */
[----:B------:R-:W-:-:S03]  /*101b0*/  LOP3.LUT R243, R217, 0xff, R220, 0xf8, !PT ;  /* 0x000000ffd9f37812 */ /* 0x000fc600078ef8dc */
[----:B------:R-:W-:-:S05]  /*101c0*/  IMAD.WIDE.U32 R216, R216, 0x1000000, RZ ;  /* 0x01000000d8d87825 */ /* 0x000fca00078e00ff */
[----:B------:R-:W-:Y:S02]  /*101d0*/  LOP3.LUT R243, R219, R243, R217, 0xfe, !PT ;  /* 0x000000f3dbf37212 */ /* 0x000fe400078efed9 */
[----:B------:R-:W-:Y:S01]  /*101e0*/  LOP3.LUT R216, R228, R216, R218, 0xfe, !PT ;  /* 0x000000d8e4d87212 */ /* 0x000fe200078efeda */
[----:B0-----:R-:W-:Y:S01]  /*101f0*/  IMAD.WIDE.U32 R214, R241, 0x8, R214 ;  /* 0x00000008f1d67825 */ /* 0x001fe200078e00d6 */
[----:B------:R-:W-:Y:S02]  /*10200*/  LOP3.LUT R229, R243, R229, RZ, 0xfc, !PT ;  /* 0x000000e5f3e57212 */ /* 0x000fe400078efcff */
[----:B------:R-:W-:-:S05]  /*10210*/  LOP3.LUT R228, R216, 0xff, R11, 0xf8, !PT ;  /* 0x000000ffd8e47812 */ /* 0x000fca00078ef80b */
[----:B------:R0:W-:Y:S02]  /*10220*/  STG.E.64 desc[UR6][R214.64], R228 ;  /* 0x000000e4d6007986 */ /* 0x0001e4000c101b06 */
.L_x_34915:
[----:B------:R-:W-:Y:S05]  /*10230*/  BSYNC B1 ;  /* 0x0000000000017941 */ /* 0x000fea0003800000 */
.L_x_34914:
        /* <DEDUP_REMOVED lines=22> */
.L_x_34919:
[----:B------:R-:W-:-:S07]  /*103a0*/  IMAD.MOV.U32 R8, RZ, RZ, R10 ;  /* 0x000000ffff087224 */ /* 0x000fce00078e000a */
.L_x_34920:
[----:B------:R-:W-:Y:S05]  /*103b0*/  BSYNC B2 ;  /* 0x0000000000027941 */ /* 0x000fea0003800000 */
.L_x_34918:
        /* <DEDUP_REMOVED lines=16> */
.L_x_34924:
[----:B------:R-:W-:Y:S05]  /*104c0*/  BSYNC B3 ;  /* 0x0000000000037941 */ /* 0x000fea0003800000 */
.L_x_34923:
        /* <DEDUP_REMOVED lines=43> */
.L_x_34922:
[----:B------:R-:W-:Y:S05]  /*10780*/  BSYNC B2 ;  /* 0x0000000000027941 */ /* 0x000fea0003800000 */
.L_x_34921:
        /* <DEDUP_REMOVED lines=11> */
.L_x_34917:
[----:B------:R-:W-:Y:S05]  /*10840*/  BSYNC B1 ;  /* 0x0000000000017941 */ /* 0x000fea0003800000 */
.L_x_34916:
        /* <DEDUP_REMOVED lines=18> */
.L_x_34928:
[----:B------:R-:W-:-:S07]  /*10970*/  IMAD.MOV.U32 R8, RZ, RZ, R10 ;  /* 0x000000ffff087224 */ /* 0x000fce00078e000a */
.L_x_34929:
[----:B------:R-:W-:Y:S05]  /*10980*/  BSYNC B2 ;  /* 0x0000000000027941 */ /* 0x000fea0003800000 */
.L_x_34927:
        /* <DEDUP_REMOVED lines=16> */
.L_x_34933:
[----:B------:R-:W-:Y:S05]  /*10a90*/  BSYNC B3 ;  /* 0x0000000000037941 */ /* 0x000fea0003800000 */
.L_x_34932:
        /* <DEDUP_REMOVED lines=44> */
.L_x_34931:
[----:B------:R-:W-:Y:S05]  /*10d60*/  BSYNC B2 ;  /* 0x0000000000027941 */ /* 0x000fea0003800000 */
.L_x_34930:
        /* <DEDUP_REMOVED lines=11> */
.L_x_34926:
[----:B------:R-:W-:Y:S05]  /*10e20*/  BSYNC B1 ;  /* 0x0000000000017941 */ /* 0x000fea0003800000 */
.L_x_34925:
        /* <DEDUP_REMOVED lines=18> */
.L_x_34937:
[----:B------:R-:W-:-:S07]  /*10f50*/  MOV R8, R10 ;  /* 0x0000000a00087202 */ /* 0x000fce0000000f00 */
.L_x_34938:
[----:B------:R-:W-:Y:S05]  /*10f60*/  BSYNC B2 ;  /* 0x0000000000027941 */ /* 0x000fea0003800000 */
.L_x_34936:
        /* <DEDUP_REMOVED lines=16> */
.L_x_34942:
[----:B------:R-:W-:Y:S05]  /*11070*/  BSYNC B3 ;  /* 0x0000000000037941 */ /* 0x000fea0003800000 */
.L_x_34941:
        /* <DEDUP_REMOVED lines=44> */
.L_x_34940:
[----:B------:R-:W-:Y:S05]  /*11340*/  BSYNC B2 ;  /* 0x0000000000027941 */ /* 0x000fea0003800000 */
.L_x_34939:
        /* <DEDUP_REMOVED lines=11> */
.L_x_34935:
[----:B------:R-:W-:Y:S05]  /*11400*/  BSYNC B1 ;  /* 0x0000000000017941 */ /* 0x000fea0003800000 */
.L_x_34934:
        /* <DEDUP_REMOVED lines=18> */
.L_x_34946:
[----:B------:R-:W-:-:S07]  /*11530*/  IMAD.MOV.U32 R8, RZ, RZ, R10 ;  /* 0x000000ffff087224 */ /* 0x000fce00078e000a */
.L_x_34947:
[----:B------:R-:W-:Y:S05]  /*11540*/  BSYNC B2 ;  /* 0x0000000000027941 */ /* 0x000fea0003800000 */
.L_x_34945:
        /* <DEDUP_REMOVED lines=16> */
.L_x_34951:
[----:B------:R-:W-:Y:S05]  /*11650*/  BSYNC B3 ;  /* 0x0000000000037941 */ /* 0x000fea0003800000 */
.L_x_34950:
        /* <DEDUP_REMOVED lines=44> */
.L_x_34949:
[----:B------:R-:W-:Y:S05]  /*11920*/  BSYNC B2 ;  /* 0x0000000000027941 */ /* 0x000fea0003800000 */
.L_x_34948:
        /* <DEDUP_REMOVED lines=11> */
.L_x_34944:
[----:B------:R-:W-:Y:S05]  /*119e0*/  BSYNC B1 ;  /* 0x0000000000017941 */ /* 0x000fea0003800000 */
.L_x_34943:
        /* <DEDUP_REMOVED lines=18> */
.L_x_34955:
[----:B------:R-:W-:-:S07]  /*11b10*/  MOV R8, R10 ;  /* 0x0000000a00087202 */ /* 0x000fce0000000f00 */
.L_x_34956:
[----:B------:R-:W-:Y:S05]  /*11b20*/  BSYNC B2 ;  /* 0x0000000000027941 */ /* 0x000fea0003800000 */
.L_x_34954:
        /* <DEDUP_REMOVED lines=16> */
.L_x_34960:
[----:B------:R-:W-:Y:S05]  /*11c30*/  BSYNC B3 ;  /* 0x0000000000037941 */ /* 0x000fea0003800000 */
.L_x_34959:
        /* <DEDUP_REMOVED lines=44> */
.L_x_34958:
[----:B------:R-:W-:Y:S05]  /*11f00*/  BSYNC B2 ;  /* 0x0000000000027941 */ /* 0x000fea0003800000 */
.L_x_34957:
        /* <DEDUP_REMOVED lines=11> */
.L_x_34953:
[----:B------:R-:W-:Y:S05]  /*11fc0*/  BSYNC B1 ;  /* 0x0000000000017941 */ /* 0x000fea0003800000 */
.L_x_34952:
        /* <DEDUP_REMOVED lines=18> */
.L_x_34964:
[----:B------:R-:W-:-:S07]  /*120f0*/  IMAD.MOV.U32 R8, RZ, RZ, R10 ;  /* 0x000000ffff087224 */ /* 0x000fce00078e000a */
.L_x_34965:
[----:B------:R-:W-:Y:S05]  /*12100*/  BSYNC B2 ;  /* 0x0000000000027941 */ /* 0x000fea0003800000 */
.L_x_34963:
        /* <DEDUP_REMOVED lines=16> */
.L_x_34969:
[----:B------:R-:W-:Y:S05]  /*12210*/  BSYNC B3 ;  /* 0x0000000000037941 */ /* 0x000fea0003800000 */
.L_x_34968:
        /* <DEDUP_REMOVED lines=44> */
.L_x_34967:
[----:B------:R-:W-:Y:S05]  /*124e0*/  BSYNC B2 ;  /* 0x0000000000027941 */ /* 0x000fea0003800000 */
.L_x_34966:
        /* <DEDUP_REMOVED lines=11> */
.L_x_34962:
[----:B------:R-:W-:Y:S05]  /*125a0*/  BSYNC B1 ;  /* 0x0000000000017941 */ /* 0x000fea0003800000 */
.L_x_34961:
        /* <DEDUP_REMOVED lines=18> */
.L_x_34973:
[----:B------:R-:W-:-:S07]  /*126d0*/  MOV R8, R10 ;  /* 0x0000000a00087202 */ /* 0x000fce0000000f00 */
.L_x_34974:
[----:B------:R-:W-:Y:S05]  /*126e0*/  BSYNC B2 ;  /* 0x0000000000027941 */ /* 0x000fea0003800000 */
.L_x_34972:
        /* <DEDUP_REMOVED lines=16> */
.L_x_34978:
[----:B------:R-:W-:Y:S05]  /*127f0*/  BSYNC B3 ;  /* 0x0000000000037941 */ /* 0x000fea0003800000 */
.L_x_34977:
        /* <DEDUP_REMOVED lines=44> */
.L_x_34976:
[----:B------:R-:W-:Y:S05]  /*12ac0*/  BSYNC B2 ;  /* 0x0000000000027941 */ /* 0x000fea0003800000 */
.L_x_34975:
        /* <DEDUP_REMOVED lines=11> */
.L_x_34971:
[----:B------:R-:W-:Y:S05]  /*12b80*/  BSYNC B1 ;  /* 0x0000000000017941 */ /* 0x000fea0003800000 */
.L_x_34970:
        /* <DEDUP_REMOVED lines=18> */
.L_x_34982:
[----:B------:R-:W-:-:S07]  /*12cb0*/  IMAD.MOV.U32 R219, RZ, RZ, R10 ;  /* 0x000000ffffdb7224 */ /* 0x000fce00078e000a */
.L_x_34983:
[----:B------:R-:W-:Y:S05]  /*12cc0*/  BSYNC B2 ;  /* 0x0000000000027941 */ /* 0x000fea0003800000 */
.L_x_34981:
        /* <DEDUP_REMOVED lines=16> */
.L_x_34987:
[----:B------:R-:W-:Y:S05]  /*12dd0*/  BSYNC B3 ;  /* 0x0000000000037941 */ /* 0x000fea0003800000 */
.L_x_34986:
        /* <DEDUP_REMOVED lines=45> */
.L_x_34985:
[----:B------:R-:W-:Y:S05]  /*130b0*/  BSYNC B2 ;  /* 0x0000000000027941 */ /* 0x000fea0003800000 */
.L_x_34984:
        /* <DEDUP_REMOVED lines=11> */
.L_x_34980:
[----:B------:R-:W-:Y:S05]  /*13170*/  BSYNC B1 ;  /* 0x0000000000017941 */ /* 0x000fea0003800000 */
.L_x_34979:
        /* <DEDUP_REMOVED lines=54> */
[----:B------:R-:W-:Y:S02]  /*134e0*/  LOP3.LUT R226, R223, 0xffff, RZ, 0xc0, !PT ;  /* 0x0000ffffdfe27812 */ /* 0x000fe400078ec0ff */
[----:B------:R-:W-:Y:S02]  /*134f0*/  PRMT R229, R221, 0x7104, RZ ;  /* 0x00007104dde57816 */ /* 0x000fe400000000ff */
[----:B------:R-:W-:Y:S02]  /*13500*/  LOP3.LUT R227, R224, 0xff0000, RZ, 0xc0, !PT ;  /* 0x00ff0000e0e37812 */ /* 0x000fe400078ec0ff */
[----:B------:R-:W0:Y:S01]  /*13510*/  LDC.64 R224, c[0x0][0x240] ;  /* 0x00009000ffe07b82 */ /* 0x000e220000000a00 */
[----:B------:R-:W-:Y:S02]  /*13520*/  LOP3.LUT R228, R14, 0xff, RZ, 0xc0, !PT ;  /* 0x000000ff0ee47812 */ /* 0x000fe400078ec0ff */
[----:B------:R-:W-:-:S02]  /*13530*/  PRMT R226, R227, 0x4210, R226 ;  /* 0x00004210e3e27816 */ /* 0x000fc400000000e2 */
[----:B------:R-:W-:Y:S02]  /*13540*/  LOP3.LUT R227, R15, 0xff, RZ, 0xc0, !PT ;  /* 0x000000ff0fe37812 */ /* 0x000fe400078ec0ff */
[----:B------:R-:W-:Y:S02]  /*13550*/  LOP3.LUT R229, R226, 0xff00, R229, 0xf8, !PT ;  /* 0x0000ff00e2e57812 */ /* 0x000fe400078ef8e5 */
[----:B------:R-:W-:Y:S01]  /*13560*/  LOP3.LUT R230, R13, 0xff, RZ, 0xc0, !PT ;  /* 0x000000ff0de67812 */ /* 0x000fe200078ec0ff */
[----:B------:R-:W-:Y:S01]  /*13570*/  IMAD.WIDE.U32 R226, R227, 0x1000000, RZ ;  /* 0x01000000e3e27825 */ /* 0x000fe200078e00ff */
[----:B------:R-:W-:-:S03]  /*13580*/  LOP3.LUT R237, R229, 0xff, R220, 0xf8, !PT ;  /* 0x000000ffe5ed7812 */ /* 0x000fc600078ef8dc */
        /* <DEDUP_REMOVED lines=8> */
.L_x_34989:
[----:B------:R-:W-:Y:S05]  /*13610*/  BSYNC B1 ;  /* 0x0000000000017941 */ /* 0x000fea0003800000 */
.L_x_34988:
        /* <DEDUP_REMOVED lines=121> */
.L_x_35005:
        /* <DEDUP_REMOVED lines=54> */
[----:B------:R-:W-:Y:S01]  /*14110*/  F2FP.F16.F32.PACK_AB R172, R226, R177 ;  /* 0x000000b1e2ac723e */ /* 0x000fe200000000ff */
[----:B------:R-:W-:Y:S01]  /*14120*/  FMUL.FTZ R177, R229, R180 ;  /* 0x000000b4e5b17220 */ /* 0x000fe20000410000 */
[----:B------:R-:W-:Y:S01]  /*14130*/  F2FP.F16.F32.PACK_AB R174, R179, R174 ;  /* 0x000000aeb3ae723e */ /* 0x000fe200000000ff */
[----:B------:R-:W-:Y:S01]  /*14140*/  FMUL.FTZ R180, R229, R178 ;  /* 0x000000b2e5b47220 */ /* 0x000fe20000410000 */
[----:B------:R-:W-:Y:S01]  /*14150*/  FADD.FTZ R186, -R224, R186 ;  /* 0x000000bae0ba7221 */ /* 0x000fe20000010100 */
[----:B------:R-:W-:Y:S01]  /*14160*/  F2FP.F16.F32.PACK_AB R175, R240, R175 ;  /* 0x000000aff0af723e */ /* 0x000fe200000000ff */
[----:B0-----:R-:W-:Y:S01]  /*14170*/  IMAD.WIDE.U32 R178, R233, 0x10, R184 ;  /* 0x00000010e9b27825 */ /* 0x001fe200078e00b8 */
[----:B------:R-:W-:-:S03]  /*14180*/  F2FP.F16.F32.PACK_AB R173, R228, R173 ;  /* 0x000000ade4ad723e */ /* 0x000fc600000000ff */
        /* <DEDUP_REMOVED lines=42> */
[C---:B------:R-:W-:Y:S01]  /*14430*/  FMUL.FTZ R183, R229.reuse, R188 ;  /* 0x000000bce5b77220 */ /* 0x040fe20000410000 */
[----:B------:R-:W-:Y:S01]  /*14440*/  FMUL.FTZ R244, R229, R244 ;  /* 0x000000f4e5f47220 */ /* 0x000fe20000410000 */
[----:B------:R-:W-:-:S02]  /*14450*/  VIADD R193, R233, 0x20 ;  /* 0x00000020e9c17836 */ /* 0x000fc40000000000 */
[----:B------:R-:W-:Y:S01]  /*14460*/  FMUL.FTZ R189, R229, R190 ;  /* 0x000000bee5bd7220 */ /* 0x000fe20000410000 */
[----:B------:R-:W-:Y:S02]  /*14470*/  VIADD R197, R233, 0x60 ;  /* 0x00000060e9c57836 */ /* 0x000fe40000000000 */
[----:B------:R-:W-:Y:S01]  /*14480*/  FMUL.FTZ R191, R229, R196 ;  /* 0x000000c4e5bf7220 */ /* 0x000fe20000410000 */
[----:B------:R-:W-:Y:S02]  /*14490*/  VIADD R201, R233, 0xa0 ;  /* 0x000000a0e9c97836 */ /* 0x000fe40000000000 */
        /* <DEDUP_REMOVED lines=16> */
[----:B------:R-:W-:-:S03]  /*145a0*/  F2FP.F16.F32.PACK_AB R173, R180, R173 ;  /* 0x000000adb4ad723e */ /* 0x000fc600000000ff */
        /* <DEDUP_REMOVED lines=79> */
[----:B------:R-:W-:-:S05]  /*14aa0*/  F2FP.F16.F32.PACK_AB R188, R203, R188 ;  /* 0x000000bccbbc723e */ /* 0x000fca00000000ff */
[----:B------:R0:W-:Y:S02]  /*14ab0*/  STG.E.128 desc[UR6][R200.64], R188 ;  /* 0x000000bcc8007986 */ /* 0x0001e4000c101d06 */
.L_x_34992:
[----:B------:R-:W-:Y:S05]  /*14ac0*/  BSYNC B1 ;  /* 0x0000000000017941 */ /* 0x000fea0003800000 */
.L_x_34991:
[----:B0-----:R-:W0:Y:S02]  /*14ad0*/  LDC.64 R172, c[0x0][0x210] ;  /* 0x00008400ffac7b82 */ /* 0x001e240000000a00 */
[----:B0-----:R-:W-:-:S04]  /*14ae0*/  LEA R0, R172, R0, 0x2 ;  /* 0x00000000ac007211 */ /* 0x001fc800078e10ff */
[----:B------:R-:W-:-:S13]  /*14af0*/  ISETP.GE.AND P0, PT, R0, R173, PT ;  /* 0x000000ad0000720c */ /* 0x000fda0003f06270 */
[----:B------:R-:W-:Y:S05]  /*14b00*/  @!P0 BRA `(.L_x_34993) ;  /* 0xfffffebc00fc8947 */ /* 0x000fea000383ffff */
[----:B------:R-:W-:Y:S05]  /*14b10*/  BSYNC B0 ;  /* 0x0000000000007941 */ /* 0x000fea0003800000 */
.L_x_34545:
[----:B------:R-:W-:Y:S05]  /*14b20*/  EXIT ;  /* 0x000000000000794d */ /* 0x000fea0003800000 */
.L_x_34990:
[----:B------:R-:W-:Y:S01]  /*14b30*/  HFMA2.MMA R238, -RZ, RZ, 0, 5.9604644775390625e-08 ;  /* 0x00000001ffee7435 */ /* 0x000fe200000001ff */
[----:B------:R-:W-:Y:S01]  /*14b40*/  BSSY B1, `(.L_x_34994) ;  /* 0x0000007000017945 */ /* 0x000fe20003800000 */
[----:B------:R-:W-:Y:S01]  /*14b50*/  IMAD.MOV.U32 R237, RZ, RZ, R234 ;  /* 0x000000ffffed7224 */ /* 0x000fe200078e00ea */
[----:B------:R-:W-:Y:S01]  /*14b60*/  MOV R239, 0x1f ;  /* 0x0000001f00ef7802 */ /* 0x000fe20000000f00 */
[----:B------:R-:W-:-:S07]  /*14b70*/  IMAD.MOV.U32 R236, RZ, RZ, -0x1 ;  /* 0xffffffffffec7424 */ /* 0x000fce00078e00ff */
[----:B0-----:R-:W-:Y:S05]  /*14b80*/  WARPSYNC.COLLECTIVE R236, `(.L_x_34995) ;  /* 0x00000000ec087348 */ /* 0x001fea0003c00000 */
[----:B------:R1:W2:Y:S02]  /*14b90*/  SHFL.BFLY P1, R235, R237, R238, R239 ;  /* 0x0c0000eeedeb7389 */ /* 0x0002a400000200ef */
[----:B012---:R-:W-:Y:S01]  /*14ba0*/  ENDCOLLECTIVE ;  /* 0x000000000000791b */ /* 0x007fe20003800000 */
.L_x_34995:
[----:B------:R-:W-:Y:S05]  /*14bb0*/  BSYNC B1 ;  /* 0x0000000000017941 */ /* 0x000fea0003800000 */
.L_x_34994:
        /* <DEDUP_REMOVED lines=10> */
.L_x_34996:
[----:B------:R-:W-:Y:S01]  /*14c60*/  HFMA2.MMA R238, -RZ, RZ, 0, 2.384185791015625e-07 ;  /* 0x00000004ffee7435 */ /* 0x000fe200000001ff */
[----:B------:R-:W-:-:S04]  /*14c70*/  IMAD.MOV.U32 R224, RZ, RZ, R235 ;  /* 0x000000ffffe07224 */ /* 0x000fc800078e00eb */
[----:B------:R-:W-:-:S05]  /*14c80*/  FADD.FTZ R226, R225, R224 ;  /* 0x000000e0e1e27221 */ /* 0x000fca0000010000 */
[----:B------:R-:W-:-:S07]  /*14c90*/  MOV R237, R226 ;  /* 0x000000e200ed7202 */ /* 0x000fce0000000f00 */
[----:B------:R-:W-:Y:S05]  /*14ca0*/  WARPSYNC.COLLECTIVE R236, `(.L_x_34997) ;  /* 0x00000000ec087348 */ /* 0x000fea0003c00000 */
[----:B------:R0:W1:Y:S02]  /*14cb0*/  SHFL.BFLY P1, R235, R237, R238, R239 ;  /* 0x0c0000eeedeb7389 */ /* 0x00006400000200ef */
[----:B01----:R-:W-:Y:S01]  /*14cc0*/  ENDCOLLECTIVE ;  /* 0x000000000000791b */ /* 0x003fe20003800000 */
.L_x_34997:
[----:B------:R-:W-:Y:S01]  /*14cd0*/  HFMA2.MMA R238, -RZ, RZ, 0, 4.76837158203125e-07 ;  /* 0x00000008ffee7435 */ /* 0x000fe200000001ff */
[----:B------:R-:W-:-:S04]  /*14ce0*/  IMAD.MOV.U32 R227, RZ, RZ, R235 ;  /* 0x000000ffffe37224 */ /* 0x000fc800078e00eb */
[----:B------:R-:W-:-:S05]  /*14cf0*/  FADD.FTZ R227, R226, R227 ;  /* 0x000000e3e2e37221 */ /* 0x000fca0000010000 */
[----:B------:R-:W-:-:S07]  /*14d00*/  MOV R237, R227 ;  /* 0x000000e300ed7202 */ /* 0x000fce0000000f00 */
[----:B------:R-:W-:Y:S05]  /*14d10*/  WARPSYNC.COLLECTIVE R236, `(.L_x_34998) ;  /* 0x00000000ec087348 */ /* 0x000fea0003c00000 */
[----:B------:R0:W1:Y:S02]  /*14d20*/  SHFL.BFLY P1, R235, R237, R238, R239 ;  /* 0x0c0000eeedeb7389 */ /* 0x00006400000200ef */
[----:B01----:R-:W-:Y:S01]  /*14d30*/  ENDCOLLECTIVE ;  /* 0x000000000000791b */ /* 0x003fe20003800000 */
.L_x_34998:
[----:B------:R-:W-:Y:S01]  /*14d40*/  HFMA2.MMA R238, -RZ, RZ, 0, 9.5367431640625e-07 ;  /* 0x00000010ffee7435 */ /* 0x000fe200000001ff */
[----:B------:R-:W-:-:S04]  /*14d50*/  IMAD.MOV.U32 R224, RZ, RZ, R235 ;  /* 0x000000ffffe07224 */ /* 0x000fc800078e00eb */
[----:B------:R-:W-:-:S05]  /*14d60*/  FADD.FTZ R230, R227, R224 ;  /* 0x000000e0e3e67221 */ /* 0x000fca0000010000 */
[----:B------:R-:W-:-:S07]  /*14d70*/  MOV R237, R230 ;  /* 0x000000e600ed7202 */ /* 0x000fce0000000f00 */
[----:B------:R-:W-:Y:S05]  /*14d80*/  WARPSYNC.COLLECTIVE R236, `(.L_x_34999) ;  /* 0x00000000ec087348 */ /* 0x000fea0003c00000 */
[----:B------:R0:W1:Y:S02]  /*14d90*/  SHFL.BFLY P1, R235, R237, R238, R239 ;  /* 0x0c0000eeedeb7389 */ /* 0x00006400000200ef */
[----:B01----:R-:W-:Y:S01]  /*14da0*/  ENDCOLLECTIVE ;  /* 0x000000000000791b */ /* 0x003fe20003800000 */
.L_x_34999:
        /* <DEDUP_REMOVED lines=104> */
.L_x_35000:
[----:B------:R-:W-:Y:S01]  /*15430*/  HFMA2.MMA R238, -RZ, RZ, 0, 1.1920928955078125e-07 ;  /* 0x00000002ffee7435 */ /* 0x000fe200000001ff */
[----:B------:R-:W-:-:S04]  /*15440*/  IMAD.MOV.U32 R225, RZ, RZ, R235 ;  /* 0x000000ffffe17224 */ /* 0x000fc800078e00eb */
[----:B------:R-:W-:-:S05]  /*15450*/  FADD.FTZ R225, R224, R225 ;  /* 0x000000e1e0e17221 */ /* 0x000fca0000010000 */
[----:B------:R-:W-:-:S07]  /*15460*/  MOV R237, R225 ;  /* 0x000000e100ed7202 */ /* 0x000fce0000000f00 */
[----:B------:R-:W-:Y:S05]  /*15470*/  WARPSYNC.COLLECTIVE R236, `(.L_x_35001) ;  /* 0x00000000ec087348 */ /* 0x000fea0003c00000 */
[----:B------:R0:W1:Y:S02]  /*15480*/  SHFL.BFLY P1, R235, R237, R238, R239 ;  /* 0x0c0000eeedeb7389 */ /* 0x00006400000200ef */
[----:B01----:R-:W-:Y:S01]  /*15490*/  ENDCOLLECTIVE ;  /* 0x000000000000791b */ /* 0x003fe20003800000 */
.L_x_35001:
[----:B------:R-:W-:Y:S01]  /*154a0*/  HFMA2.MMA R238, -RZ, RZ, 0, 2.384185791015625e-07 ;  /* 0x00000004ffee7435 */ /* 0x000fe200000001ff */
[----:B------:R-:W-:-:S04]  /*154b0*/  IMAD.MOV.U32 R226, RZ, RZ, R235 ;  /* 0x000000ffffe27224 */ /* 0x000fc800078e00eb */
[----:B------:R-:W-:-:S05]  /*154c0*/  FADD.FTZ R226, R225, R226 ;  /* 0x000000e2e1e27221 */ /* 0x000fca0000010000 */
[----:B------:R-:W-:-:S07]  /*154d0*/  MOV R237, R226 ;  /* 0x000000e200ed7202 */ /* 0x000fce0000000f00 */
[----:B------:R-:W-:Y:S05]  /*154e0*/  WARPSYNC.COLLECTIVE R236, `(.L_x_35002) ;  /* 0x00000000ec087348 */ /* 0x000fea0003c00000 */
[----:B------:R0:W1:Y:S02]  /*154f0*/  SHFL.BFLY P1, R235, R237, R238, R239 ;  /* 0x0c0000eeedeb7389 */ /* 0x00006400000200ef */
[----:B01----:R-:W-:Y:S01]  /*15500*/  ENDCOLLECTIVE ;  /* 0x000000000000791b */ /* 0x003fe20003800000 */
.L_x_35002:
[----:B------:R-:W-:Y:S01]  /*15510*/  HFMA2.MMA R238, -RZ, RZ, 0, 4.76837158203125e-07 ;  /* 0x00000008ffee7435 */ /* 0x000fe200000001ff */
[----:B------:R-:W-:-:S04]  /*15520*/  IMAD.MOV.U32 R227, RZ, RZ, R235 ;  /* 0x000000ffffe37224 */ /* 0x000fc800078e00eb */
[----:B------:R-:W-:-:S05]  /*15530*/  FADD.FTZ R227, R226, R227 ;  /* 0x000000e3e2e37221 */ /* 0x000fca0000010000 */
[----:B------:R-:W-:-:S07]  /*15540*/  MOV R237, R227 ;  /* 0x000000e300ed7202 */ /* 0x000fce0000000f00 */
[----:B------:R-:W-:Y:S05]  /*15550*/  WARPSYNC.COLLECTIVE R236, `(.L_x_35003) ;  /* 0x00000000ec087348 */ /* 0x000fea0003c00000 */
[----:B------:R0:W1:Y:S02]  /*15560*/  SHFL.BFLY P1, R235, R237, R238, R239 ;  /* 0x0c0000eeedeb7389 */ /* 0x00006400000200ef */
[----:B01----:R-:W-:Y:S01]  /*15570*/  ENDCOLLECTIVE ;  /* 0x000000000000791b */ /* 0x003fe20003800000 */
.L_x_35003:
[----:B------:R-:W-:Y:S01]  /*15580*/  HFMA2.MMA R238, -RZ, RZ, 0, 9.5367431640625e-07 ;  /* 0x00000010ffee7435 */ /* 0x000fe200000001ff */
[----:B------:R-:W-:-:S04]  /*15590*/  IMAD.MOV.U32 R230, RZ, RZ, R235 ;  /* 0x000000ffffe67224 */ /* 0x000fc800078e00eb */
[----:B------:R-:W-:-:S05]  /*155a0*/  FADD.FTZ R230, R227, R230 ;  /* 0x000000e6e3e67221 */ /* 0x000fca0000010000 */
[----:B------:R-:W-:-:S07]  /*155b0*/  MOV R237, R230 ;  /* 0x000000e600ed7202 */ /* 0x000fce0000000f00 */
[----:B------:R-:W-:Y:S05]  /*155c0*/  WARPSYNC.COLLECTIVE R236, `(.L_x_35004) ;  /* 0x00000000ec087348 */ /* 0x000fea0003c00000 */
[----:B------:R0:W1:Y:S02]  /*155d0*/  SHFL.BFLY P1, R235, R237, R238, R239 ;  /* 0x0c0000eeedeb7389 */ /* 0x00006400000200ef */
[----:B01----:R-:W-:Y:S01]  /*155e0*/  ENDCOLLECTIVE ;  /* 0x000000000000791b */ /* 0x003fe20003800000 */
.L_x_35004:
[----:B------:R-:W-:Y:S05]  /*155f0*/  BRA `(.L_x_35005) ;  /* 0xffffffe400ec7947 */ /* 0x000fea000383ffff */
.L_x_35006:
        /* <DEDUP_REMOVED lines=16> */
.L_x_44462:


//--------------------- .text._ZN10layer_norm13ln_fwd_kernelINS_13Kernel_traitsI6__halfffffjLj1536ELj1ELj4ELj1ELj16ENS_18Kernel_traits_baseILj1536ES2_ffffjLj128EEEEELb0ELb0ELb0ELb0EEEvNS_9FwdParamsE --------------------------
	.section	.text._ZN10layer_norm13ln_fwd_kernelINS_13Kernel_traitsI6__halfffffjLj1536ELj1ELj4ELj1ELj16ENS_18Kernel_traits_baseILj1536ES2_ffffjLj128EEEEELb0ELb0ELb0ELb0EEEvNS_9FwdParamsE,"ax",@progbits
	.align	128
        .global         _ZN10layer_norm13ln_fwd_kernelINS_13Kernel_traitsI6__halfffffjLj1536ELj1ELj4ELj1ELj16ENS_18Kernel_traits_baseILj1536ES2_ffffjLj128EEEEELb0ELb0ELb0ELb0EEEvNS_9FwdParamsE
        .type           _ZN10layer_norm13ln_fwd_kernelINS_13Kernel_traitsI6__halfffffjLj1536ELj1ELj4ELj1ELj16ENS_18Kernel_traits_baseILj1536ES2_ffffjLj128EEEEELb0ELb0ELb0ELb0EEEvNS_9FwdParamsE,@function
        .size           _ZN10layer_norm13ln_fwd_kernelINS_13Kernel_traitsI6__halfffffjLj1536ELj1ELj4ELj1ELj16ENS_18Kernel_traits_baseILj1536ES2_ffffjLj128EEEEELb0ELb0ELb0ELb0EEEvNS_9FwdParamsE,(.L_x_44463 - _ZN10layer_norm13ln_fwd_kernelINS_13Kernel_traitsI6__halfffffjLj1536ELj1ELj4ELj1ELj16ENS_18Kernel_traits_baseILj1536ES2_ffffjLj128EEEEELb0ELb0ELb0ELb0EEEvNS_9FwdParamsE)
        .other          _ZN10layer_norm13ln_fwd_kernelINS_13Kernel_traitsI6__halfffffjLj1536ELj1ELj4ELj1ELj16ENS_18Kernel_traits_baseILj1536ES2_ffffjLj128EEEEELb0ELb0ELb0ELb0EEEvNS_9FwdParamsE,@"STO_CUDA_ENTRY STV_DEFAULT"
_ZN10layer_norm13ln_fwd_kernelINS_13Kernel_traitsI6__halfffffjLj1536ELj1ELj4ELj1ELj16ENS_18Kernel_traits_baseILj1536ES2_ffffjLj128EEEEELb0ELb0ELb0ELb0EEEvNS_9FwdParamsE:
.text._ZN10layer_norm13ln_fwd_kernelINS_13Kernel_traitsI6__halfffffjLj1536ELj1ELj4ELj1ELj16ENS_18Kernel_traits_baseILj1536ES2_ffffjLj128EEEEELb0ELb0ELb0ELb0EEEvNS_9FwdParamsE:
[----:B------:R-:W-:Y:S01]  /*0000*/  LDC R1, c[0x0][0x28] ;  /* 0x00000a00ff017b82 */ /* 0x000fe20000000800 */
[----:B------:R-:W0:Y:S07]  /*0010*/  S2R R108, SR_TID.X ;  /* 0x00000000006c7919 */ /* 0x000e2e0000002100 */
[----:B------:R-:W1:Y:S01]  /*0020*/  LDC R5, c[0x0][0x218] ;  /* 0x00008600ff057b82 */ /* 0x000e620000000800 */
[----:B------:R-:W-:Y:S01]  /*0030*/  LOP3.LUT R111, R111, 0xffefffff, RZ, 0xc0, !PT ;  /* 0xffefffff6f6f7812 */ /* 0x000fe200078ec0ff */
[----:B------:R-:W-:Y:S01]  /*0040*/  ULDC.64 UR4, c[0x0][0x208] ;  /* 0x0000820000047ab9 */ /* 0x000fe20000000a00 */
[----:B------:R-:W2:Y:S01]  /*0050*/  S2R R7, SR_CTAID.X ;  /* 0x0000000000077919 */ /* 0x000ea20000002500 */
[----:B------:R-:W-:Y:S04]  /*0060*/  BSSY B0, `(.L_x_35007) ;  /* 0x000001f000007945 */ /* 0x000fe80003800000 */
[----:B------:R-:W3:Y:S01]  /*0070*/  LDC.64 R46, c[0x0][0x270] ;  /* 0x00009c00ff2e7b82 */ /* 0x000ee20000000a00 */
        /* <DEDUP_REMOVED lines=25> */
[----:B------:R0:W5:Y:S04]  /*0210*/  @P0 LDG.E.64 R106, desc[UR4][R4.64] ;  /* 0x00000004046a0981 */ /* 0x000168000c1e1b00 */
[----:B------:R0:W5:Y:S01]  /*0220*/  LDG.E.64 R22, desc[UR4][R2.64] ;  /* 0x0000000402167981 */ /* 0x000162000c1e1b00 */
[----:B------:R-:W-:Y:S02]  /*0230*/  LOP3.LUT R43, R43, 0x20, RZ, 0xfc, !PT ;  /* 0x000000202b2b7812 */ /* 0x000fe400078efcff */
[----:B0-----:R-:W-:-:S07]  /*0240*/  @!P0 CS2R R106, SRZ ;  /* 0x00000000006a8805 */ /* 0x001fce000001ff00 */
.L_x_35008:
[----:B------:R-:W-:Y:S05]  /*0250*/  BSYNC B0 ;  /* 0x0000000000007941 */ /* 0x000fea0003800000 */
.L_x_35007:
        /* <DEDUP_REMOVED lines=11> */
[----:B------:R-:W-:Y:S02]  /*0310*/  IADD3 R43, R43, 0x20, RZ ;  /* 0x000000202b2b7810 */ /* 0x000fe40007ffe0ff */
[----:B0-----:R-:W-:-:S07]  /*0320*/  @!P0 CS2R R98, SRZ ;  /* 0x0000000000628805 */ /* 0x001fce000001ff00 */
.L_x_35010:
[----:B------:R-:W-:Y:S05]  /*0330*/  BSYNC B0 ;  /* 0x0000000000007941 */ /* 0x000fea0003800000 */
.L_x_35009:
        /* <DEDUP_REMOVED lines=13> */
.L_x_35012:
[----:B------:R-:W-:Y:S05]  /*0410*/  BSYNC B0 ;  /* 0x0000000000007941 */ /* 0x000fea0003800000 */
.L_x_35011:
        /* <DEDUP_REMOVED lines=13> */
.L_x_35014:
[----:B------:R-:W-:Y:S05]  /*04f0*/  BSYNC B0 ;  /* 0x0000000000007941 */ /* 0x000fea0003800000 */
.L_x_35013:
        /* <DEDUP_REMOVED lines=13> */
.L_x_35016:
[----:B------:R-:W-:Y:S05]  /*05d0*/  BSYNC B0 ;  /* 0x0000000000007941 */ /* 0x000fea0003800000 */
.L_x_35015:
[----:B------:R-:W-:Y:S01]  /*05e0*/  ISETP.GE.U32.AND P0, PT, R110, 0xc0, PT ;  /* 0x000000c06e00780c */ /* 0x000fe20003f06070 */
[----:B------:R-:W-:Y:S01]  /*05f0*/  BSSY B0, `(.L_x_35017) ;  /* 0x000000f000007945 */ /* 0x000fe20003800000 */
[----:B------:R-:W-:-:S11]  /*0600*/  LOP3.LUT R111, R111, 0xfffeffff, RZ, 0xc0, !PT ;  /* 0xfffeffff6f6f7812 */ /* 0x000fd600078ec0ff */
[----:B------:R-:W-:Y:S01]  /*0610*/  @P0 LOP3.LUT R111, R111, 0x10000, RZ, 0xfc, !PT ;  /* 0x000100006f6f0812 */ /* 0x000fe200078efcff */
        /* <DEDUP_REMOVED lines=12> */
.L_x_35018:
[----:B------:R-:W-:Y:S05]  /*06e0*/  BSYNC B0 ;  /* 0x0000000000007941 */ /* 0x000fea0003800000 */
.L_x_35017:
        /* <DEDUP_REMOVED lines=18> */
.L_x_35020:
[----:B------:R-:W-:Y:S05]  /*0810*/  BSYNC B0 ;  /* 0x0000000000007941 */ /* 0x000fea0003800000 */
.L_x_35019:
        /* <DEDUP_REMOVED lines=16> */
.L_x_35022:
[----:B------:R-:W-:Y:S05]  /*0920*/  BSYNC B0 ;  /* 0x0000000000007941 */ /* 0x000fea0003800000 */
.L_x_35021:
        /* <DEDUP_REMOVED lines=16> */
.L_x_35024:
[----:B------:R-:W-:Y:S05]  /*0a30*/  BSYNC B0 ;  /* 0x0000000000007941 */ /* 0x000fea0003800000 */
.L_x_35023:
        /* <DEDUP_REMOVED lines=16> */
.L_x_35026:
[----:B------:R-:W-:Y:S05]  /*0b40*/  BSYNC B0 ;  /* 0x0000000000007941 */ /* 0x000fea0003800000 */
.L_x_35025:
        /* <DEDUP_REMOVED lines=16> */
.L_x_35028:
[----:B------:R-:W-:Y:S05]  /*0c50*/  BSYNC B0 ;  /* 0x0000000000007941 */ /* 0x000fea0003800000 */
.L_x_35027:
        /* <DEDUP_REMOVED lines=13> */
[----:B------:R-:W5:Y:S01]  /*0d30*/  LDG.E.64 R18, desc[UR4][R18.64] ;  /* 0x0000000412127981 */ /* 0x000f62000c1e1b00 */
[----:B0-----:R-:W-:-:S07]  /*0d40*/  @!P0 CS2R R16, SRZ ;  /* 0x0000000000108805 */ /* 0x001fce000001ff00 */
.L_x_35030:
[----:B------:R-:W-:Y:S05]  /*0d50*/  BSYNC B0 ;  /* 0x0000000000007941 */ /* 0x000fea0003800000 */
.L_x_35029:
[----:B------:R-:W-:Y:S01]  /*0d60*/  ULDC UR8, c[0x0][0x214] ;  /* 0x0000850000087ab9 */ /* 0x000fe20000000800 */
[----:B------:R-:W-:Y:S01]  /*0d70*/  ULDC.64 UR6, c[0x0][0x230] ;  /* 0x00008c0000067ab9 */ /* 0x000fe20000000a00 */
[----:B------:R-:W-:Y:S02]  /*0d80*/  ISETP.GE.AND P0, PT, R108, UR8, PT ;  /* 0x000000086c007c0c */ /* 0x000fe4000bf06270 */
[----:B------:R-:W-:-:S04]  /*0d90*/  LOP3.LUT P1, RZ, R46, UR6, RZ, 0xfc, !PT ;  /* 0x000000062eff7c12 */ /* 0x000fc8000f82fcff */
[----:B------:R-:W-:-:S07]  /*0da0*/  LOP3.LUT P1, RZ, R47, UR7, RZ, 0xfc, P1 ;  /* 0x000000072fff7c12 */ /* 0x000fce000882fcff */
[----:B------:R-:W-:Y:S06]  /*0db0*/  @P0 EXIT ;  /* 0x000000000000094d */ /* 0x000fec0003800000 */
[----:B-----5:R-:W-:Y:S01]  /*0dc0*/  SHF.R.U64 R58, R14, 0x10, R15 ;  /* 0x000000100e3a7819 */ /* 0x020fe2000000120f */
[----:B------:R-:W-:Y:S01]  /*0dd0*/  HADD2.F32 R74, -RZ, R14.H0_H0 ;  /* 0x2000000eff4a7230 */ /* 0x000fe20000004100 */
[----:B------:R-:W-:Y:S01]  /*0de0*/  ISETP.NE.U32.AND P0, PT, R46, RZ, PT ;  /* 0x000000ff2e00720c */ /* 0x000fe20003f05070 */
[----:B------:R-:W-:Y:S01]  /*0df0*/  HADD2.F32 R14, -RZ, R12.H0_H0 ;  /* 0x2000000cff0e7230 */ /* 0x000fe20000004100 */
[----:B------:R-:W-:Y:S01]  /*0e00*/  SHF.R.U64 R59, R12, 0x10, R13 ;  /* 0x000000100c3b7819 */ /* 0x000fe2000000120d */
[----:B------:R-:W-:Y:S01]  /*0e10*/  HADD2.F32 R12, -RZ, R10.H0_H0 ;  /* 0x2000000aff0c7230 */ /* 0x000fe20000004100 */
[----:B------:R-:W-:Y:S01]  /*0e20*/  SHF.R.U64 R61, R10, 0x10, R11 ;  /* 0x000000100a3d7819 */ /* 0x000fe2000000120b */
[----:B------:R-:W-:Y:S01]  /*0e30*/  HADD2.F32 R10, -RZ, R8.H0_H0 ;  /* 0x20000008ff0a7230 */ /* 0x000fe20000004100 */
[----:B------:R-:W-:Y:S01]  /*0e40*/  MOV R109, R22 ;  /* 0x00000016006d7202 */ /* 0x000fe20000000f00 */
[----:B------:R-:W-:Y:S01]  /*0e50*/  HADD2.F32 R102, -RZ, R107.H0_H0 ;  /* 0x2000006bff667230 */ /* 0x000fe20000004100 */
[----:B------:R-:W-:Y:S01]  /*0e60*/  SHF.R.U64 R55, R22, 0x10, R23 ;  /* 0x0000001016377819 */ /* 0x000fe20000001217 */
[----:B------:R-:W-:Y:S01]  /*0e70*/  HADD2.F32 R94, -RZ, R99.H0_H0 ;  /* 0x20000063ff5e7230 */ /* 0x000fe20000004100 */
[----:B------:R-:W-:Y:S01]  /*0e80*/  MOV R20, R31 ;  /* 0x0000001f00147202 */ /* 0x000fe20000000f00 */
[----:B------:R-:W-:Y:S01]  /*0e90*/  ULDC.U8 UR6, c[0x0][0x2a0] ;  /* 0x0000a80000067ab9 */ /* 0x000fe20000000000 */
[----:B------:R-:W-:Y:S01]  /*0ea0*/  SHF.R.U64 R63, R8, 0x10, R9 ;  /* 0x00000010083f7819 */ /* 0x000fe20000001209 */
[----:B------:R-:W-:Y:S01]  /*0eb0*/  HADD2.F32 R8, -RZ, R6.H0_H0 ;  /* 0x20000006ff087230 */ /* 0x000fe20000004100 */
[----:B------:R-:W-:Y:S01]  /*0ec0*/  MOV R85, R28 ;  /* 0x0000001c00557202 */ /* 0x000fe20000000f00 */
        /* <DEDUP_REMOVED lines=9> */
[----:B------:R-:W-:Y:S01]  /*0f60*/  SHF.R.U32.HI R79, RZ, 0x10, R29 ;  /* 0x00000010ff4f7819 */ /* 0x000fe2000001161d */
[----:B------:R-:W-:Y:S01]  /*0f70*/  HADD2.F32 R85, -RZ, R85.H0_H0 ;  /* 0x20000055ff557230 */ /* 0x000fe20000004100 */
[----:B------:R-:W-:Y:S01]  /*0f80*/  SHF.R.U64 R28, R34, 0x10, R35 ;  /* 0x00000010221c7819 */ /* 0x000fe20000001223 */
[----:B------:R-:W-:Y:S01]  /*0f90*/  HADD2.F32 R81, -RZ, R81.H0_H0 ;  /* 0x20000051ff517230 */ /* 0x000fe20000004100 */
[----:B------:R-:W-:Y:S01]  /*0fa0*/  ISETP.NE.AND.EX P0, PT, R47, RZ, PT, P0 ;  /* 0x000000ff2f00720c */ /* 0x000fe20003f05300 */
[----:B------:R-:W-:Y:S01]  /*0fb0*/  HADD2.F32 R79, -RZ, R79.H0_H0 ;  /* 0x2000004fff4f7230 */ /* 0x000fe20000004100 */
[----:B------:R-:W-:Y:S01]  /*0fc0*/  SHF.R.U64 R67, R4, 0x10, R5 ;  /* 0x0000001004437819 */ /* 0x000fe20000001205 */
[----:B------:R-:W-:Y:S01]  /*0fd0*/  HADD2.F32 R4, -RZ, R2.H0_H0 ;  /* 0x20000002ff047230 */ /* 0x000fe20000004100 */
[--C-:B------:R-:W-:Y:S01]  /*0fe0*/  SHF.R.U64 R75, R30, 0x10, R31.reuse ;  /* 0x000000101e4b7819 */ /* 0x100fe2000000121f */
[----:B------:R-:W-:Y:S01]  /*0ff0*/  HADD2.F32 R58, -RZ, R58.H0_H0 ;  /* 0x2000003aff3a7230 */ /* 0x000fe20000004100 */
[----:B------:R-:W-:Y:S01]  /*1000*/  SHF.R.U32.HI R49, RZ, 0x10, R31 ;  /* 0x00000010ff317819 */ /* 0x000fe2000001161f */
        /* <DEDUP_REMOVED lines=9> */
[----:B------:R-:W-:Y:S01]  /*10a0*/  SHF.R.U32.HI R31, RZ, 0x10, R37 ;  /* 0x00000010ff1f7819 */ /* 0x000fe20000011625 */
[----:B------:R-:W-:Y:S01]  /*10b0*/  HADD2.F32 R65, -RZ, R65.H0_H0 ;  /* 0x20000041ff417230 */ /* 0x000fe20000004100 */
[----:B------:R-:W-:Y:S01]  /*10c0*/  SHF.R.U64 R71, R16, 0x10, R17 ;  /* 0x0000001010477819 */ /* 0x000fe20000001211 */
[----:B------:R-:W-:Y:S01]  /*10d0*/  HADD2.F32 R16, -RZ, R20.H0_H0 ;  /* 0x20000014ff107230 */ /* 0x000fe20000004100 */
[----:B------:R-:W-:Y:S01]  /*10e0*/  MOV R101, R24 ;  /* 0x0000001800657202 */ /* 0x000fe20000000f00 */
[----:B------:R-:W-:Y:S01]  /*10f0*/  HADD2.F32 R20, -RZ, R22.H0_H0 ;  /* 0x20000016ff147230 */ /* 0x000fe20000004100 */
[--C-:B------:R-:W-:Y:S01]  /*1100*/  SHF.R.U64 R52, R24, 0x10, R25.reuse ;  /* 0x0000001018347819 */ /* 0x100fe20000001219 */
[----:B------:R-:W-:Y:S01]  /*1110*/  HADD2.F32 R22, -RZ, R28.H0_H0 ;  /* 0x2000001cff167230 */ /* 0x000fe20000004100 */
[----:B------:R-:W-:Y:S01]  /*1120*/  MOV R97, R25 ;  /* 0x0000001900617202 */ /* 0x000fe20000000f00 */
[----:B------:R-:W-:Y:S01]  /*1130*/  HADD2.F32 R28, -RZ, R29.H0_H0 ;  /* 0x2000001dff1c7230 */ /* 0x000fe20000004100 */
[----:B------:R-:W-:Y:S01]  /*1140*/  SHF.R.U32.HI R95, RZ, 0x10, R25 ;  /* 0x00000010ff5f7819 */ /* 0x000fe20000011619 */
[----:B------:R-:W-:Y:S01]  /*1150*/  HADD2.F32 R29, -RZ, R31.H0_H0 ;  /* 0x2000001fff1d7230 */ /* 0x000fe20000004100 */
[----:B------:R-:W-:Y:S01]  /*1160*/  SHF.R.U32.HI R43, RZ, 0x10, R33 ;  /* 0x00000010ff2b7819 */ /* 0x000fe20000011621 */
[----:B------:R-:W-:Y:S01]  /*1170*/  HADD2.F32 R101, -RZ, R101.H0_H0 ;  /* 0x20000065ff657230 */ /* 0x000fe20000004100 */
[----:B------:R-:W-:Y:S01]  /*1180*/  MOV R32, R38 ;  /* 0x0000002600207202 */ /* 0x000fe20000000f00 */
        /* <DEDUP_REMOVED lines=9> */
[----:B------:R-:W-:Y:S01]  /*1220*/  MOV R24, R35 ;  /* 0x0000002300187202 */ /* 0x000fe20000000f00 */
[----:B------:R-:W-:Y:S01]  /*1230*/  HADD2.F32 R89, -RZ, R89.H0_H0 ;  /* 0x20000059ff597230 */ /* 0x000fe20000004100 */
[----:B------:R-:W-:Y:S01]  /*1240*/  SHF.R.U32.HI R25, RZ, 0x10, R35 ;  /* 0x00000010ff197819 */ /* 0x000fe20000011623 */
[----:B------:R-:W-:Y:S01]  /*1250*/  HADD2.F32 R87, -RZ, R87.H0_H0 ;  /* 0x20000057ff577230 */ /* 0x000fe20000004100 */
[----:B------:R-:W-:Y:S01]  /*1260*/  MOV R33, R39 ;  /* 0x0000002700217202 */ /* 0x000fe20000000f00 */
[----:B------:R-:W-:Y:S01]  /*1270*/  HADD2.F32 R24, -RZ, R24.H0_H0 ;  /* 0x20000018ff187230 */ /* 0x000fe20000004100 */
[----:B------:R-:W-:Y:S01]  /*1280*/  MOV R27, R36 ;  /* 0x00000024001b7202 */ /* 0x000fe20000000f00 */
[----:B------:R-:W-:Y:S01]  /*1290*/  HADD2.F32 R25, -RZ, R25.H0_H0 ;  /* 0x20000019ff197230 */ /* 0x000fe20000004100 */
[----:B------:R-:W-:Y:S01]  /*12a0*/  SHF.R.U64 R26, R36, 0x10, R37 ;  /* 0x00000010241a7819 */ /* 0x000fe20000001225 */
        /* <DEDUP_REMOVED lines=11> */
[----:B------:R-:W-:Y:S01]  /*1360*/  MOV R23, R34 ;  /* 0x0000002200177202 */ /* 0x000fe20000000f00 */
[----:B------:R-:W-:Y:S01]  /*1370*/  HADD2.F32 R77, -RZ, R77.H0_H0 ;  /* 0x2000004dff4d7230 */ /* 0x000fe20000004100 */
[----:B------:R-:W-:Y:S01]  /*1380*/  SHF.R.U64 R30, R38, 0x10, R39 ;  /* 0x00000010261e7819 */ /* 0x000fe20000001227 */
[----:B------:R-:W-:Y:S01]  /*1390*/  HADD2.F32 R35, -RZ, R36.H0_H0 ;  /* 0x20000024ff237230 */ /* 0x000fe20000004100 */
[----:B------:R-:W-:Y:S01]  /*13a0*/  MOV R37, R41 ;  /* 0x0000002900257202 */ /* 0x000fe20000000f00 */
[----:B------:R-:W-:Y:S01]  /*13b0*/  HADD2.F32 R23, -RZ, R23.H0_H0 ;  /* 0x20000017ff177230 */ /* 0x000fe20000004100 */
[--C-:B------:R-:W-:Y:S01]  /*13c0*/  SHF.R.U64 R34, R40, 0x10, R41.reuse ;  /* 0x0000001028227819 */ /* 0x100fe20000001229 */
[----:B------:R-:W-:Y:S01]  /*13d0*/  HADD2.F32 R30, -RZ, R30.H0_H0 ;  /* 0x2000001eff1e7230 */ /* 0x000fe20000004100 */
[----:B------:R-:W-:Y:S01]  /*13e0*/  SHF.R.U32.HI R39, RZ, 0x10, R41 ;  /* 0x00000010ff277819 */ /* 0x000fe20000011629 */
        /* <DEDUP_REMOVED lines=17> */
[--C-:B------:R-:W-:Y:S01]  /*1500*/  SHF.R.U64 R104, R106, 0x10, R107.reuse ;  /* 0x000000106a687819 */ /* 0x100fe2000000126b */
[----:B------:R-:W-:Y:S01]  /*1510*/  HADD2.F32 R106, -RZ, R106.H0_H0 ;  /* 0x2000006aff6a7230 */ /* 0x000fe20000004100 */
[----:B------:R-:W-:Y:S01]  /*1520*/  LOP3.LUT R111, R111, 0xfffffdff, RZ, 0xc0, !PT ;  /* 0xfffffdff6f6f7812 */ /* 0x000fe200078ec0ff */
[----:B------:R-:W-:Y:S01]  /*1530*/  HADD2.F32 R21, -RZ, R43.H0_H0 ;  /* 0x2000002bff157230 */ /* 0x000fe20000004100 */
[----:B------:R-:W-:Y:S01]  /*1540*/  SHF.R.U32.HI R100, RZ, 0x10, R107 ;  /* 0x00000010ff647819 */ /* 0x000fe2000001166b */
[----:B------:R-:W-:Y:S01]  /*1550*/  HADD2.F32 R107, -RZ, R55.H0_H0 ;  /* 0x20000037ff6b7230 */ /* 0x000fe20000004100 */
[--C-:B------:R-:W-:Y:S01]  /*1560*/  SHF.R.U64 R96, R98, 0x10, R99.reuse ;  /* 0x0000001062607819 */ /* 0x100fe20000001263 */
        /* <DEDUP_REMOVED lines=27> */
[----:B------:R-:W-:Y:S01]  /*1720*/  @P0 LOP3.LUT R111, R111, 0x200, RZ, 0xfc, !PT ;  /* 0x000002006f6f0812 */ /* 0x000fe200078efcff */
[----:B------:R-:W-:Y:S01]  /*1730*/  HADD2.F32 R52, -RZ, R41.H0_H0 ;  /* 0x20000029ff347230 */ /* 0x000fe20000004100 */
[----:B------:R-:W-:Y:S01]  /*1740*/  ISETP.NE.AND P0, PT, RZ, UR6, PT ;  /* 0x00000006ff007c0c */ /* 0x000fe2000bf05270 */
[----:B------:R-:W-:Y:S01]  /*1750*/  HADD2.F32 R55, -RZ, R40.H0_H0 ;  /* 0x20000028ff377230 */ /* 0x000fe20000004100 */
[----:B------:R-:W-:Y:S01]  /*1760*/  ULDC UR8, c[0x0][0x218] ;  /* 0x0000860000087ab9 */ /* 0x000fe20000000800 */
[----:B------:R-:W-:Y:S01]  /*1770*/  HADD2.F32 R54, -RZ, R54.H0_H0 ;  /* 0x20000036ff367230 */ /* 0x000fe20000004100 */
[----:B------:R-:W-:Y:S01]  /*1780*/  ULDC UR7, c[0x0][0x2d8] ;  /* 0x0000b60000077ab9 */ /* 0x000fe20000000800 */
[----:B------:R-:W-:Y:S01]  /*1790*/  HADD2.F32 R57, -RZ, R57.H0_H0 ;  /* 0x20000039ff397230 */ /* 0x000fe20000004100 */
[----:B------:R-:W-:Y:S01]  /*17a0*/  ULDC.64 UR10, c[0x0][0x230] ;  /* 0x00008c00000a7ab9 */ /* 0x000fe20000000a00 */
        /* <DEDUP_REMOVED lines=17> */
[----:B------:R-:W-:-:S07]  /*18c0*/  HADD2.F32 R73, -RZ, R73.H0_H0 ;  /* 0x20000049ff497230 */ /* 0x000fce0000004100 */
.L_x_35224:
[----:B------:R-:W-:Y:S01]  /*18d0*/  LOP3.LUT P3, RZ, R111, 0x200, RZ, 0xc0, !PT ;  /* 0x000002006fff7812 */ /* 0x000fe2000786c0ff */
[----:B------:R-:W-:-:S12]  /*18e0*/  HFMA2.MMA R162, -RZ, RZ, 1.875, 0 ;  /* 0x3f800000ffa27435 */ /* 0x000fd800000001ff */
[----:B------:R-:W0:Y:S02]  /*18f0*/  @P3 LDC.64 R48, c[0x0][0x270] ;  /* 0x00009c00ff303b82 */ /* 0x000e240000000a00 */
[----:B0-----:R-:W-:-:S05]  /*1900*/  @P3 IMAD.WIDE R48, R108, 0x4, R48 ;  /* 0x000000046c303825 */ /* 0x001fca00078e0230 */
[----:B------:R0:W5:Y:S01]  /*1910*/  @P3 LDG.E R162, desc[UR4][R48.64] ;  /* 0x0000000430a23981 */ /* 0x000162000c1e1900 */
[----:B------:R-:W-:Y:S01]  /*1920*/  IMAD R50, R108, UR8, RZ ;  /* 0x000000086c327c24 */ /* 0x000fe2000f8e02ff */
[----:B------:R-:W-:Y:S01]  /*1930*/  BSSY B0, `(.L_x_35031) ;  /* 0x000002f000007945 */ /* 0x000fe20003800000 */
[----:B------:R-:W1:Y:S03]  /*1940*/  S2R R161, SR_TID.X ;  /* 0x0000000000a17919 */ /* 0x000e660000002100 */
[----:B------:R-:W-:-:S04]  /*1950*/  SHF.R.S32.HI R51, RZ, 0x1f, R50 ;  /* 0x0000001fff337819 */ /* 0x000fc80000011432 */
[----:B------:R-:W-:Y:S02]  /*1960*/  LEA.HI R50, R51, R50, RZ, 0x2 ;  /* 0x0000003233327211 */ /* 0x000fe400078f10ff */
[----:B-1----:R-:W-:-:S04]  /*1970*/  LOP3.LUT R161, R161, 0x1f, RZ, 0xc0, !PT ;  /* 0x0000001fa1a17812 */ /* 0x002fc800078ec0ff */
[----:B------:R-:W-:-:S04]  /*1980*/  LEA.HI.SX32 R160, R50, R161, 0x1e ;  /* 0x000000a132a07211 */ /* 0x000fc800078ff2ff */
[----:B------:R-:W-:Y:S01]  /*1990*/  MOV R163, R160 ;  /* 0x000000a000a37202 */ /* 0x000fe20000000f00 */
[----:B0-----:R-:W-:Y:S06]  /*19a0*/  @!P2 BRA `(.L_x_35032) ;  /* 0x00000000009ca947 */ /* 0x001fec0003800000 */
        /* <DEDUP_REMOVED lines=10> */
[----:B--2--5:R-:W-:-:S12]  /*1a50*/  FMUL.FTZ R113, R48, R162 ;  /* 0x000000a230717220 */ /* 0x024fd80000410000 */
[----:B0-----:R-:W-:Y:S05]  /*1a60*/  @P3 BRA `(.L_x_35033) ;  /* 0x0000000000083947 */ /* 0x001fea0003800000 */
[----:B------:R-:W-:Y:S05]  /*1a70*/  @P1 BRA `(.L_x_35034) ;  /* 0x0000000000081947 */ /* 0x000fea0003800000 */
[----:B------:R-:W-:Y:S05]  /*1a80*/  BRA `(.L_x_35035) ;  /* 0x0000000000087947 */ /* 0x000fea0003800000 */
.L_x_35033:
[----:B------:R-:W-:-:S07]  /*1a90*/  FADD.FTZ R113, R40, R113 ;  /* 0x0000007128717221 */ /* 0x000fce0000010000 */
.L_x_35034:
[----:B------:R-:W-:-:S07]  /*1aa0*/  MOV R44, R113 ;  /* 0x00000071002c7202 */ /* 0x000fce0000000f00 */
.L_x_35035:
[----:B------:R-:W-:Y:S01]  /*1ab0*/  FMUL.FTZ R112, R49, R162 ;  /* 0x000000a231707220 */ /* 0x000fe20000410000 */
[----:B------:R-:W-:Y:S06]  /*1ac0*/  @P3 BRA `(.L_x_35036) ;  /* 0x0000000000083947 */ /* 0x000fec0003800000 */
[----:B------:R-:W-:Y:S05]  /*1ad0*/  @P1 BRA `(.L_x_35037) ;  /* 0x0000000000081947 */ /* 0x000fea0003800000 */
[----:B------:R-:W-:Y:S05]  /*1ae0*/  BRA `(.L_x_35038) ;  /* 0x0000000000087947 */ /* 0x000fea0003800000 */
.L_x_35036:
[----:B------:R-:W-:-:S07]  /*1af0*/  FADD.FTZ R112, R41, R112 ;  /* 0x0000007029707221 */ /* 0x000fce0000010000 */
.L_x_35037:
[----:B------:R-:W-:-:S07]  /*1b00*/  MOV R45, R112 ;  /* 0x00000070002d7202 */ /* 0x000fce0000000f00 */
.L_x_35038:
[----:B------:R-:W-:Y:S01]  /*1b10*/  FMUL.FTZ R137, R50, R162 ;  /* 0x000000a232897220 */ /* 0x000fe20000410000 */
[----:B------:R-:W-:Y:S06]  /*1b20*/  @P3 BRA `(.L_x_35039) ;  /* 0x0000000000083947 */ /* 0x000fec0003800000 */
[----:B------:R-:W-:Y:S05]  /*1b30*/  @P1 BRA `(.L_x_35040) ;  /* 0x0000000000081947 */ /* 0x000fea0003800000 */
[----:B------:R-:W-:Y:S05]  /*1b40*/  BRA `(.L_x_35041) ;  /* 0x0000000000087947 */ /* 0x000fea0003800000 */
.L_x_35039:
[----:B------:R-:W-:-:S07]  /*1b50*/  FADD.FTZ R137, R42, R137 ;  /* 0x000000892a897221 */ /* 0x000fce0000010000 */
.L_x_35040:
[----:B------:R-:W-:-:S07]  /*1b60*/  MOV R46, R137 ;  /* 0x00000089002e7202 */ /* 0x000fce0000000f00 */
.L_x_35041:
[----:B------:R-:W-:Y:S01]  /*1b70*/  FMUL.FTZ R136, R51, R162 ;  /* 0x000000a233887220 */ /* 0x000fe20000410000 */
[----:B------:R-:W-:Y:S06]  /*1b80*/  @P3 BRA `(.L_x_35042) ;  /* 0x0000000000083947 */ /* 0x000fec0003800000 */
[----:B------:R-:W-:Y:S05]  /*1b90*/  @P1 BRA `(.L_x_35043) ;  /* 0x0000000000081947 */ /* 0x000fea0003800000 */
[----:B------:R-:W-:Y:S05]  /*1ba0*/  BRA `(.L_x_35044) ;  /* 0x0000000000087947 */ /* 0x000fea0003800000 */
.L_x_35042:
[----:B------:R-:W-:-:S07]  /*1bb0*/  FADD.FTZ R136, R43, R136 ;  /* 0x000000882b887221 */ /* 0x000fce0000010000 */
.L_x_35043:
[----:B------:R-:W-:-:S07]  /*1bc0*/  MOV R47, R136 ;  /* 0x00000088002f7202 */ /* 0x000fce0000000f00 */
.L_x_35044:
[----:B------:R-:W0:Y:S01]  /*1bd0*/  @P1 LDC.64 R48, c[0x0][0x238] ;  /* 0x00008e00ff301b82 */ /* 0x000e220000000a00 */
[C---:B------:R-:W-:Y:S02]  /*1be0*/  IADD3 R163, R160.reuse, 0x20, RZ ;  /* 0x00000020a0a37810 */ /* 0x040fe40007ffe0ff */
[----:B0-----:R-:W-:-:S04]  /*1bf0*/  @P1 LEA R48, P3, R160, R48, 0x4 ;  /* 0x00000030a0301211 */ /* 0x001fc800078620ff */
[----:B------:R-:W-:-:S05]  /*1c00*/  @P1 LEA.HI.X R49, R160, R49, RZ, 0x4, P3 ;  /* 0x00000031a0311211 */ /* 0x000fca00018f24ff */
[----:B------:R0:W-:Y:S04]  /*1c10*/  @P1 STG.E.128 desc[UR4][R48.64], R44 ;  /* 0x0000002c30001986 */ /* 0x0001e8000c101d04 */
.L_x_35032:
[----:B------:R-:W-:Y:S05]  /*1c20*/  BSYNC B0 ;  /* 0x0000000000007941 */ /* 0x000fea0003800000 */
.L_x_35031:
        /* <DEDUP_REMOVED lines=17> */
.L_x_35047:
[----:B------:R-:W-:-:S07]  /*1d40*/  FADD.FTZ R115, R40, R115 ;  /* 0x0000007328737221 */ /* 0x000fce0000010000 */
.L_x_35048:
[----:B------:R-:W-:-:S07]  /*1d50*/  MOV R44, R115 ;  /* 0x00000073002c7202 */ /* 0x000fce0000000f00 */
.L_x_35049:
[----:B------:R-:W-:Y:S01]  /*1d60*/  FMUL.FTZ R114, R49, R162 ;  /* 0x000000a231727220 */ /* 0x000fe20000410000 */
[----:B------:R-:W-:Y:S06]  /*1d70*/  @P3 BRA `(.L_x_35050) ;  /* 0x0000000000083947 */ /* 0x000fec0003800000 */
[----:B------:R-:W-:Y:S05]  /*1d80*/  @P1 BRA `(.L_x_35051) ;  /* 0x0000000000081947 */ /* 0x000fea0003800000 */
[----:B------:R-:W-:Y:S05]  /*1d90*/  BRA `(.L_x_35052) ;  /* 0x0000000000087947 */ /* 0x000fea0003800000 */
.L_x_35050:
[----:B------:R-:W-:-:S07]  /*1da0*/  FADD.FTZ R114, R41, R114 ;  /* 0x0000007229727221 */ /* 0x000fce0000010000 */
.L_x_35051:
[----:B------:R-:W-:-:S07]  /*1db0*/  MOV R45, R114 ;  /* 0x00000072002d7202 */ /* 0x000fce0000000f00 */
.L_x_35052:
[----:B------:R-:W-:Y:S01]  /*1dc0*/  FMUL.FTZ R139, R50, R162 ;  /* 0x000000a2328b7220 */ /* 0x000fe20000410000 */
[----:B------:R-:W-:Y:S06]  /*1dd0*/  @P3 BRA `(.L_x_35053) ;  /* 0x0000000000083947 */ /* 0x000fec0003800000 */
[----:B------:R-:W-:Y:S05]  /*1de0*/  @P1 BRA `(.L_x_35054) ;  /* 0x0000000000081947 */ /* 0x000fea0003800000 */
[----:B------:R-:W-:Y:S05]  /*1df0*/  BRA `(.L_x_35055) ;  /* 0x0000000000087947 */ /* 0x000fea0003800000 */
.L_x_35053:
[----:B------:R-:W-:-:S07]  /*1e00*/  FADD.FTZ R139, R42, R139 ;  /* 0x0000008b2a8b7221 */ /* 0x000fce0000010000 */
.L_x_35054:
[----:B------:R-:W-:-:S07]  /*1e10*/  MOV R46, R139 ;  /* 0x0000008b002e7202 */ /* 0x000fce0000000f00 */
.L_x_35055:
[----:B------:R-:W-:Y:S01]  /*1e20*/  FMUL.FTZ R138, R51, R162 ;  /* 0x000000a2338a7220 */ /* 0x000fe20000410000 */
[----:B------:R-:W-:Y:S06]  /*1e30*/  @P3 BRA `(.L_x_35056) ;  /* 0x0000000000083947 */ /* 0x000fec0003800000 */
[----:B------:R-:W-:Y:S05]  /*1e40*/  @P1 BRA `(.L_x_35057) ;  /* 0x0000000000081947 */ /* 0x000fea0003800000 */
[----:B------:R-:W-:Y:S05]  /*1e50*/  BRA `(.L_x_35058) ;  /* 0x0000000000087947 */ /* 0x000fea0003800000 */
.L_x_35056:
[----:B------:R-:W-:-:S07]  /*1e60*/  FADD.FTZ R138, R43, R138 ;  /* 0x0000008a2b8a7221 */ /* 0x000fce0000010000 */
.L_x_35057:
[----:B------:R-:W-:-:S07]  /*1e70*/  MOV R47, R138 ;  /* 0x0000008a002f7202 */ /* 0x000fce0000000f00 */
.L_x_35058:
[----:B------:R-:W0:Y:S02]  /*1e80*/  @P1 LDC.64 R48, c[0x0][0x238] ;  /* 0x00008e00ff301b82 */ /* 0x000e240000000a00 */
[----:B0-----:R-:W-:-:S04]  /*1e90*/  @P1 LEA R48, P3, R163, R48, 0x4 ;  /* 0x00000030a3301211 */ /* 0x001fc800078620ff */
[C---:B------:R-:W-:Y:S02]  /*1ea0*/  @P1 LEA.HI.X R49, R163.reuse, R49, RZ, 0x4, P3 ;  /* 0x00000031a3311211 */ /* 0x040fe400018f24ff */
[----:B------:R-:W-:-:S03]  /*1eb0*/  IADD3 R163, R163, 0x20, RZ ;  /* 0x00000020a3a37810 */ /* 0x000fc60007ffe0ff */
[----:B------:R1:W-:Y:S04]  /*1ec0*/  @P1 STG.E.128 desc[UR4][R48.64], R44 ;  /* 0x0000002c30001986 */ /* 0x0003e8000c101d04 */
.L_x_35046:
[----:B------:R-:W-:Y:S05]  /*1ed0*/  BSYNC B0 ;  /* 0x0000000000007941 */ /* 0x000fea0003800000 */
.L_x_35045:
        /* <DEDUP_REMOVED lines=17> */
.L_x_35061:
[----:B------:R-:W-:-:S07]  /*1ff0*/  FADD.FTZ R117, R40, R117 ;  /* 0x0000007528757221 */ /* 0x000fce0000010000 */
.L_x_35062:
[----:B------:R-:W-:-:S07]  /*2000*/  MOV R44, R117 ;  /* 0x00000075002c7202 */ /* 0x000fce0000000f00 */
.L_x_35063:
[----:B------:R-:W-:Y:S01]  /*2010*/  FMUL.FTZ R116, R49, R162 ;  /* 0x000000a231747220 */ /* 0x000fe20000410000 */
[----:B------:R-:W-:Y:S06]  /*2020*/  @P3 BRA `(.L_x_35064) ;  /* 0x0000000000083947 */ /* 0x000fec0003800000 */
[----:B------:R-:W-:Y:S05]  /*2030*/  @P1 BRA `(.L_x_35065) ;  /* 0x0000000000081947 */ /* 0x000fea0003800000 */
[----:B------:R-:W-:Y:S05]  /*2040*/  BRA `(.L_x_35066) ;  /* 0x0000000000087947 */ /* 0x000fea0003800000 */
.L_x_35064:
[----:B------:R-:W-:-:S07]  /*2050*/  FADD.FTZ R116, R41, R116 ;  /* 0x0000007429747221 */ /* 0x000fce0000010000 */
.L_x_35065:
[----:B------:R-:W-:-:S07]  /*2060*/  MOV R45, R116 ;  /* 0x00000074002d7202 */ /* 0x000fce0000000f00 */
.L_x_35066:
[----:B------:R-:W-:Y:S01]  /*2070*/  FMUL.FTZ R141, R50, R162 ;  /* 0x000000a2328d7220 */ /* 0x000fe20000410000 */
[----:B------:R-:W-:Y:S06]  /*2080*/  @P3 BRA `(.L_x_35067) ;  /* 0x0000000000083947 */ /* 0x000fec0003800000 */
[----:B------:R-:W-:Y:S05]  /*2090*/  @P1 BRA `(.L_x_35068) ;  /* 0x0000000000081947 */ /* 0x000fea0003800000 */
[----:B------:R-:W-:Y:S05]  /*20a0*/  BRA `(.L_x_35069) ;  /* 0x0000000000087947 */ /* 0x000fea0003800000 */
.L_x_35067:
[----:B------:R-:W-:-:S07]  /*20b0*/  FADD.FTZ R141, R42, R141 ;  /* 0x0000008d2a8d7221 */ /* 0x000fce0000010000 */
.L_x_35068:
[----:B------:R-:W-:-:S07]  /*20c0*/  MOV R46, R141 ;  /* 0x0000008d002e7202 */ /* 0x000fce0000000f00 */
.L_x_35069:
[----:B------:R-:W-:Y:S01]  /*20d0*/  FMUL.FTZ R140, R51, R162 ;  /* 0x000000a2338c7220 */ /* 0x000fe20000410000 */
[----:B------:R-:W-:Y:S06]  /*20e0*/  @P3 BRA `(.L_x_35070) ;  /* 0x0000000000083947 */ /* 0x000fec0003800000 */
[----:B------:R-:W-:Y:S05]  /*20f0*/  @P1 BRA `(.L_x_35071) ;  /* 0x0000000000081947 */ /* 0x000fea0003800000 */
[----:B------:R-:W-:Y:S05]  /*2100*/  BRA `(.L_x_35072) ;  /* 0x0000000000087947 */ /* 0x000fea0003800000 */
.L_x_35070:
[----:B------:R-:W-:-:S07]  /*2110*/  FADD.FTZ R140, R43, R140 ;  /* 0x0000008c2b8c7221 */ /* 0x000fce0000010000 */
.L_x_35071:
[----:B------:R-:W-:-:S07]  /*2120*/  MOV R47, R140 ;  /* 0x0000008c002f7202 */ /* 0x000fce0000000f00 */
.L_x_35072:
[----:B------:R-:W0:Y:S02]  /*2130*/  @P1 LDC.64 R48, c[0x0][0x238] ;  /* 0x00008e00ff301b82 */ /* 0x000e240000000a00 */
[----:B0-----:R-:W-:-:S04]  /*2140*/  @P1 LEA R48, P3, R163, R48, 0x4 ;  /* 0x00000030a3301211 */ /* 0x001fc800078620ff */
[C---:B------:R-:W-:Y:S02]  /*2150*/  @P1 LEA.HI.X R49, R163.reuse, R49, RZ, 0x4, P3 ;  /* 0x00000031a3311211 */ /* 0x040fe400018f24ff */
[----:B------:R-:W-:-:S03]  /*2160*/  IADD3 R163, R163, 0x20, RZ ;  /* 0x00000020a3a37810 */ /* 0x000fc60007ffe0ff */
[----:B------:R2:W-:Y:S04]  /*2170*/  @P1 STG.E.128 desc[UR4][R48.64], R44 ;  /* 0x0000002c30001986 */ /* 0x0005e8000c101d04 */
.L_x_35060:
[----:B------:R-:W-:Y:S05]  /*2180*/  BSYNC B0 ;  /* 0x0000000000007941 */ /* 0x000fea0003800000 */
.L_x_35059:
        /* <DEDUP_REMOVED lines=17> */
.L_x_35075:
[----:B------:R-:W-:-:S07]  /*22a0*/  FADD.FTZ R119, R40, R119 ;  /* 0x0000007728777221 */ /* 0x000fce0000010000 */
.L_x_35076:
[----:B------:R-:W-:-:S07]  /*22b0*/  MOV R44, R119 ;  /* 0x00000077002c7202 */ /* 0x000fce0000000f00 */
.L_x_35077:
[----:B------:R-:W-:Y:S01]  /*22c0*/  FMUL.FTZ R118, R49, R162 ;  /* 0x000000a231767220 */ /* 0x000fe20000410000 */
[----:B------:R-:W-:Y:S06]  /*22d0*/  @P3 BRA `(.L_x_35078) ;  /* 0x0000000000083947 */ /* 0x000fec0003800000 */
[----:B------:R-:W-:Y:S05]  /*22e0*/  @P1 BRA `(.L_x_35079) ;  /* 0x0000000000081947 */ /* 0x000fea0003800000 */
[----:B------:R-:W-:Y:S05]  /*22f0*/  BRA `(.L_x_35080) ;  /* 0x0000000000087947 */ /* 0x000fea0003800000 */
.L_x_35078:
[----:B------:R-:W-:-:S07]  /*2300*/  FADD.FTZ R118, R41, R118 ;  /* 0x0000007629767221 */ /* 0x000fce0000010000 */
.L_x_35079:
[----:B------:R-:W-:-:S07]  /*2310*/  MOV R45, R118 ;  /* 0x00000076002d7202 */ /* 0x000fce0000000f00 */
.L_x_35080:
[----:B------:R-:W-:Y:S01]  /*2320*/  FMUL.FTZ R143, R50, R162 ;  /* 0x000000a2328f7220 */ /* 0x000fe20000410000 */
[----:B------:R-:W-:Y:S06]  /*2330*/  @P3 BRA `(.L_x_35081) ;  /* 0x0000000000083947 */ /* 0x000fec0003800000 */
[----:B------:R-:W-:Y:S05]  /*2340*/  @P1 BRA `(.L_x_35082) ;  /* 0x0000000000081947 */ /* 0x000fea0003800000 */
[----:B------:R-:W-:Y:S05]  /*2350*/  BRA `(.L_x_35083) ;  /* 0x0000000000087947 */ /* 0x000fea0003800000 */
.L_x_35081:
[----:B------:R-:W-:-:S07]  /*2360*/  FADD.FTZ R143, R42, R143 ;  /* 0x0000008f2a8f7221 */ /* 0x000fce0000010000 */
.L_x_35082:
[----:B------:R-:W-:-:S07]  /*2370*/  MOV R46, R143 ;  /* 0x0000008f002e7202 */ /* 0x000fce0000000f00 */
.L_x_35083:
[----:B------:R-:W-:Y:S01]  /*2380*/  FMUL.FTZ R142, R51, R162 ;  /* 0x000000a2338e7220 */ /* 0x000fe20000410000 */
[----:B------:R-:W-:Y:S06]  /*2390*/  @P3 BRA `(.L_x_35084) ;  /* 0x0000000000083947 */ /* 0x000fec0003800000 */
[----:B------:R-:W-:Y:S05]  /*23a0*/  @P1 BRA `(.L_x_35085) ;  /* 0x0000000000081947 */ /* 0x000fea0003800000 */
[----:B------:R-:W-:Y:S05]  /*23b0*/  BRA `(.L_x_35086) ;  /* 0x0000000000087947 */ /* 0x000fea0003800000 */
.L_x_35084:
[----:B------:R-:W-:-:S07]  /*23c0*/  FADD.FTZ R142, R43, R142 ;  /* 0x0000008e2b8e7221 */ /* 0x000fce0000010000 */
.L_x_35085:
[----:B------:R-:W-:-:S07]  /*23d0*/  MOV R47, R142 ;  /* 0x0000008e002f7202 */ /* 0x000fce0000000f00 */
.L_x_35086:
[----:B------:R-:W0:Y:S02]  /*23e0*/  @P1 LDC.64 R48, c[0x0][0x238] ;  /* 0x00008e00ff301b82 */ /* 0x000e240000000a00 */
[----:B0-----:R-:W-:-:S04]  /*23f0*/  @P1 LEA R48, P3, R163, R48, 0x4 ;  /* 0x00000030a3301211 */ /* 0x001fc800078620ff */
[C---:B------:R-:W-:Y:S02]  /*2400*/  @P1 LEA.HI.X R49, R163.reuse, R49, RZ, 0x4, P3 ;  /* 0x00000031a3311211 */ /* 0x040fe400018f24ff */
[----:B------:R-:W-:-:S03]  /*2410*/  IADD3 R163, R163, 0x20, RZ ;  /* 0x00000020a3a37810 */ /* 0x000fc60007ffe0ff */
[----:B------:R3:W-:Y:S04]  /*2420*/  @P1 STG.E.128 desc[UR4][R48.64], R44 ;  /* 0x0000002c30001986 */ /* 0x0007e8000c101d04 */
.L_x_35074:
[----:B------:R-:W-:Y:S05]  /*2430*/  BSYNC B0 ;  /* 0x0000000000007941 */ /* 0x000fea0003800000 */
.L_x_35073:
        /* <DEDUP_REMOVED lines=17> */
.L_x_35089:
[----:B------:R-:W-:-:S07]  /*2550*/  FADD.FTZ R121, R40, R121 ;  /* 0x0000007928797221 */ /* 0x000fce0000010000 */
.L_x_35090:
[----:B------:R-:W-:-:S07]  /*2560*/  MOV R44, R121 ;  /* 0x00000079002c7202 */ /* 0x000fce0000000f00 */
.L_x_35091:
[----:B------:R-:W-:Y:S01]  /*2570*/  FMUL.FTZ R120, R49, R162 ;  /* 0x000000a231787220 */ /* 0x000fe20000410000 */
[----:B------:R-:W-:Y:S06]  /*2580*/  @P3 BRA `(.L_x_35092) ;  /* 0x0000000000083947 */ /* 0x000fec0003800000 */
[----:B------:R-:W-:Y:S05]  /*2590*/  @P1 BRA `(.L_x_35093) ;  /* 0x0000000000081947 */ /* 0x000fea0003800000 */
[----:B------:R-:W-:Y:S05]  /*25a0*/  BRA `(.L_x_35094) ;  /* 0x0000000000087947 */ /* 0x000fea0003800000 */
.L_x_35092:
[----:B------:R-:W-:-:S07]  /*25b0*/  FADD.FTZ R120, R41, R120 ;  /* 0x0000007829787221 */ /* 0x000fce0000010000 */
.L_x_35093:
[----:B------:R-:W-:-:S07]  /*25c0*/  MOV R45, R120 ;  /* 0x00000078002d7202 */ /* 0x000fce0000000f00 */
.L_x_35094:
[----:B------:R-:W-:Y:S01]  /*25d0*/  FMUL.FTZ R145, R50, R162 ;  /* 0x000000a232917220 */ /* 0x000fe20000410000 */
[----:B------:R-:W-:Y:S06]  /*25e0*/  @P3 BRA `(.L_x_35095) ;  /* 0x0000000000083947 */ /* 0x000fec0003800000 */
[----:B------:R-:W-:Y:S05]  /*25f0*/  @P1 BRA `(.L_x_35096) ;  /* 0x0000000000081947 */ /* 0x000fea0003800000 */
[----:B------:R-:W-:Y:S05]  /*2600*/  BRA `(.L_x_35097) ;  /* 0x0000000000087947 */ /* 0x000fea0003800000 */
.L_x_35095:
[----:B------:R-:W-:-:S07]  /*2610*/  FADD.FTZ R145, R42, R145 ;  /* 0x000000912a917221 */ /* 0x000fce0000010000 */
.L_x_35096:
[----:B------:R-:W-:-:S07]  /*2620*/  MOV R46, R145 ;  /* 0x00000091002e7202 */ /* 0x000fce0000000f00 */
.L_x_35097:
[----:B------:R-:W-:Y:S01]  /*2630*/  FMUL.FTZ R144, R51, R162 ;  /* 0x000000a233907220 */ /* 0x000fe20000410000 */
[----:B------:R-:W-:Y:S06]  /*2640*/  @P3 BRA `(.L_x_35098) ;  /* 0x0000000000083947 */ /* 0x000fec0003800000 */
[----:B------:R-:W-:Y:S05]  /*2650*/  @P1 BRA `(.L_x_35099) ;  /* 0x0000000000081947 */ /* 0x000fea0003800000 */
[----:B------:R-:W-:Y:S05]  /*2660*/  BRA `(.L_x_35100) ;  /* 0x0000000000087947 */ /* 0x000fea0003800000 */
.L_x_35098:
[----:B------:R-:W-:-:S07]  /*2670*/  FADD.FTZ R144, R43, R144 ;  /* 0x000000902b907221 */ /* 0x000fce0000010000 */
.L_x_35099:
[----:B------:R-:W-:-:S07]  /*2680*/  MOV R47, R144 ;  /* 0x00000090002f7202 */ /* 0x000fce0000000f00 */
.L_x_35100:
[----:B------:R-:W0:Y:S02]  /*2690*/  @P1 LDC.64 R48, c[0x0][0x238] ;  /* 0x00008e00ff301b82 */ /* 0x000e240000000a00 */
[----:B0-----:R-:W-:-:S04]  /*26a0*/  @P1 LEA R48, P3, R163, R48, 0x4 ;  /* 0x00000030a3301211 */ /* 0x001fc800078620ff */
[C---:B------:R-:W-:Y:S02]  /*26b0*/  @P1 LEA.HI.X R49, R163.reuse, R49, RZ, 0x4, P3 ;  /* 0x00000031a3311211 */ /* 0x040fe400018f24ff */
[----:B------:R-:W-:-:S03]  /*26c0*/  IADD3 R163, R163, 0x20, RZ ;  /* 0x00000020a3a37810 */ /* 0x000fc60007ffe0ff */
[----:B------:R4:W-:Y:S04]  /*26d0*/  @P1 STG.E.128 desc[UR4][R48.64], R44 ;  /* 0x0000002c30001986 */ /* 0x0009e8000c101d04 */
.L_x_35088:
[----:B------:R-:W-:Y:S05]  /*26e0*/  BSYNC B0 ;  /* 0x0000000000007941 */ /* 0x000fea0003800000 */
.L_x_35087:
        /* <DEDUP_REMOVED lines=17> */
.L_x_35103:
[----:B------:R-:W-:-:S07]  /*2800*/  FADD.FTZ R123, R40, R123 ;  /* 0x0000007b287b7221 */ /* 0x000fce0000010000 */
.L_x_35104:
[----:B------:R-:W-:-:S07]  /*2810*/  MOV R44, R123 ;  /* 0x0000007b002c7202 */ /* 0x000fce0000000f00 */
.L_x_35105:
[----:B------:R-:W-:Y:S01]  /*2820*/  FMUL.FTZ R122, R49, R162 ;  /* 0x000000a2317a7220 */ /* 0x000fe20000410000 */
[----:B------:R-:W-:Y:S06]  /*2830*/  @P3 BRA `(.L_x_35106) ;  /* 0x0000000000083947 */ /* 0x000fec0003800000 */
[----:B------:R-:W-:Y:S05]  /*2840*/  @P1 BRA `(.L_x_35107) ;  /* 0x0000000000081947 */ /* 0x000fea0003800000 */
[----:B------:R-:W-:Y:S05]  /*2850*/  BRA `(.L_x_35108) ;  /* 0x0000000000087947 */ /* 0x000fea0003800000 */
.L_x_35106:
[----:B------:R-:W-:-:S07]  /*2860*/  FADD.FTZ R122, R41, R122 ;  /* 0x0000007a297a7221 */ /* 0x000fce0000010000 */
.L_x_35107:
[----:B------:R-:W-:-:S07]  /*2870*/  MOV R45, R122 ;  /* 0x0000007a002d7202 */ /* 0x000fce0000000f00 */
.L_x_35108:
[----:B------:R-:W-:Y:S01]  /*2880*/  FMUL.FTZ R147, R50, R162 ;  /* 0x000000a232937220 */ /* 0x000fe20000410000 */
[----:B------:R-:W-:Y:S06]  /*2890*/  @P3 BRA `(.L_x_35109) ;  /* 0x0000000000083947 */ /* 0x000fec0003800000 */
[----:B------:R-:W-:Y:S05]  /*28a0*/  @P1 BRA `(.L_x_35110) ;  /* 0x0000000000081947 */ /* 0x000fea0003800000 */
[----:B------:R-:W-:Y:S05]  /*28b0*/  BRA `(.L_x_35111) ;  /* 0x0000000000087947 */ /* 0x000fea0003800000 */
.L_x_35109:
[----:B------:R-:W-:-:S07]  /*28c0*/  FADD.FTZ R147, R42, R147 ;  /* 0x000000932a937221 */ /* 0x000fce0000010000 */
.L_x_35110:
[----:B------:R-:W-:-:S07]  /*28d0*/  MOV R46, R147 ;  /* 0x00000093002e7202 */ /* 0x000fce0000000f00 */
.L_x_35111:
[----:B------:R-:W-:Y:S01]  /*28e0*/  FMUL.FTZ R146, R51, R162 ;  /* 0x000000a233927220 */ /* 0x000fe20000410000 */
[----:B------:R-:W-:Y:S06]  /*28f0*/  @P3 BRA `(.L_x_35112) ;  /* 0x0000000000083947 */ /* 0x000fec0003800000 */
[----:B------:R-:W-:Y:S05]  /*2900*/  @P1 BRA `(.L_x_35113) ;  /* 0x0000000000081947 */ /* 0x000fea0003800000 */
[----:B------:R-:W-:Y:S05]  /*2910*/  BRA `(.L_x_35114) ;  /* 0x0000000000087947 */ /* 0x000fea0003800000 */
.L_x_35112:
[----:B------:R-:W-:-:S07]  /*2920*/  FADD.FTZ R146, R43, R146 ;  /* 0x000000922b927221 */ /* 0x000fce0000010000 */
.L_x_35113:
[----:B------:R-:W-:-:S07]  /*2930*/  MOV R47, R146 ;  /* 0x00000092002f7202 */ /* 0x000fce0000000f00 */
.L_x_35114:
[----:B------:R-:W0:Y:S02]  /*2940*/  @P1 LDC.64 R48, c[0x0][0x238] ;  /* 0x00008e00ff301b82 */ /* 0x000e240000000a00 */
[----:B0-----:R-:W-:-:S04]  /*2950*/  @P1 LEA R48, P3, R163, R48, 0x4 ;  /* 0x00000030a3301211 */ /* 0x001fc800078620ff */
[C---:B------:R-:W-:Y:S02]  /*2960*/  @P1 LEA.HI.X R49, R163.reuse, R49, RZ, 0x4, P3 ;  /* 0x00000031a3311211 */ /* 0x040fe400018f24ff */
[----:B------:R-:W-:-:S03]  /*2970*/  IADD3 R163, R163, 0x20, RZ ;  /* 0x00000020a3a37810 */ /* 0x000fc60007ffe0ff */
[----:B------:R0:W-:Y:S04]  /*2980*/  @P1 STG.E.128 desc[UR4][R48.64], R44 ;  /* 0x0000002c30001986 */ /* 0x0001e8000c101d04 */
.L_x_35102:
[----:B------:R-:W-:Y:S05]  /*2990*/  BSYNC B0 ;  /* 0x0000000000007941 */ /* 0x000fea0003800000 */
.L_x_35101:
        /* <DEDUP_REMOVED lines=17> */
.L_x_35117:
[----:B------:R-:W-:-:S07]  /*2ab0*/  FADD.FTZ R125, R40, R125 ;  /* 0x0000007d287d7221 */ /* 0x000fce0000010000 */
.L_x_35118:
[----:B------:R-:W-:-:S07]  /*2ac0*/  MOV R44, R125 ;  /* 0x0000007d002c7202 */ /* 0x000fce0000000f00 */
.L_x_35119:
[----:B------:R-:W-:Y:S01]  /*2ad0*/  FMUL.FTZ R124, R49, R162 ;  /* 0x000000a2317c7220 */ /* 0x000fe20000410000 */
[----:B------:R-:W-:Y:S06]  /*2ae0*/  @P3 BRA `(.L_x_35120) ;  /* 0x0000000000083947 */ /* 0x000fec0003800000 */
[----:B------:R-:W-:Y:S05]  /*2af0*/  @P1 BRA `(.L_x_35121) ;  /* 0x0000000000081947 */ /* 0x000fea0003800000 */
[----:B------:R-:W-:Y:S05]  /*2b00*/  BRA `(.L_x_35122) ;  /* 0x0000000000087947 */ /* 0x000fea0003800000 */
.L_x_35120:
[----:B------:R-:W-:-:S07]  /*2b10*/  FADD.FTZ R124, R41, R124 ;  /* 0x0000007c297c7221 */ /* 0x000fce0000010000 */
.L_x_35121:
[----:B------:R-:W-:-:S07]  /*2b20*/  MOV R45, R124 ;  /* 0x0000007c002d7202 */ /* 0x000fce0000000f00 */
.L_x_35122:
[----:B------:R-:W-:Y:S01]  /*2b30*/  FMUL.FTZ R149, R50, R162 ;  /* 0x000000a232957220 */ /* 0x000fe20000410000 */
[----:B------:R-:W-:Y:S06]  /*2b40*/  @P3 BRA `(.L_x_35123) ;  /* 0x0000000000083947 */ /* 0x000fec0003800000 */
[----:B------:R-:W-:Y:S05]  /*2b50*/  @P1 BRA `(.L_x_35124) ;  /* 0x0000000000081947 */ /* 0x000fea0003800000 */
[----:B------:R-:W-:Y:S05]  /*2b60*/  BRA `(.L_x_35125) ;  /* 0x0000000000087947 */ /* 0x000fea0003800000 */
.L_x_35123:
[----:B------:R-:W-:-:S07]  /*2b70*/  FADD.FTZ R149, R42, R149 ;  /* 0x000000952a957221 */ /* 0x000fce0000010000 */
.L_x_35124:
[----:B------:R-:W-:-:S07]  /*2b80*/  MOV R46, R149 ;  /* 0x00000095002e7202 */ /* 0x000fce0000000f00 */
.L_x_35125:
[----:B------:R-:W-:Y:S01]  /*2b90*/  FMUL.FTZ R148, R51, R162 ;  /* 0x000000a233947220 */ /* 0x000fe20000410000 */
[----:B------:R-:W-:Y:S06]  /*2ba0*/  @P3 BRA `(.L_x_35126) ;  /* 0x0000000000083947 */ /* 0x000fec0003800000 */
[----:B------:R-:W-:Y:S05]  /*2bb0*/  @P1 BRA `(.L_x_35127) ;  /* 0x0000000000081947 */ /* 0x000fea0003800000 */
[----:B------:R-:W-:Y:S05]  /*2bc0*/  BRA `(.L_x_35128) ;  /* 0x0000000000087947 */ /* 0x000fea0003800000 */
.L_x_35126:
[----:B------:R-:W-:-:S07]  /*2bd0*/  FADD.FTZ R148, R43, R148 ;  /* 0x000000942b947221 */ /* 0x000fce0000010000 */
.L_x_35127:
[----:B------:R-:W-:-:S07]  /*2be0*/  MOV R47, R148 ;  /* 0x00000094002f7202 */ /* 0x000fce0000000f00 */
.L_x_35128:
[----:B------:R-:W0:Y:S02]  /*2bf0*/  @P1 LDC.64 R48, c[0x0][0x238] ;  /* 0x00008e00ff301b82 */ /* 0x000e240000000a00 */
[----:B0-----:R-:W-:-:S04]  /*2c00*/  @P1 LEA R48, P3, R163, R48, 0x4 ;  /* 0x00000030a3301211 */ /* 0x001fc800078620ff */
[C---:B------:R-:W-:Y:S02]  /*2c10*/  @P1 LEA.HI.X R49, R163.reuse, R49, RZ, 0x4, P3 ;  /* 0x00000031a3311211 */ /* 0x040fe400018f24ff */
[----:B------:R-:W-:-:S03]  /*2c20*/  IADD3 R163, R163, 0x20, RZ ;  /* 0x00000020a3a37810 */ /* 0x000fc60007ffe0ff */
[----:B------:R0:W-:Y:S04]  /*2c30*/  @P1 STG.E.128 desc[UR4][R48.64], R44 ;  /* 0x0000002c30001986 */ /* 0x0001e8000c101d04 */
.L_x_35116:
[----:B------:R-:W-:Y:S05]  /*2c40*/  BSYNC B0 ;  /* 0x0000000000007941 */ /* 0x000fea0003800000 */
.L_x_35115:
        /* <DEDUP_REMOVED lines=17> */
.L_x_35131:
[----:B------:R-:W-:-:S07]  /*2d60*/  FADD.FTZ R127, R40, R127 ;  /* 0x0000007f287f7221 */ /* 0x000fce0000010000 */
.L_x_35132:
[----:B------:R-:W-:-:S07]  /*2d70*/  MOV R44, R127 ;  /* 0x0000007f002c7202 */ /* 0x000fce0000000f00 */
.L_x_35133:
[----:B------:R-:W-:Y:S01]  /*2d80*/  FMUL.FTZ R126, R49, R162 ;  /* 0x000000a2317e7220 */ /* 0x000fe20000410000 */
[----:B------:R-:W-:Y:S06]  /*2d90*/  @P3 BRA `(.L_x_35134) ;  /* 0x0000000000083947 */ /* 0x000fec0003800000 */
[----:B------:R-:W-:Y:S05]  /*2da0*/  @P1 BRA `(.L_x_35135) ;  /* 0x0000000000081947 */ /* 0x000fea0003800000 */
[----:B------:R-:W-:Y:S05]  /*2db0*/  BRA `(.L_x_35136) ;  /* 0x0000000000087947 */ /* 0x000fea0003800000 */
.L_x_35134:
[----:B------:R-:W-:-:S07]  /*2dc0*/  FADD.FTZ R126, R41, R126 ;  /* 0x0000007e297e7221 */ /* 0x000fce0000010000 */
.L_x_35135:
[----:B------:R-:W-:-:S07]  /*2dd0*/  MOV R45, R126 ;  /* 0x0000007e002d7202 */ /* 0x000fce0000000f00 */
.L_x_35136:
[----:B------:R-:W-:Y:S01]  /*2de0*/  FMUL.FTZ R151, R50, R162 ;  /* 0x000000a232977220 */ /* 0x000fe20000410000 */
[----:B------:R-:W-:Y:S06]  /*2df0*/  @P3 BRA `(.L_x_35137) ;  /* 0x0000000000083947 */ /* 0x000fec0003800000 */
[----:B------:R-:W-:Y:S05]  /*2e00*/  @P1 BRA `(.L_x_35138) ;  /* 0x0000000000081947 */ /* 0x000fea0003800000 */
[----:B------:R-:W-:Y:S05]  /*2e10*/  BRA `(.L_x_35139) ;  /* 0x0000000000087947 */ /* 0x000fea0003800000 */
.L_x_35137:
[----:B------:R-:W-:-:S07]  /*2e20*/  FADD.FTZ R151, R42, R151 ;  /* 0x000000972a977221 */ /* 0x000fce0000010000 */
.L_x_35138:
[----:B------:R-:W-:-:S07]  /*2e30*/  MOV R46, R151 ;  /* 0x00000097002e7202 */ /* 0x000fce0000000f00 */
.L_x_35139:
[----:B------:R-:W-:Y:S01]  /*2e40*/  FMUL.FTZ R150, R51, R162 ;  /* 0x000000a233967220 */ /* 0x000fe20000410000 */
[----:B------:R-:W-:Y:S06]  /*2e50*/  @P3 BRA `(.L_x_35140) ;  /* 0x0000000000083947 */ /* 0x000fec0003800000 */
[----:B------:R-:W-:Y:S05]  /*2e60*/  @P1 BRA `(.L_x_35141) ;  /* 0x0000000000081947 */ /* 0x000fea0003800000 */
[----:B------:R-:W-:Y:S05]  /*2e70*/  BRA `(.L_x_35142) ;  /* 0x0000000000087947 */ /* 0x000fea0003800000 */
.L_x_35140:
[----:B------:R-:W-:-:S07]  /*2e80*/  FADD.FTZ R150, R43, R150 ;  /* 0x000000962b967221 */ /* 0x000fce0000010000 */
.L_x_35141:
[----:B------:R-:W-:-:S07]  /*2e90*/  MOV R47, R150 ;  /* 0x00000096002f7202 */ /* 0x000fce0000000f00 */
.L_x_35142:
[----:B------:R-:W0:Y:S02]  /*2ea0*/  @P1 LDC.64 R48, c[0x0][0x238] ;  /* 0x00008e00ff301b82 */ /* 0x000e240000000a00 */
[----:B0-----:R-:W-:-:S04]  /*2eb0*/  @P1 LEA R48, P3, R163, R48, 0x4 ;  /* 0x00000030a3301211 */ /* 0x001fc800078620ff */
[C---:B------:R-:W-:Y:S02]  /*2ec0*/  @P1 LEA.HI.X R49, R163.reuse, R49, RZ, 0x4, P3 ;  /* 0x00000031a3311211 */ /* 0x040fe400018f24ff */
[----:B------:R-:W-:-:S03]  /*2ed0*/  IADD3 R163, R163, 0x20, RZ ;  /* 0x00000020a3a37810 */ /* 0x000fc60007ffe0ff */
[----:B------:R0:W-:Y:S04]  /*2ee0*/  @P1 STG.E.128 desc[UR4][R48.64], R44 ;  /* 0x0000002c30001986 */ /* 0x0001e8000c101d04 */
.L_x_35130:
[----:B------:R-:W-:Y:S05]  /*2ef0*/  BSYNC B0 ;  /* 0x0000000000007941 */ /* 0x000fea0003800000 */
.L_x_35129:
        /* <DEDUP_REMOVED lines=17> */
.L_x_35145:
[----:B------:R-:W-:-:S07]  /*3010*/  FADD.FTZ R129, R40, R129 ;  /* 0x0000008128817221 */ /* 0x000fce0000010000 */
.L_x_35146:
[----:B------:R-:W-:-:S07]  /*3020*/  MOV R44, R129 ;  /* 0x00000081002c7202 */ /* 0x000fce0000000f00 */
.L_x_35147:
[----:B------:R-:W-:Y:S01]  /*3030*/  FMUL.FTZ R128, R49, R162 ;  /* 0x000000a231807220 */ /* 0x000fe20000410000 */
[----:B------:R-:W-:Y:S06]  /*3040*/  @P3 BRA `(.L_x_35148) ;  /* 0x0000000000083947 */ /* 0x000fec0003800000 */
[----:B------:R-:W-:Y:S05]  /*3050*/  @P1 BRA `(.L_x_35149) ;  /* 0x0000000000081947 */ /* 0x000fea0003800000 */
[----:B------:R-:W-:Y:S05]  /*3060*/  BRA `(.L_x_35150) ;  /* 0x0000000000087947 */ /* 0x000fea0003800000 */
.L_x_35148:
[----:B------:R-:W-:-:S07]  /*3070*/  FADD.FTZ R128, R41, R128 ;  /* 0x0000008029807221 */ /* 0x000fce0000010000 */
.L_x_35149:
[----:B------:R-:W-:-:S07]  /*3080*/  MOV R45, R128 ;  /* 0x00000080002d7202 */ /* 0x000fce0000000f00 */
.L_x_35150:
[----:B------:R-:W-:Y:S01]  /*3090*/  FMUL.FTZ R153, R50, R162 ;  /* 0x000000a232997220 */ /* 0x000fe20000410000 */
[----:B------:R-:W-:Y:S06]  /*30a0*/  @P3 BRA `(.L_x_35151) ;  /* 0x0000000000083947 */ /* 0x000fec0003800000 */
[----:B------:R-:W-:Y:S05]  /*30b0*/  @P1 BRA `(.L_x_35152) ;  /* 0x0000000000081947 */ /* 0x000fea0003800000 */
[----:B------:R-:W-:Y:S05]  /*30c0*/  BRA `(.L_x_35153) ;  /* 0x0000000000087947 */ /* 0x000fea0003800000 */
.L_x_35151:
[----:B------:R-:W-:-:S07]  /*30d0*/  FADD.FTZ R153, R42, R153 ;  /* 0x000000992a997221 */ /* 0x000fce0000010000 */
.L_x_35152:
[----:B------:R-:W-:-:S07]  /*30e0*/  MOV R46, R153 ;  /* 0x00000099002e7202 */ /* 0x000fce0000000f00 */
.L_x_35153:
[----:B------:R-:W-:Y:S01]  /*30f0*/  FMUL.FTZ R152, R51, R162 ;  /* 0x000000a233987220 */ /* 0x000fe20000410000 */
[----:B------:R-:W-:Y:S06]  /*3100*/  @P3 BRA `(.L_x_35154) ;  /* 0x0000000000083947 */ /* 0x000fec0003800000 */
[----:B------:R-:W-:Y:S05]  /*3110*/  @P1 BRA `(.L_x_35155) ;  /* 0x0000000000081947 */ /* 0x000fea0003800000 */
[----:B------:R-:W-:Y:S05]  /*3120*/  BRA `(.L_x_35156) ;  /* 0x0000000000087947 */ /* 0x000fea0003800000 */
.L_x_35154:
[----:B------:R-:W-:-:S07]  /*3130*/  FADD.FTZ R152, R43, R152 ;  /* 0x000000982b987221 */ /* 0x000fce0000010000 */
.L_x_35155:
[----:B------:R-:W-:-:S07]  /*3140*/  MOV R47, R152 ;  /* 0x00000098002f7202 */ /* 0x000fce0000000f00 */
.L_x_35156:
[----:B------:R-:W0:Y:S02]  /*3150*/  @P1 LDC.64 R48, c[0x0][0x238] ;  /* 0x00008e00ff301b82 */ /* 0x000e240000000a00 */
[----:B0-----:R-:W-:-:S04]  /*3160*/  @P1 LEA R48, P3, R163, R48, 0x4 ;  /* 0x00000030a3301211 */ /* 0x001fc800078620ff */
[C---:B------:R-:W-:Y:S02]  /*3170*/  @P1 LEA.HI.X R49, R163.reuse, R49, RZ, 0x4, P3 ;  /* 0x00000031a3311211 */ /* 0x040fe400018f24ff */
[----:B------:R-:W-:-:S03]  /*3180*/  IADD3 R163, R163, 0x20, RZ ;  /* 0x00000020a3a37810 */ /* 0x000fc60007ffe0ff */
[----:B------:R0:W-:Y:S04]  /*3190*/  @P1 STG.E.128 desc[UR4][R48.64], R44 ;  /* 0x0000002c30001986 */ /* 0x0001e8000c101d04 */
.L_x_35144:
[----:B------:R-:W-:Y:S05]  /*31a0*/  BSYNC B0 ;  /* 0x0000000000007941 */ /* 0x000fea0003800000 */
.L_x_35143:
        /* <DEDUP_REMOVED lines=17> */
.L_x_35159:
[----:B------:R-:W-:-:S07]  /*32c0*/  FADD.FTZ R131, R40, R131 ;  /* 0x0000008328837221 */ /* 0x000fce0000010000 */
.L_x_35160:
[----:B------:R-:W-:-:S07]  /*32d0*/  MOV R44, R131 ;  /* 0x00000083002c7202 */ /* 0x000fce0000000f00 */
.L_x_35161:
[----:B------:R-:W-:Y:S01]  /*32e0*/  FMUL.FTZ R130, R49, R162 ;  /* 0x000000a231827220 */ /* 0x000fe20000410000 */
[----:B------:R-:W-:Y:S06]  /*32f0*/  @P3 BRA `(.L_x_35162) ;  /* 0x0000000000083947 */ /* 0x000fec0003800000 */
[----:B------:R-:W-:Y:S05]  /*3300*/  @P1 BRA `(.L_x_35163) ;  /* 0x0000000000081947 */ /* 0x000fea0003800000 */
[----:B------:R-:W-:Y:S05]  /*3310*/  BRA `(.L_x_35164) ;  /* 0x0000000000087947 */ /* 0x000fea0003800000 */
.L_x_35162:
[----:B------:R-:W-:-:S07]  /*3320*/  FADD.FTZ R130, R41, R130 ;  /* 0x0000008229827221 */ /* 0x000fce0000010000 */
.L_x_35163:
[----:B------:R-:W-:-:S07]  /*3330*/  MOV R45, R130 ;  /* 0x00000082002d7202 */ /* 0x000fce0000000f00 */
.L_x_35164:
[----:B------:R-:W-:Y:S01]  /*3340*/  FMUL.FTZ R155, R50, R162 ;  /* 0x000000a2329b7220 */ /* 0x000fe20000410000 */
[----:B------:R-:W-:Y:S06]  /*3350*/  @P3 BRA `(.L_x_35165) ;  /* 0x0000000000083947 */ /* 0x000fec0003800000 */
[----:B------:R-:W-:Y:S05]  /*3360*/  @P1 BRA `(.L_x_35166) ;  /* 0x0000000000081947 */ /* 0x000fea0003800000 */
[----:B------:R-:W-:Y:S05]  /*3370*/  BRA `(.L_x_35167) ;  /* 0x0000000000087947 */ /* 0x000fea0003800000 */
.L_x_35165:
[----:B------:R-:W-:-:S07]  /*3380*/  FADD.FTZ R155, R42, R155 ;  /* 0x0000009b2a9b7221 */ /* 0x000fce0000010000 */
.L_x_35166:
[----:B------:R-:W-:-:S07]  /*3390*/  MOV R46, R155 ;  /* 0x0000009b002e7202 */ /* 0x000fce0000000f00 */
.L_x_35167:
[----:B------:R-:W-:Y:S01]  /*33a0*/  FMUL.FTZ R154, R51, R162 ;  /* 0x000000a2339a7220 */ /* 0x000fe20000410000 */
[----:B------:R-:W-:Y:S06]  /*33b0*/  @P3 BRA `(.L_x_35168) ;  /* 0x0000000000083947 */ /* 0x000fec0003800000 */
[----:B------:R-:W-:Y:S05]  /*33c0*/  @P1 BRA `(.L_x_35169) ;  /* 0x0000000000081947 */ /* 0x000fea0003800000 */
[----:B------:R-:W-:Y:S05]  /*33d0*/  BRA `(.L_x_35170) ;  /* 0x0000000000087947 */ /* 0x000fea0003800000 */
.L_x_35168:
[----:B------:R-:W-:-:S07]  /*33e0*/  FADD.FTZ R154, R43, R154 ;  /* 0x0000009a2b9a7221 */ /* 0x000fce0000010000 */
.L_x_35169:
[----:B------:R-:W-:-:S07]  /*33f0*/  MOV R47, R154 ;  /* 0x0000009a002f7202 */ /* 0x000fce0000000f00 */
.L_x_35170:
[----:B------:R-:W0:Y:S02]  /*3400*/  @P1 LDC.64 R48, c[0x0][0x238] ;  /* 0x00008e00ff301b82 */ /* 0x000e240000000a00 */
[----:B0-----:R-:W-:-:S04]  /*3410*/  @P1 LEA R48, P3, R163, R48, 0x4 ;  /* 0x00000030a3301211 */ /* 0x001fc800078620ff */
[C---:B------:R-:W-:Y:S02]  /*3420*/  @P1 LEA.HI.X R49, R163.reuse, R49, RZ, 0x4, P3 ;  /* 0x00000031a3311211 */ /* 0x040fe400018f24ff */
[----:B------:R-:W-:-:S03]  /*3430*/  IADD3 R163, R163, 0x20, RZ ;  /* 0x00000020a3a37810 */ /* 0x000fc60007ffe0ff */
[----:B------:R0:W-:Y:S04]  /*3440*/  @P1 STG.E.128 desc[UR4][R48.64], R44 ;  /* 0x0000002c30001986 */ /* 0x0001e8000c101d04 */
.L_x_35158:
[----:B------:R-:W-:Y:S05]  /*3450*/  BSYNC B0 ;  /* 0x0000000000007941 */ /* 0x000fea0003800000 */
.L_x_35157:
        /* <DEDUP_REMOVED lines=17> */
.L_x_35173:
[----:B------:R-:W-:-:S07]  /*3570*/  FADD.FTZ R133, R40, R133 ;  /* 0x0000008528857221 */ /* 0x000fce0000010000 */
.L_x_35174:
[----:B------:R-:W-:-:S07]  /*3580*/  MOV R44, R133 ;  /* 0x00000085002c7202 */ /* 0x000fce0000000f00 */
.L_x_35175:
[----:B------:R-:W-:Y:S01]  /*3590*/  FMUL.FTZ R132, R49, R162 ;  /* 0x000000a231847220 */ /* 0x000fe20000410000 */
[----:B------:R-:W-:Y:S06]  /*35a0*/  @P3 BRA `(.L_x_35176) ;  /* 0x0000000000083947 */ /* 0x000fec0003800000 */
[----:B------:R-:W-:Y:S05]  /*35b0*/  @P1 BRA `(.L_x_35177) ;  /* 0x0000000000081947 */ /* 0x000fea0003800000 */
[----:B------:R-:W-:Y:S05]  /*35c0*/  BRA `(.L_x_35178) ;  /* 0x0000000000087947 */ /* 0x000fea0003800000 */
.L_x_35176:
[----:B------:R-:W-:-:S07]  /*35d0*/  FADD.FTZ R132, R41, R132 ;  /* 0x0000008429847221 */ /* 0x000fce0000010000 */
.L_x_35177:
[----:B------:R-:W-:-:S07]  /*35e0*/  MOV R45, R132 ;  /* 0x00000084002d7202 */ /* 0x000fce0000000f00 */
.L_x_35178:
[----:B------:R-:W-:Y:S01]  /*35f0*/  FMUL.FTZ R157, R50, R162 ;  /* 0x000000a2329d7220 */ /* 0x000fe20000410000 */
[----:B------:R-:W-:Y:S06]  /*3600*/  @P3 BRA `(.L_x_35179) ;  /* 0x0000000000083947 */ /* 0x000fec0003800000 */
[----:B------:R-:W-:Y:S05]  /*3610*/  @P1 BRA `(.L_x_35180) ;  /* 0x0000000000081947 */ /* 0x000fea0003800000 */
[----:B------:R-:W-:Y:S05]  /*3620*/  BRA `(.L_x_35181) ;  /* 0x0000000000087947 */ /* 0x000fea0003800000 */
.L_x_35179:
[----:B------:R-:W-:-:S07]  /*3630*/  FADD.FTZ R157, R42, R157 ;  /* 0x0000009d2a9d7221 */ /* 0x000fce0000010000 */
.L_x_35180:
[----:B------:R-:W-:-:S07]  /*3640*/  MOV R46, R157 ;  /* 0x0000009d002e7202 */ /* 0x000fce0000000f00 */
.L_x_35181:
[----:B------:R-:W-:Y:S01]  /*3650*/  FMUL.FTZ R156, R51, R162 ;  /* 0x000000a2339c7220 */ /* 0x000fe20000410000 */
[----:B------:R-:W-:Y:S06]  /*3660*/  @P3 BRA `(.L_x_35182) ;  /* 0x0000000000083947 */ /* 0x000fec0003800000 */
[----:B------:R-:W-:Y:S05]  /*3670*/  @P1 BRA `(.L_x_35183) ;  /* 0x0000000000081947 */ /* 0x000fea0003800000 */
[----:B------:R-:W-:Y:S05]  /*3680*/  BRA `(.L_x_35184) ;  /* 0x0000000000087947 */ /* 0x000fea0003800000 */
.L_x_35182:
[----:B------:R-:W-:-:S07]  /*3690*/  FADD.FTZ R156, R43, R156 ;  /* 0x0000009c2b9c7221 */ /* 0x000fce0000010000 */
.L_x_35183:
[----:B------:R-:W-:-:S07]  /*36a0*/  MOV R47, R156 ;  /* 0x0000009c002f7202 */ /* 0x000fce0000000f00 */
.L_x_35184:
[----:B------:R-:W0:Y:S02]  /*36b0*/  @P1 LDC.64 R48, c[0x0][0x238] ;  /* 0x00008e00ff301b82 */ /* 0x000e240000000a00 */
[----:B0-----:R-:W-:-:S04]  /*36c0*/  @P1 LEA R48, P3, R163, R48, 0x4 ;  /* 0x00000030a3301211 */ /* 0x001fc800078620ff */
[C---:B------:R-:W-:Y:S02]  /*36d0*/  @P1 LEA.HI.X R49, R163.reuse, R49, RZ, 0x4, P3 ;  /* 0x00000031a3311211 */ /* 0x040fe400018f24ff */
[----:B------:R-:W-:-:S03]  /*36e0*/  IADD3 R163, R163, 0x20, RZ ;  /* 0x00000020a3a37810 */ /* 0x000fc60007ffe0ff */
[----:B------:R0:W-:Y:S04]  /*36f0*/  @P1 STG.E.128 desc[UR4][R48.64], R44 ;  /* 0x0000002c30001986 */ /* 0x0001e8000c101d04 */
.L_x_35172:
[----:B------:R-:W-:Y:S05]  /*3700*/  BSYNC B0 ;  /* 0x0000000000007941 */ /* 0x000fea0003800000 */
.L_x_35171:
        /* <DEDUP_REMOVED lines=17> */
.L_x_35187:
[----:B------:R-:W-:-:S07]  /*3820*/  FADD.FTZ R135, R40, R135 ;  /* 0x0000008728877221 */ /* 0x000fce0000010000 */
.L_x_35188:
[----:B------:R-:W-:-:S07]  /*3830*/  MOV R44, R135 ;  /* 0x00000087002c7202 */ /* 0x000fce0000000f00 */
.L_x_35189:
[----:B------:R-:W-:Y:S01]  /*3840*/  FMUL.FTZ R134, R49, R162 ;  /* 0x000000a231867220 */ /* 0x000fe20000410000 */
[----:B------:R-:W-:Y:S06]  /*3850*/  @P3 BRA `(.L_x_35190) ;  /* 0x0000000000083947 */ /* 0x000fec0003800000 */
[----:B------:R-:W-:Y:S05]  /*3860*/  @P1 BRA `(.L_x_35191) ;  /* 0x0000000000081947 */ /* 0x000fea0003800000 */
[----:B------:R-:W-:Y:S05]  /*3870*/  BRA `(.L_x_35192) ;  /* 0x0000000000087947 */ /* 0x000fea0003800000 */
.L_x_35190:
[----:B------:R-:W-:-:S07]  /*3880*/  FADD.FTZ R134, R41, R134 ;  /* 0x0000008629867221 */ /* 0x000fce0000010000 */
.L_x_35191:
[----:B------:R-:W-:-:S07]  /*3890*/  MOV R45, R134 ;  /* 0x00000086002d7202 */ /* 0x000fce0000000f00 */
.L_x_35192:
[----:B------:R-:W-:Y:S01]  /*38a0*/  FMUL.FTZ R159, R50, R162 ;  /* 0x000000a2329f7220 */ /* 0x000fe20000410000 */
[----:B------:R-:W-:Y:S06]  /*38b0*/  @P3 BRA `(.L_x_35193) ;  /* 0x0000000000083947 */ /* 0x000fec0003800000 */
[----:B------:R-:W-:Y:S05]  /*38c0*/  @P1 BRA `(.L_x_35194) ;  /* 0x0000000000081947 */ /* 0x000fea0003800000 */
[----:B------:R-:W-:Y:S05]  /*38d0*/  BRA `(.L_x_35195) ;  /* 0x0000000000087947 */ /* 0x000fea0003800000 */
.L_x_35193:
[----:B------:R-:W-:-:S07]  /*38e0*/  FADD.FTZ R159, R42, R159 ;  /* 0x0000009f2a9f7221 */ /* 0x000fce0000010000 */
.L_x_35194:
[----:B------:R-:W-:-:S07]  /*38f0*/  MOV R46, R159 ;  /* 0x0000009f002e7202 */ /* 0x000fce0000000f00 */
.L_x_35195:
[----:B------:R-:W-:Y:S01]  /*3900*/  FMUL.FTZ R158, R51, R162 ;  /* 0x000000a2339e7220 */ /* 0x000fe20000410000 */
[----:B------:R-:W-:Y:S06]  /*3910*/  @P3 BRA `(.L_x_35196) ;  /* 0x0000000000083947 */ /* 0x000fec0003800000 */
[----:B------:R-:W-:Y:S05]  /*3920*/  @P1 BRA `(.L_x_35197) ;  /* 0x0000000000081947 */ /* 0x000fea0003800000 */
[----:B------:R-:W-:Y:S05]  /*3930*/  BRA `(.L_x_35198) ;  /* 0x0000000000087947 */ /* 0x000fea0003800000 */
.L_x_35196:
[----:B------:R-:W-:-:S07]  /*3940*/  FADD.FTZ R158, R43, R158 ;  /* 0x0000009e2b9e7221 */ /* 0x000fce0000010000 */
.L_x_35197:
[----:B------:R-:W-:-:S07]  /*3950*/  MOV R47, R158 ;  /* 0x0000009e002f7202 */ /* 0x000fce0000000f00 */
.L_x_35198:
[----:B------:R-:W0:Y:S02]  /*3960*/  @P1 LDC.64 R48, c[0x0][0x238] ;  /* 0x00008e00ff301b82 */ /* 0x000e240000000a00 */
[----:B0-----:R-:W-:-:S04]  /*3970*/  @P1 LEA R48, P3, R163, R48, 0x4 ;  /* 0x00000030a3301211 */ /* 0x001fc800078620ff */
[----:B------:R-:W-:-:S05]  /*3980*/  @P1 LEA.HI.X R49, R163, R49, RZ, 0x4, P3 ;  /* 0x00000031a3311211 */ /* 0x000fca00018f24ff */
[----:B------:R0:W-:Y:S04]  /*3990*/  @P1 STG.E.128 desc[UR4][R48.64], R44 ;  /* 0x0000002c30001986 */ /* 0x0001e8000c101d04 */
.L_x_35186:
[----:B------:R-:W-:Y:S05]  /*39a0*/  BSYNC B0 ;  /* 0x0000000000007941 */ /* 0x000fea0003800000 */
.L_x_35185:
[----:B01234-:R-:W-:Y:S01]  /*39b0*/  FADD.FTZ R49, RZ, R113 ;  /* 0x00000071ff317221 */ /* 0x01ffe20000010000 */
[----:B------:R-:W-:Y:S01]  /*39c0*/  ISETP.GT.U32.AND P3, PT, R110, 0x3f, PT ;  /* 0x0000003f6e00780c */ /* 0x000fe20003f64070 */
[----:B------:R-:W-:Y:S01]  /*39d0*/  UMOV UR6, 0xffffffff ;  /* 0xffffffff00067882 */ /* 0x000fe20000000000 */
[----:B------:R-:W-:Y:S01]  /*39e0*/  LOP3.LUT R111, R111, 0xfffffeff, RZ, 0xc0, !PT ;  /* 0xfffffeff6f6f7812 */ /* 0x000fe200078ec0ff */
[----:B------:R-:W-:Y:S01]  /*39f0*/  FADD.FTZ R48, R112, R49 ;  /* 0x0000003170307221 */ /* 0x000fe20000010000 */
[----:B------:R-:W-:Y:S02]  /*3a00*/  ISETP.GT.U32.AND P4, PT, R110, 0x17f, PT ;  /* 0x0000017f6e00780c */ /* 0x000fe40003f84070 */
[----:B------:R-:W-:Y:S01]  /*3a10*/  ISETP.NE.AND P5, PT, R161, RZ, PT ;  /* 0x000000ffa100720c */ /* 0x000fe20003fa5270 */
[----:B------:R-:W-:-:S04]  /*3a20*/  FADD.FTZ R49, R137, R48 ;  /* 0x0000003089317221 */ /* 0x000fc80000010000 */
[----:B------:R-:W-:Y:S02]  /*3a30*/  FADD.FTZ R49, R136, R49 ;  /* 0x0000003188317221 */ /* 0x000fe40000010000 */
[----:B------:R-:W-:-:S03]  /*3a40*/  @P3 LOP3.LUT R111, R111, 0x100, RZ, 0xfc, !PT ;  /* 0x000001006f6f3812 */ /* 0x000fc600078efcff */
[----:B------:R-:W-:Y:S02]  /*3a50*/  FSEL R48, R49, RZ, P2 ;  /* 0x000000ff31307208 */ /* 0x000fe40001000000 */
[----:B------:R-:W-:-:S03]  /*3a60*/  LOP3.LUT R111, R111, 0xffffff7f, RZ, 0xc0, !PT ;  /* 0xffffff7f6f6f7812 */ /* 0x000fc600078ec0ff */
        /* <DEDUP_REMOVED lines=9> */
[----:B------:R-:W-:Y:S01]  /*3b00*/  @P3 FADD.FTZ R48, R140, R49 ;  /* 0x000000318c303221 */ /* 0x000fe20000010000 */
[----:B------:R-:W-:Y:S02]  /*3b10*/  ISETP.GT.U32.AND P3, PT, R110, 0x7f, PT ;  /* 0x0000007f6e00780c */ /* 0x000fe40003f64070 */
[----:B------:R-:W-:Y:S01]  /*3b20*/  LOP3.LUT R111, R111, 0xffffffbf, RZ, 0xc0, !PT ;  /* 0xffffffbf6f6f7812 */ /* 0x000fe200078ec0ff */
        /* <DEDUP_REMOVED lines=47> */
[----:B------:R-:W-:-:S03]  /*3e20*/  ISETP.GT.U32.AND P3, PT, R110, 0x15f, PT ;  /* 0x0000015f6e00780c */ /* 0x000fc60003f64070 */
[----:B------:R-:W-:-:S04]  /*3e30*/  FADD.FTZ R49, R133, R48 ;  /* 0x0000003085317221 */ /* 0x000fc80000010000 */
[----:B------:R-:W-:-:S04]  /*3e40*/  FADD.FTZ R50, R132, R49 ;  /* 0x0000003184327221 */ /* 0x000fc80000010000 */
[----:B------:R-:W-:-:S04]  /*3e50*/  FADD.FTZ R49, R157, R50 ;  /* 0x000000329d317221 */ /* 0x000fc80000010000 */
[----:B------:R-:W-:-:S04]  /*3e60*/  @P3 FADD.FTZ R48, R156, R49 ;  /* 0x000000319c303221 */ /* 0x000fc80000010000 */
        /* <DEDUP_REMOVED lines=14> */
[----:B0----5:R-:W-:-:S05]  /*3f50*/  FADD.FTZ R162, R165, R163 ;  /* 0x000000a3a5a27221 */ /* 0x021fca0000010000 */
        /* <DEDUP_REMOVED lines=117> */
.L_x_35236:
[----:B-1----:R-:W-:Y:S01]  /*46b0*/  FADD.FTZ R164, R48, R163 ;  /* 0x000000a330a47221 */ /* 0x002fe20000010000 */
[----:B------:R-:W-:Y:S01]  /*46c0*/  BSSY B0, `(.L_x_35200) ;  /* 0x000001e000007945 */ /* 0x000fe20003800000 */
[----:B0-----:R-:W0:Y:S02]  /*46d0*/  @!P5 LDC.64 R48, c[0x0][0x250] ;  /* 0x00009400ff30db82 */ /* 0x001e240000000a00 */
[----:B------:R-:W-:Y:S01]  /*46e0*/  FFMA.FTZ R161, R164, R161, UR7 ;  /* 0x00000007a4a17e23 */ /* 0x000fe200080100a1 */
[----:B0-----:R-:W-:-:S04]  /*46f0*/  @!P5 IMAD.WIDE R50, R108, 0x4, R48 ;  /* 0x000000046c32d825 */ /* 0x001fc800078e0230 */
[----:B------:R-:W-:Y:S01]  /*4700*/  FMUL.FTZ R48, R162, R162 ;  /* 0x000000a2a2307220 */ /* 0x000fe20000410000 */
[----:B------:R0:W-:Y:S04]  /*4710*/  @!P5 STG.E desc[UR4][R50.64], R162 ;  /* 0x000000a23200d986 */ /* 0x0001e8000c101904 */
[----:B------:R-:W-:Y:S02]  /*4720*/  FSEL R164, R48, RZ, P0 ;  /* 0x000000ff30a47208 */ /* 0x000fe40000000000 */
[----:B------:R-:W1:Y:S03]  /*4730*/  @!P5 LDC.64 R48, c[0x0][0x258] ;  /* 0x00009600ff30db82 */ /* 0x000e660000000a00 */
[----:B------:R-:W-:-:S06]  /*4740*/  FADD.FTZ R161, R161, R164 ;  /* 0x000000a4a1a17221 */ /* 0x000fcc0000010000 */
[----:B------:R-:W2:Y:S01]  /*4750*/  MUFU.RSQ R161, R161 ;  /* 0x000000a100a17308 */ /* 0x000ea20000001400 */
[----:B-1----:R-:W-:-:S05]  /*4760*/  @!P5 IMAD.WIDE R48, R108, 0x4, R48 ;  /* 0x000000046c30d825 */ /* 0x002fca00078e0230 */
[----:B--2---:R0:W-:Y:S01]  /*4770*/  @!P5 STG.E desc[UR4][R48.64], R161 ;  /* 0x000000a13000d986 */ /* 0x0041e2000c101904 */
[----:B------:R-:W-:Y:S05]  /*4780*/  @!P2 BRA `(.L_x_35201) ;  /* 0x000000000044a947 */ /* 0x000fea0003800000 */
[----:B------:R-:W1:Y:S01]  /*4790*/  LDC.64 R164, c[0x0][0x2b8] ;  /* 0x0000ae00ffa47b82 */ /* 0x000e620000000a00 */
[----:B0-----:R-:W-:-:S05]  /*47a0*/  FSEL R51, R162, RZ, !P0 ;  /* 0x000000ffa2337208 */ /* 0x001fca0004000000 */
[--C-:B------:R-:W-:Y:S01]  /*47b0*/  FADD.FTZ R48, R113, -R51.reuse ;  /* 0x8000003371307221 */ /* 0x100fe20000010000 */
        /* <DEDUP_REMOVED lines=11> */
[C---:B-1----:R-:W-:Y:S01]  /*4870*/  IMAD.WIDE.U32 R164, R160.reuse, 0x10, R164 ;  /* 0x00000010a0a47825 */ /* 0x042fe200078e00a4 */
[----:B------:R-:W-:-:S04]  /*4880*/  IADD3 R160, R160, 0x20, RZ ;  /* 0x00000020a0a07810 */ /* 0x000fc80007ffe0ff */
[----:B------:R1:W-:Y:S03]  /*4890*/  STG.E.128 desc[UR4][R164.64], R48 ;  /* 0x00000030a4007986 */ /* 0x0003e6000c101d04 */
.L_x_35201:
[----:B------:R-:W-:Y:S05]  /*48a0*/  BSYNC B0 ;  /* 0x0000000000007941 */ /* 0x000fea0003800000 */
.L_x_35200:
[----:B------:R-:W-:Y:S01]  /*48b0*/  ISETP.GE.U32.AND P3, PT, R110, 0x40, PT ;  /* 0x000000406e00780c */ /* 0x000fe20003f66070 */
[----:B------:R-:W-:-:S12]  /*48c0*/  BSSY B0, `(.L_x_35202) ;  /* 0x0000013000007945 */ /* 0x000fd80003800000 */
[----:B------:R-:W-:Y:S05]  /*48d0*/  @!P3 BRA `(.L_x_35203) ;  /* 0x000000000044b947 */ /* 0x000fea0003800000 */
[----:B-1----:R-:W1:Y:S01]  /*48e0*/  LDC.64 R164, c[0x0][0x2b8] ;  /* 0x0000ae00ffa47b82 */ /* 0x002e620000000a00 */
        /* <DEDUP_REMOVED lines=16> */
.L_x_35203:
[----:B------:R-:W-:Y:S05]  /*49f0*/  BSYNC B0 ;  /* 0x0000000000007941 */ /* 0x000fea0003800000 */
.L_x_35202:
[----:B------:R-:W-:Y:S01]  /*4a00*/  ISETP.GE.U32.AND P3, PT, R110, 0x60, PT ;  /* 0x000000606e00780c */ /* 0x000fe20003f66070 */
[----:B------:R-:W-:-:S12]  /*4a10*/  BSSY B0, `(.L_x_35204) ;  /* 0x0000013000007945 */ /* 0x000fd80003800000 */
[----:B------:R-:W-:Y:S05]  /*4a20*/  @!P3 BRA `(.L_x_35205) ;  /* 0x000000000044b947 */ /* 0x000fea0003800000 */
[----:B-12---:R-:W1:Y:S01]  /*4a30*/  LDC.64 R164, c[0x0][0x2b8] ;  /* 0x0000ae00ffa47b82 */ /* 0x006e620000000a00 */
        /* <DEDUP_REMOVED lines=16> */
.L_x_35205:
[----:B------:R-:W-:Y:S05]  /*4b40*/  BSYNC B0 ;  /* 0x0000000000007941 */ /* 0x000fea0003800000 */
.L_x_35204:
[----:B------:R-:W-:Y:S01]  /*4b50*/  ISETP.GE.U32.AND P3, PT, R110, 0x80, PT ;  /* 0x000000806e00780c */ /* 0x000fe20003f66070 */
[----:B------:R-:W-:-:S12]  /*4b60*/  BSSY B0, `(.L_x_35206) ;  /* 0x0000013000007945 */ /* 0x000fd80003800000 */
[----:B------:R-:W-:Y:S05]  /*4b70*/  @!P3 BRA `(.L_x_35207) ;  /* 0x000000000044b947 */ /* 0x000fea0003800000 */
[----:B-123--:R-:W1:Y:S01]  /*4b80*/  LDC.64 R164, c[0x0][0x2b8] ;  /* 0x0000ae00ffa47b82 */ /* 0x00ee620000000a00 */
        /* <DEDUP_REMOVED lines=16> */
.L_x_35207:
[----:B------:R-:W-:Y:S05]  /*4c90*/  BSYNC B0 ;  /* 0x0000000000007941 */ /* 0x000fea0003800000 */
.L_x_35206:
[----:B------:R-:W-:Y:S01]  /*4ca0*/  ISETP.GE.U32.AND P3, PT, R110, 0xa0, PT ;  /* 0x000000a06e00780c */ /* 0x000fe20003f66070 */
[----:B------:R-:W-:-:S12]  /*4cb0*/  BSSY B0, `(.L_x_35208) ;  /* 0x0000013000007945 */ /* 0x000fd80003800000 */
[----:B------:R-:W-:Y:S05]  /*4cc0*/  @!P3 BRA `(.L_x_35209) ;  /* 0x000000000044b947 */ /* 0x000fea0003800000 */
[----:B-1234-:R-:W1:Y:S01]  /*4cd0*/  LDC.64 R164, c[0x0][0x2b8] ;  /* 0x0000ae00ffa47b82 */ /* 0x01ee620000000a00 */
        /* <DEDUP_REMOVED lines=16> */
.L_x_35209:
[----:B------:R-:W-:Y:S05]  /*4de0*/  BSYNC B0 ;  /* 0x0000000000007941 */ /* 0x000fea0003800000 */
.L_x_35208:
[----:B------:R-:W-:Y:S01]  /*4df0*/  ISETP.GE.U32.AND P3, PT, R110, 0xc0, PT ;  /* 0x000000c06e00780c */ /* 0x000fe20003f66070 */
[----:B------:R-:W-:-:S12]  /*4e00*/  BSSY B0, `(.L_x_35210) ;  /* 0x0000013000007945 */ /* 0x000fd80003800000 */
[----:B------:R-:W-:Y:S05]  /*4e10*/  @!P3 BRA `(.L_x_35211) ;  /* 0x000000000044b947 */ /* 0x000fea0003800000 */
[----:B01234-:R-:W0:Y:S01]  /*4e20*/  LDC.64 R164, c[0x0][0x2b8] ;  /* 0x0000ae00ffa47b82 */ /* 0x01fe220000000a00 */
[----:B------:R-:W-:-:S05]  /*4e30*/  FSEL R51, R162, RZ, !P0 ;  /* 0x000000ffa2337208 */ /* 0x000fca0004000000 */
        /* <DEDUP_REMOVED lines=12> */
[C---:B0-----:R-:W-:Y:S01]  /*4f00*/  IMAD.WIDE.U32 R164, R160.reuse, 0x10, R164 ;  /* 0x00000010a0a47825 */ /* 0x041fe200078e00a4 */
[----:B------:R-:W-:-:S04]  /*4f10*/  IADD3 R160, R160, 0x20, RZ ;  /* 0x00000020a0a07810 */ /* 0x000fc80007ffe0ff */
[----:B------:R0:W-:Y:S03]  /*4f20*/  STG.E.128 desc[UR4][R164.64], R48 ;  /* 0x00000030a4007986 */ /* 0x0001e6000c101d04 */
.L_x_35211:
[----:B------:R-:W-:Y:S05]  /*4f30*/  BSYNC B0 ;  /* 0x0000000000007941 */ /* 0x000fea0003800000 */
.L_x_35210:
        /* <DEDUP_REMOVED lines=20> */
.L_x_35213:
[----:B------:R-:W-:Y:S05]  /*5080*/  BSYNC B0 ;  /* 0x0000000000007941 */ /* 0x000fea0003800000 */
.L_x_35212:
        /* <DEDUP_REMOVED lines=20> */
.L_x_35215:
[----:B------:R-:W-:Y:S05]  /*51d0*/  BSYNC B0 ;  /* 0x0000000000007941 */ /* 0x000fea0003800000 */
.L_x_35214:
        /* <DEDUP_REMOVED lines=20> */
.L_x_35217:
[----:B------:R-:W-:Y:S05]  /*5320*/  BSYNC B0 ;  /* 0x0000000000007941 */ /* 0x000fea0003800000 */
.L_x_35216:
        /* <DEDUP_REMOVED lines=20> */
.L_x_35219:
[----:B------:R-:W-:Y:S05]  /*5470*/  BSYNC B0 ;  /* 0x0000000000007941 */ /* 0x000fea0003800000 */
.L_x_35218:
        /* <DEDUP_REMOVED lines=20> */
.L_x_35221:
[----:B------:R-:W-:Y:S05]  /*55c0*/  BSYNC B0 ;  /* 0x0000000000007941 */ /* 0x000fea0003800000 */
.L_x_35220:
[----:B------:R-:W-:Y:S01]  /*55d0*/  ISETP.GE.U32.AND P3, PT, R110, 0x180, PT ;  /* 0x000001806e00780c */ /* 0x000fe20003f66070 */
[----:B------:R-:W-:-:S12]  /*55e0*/  BSSY B0, `(.L_x_35222) ;  /* 0x0000012000007945 */ /* 0x000fd80003800000 */
[----:B------:R-:W-:Y:S05]  /*55f0*/  @!P3 BRA `(.L_x_35223) ;  /* 0x000000000040b947 */ /* 0x000fea0003800000 */
[----:B01234-:R-:W-:-:S05]  /*5600*/  FSEL R164, R162, RZ, !P0 ;  /* 0x000000ffa2a47208 */ /* 0x01ffca0004000000 */
[--C-:B------:R-:W-:Y:S01]  /*5610*/  FADD.FTZ R48, R135, -R164.reuse ;  /* 0x800000a487307221 */ /* 0x100fe20000010000 */
[--C-:B------:R-:W-:Y:S01]  /*5620*/  FADD.FTZ R50, R134, -R164.reuse ;  /* 0x800000a486327221 */ /* 0x100fe20000010000 */
[--C-:B------:R-:W-:Y:S01]  /*5630*/  FADD.FTZ R162, R159, -R164.reuse ;  /* 0x800000a49fa27221 */ /* 0x100fe20000010000 */
[----:B------:R-:W-:Y:S01]  /*5640*/  FADD.FTZ R164, R158, -R164 ;  /* 0x800000a49ea47221 */ /* 0x000fe20000010000 */
[C---:B------:R-:W-:Y:S01]  /*5650*/  FMUL.FTZ R163, R161.reuse, R48 ;  /* 0x00000030a1a37220 */ /* 0x040fe20000410000 */
[C---:B------:R-:W-:Y:S01]  /*5660*/  FMUL.FTZ R51, R161.reuse, R50 ;  /* 0x00000032a1337220 */ /* 0x040fe20000410000 */
[----:B------:R-:W0:Y:S01]  /*5670*/  LDC.64 R48, c[0x0][0x2b8] ;  /* 0x0000ae00ff307b82 */ /* 0x000e220000000a00 */
[C---:B------:R-:W-:Y:S01]  /*5680*/  FMUL.FTZ R50, R161.reuse, R162 ;  /* 0x000000a2a1327220 */ /* 0x040fe20000410000 */
[----:B------:R-:W-:-:S03]  /*5690*/  FMUL.FTZ R162, R161, R164 ;  /* 0x000000a4a1a27220 */ /* 0x000fc60000410000 */
[----:B------:R-:W-:Y:S01]  /*56a0*/  FFMA.FTZ R50, R57, R50, R0 ;  /* 0x0000003239327223 */ /* 0x000fe20000010000 */
[----:B0-----:R-:W-:-:S04]  /*56b0*/  IMAD.WIDE.U32 R160, R160, 0x10, R48 ;  /* 0x00000010a0a07825 */ /* 0x001fc800078e0030 */
[----:B------:R-:W-:Y:S01]  /*56c0*/  FFMA.FTZ R49, R54, R51, R71 ;  /* 0x0000003336317223 */ /* 0x000fe20000010047 */
[----:B------:R-:W-:Y:S01]  /*56d0*/  FFMA.FTZ R48, R55, R163, R2 ;  /* 0x000000a337307223 */ /* 0x000fe20000010002 */
[----:B------:R-:W-:-:S05]  /*56e0*/  FFMA.FTZ R51, R56, R162, R73 ;  /* 0x000000a238337223 */ /* 0x000fca0000010049 */
[----:B------:R0:W-:Y:S02]  /*56f0*/  STG.E.128 desc[UR4][R160.64], R48 ;  /* 0x00000030a0007986 */ /* 0x0001e4000c101d04 */
.L_x_35223:
[----:B------:R-:W-:Y:S05]  /*5700*/  BSYNC B0 ;  /* 0x0000000000007941 */ /* 0x000fea0003800000 */
.L_x_35222:
[----:B01234-:R-:W0:Y:S02]  /*5710*/  LDC.64 R48, c[0x0][0x210] ;  /* 0x00008400ff307b82 */ /* 0x01fe240000000a00 */
[----:B0-----:R-:W-:-:S04]  /*5720*/  LEA R108, R48, R108, 0x2 ;  /* 0x0000006c306c7211 */ /* 0x001fc800078e10ff */
[----:B------:R-:W-:-:S13]  /*5730*/  ISETP.GE.AND P3, PT, R108, R49, PT ;  /* 0x000000316c00720c */ /* 0x000fda0003f66270 */
[----:B------:R-:W-:Y:S05]  /*5740*/  @!P3 BRA `(.L_x_35224) ;  /* 0xffffffc00060b947 */ /* 0x000fea000383ffff */
[----:B------:R-:W-:Y:S05]  /*5750*/  EXIT ;  /* 0x000000000000794d */ /* 0x000fea0003800000 */
.L_x_35199:
        /* <DEDUP_REMOVED lines=8> */
.L_x_35226:
[----:B------:R-:W-:Y:S05]  /*57e0*/  BSYNC B0 ;  /* 0x0000000000007941 */ /* 0x000fea0003800000 */
.L_x_35225:
        /* <DEDUP_REMOVED lines=8> */
.L_x_35227:
[----:B------:R-:W-:Y:S01]  /*5870*/  HFMA2.MMA R51, -RZ, RZ, 0, 2.384185791015625e-07 ;  /* 0x00000004ff337435 */ /* 0x000fe200000001ff */
[----:B------:R-:W-:-:S05]  /*5880*/  FADD.FTZ R165, R164, R163 ;  /* 0x000000a3a4a57221 */ /* 0x000fca0000010000 */
[----:B------:R-:W-:-:S07]  /*5890*/  MOV R164, R165 ;  /* 0x000000a500a47202 */ /* 0x000fce0000000f00 */
[----:B------:R-:W-:Y:S05]  /*58a0*/  WARPSYNC.COLLECTIVE R49, `(.L_x_35228) ;  /* 0x0000000031087348 */ /* 0x000fea0003c00000 */
[----:B------:R0:W1:Y:S02]  /*58b0*/  SHFL.BFLY P6, R163, R164, R51, R50 ;  /* 0x0c000033a4a37389 */ /* 0x00006400000c0032 */
[----:B01----:R-:W-:Y:S01]  /*58c0*/  ENDCOLLECTIVE ;  /* 0x000000000000791b */ /* 0x003fe20003800000 */
.L_x_35228:
[----:B------:R-:W-:Y:S01]  /*58d0*/  HFMA2.MMA R51, -RZ, RZ, 0, 4.76837158203125e-07 ;  /* 0x00000008ff337435 */ /* 0x000fe200000001ff */
[----:B------:R-:W-:-:S05]  /*58e0*/  FADD.FTZ R165, R165, R163 ;  /* 0x000000a3a5a57221 */ /* 0x000fca0000010000 */
[----:B------:R-:W-:-:S07]  /*58f0*/  MOV R164, R165 ;  /* 0x000000a500a47202 */ /* 0x000fce0000000f00 */
[----:B------:R-:W-:Y:S05]  /*5900*/  WARPSYNC.COLLECTIVE R49, `(.L_x_35229) ;  /* 0x0000000031087348 */ /* 0x000fea0003c00000 */
[----:B------:R0:W1:Y:S02]  /*5910*/  SHFL.BFLY P6, R163, R164, R51, R50 ;  /* 0x0c000033a4a37389 */ /* 0x00006400000c0032 */
[----:B01----:R-:W-:Y:S01]  /*5920*/  ENDCOLLECTIVE ;  /* 0x000000000000791b */ /* 0x003fe20003800000 */
.L_x_35229:
[----:B------:R-:W-:Y:S01]  /*5930*/  HFMA2.MMA R51, -RZ, RZ, 0, 9.5367431640625e-07 ;  /* 0x00000010ff337435 */ /* 0x000fe200000001ff */
[----:B------:R-:W-:-:S05]  /*5940*/  FADD.FTZ R162, R165, R163 ;  /* 0x000000a3a5a27221 */ /* 0x000fca0000010000 */
[----:B------:R-:W-:-:S07]  /*5950*/  MOV R164, R162 ;  /* 0x000000a200a47202 */ /* 0x000fce0000000f00 */
[----:B------:R-:W-:Y:S05]  /*5960*/  WARPSYNC.COLLECTIVE R49, `(.L_x_35230) ;  /* 0x0000000031087348 */ /* 0x000fea0003c00000 */
[----:B------:R0:W1:Y:S02]  /*5970*/  SHFL.BFLY P6, R163, R164, R51, R50 ;  /* 0x0c000033a4a37389 */ /* 0x00006400000c0032 */
[----:B01----:R-:W-:Y:S01]  /*5980*/  ENDCOLLECTIVE ;  /* 0x000000000000791b */ /* 0x003fe20003800000 */
.L_x_35230:
        /* <DEDUP_REMOVED lines=115> */
.L_x_35231:
[----:B------:R-:W-:Y:S01]  /*60c0*/  HFMA2.MMA R51, -RZ, RZ, 0, 1.1920928955078125e-07 ;  /* 0x00000002ff337435 */ /* 0x000fe200000001ff */
[----:B------:R-:W-:-:S10]  /*60d0*/  FADD.FTZ R164, R48, R163 ;  /* 0x000000a330a47221 */ /* 0x000fd40000010000 */
[----:B------:R-:W-:Y:S05]  /*60e0*/  WARPSYNC.COLLECTIVE R49, `(.L_x_35232) ;  /* 0x0000000031087348 */ /* 0x000fea0003c00000 */
[----:B------:R0:W1:Y:S02]  /*60f0*/  SHFL.BFLY P6, R163, R164, R51, R50 ;  /* 0x0c000033a4a37389 */ /* 0x00006400000c0032 */
[----:B01----:R-:W-:Y:S01]  /*6100*/  ENDCOLLECTIVE ;  /* 0x000000000000791b */ /* 0x003fe20003800000 */
.L_x_35232:
[----:B------:R-:W-:Y:S01]  /*6110*/  HFMA2.MMA R51, -RZ, RZ, 0, 2.384185791015625e-07 ;  /* 0x00000004ff337435 */ /* 0x000fe200000001ff */
[----:B------:R-:W-:-:S05]  /*6120*/  FADD.FTZ R165, R164, R163 ;  /* 0x000000a3a4a57221 */ /* 0x000fca0000010000 */
[----:B------:R-:W-:-:S07]  /*6130*/  MOV R164, R165 ;  /* 0x000000a500a47202 */ /* 0x000fce0000000f00 */
[----:B------:R-:W-:Y:S05]  /*6140*/  WARPSYNC.COLLECTIVE R49, `(.L_x_35233) ;  /* 0x0000000031087348 */ /* 0x000fea0003c00000 */
[----:B------:R0:W1:Y:S02]  /*6150*/  SHFL.BFLY P6, R163, R164, R51, R50 ;  /* 0x0c000033a4a37389 */ /* 0x00006400000c0032 */
[----:B01----:R-:W-:Y:S01]  /*6160*/  ENDCOLLECTIVE ;  /* 0x000000000000791b */ /* 0x003fe20003800000 */
.L_x_35233:
[----:B------:R-:W-:Y:S01]  /*6170*/  HFMA2.MMA R51, -RZ, RZ, 0, 4.76837158203125e-07 ;  /* 0x00000008ff337435 */ /* 0x000fe200000001ff */
[----:B------:R-:W-:-:S05]  /*6180*/  FADD.FTZ R165, R165, R163 ;  /* 0x000000a3a5a57221 */ /* 0x000fca0000010000 */
[----:B------:R-:W-:-:S07]  /*6190*/  MOV R164, R165 ;  /* 0x000000a500a47202 */ /* 0x000fce0000000f00 */
[----:B------:R-:W-:Y:S05]  /*61a0*/  WARPSYNC.COLLECTIVE R49, `(.L_x_35234) ;  /* 0x0000000031087348 */ /* 0x000fea0003c00000 */
[----:B------:R0:W1:Y:S02]  /*61b0*/  SHFL.BFLY P6, R163, R164, R51, R50 ;  /* 0x0c000033a4a37389 */ /* 0x00006400000c0032 */
[----:B01----:R-:W-:Y:S01]  /*61c0*/  ENDCOLLECTIVE ;  /* 0x000000000000791b */ /* 0x003fe20003800000 */
.L_x_35234:
[----:B------:R-:W-:Y:S01]  /*61d0*/  HFMA2.MMA R51, -RZ, RZ, 0, 9.5367431640625e-07 ;  /* 0x00000010ff337435 */ /* 0x000fe200000001ff */
[----:B------:R-:W-:-:S05]  /*61e0*/  FADD.FTZ R48, R165, R163 ;  /* 0x000000a3a5307221 */ /* 0x000fca0000010000 */
[----:B------:R-:W-:-:S07]  /*61f0*/  MOV R164, R48 ;  /* 0x0000003000a47202 */ /* 0x000fce0000000f00 */
[----:B------:R-:W-:Y:S05]  /*6200*/  WARPSYNC.COLLECTIVE R49, `(.L_x_35235) ;  /* 0x0000000031087348 */ /* 0x000fea0003c00000 */
[----:B------:R0:W1:Y:S02]  /*6210*/  SHFL.BFLY P6, R163, R164, R51, R50 ;  /* 0x0c000033a4a37389 */ /* 0x00006400000c0032 */
[----:B01----:R-:W-:Y:S01]  /*6220*/  ENDCOLLECTIVE ;  /* 0x000000000000791b */ /* 0x003fe20003800000 */
.L_x_35235:
[----:B------:R-:W-:Y:S05]  /*6230*/  BRA `(.L_x_35236) ;  /* 0xffffffe4001c7947 */ /* 0x000fea000383ffff */
.L_x_35237:
        /* <DEDUP_REMOVED lines=12> */
.L_x_44463:


//--------------------- .text._ZN10layer_norm13ln_fwd_kernelINS_13Kernel_traitsI6__halfffffjLj1536ELj1ELj4ELj1ELj16ENS_18Kernel_traits_baseILj1536ES2_ffffjLj128EEEEELb0ELb0ELb0ELb1EEEvNS_9FwdParamsE --------------------------
	.section	.text._ZN10layer_norm13ln_fwd_kernelINS_13Kernel_traitsI6__halfffffjLj1536ELj1ELj4ELj1ELj16ENS_18Kernel_traits_baseILj1536ES2_ffffjLj128EEEEELb0ELb0ELb0ELb1EEEvNS_9FwdParamsE,"ax",@progbits
	.align	128
        .global         _ZN10layer_norm13ln_fwd_kernelINS_13Kernel_traitsI6__halfffffjLj1536ELj1ELj4ELj1ELj16ENS_18Kernel_traits_baseILj1536ES2_ffffjLj128EEEEELb0ELb0ELb0ELb1EEEvNS_9FwdParamsE
        .type           _ZN10layer_norm13ln_fwd_kernelINS_13Kernel_traitsI6__halfffffjLj1536ELj1ELj4ELj1ELj16ENS_18Kernel_traits_baseILj1536ES2_ffffjLj128EEEEELb0ELb0ELb0ELb1EEEvNS_9FwdParamsE,@function
        .size           _ZN10layer_norm13ln_fwd_kernelINS_13Kernel_traitsI6__halfffffjLj1536ELj1ELj4ELj1ELj16ENS_18Kernel_traits_baseILj1536ES2_ffffjLj128EEEEELb0ELb0ELb0ELb1EEEvNS_9FwdParamsE,(.L_x_44464 - _ZN10layer_norm13ln_fwd_kernelINS_13Kernel_traitsI6__halfffffjLj1536ELj1ELj4ELj1ELj16ENS_18Kernel_traits_baseILj1536ES2_ffffjLj128EEEEELb0ELb0ELb0ELb1EEEvNS_9FwdParamsE)
        .other          _ZN10layer_norm13ln_fwd_kernelINS_13Kernel_traitsI6__halfffffjLj1536ELj1ELj4ELj1ELj16ENS_18Kernel_traits_baseILj1536ES2_ffffjLj128EEEEELb0ELb0ELb0ELb1EEEvNS_9FwdParamsE,@"STO_CUDA_ENTRY STV_DEFAULT"
_ZN10layer_norm13ln_fwd_kernelINS_13Kernel_traitsI6__halfffffjLj1536ELj1ELj4ELj1ELj16ENS_18Kernel_traits_baseILj1536ES2_ffffjLj128EEEEELb0ELb0ELb0ELb1EEEvNS_9FwdParamsE:
.text._ZN10layer_norm13ln_fwd_kernelINS_13Kernel_traitsI6__halfffffjLj1536ELj1ELj4ELj1ELj16ENS_18Kernel_traits_baseILj1536ES2_ffffjLj128EEEEELb0ELb0ELb0ELb1EEEvNS_9FwdParamsE:
        /* <DEDUP_REMOVED lines=14> */
[----:B------:R0:W5:Y:S04]  /*00e0*/  @P2 LDG.E.64 R48, desc[UR4][R4.64] ;  /* 0x0000000404302981 */ /* 0x000168000c1e1b00 */
[----:B------:R0:W5:Y:S04]  /*00f0*/  @P2 LDG.E.64 R50, desc[UR4][R4.64+0x100] ;  /* 0x0001000404322981 */ /* 0x000168000c1e1b00 */
[----:B------:R0:W5:Y:S04]  /*0100*/  @P2 LDG.E.64 R52, desc[UR4][R4.64+0x200] ;  /* 0x0002000404342981 */ /* 0x000168000c1e1b00 */
[----:B------:R0:W5:Y:S04]  /*0110*/  @P2 LDG.E.64 R54, desc[UR4][R4.64+0x300] ;  /* 0x0003000404362981 */ /* 0x000168000c1e1b00 */
[----:B------:R0:W5:Y:S04]  /*0120*/  @P2 LDG.E.64 R56, desc[UR4][R4.64+0x400] ;  /* 0x0004000404382981 */ /* 0x000168000c1e1b00 */
[----:B------:R0:W5:Y:S04]  /*0130*/  @P2 LDG.E.64 R58, desc[UR4][R4.64+0x500] ;  /* 0x00050004043a2981 */ /* 0x000168000c1e1b00 */
[----:B------:R0:W5:Y:S04]  /*0140*/  @P2 LDG.E.64 R60, desc[UR4][R4.64+0x600] ;  /* 0x00060004043c2981 */ /* 0x000168000c1e1b00 */
[----:B------:R0:W5:Y:S04]  /*0150*/  @P2 LDG.E.64 R62, desc[UR4][R4.64+0x700] ;  /* 0x00070004043e2981 */ /* 0x000168000c1e1b00 */
[----:B------:R0:W5:Y:S01]  /*0160*/  @P2 LDG.E.64 R64, desc[UR4][R4.64+0x800] ;  /* 0x0008000404402981 */ /* 0x000162000c1e1b00 */
[----:B------:R-:W-:-:S03]  /*0170*/  SHF.R.U32.HI R0, RZ, 0x5, R2 ;  /* 0x00000005ff007819 */ /* 0x000fc60000011602 */
[----:B------:R0:W5:Y:S01]  /*0180*/  @P2 LDG.E.64 R66, desc[UR4][R4.64+0x900] ;  /* 0x0009000404422981 */ /* 0x000162000c1e1b00 */
[----:B--2---:R-:W-:Y:S02]  /*0190*/  LEA R96, R3, R0, 0x2 ;  /* 0x0000000003607211 */ /* 0x004fe400078e10ff */
[----:B------:R-:W-:Y:S01]  /*01a0*/  IADD3 R2, P0, R6, UR6, RZ ;  /* 0x0000000606027c10 */ /* 0x000fe2000ff1e0ff */
[----:B------:R0:W5:Y:S01]  /*01b0*/  @P2 LDG.E.64 R68, desc[UR4][R4.64+0xa00] ;  /* 0x000a000404442981 */ /* 0x000162000c1e1b00 */
[----:B------:R-:W-:Y:S01]  /*01c0*/  ISETP.GE.AND P1, PT, R96, UR8, PT ;  /* 0x0000000860007c0c */ /* 0x000fe2000bf26270 */
[----:B------:R-:W-:Y:S01]  /*01d0*/  ULDC.64 UR8, c[0x0][0x230] ;  /* 0x00008c0000087ab9 */ /* 0x000fe20000000a00 */
[----:B------:R-:W-:Y:S01]  /*01e0*/  IADD3.X R3, RZ, UR7, RZ, P0, !PT ;  /* 0x00000007ff037c10 */ /* 0x000fe200087fe4ff */
[----:B------:R0:W5:Y:S01]  /*01f0*/  @P2 LDG.E.64 R70, desc[UR4][R4.64+0xb00] ;  /* 0x000b000404462981 */ /* 0x000162000c1e1b00 */
[----:B-1----:R-:W-:-:S04]  /*0200*/  LOP3.LUT P0, RZ, R8, UR8, RZ, 0xfc, !PT ;  /* 0x0000000808ff7c12 */ /* 0x002fc8000f80fcff */
[----:B------:R-:W-:-:S05]  /*0210*/  LOP3.LUT P0, RZ, R9, UR9, RZ, 0xfc, P0 ;  /* 0x0000000909ff7c12 */ /* 0x000fca000800fcff */
[----:B0-----:R-:W-:Y:S08]  /*0220*/  @P1 EXIT ;  /* 0x000000000000194d */ /* 0x001ff00003800000 */
[----:B------:R-:W2:Y:S04]  /*0230*/  LDG.E.64 R4, desc[UR4][R2.64] ;  /* 0x0000000402047981 */ /* 0x000ea8000c1e1b00 */
[----:B------:R-:W3:Y:S04]  /*0240*/  LDG.E.64 R6, desc[UR4][R2.64+0x100] ;  /* 0x0001000402067981 */ /* 0x000ee8000c1e1b00 */
[----:B------:R-:W4:Y:S04]  /*0250*/  LDG.E.64 R10, desc[UR4][R2.64+0x200] ;  /* 0x00020004020a7981 */ /* 0x000f28000c1e1b00 */
        /* <DEDUP_REMOVED lines=8> */
[----:B------:R-:W4:Y:S01]  /*02e0*/  LDG.E.64 R28, desc[UR4][R2.64+0xb00] ;  /* 0x000b0004021c7981 */ /* 0x000f22000c1e1b00 */
        /* <DEDUP_REMOVED lines=12> */
[--C-:B------:R-:W-:Y:S01]  /*03b0*/  SHF.R.U64 R97, R48, 0x10, R49.reuse ;  /* 0x0000001030617819 */ /* 0x100fe20000001231 */
[----:B------:R-:W-:Y:S01]  /*03c0*/  ULDC.U8 UR6, c[0x0][0x2a0] ;  /* 0x0000a80000067ab9 */ /* 0x000fe20000000000 */
        /* <DEDUP_REMOVED lines=46> */
[----:B------:R-:W-:Y:S01]  /*06b0*/  ISETP.NE.U32.AND P1, PT, R8, RZ, PT ;  /* 0x000000ff0800720c */ /* 0x000fe20003f25070 */
[----:B------:R-:W-:Y:S01]  /*06c0*/  HADD2.F32 R71, -RZ, R71.H0_H0 ;  /* 0x20000047ff477230 */ /* 0x000fe20000004100 */
[----:B------:R-:W-:Y:S01]  /*06d0*/  ISETP.NE.AND P4, PT, RZ, UR6, PT ;  /* 0x00000006ff007c0c */ /* 0x000fe2000bf85270 */
[----:B------:R-:W-:Y:S01]  /*06e0*/  HADD2.F32 R97, -RZ, R97.H0_H0 ;  /* 0x20000061ff617230 */ /* 0x000fe20000004100 */
[----:B------:R-:W-:Y:S01]  /*06f0*/  ISETP.NE.AND.EX P1, PT, R9, RZ, PT, P1 ;  /* 0x000000ff0900720c */ /* 0x000fe20003f25310 */
[----:B------:R-:W-:Y:S01]  /*0700*/  HADD2.F32 R98, -RZ, R98.H0_H0 ;  /* 0x20000062ff627230 */ /* 0x000fe20000004100 */
[----:B------:R-:W-:Y:S01]  /*0710*/  ULDC UR7, c[0x0][0x218] ;  /* 0x0000860000077ab9 */ /* 0x000fe20000000800 */
[----:B------:R-:W-:Y:S01]  /*0720*/  HADD2.F32 R99, -RZ, R99.H0_H0 ;  /* 0x20000063ff637230 */ /* 0x000fe20000004100 */
[----:B------:R-:W-:Y:S01]  /*0730*/  ULDC UR8, c[0x0][0x2d8] ;  /* 0x0000b60000087ab9 */ /* 0x000fe20000000800 */
[----:B------:R-:W-:Y:S01]  /*0740*/  HADD2.F32 R100, -RZ, R100.H0_H0 ;  /* 0x20000064ff647230 */ /* 0x000fe20000004100 */
[----:B------:R-:W-:Y:S01]  /*0750*/  ULDC.64 UR12, c[0x0][0x230] ;  /* 0x00008c00000c7ab9 */ /* 0x000fe20000000a00 */
        /* <DEDUP_REMOVED lines=20> */
[----:B------:R-:W-:Y:S01]  /*08a0*/  HADD2.F32 R120, -RZ, R120.H0_H0 ;  /* 0x20000078ff787230 */ /* 0x000fe20000004100 */
[--C-:B--2---:R-:W-:Y:S01]  /*08b0*/  SHF.R.U64 R122, R4, 0x10, R5.reuse ;  /* 0x00000010047a7819 */ /* 0x104fe20000001205 */
[----:B------:R-:W-:Y:S01]  /*08c0*/  HADD2.F32 R73, -RZ, R4.H0_H0 ;  /* 0x20000004ff497230 */ /* 0x000fe20000004100 */
[----:B------:R-:W-:Y:S01]  /*08d0*/  SHF.R.U32.HI R121, RZ, 0x10, R5 ;  /* 0x00000010ff797819 */ /* 0x000fe20000011605 */
[----:B------:R-:W-:Y:S01]  /*08e0*/  HADD2.F32 R72, -RZ, R5.H0_H0 ;  /* 0x20000005ff487230 */ /* 0x000fe20000004100 */
[--C-:B---3--:R-:W-:Y:S01]  /*08f0*/  SHF.R.U64 R124, R6, 0x10, R7.reuse ;  /* 0x00000010067c7819 */ /* 0x108fe20000001207 */
[----:B------:R-:W-:Y:S01]  /*0900*/  HADD2.F32 R75, -RZ, R6.H0_H0 ;  /* 0x20000006ff4b7230 */ /* 0x000fe20000004100 */
[----:B------:R-:W-:Y:S01]  /*0910*/  SHF.R.U32.HI R123, RZ, 0x10, R7 ;  /* 0x00000010ff7b7819 */ /* 0x000fe20000011607 */
[----:B------:R-:W-:Y:S01]  /*0920*/  HADD2.F32 R74, -RZ, R7.H0_H0 ;  /* 0x20000007ff4a7230 */ /* 0x000fe20000004100 */
[--C-:B----4-:R-:W-:Y:S01]  /*0930*/  SHF.R.U64 R126, R10, 0x10, R11.reuse ;  /* 0x000000100a7e7819 */ /* 0x110fe2000000120b */
        /* <DEDUP_REMOVED lines=62> */
[----:B------:R-:W-:-:S07]  /*0d20*/  HADD2.F32 R143, -RZ, R143.H0_H0 ;  /* 0x2000008fff8f7230 */ /* 0x000fce0000004100 */
.L_x_35383:
[----:B---3--:R-:W0:Y:S01]  /*0d30*/  S2R R20, SR_TID.X ;  /* 0x0000000000147919 */ /* 0x008e220000002100 */
[----:B------:R-:W1:Y:S01]  /*0d40*/  LDC.64 R2, c[0x0][0x220] ;  /* 0x00008800ff027b82 */ /* 0x000e620000000a00 */
[----:B------:R-:W-:Y:S01]  /*0d50*/  IMAD R0, R96, UR7, RZ ;  /* 0x0000000760007c24 */ /* 0x000fe2000f8e02ff */
[----:B------:R-:W-:-:S04]  /*0d60*/  ISETP.NE.U32.AND P2, PT, RZ, UR12, PT ;  /* 0x0000000cff007c0c */ /* 0x000fc8000bf45070 */
[----:B------:R-:W-:Y:S02]  /*0d70*/  SHF.R.S32.HI R13, RZ, 0x1f, R0 ;  /* 0x0000001fff0d7819 */ /* 0x000fe40000011400 */
[----:B------:R-:W2:Y:S01]  /*0d80*/  @P1 LDC.64 R16, c[0x0][0x270] ;  /* 0x00009c00ff101b82 */ /* 0x000ea20000000a00 */
[----:B------:R-:W-:Y:S02]  /*0d90*/  ISETP.NE.AND.EX P2, PT, RZ, UR13, PT, P2 ;  /* 0x0000000dff007c0c */ /* 0x000fe4000bf45320 */
[----:B------:R-:W-:Y:S01]  /*0da0*/  LEA.HI R13, R13, R0, RZ, 0x2 ;  /* 0x000000000d0d7211 */ /* 0x000fe200078f10ff */
[----:B------:R-:W-:Y:S01]  /*0db0*/  HFMA2.MMA R0, -RZ, RZ, 1.875, 0 ;  /* 0x3f800000ff007435 */ /* 0x000fe200000001ff */
[----:B0-----:R-:W-:Y:S01]  /*0dc0*/  LOP3.LUT R20, R20, 0x1f, RZ, 0xc0, !PT ;  /* 0x0000001f14147812 */ /* 0x001fe200078ec0ff */
[----:B--2---:R-:W-:-:S03]  /*0dd0*/  @P1 IMAD.WIDE R16, R96, 0x4, R16 ;  /* 0x0000000460101825 */ /* 0x004fc600078e0210 */
[----:B------:R-:W-:-:S05]  /*0de0*/  LEA.HI.SX32 R19, R13, R20, 0x1e ;  /* 0x000000140d137211 */ /* 0x000fca00078ff2ff */
[----:B------:R-:W2:Y:S01]  /*0df0*/  @P1 LDG.E R0, desc[UR4][R16.64] ;  /* 0x0000000410001981 */ /* 0x000ea2000c1e1900 */
[C---:B------:R-:W-:Y:S01]  /*0e00*/  @P2 LEA R22, P3, R19.reuse, UR12, 0x4 ;  /* 0x0000000c13162c11 */ /* 0x040fe2000f8620ff */
[----:B-1----:R-:W-:-:S03]  /*0e10*/  IMAD.WIDE.U32 R12, R19, 0x10, R2 ;  /* 0x00000010130c7825 */ /* 0x002fc600078e0002 */
[----:B------:R-:W-:-:S03]  /*0e20*/  @P2 LEA.HI.X R23, R19, UR13, RZ, 0x4, P3 ;  /* 0x0000000d13172c11 */ /* 0x000fc600098f24ff */
[----:B------:R-:W2:Y:S04]  /*0e30*/  LDG.E.128 R12, desc[UR4][R12.64] ;  /* 0x000000040c0c7981 */ /* 0x000ea8000c1e1d00 */
[----:B-----5:R0:W5:Y:S01]  /*0e40*/  @P2 LDG.E.128 R4, desc[UR4][R22.64] ;  /* 0x0000000416042981 */ /* 0x020162000c1e1d00 */
[----:B------:R-:W-:-:S04]  /*0e50*/  ISETP.NE.U32.AND P3, PT, RZ, UR12, PT ;  /* 0x0000000cff007c0c */ /* 0x000fc8000bf65070 */
[----:B------:R-:W-:Y:S01]  /*0e60*/  ISETP.NE.AND.EX P3, PT, RZ, UR13, PT, P3 ;  /* 0x0000000dff007c0c */ /* 0x000fe2000bf65330 */
[----:B--2---:R-:W-:-:S12]  /*0e70*/  FMUL.FTZ R21, R12, R0 ;  /* 0x000000000c157220 */ /* 0x004fd80000410000 */
[----:B0-----:R-:W-:Y:S05]  /*0e80*/  @P3 BRA `(.L_x_35238) ;  /* 0x0000000000083947 */ /* 0x001fea0003800000 */
[----:B------:R-:W-:Y:S05]  /*0e90*/  @P0 BRA `(.L_x_35239) ;  /* 0x0000000000080947 */ /* 0x000fea0003800000 */
[----:B------:R-:W-:Y:S05]  /*0ea0*/  BRA `(.L_x_35240) ;  /* 0x0000000000087947 */ /* 0x000fea0003800000 */
.L_x_35238:
[----:B-----5:R-:W-:-:S07]  /*0eb0*/  FADD.FTZ R21, R4, R21 ;  /* 0x0000001504157221 */ /* 0x020fce0000010000 */
.L_x_35239:
[----:B------:R-:W-:-:S07]  /*0ec0*/  MOV R8, R21 ;  /* 0x0000001500087202 */ /* 0x000fce0000000f00 */
.L_x_35240:
[----:B------:R-:W-:Y:S01]  /*0ed0*/  FMUL.FTZ R16, R13, R0 ;  /* 0x000000000d107220 */ /* 0x000fe20000410000 */
[----:B------:R-:W-:Y:S06]  /*0ee0*/  @P3 BRA `(.L_x_35241) ;  /* 0x0000000000083947 */ /* 0x000fec0003800000 */
[----:B------:R-:W-:Y:S05]  /*0ef0*/  @P0 BRA `(.L_x_35242) ;  /* 0x0000000000080947 */ /* 0x000fea0003800000 */
[----:B------:R-:W-:Y:S05]  /*0f00*/  BRA `(.L_x_35243) ;  /* 0x0000000000087947 */ /* 0x000fea0003800000 */
.L_x_35241:
[----:B-----5:R-:W-:-:S07]  /*0f10*/  FADD.FTZ R16, R5, R16 ;  /* 0x0000001005107221 */ /* 0x020fce0000010000 */
.L_x_35242:
[----:B------:R-:W-:-:S07]  /*0f20*/  MOV R9, R16 ;  /* 0x0000001000097202 */ /* 0x000fce0000000f00 */
.L_x_35243:
[----:B------:R-:W-:Y:S01]  /*0f30*/  FMUL.FTZ R23, R14, R0 ;  /* 0x000000000e177220 */ /* 0x000fe20000410000 */
[----:B------:R-:W-:Y:S06]  /*0f40*/  @P3 BRA `(.L_x_35244) ;  /* 0x0000000000083947 */ /* 0x000fec0003800000 */
[----:B------:R-:W-:Y:S05]  /*0f50*/  @P0 BRA `(.L_x_35245) ;  /* 0x0000000000080947 */ /* 0x000fea0003800000 */
[----:B------:R-:W-:Y:S05]  /*0f60*/  BRA `(.L_x_35246) ;  /* 0x0000000000087947 */ /* 0x000fea0003800000 */
.L_x_35244:
[----:B-----5:R-:W-:-:S07]  /*0f70*/  FADD.FTZ R23, R6, R23 ;  /* 0x0000001706177221 */ /* 0x020fce0000010000 */
.L_x_35245:
[----:B------:R-:W-:-:S07]  /*0f80*/  MOV R10, R23 ;  /* 0x00000017000a7202 */ /* 0x000fce0000000f00 */
.L_x_35246:
[----:B------:R-:W-:Y:S01]  /*0f90*/  FMUL.FTZ R18, R15, R0 ;  /* 0x000000000f127220 */ /* 0x000fe20000410000 */
[----:B------:R-:W-:Y:S06]  /*0fa0*/  @P3 BRA `(.L_x_35247) ;  /* 0x0000000000083947 */ /* 0x000fec0003800000 */
[----:B------:R-:W-:Y:S05]  /*0fb0*/  @P0 BRA `(.L_x_35248) ;  /* 0x0000000000080947 */ /* 0x000fea0003800000 */
[----:B------:R-:W-:Y:S05]  /*0fc0*/  BRA `(.L_x_35249) ;  /* 0x0000000000087947 */ /* 0x000fea0003800000 */
.L_x_35247:
[----:B-----5:R-:W-:-:S07]  /*0fd0*/  FADD.FTZ R18, R7, R18 ;  /* 0x0000001207127221 */ /* 0x020fce0000010000 */
.L_x_35248:
[----:B------:R-:W-:-:S07]  /*0fe0*/  MOV R11, R18 ;  /* 0x00000012000b7202 */ /* 0x000fce0000000f00 */
.L_x_35249:
[----:B------:R-:W0:Y:S01]  /*0ff0*/  @P0 LDC.64 R26, c[0x0][0x238] ;  /* 0x00008e00ff1a0b82 */ /* 0x000e220000000a00 */
[----:B------:R-:W-:-:S05]  /*1000*/  IADD3 R17, R19, 0x20, RZ ;  /* 0x0000002013117810 */ /* 0x000fca0007ffe0ff */
[----:B------:R-:W-:Y:S02]  /*1010*/  IMAD.WIDE.U32 R12, R17, 0x10, R2 ;  /* 0x00000010110c7825 */ /* 0x000fe400078e0002 */
[----:B------:R-:W1:Y:S01]  /*1020*/  @P2 LDC.64 R24, c[0x0][0x230] ;  /* 0x00008c00ff182b82 */ /* 0x000e620000000a00 */
[----:B0-----:R-:W-:-:S04]  /*1030*/  @P0 LEA R26, P5, R19, R26, 0x4 ;  /* 0x0000001a131a0211 */ /* 0x001fc800078a20ff */
[----:B------:R-:W-:Y:S01]  /*1040*/  @P0 LEA.HI.X R27, R19, R27, RZ, 0x4, P5 ;  /* 0x0000001b131b0211 */ /* 0x000fe200028f24ff */
[----:B-1----:R-:W-:-:S04]  /*1050*/  @P2 IMAD.WIDE.U32 R24, R17, 0x10, R24 ;  /* 0x0000001011182825 */ /* 0x002fc800078e0018 */
[----:B------:R0:W-:Y:S04]  /*1060*/  @P0 STG.E.128 desc[UR4][R26.64], R8 ;  /* 0x000000081a000986 */ /* 0x0001e8000c101d04 */
[----:B------:R-:W2:Y:S04]  /*1070*/  LDG.E.128 R12, desc[UR4][R12.64] ;  /* 0x000000040c0c7981 */ /* 0x000ea8000c1e1d00 */
[----:B-----5:R0:W5:Y:S01]  /*1080*/  @P2 LDG.E.128 R4, desc[UR4][R24.64] ;  /* 0x0000000418042981 */ /* 0x020162000c1e1d00 */
[----:B--2---:R-:W-:Y:S01]  /*1090*/  FMUL.FTZ R29, R12, R0 ;  /* 0x000000000c1d7220 */ /* 0x004fe20000410000 */
[----:B0-----:R-:W-:Y:S06]  /*10a0*/  @P3 BRA `(.L_x_35250) ;  /* 0x0000000000083947 */ /* 0x001fec0003800000 */
[----:B------:R-:W-:Y:S05]  /*10b0*/  @P0 BRA `(.L_x_35251) ;  /* 0x0000000000080947 */ /* 0x000fea0003800000 */
[----:B------:R-:W-:Y:S05]  /*10c0*/  BRA `(.L_x_35252) ;  /* 0x0000000000087947 */ /* 0x000fea0003800000 */
.L_x_35250:
[----:B-----5:R-:W-:-:S07]  /*10d0*/  FADD.FTZ R29, R4, R29 ;  /* 0x0000001d041d7221 */ /* 0x020fce0000010000 */
.L_x_35251:
[----:B------:R-:W-:-:S07]  /*10e0*/  MOV R8, R29 ;  /* 0x0000001d00087202 */ /* 0x000fce0000000f00 */
.L_x_35252:
[----:B------:R-:W-:Y:S01]  /*10f0*/  FMUL.FTZ R22, R13, R0 ;  /* 0x000000000d167220 */ /* 0x000fe20000410000 */
[----:B------:R-:W-:Y:S06]  /*1100*/  @P3 BRA `(.L_x_35253) ;  /* 0x0000000000083947 */ /* 0x000fec0003800000 */
[----:B------:R-:W-:Y:S05]  /*1110*/  @P0 BRA `(.L_x_35254) ;  /* 0x0000000000080947 */ /* 0x000fea0003800000 */
[----:B------:R-:W-:Y:S05]  /*1120*/  BRA `(.L_x_35255) ;  /* 0x0000000000087947 */ /* 0x000fea0003800000 */
.L_x_35253:
[----:B-----5:R-:W-:-:S07]  /*1130*/  FADD.FTZ R22, R5, R22 ;  /* 0x0000001605167221 */ /* 0x020fce0000010000 */
.L_x_35254:
[----:B------:R-:W-:-:S07]  /*1140*/  MOV R9, R22 ;  /* 0x0000001600097202 */ /* 0x000fce0000000f00 */
.L_x_35255:
[----:B------:R-:W-:Y:S01]  /*1150*/  FMUL.FTZ R31, R14, R0 ;  /* 0x000000000e1f7220 */ /* 0x000fe20000410000 */
[----:B------:R-:W-:Y:S06]  /*1160*/  @P3 BRA `(.L_x_35256) ;  /* 0x0000000000083947 */ /* 0x000fec0003800000 */
[----:B------:R-:W-:Y:S05]  /*1170*/  @P0 BRA `(.L_x_35257) ;  /* 0x0000000000080947 */ /* 0x000fea0003800000 */
[----:B------:R-:W-:Y:S05]  /*1180*/  BRA `(.L_x_35258) ;  /* 0x0000000000087947 */ /* 0x000fea0003800000 */
.L_x_35256:
[----:B-----5:R-:W-:-:S07]  /*1190*/  FADD.FTZ R31, R6, R31 ;  /* 0x0000001f061f7221 */ /* 0x020fce0000010000 */
.L_x_35257:
[----:B------:R-:W-:-:S07]  /*11a0*/  MOV R10, R31 ;  /* 0x0000001f000a7202 */ /* 0x000fce0000000f00 */
.L_x_35258:
[----:B------:R-:W-:Y:S01]  /*11b0*/  FMUL.FTZ R24, R15, R0 ;  /* 0x000000000f187220 */ /* 0x000fe20000410000 */
[----:B------:R-:W-:Y:S06]  /*11c0*/  @P3 BRA `(.L_x_35259) ;  /* 0x0000000000083947 */ /* 0x000fec0003800000 */
[----:B------:R-:W-:Y:S05]  /*11d0*/  @P0 BRA `(.L_x_35260) ;  /* 0x0000000000080947 */ /* 0x000fea0003800000 */
[----:B------:R-:W-:Y:S05]  /*11e0*/  BRA `(.L_x_35261) ;  /* 0x0000000000087947 */ /* 0x000fea0003800000 */
.L_x_35259:
[----:B-----5:R-:W-:-:S07]  /*11f0*/  FADD.FTZ R24, R7, R24 ;  /* 0x0000001807187221 */ /* 0x020fce0000010000 */
.L_x_35260:
[----:B------:R-:W-:-:S07]  /*1200*/  MOV R11, R24 ;  /* 0x00000018000b7202 */ /* 0x000fce0000000f00 */
.L_x_35261:
[----:B------:R-:W0:Y:S01]  /*1210*/  @P0 LDC.64 R26, c[0x0][0x238] ;  /* 0x00008e00ff1a0b82 */ /* 0x000e220000000a00 */
[----:B------:R-:W-:-:S05]  /*1220*/  IADD3 R25, R19, 0x40, RZ ;  /* 0x0000004013197810 */ /* 0x000fca0007ffe0ff */
[----:B------:R-:W-:Y:S02]  /*1230*/  IMAD.WIDE.U32 R12, R25, 0x10, R2 ;  /* 0x00000010190c7825 */ /* 0x000fe400078e0002 */
[----:B------:R-:W1:Y:S02]  /*1240*/  @P2 LDC.64 R32, c[0x0][0x230] ;  /* 0x00008c00ff202b82 */ /* 0x000e640000000a00 */
[----:B0-----:R-:W-:-:S05]  /*1250*/  @P0 IMAD.WIDE.U32 R26, R17, 0x10, R26 ;  /* 0x00000010111a0825 */ /* 0x001fca00078e001a */
[----:B------:R0:W-:Y:S01]  /*1260*/  @P0 STG.E.128 desc[UR4][R26.64], R8 ;  /* 0x000000081a000986 */ /* 0x0001e2000c101d04 */
[----:B-1----:R-:W-:-:S03]  /*1270*/  @P2 IMAD.WIDE.U32 R32, R25, 0x10, R32 ;  /* 0x0000001019202825 */ /* 0x002fc600078e0020 */
[----:B------:R-:W2:Y:S04]  /*1280*/  LDG.E.128 R12, desc[UR4][R12.64] ;  /* 0x000000040c0c7981 */ /* 0x000ea8000c1e1d00 */
[----:B-----5:R0:W5:Y:S01]  /*1290*/  @P2 LDG.E.128 R4, desc[UR4][R32.64] ;  /* 0x0000000420042981 */ /* 0x020162000c1e1d00 */
[----:B--2---:R-:W-:Y:S01]  /*12a0*/  FMUL.FTZ R37, R12, R0 ;  /* 0x000000000c257220 */ /* 0x004fe20000410000 */
[----:B0-----:R-:W-:Y:S06]  /*12b0*/  @P3 BRA `(.L_x_35262) ;  /* 0x0000000000083947 */ /* 0x001fec0003800000 */
[----:B------:R-:W-:Y:S05]  /*12c0*/  @P0 BRA `(.L_x_35263) ;  /* 0x0000000000080947 */ /* 0x000fea0003800000 */
[----:B------:R-:W-:Y:S05]  /*12d0*/  BRA `(.L_x_35264) ;  /* 0x0000000000087947 */ /* 0x000fea0003800000 */
.L_x_35262:
[----:B-----5:R-:W-:-:S07]  /*12e0*/  FADD.FTZ R37, R4, R37 ;  /* 0x0000002504257221 */ /* 0x020fce0000010000 */
.L_x_35263:
[----:B------:R-:W-:-:S07]  /*12f0*/  MOV R8, R37 ;  /* 0x0000002500087202 */ /* 0x000fce0000000f00 */
.L_x_35264:
[----:B------:R-:W-:Y:S01]  /*1300*/  FMUL.FTZ R28, R13, R0 ;  /* 0x000000000d1c7220 */ /* 0x000fe20000410000 */
[----:B------:R-:W-:Y:S06]  /*1310*/  @P3 BRA `(.L_x_35265) ;  /* 0x0000000000083947 */ /* 0x000fec0003800000 */
[----:B------:R-:W-:Y:S05]  /*1320*/  @P0 BRA `(.L_x_35266) ;  /* 0x0000000000080947 */ /* 0x000fea0003800000 */
[----:B------:R-:W-:Y:S05]  /*1330*/  BRA `(.L_x_35267) ;  /* 0x0000000000087947 */ /* 0x000fea0003800000 */
.L_x_35265:
[----:B-----5:R-:W-:-:S07]  /*1340*/  FADD.FTZ R28, R5, R28 ;  /* 0x0000001c051c7221 */ /* 0x020fce0000010000 */
.L_x_35266:
[----:B------:R-:W-:-:S07]  /*1350*/  MOV R9, R28 ;  /* 0x0000001c00097202 */ /* 0x000fce0000000f00 */
.L_x_35267:
[----:B------:R-:W-:Y:S01]  /*1360*/  FMUL.FTZ R39, R14, R0 ;  /* 0x000000000e277220 */ /* 0x000fe20000410000 */
[----:B------:R-:W-:Y:S06]  /*1370*/  @P3 BRA `(.L_x_35268) ;  /* 0x0000000000083947 */ /* 0x000fec0003800000 */
[----:B------:R-:W-:Y:S05]  /*1380*/  @P0 BRA `(.L_x_35269) ;  /* 0x0000000000080947 */ /* 0x000fea0003800000 */
[----:B------:R-:W-:Y:S05]  /*1390*/  BRA `(.L_x_35270) ;  /* 0x0000000000087947 */ /* 0x000fea0003800000 */
.L_x_35268:
[----:B-----5:R-:W-:-:S07]  /*13a0*/  FADD.FTZ R39, R6, R39 ;  /* 0x0000002706277221 */ /* 0x020fce0000010000 */
.L_x_35269:
[----:B------:R-:W-:-:S07]  /*13b0*/  MOV R10, R39 ;  /* 0x00000027000a7202 */ /* 0x000fce0000000f00 */
.L_x_35270:
[----:B------:R-:W-:Y:S01]  /*13c0*/  FMUL.FTZ R30, R15, R0 ;  /* 0x000000000f1e7220 */ /* 0x000fe20000410000 */
[----:B------:R-:W-:Y:S06]  /*13d0*/  @P3 BRA `(.L_x_35271) ;  /* 0x0000000000083947 */ /* 0x000fec0003800000 */
[----:B------:R-:W-:Y:S05]  /*13e0*/  @P0 BRA `(.L_x_35272) ;  /* 0x0000000000080947 */ /* 0x000fea0003800000 */
[----:B------:R-:W-:Y:S05]  /*13f0*/  BRA `(.L_x_35273) ;  /* 0x0000000000087947 */ /* 0x000fea0003800000 */
.L_x_35271:
[----:B-----5:R-:W-:-:S07]  /*1400*/  FADD.FTZ R30, R7, R30 ;  /* 0x0000001e071e7221 */ /* 0x020fce0000010000 */
.L_x_35272:
[----:B------:R-:W-:-:S07]  /*1410*/  MOV R11, R30 ;  /* 0x0000001e000b7202 */ /* 0x000fce0000000f00 */
.L_x_35273:
        /* <DEDUP_REMOVED lines=13> */
.L_x_35274:
[----:B-----5:R-:W-:-:S07]  /*14f0*/  FADD.FTZ R43, R4, R43 ;  /* 0x0000002b042b7221 */ /* 0x020fce0000010000 */
.L_x_35275:
[----:B------:R-:W-:-:S07]  /*1500*/  MOV R8, R43 ;  /* 0x0000002b00087202 */ /* 0x000fce0000000f00 */
.L_x_35276:
[----:B------:R-:W-:Y:S01]  /*1510*/  FMUL.FTZ R34, R13, R0 ;  /* 0x000000000d227220 */ /* 0x000fe20000410000 */
[----:B------:R-:W-:Y:S06]  /*1520*/  @P3 BRA `(.L_x_35277) ;  /* 0x0000000000083947 */ /* 0x000fec0003800000 */
[----:B------:R-:W-:Y:S05]  /*1530*/  @P0 BRA `(.L_x_35278) ;  /* 0x0000000000080947 */ /* 0x000fea0003800000 */
[----:B------:R-:W-:Y:S05]  /*1540*/  BRA `(.L_x_35279) ;  /* 0x0000000000087947 */ /* 0x000fea0003800000 */
.L_x_35277:
[----:B-----5:R-:W-:-:S07]  /*1550*/  FADD.FTZ R34, R5, R34 ;  /* 0x0000002205227221 */ /* 0x020fce0000010000 */
.L_x_35278:
[----:B------:R-:W-:-:S07]  /*1560*/  MOV R9, R34 ;  /* 0x0000002200097202 */ /* 0x000fce0000000f00 */
.L_x_35279:
[----:B------:R-:W-:Y:S01]  /*1570*/  FMUL.FTZ R45, R14, R0 ;  /* 0x000000000e2d7220 */ /* 0x000fe20000410000 */
[----:B------:R-:W-:Y:S06]  /*1580*/  @P3 BRA `(.L_x_35280) ;  /* 0x0000000000083947 */ /* 0x000fec0003800000 */
[----:B------:R-:W-:Y:S05]  /*1590*/  @P0 BRA `(.L_x_35281) ;  /* 0x0000000000080947 */ /* 0x000fea0003800000 */
[----:B------:R-:W-:Y:S05]  /*15a0*/  BRA `(.L_x_35282) ;  /* 0x0000000000087947 */ /* 0x000fea0003800000 */
.L_x_35280:
[----:B-----5:R-:W-:-:S07]  /*15b0*/  FADD.FTZ R45, R6, R45 ;  /* 0x0000002d062d7221 */ /* 0x020fce0000010000 */
.L_x_35281:
[----:B------:R-:W-:-:S07]  /*15c0*/  MOV R10, R45 ;  /* 0x0000002d000a7202 */ /* 0x000fce0000000f00 */
.L_x_35282:
[----:B------:R-:W-:Y:S01]  /*15d0*/  FMUL.FTZ R36, R15, R0 ;  /* 0x000000000f247220 */ /* 0x000fe20000410000 */
[----:B------:R-:W-:Y:S06]  /*15e0*/  @P3 BRA `(.L_x_35283) ;  /* 0x0000000000083947 */ /* 0x000fec0003800000 */
[----:B------:R-:W-:Y:S05]  /*15f0*/  @P0 BRA `(.L_x_35284) ;  /* 0x0000000000080947 */ /* 0x000fea0003800000 */
[----:B------:R-:W-:Y:S05]  /*1600*/  BRA `(.L_x_35285) ;  /* 0x0000000000087947 */ /* 0x000fea0003800000 */
.L_x_35283:
[----:B-----5:R-:W-:-:S07]  /*1610*/  FADD.FTZ R36, R7, R36 ;  /* 0x0000002407247221 */ /* 0x020fce0000010000 */
.L_x_35284:
[----:B------:R-:W-:-:S07]  /*1620*/  MOV R11, R36 ;  /* 0x00000024000b7202 */ /* 0x000fce0000000f00 */
.L_x_35285:
        /* <DEDUP_REMOVED lines=13> */
.L_x_35286:
[----:B-----5:R-:W-:-:S07]  /*1700*/  FADD.FTZ R145, R4, R145 ;  /* 0x0000009104917221 */ /* 0x020fce0000010000 */
.L_x_35287:
[----:B------:R-:W-:-:S07]  /*1710*/  MOV R8, R145 ;  /* 0x0000009100087202 */ /* 0x000fce0000000f00 */
.L_x_35288:
[----:B------:R-:W-:Y:S01]  /*1720*/  FMUL.FTZ R38, R13, R0 ;  /* 0x000000000d267220 */ /* 0x000fe20000410000 */
[----:B------:R-:W-:Y:S06]  /*1730*/  @P3 BRA `(.L_x_35289) ;  /* 0x0000000000083947 */ /* 0x000fec0003800000 */
[----:B------:R-:W-:Y:S05]  /*1740*/  @P0 BRA `(.L_x_35290) ;  /* 0x0000000000080947 */ /* 0x000fea0003800000 */
[----:B------:R-:W-:Y:S05]  /*1750*/  BRA `(.L_x_35291) ;  /* 0x0000000000087947 */ /* 0x000fea0003800000 */
.L_x_35289:
[----:B-----5:R-:W-:-:S07]  /*1760*/  FADD.FTZ R38, R5, R38 ;  /* 0x0000002605267221 */ /* 0x020fce0000010000 */
.L_x_35290:
[----:B------:R-:W-:-:S07]  /*1770*/  MOV R9, R38 ;  /* 0x0000002600097202 */ /* 0x000fce0000000f00 */
.L_x_35291:
[----:B------:R-:W-:Y:S01]  /*1780*/  FMUL.FTZ R147, R14, R0 ;  /* 0x000000000e937220 */ /* 0x000fe20000410000 */
[----:B------:R-:W-:Y:S06]  /*1790*/  @P3 BRA `(.L_x_35292) ;  /* 0x0000000000083947 */ /* 0x000fec0003800000 */
[----:B------:R-:W-:Y:S05]  /*17a0*/  @P0 BRA `(.L_x_35293) ;  /* 0x0000000000080947 */ /* 0x000fea0003800000 */
[----:B------:R-:W-:Y:S05]  /*17b0*/  BRA `(.L_x_35294) ;  /* 0x0000000000087947 */ /* 0x000fea0003800000 */
.L_x_35292:
[----:B-----5:R-:W-:-:S07]  /*17c0*/  FADD.FTZ R147, R6, R147 ;  /* 0x0000009306937221 */ /* 0x020fce0000010000 */
.L_x_35293:
[----:B------:R-:W-:-:S07]  /*17d0*/  MOV R10, R147 ;  /* 0x00000093000a7202 */ /* 0x000fce0000000f00 */
.L_x_35294:
[----:B------:R-:W-:Y:S01]  /*17e0*/  FMUL.FTZ R40, R15, R0 ;  /* 0x000000000f287220 */ /* 0x000fe20000410000 */
[----:B------:R-:W-:Y:S06]  /*17f0*/  @P3 BRA `(.L_x_35295) ;  /* 0x0000000000083947 */ /* 0x000fec0003800000 */
[----:B------:R-:W-:Y:S05]  /*1800*/  @P0 BRA `(.L_x_35296) ;  /* 0x0000000000080947 */ /* 0x000fea0003800000 */
[----:B------:R-:W-:Y:S05]  /*1810*/  BRA `(.L_x_35297) ;  /* 0x0000000000087947 */ /* 0x000fea0003800000 */
.L_x_35295:
[----:B-----5:R-:W-:-:S07]  /*1820*/  FADD.FTZ R40, R7, R40 ;  /* 0x0000002807287221 */ /* 0x020fce0000010000 */
.L_x_35296:
[----:B------:R-:W-:-:S07]  /*1830*/  MOV R11, R40 ;  /* 0x00000028000b7202 */ /* 0x000fce0000000f00 */
.L_x_35297:
        /* <DEDUP_REMOVED lines=13> */
.L_x_35298:
[----:B-----5:R-:W-:-:S07]  /*1910*/  FADD.FTZ R149, R4, R149 ;  /* 0x0000009504957221 */ /* 0x020fce0000010000 */
.L_x_35299:
[----:B------:R-:W-:-:S07]  /*1920*/  MOV R8, R149 ;  /* 0x0000009500087202 */ /* 0x000fce0000000f00 */
.L_x_35300:
[----:B------:R-:W-:Y:S01]  /*1930*/  FMUL.FTZ R42, R13, R0 ;  /* 0x000000000d2a7220 */ /* 0x000fe20000410000 */
[----:B------:R-:W-:Y:S06]  /*1940*/  @P3 BRA `(.L_x_35301) ;  /* 0x0000000000083947 */ /* 0x000fec0003800000 */
[----:B------:R-:W-:Y:S05]  /*1950*/  @P0 BRA `(.L_x_35302) ;  /* 0x0000000000080947 */ /* 0x000fea0003800000 */
[----:B------:R-:W-:Y:S05]  /*1960*/  BRA `(.L_x_35303) ;  /* 0x0000000000087947 */ /* 0x000fea0003800000 */
.L_x_35301:
[----:B-----5:R-:W-:-:S07]  /*1970*/  FADD.FTZ R42, R5, R42 ;  /* 0x0000002a052a7221 */ /* 0x020fce0000010000 */
.L_x_35302:
[----:B------:R-:W-:-:S07]  /*1980*/  MOV R9, R42 ;  /* 0x0000002a00097202 */ /* 0x000fce0000000f00 */
.L_x_35303:
[----:B------:R-:W-:Y:S01]  /*1990*/  FMUL.FTZ R151, R14, R0 ;  /* 0x000000000e977220 */ /* 0x000fe20000410000 */
[----:B------:R-:W-:Y:S06]  /*19a0*/  @P3 BRA `(.L_x_35304) ;  /* 0x0000000000083947 */ /* 0x000fec0003800000 */
[----:B------:R-:W-:Y:S05]  /*19b0*/  @P0 BRA `(.L_x_35305) ;  /* 0x0000000000080947 */ /* 0x000fea0003800000 */
[----:B------:R-:W-:Y:S05]  /*19c0*/  BRA `(.L_x_35306) ;  /* 0x0000000000087947 */ /* 0x000fea0003800000 */
.L_x_35304:
[----:B-----5:R-:W-:-:S07]  /*19d0*/  FADD.FTZ R151, R6, R151 ;  /* 0x0000009706977221 */ /* 0x020fce0000010000 */
.L_x_35305:
[----:B------:R-:W-:-:S07]  /*19e0*/  MOV R10, R151 ;  /* 0x00000097000a7202 */ /* 0x000fce0000000f00 */
.L_x_35306:
[----:B------:R-:W-:Y:S01]  /*19f0*/  FMUL.FTZ R44, R15, R0 ;  /* 0x000000000f2c7220 */ /* 0x000fe20000410000 */
[----:B------:R-:W-:Y:S06]  /*1a00*/  @P3 BRA `(.L_x_35307) ;  /* 0x0000000000083947 */ /* 0x000fec0003800000 */
[----:B------:R-:W-:Y:S05]  /*1a10*/  @P0 BRA `(.L_x_35308) ;  /* 0x0000000000080947 */ /* 0x000fea0003800000 */
[----:B------:R-:W-:Y:S05]  /*1a20*/  BRA `(.L_x_35309) ;  /* 0x0000000000087947 */ /* 0x000fea0003800000 */
.L_x_35307:
[----:B-----5:R-:W-:-:S07]  /*1a30*/  FADD.FTZ R44, R7, R44 ;  /* 0x0000002c072c7221 */ /* 0x020fce0000010000 */
.L_x_35308:
[----:B------:R-:W-:-:S07]  /*1a40*/  MOV R11, R44 ;  /* 0x0000002c000b7202 */ /* 0x000fce0000000f00 */
.L_x_35309:
        /* <DEDUP_REMOVED lines=13> */
.L_x_35310:
[----:B-----5:R-:W-:-:S07]  /*1b20*/  FADD.FTZ R159, R4, R159 ;  /* 0x0000009f049f7221 */ /* 0x020fce0000010000 */
.L_x_35311:
[----:B------:R-:W-:-:S07]  /*1b30*/  MOV R8, R159 ;  /* 0x0000009f00087202 */ /* 0x000fce0000000f00 */
.L_x_35312:
[----:B------:R-:W-:Y:S01]  /*1b40*/  FMUL.FTZ R46, R13, R0 ;  /* 0x000000000d2e7220 */ /* 0x000fe20000410000 */
[----:B------:R-:W-:Y:S06]  /*1b50*/  @P3 BRA `(.L_x_35313) ;  /* 0x0000000000083947 */ /* 0x000fec0003800000 */
[----:B------:R-:W-:Y:S05]  /*1b60*/  @P0 BRA `(.L_x_35314) ;  /* 0x0000000000080947 */ /* 0x000fea0003800000 */
[----:B------:R-:W-:Y:S05]  /*1b70*/  BRA `(.L_x_35315) ;  /* 0x0000000000087947 */ /* 0x000fea0003800000 */
.L_x_35313:
[----:B-----5:R-:W-:-:S07]  /*1b80*/  FADD.FTZ R46, R5, R46 ;  /* 0x0000002e052e7221 */ /* 0x020fce0000010000 */
.L_x_35314:
[----:B------:R-:W-:-:S07]  /*1b90*/  MOV R9, R46 ;  /* 0x0000002e00097202 */ /* 0x000fce0000000f00 */
.L_x_35315:
[----:B------:R-:W-:Y:S01]  /*1ba0*/  FMUL.FTZ R161, R14, R0 ;  /* 0x000000000ea17220 */ /* 0x000fe20000410000 */
[----:B------:R-:W-:Y:S06]  /*1bb0*/  @P3 BRA `(.L_x_35316) ;  /* 0x0000000000083947 */ /* 0x000fec0003800000 */
[----:B------:R-:W-:Y:S05]  /*1bc0*/  @P0 BRA `(.L_x_35317) ;  /* 0x0000000000080947 */ /* 0x000fea0003800000 */
[----:B------:R-:W-:Y:S05]  /*1bd0*/  BRA `(.L_x_35318) ;  /* 0x0000000000087947 */ /* 0x000fea0003800000 */
.L_x_35316:
[----:B-----5:R-:W-:-:S07]  /*1be0*/  FADD.FTZ R161, R6, R161 ;  /* 0x000000a106a17221 */ /* 0x020fce0000010000 */
.L_x_35317:
[----:B------:R-:W-:-:S07]  /*1bf0*/  MOV R10, R161 ;  /* 0x000000a1000a7202 */ /* 0x000fce0000000f00 */
.L_x_35318:
[----:B------:R-:W-:Y:S01]  /*1c00*/  FMUL.FTZ R146, R15, R0 ;  /* 0x000000000f927220 */ /* 0x000fe20000410000 */
[----:B------:R-:W-:Y:S06]  /*1c10*/  @P3 BRA `(.L_x_35319) ;  /* 0x0000000000083947 */ /* 0x000fec0003800000 */
[----:B------:R-:W-:Y:S05]  /*1c20*/  @P0 BRA `(.L_x_35320) ;  /* 0x0000000000080947 */ /* 0x000fea0003800000 */
[----:B------:R-:W-:Y:S05]  /*1c30*/  BRA `(.L_x_35321) ;  /* 0x0000000000087947 */ /* 0x000fea0003800000 */
.L_x_35319:
[----:B-----5:R-:W-:-:S07]  /*1c40*/  FADD.FTZ R146, R7, R146 ;  /* 0x0000009207927221 */ /* 0x020fce0000010000 */
.L_x_35320:
[----:B------:R-:W-:-:S07]  /*1c50*/  MOV R11, R146 ;  /* 0x00000092000b7202 */ /* 0x000fce0000000f00 */
.L_x_35321:
        /* <DEDUP_REMOVED lines=13> */
.L_x_35322:
[----:B-----5:R-:W-:-:S07]  /*1d30*/  FADD.FTZ R167, R4, R167 ;  /* 0x000000a704a77221 */ /* 0x020fce0000010000 */
.L_x_35323:
[----:B------:R-:W-:-:S07]  /*1d40*/  MOV R8, R167 ;  /* 0x000000a700087202 */ /* 0x000fce0000000f00 */
.L_x_35324:
[----:B------:R-:W-:Y:S01]  /*1d50*/  FMUL.FTZ R148, R13, R0 ;  /* 0x000000000d947220 */ /* 0x000fe20000410000 */
[----:B------:R-:W-:Y:S06]  /*1d60*/  @P3 BRA `(.L_x_35325) ;  /* 0x0000000000083947 */ /* 0x000fec0003800000 */
[----:B------:R-:W-:Y:S05]  /*1d70*/  @P0 BRA `(.L_x_35326) ;  /* 0x0000000000080947 */ /* 0x000fea0003800000 */
[----:B------:R-:W-:Y:S05]  /*1d80*/  BRA `(.L_x_35327) ;  /* 0x0000000000087947 */ /* 0x000fea0003800000 */
.L_x_35325:
[----:B-----5:R-:W-:-:S07]  /*1d90*/  FADD.FTZ R148, R5, R148 ;  /* 0x0000009405947221 */ /* 0x020fce0000010000 */
.L_x_35326:
[----:B------:R-:W-:-:S07]  /*1da0*/  MOV R9, R148 ;  /* 0x0000009400097202 */ /* 0x000fce0000000f00 */
.L_x_35327:
[----:B------:R-:W-:Y:S01]  /*1db0*/  FMUL.FTZ R169, R14, R0 ;  /* 0x000000000ea97220 */ /* 0x000fe20000410000 */
[----:B------:R-:W-:Y:S06]  /*1dc0*/  @P3 BRA `(.L_x_35328) ;  /* 0x0000000000083947 */ /* 0x000fec0003800000 */
[----:B------:R-:W-:Y:S05]  /*1dd0*/  @P0 BRA `(.L_x_35329) ;  /* 0x0000000000080947 */ /* 0x000fea0003800000 */
[----:B------:R-:W-:Y:S05]  /*1de0*/  BRA `(.L_x_35330) ;  /* 0x0000000000087947 */ /* 0x000fea0003800000 */
.L_x_35328:
[----:B-----5:R-:W-:-:S07]  /*1df0*/  FADD.FTZ R169, R6, R169 ;  /* 0x000000a906a97221 */ /* 0x020fce0000010000 */
.L_x_35329:
[----:B------:R-:W-:-:S07]  /*1e00*/  MOV R10, R169 ;  /* 0x000000a9000a7202 */ /* 0x000fce0000000f00 */
.L_x_35330:
[----:B------:R-:W-:Y:S01]  /*1e10*/  FMUL.FTZ R150, R15, R0 ;  /* 0x000000000f967220 */ /* 0x000fe20000410000 */
[----:B------:R-:W-:Y:S06]  /*1e20*/  @P3 BRA `(.L_x_35331) ;  /* 0x0000000000083947 */ /* 0x000fec0003800000 */
[----:B------:R-:W-:Y:S05]  /*1e30*/  @P0 BRA `(.L_x_35332) ;  /* 0x0000000000080947 */ /* 0x000fea0003800000 */
[----:B------:R-:W-:Y:S05]  /*1e40*/  BRA `(.L_x_35333) ;  /* 0x0000000000087947 */ /* 0x000fea0003800000 */
.L_x_35331:
[----:B-----5:R-:W-:-:S07]  /*1e50*/  FADD.FTZ R150, R7, R150 ;  /* 0x0000009607967221 */ /* 0x020fce0000010000 */
.L_x_35332:
[----:B------:R-:W-:-:S07]  /*1e60*/  MOV R11, R150 ;  /* 0x00000096000b7202 */ /* 0x000fce0000000f00 */
.L_x_35333:
        /* <DEDUP_REMOVED lines=13> */
.L_x_35334:
[----:B-----5:R-:W-:-:S07]  /*1f40*/  FADD.FTZ R173, R4, R173 ;  /* 0x000000ad04ad7221 */ /* 0x020fce0000010000 */
.L_x_35335:
[----:B------:R-:W-:-:S07]  /*1f50*/  MOV R8, R173 ;  /* 0x000000ad00087202 */ /* 0x000fce0000000f00 */
.L_x_35336:
[----:B------:R-:W-:Y:S01]  /*1f60*/  FMUL.FTZ R152, R13, R0 ;  /* 0x000000000d987220 */ /* 0x000fe20000410000 */
[----:B------:R-:W-:Y:S06]  /*1f70*/  @P3 BRA `(.L_x_35337) ;  /* 0x0000000000083947 */ /* 0x000fec0003800000 */
[----:B------:R-:W-:Y:S05]  /*1f80*/  @P0 BRA `(.L_x_35338) ;  /* 0x0000000000080947 */ /* 0x000fea0003800000 */
[----:B------:R-:W-:Y:S05]  /*1f90*/  BRA `(.L_x_35339) ;  /* 0x0000000000087947 */ /* 0x000fea0003800000 */
.L_x_35337:
[----:B-----5:R-:W-:-:S07]  /*1fa0*/  FADD.FTZ R152, R5, R152 ;  /* 0x0000009805987221 */ /* 0x020fce0000010000 */
.L_x_35338:
[----:B------:R-:W-:-:S07]  /*1fb0*/  MOV R9, R152 ;  /* 0x0000009800097202 */ /* 0x000fce0000000f00 */
.L_x_35339:
[----:B------:R-:W-:Y:S01]  /*1fc0*/  FMUL.FTZ R175, R14, R0 ;  /* 0x000000000eaf7220 */ /* 0x000fe20000410000 */
[----:B------:R-:W-:Y:S06]  /*1fd0*/  @P3 BRA `(.L_x_35340) ;  /* 0x0000000000083947 */ /* 0x000fec0003800000 */
[----:B------:R-:W-:Y:S05]  /*1fe0*/  @P0 BRA `(.L_x_35341) ;  /* 0x0000000000080947 */ /* 0x000fea0003800000 */
[----:B------:R-:W-:Y:S05]  /*1ff0*/  BRA `(.L_x_35342) ;  /* 0x0000000000087947 */ /* 0x000fea0003800000 */
.L_x_35340:
[----:B-----5:R-:W-:-:S07]  /*2000*/  FADD.FTZ R175, R6, R175 ;  /* 0x000000af06af7221 */ /* 0x020fce0000010000 */
.L_x_35341:
[----:B------:R-:W-:-:S07]  /*2010*/  MOV R10, R175 ;  /* 0x000000af000a7202 */ /* 0x000fce0000000f00 */
.L_x_35342:
[----:B------:R-:W-:Y:S01]  /*2020*/  FMUL.FTZ R154, R15, R0 ;  /* 0x000000000f9a7220 */ /* 0x000fe20000410000 */
[----:B------:R-:W-:Y:S06]  /*2030*/  @P3 BRA `(.L_x_35343) ;  /* 0x0000000000083947 */ /* 0x000fec0003800000 */
[----:B------:R-:W-:Y:S05]  /*2040*/  @P0 BRA `(.L_x_35344) ;  /* 0x0000000000080947 */ /* 0x000fea0003800000 */
[----:B------:R-:W-:Y:S05]  /*2050*/  BRA `(.L_x_35345) ;  /* 0x0000000000087947 */ /* 0x000fea0003800000 */
.L_x_35343:
[----:B-----5:R-:W-:-:S07]  /*2060*/  FADD.FTZ R154, R7, R154 ;  /* 0x0000009a079a7221 */ /* 0x020fce0000010000 */
.L_x_35344:
[----:B------:R-:W-:-:S07]  /*2070*/  MOV R11, R154 ;  /* 0x0000009a000b7202 */ /* 0x000fce0000000f00 */
.L_x_35345:
        /* <DEDUP_REMOVED lines=13> */
.L_x_35346:
[----:B-----5:R-:W-:-:S07]  /*2150*/  FADD.FTZ R177, R4, R177 ;  /* 0x000000b104b17221 */ /* 0x020fce0000010000 */
.L_x_35347:
[----:B------:R-:W-:-:S07]  /*2160*/  MOV R8, R177 ;  /* 0x000000b100087202 */ /* 0x000fce0000000f00 */
.L_x_35348:
[----:B------:R-:W-:Y:S01]  /*2170*/  FMUL.FTZ R156, R13, R0 ;  /* 0x000000000d9c7220 */ /* 0x000fe20000410000 */
[----:B------:R-:W-:Y:S06]  /*2180*/  @P3 BRA `(.L_x_35349) ;  /* 0x0000000000083947 */ /* 0x000fec0003800000 */
[----:B------:R-:W-:Y:S05]  /*2190*/  @P0 BRA `(.L_x_35350) ;  /* 0x0000000000080947 */ /* 0x000fea0003800000 */
[----:B------:R-:W-:Y:S05]  /*21a0*/  BRA `(.L_x_35351) ;  /* 0x0000000000087947 */ /* 0x000fea0003800000 */
.L_x_35349:
[----:B-----5:R-:W-:-:S07]  /*21b0*/  FADD.FTZ R156, R5, R156 ;  /* 0x0000009c059c7221 */ /* 0x020fce0000010000 */
.L_x_35350:
[----:B------:R-:W-:-:S07]  /*21c0*/  MOV R9, R156 ;  /* 0x0000009c00097202 */ /* 0x000fce0000000f00 */
.L_x_35351:
[----:B------:R-:W-:Y:S01]  /*21d0*/  FMUL.FTZ R179, R14, R0 ;  /* 0x000000000eb37220 */ /* 0x000fe20000410000 */
[----:B------:R-:W-:Y:S06]  /*21e0*/  @P3 BRA `(.L_x_35352) ;  /* 0x0000000000083947 */ /* 0x000fec0003800000 */
[----:B------:R-:W-:Y:S05]  /*21f0*/  @P0 BRA `(.L_x_35353) ;  /* 0x0000000000080947 */ /* 0x000fea0003800000 */
[----:B------:R-:W-:Y:S05]  /*2200*/  BRA `(.L_x_35354) ;  /* 0x0000000000087947 */ /* 0x000fea0003800000 */
.L_x_35352:
[----:B-----5:R-:W-:-:S07]  /*2210*/  FADD.FTZ R179, R6, R179 ;  /* 0x000000b306b37221 */ /* 0x020fce0000010000 */
.L_x_35353:
[----:B------:R-:W-:-:S07]  /*2220*/  MOV R10, R179 ;  /* 0x000000b3000a7202 */ /* 0x000fce0000000f00 */
.L_x_35354:
[----:B------:R-:W-:Y:S01]  /*2230*/  FMUL.FTZ R158, R15, R0 ;  /* 0x000000000f9e7220 */ /* 0x000fe20000410000 */
[----:B------:R-:W-:Y:S06]  /*2240*/  @P3 BRA `(.L_x_35355) ;  /* 0x0000000000083947 */ /* 0x000fec0003800000 */
[----:B------:R-:W-:Y:S05]  /*2250*/  @P0 BRA `(.L_x_35356) ;  /* 0x0000000000080947 */ /* 0x000fea0003800000 */
[----:B------:R-:W-:Y:S05]  /*2260*/  BRA `(.L_x_35357) ;  /* 0x0000000000087947 */ /* 0x000fea0003800000 */
.L_x_35355:
[----:B-----5:R-:W-:-:S07]  /*2270*/  FADD.FTZ R158, R7, R158 ;  /* 0x0000009e079e7221 */ /* 0x020fce0000010000 */
.L_x_35356:
[----:B------:R-:W-:-:S07]  /*2280*/  MOV R11, R158 ;  /* 0x0000009e000b7202 */ /* 0x000fce0000000f00 */
.L_x_35357:
        /* <DEDUP_REMOVED lines=13> */
.L_x_35358:
[----:B-----5:R-:W-:-:S07]  /*2360*/  FADD.FTZ R181, R4, R181 ;  /* 0x000000b504b57221 */ /* 0x020fce0000010000 */
.L_x_35359:
[----:B------:R-:W-:-:S07]  /*2370*/  MOV R8, R181 ;  /* 0x000000b500087202 */ /* 0x000fce0000000f00 */
.L_x_35360:
[----:B------:R-:W-:Y:S01]  /*2380*/  FMUL.FTZ R160, R13, R0 ;  /* 0x000000000da07220 */ /* 0x000fe20000410000 */
[----:B------:R-:W-:Y:S06]  /*2390*/  @P3 BRA `(.L_x_35361) ;  /* 0x0000000000083947 */ /* 0x000fec0003800000 */
[----:B------:R-:W-:Y:S05]  /*23a0*/  @P0 BRA `(.L_x_35362) ;  /* 0x0000000000080947 */ /* 0x000fea0003800000 */
[----:B------:R-:W-:Y:S05]  /*23b0*/  BRA `(.L_x_35363) ;  /* 0x0000000000087947 */ /* 0x000fea0003800000 */
.L_x_35361:
[----:B-----5:R-:W-:-:S07]  /*23c0*/  FADD.FTZ R160, R5, R160 ;  /* 0x000000a005a07221 */ /* 0x020fce0000010000 */
.L_x_35362:
[----:B------:R-:W-:-:S07]  /*23d0*/  MOV R9, R160 ;  /* 0x000000a000097202 */ /* 0x000fce0000000f00 */
.L_x_35363:
[----:B------:R-:W-:Y:S01]  /*23e0*/  FMUL.FTZ R183, R14, R0 ;  /* 0x000000000eb77220 */ /* 0x000fe20000410000 */
[----:B------:R-:W-:Y:S06]  /*23f0*/  @P3 BRA `(.L_x_35364) ;  /* 0x0000000000083947 */ /* 0x000fec0003800000 */
[----:B------:R-:W-:Y:S05]  /*2400*/  @P0 BRA `(.L_x_35365) ;  /* 0x0000000000080947 */ /* 0x000fea0003800000 */
[----:B------:R-:W-:Y:S05]  /*2410*/  BRA `(.L_x_35366) ;  /* 0x0000000000087947 */ /* 0x000fea0003800000 */
.L_x_35364:
[----:B-----5:R-:W-:-:S07]  /*2420*/  FADD.FTZ R183, R6, R183 ;  /* 0x000000b706b77221 */ /* 0x020fce0000010000 */
.L_x_35365:
[----:B------:R-:W-:-:S07]  /*2430*/  MOV R10, R183 ;  /* 0x000000b7000a7202 */ /* 0x000fce0000000f00 */
.L_x_35366:
[----:B------:R-:W-:Y:S01]  /*2440*/  FMUL.FTZ R162, R15, R0 ;  /* 0x000000000fa27220 */ /* 0x000fe20000410000 */
[----:B------:R-:W-:Y:S06]  /*2450*/  @P3 BRA `(.L_x_35367) ;  /* 0x0000000000083947 */ /* 0x000fec0003800000 */
[----:B------:R-:W-:Y:S05]  /*2460*/  @P0 BRA `(.L_x_35368) ;  /* 0x0000000000080947 */ /* 0x000fea0003800000 */
[----:B------:R-:W-:Y:S05]  /*2470*/  BRA `(.L_x_35369) ;  /* 0x0000000000087947 */ /* 0x000fea0003800000 */
.L_x_35367:
[----:B-----5:R-:W-:-:S07]  /*2480*/  FADD.FTZ R162, R7, R162 ;  /* 0x000000a207a27221 */ /* 0x020fce0000010000 */
.L_x_35368:
[----:B------:R-:W-:-:S07]  /*2490*/  MOV R11, R162 ;  /* 0x000000a2000b7202 */ /* 0x000fce0000000f00 */
.L_x_35369:
        /* <DEDUP_REMOVED lines=13> */
.L_x_35370:
[----:B-----5:R-:W-:-:S07]  /*2570*/  FADD.FTZ R185, R4, R185 ;  /* 0x000000b904b97221 */ /* 0x020fce0000010000 */
.L_x_35371:
[----:B------:R-:W-:-:S07]  /*2580*/  MOV R8, R185 ;  /* 0x000000b900087202 */ /* 0x000fce0000000f00 */
.L_x_35372:
[----:B------:R-:W-:Y:S01]  /*2590*/  FMUL.FTZ R26, R13, R0 ;  /* 0x000000000d1a7220 */ /* 0x000fe20000410000 */
[----:B------:R-:W-:Y:S06]  /*25a0*/  @P3 BRA `(.L_x_35373) ;  /* 0x0000000000083947 */ /* 0x000fec0003800000 */
[----:B------:R-:W-:Y:S05]  /*25b0*/  @P0 BRA `(.L_x_35374) ;  /* 0x0000000000080947 */ /* 0x000fea0003800000 */
[----:B------:R-:W-:Y:S05]  /*25c0*/  BRA `(.L_x_35375) ;  /* 0x0000000000087947 */ /* 0x000fea0003800000 */
.L_x_35373:
[----:B-----5:R-:W-:-:S07]  /*25d0*/  FADD.FTZ R26, R5, R26 ;  /* 0x0000001a051a7221 */ /* 0x020fce0000010000 */
.L_x_35374:
[----:B------:R-:W-:-:S07]  /*25e0*/  MOV R9, R26 ;  /* 0x0000001a00097202 */ /* 0x000fce0000000f00 */
.L_x_35375:
[----:B------:R-:W-:Y:S01]  /*25f0*/  FMUL.FTZ R27, R14, R0 ;  /* 0x000000000e1b7220 */ /* 0x000fe20000410000 */
[----:B------:R-:W-:Y:S06]  /*2600*/  @P3 BRA `(.L_x_35376) ;  /* 0x0000000000083947 */ /* 0x000fec0003800000 */
[----:B------:R-:W-:Y:S05]  /*2610*/  @P0 BRA `(.L_x_35377) ;  /* 0x0000000000080947 */ /* 0x000fea0003800000 */
[----:B------:R-:W-:Y:S05]  /*2620*/  BRA `(.L_x_35378) ;  /* 0x0000000000087947 */ /* 0x000fea0003800000 */
.L_x_35376:
[----:B-----5:R-:W-:-:S07]  /*2630*/  FADD.FTZ R27, R6, R27 ;  /* 0x0000001b061b7221 */ /* 0x020fce0000010000 */
.L_x_35377:
[----:B------:R-:W-:-:S07]  /*2640*/  MOV R10, R27 ;  /* 0x0000001b000a7202 */ /* 0x000fce0000000f00 */
.L_x_35378:
[----:B------:R-:W-:Y:S01]  /*2650*/  FMUL.FTZ R14, R15, R0 ;  /* 0x000000000f0e7220 */ /* 0x000fe20000410000 */
[----:B------:R-:W-:Y:S06]  /*2660*/  @P3 BRA `(.L_x_35379) ;  /* 0x0000000000083947 */ /* 0x000fec0003800000 */
[----:B------:R-:W-:Y:S05]  /*2670*/  @P0 BRA `(.L_x_35380) ;  /* 0x0000000000080947 */ /* 0x000fea0003800000 */
[----:B------:R-:W-:Y:S05]  /*2680*/  BRA `(.L_x_35381) ;  /* 0x0000000000087947 */ /* 0x000fea0003800000 */
.L_x_35379:
[----:B-----5:R-:W-:-:S07]  /*2690*/  FADD.FTZ R14, R7, R14 ;  /* 0x0000000e070e7221 */ /* 0x020fce0000010000 */
.L_x_35380:
[----:B------:R-:W-:-:S07]  /*26a0*/  MOV R11, R14 ;  /* 0x0000000e000b7202 */ /* 0x000fce0000000f00 */
.L_x_35381:
[----:B------:R-:W-:Y:S01]  /*26b0*/  FADD.FTZ R3, RZ, R21 ;  /* 0x00000015ff037221 */ /* 0x000fe20000010000 */
[----:B------:R-:W-:Y:S01]  /*26c0*/  UMOV UR6, 0xffffffff ;  /* 0xffffffff00067882 */ /* 0x000fe20000000000 */
[----:B------:R-:W-:Y:S02]  /*26d0*/  ISETP.NE.AND P2, PT, R20, RZ, PT ;  /* 0x000000ff1400720c */ /* 0x000fe40003f45270 */
        /* <DEDUP_REMOVED lines=42> */
[----:B0-----:R-:W-:-:S04]  /*2980*/  @P0 IMAD.WIDE.U32 R2, R171, 0x10, R2 ;  /* 0x00000010ab020825 */ /* 0x001fc800078e0002 */
[----:B------:R-:W-:Y:S01]  /*2990*/  FADD.FTZ R13, R0, R183 ;  /* 0x000000b7000d7221 */ /* 0x000fe20000010000 */
[----:B------:R0:W-:Y:S03]  /*29a0*/  @P0 STG.E.128 desc[UR4][R2.64], R8 ;  /* 0x0000000802000986 */ /* 0x0001e6000c101d04 */
        /* <DEDUP_REMOVED lines=123> */
.L_x_35395:
[C---:B------:R-:W-:Y:S01]  /*3160*/  FMUL.FTZ R0, R15.reuse, R15 ;  /* 0x0000000f0f007220 */ /* 0x040fe20000410000 */
[----:B-1----:R-:W-:Y:S01]  /*3170*/  FADD.FTZ R33, R20, R33 ;  /* 0x0000002114217221 */ /* 0x002fe20000010000 */
[----:B------:R-:W-:Y:S01]  /*3180*/  FSEL R32, R15, RZ, !P4 ;  /* 0x000000ff0f207208 */ /* 0x000fe20006000000 */
[----:B------:R-:W1:Y:S01]  /*3190*/  @!P2 LDC.64 R12, c[0x0][0x258] ;  /* 0x00009600ff0cab82 */ /* 0x000e620000000a00 */
[----:B0-----:R-:W-:Y:S01]  /*31a0*/  LEA R20, P3, R19, UR10, 0x4 ;  /* 0x0000000a13147c11 */ /* 0x001fe2000f8620ff */
[----:B------:R-:W-:Y:S01]  /*31b0*/  FFMA.FTZ R2, R33, R2, UR8 ;  /* 0x0000000821027e23 */ /* 0x000fe20008010002 */
[----:B------:R-:W-:Y:S01]  /*31c0*/  FSEL R3, R0, RZ, P4 ;  /* 0x000000ff00037208 */ /* 0x000fe20002000000 */
[C---:B------:R-:W-:Y:S01]  /*31d0*/  FADD.FTZ R164, -R32.reuse, R23 ;  /* 0x0000001720a47221 */ /* 0x040fe20000010100 */
[C---:B------:R-:W-:Y:S01]  /*31e0*/  FADD.FTZ R168, -R32.reuse, R22 ;  /* 0x0000001620a87221 */ /* 0x040fe20000010100 */
[C---:B------:R-:W-:Y:S01]  /*31f0*/  FADD.FTZ R147, -R32.reuse, R147 ;  /* 0x0000009320937221 */ /* 0x040fe20000010100 */
[----:B------:R-:W-:Y:S01]  /*3200*/  FADD.FTZ R170, -R32, R24 ;  /* 0x0000001820aa7221 */ /* 0x000fe20000010100 */
[----:B------:R-:W-:Y:S01]  /*3210*/  FADD.FTZ R0, R2, R3 ;  /* 0x0000000302007221 */ /* 0x000fe20000010000 */
[----:B------:R-:W0:Y:S01]  /*3220*/  LDC.64 R22, c[0x0][0x2b8] ;  /* 0x0000ae00ff167b82 */ /* 0x000e220000000a00 */
[C---:B------:R-:W-:Y:S01]  /*3230*/  FADD.FTZ R33, -R32.reuse, R21 ;  /* 0x0000001520217221 */ /* 0x040fe20000010100 */
[C---:B------:R-:W-:Y:S01]  /*3240*/  FADD.FTZ R16, -R32.reuse, R16 ;  /* 0x0000001020107221 */ /* 0x040fe20000010100 */
[----:B------:R-:W2:Y:S01]  /*3250*/  MUFU.RSQ R191, R0 ;  /* 0x0000000000bf7308 */ /* 0x000ea20000001400 */
[C---:B------:R-:W-:Y:S01]  /*3260*/  FADD.FTZ R31, -R32.reuse, R31 ;  /* 0x0000001f201f7221 */ /* 0x040fe20000010100 */
[C---:B------:R-:W-:Y:S01]  /*3270*/  FADD.FTZ R149, -R32.reuse, R149 ;  /* 0x0000009520957221 */ /* 0x040fe20000010100 */
[C---:B------:R-:W-:Y:S01]  /*3280*/  FADD.FTZ R151, -R32.reuse, R151 ;  /* 0x0000009720977221 */ /* 0x040fe20000010100 */
[C---:B------:R-:W-:Y:S01]  /*3290*/  FADD.FTZ R148, -R32.reuse, R148 ;  /* 0x0000009420947221 */ /* 0x040fe20000010100 */
        /* <DEDUP_REMOVED lines=17> */
[----:B------:R-:W-:Y:S01]  /*33b0*/  LEA.HI.X R21, R19, UR11, RZ, 0x4, P3 ;  /* 0x0000000b13157c11 */ /* 0x000fe200098f24ff */
[----:B--2---:R-:W-:Y:S01]  /*33c0*/  FMUL.FTZ R154, R191, R147 ;  /* 0x00000093bf9a7220 */ /* 0x004fe20000410000 */
[C---:B------:R-:W-:Y:S01]  /*33d0*/  FADD.FTZ R176, -R32.reuse, R169 ;  /* 0x000000a920b07221 */ /* 0x040fe20000010100 */
[C---:B------:R-:W-:Y:S01]  /*33e0*/  FADD.FTZ R184, -R32.reuse, R158 ;  /* 0x0000009e20b87221 */ /* 0x040fe20000010100 */
[C---:B------:R-:W-:Y:S01]  /*33f0*/  FADD.FTZ R186, -R32.reuse, R160 ;  /* 0x000000a020ba7221 */ /* 0x040fe20000010100 */
[C---:B------:R-:W-:Y:S01]  /*3400*/  FADD.FTZ R188, -R32.reuse, R26 ;  /* 0x0000001a20bc7221 */ /* 0x040fe20000010100 */
[----:B------:R-:W-:Y:S01]  /*3410*/  FADD.FTZ R190, -R32, R14 ;  /* 0x0000000e20be7221 */ /* 0x000fe20000010100 */
[----:B---3--:R-:W-:-:S04]  /*3420*/  @!P2 IMAD.WIDE R2, R96, 0x4, R2 ;  /* 0x000000046002a825 */ /* 0x008fc800078e0202 */
[----:B------:R-:W-:Y:S01]  /*3430*/  FMUL.FTZ R27, R191, R170 ;  /* 0x000000aabf1b7220 */ /* 0x000fe20000410000 */
        /* <DEDUP_REMOVED lines=41> */
[----:B------:R-:W-:Y:S01]  /*36d0*/  FMUL.FTZ R168, R191, R168 ;  /* 0x000000a8bfa87220 */ /* 0x000fe20000410000 */
[----:B------:R-:W-:Y:S01]  /*36e0*/  FFMA.FTZ R14, R72, R14, R49 ;  /* 0x0000000e480e7223 */ /* 0x000fe20000010031 */
[----:B------:R-:W-:-:S04]  /*36f0*/  IMAD.WIDE.U32 R150, R47, 0x10, R22 ;  /* 0x000000102f967825 */ /* 0x000fc800078e0016 */
[----:B-1----:R-:W-:Y:S01]  /*3700*/  FFMA.FTZ R15, R121, R166, R98 ;  /* 0x000000a6790f7223 */ /* 0x002fe20000010062 */
[----:B------:R-:W-:Y:S01]  /*3710*/  FFMA.FTZ R13, R122, R13, R97 ;  /* 0x0000000d7a0d7223 */ /* 0x000fe20000010061 */
        /* <DEDUP_REMOVED lines=13> */
[--C-:B------:R-:W-:Y:S01]  /*37f0*/  IMAD.WIDE.U32 R152, R153, 0x10, R22.reuse ;  /* 0x0000001099987825 */ /* 0x100fe200078e0016 */
[----:B------:R0:W-:Y:S03]  /*3800*/  @!P2 STG.E desc[UR4][R18.64], R191 ;  /* 0x000000bf1200a986 */ /* 0x0001e6000c101904 */
[C---:B------:R-:W-:Y:S01]  /*3810*/  FMUL.FTZ R172, R191.reuse, R172 ;  /* 0x000000acbfac7220 */ /* 0x040fe20000410000 */
[----:B------:R-:W-:Y:S01]  /*3820*/  FMUL.FTZ R174, R191, R174 ;  /* 0x000000aebfae7220 */ /* 0x000fe20000410000 */
[--C-:B------:R-:W-:Y:S01]  /*3830*/  IMAD.WIDE.U32 R2, R155, 0x10, R22.reuse ;  /* 0x000000109b027825 */ /* 0x100fe200078e0016 */
[----:B------:R1:W-:Y:S03]  /*3840*/  STG.E.128 desc[UR4][R20.64], R12 ;  /* 0x0000000c14007986 */ /* 0x0003e6000c101d04 */
[C---:B------:R-:W-:Y:S01]  /*3850*/  FMUL.FTZ R167, R191.reuse, R167 ;  /* 0x000000a7bfa77220 */ /* 0x040fe20000410000 */
[----:B------:R-:W-:Y:S01]  /*3860*/  FMUL.FTZ R176, R191, R176 ;  /* 0x000000b0bfb07220 */ /* 0x000fe20000410000 */
[----:B------:R-:W-:-:S04]  /*3870*/  IMAD.WIDE.U32 R40, R157, 0x10, R22 ;  /* 0x000000109d287825 */ /* 0x000fc800078e0016 */
[----:B------:R-:W-:Y:S01]  /*3880*/  FFMA.FTZ R17, R128, R34, R103 ;  /* 0x0000002280117223 */ /* 0x000fe20000010067 */
[C---:B------:R-:W-:Y:S01]  /*3890*/  FMUL.FTZ R173, R191.reuse, R173 ;  /* 0x000000adbfad7220 */ /* 0x040fe20000410000 */
[----:B------:R-:W-:Y:S01]  /*38a0*/  FMUL.FTZ R178, R191, R178 ;  /* 0x000000b2bfb27220 */ /* 0x000fe20000410000 */
[----:B------:R-:W-:-:S04]  /*38b0*/  IMAD.WIDE.U32 R42, R163, 0x10, R22 ;  /* 0x00000010a32a7825 */ /* 0x000fc800078e0016 */
[----:B0-----:R-:W-:Y:S01]  /*38c0*/  FFMA.FTZ R19, R127, R33, R104 ;  /* 0x000000217f137223 */ /* 0x001fe20000010068 */
[----:B------:R-:W-:Y:S01]  /*38d0*/  FFMA.FTZ R18, R78, R32, R55 ;  /* 0x000000204e127223 */ /* 0x000fe20000010037 */
[----:B------:R-:W-:Y:S01]  /*38e0*/  FMUL.FTZ R180, R191, R180 ;  /* 0x000000b4bfb47220 */ /* 0x000fe20000410000 */
[--C-:B------:R-:W-:Y:S01]  /*38f0*/  IMAD.WIDE.U32 R44, R165, 0x10, R22.reuse ;  /* 0x00000010a52c7825 */ /* 0x100fe200078e0016 */
[----:B------:R0:W-:Y:S03]  /*3900*/  STG.E.128 desc[UR4][R28.64], R24 ;  /* 0x000000181c007986 */ /* 0x0001e6000c101d04 */
[C---:B------:R-:W-:Y:S01]  /*3910*/  FMUL.FTZ R177, R191.reuse, R177 ;  /* 0x000000b1bfb17220 */ /* 0x040fe20000410000 */
[----:B------:R-:W-:Y:S01]  /*3920*/  FMUL.FTZ R182, R191, R182 ;  /* 0x000000b6bfb67220 */ /* 0x000fe20000410000 */
[----:B------:R-:W-:-:S04]  /*3930*/  IMAD.WIDE.U32 R46, R171, 0x10, R22 ;  /* 0x00000010ab2e7825 */ /* 0x000fc800078e0016 */
[----:B------:R-:W-:Y:S01]  /*3940*/  FFMA.FTZ R22, R80, R154, R57 ;  /* 0x0000009a50167223 */ /* 0x000fe20000010039 */
[----:B------:R-:W-:Y:S01]  /*3950*/  FFMA.FTZ R23, R129, R156, R106 ;  /* 0x0000009c81177223 */ /* 0x000fe2000001006a */
[----:B------:R-:W2:Y:S01]  /*3960*/  LDC.64 R154, c[0x0][0x210] ;  /* 0x00008400ff9a7b82 */ /* 0x000ea20000000a00 */
[----:B-1----:R-:W-:Y:S01]  /*3970*/  FFMA.FTZ R15, R125, R30, R102 ;  /* 0x0000001e7d0f7223 */ /* 0x002fe20000010066 */
        /* <DEDUP_REMOVED lines=14> */
[C---:B------:R-:W-:Y:S01]  /*3a60*/  FMUL.FTZ R183, R191.reuse, R183 ;  /* 0x000000b7bfb77220 */ /* 0x040fe20000410000 */
        /* <DEDUP_REMOVED lines=9> */
[----:B------:R0:W-:Y:S01]  /*3b00*/  STG.E.128 desc[UR4][R36.64], R12 ;  /* 0x0000000c24007986 */ /* 0x0001e2000c101d04 */
[----:B------:R-:W-:Y:S01]  /*3b10*/  FFMA.FTZ R35, R135, R170, R112 ;  /* 0x000000aa87237223 */ /* 0x000fe20000010070 */
[----:B------:R-:W-:Y:S01]  /*3b20*/  FFMA.FTZ R34, R86, R176, R63 ;  /* 0x000000b056227223 */ /* 0x000fe2000001003f */
[----:B------:R-:W-:Y:S01]  /*3b30*/  FFMA.FTZ R33, R136, R169, R111 ;  /* 0x000000a988217223 */ /* 0x000fe2000001006f */
[----:B------:R-:W-:Y:S01]  /*3b40*/  FFMA.FTZ R32, R87, R167, R62 ;  /* 0x000000a757207223 */ /* 0x000fe2000001003e */
[----:B------:R1:W-:Y:S01]  /*3b50*/  STG.E.128 desc[UR4][R146.64], R16 ;  /* 0x0000001092007986 */ /* 0x0003e2000c101d04 */
[----:B------:R-:W-:Y:S01]  /*3b60*/  FFMA.FTZ R39, R137, R180, R114 ;  /* 0x000000b489277223 */ /* 0x000fe20000010072 */
[----:B------:R-:W-:Y:S01]  /*3b70*/  FFMA.FTZ R38, R88, R178, R65 ;  /* 0x000000b258267223 */ /* 0x000fe20000010041 */
[----:B--2---:R-:W-:Y:S01]  /*3b80*/  LEA R96, R154, R96, 0x2 ;  /* 0x000000609a607211 */ /* 0x004fe200078e10ff */
[----:B------:R2:W-:Y:S03]  /*3b90*/  STG.E.128 desc[UR4][R148.64], R20 ;  /* 0x0000001494007986 */ /* 0x0005e6000c101d04 */
[----:B------:R-:W-:Y:S01]  /*3ba0*/  ISETP.GE.AND P2, PT, R96, R155, PT ;  /* 0x0000009b6000720c */ /* 0x000fe20003f46270 */
[----:B------:R3:W-:Y:S04]  /*3bb0*/  STG.E.128 desc[UR4][R150.64], R24 ;  /* 0x0000001896007986 */ /* 0x0007e8000c101d04 */
[----:B------:R3:W-:Y:S01]  /*3bc0*/  STG.E.128 desc[UR4][R152.64], R28 ;  /* 0x0000001c98007986 */ /* 0x0007e2000c101d04 */
[----:B0-----:R-:W-:Y:S01]  /*3bd0*/  FFMA.FTZ R37, R138, R175, R113 ;  /* 0x000000af8a257223 */ /* 0x001fe20000010071 */
        /* <DEDUP_REMOVED lines=9> */
[----:B--2---:R-:W-:Y:S01]  /*3c70*/  FFMA.FTZ R23, R143, R190, R120 ;  /* 0x000000be8f177223 */ /* 0x004fe20000010078 */
[----:B------:R-:W-:Y:S01]  /*3c80*/  FFMA.FTZ R22, R94, R189, R71 ;  /* 0x000000bd5e167223 */ /* 0x000fe20000010047 */
[----:B------:R-:W-:Y:S01]  /*3c90*/  FFMA.FTZ R21, R144, R188, R119 ;  /* 0x000000bc90157223 */ /* 0x000fe20000010077 */
[----:B------:R-:W-:Y:S01]  /*3ca0*/  FFMA.FTZ R20, R95, R185, R70 ;  /* 0x000000b95f147223 */ /* 0x000fe20000010046 */
[----:B------:R3:W-:Y:S04]  /*3cb0*/  STG.E.128 desc[UR4][R2.64], R32 ;  /* 0x0000002002007986 */ /* 0x0007e8000c101d04 */
[----:B------:R3:W-:Y:S04]  /*3cc0*/  STG.E.128 desc[UR4][R40.64], R36 ;  /* 0x0000002428007986 */ /* 0x0007e8000c101d04 */
[----:B------:R3:W-:Y:S04]  /*3cd0*/  STG.E.128 desc[UR4][R42.64], R12 ;  /* 0x0000000c2a007986 */ /* 0x0007e8000c101d04 */
[----:B------:R3:W-:Y:S04]  /*3ce0*/  STG.E.128 desc[UR4][R44.64], R16 ;  /* 0x000000102c007986 */ /* 0x0007e8000c101d04 */
[----:B------:R3:W-:Y:S01]  /*3cf0*/  STG.E.128 desc[UR4][R46.64], R20 ;  /* 0x000000142e007986 */ /* 0x0007e2000c101d04 */
[----:B------:R-:W-:Y:S05]  /*3d00*/  @!P2 BRA `(.L_x_35383) ;  /* 0xffffffd00008a947 */ /* 0x000fea000383ffff */
[----:B------:R-:W-:Y:S05]  /*3d10*/  EXIT ;  /* 0x000000000000794d */ /* 0x000fea0003800000 */
.L_x_35382:
        /* <DEDUP_REMOVED lines=8> */
.L_x_35385:
[----:B------:R-:W-:Y:S05]  /*3da0*/  BSYNC B0 ;  /* 0x0000000000007941 */ /* 0x000fea0003800000 */
.L_x_35384:
        /* <DEDUP_REMOVED lines=10> */
.L_x_35386:
[----:B------:R-:W-:Y:S01]  /*3e50*/  HFMA2.MMA R166, -RZ, RZ, 0, 2.384185791015625e-07 ;  /* 0x00000004ffa67435 */ /* 0x000fe200000001ff */
[----:B------:R-:W-:-:S05]  /*3e60*/  MOV R0, R33 ;  /* 0x0000002100007202 */ /* 0x000fca0000000f00 */
[----:B------:R-:W-:-:S05]  /*3e70*/  FADD.FTZ R12, R3, R0 ;  /* 0x00000000030c7221 */ /* 0x000fca0000010000 */
[----:B------:R-:W-:-:S07]  /*3e80*/  MOV R187, R12 ;  /* 0x0000000c00bb7202 */ /* 0x000fce0000000f00 */
[----:B------:R-:W-:Y:S05]  /*3e90*/  WARPSYNC.COLLECTIVE R164, `(.L_x_35387) ;  /* 0x00000000a4087348 */ /* 0x000fea0003c00000 */
[----:B------:R0:W1:Y:S02]  /*3ea0*/  SHFL.BFLY P3, R33, R187, R166, R189 ;  /* 0x0c0000a6bb217389 */ /* 0x00006400000600bd */
[----:B01----:R-:W-:Y:S01]  /*3eb0*/  ENDCOLLECTIVE ;  /* 0x000000000000791b */ /* 0x003fe20003800000 */
.L_x_35387:
[----:B------:R-:W-:Y:S01]  /*3ec0*/  HFMA2.MMA R166, -RZ, RZ, 0, 4.76837158203125e-07 ;  /* 0x00000008ffa67435 */ /* 0x000fe200000001ff */
[----:B------:R-:W-:-:S05]  /*3ed0*/  MOV R15, R33 ;  /* 0x00000021000f7202 */ /* 0x000fca0000000f00 */
[----:B------:R-:W-:-:S05]  /*3ee0*/  FADD.FTZ R20, R12, R15 ;  /* 0x0000000f0c147221 */ /* 0x000fca0000010000 */
[----:B------:R-:W-:-:S07]  /*3ef0*/  MOV R187, R20 ;  /* 0x0000001400bb7202 */ /* 0x000fce0000000f00 */
[----:B------:R-:W-:Y:S05]  /*3f00*/  WARPSYNC.COLLECTIVE R164, `(.L_x_35388) ;  /* 0x00000000a4087348 */ /* 0x000fea0003c00000 */
[----:B------:R0:W1:Y:S02]  /*3f10*/  SHFL.BFLY P3, R33, R187, R166, R189 ;  /* 0x0c0000a6bb217389 */ /* 0x00006400000600bd */
[----:B01----:R-:W-:Y:S01]  /*3f20*/  ENDCOLLECTIVE ;  /* 0x000000000000791b */ /* 0x003fe20003800000 */
.L_x_35388:
[----:B------:R-:W-:Y:S01]  /*3f30*/  HFMA2.MMA R166, -RZ, RZ, 0, 9.5367431640625e-07 ;  /* 0x00000010ffa67435 */ /* 0x000fe200000001ff */
[----:B------:R-:W-:-:S05]  /*3f40*/  MOV R15, R33 ;  /* 0x00000021000f7202 */ /* 0x000fca0000000f00 */
[----:B------:R-:W-:-:S05]  /*3f50*/  FADD.FTZ R32, R20, R15 ;  /* 0x0000000f14207221 */ /* 0x000fca0000010000 */
[----:B------:R-:W-:-:S07]  /*3f60*/  MOV R187, R32 ;  /* 0x0000002000bb7202 */ /* 0x000fce0000000f00 */
[----:B------:R-:W-:Y:S05]  /*3f70*/  WARPSYNC.COLLECTIVE R164, `(.L_x_35389) ;  /* 0x00000000a4087348 */ /* 0x000fea0003c00000 */
[----:B------:R0:W1:Y:S02]  /*3f80*/  SHFL.BFLY P3, R33, R187, R166, R189 ;  /* 0x0c0000a6bb217389 */ /* 0x00006400000600bd */
[----:B01----:R-:W-:Y:S01]  /*3f90*/  ENDCOLLECTIVE ;  /* 0x000000000000791b */ /* 0x003fe20003800000 */
.L_x_35389:
        /* <DEDUP_REMOVED lines=104> */
.L_x_35390:
[----:B------:R-:W-:Y:S01]  /*4620*/  HFMA2.MMA R166, -RZ, RZ, 0, 1.1920928955078125e-07 ;  /* 0x00000002ffa67435 */ /* 0x000fe200000001ff */
[----:B------:R-:W-:-:S05]  /*4630*/  MOV R3, R33 ;  /* 0x0000002100037202 */ /* 0x000fca0000000f00 */
[----:B------:R-:W-:-:S05]  /*4640*/  FADD.FTZ R3, R0, R3 ;  /* 0x0000000300037221 */ /* 0x000fca0000010000 */
[----:B------:R-:W-:-:S07]  /*4650*/  MOV R187, R3 ;  /* 0x0000000300bb7202 */ /* 0x000fce0000000f00 */
[----:B------:R-:W-:Y:S05]  /*4660*/  WARPSYNC.COLLECTIVE R164, `(.L_x_35391) ;  /* 0x00000000a4087348 */ /* 0x000fea0003c00000 */
[----:B------:R0:W1:Y:S02]  /*4670*/  SHFL.BFLY P3, R33, R187, R166, R189 ;  /* 0x0c0000a6bb217389 */ /* 0x00006400000600bd */
[----:B01----:R-:W-:Y:S01]  /*4680*/  ENDCOLLECTIVE ;  /* 0x000000000000791b */ /* 0x003fe20003800000 */
.L_x_35391:
[----:B------:R-:W-:Y:S01]  /*4690*/  HFMA2.MMA R166, -RZ, RZ, 0, 2.384185791015625e-07 ;  /* 0x00000004ffa67435 */ /* 0x000fe200000001ff */
[----:B------:R-:W-:-:S05]  /*46a0*/  MOV R12, R33 ;  /* 0x00000021000c7202 */ /* 0x000fca0000000f00 */
[----:B------:R-:W-:-:S05]  /*46b0*/  FADD.FTZ R12, R3, R12 ;  /* 0x0000000c030c7221 */ /* 0x000fca0000010000 */
[----:B------:R-:W-:-:S07]  /*46c0*/  MOV R187, R12 ;  /* 0x0000000c00bb7202 */ /* 0x000fce0000000f00 */
[----:B------:R-:W-:Y:S05]  /*46d0*/  WARPSYNC.COLLECTIVE R164, `(.L_x_35392) ;  /* 0x00000000a4087348 */ /* 0x000fea0003c00000 */
[----:B------:R0:W1:Y:S02]  /*46e0*/  SHFL.BFLY P3, R33, R187, R166, R189 ;  /* 0x0c0000a6bb217389 */ /* 0x00006400000600bd */
[----:B01----:R-:W-:Y:S01]  /*46f0*/  ENDCOLLECTIVE ;  /* 0x000000000000791b */ /* 0x003fe20003800000 */
.L_x_35392:
[----:B------:R-:W-:Y:S01]  /*4700*/  HFMA2.MMA R166, -RZ, RZ, 0, 4.76837158203125e-07 ;  /* 0x00000008ffa67435 */ /* 0x000fe200000001ff */
[----:B------:R-:W-:-:S05]  /*4710*/  MOV R13, R33 ;  /* 0x00000021000d7202 */ /* 0x000fca0000000f00 */
[----:B------:R-:W-:-:S05]  /*4720*/  FADD.FTZ R13, R12, R13 ;  /* 0x0000000d0c0d7221 */ /* 0x000fca0000010000 */
[----:B------:R-:W-:-:S07]  /*4730*/  MOV R187, R13 ;  /* 0x0000000d00bb7202 */ /* 0x000fce0000000f00 */
[----:B------:R-:W-:Y:S05]  /*4740*/  WARPSYNC.COLLECTIVE R164, `(.L_x_35393) ;  /* 0x00000000a4087348 */ /* 0x000fea0003c00000 */
[----:B------:R0:W1:Y:S02]  /*4750*/  SHFL.BFLY P3, R33, R187, R166, R189 ;  /* 0x0c0000a6bb217389 */ /* 0x00006400000600bd */
[----:B01----:R-:W-:Y:S01]  /*4760*/  ENDCOLLECTIVE ;  /* 0x000000000000791b */ /* 0x003fe20003800000 */
.L_x_35393:
[----:B------:R-:W-:Y:S01]  /*4770*/  HFMA2.MMA R166, -RZ, RZ, 0, 9.5367431640625e-07 ;  /* 0x00000010ffa67435 */ /* 0x000fe200000001ff */
[----:B------:R-:W-:-:S05]  /*4780*/  MOV R20, R33 ;  /* 0x0000002100147202 */ /* 0x000fca0000000f00 */
[----:B------:R-:W-:-:S05]  /*4790*/  FADD.FTZ R20, R13, R20 ;  /* 0x000000140d147221 */ /* 0x000fca0000010000 */
[----:B------:R-:W-:-:S07]  /*47a0*/  MOV R187, R20 ;  /* 0x0000001400bb7202 */ /* 0x000fce0000000f00 */
[----:B------:R-:W-:Y:S05]  /*47b0*/  WARPSYNC.COLLECTIVE R164, `(.L_x_35394) ;  /* 0x00000000a4087348 */ /* 0x000fea0003c00000 */
[----:B------:R0:W1:Y:S02]  /*47c0*/  SHFL.BFLY P3, R33, R187, R166, R189 ;  /* 0x0c0000a6bb217389 */ /* 0x00006400000600bd */
[----:B01----:R-:W-:Y:S01]  /*47d0*/  ENDCOLLECTIVE ;  /* 0x000000000000791b */ /* 0x003fe20003800000 */
.L_x_35394:
[----:B------:R-:W-:Y:S05]  /*47e0*/  BRA `(.L_x_35395) ;  /* 0xffffffe8005c7947 */ /* 0x000fea000383ffff */
.L_x_35396:
        /* <DEDUP_REMOVED lines=9> */
.L_x_44464:


//--------------------- .text._ZN10layer_norm13ln_fwd_kernelINS_13Kernel_traitsI6__halfffffjLj1536ELj1ELj4ELj1ELj16ENS_18Kernel_traits_baseILj1536ES2_ffffjLj128EEEEELb0ELb0ELb1ELb0EEEvNS_9FwdParamsE --------------------------
	.section	.text._ZN10layer_norm13ln_fwd_kernelINS_13Kernel_traitsI6__halfffffjLj1536ELj1ELj4ELj1ELj16ENS_18Kernel_traits_baseILj1536ES2_ffffjLj128EEEEELb0ELb0ELb1ELb0EEEvNS_9FwdParamsE,"ax",@progbits
	.align	128
        .global         _ZN10layer_norm13ln_fwd_kernelINS_13Kernel_traitsI6__halfffffjLj1536ELj1ELj4ELj1ELj16ENS_18Kernel_traits_baseILj1536ES2_ffffjLj128EEEEELb0ELb0ELb1ELb0EEEvNS_9FwdParamsE
        .type           _ZN10layer_norm13ln_fwd_kernelINS_13Kernel_traitsI6__halfffffjLj1536ELj1ELj4ELj1ELj16ENS_18Kernel_traits_baseILj1536ES2_ffffjLj128EEEEELb0ELb0ELb1ELb0EEEvNS_9FwdParamsE,@function
        .size           _ZN10layer_norm13ln_fwd_kernelINS_13Kernel_traitsI6__halfffffjLj1536ELj1ELj4ELj1ELj16ENS_18Kernel_traits_baseILj1536ES2_ffffjLj128EEEEELb0ELb0ELb1ELb0EEEvNS_9FwdParamsE,(.L_x_44465 - _ZN10layer_norm13ln_fwd_kernelINS_13Kernel_traitsI6__halfffffjLj1536ELj1ELj4ELj1ELj16ENS_18Kernel_traits_baseILj1536ES2_ffffjLj128EEEEELb0ELb0ELb1ELb0EEEvNS_9FwdParamsE)
        .other          _ZN10layer_norm13ln_fwd_kernelINS_13Kernel_traitsI6__halfffffjLj1536ELj1ELj4ELj1ELj16ENS_18Kernel_traits_baseILj1536ES2_ffffjLj128EEEEELb0ELb0ELb1ELb0EEEvNS_9FwdParamsE,@"STO_CUDA_ENTRY STV_DEFAULT"
_ZN10layer_norm13ln_fwd_kernelINS_13Kernel_traitsI6__halfffffjLj1536ELj1ELj4ELj1ELj16ENS_18Kernel_traits_baseILj1536ES2_ffffjLj128EEEEELb0ELb0ELb1ELb0EEEvNS_9FwdParamsE:
.text._ZN10layer_norm13ln_fwd_kernelINS_13Kernel_traitsI6__halfffffjLj1536ELj1ELj4ELj1ELj16ENS_18Kernel_traits_baseILj1536ES2_ffffjLj128EEEEELb0ELb0ELb1ELb0EEEvNS_9FwdParamsE:
[----:B------:R-:W0:Y:S01]  /*0000*/  LDC R1, c[0x0][0x28] ;  /* 0x00000a00ff017b82 */ /* 0x000e220000000800 */
[----:B------:R-:W1:Y:S07]  /*0010*/  S2R R10, SR_TID.X ;  /* 0x00000000000a7919 */ /* 0x000e6e0000002100 */
[----:B------:R-:W2:Y:S01]  /*0020*/  LDC R5, c[0x0][0x218] ;  /* 0x00008600ff057b82 */ /* 0x000ea20000000800 */
[----:B------:R-:W-:Y:S01]  /*0030*/  LOP3.LUT R3, R3, 0xfffbffff, RZ, 0xc0, !PT ;  /* 0xfffbffff03037812 */ /* 0x000fe200078ec0ff */
[----:B------:R-:W-:Y:S01]  /*0040*/  ULDC.64 UR4, c[0x0][0x208] ;  /* 0x0000820000047ab9 */ /* 0x000fe20000000a00 */
[----:B------:R-:W3:Y:S01]  /*0050*/  S2R R11, SR_CTAID.X ;  /* 0x00000000000b7919 */ /* 0x000ee20000002500 */
[----:B------:R-:W-:Y:S01]  /*0060*/  BSSY B0, `(.L_x_35397) ;  /* 0x0000020000007945 */ /* 0x000fe20003800000 */
[----:B0-----:R-:W-:-:S02]  /*0070*/  IADD3 R1, R1, -0x8, RZ ;  /* 0xfffffff801017810 */ /* 0x001fc40007ffe0ff */
[----:B--2---:R-:W-:-:S04]  /*0080*/  SHF.R.S32.HI R2, RZ, 0x1f, R5 ;  /* 0x0000001fff027819 */ /* 0x004fc80000011405 */
[----:B------:R-:W-:Y:S02]  /*0090*/  LEA.HI R2, R2, R5, RZ, 0x2 ;  /* 0x0000000502027211 */ /* 0x000fe400078f10ff */
[----:B-1----:R-:W-:-:S04]  /*00a0*/  LOP3.LUT R0, R10, 0x1f, RZ, 0xc0, !PT ;  /* 0x0000001f0a007812 */ /* 0x002fc800078ec0ff */
        /* <DEDUP_REMOVED lines=15> */
[----:B---3--:R-:W-:Y:S06]  /*01a0*/  @!P1 BRA `(.L_x_35398) ;  /* 0x00000000002c9947 */ /* 0x008fec0003800000 */
        /* <DEDUP_REMOVED lines=11> */
.L_x_35398:
[----:B------:R-:W-:Y:S05]  /*0260*/  BSYNC B0 ;  /* 0x0000000000007941 */ /* 0x000fea0003800000 */
.L_x_35397:
        /* <DEDUP_REMOVED lines=13> */
.L_x_35400:
[----:B------:R-:W-:Y:S05]  /*0340*/  BSYNC B0 ;  /* 0x0000000000007941 */ /* 0x000fea0003800000 */
.L_x_35399:
        /* <DEDUP_REMOVED lines=13> */
.L_x_35402:
[----:B------:R-:W-:Y:S05]  /*0420*/  BSYNC B0 ;  /* 0x0000000000007941 */ /* 0x000fea0003800000 */
.L_x_35401:
        /* <DEDUP_REMOVED lines=13> */
.L_x_35404:
[----:B------:R-:W-:Y:S05]  /*0500*/  BSYNC B0 ;  /* 0x0000000000007941 */ /* 0x000fea0003800000 */
.L_x_35403:
        /* <DEDUP_REMOVED lines=13> */
.L_x_35406:
[----:B------:R-:W-:Y:S05]  /*05e0*/  BSYNC B0 ;  /* 0x0000000000007941 */ /* 0x000fea0003800000 */
.L_x_35405:
        /* <DEDUP_REMOVED lines=16> */
.L_x_35408:
[----:B------:R-:W-:Y:S05]  /*06f0*/  BSYNC B0 ;  /* 0x0000000000007941 */ /* 0x000fea0003800000 */
.L_x_35407:
        /* <DEDUP_REMOVED lines=18> */
.L_x_35410:
[----:B------:R-:W-:Y:S05]  /*0820*/  BSYNC B0 ;  /* 0x0000000000007941 */ /* 0x000fea0003800000 */
.L_x_35409:
        /* <DEDUP_REMOVED lines=16> */
.L_x_35412:
[----:B------:R-:W-:Y:S05]  /*0930*/  BSYNC B0 ;  /* 0x0000000000007941 */ /* 0x000fea0003800000 */
.L_x_35411:
        /* <DEDUP_REMOVED lines=16> */
.L_x_35414:
[----:B------:R-:W-:Y:S05]  /*0a40*/  BSYNC B0 ;  /* 0x0000000000007941 */ /* 0x000fea0003800000 */
.L_x_35413:
        /* <DEDUP_REMOVED lines=16> */
.L_x_35416:
[----:B------:R-:W-:Y:S05]  /*0b50*/  BSYNC B0 ;  /* 0x0000000000007941 */ /* 0x000fea0003800000 */
.L_x_35415:
        /* <DEDUP_REMOVED lines=16> */
.L_x_35418:
[----:B------:R-:W-:Y:S05]  /*0c60*/  BSYNC B0 ;  /* 0x0000000000007941 */ /* 0x000fea0003800000 */
.L_x_35417:
        /* <DEDUP_REMOVED lines=15> */
.L_x_35420:
[----:B------:R-:W-:Y:S05]  /*0d60*/  BSYNC B0 ;  /* 0x0000000000007941 */ /* 0x000fea0003800000 */
.L_x_35419:
[----:B------:R-:W-:Y:S02]  /*0d70*/  ULDC UR6, c[0x0][0x214] ;  /* 0x0000850000067ab9 */ /* 0x000fe40000000800 */
[----:B------:R-:W-:-:S13]  /*0d80*/  ISETP.GE.AND P0, PT, R16, UR6, PT ;  /* 0x0000000610007c0c */ /* 0x000fda000bf06270 */
[----:B------:R-:W-:Y:S05]  /*0d90*/  @P0 EXIT ;  /* 0x000000000000094d */ /* 0x000fea0003800000 */
[--C-:B-----5:R-:W-:Y:S01]  /*0da0*/  SHF.R.U64 R162, R4, 0x10, R5.reuse ;  /* 0x0000001004a27819 */ /* 0x120fe20000001205 */
        /* <DEDUP_REMOVED lines=54> */
[----:B------:R0:W-:Y:S01]  /*1110*/  STL [R1], R16 ;  /* 0x0000001001007387 */ /* 0x0001e20000100800 */
        /* <DEDUP_REMOVED lines=27> */
[----:B0-----:R-:W-:Y:S01]  /*12d0*/  HADD2.F32 R16, -RZ, R46.H0_H0 ;  /* 0x2000002eff107230 */ /* 0x001fe20000004100 */
[----:B------:R-:W-:Y:S01]  /*12e0*/  MOV R21, R37 ;  /* 0x0000002500157202 */ /* 0x000fe20000000f00 */
        /* <DEDUP_REMOVED lines=61> */
[----:B------:R-:W-:Y:S01]  /*16c0*/  ISETP.NE.AND P0, PT, RZ, UR6, PT ;  /* 0x00000006ff007c0c */ /* 0x000fe2000bf05270 */
[----:B------:R-:W-:Y:S01]  /*16d0*/  HADD2.F32 R125, -RZ, R30.H0_H0 ;  /* 0x2000001eff7d7230 */ /* 0x000fe20000004100 */
[----:B------:R-:W-:Y:S01]  /*16e0*/  ULDC UR7, c[0x0][0x29c] ;  /* 0x0000a70000077ab9 */ /* 0x000fe20000000800 */
[----:B------:R-:W-:Y:S01]  /*16f0*/  HADD2.F32 R117, -RZ, R32.H0_H0 ;  /* 0x20000020ff757230 */ /* 0x000fe20000004100 */
[----:B------:R-:W-:Y:S01]  /*1700*/  ULDC UR8, c[0x0][0x2d8] ;  /* 0x0000b60000087ab9 */ /* 0x000fe20000000800 */
        /* <DEDUP_REMOVED lines=22> */
[----:B------:R-:W-:-:S07]  /*1870*/  HADD2.F32 R108, -RZ, R108.H0_H0 ;  /* 0x2000006cff6c7230 */ /* 0x000fce0000004100 */
.L_x_35566:
[----:B-1----:R-:W0:Y:S08]  /*1880*/  LDC.64 R86, c[0x0][0x280] ;  /* 0x0000a000ff567b82 */ /* 0x002e300000000a00 */
[----:B------:R-:W1:Y:S08]  /*1890*/  LDC R111, c[0x0][0x218] ;  /* 0x00008600ff6f7b82 */ /* 0x000e700000000800 */
[----:B------:R-:W2:Y:S01]  /*18a0*/  LDC.64 R84, c[0x0][0x288] ;  /* 0x0000a200ff547b82 */ /* 0x000ea20000000a00 */
[----:B0-----:R-:W-:-:S06]  /*18b0*/  IMAD.WIDE R86, R15, 0x4, R86 ;  /* 0x000000040f567825 */ /* 0x001fcc00078e0256 */
[----:B------:R-:W3:Y:S01]  /*18c0*/  LDG.E R86, desc[UR4][R86.64] ;  /* 0x0000000456567981 */ /* 0x000ee2000c1e1900 */
[----:B------:R-:W0:Y:S01]  /*18d0*/  S2R R112, SR_TID.X ;  /* 0x0000000000707919 */ /* 0x000e220000002100 */
[----:B-1----:R-:W-:-:S05]  /*18e0*/  IMAD R109, R15, R111, RZ ;  /* 0x0000006f0f6d7224 */ /* 0x002fca00078e02ff */
[----:B------:R-:W-:Y:S01]  /*18f0*/  SHF.R.S32.HI R110, RZ, 0x1f, R109 ;  /* 0x0000001fff6e7819 */ /* 0x000fe2000001146d */
[----:B--2---:R-:W-:-:S03]  /*1900*/  IMAD.WIDE R84, R15, 0x4, R84 ;  /* 0x000000040f547825 */ /* 0x004fc600078e0254 */
[----:B------:R-:W-:Y:S01]  /*1910*/  LEA.HI R109, R110, R109, RZ, 0x2 ;  /* 0x0000006d6e6d7211 */ /* 0x000fe200078f10ff */
[----:B------:R-:W-:Y:S02]  /*1920*/  BSSY B0, `(.L_x_35421) ;  /* 0x000003c000007945 */ /* 0x000fe40003800000 */
[----:B------:R1:W5:Y:S02]  /*1930*/  LDG.E R84, desc[UR4][R84.64] ;  /* 0x0000000454547981 */ /* 0x000364000c1e1900 */
[----:B-1----:R-:W-:Y:S02]  /*1940*/  SHF.R.S32.HI R85, RZ, 0x1f, R15 ;  /* 0x0000001fff557819 */ /* 0x002fe4000001140f */
[----:B---3--:R-:W-:-:S13]  /*1950*/  ISETP.GE.AND P2, PT, R86, 0x1, PT ;  /* 0x000000015600780c */ /* 0x008fda0003f46270 */
[----:B------:R-:W-:-:S05]  /*1960*/  @P2 IADD3 R110, R86, -0x1, RZ ;  /* 0xffffffff566e2810 */ /* 0x000fca0007ffe0ff */
[----:B------:R-:W-:-:S05]  /*1970*/  @P2 IMAD R110, R110, R111, RZ ;  /* 0x0000006f6e6e2224 */ /* 0x000fca00078e02ff */
[----:B------:R-:W-:-:S04]  /*1980*/  @P2 SHF.R.S32.HI R87, RZ, 0x1f, R110 ;  /* 0x0000001fff572819 */ /* 0x000fc8000001146e */
[----:B------:R-:W-:Y:S02]  /*1990*/  @P2 LEA.HI R111, R87, R110, RZ, 0x2 ;  /* 0x0000006e576f2211 */ /* 0x000fe400078f10ff */
[----:B------:R-:W-:Y:S01]  /*19a0*/  LEA.HI.SX32 R87, R109, R0, 0x1e ;  /* 0x000000006d577211 */ /* 0x000fe200078ff2ff */
[----:B------:R-:W-:Y:S01]  /*19b0*/  HFMA2.MMA R109, -RZ, RZ, 0, 0 ;  /* 0x00000000ff6d7435 */ /* 0x000fe200000001ff */
[----:B0-----:R-:W-:-:S05]  /*19c0*/  @P2 LOP3.LUT R0, R112, 0x1f, RZ, 0xc0, !PT ;  /* 0x0000001f70002812 */ /* 0x001fca00078ec0ff */
[----:B------:R-:W-:Y:S01]  /*19d0*/  @P2 LEA.HI.SX32 R109, R111, R0, 0x1e ;  /* 0x000000006f6d2211 */ /* 0x000fe200078ff2ff */
[----:B------:R-:W-:Y:S06]  /*19e0*/  @!P1 BRA `(.L_x_35422) ;  /* 0x0000000000bc9947 */ /* 0x000fec0003800000 */
[----:B------:R-:W0:Y:S08]  /*19f0*/  LDC.64 R110, c[0x0][0x230] ;  /* 0x00008c00ff6e7b82 */ /* 0x000e300000000a00 */
[----:B------:R-:W1:Y:S01]  /*1a00*/  @P2 LDC.64 R36, c[0x0][0x220] ;  /* 0x00008800ff242b82 */ /* 0x000e620000000a00 */
[----:B0-----:R-:W-:-:S04]  /*1a10*/  ISETP.NE.U32.AND P3, PT, R110, RZ, PT ;  /* 0x000000ff6e00720c */ /* 0x001fc80003f65070 */
[----:B------:R-:W-:Y:S01]  /*1a20*/  ISETP.NE.AND.EX P3, PT, R111, RZ, PT, P3 ;  /* 0x000000ff6f00720c */ /* 0x000fe20003f65330 */
[----:B-1----:R-:W-:-:S05]  /*1a30*/  @P2 IMAD.WIDE.U32 R36, R109, 0x10, R36 ;  /* 0x000000106d242825 */ /* 0x002fca00078e0024 */
[----:B------:R0:W5:Y:S07]  /*1a40*/  @P2 LDG.E.128 R28, desc[UR4][R36.64] ;  /* 0x00000004241c2981 */ /* 0x00016e000c1e1d00 */
[----:B0-----:R-:W0:Y:S02]  /*1a50*/  @P3 LDC.64 R36, c[0x0][0x230] ;  /* 0x00008c00ff243b82 */ /* 0x001e240000000a00 */
[----:B0-----:R-:W-:-:S05]  /*1a60*/  @P3 IMAD.WIDE.U32 R36, R87, 0x10, R36 ;  /* 0x0000001057243825 */ /* 0x001fca00078e0024 */
[----:B------:R-:W2:Y:S01]  /*1a70*/  @P3 LDG.E.128 R32, desc[UR4][R36.64] ;  /* 0x0000000424203981 */ /* 0x000ea2000c1e1d00 */
[----:B------:R-:W-:Y:S01]  /*1a80*/  ISETP.GT.AND P4, PT, R86, RZ, PT ;  /* 0x000000ff5600720c */ /* 0x000fe20003f84270 */
[----:B------:R-:W-:-:S12]  /*1a90*/  BSSY B1, `(.L_x_35423) ;  /* 0x0000007000017945 */ /* 0x000fd80003800000 */
[----:B------:R-:W-:-:S04]  /*1aa0*/  @!P4 ISETP.NE.U32.AND P5, PT, R110, RZ, PT ;  /* 0x000000ff6e00c20c */ /* 0x000fc80003fa5070 */
[----:B------:R-:W-:-:S04]  /*1ab0*/  @!P4 ISETP.NE.AND.EX P5, PT, R111, RZ, PT, P5 ;  /* 0x000000ff6f00c20c */ /* 0x000fc80003fa5350 */
[----:B--2---:R-:W-:Y:S01]  /*1ac0*/  @!P4 FSEL R36, R32, RZ, P5 ;  /* 0x000000ff2024c208 */ /* 0x004fe20002800000 */
[----:B------:R-:W-:Y:S08]  /*1ad0*/  @!P4 BRA `(.L_x_35424) ;  /* 0x000000000008c947 */ /* 0x000ff00003800000 */
[----:B-----5:R-:W-:-:S04]  /*1ae0*/  FMUL.FTZ R36, R28, UR7 ;  /* 0x000000071c247c20 */ /* 0x020fc80008410000 */
[----:B------:R-:W-:-:S07]  /*1af0*/  @P3 FADD.FTZ R36, R32, R36 ;  /* 0x0000002420243221 */ /* 0x000fce0000010000 */
.L_x_35424:
[----:B------:R-:W-:Y:S05]  /*1b00*/  BSYNC B1 ;  /* 0x0000000000017941 */ /* 0x000fea0003800000 */
.L_x_35423:
[C---:B------:R-:W-:Y:S01]  /*1b10*/  @!P4 ISETP.NE.U32.AND P5, PT, R110.reuse, RZ, PT ;  /* 0x000000ff6e00c20c */ /* 0x040fe20003fa5070 */
[----:B------:R-:W-:Y:S01]  /*1b20*/  BSSY B1, `(.L_x_35425) ;  /* 0x000000c000017945 */ /* 0x000fe20003800000 */
[----:B------:R-:W-:Y:S02]  /*1b30*/  @!P4 ISETP.NE.U32.AND P6, PT, R110, RZ, PT ;  /* 0x000000ff6e00c20c */ /* 0x000fe40003fc5070 */
[C---:B------:R-:W-:Y:S02]  /*1b40*/  @!P4 ISETP.NE.AND.EX P5, PT, R111.reuse, RZ, PT, P5 ;  /* 0x000000ff6f00c20c */ /* 0x040fe40003fa5350 */
[----:B------:R-:W-:Y:S02]  /*1b50*/  @!P4 ISETP.NE.AND.EX P6, PT, R111, RZ, PT, P6 ;  /* 0x000000ff6f00c20c */ /* 0x000fe40003fc5360 */
[----:B------:R-:W-:Y:S02]  /*1b60*/  @!P4 FSEL R38, R34, RZ, P5 ;  /* 0x000000ff2226c208 */ /* 0x000fe40002800000 */
[----:B------:R-:W-:-:S02]  /*1b70*/  @!P4 ISETP.NE.U32.AND P5, PT, R110, RZ, PT ;  /* 0x000000ff6e00c20c */ /* 0x000fc40003fa5070 */
[----:B------:R-:W-:Y:S02]  /*1b80*/  @!P4 FSEL R39, R35, RZ, P6 ;  /* 0x000000ff2327c208 */ /* 0x000fe40003000000 */
[----:B------:R-:W-:-:S04]  /*1b90*/  @!P4 ISETP.NE.AND.EX P5, PT, R111, RZ, PT, P5 ;  /* 0x000000ff6f00c20c */ /* 0x000fc80003fa5350 */
[----:B------:R-:W-:Y:S01]  /*1ba0*/  @!P4 FSEL R37, R33, RZ, P5 ;  /* 0x000000ff2125c208 */ /* 0x000fe20002800000 */
[----:B------:R-:W-:Y:S08]  /*1bb0*/  @!P4 BRA `(.L_x_35426) ;  /* 0x000000000008c947 */ /* 0x000ff00003800000 */
[----:B-----5:R-:W-:-:S04]  /*1bc0*/  FMUL.FTZ R37, R29, UR7 ;  /* 0x000000071d257c20 */ /* 0x020fc80008410000 */
[----:B------:R-:W-:-:S07]  /*1bd0*/  @P3 FADD.FTZ R37, R33, R37 ;  /* 0x0000002521253221 */ /* 0x000fce0000010000 */
.L_x_35426:
[----:B------:R-:W-:Y:S05]  /*1be0*/  BSYNC B1 ;  /* 0x0000000000017941 */ /* 0x000fea0003800000 */
.L_x_35425:
[----:B------:R-:W-:Y:S04]  /*1bf0*/  BSSY B1, `(.L_x_35427) ;  /* 0x0000004000017945 */ /* 0x000fe80003800000 */
[----:B------:R-:W-:Y:S05]  /*1c00*/  @!P4 BRA `(.L_x_35428) ;  /* 0x000000000008c947 */ /* 0x000fea0003800000 */
[----:B-----5:R-:W-:-:S04]  /*1c10*/  FMUL.FTZ R38, R30, UR7 ;  /* 0x000000071e267c20 */ /* 0x020fc80008410000 */
[----:B------:R-:W-:-:S07]  /*1c20*/  @P3 FADD.FTZ R38, R34, R38 ;  /* 0x0000002622263221 */ /* 0x000fce0000010000 */
.L_x_35428:
[----:B------:R-:W-:Y:S05]  /*1c30*/  BSYNC B1 ;  /* 0x0000000000017941 */ /* 0x000fea0003800000 */
.L_x_35427:
[----:B------:R-:W-:Y:S04]  /*1c40*/  BSSY B1, `(.L_x_35429) ;  /* 0x0000004000017945 */ /* 0x000fe80003800000 */
[----:B------:R-:W-:Y:S05]  /*1c50*/  @!P4 BRA `(.L_x_35430) ;  /* 0x000000000008c947 */ /* 0x000fea0003800000 */
[----:B-----5:R-:W-:-:S04]  /*1c60*/  FMUL.FTZ R39, R31, UR7 ;  /* 0x000000071f277c20 */ /* 0x020fc80008410000 */
[----:B------:R-:W-:-:S07]  /*1c70*/  @P3 FADD.FTZ R39, R35, R39 ;  /* 0x0000002723273221 */ /* 0x000fce0000010000 */
.L_x_35430:
[----:B------:R-:W-:Y:S05]  /*1c80*/  BSYNC B1 ;  /* 0x0000000000017941 */ /* 0x000fea0003800000 */
.L_x_35429:
[----:B------:R-:W0:Y:S01]  /*1c90*/  LDC.64 R110, c[0x0][0x238] ;  /* 0x00008e00ff6e7b82 */ /* 0x000e220000000a00 */
[----:B------:R-:W-:Y:S01]  /*1ca0*/  IADD3 R109, R109, 0x20, RZ ;  /* 0x000000206d6d7810 */ /* 0x000fe20007ffe0ff */
[C---:B0-----:R-:W-:Y:S01]  /*1cb0*/  IMAD.WIDE.U32 R110, R87.reuse, 0x10, R110 ;  /* 0x00000010576e7825 */ /* 0x041fe200078e006e */
[----:B------:R-:W-:-:S04]  /*1cc0*/  IADD3 R87, R87, 0x20, RZ ;  /* 0x0000002057577810 */ /* 0x000fc80007ffe0ff */
[----:B------:R0:W-:Y:S03]  /*1cd0*/  STG.E.128 desc[UR4][R110.64], R36 ;  /* 0x000000246e007986 */ /* 0x0001e6000c101d04 */
.L_x_35422:
[----:B------:R-:W-:Y:S05]  /*1ce0*/  BSYNC B0 ;  /* 0x0000000000007941 */ /* 0x000fea0003800000 */
.L_x_35421:
[----:B------:R-:W-:Y:S01]  /*1cf0*/  LOP3.LUT P3, RZ, R3, 0x40000, RZ, 0xc0, !PT ;  /* 0x0004000003ff7812 */ /* 0x000fe2000786c0ff */
[----:B------:R-:W-:-:S12]  /*1d00*/  BSSY B0, `(.L_x_35431) ;  /* 0x0000031000007945 */ /* 0x000fd80003800000 */
[----:B------:R-:W-:Y:S05]  /*1d10*/  @!P3 BRA `(.L_x_35432) ;  /* 0x0000000000bcb947 */ /* 0x000fea0003800000 */
[----:B0-----:R-:W0:Y:S08]  /*1d20*/  LDC.64 R110, c[0x0][0x230] ;  /* 0x00008c00ff6e7b82 */ /* 0x001e300000000a00 */
[----:B------:R-:W1:Y:S01]  /*1d30*/  @P2 LDC.64 R40, c[0x0][0x220] ;  /* 0x00008800ff282b82 */ /* 0x000e620000000a00 */
[----:B0-----:R-:W-:-:S04]  /*1d40*/  ISETP.NE.U32.AND P3, PT, R110, RZ, PT ;  /* 0x000000ff6e00720c */ /* 0x001fc80003f65070 */
[----:B------:R-:W-:Y:S01]  /*1d50*/  ISETP.NE.AND.EX P3, PT, R111, RZ, PT, P3 ;  /* 0x000000ff6f00720c */ /* 0x000fe20003f65330 */
[----:B-1----:R-:W-:-:S05]  /*1d60*/  @P2 IMAD.WIDE.U32 R40, R109, 0x10, R40 ;  /* 0x000000106d282825 */ /* 0x002fca00078e0028 */
[----:B-----5:R0:W5:Y:S07]  /*1d70*/  @P2 LDG.E.128 R28, desc[UR4][R40.64] ;  /* 0x00000004281c2981 */ /* 0x02016e000c1e1d00 */
        /* <DEDUP_REMOVED lines=11> */
.L_x_35434:
[----:B------:R-:W-:Y:S05]  /*1e30*/  BSYNC B1 ;  /* 0x0000000000017941 */ /* 0x000fea0003800000 */
.L_x_35433:
        /* <DEDUP_REMOVED lines=13> */
.L_x_35436:
[----:B------:R-:W-:Y:S05]  /*1f10*/  BSYNC B1 ;  /* 0x0000000000017941 */ /* 0x000fea0003800000 */
.L_x_35435:
[----:B------:R-:W-:Y:S04]  /*1f20*/  BSSY B1, `(.L_x_35437) ;  /* 0x0000004000017945 */ /* 0x000fe80003800000 */
[----:B------:R-:W-:Y:S05]  /*1f30*/  @!P4 BRA `(.L_x_35438) ;  /* 0x000000000008c947 */ /* 0x000fea0003800000 */
[----:B-----5:R-:W-:-:S04]  /*1f40*/  FMUL.FTZ R42, R30, UR7 ;  /* 0x000000071e2a7c20 */ /* 0x020fc80008410000 */
[----:B------:R-:W-:-:S07]  /*1f50*/  @P3 FADD.FTZ R42, R34, R42 ;  /* 0x0000002a222a3221 */ /* 0x000fce0000010000 */
.L_x_35438:
[----:B------:R-:W-:Y:S05]  /*1f60*/  BSYNC B1 ;  /* 0x0000000000017941 */ /* 0x000fea0003800000 */
.L_x_35437:
[----:B------:R-:W-:Y:S04]  /*1f70*/  BSSY B1, `(.L_x_35439) ;  /* 0x0000004000017945 */ /* 0x000fe80003800000 */
[----:B------:R-:W-:Y:S05]  /*1f80*/  @!P4 BRA `(.L_x_35440) ;  /* 0x000000000008c947 */ /* 0x000fea0003800000 */
[----:B-----5:R-:W-:-:S04]  /*1f90*/  FMUL.FTZ R43, R31, UR7 ;  /* 0x000000071f2b7c20 */ /* 0x020fc80008410000 */
[----:B------:R-:W-:-:S07]  /*1fa0*/  @P3 FADD.FTZ R43, R35, R43 ;  /* 0x0000002b232b3221 */ /* 0x000fce0000010000 */
.L_x_35440:
[----:B------:R-:W-:Y:S05]  /*1fb0*/  BSYNC B1 ;  /* 0x0000000000017941 */ /* 0x000fea0003800000 */
.L_x_35439:
[----:B------:R-:W0:Y:S01]  /*1fc0*/  LDC.64 R110, c[0x0][0x238] ;  /* 0x00008e00ff6e7b82 */ /* 0x000e220000000a00 */
[----:B------:R-:W-:Y:S01]  /*1fd0*/  IADD3 R109, R109, 0x20, RZ ;  /* 0x000000206d6d7810 */ /* 0x000fe20007ffe0ff */
[C---:B0-----:R-:W-:Y:S01]  /*1fe0*/  IMAD.WIDE.U32 R110, R87.reuse, 0x10, R110 ;  /* 0x00000010576e7825 */ /* 0x041fe200078e006e */
[----:B------:R-:W-:-:S04]  /*1ff0*/  IADD3 R87, R87, 0x20, RZ ;  /* 0x0000002057577810 */ /* 0x000fc80007ffe0ff */
[----:B------:R1:W-:Y:S03]  /*2000*/  STG.E.128 desc[UR4][R110.64], R40 ;  /* 0x000000286e007986 */ /* 0x0003e6000c101d04 */
.L_x_35432:
[----:B------:R-:W-:Y:S05]  /*2010*/  BSYNC B0 ;  /* 0x0000000000007941 */ /* 0x000fea0003800000 */
.L_x_35431:
[----:B------:R-:W-:Y:S01]  /*2020*/  LOP3.LUT P3, RZ, R3, 0x20000, RZ, 0xc0, !PT ;  /* 0x0002000003ff7812 */ /* 0x000fe2000786c0ff */
[----:B------:R-:W-:-:S12]  /*2030*/  BSSY B0, `(.L_x_35441) ;  /* 0x0000031000007945 */ /* 0x000fd80003800000 */
[----:B------:R-:W-:Y:S05]  /*2040*/  @!P3 BRA `(.L_x_35442) ;  /* 0x0000000000bcb947 */ /* 0x000fea0003800000 */
[----:B01----:R-:W0:Y:S08]  /*2050*/  LDC.64 R110, c[0x0][0x230] ;  /* 0x00008c00ff6e7b82 */ /* 0x003e300000000a00 */
        /* <DEDUP_REMOVED lines=16> */
.L_x_35444:
[----:B------:R-:W-:Y:S05]  /*2160*/  BSYNC B1 ;  /* 0x0000000000017941 */ /* 0x000fea0003800000 */
.L_x_35443:
        /* <DEDUP_REMOVED lines=13> */
.L_x_35446:
[----:B------:R-:W-:Y:S05]  /*2240*/  BSYNC B1 ;  /* 0x0000000000017941 */ /* 0x000fea0003800000 */
.L_x_35445:
[----:B------:R-:W-:Y:S04]  /*2250*/  BSSY B1, `(.L_x_35447) ;  /* 0x0000004000017945 */ /* 0x000fe80003800000 */
[----:B------:R-:W-:Y:S05]  /*2260*/  @!P4 BRA `(.L_x_35448) ;  /* 0x000000000008c947 */ /* 0x000fea0003800000 */
[----:B-----5:R-:W-:-:S04]  /*2270*/  FMUL.FTZ R46, R30, UR7 ;  /* 0x000000071e2e7c20 */ /* 0x020fc80008410000 */
[----:B------:R-:W-:-:S07]  /*2280*/  @P3 FADD.FTZ R46, R34, R46 ;  /* 0x0000002e222e3221 */ /* 0x000fce0000010000 */
.L_x_35448:
[----:B------:R-:W-:Y:S05]  /*2290*/  BSYNC B1 ;  /* 0x0000000000017941 */ /* 0x000fea0003800000 */
.L_x_35447:
[----:B------:R-:W-:Y:S04]  /*22a0*/  BSSY B1, `(.L_x_35449) ;  /* 0x0000004000017945 */ /* 0x000fe80003800000 */
[----:B------:R-:W-:Y:S05]  /*22b0*/  @!P4 BRA `(.L_x_35450) ;  /* 0x000000000008c947 */ /* 0x000fea0003800000 */
[----:B-----5:R-:W-:-:S04]  /*22c0*/  FMUL.FTZ R47, R31, UR7 ;  /* 0x000000071f2f7c20 */ /* 0x020fc80008410000 */
[----:B------:R-:W-:-:S07]  /*22d0*/  @P3 FADD.FTZ R47, R35, R47 ;  /* 0x0000002f232f3221 */ /* 0x000fce0000010000 */
.L_x_35450:
[----:B------:R-:W-:Y:S05]  /*22e0*/  BSYNC B1 ;  /* 0x0000000000017941 */ /* 0x000fea0003800000 */
.L_x_35449:
[----:B------:R-:W0:Y:S01]  /*22f0*/  LDC.64 R110, c[0x0][0x238] ;  /* 0x00008e00ff6e7b82 */ /* 0x000e220000000a00 */
[----:B------:R-:W-:Y:S01]  /*2300*/  IADD3 R109, R109, 0x20, RZ ;  /* 0x000000206d6d7810 */ /* 0x000fe20007ffe0ff */
[C---:B0-----:R-:W-:Y:S01]  /*2310*/  IMAD.WIDE.U32 R110, R87.reuse, 0x10, R110 ;  /* 0x00000010576e7825 */ /* 0x041fe200078e006e */
[----:B------:R-:W-:-:S04]  /*2320*/  IADD3 R87, R87, 0x20, RZ ;  /* 0x0000002057577810 */ /* 0x000fc80007ffe0ff */
[----:B------:R2:W-:Y:S03]  /*2330*/  STG.E.128 desc[UR4][R110.64], R44 ;  /* 0x0000002c6e007986 */ /* 0x0005e6000c101d04 */
.L_x_35442:
[----:B------:R-:W-:Y:S05]  /*2340*/  BSYNC B0 ;  /* 0x0000000000007941 */ /* 0x000fea0003800000 */
.L_x_35441:
[----:B------:R-:W-:Y:S01]  /*2350*/  LOP3.LUT P3, RZ, R3, 0x10000, RZ, 0xc0, !PT ;  /* 0x0001000003ff7812 */ /* 0x000fe2000786c0ff */
[----:B------:R-:W-:-:S12]  /*2360*/  BSSY B0, `(.L_x_35451) ;  /* 0x0000031000007945 */ /* 0x000fd80003800000 */
[----:B------:R-:W-:Y:S05]  /*2370*/  @!P3 BRA `(.L_x_35452) ;  /* 0x0000000000bcb947 */ /* 0x000fea0003800000 */
[----:B012---:R-:W0:Y:S08]  /*2380*/  LDC.64 R110, c[0x0][0x230] ;  /* 0x00008c00ff6e7b82 */ /* 0x007e300000000a00 */
        /* <DEDUP_REMOVED lines=16> */
.L_x_35454:
[----:B------:R-:W-:Y:S05]  /*2490*/  BSYNC B1 ;  /* 0x0000000000017941 */ /* 0x000fea0003800000 */
.L_x_35453:
        /* <DEDUP_REMOVED lines=13> */
.L_x_35456:
[----:B------:R-:W-:Y:S05]  /*2570*/  BSYNC B1 ;  /* 0x0000000000017941 */ /* 0x000fea0003800000 */
.L_x_35455:
[----:B------:R-:W-:Y:S04]  /*2580*/  BSSY B1, `(.L_x_35457) ;  /* 0x0000004000017945 */ /* 0x000fe80003800000 */
[----:B------:R-:W-:Y:S05]  /*2590*/  @!P4 BRA `(.L_x_35458) ;  /* 0x000000000008c947 */ /* 0x000fea0003800000 */
[----:B-----5:R-:W-:-:S04]  /*25a0*/  FMUL.FTZ R50, R30, UR7 ;  /* 0x000000071e327c20 */ /* 0x020fc80008410000 */
[----:B------:R-:W-:-:S07]  /*25b0*/  @P3 FADD.FTZ R50, R34, R50 ;  /* 0x0000003222323221 */ /* 0x000fce0000010000 */
.L_x_35458:
[----:B------:R-:W-:Y:S05]  /*25c0*/  BSYNC B1 ;  /* 0x0000000000017941 */ /* 0x000fea0003800000 */
.L_x_35457:
[----:B------:R-:W-:Y:S04]  /*25d0*/  BSSY B1, `(.L_x_35459) ;  /* 0x0000004000017945 */ /* 0x000fe80003800000 */
[----:B------:R-:W-:Y:S05]  /*25e0*/  @!P4 BRA `(.L_x_35460) ;  /* 0x000000000008c947 */ /* 0x000fea0003800000 */
[----:B-----5:R-:W-:-:S04]  /*25f0*/  FMUL.FTZ R51, R31, UR7 ;  /* 0x000000071f337c20 */ /* 0x020fc80008410000 */
[----:B------:R-:W-:-:S07]  /*2600*/  @P3 FADD.FTZ R51, R35, R51 ;  /* 0x0000003323333221 */ /* 0x000fce0000010000 */
.L_x_35460:
[----:B------:R-:W-:Y:S05]  /*2610*/  BSYNC B1 ;  /* 0x0000000000017941 */ /* 0x000fea0003800000 */
.L_x_35459:
[----:B------:R-:W0:Y:S01]  /*2620*/  LDC.64 R110, c[0x0][0x238] ;  /* 0x00008e00ff6e7b82 */ /* 0x000e220000000a00 */
[----:B------:R-:W-:Y:S01]  /*2630*/  IADD3 R109, R109, 0x20, RZ ;  /* 0x000000206d6d7810 */ /* 0x000fe20007ffe0ff */
[C---:B0-----:R-:W-:Y:S01]  /*2640*/  IMAD.WIDE.U32 R110, R87.reuse, 0x10, R110 ;  /* 0x00000010576e7825 */ /* 0x041fe200078e006e */
[----:B------:R-:W-:-:S04]  /*2650*/  IADD3 R87, R87, 0x20, RZ ;  /* 0x0000002057577810 */ /* 0x000fc80007ffe0ff */
[----:B------:R3:W-:Y:S03]  /*2660*/  STG.E.128 desc[UR4][R110.64], R48 ;  /* 0x000000306e007986 */ /* 0x0007e6000c101d04 */
.L_x_35452:
[----:B------:R-:W-:Y:S05]  /*2670*/  BSYNC B0 ;  /* 0x0000000000007941 */ /* 0x000fea0003800000 */
.L_x_35451:
[----:B------:R-:W-:Y:S01]  /*2680*/  LOP3.LUT P3, RZ, R3, 0x8000, RZ, 0xc0, !PT ;  /* 0x0000800003ff7812 */ /* 0x000fe2000786c0ff */
[----:B------:R-:W-:-:S12]  /*2690*/  BSSY B0, `(.L_x_35461) ;  /* 0x0000031000007945 */ /* 0x000fd80003800000 */
[----:B------:R-:W-:Y:S05]  /*26a0*/  @!P3 BRA `(.L_x_35462) ;  /* 0x0000000000bcb947 */ /* 0x000fea0003800000 */
[----:B0123--:R-:W0:Y:S08]  /*26b0*/  LDC.64 R110, c[0x0][0x230] ;  /* 0x00008c00ff6e7b82 */ /* 0x00fe300000000a00 */
        /* <DEDUP_REMOVED lines=16> */
.L_x_35464:
[----:B------:R-:W-:Y:S05]  /*27c0*/  BSYNC B1 ;  /* 0x0000000000017941 */ /* 0x000fea0003800000 */
.L_x_35463:
        /* <DEDUP_REMOVED lines=13> */
.L_x_35466:
[----:B------:R-:W-:Y:S05]  /*28a0*/  BSYNC B1 ;  /* 0x0000000000017941 */ /* 0x000fea0003800000 */
.L_x_35465:
[----:B------:R-:W-:Y:S04]  /*28b0*/  BSSY B1, `(.L_x_35467) ;  /* 0x0000004000017945 */ /* 0x000fe80003800000 */
[----:B------:R-:W-:Y:S05]  /*28c0*/  @!P4 BRA `(.L_x_35468) ;  /* 0x000000000008c947 */ /* 0x000fea0003800000 */
[----:B-----5:R-:W-:-:S04]  /*28d0*/  FMUL.FTZ R54, R30, UR7 ;  /* 0x000000071e367c20 */ /* 0x020fc80008410000 */
[----:B------:R-:W-:-:S07]  /*28e0*/  @P3 FADD.FTZ R54, R34, R54 ;  /* 0x0000003622363221 */ /* 0x000fce0000010000 */
.L_x_35468:
[----:B------:R-:W-:Y:S05]  /*28f0*/  BSYNC B1 ;  /* 0x0000000000017941 */ /* 0x000fea0003800000 */
.L_x_35467:
[----:B------:R-:W-:Y:S04]  /*2900*/  BSSY B1, `(.L_x_35469) ;  /* 0x0000004000017945 */ /* 0x000fe80003800000 */
[----:B------:R-:W-:Y:S05]  /*2910*/  @!P4 BRA `(.L_x_35470) ;  /* 0x000000000008c947 */ /* 0x000fea0003800000 */
[----:B-----5:R-:W-:-:S04]  /*2920*/  FMUL.FTZ R55, R31, UR7 ;  /* 0x000000071f377c20 */ /* 0x020fc80008410000 */
[----:B------:R-:W-:-:S07]  /*2930*/  @P3 FADD.FTZ R55, R35, R55 ;  /* 0x0000003723373221 */ /* 0x000fce0000010000 */
.L_x_35470:
[----:B------:R-:W-:Y:S05]  /*2940*/  BSYNC B1 ;  /* 0x0000000000017941 */ /* 0x000fea0003800000 */
.L_x_35469:
[----:B------:R-:W0:Y:S01]  /*2950*/  LDC.64 R110, c[0x0][0x238] ;  /* 0x00008e00ff6e7b82 */ /* 0x000e220000000a00 */
[----:B------:R-:W-:Y:S01]  /*2960*/  IADD3 R109, R109, 0x20, RZ ;  /* 0x000000206d6d7810 */ /* 0x000fe20007ffe0ff */
[C---:B0-----:R-:W-:Y:S01]  /*2970*/  IMAD.WIDE.U32 R110, R87.reuse, 0x10, R110 ;  /* 0x00000010576e7825 */ /* 0x041fe200078e006e */
[----:B------:R-:W-:-:S04]  /*2980*/  IADD3 R87, R87, 0x20, RZ ;  /* 0x0000002057577810 */ /* 0x000fc80007ffe0ff */
[----:B------:R4:W-:Y:S03]  /*2990*/  STG.E.128 desc[UR4][R110.64], R52 ;  /* 0x000000346e007986 */ /* 0x0009e6000c101d04 */
.L_x_35462:
[----:B------:R-:W-:Y:S05]  /*29a0*/  BSYNC B0 ;  /* 0x0000000000007941 */ /* 0x000fea0003800000 */
.L_x_35461:
[----:B------:R-:W-:Y:S01]  /*29b0*/  LOP3.LUT P3, RZ, R3, 0x4000, RZ, 0xc0, !PT ;  /* 0x0000400003ff7812 */ /* 0x000fe2000786c0ff */
[----:B------:R-:W-:-:S12]  /*29c0*/  BSSY B0, `(.L_x_35471) ;  /* 0x0000031000007945 */ /* 0x000fd80003800000 */
[----:B------:R-:W-:Y:S05]  /*29d0*/  @!P3 BRA `(.L_x_35472) ;  /* 0x0000000000bcb947 */ /* 0x000fea0003800000 */
[----:B01234-:R-:W0:Y:S08]  /*29e0*/  LDC.64 R110, c[0x0][0x230] ;  /* 0x00008c00ff6e7b82 */ /* 0x01fe300000000a00 */
        /* <DEDUP_REMOVED lines=16> */
.L_x_35474:
[----:B------:R-:W-:Y:S05]  /*2af0*/  BSYNC B1 ;  /* 0x0000000000017941 */ /* 0x000fea0003800000 */
.L_x_35473:
        /* <DEDUP_REMOVED lines=13> */
.L_x_35476:
[----:B------:R-:W-:Y:S05]  /*2bd0*/  BSYNC B1 ;  /* 0x0000000000017941 */ /* 0x000fea0003800000 */
.L_x_35475:
[----:B------:R-:W-:Y:S04]  /*2be0*/  BSSY B1, `(.L_x_35477) ;  /* 0x0000004000017945 */ /* 0x000fe80003800000 */
[----:B------:R-:W-:Y:S05]  /*2bf0*/  @!P4 BRA `(.L_x_35478) ;  /* 0x000000000008c947 */ /* 0x000fea0003800000 */
[----:B-----5:R-:W-:-:S04]  /*2c00*/  FMUL.FTZ R58, R30, UR7 ;  /* 0x000000071e3a7c20 */ /* 0x020fc80008410000 */
[----:B------:R-:W-:-:S07]  /*2c10*/  @P3 FADD.FTZ R58, R34, R58 ;  /* 0x0000003a223a3221 */ /* 0x000fce0000010000 */
.L_x_35478:
[----:B------:R-:W-:Y:S05]  /*2c20*/  BSYNC B1 ;  /* 0x0000000000017941 */ /* 0x000fea0003800000 */
.L_x_35477:
[----:B------:R-:W-:Y:S04]  /*2c30*/  BSSY B1, `(.L_x_35479) ;  /* 0x0000004000017945 */ /* 0x000fe80003800000 */
[----:B------:R-:W-:Y:S05]  /*2c40*/  @!P4 BRA `(.L_x_35480) ;  /* 0x000000000008c947 */ /* 0x000fea0003800000 */
[----:B-----5:R-:W-:-:S04]  /*2c50*/  FMUL.FTZ R59, R31, UR7 ;  /* 0x000000071f3b7c20 */ /* 0x020fc80008410000 */
[----:B------:R-:W-:-:S07]  /*2c60*/  @P3 FADD.FTZ R59, R35, R59 ;  /* 0x0000003b233b3221 */ /* 0x000fce0000010000 */
.L_x_35480:
[----:B------:R-:W-:Y:S05]  /*2c70*/  BSYNC B1 ;  /* 0x0000000000017941 */ /* 0x000fea0003800000 */
.L_x_35479:
[----:B------:R-:W0:Y:S01]  /*2c80*/  LDC.64 R110, c[0x0][0x238] ;  /* 0x00008e00ff6e7b82 */ /* 0x000e220000000a00 */
[----:B------:R-:W-:Y:S01]  /*2c90*/  IADD3 R109, R109, 0x20, RZ ;  /* 0x000000206d6d7810 */ /* 0x000fe20007ffe0ff */
[C---:B0-----:R-:W-:Y:S01]  /*2ca0*/  IMAD.WIDE.U32 R110, R87.reuse, 0x10, R110 ;  /* 0x00000010576e7825 */ /* 0x041fe200078e006e */
[----:B------:R-:W-:-:S04]  /*2cb0*/  IADD3 R87, R87, 0x20, RZ ;  /* 0x0000002057577810 */ /* 0x000fc80007ffe0ff */
[----:B------:R0:W-:Y:S03]  /*2cc0*/  STG.E.128 desc[UR4][R110.64], R56 ;  /* 0x000000386e007986 */ /* 0x0001e6000c101d04 */
.L_x_35472:
[----:B------:R-:W-:Y:S05]  /*2cd0*/  BSYNC B0 ;  /* 0x0000000000007941 */ /* 0x000fea0003800000 */
.L_x_35471:
        /* <DEDUP_REMOVED lines=20> */
.L_x_35484:
[----:B------:R-:W-:Y:S05]  /*2e20*/  BSYNC B1 ;  /* 0x0000000000017941 */ /* 0x000fea0003800000 */
.L_x_35483:
        /* <DEDUP_REMOVED lines=13> */
.L_x_35486:
[----:B------:R-:W-:Y:S05]  /*2f00*/  BSYNC B1 ;  /* 0x0000000000017941 */ /* 0x000fea0003800000 */
.L_x_35485:
[----:B------:R-:W-:Y:S04]  /*2f10*/  BSSY B1, `(.L_x_35487) ;  /* 0x0000004000017945 */ /* 0x000fe80003800000 */
[----:B------:R-:W-:Y:S05]  /*2f20*/  @!P4 BRA `(.L_x_35488) ;  /* 0x000000000008c947 */ /* 0x000fea0003800000 */
[----:B-----5:R-:W-:-:S04]  /*2f30*/  FMUL.FTZ R62, R30, UR7 ;  /* 0x000000071e3e7c20 */ /* 0x020fc80008410000 */
[----:B------:R-:W-:-:S07]  /*2f40*/  @P3 FADD.FTZ R62, R34, R62 ;  /* 0x0000003e223e3221 */ /* 0x000fce0000010000 */
.L_x_35488:
[----:B------:R-:W-:Y:S05]  /*2f50*/  BSYNC B1 ;  /* 0x0000000000017941 */ /* 0x000fea0003800000 */
.L_x_35487:
[----:B------:R-:W-:Y:S04]  /*2f60*/  BSSY B1, `(.L_x_35489) ;  /* 0x0000004000017945 */ /* 0x000fe80003800000 */
[----:B------:R-:W-:Y:S05]  /*2f70*/  @!P4 BRA `(.L_x_35490) ;  /* 0x000000000008c947 */ /* 0x000fea0003800000 */
[----:B-----5:R-:W-:-:S04]  /*2f80*/  FMUL.FTZ R63, R31, UR7 ;  /* 0x000000071f3f7c20 */ /* 0x020fc80008410000 */
[----:B------:R-:W-:-:S07]  /*2f90*/  @P3 FADD.FTZ R63, R35, R63 ;  /* 0x0000003f233f3221 */ /* 0x000fce0000010000 */
.L_x_35490:
[----:B------:R-:W-:Y:S05]  /*2fa0*/  BSYNC B1 ;  /* 0x0000000000017941 */ /* 0x000fea0003800000 */
.L_x_35489:
[----:B------:R-:W0:Y:S01]  /*2fb0*/  LDC.64 R110, c[0x0][0x238] ;  /* 0x00008e00ff6e7b82 */ /* 0x000e220000000a00 */
[----:B------:R-:W-:Y:S01]  /*2fc0*/  IADD3 R109, R109, 0x20, RZ ;  /* 0x000000206d6d7810 */ /* 0x000fe20007ffe0ff */
[C---:B0-----:R-:W-:Y:S01]  /*2fd0*/  IMAD.WIDE.U32 R110, R87.reuse, 0x10, R110 ;  /* 0x00000010576e7825 */ /* 0x041fe200078e006e */
[----:B------:R-:W-:-:S04]  /*2fe0*/  IADD3 R87, R87, 0x20, RZ ;  /* 0x0000002057577810 */ /* 0x000fc80007ffe0ff */
[----:B------:R0:W-:Y:S03]  /*2ff0*/  STG.E.128 desc[UR4][R110.64], R60 ;  /* 0x0000003c6e007986 */ /* 0x0001e6000c101d04 */
.L_x_35482:
[----:B------:R-:W-:Y:S05]  /*3000*/  BSYNC B0 ;  /* 0x0000000000007941 */ /* 0x000fea0003800000 */
.L_x_35481:
        /* <DEDUP_REMOVED lines=20> */
.L_x_35494:
[----:B------:R-:W-:Y:S05]  /*3150*/  BSYNC B1 ;  /* 0x0000000000017941 */ /* 0x000fea0003800000 */
.L_x_35493:
        /* <DEDUP_REMOVED lines=13> */
.L_x_35496:
[----:B------:R-:W-:Y:S05]  /*3230*/  BSYNC B1 ;  /* 0x0000000000017941 */ /* 0x000fea0003800000 */
.L_x_35495:
[----:B------:R-:W-:Y:S04]  /*3240*/  BSSY B1, `(.L_x_35497) ;  /* 0x0000004000017945 */ /* 0x000fe80003800000 */
[----:B------:R-:W-:Y:S05]  /*3250*/  @!P4 BRA `(.L_x_35498) ;  /* 0x000000000008c947 */ /* 0x000fea0003800000 */
[----:B-----5:R-:W-:-:S04]  /*3260*/  FMUL.FTZ R66, R30, UR7 ;  /* 0x000000071e427c20 */ /* 0x020fc80008410000 */
[----:B------:R-:W-:-:S07]  /*3270*/  @P3 FADD.FTZ R66, R34, R66 ;  /* 0x0000004222423221 */ /* 0x000fce0000010000 */
.L_x_35498:
[----:B------:R-:W-:Y:S05]  /*3280*/  BSYNC B1 ;  /* 0x0000000000017941 */ /* 0x000fea0003800000 */
.L_x_35497:
[----:B------:R-:W-:Y:S04]  /*3290*/  BSSY B1, `(.L_x_35499) ;  /* 0x0000004000017945 */ /* 0x000fe80003800000 */
[----:B------:R-:W-:Y:S05]  /*32a0*/  @!P4 BRA `(.L_x_35500) ;  /* 0x000000000008c947 */ /* 0x000fea0003800000 */
[----:B-----5:R-:W-:-:S04]  /*32b0*/  FMUL.FTZ R67, R31, UR7 ;  /* 0x000000071f437c20 */ /* 0x020fc80008410000 */
[----:B------:R-:W-:-:S07]  /*32c0*/  @P3 FADD.FTZ R67, R35, R67 ;  /* 0x0000004323433221 */ /* 0x000fce0000010000 */
.L_x_35500:
[----:B------:R-:W-:Y:S05]  /*32d0*/  BSYNC B1 ;  /* 0x0000000000017941 */ /* 0x000fea0003800000 */
.L_x_35499:
[----:B------:R-:W0:Y:S01]  /*32e0*/  LDC.64 R110, c[0x0][0x238] ;  /* 0x00008e00ff6e7b82 */ /* 0x000e220000000a00 */
[----:B------:R-:W-:Y:S01]  /*32f0*/  IADD3 R109, R109, 0x20, RZ ;  /* 0x000000206d6d7810 */ /* 0x000fe20007ffe0ff */
[C---:B0-----:R-:W-:Y:S01]  /*3300*/  IMAD.WIDE.U32 R110, R87.reuse, 0x10, R110 ;  /* 0x00000010576e7825 */ /* 0x041fe200078e006e */
[----:B------:R-:W-:-:S04]  /*3310*/  IADD3 R87, R87, 0x20, RZ ;  /* 0x0000002057577810 */ /* 0x000fc80007ffe0ff */
[----:B------:R0:W-:Y:S03]  /*3320*/  STG.E.128 desc[UR4][R110.64], R64 ;  /* 0x000000406e007986 */ /* 0x0001e6000c101d04 */
.L_x_35492:
[----:B------:R-:W-:Y:S05]  /*3330*/  BSYNC B0 ;  /* 0x0000000000007941 */ /* 0x000fea0003800000 */
.L_x_35491:
        /* <DEDUP_REMOVED lines=20> */
.L_x_35504:
[----:B------:R-:W-:Y:S05]  /*3480*/  BSYNC B1 ;  /* 0x0000000000017941 */ /* 0x000fea0003800000 */
.L_x_35503:
        /* <DEDUP_REMOVED lines=13> */
.L_x_35506:
[----:B------:R-:W-:Y:S05]  /*3560*/  BSYNC B1 ;  /* 0x0000000000017941 */ /* 0x000fea0003800000 */
.L_x_35505:
[----:B------:R-:W-:Y:S04]  /*3570*/  BSSY B1, `(.L_x_35507) ;  /* 0x0000004000017945 */ /* 0x000fe80003800000 */
[----:B------:R-:W-:Y:S05]  /*3580*/  @!P4 BRA `(.L_x_35508) ;  /* 0x000000000008c947 */ /* 0x000fea0003800000 */
[----:B-----5:R-:W-:-:S04]  /*3590*/  FMUL.FTZ R70, R30, UR7 ;  /* 0x000000071e467c20 */ /* 0x020fc80008410000 */
[----:B------:R-:W-:-:S07]  /*35a0*/  @P3 FADD.FTZ R70, R34, R70 ;  /* 0x0000004622463221 */ /* 0x000fce0000010000 */
.L_x_35508:
[----:B------:R-:W-:Y:S05]  /*35b0*/  BSYNC B1 ;  /* 0x0000000000017941 */ /* 0x000fea0003800000 */
.L_x_35507:
[----:B------:R-:W-:Y:S04]  /*35c0*/  BSSY B1, `(.L_x_35509) ;  /* 0x0000004000017945 */ /* 0x000fe80003800000 */
[----:B------:R-:W-:Y:S05]  /*35d0*/  @!P4 BRA `(.L_x_35510) ;  /* 0x000000000008c947 */ /* 0x000fea0003800000 */
[----:B-----5:R-:W-:-:S04]  /*35e0*/  FMUL.FTZ R71, R31, UR7 ;  /* 0x000000071f477c20 */ /* 0x020fc80008410000 */
[----:B------:R-:W-:-:S07]  /*35f0*/  @P3 FADD.FTZ R71, R35, R71 ;  /* 0x0000004723473221 */ /* 0x000fce0000010000 */
.L_x_35510:
[----:B------:R-:W-:Y:S05]  /*3600*/  BSYNC B1 ;  /* 0x0000000000017941 */ /* 0x000fea0003800000 */
.L_x_35509:
[----:B------:R-:W0:Y:S01]  /*3610*/  LDC.64 R110, c[0x0][0x238] ;  /* 0x00008e00ff6e7b82 */ /* 0x000e220000000a00 */
[----:B------:R-:W-:Y:S01]  /*3620*/  IADD3 R109, R109, 0x20, RZ ;  /* 0x000000206d6d7810 */ /* 0x000fe20007ffe0ff */
[C---:B0-----:R-:W-:Y:S01]  /*3630*/  IMAD.WIDE.U32 R110, R87.reuse, 0x10, R110 ;  /* 0x00000010576e7825 */ /* 0x041fe200078e006e */
[----:B------:R-:W-:-:S04]  /*3640*/  IADD3 R87, R87, 0x20, RZ ;  /* 0x0000002057577810 */ /* 0x000fc80007ffe0ff */
[----:B------:R0:W-:Y:S03]  /*3650*/  STG.E.128 desc[UR4][R110.64], R68 ;  /* 0x000000446e007986 */ /* 0x0001e6000c101d04 */
.L_x_35502:
[----:B------:R-:W-:Y:S05]  /*3660*/  BSYNC B0 ;  /* 0x0000000000007941 */ /* 0x000fea0003800000 */
.L_x_35501:
        /* <DEDUP_REMOVED lines=20> */
.L_x_35514:
[----:B------:R-:W-:Y:S05]  /*37b0*/  BSYNC B1 ;  /* 0x0000000000017941 */ /* 0x000fea0003800000 */
.L_x_35513:
        /* <DEDUP_REMOVED lines=13> */
.L_x_35516:
[----:B------:R-:W-:Y:S05]  /*3890*/  BSYNC B1 ;  /* 0x0000000000017941 */ /* 0x000fea0003800000 */
.L_x_35515:
[----:B------:R-:W-:Y:S04]  /*38a0*/  BSSY B1, `(.L_x_35517) ;  /* 0x0000004000017945 */ /* 0x000fe80003800000 */
[----:B------:R-:W-:Y:S05]  /*38b0*/  @!P4 BRA `(.L_x_35518) ;  /* 0x000000000008c947 */ /* 0x000fea0003800000 */
[----:B-----5:R-:W-:-:S04]  /*38c0*/  FMUL.FTZ R74, R30, UR7 ;  /* 0x000000071e4a7c20 */ /* 0x020fc80008410000 */
[----:B------:R-:W-:-:S07]  /*38d0*/  @P3 FADD.FTZ R74, R34, R74 ;  /* 0x0000004a224a3221 */ /* 0x000fce0000010000 */
.L_x_35518:
[----:B------:R-:W-:Y:S05]  /*38e0*/  BSYNC B1 ;  /* 0x0000000000017941 */ /* 0x000fea0003800000 */
.L_x_35517:
[----:B------:R-:W-:Y:S04]  /*38f0*/  BSSY B1, `(.L_x_35519) ;  /* 0x0000004000017945 */ /* 0x000fe80003800000 */
[----:B------:R-:W-:Y:S05]  /*3900*/  @!P4 BRA `(.L_x_35520) ;  /* 0x000000000008c947 */ /* 0x000fea0003800000 */
[----:B-----5:R-:W-:-:S04]  /*3910*/  FMUL.FTZ R75, R31, UR7 ;  /* 0x000000071f4b7c20 */ /* 0x020fc80008410000 */
[----:B------:R-:W-:-:S07]  /*3920*/  @P3 FADD.FTZ R75, R35, R75 ;  /* 0x0000004b234b3221 */ /* 0x000fce0000010000 */
.L_x_35520:
[----:B------:R-:W-:Y:S05]  /*3930*/  BSYNC B1 ;  /* 0x0000000000017941 */ /* 0x000fea0003800000 */
.L_x_35519:
[----:B------:R-:W0:Y:S01]  /*3940*/  LDC.64 R110, c[0x0][0x238] ;  /* 0x00008e00ff6e7b82 */ /* 0x000e220000000a00 */
[----:B------:R-:W-:Y:S01]  /*3950*/  IADD3 R109, R109, 0x20, RZ ;  /* 0x000000206d6d7810 */ /* 0x000fe20007ffe0ff */
[C---:B0-----:R-:W-:Y:S01]  /*3960*/  IMAD.WIDE.U32 R110, R87.reuse, 0x10, R110 ;  /* 0x00000010576e7825 */ /* 0x041fe200078e006e */
[----:B------:R-:W-:-:S04]  /*3970*/  IADD3 R87, R87, 0x20, RZ ;  /* 0x0000002057577810 */ /* 0x000fc80007ffe0ff */
[----:B------:R0:W-:Y:S03]  /*3980*/  STG.E.128 desc[UR4][R110.64], R72 ;  /* 0x000000486e007986 */ /* 0x0001e6000c101d04 */
.L_x_35512:
[----:B------:R-:W-:Y:S05]  /*3990*/  BSYNC B0 ;  /* 0x0000000000007941 */ /* 0x000fea0003800000 */
.L_x_35511:
        /* <DEDUP_REMOVED lines=20> */
.L_x_35524:
[----:B------:R-:W-:Y:S05]  /*3ae0*/  BSYNC B1 ;  /* 0x0000000000017941 */ /* 0x000fea0003800000 */
.L_x_35523:
        /* <DEDUP_REMOVED lines=13> */
.L_x_35526:
[----:B------:R-:W-:Y:S05]  /*3bc0*/  BSYNC B1 ;  /* 0x0000000000017941 */ /* 0x000fea0003800000 */
.L_x_35525:
[----:B------:R-:W-:Y:S04]  /*3bd0*/  BSSY B1, `(.L_x_35527) ;  /* 0x0000004000017945 */ /* 0x000fe80003800000 */
[----:B------:R-:W-:Y:S05]  /*3be0*/  @!P4 BRA `(.L_x_35528) ;  /* 0x000000000008c947 */ /* 0x000fea0003800000 */
[----:B-----5:R-:W-:-:S04]  /*3bf0*/  FMUL.FTZ R78, R30, UR7 ;  /* 0x000000071e4e7c20 */ /* 0x020fc80008410000 */
[----:B------:R-:W-:-:S07]  /*3c00*/  @P3 FADD.FTZ R78, R34, R78 ;  /* 0x0000004e224e3221 */ /* 0x000fce0000010000 */
.L_x_35528:
[----:B------:R-:W-:Y:S05]  /*3c10*/  BSYNC B1 ;  /* 0x0000000000017941 */ /* 0x000fea0003800000 */
.L_x_35527:
[----:B------:R-:W-:Y:S04]  /*3c20*/  BSSY B1, `(.L_x_35529) ;  /* 0x0000004000017945 */ /* 0x000fe80003800000 */
[----:B------:R-:W-:Y:S05]  /*3c30*/  @!P4 BRA `(.L_x_35530) ;  /* 0x000000000008c947 */ /* 0x000fea0003800000 */
[----:B-----5:R-:W-:-:S04]  /*3c40*/  FMUL.FTZ R79, R31, UR7 ;  /* 0x000000071f4f7c20 */ /* 0x020fc80008410000 */
[----:B------:R-:W-:-:S07]  /*3c50*/  @P3 FADD.FTZ R79, R35, R79 ;  /* 0x0000004f234f3221 */ /* 0x000fce0000010000 */
.L_x_35530:
[----:B------:R-:W-:Y:S05]  /*3c60*/  BSYNC B1 ;  /* 0x0000000000017941 */ /* 0x000fea0003800000 */
.L_x_35529:
[----:B------:R-:W0:Y:S01]  /*3c70*/  LDC.64 R110, c[0x0][0x238] ;  /* 0x00008e00ff6e7b82 */ /* 0x000e220000000a00 */
[----:B------:R-:W-:Y:S01]  /*3c80*/  IADD3 R109, R109, 0x20, RZ ;  /* 0x000000206d6d7810 */ /* 0x000fe20007ffe0ff */
[C---:B0-----:R-:W-:Y:S01]  /*3c90*/  IMAD.WIDE.U32 R110, R87.reuse, 0x10, R110 ;  /* 0x00000010576e7825 */ /* 0x041fe200078e006e */
[----:B------:R-:W-:-:S04]  /*3ca0*/  IADD3 R87, R87, 0x20, RZ ;  /* 0x0000002057577810 */ /* 0x000fc80007ffe0ff */
[----:B------:R0:W-:Y:S03]  /*3cb0*/  STG.E.128 desc[UR4][R110.64], R76 ;  /* 0x0000004c6e007986 */ /* 0x0001e6000c101d04 */
.L_x_35522:
[----:B------:R-:W-:Y:S05]  /*3cc0*/  BSYNC B0 ;  /* 0x0000000000007941 */ /* 0x000fea0003800000 */
.L_x_35521:
        /* <DEDUP_REMOVED lines=9> */
[----:B-1----:R-:W0:Y:S02]  /*3d60*/  @P2 LDC.64 R80, c[0x0][0x230] ;  /* 0x00008c00ff502b82 */ /* 0x002e240000000a00 */
[----:B0-----:R-:W-:-:S05]  /*3d70*/  @P2 IMAD.WIDE.U32 R80, R87, 0x10, R80 ;  /* 0x0000001057502825 */ /* 0x001fca00078e0050 */
[----:B------:R-:W2:Y:S01]  /*3d80*/  @P2 LDG.E.128 R32, desc[UR4][R80.64] ;  /* 0x0000000450202981 */ /* 0x000ea2000c1e1d00 */
[----:B------:R-:W-:Y:S01]  /*3d90*/  ISETP.GT.AND P3, PT, R86, RZ, PT ;  /* 0x000000ff5600720c */ /* 0x000fe20003f64270 */
[----:B------:R-:W-:-:S12]  /*3da0*/  BSSY B1, `(.L_x_35533) ;  /* 0x0000010000017945 */ /* 0x000fd80003800000 */
[C---:B------:R-:W-:Y:S02]  /*3db0*/  @!P3 ISETP.NE.U32.AND P4, PT, R110.reuse, RZ, PT ;  /* 0x000000ff6e00b20c */ /* 0x040fe40003f85070 */
[C---:B------:R-:W-:Y:S02]  /*3dc0*/  @!P3 ISETP.NE.U32.AND P5, PT, R110.reuse, RZ, PT ;  /* 0x000000ff6e00b20c */ /* 0x040fe40003fa5070 */
[C---:B------:R-:W-:Y:S02]  /*3dd0*/  @!P3 ISETP.NE.AND.EX P4, PT, R111.reuse, RZ, PT, P4 ;  /* 0x000000ff6f00b20c */ /* 0x040fe40003f85340 */
[----:B------:R-:W-:Y:S02]  /*3de0*/  @!P3 ISETP.NE.AND.EX P5, PT, R111, RZ, PT, P5 ;  /* 0x000000ff6f00b20c */ /* 0x000fe40003fa5350 */
[----:B--2---:R-:W-:Y:S02]  /*3df0*/  @!P3 FSEL R81, R33, RZ, P4 ;  /* 0x000000ff2151b208 */ /* 0x004fe40002000000 */
[----:B------:R-:W-:-:S02]  /*3e00*/  @!P3 ISETP.NE.U32.AND P4, PT, R110, RZ, PT ;  /* 0x000000ff6e00b20c */ /* 0x000fc40003f85070 */
[----:B------:R-:W-:Y:S02]  /*3e10*/  @!P3 FSEL R80, R32, RZ, P5 ;  /* 0x000000ff2050b208 */ /* 0x000fe40002800000 */
[----:B------:R-:W-:-:S04]  /*3e20*/  @!P3 ISETP.NE.AND.EX P4, PT, R111, RZ, PT, P4 ;  /* 0x000000ff6f00b20c */ /* 0x000fc80003f85340 */
[----:B------:R-:W-:Y:S02]  /*3e30*/  @!P3 FSEL R82, R34, RZ, P4 ;  /* 0x000000ff2252b208 */ /* 0x000fe40002000000 */
[----:B------:R-:W-:-:S04]  /*3e40*/  @!P3 ISETP.NE.U32.AND P4, PT, R110, RZ, PT ;  /* 0x000000ff6e00b20c */ /* 0x000fc80003f85070 */
[----:B------:R-:W-:-:S04]  /*3e50*/  @!P3 ISETP.NE.AND.EX P4, PT, R111, RZ, PT, P4 ;  /* 0x000000ff6f00b20c */ /* 0x000fc80003f85340 */
[----:B------:R-:W-:Y:S01]  /*3e60*/  @!P3 FSEL R83, R35, RZ, P4 ;  /* 0x000000ff2353b208 */ /* 0x000fe20002000000 */
[----:B------:R-:W-:Y:S08]  /*3e70*/  @!P3 BRA `(.L_x_35534) ;  /* 0x000000000008b947 */ /* 0x000ff00003800000 */
[----:B-----5:R-:W-:-:S04]  /*3e80*/  FMUL.FTZ R80, R28, UR7 ;  /* 0x000000071c507c20 */ /* 0x020fc80008410000 */
[----:B------:R-:W-:-:S07]  /*3e90*/  @P2 FADD.FTZ R80, R32, R80 ;  /* 0x0000005020502221 */ /* 0x000fce0000010000 */
.L_x_35534:
[----:B------:R-:W-:Y:S05]  /*3ea0*/  BSYNC B1 ;  /* 0x0000000000017941 */ /* 0x000fea0003800000 */
.L_x_35533:
[----:B------:R-:W-:Y:S04]  /*3eb0*/  BSSY B1, `(.L_x_35535) ;  /* 0x0000004000017945 */ /* 0x000fe80003800000 */
[----:B------:R-:W-:Y:S05]  /*3ec0*/  @!P3 BRA `(.L_x_35536) ;  /* 0x000000000008b947 */ /* 0x000fea0003800000 */
[----:B-----5:R-:W-:-:S04]  /*3ed0*/  FMUL.FTZ R81, R29, UR7 ;  /* 0x000000071d517c20 */ /* 0x020fc80008410000 */
[----:B------:R-:W-:-:S07]  /*3ee0*/  @P2 FADD.FTZ R81, R33, R81 ;  /* 0x0000005121512221 */ /* 0x000fce0000010000 */
.L_x_35536:
[----:B------:R-:W-:Y:S05]  /*3ef0*/  BSYNC B1 ;  /* 0x0000000000017941 */ /* 0x000fea0003800000 */
.L_x_35535:
[----:B------:R-:W-:Y:S04]  /*3f00*/  BSSY B1, `(.L_x_35537) ;  /* 0x0000004000017945 */ /* 0x000fe80003800000 */
[----:B------:R-:W-:Y:S05]  /*3f10*/  @!P3 BRA `(.L_x_35538) ;  /* 0x000000000008b947 */ /* 0x000fea0003800000 */
[----:B-----5:R-:W-:-:S04]  /*3f20*/  FMUL.FTZ R82, R30, UR7 ;  /* 0x000000071e527c20 */ /* 0x020fc80008410000 */
[----:B------:R-:W-:-:S07]  /*3f30*/  @P2 FADD.FTZ R82, R34, R82 ;  /* 0x0000005222522221 */ /* 0x000fce0000010000 */
.L_x_35538:
[----:B------:R-:W-:Y:S05]  /*3f40*/  BSYNC B1 ;  /* 0x0000000000017941 */ /* 0x000fea0003800000 */
.L_x_35537:
[----:B------:R-:W-:Y:S04]  /*3f50*/  BSSY B1, `(.L_x_35539) ;  /* 0x0000004000017945 */ /* 0x000fe80003800000 */
[----:B------:R-:W-:Y:S05]  /*3f60*/  @!P3 BRA `(.L_x_35540) ;  /* 0x000000000008b947 */ /* 0x000fea0003800000 */
[----:B-----5:R-:W-:-:S04]  /*3f70*/  FMUL.FTZ R83, R31, UR7 ;  /* 0x000000071f537c20 */ /* 0x020fc80008410000 */
[----:B------:R-:W-:-:S07]  /*3f80*/  @P2 FADD.FTZ R83, R35, R83 ;  /* 0x0000005323532221 */ /* 0x000fce0000010000 */
.L_x_35540:
[----:B------:R-:W-:Y:S05]  /*3f90*/  BSYNC B1 ;  /* 0x0000000000017941 */ /* 0x000fea0003800000 */
.L_x_35539:
[----:B------:R-:W0:Y:S02]  /*3fa0*/  LDC.64 R110, c[0x0][0x238] ;  /* 0x00008e00ff6e7b82 */ /* 0x000e240000000a00 */
[----:B0-----:R-:W-:-:S05]  /*3fb0*/  IMAD.WIDE.U32 R86, R87, 0x10, R110 ;  /* 0x0000001057567825 */ /* 0x001fca00078e006e */
[----:B------:R0:W-:Y:S02]  /*3fc0*/  STG.E.128 desc[UR4][R86.64], R80 ;  /* 0x0000005056007986 */ /* 0x0001e4000c101d04 */
.L_x_35532:
[----:B------:R-:W-:Y:S05]  /*3fd0*/  BSYNC B0 ;  /* 0x0000000000007941 */ /* 0x000fea0003800000 */
.L_x_35531:
[----:B0-----:R-:W-:Y:S01]  /*3fe0*/  FADD.FTZ R86, RZ, R36 ;  /* 0x00000024ff567221 */ /* 0x001fe20000010000 */
[C---:B------:R-:W-:Y:S01]  /*3ff0*/  ISETP.GT.U32.AND P2, PT, R2.reuse, 0x3f, PT ;  /* 0x0000003f0200780c */ /* 0x040fe20003f44070 */
[----:B------:R-:W-:Y:S01]  /*4000*/  UMOV UR6, 0xffffffff ;  /* 0xffffffff00067882 */ /* 0x000fe20000000000 */
[----:B------:R-:W-:Y:S01]  /*4010*/  LOP3.LUT R3, R3, 0xffffffbf, RZ, 0xc0, !PT ;  /* 0xffffffbf03037812 */ /* 0x000fe200078ec0ff */
[----:B------:R-:W-:Y:S01]  /*4020*/  FADD.FTZ R87, R37, R86 ;  /* 0x0000005625577221 */ /* 0x000fe20000010000 */
[C---:B------:R-:W-:Y:S02]  /*4030*/  ISETP.GT.U32.AND P3, PT, R2.reuse, 0x13f, PT ;  /* 0x0000013f0200780c */ /* 0x040fe40003f64070 */
[----:B------:R-:W-:Y:S01]  /*4040*/  ISETP.GT.U32.AND P4, PT, R2, 0x15f, PT ;  /* 0x0000015f0200780c */ /* 0x000fe20003f84070 */
[----:B------:R-:W-:Y:S01]  /*4050*/  FADD.FTZ R86, R38, R87 ;  /* 0x0000005726567221 */ /* 0x000fe20000010000 */
[----:B------:R-:W-:Y:S02]  /*4060*/  ISETP.GT.U32.AND P5, PT, R2, 0x17f, PT ;  /* 0x0000017f0200780c */ /* 0x000fe40003fa4070 */
[----:B------:R-:W-:Y:S01]  /*4070*/  LOP3.LUT P6, RZ, R112, 0x1f, RZ, 0xc0, !PT ;  /* 0x0000001f70ff7812 */ /* 0x000fe200078cc0ff */
[----:B------:R-:W-:-:S02]  /*4080*/  FADD.FTZ R86, R39, R86 ;  /* 0x0000005627567221 */ /* 0x000fc40000010000 */
        /* <DEDUP_REMOVED lines=50> */
[----:B------:R-:W-:-:S03]  /*43b0*/  FADD.FTZ R86, R68, R109 ;  /* 0x0000006d44567221 */ /* 0x000fc60000010000 */
[----:B------:R-:W-:Y:S01]  /*43c0*/  @P6 LOP3.LUT R3, R3, 0x80, RZ, 0xfc, !PT ;  /* 0x0000008003036812 */ /* 0x000fe200078efcff */
[----:B------:R-:W-:-:S04]  /*43d0*/  FADD.FTZ R87, R69, R86 ;  /* 0x0000005645577221 */ /* 0x000fc80000010000 */
[----:B------:R-:W-:-:S04]  /*43e0*/  FADD.FTZ R86, R70, R87 ;  /* 0x0000005746567221 */ /* 0x000fc80000010000 */
[----:B------:R-:W-:-:S04]  /*43f0*/  @P2 FADD.FTZ R109, R71, R86 ;  /* 0x00000056476d2221 */ /* 0x000fc80000010000 */
[----:B------:R-:W-:-:S04]  /*4400*/  FADD.FTZ R86, R72, R109 ;  /* 0x0000006d48567221 */ /* 0x000fc80000010000 */
        /* <DEDUP_REMOVED lines=12> */
[----:B-1234-:R-:W0:Y:S01]  /*44d0*/  SHFL.BFLY PT, R111, R109, 0x1, 0x1f ;  /* 0x0c201f006d6f7f89 */ /* 0x01ee2200000e0000 */
[----:B------:R-:W1:Y:S01]  /*44e0*/  LDC R112, c[0x0][0x290] ;  /* 0x0000a400ff707b82 */ /* 0x000e620000000800 */
[----:B------:R-:W-:Y:S02]  /*44f0*/  P2R R87, PR, RZ, 0x20 ;  /* 0x00000020ff577803 */ /* 0x000fe40000000000 */
[C---:B------:R-:W-:Y:S02]  /*4500*/  LOP3.LUT P5, RZ, R3.reuse, 0x40, RZ, 0xc0, !PT ;  /* 0x0000004003ff7812 */ /* 0x040fe400078ac0ff */
[----:B------:R-:W-:Y:S02]  /*4510*/  P2R R110, PR, RZ, 0x1 ;  /* 0x00000001ff6e7803 */ /* 0x000fe40000000000 */
[C---:B------:R-:W-:Y:S02]  /*4520*/  LOP3.LUT P0, RZ, R3.reuse, 0x20, RZ, 0xc0, !PT ;  /* 0x0000002003ff7812 */ /* 0x040fe4000780c0ff */
[----:B------:R-:W-:-:S02]  /*4530*/  LOP3.LUT P6, RZ, R3, 0x10, RZ, 0xc0, !PT ;  /* 0x0000001003ff7812 */ /* 0x000fc400078cc0ff */
[----:B------:R-:W-:Y:S02]  /*4540*/  P2R R86, PR, RZ, 0x10 ;  /* 0x00000010ff567803 */ /* 0x000fe40000000000 */
        /* <DEDUP_REMOVED lines=20> */
[----:B------:R-:W-:Y:S01]  /*4690*/  FSEL R163, R111, RZ, P1 ;  /* 0x000000ff6fa37208 */ /* 0x000fe20000800000 */
[----:B------:R-:W-:-:S04]  /*46a0*/  FADD.FTZ R111, R40, -R109 ;  /* 0x8000006d286f7221 */ /* 0x000fc80000010000 */
        /* <DEDUP_REMOVED lines=8> */
[----:B------:R-:W-:Y:S02]  /*4730*/  LOP3.LUT P5, RZ, R3, 0x4, RZ, 0xc0, !PT ;  /* 0x0000000403ff7812 */ /* 0x000fe400078ac0ff */
        /* <DEDUP_REMOVED lines=24> */
[----:B------:R-:W-:Y:S01]  /*48c0*/  ISETP.NE.AND P4, PT, R86, RZ, PT ;  /* 0x000000ff5600720c */ /* 0x000fe20003f85270 */
        /* <DEDUP_REMOVED lines=9> */
[----:B------:R-:W-:Y:S01]  /*4960*/  ISETP.NE.AND P5, PT, R87, RZ, PT ;  /* 0x000000ff5700720c */ /* 0x000fe20003fa5270 */
[----:B------:R-:W-:Y:S02]  /*4970*/  FADD.FTZ R87, R61, -R109 ;  /* 0x8000006d3d577221 */ /* 0x000fe40000010000 */
        /* <DEDUP_REMOVED lines=8> */
[----:B------:R-:W-:Y:S02]  /*4a00*/  ISETP.NE.AND P0, PT, R110, RZ, PT ;  /* 0x000000ff6e00720c */ /* 0x000fe40003f05270 */
        /* <DEDUP_REMOVED lines=47> */
.L_x_35578:
[----:B------:R-:W2:Y:S01]  /*4d00*/  S2R R112, SR_TID.X ;  /* 0x0000000000707919 */ /* 0x000ea20000002100 */
[----:B------:R-:W3:Y:S01]  /*4d10*/  LDC R87, c[0x0][0x290] ;  /* 0x0000a400ff577b82 */ /* 0x000ee20000000800 */
[----:B-1----:R-:W-:Y:S01]  /*4d20*/  FADD.FTZ R86, R163, R86 ;  /* 0x00000056a3567221 */ /* 0x002fe20000010000 */
[----:B------:R-:W-:Y:S01]  /*4d30*/  FMUL.FTZ R111, R109, R109 ;  /* 0x0000006d6d6f7220 */ /* 0x000fe20000410000 */
[----:B------:R-:W-:Y:S04]  /*4d40*/  BSSY B0, `(.L_x_35542) ;  /* 0x0000110000007945 */ /* 0x000fe80003800000 */
[----:B------:R-:W-:Y:S01]  /*4d50*/  FSEL R111, R111, RZ, P0 ;  /* 0x000000ff6f6f7208 */ /* 0x000fe20000000000 */
[----:B---3--:R-:W-:-:S04]  /*4d60*/  FFMA.FTZ R110, R86, R87, UR8 ;  /* 0x00000008566e7e23 */ /* 0x008fc80008010057 */
[----:B------:R-:W-:Y:S01]  /*4d70*/  FADD.FTZ R110, R110, R111 ;  /* 0x0000006f6e6e7221 */ /* 0x000fe20000010000 */
[----:B--2---:R-:W-:-:S05]  /*4d80*/  LOP3.LUT P3, RZ, R112, 0x1f, RZ, 0xc0, !PT ;  /* 0x0000001f70ff7812 */ /* 0x004fca000786c0ff */
[----:B------:R-:W1:Y:S08]  /*4d90*/  MUFU.RSQ R110, R110 ;  /* 0x0000006e006e7308 */ /* 0x000e700000001400 */
[----:B------:R-:W2:Y:S02]  /*4da0*/  @!P3 LDC.64 R86, c[0x0][0x250] ;  /* 0x00009400ff56bb82 */ /* 0x000ea40000000a00 */
[----:B--2---:R-:W-:-:S04]  /*4db0*/  @!P3 LEA R86, P2, R15, R86, 0x2 ;  /* 0x000000560f56b211 */ /* 0x004fc800078410ff */
[----:B------:R-:W-:-:S05]  /*4dc0*/  @!P3 LEA.HI.X R87, R15, R87, R85, 0x2, P2 ;  /* 0x000000570f57b211 */ /* 0x000fca00010f1455 */
[----:B------:R2:W-:Y:S02]  /*4dd0*/  @!P3 STG.E desc[UR4][R86.64], R109 ;  /* 0x0000006d5600b986 */ /* 0x0005e4000c101904 */
[----:B--2---:R-:W2:Y:S02]  /*4de0*/  @!P3 LDC.64 R86, c[0x0][0x258] ;  /* 0x00009600ff56bb82 */ /* 0x004ea40000000a00 */
[----:B--2---:R-:W-:-:S04]  /*4df0*/  @!P3 LEA R86, P2, R15, R86, 0x2 ;  /* 0x000000560f56b211 */ /* 0x004fc800078410ff */
[----:B------:R-:W-:Y:S02]  /*4e00*/  @!P3 LEA.HI.X R87, R15, R87, R85, 0x2, P2 ;  /* 0x000000570f57b211 */ /* 0x000fe400010f1455 */
[----:B-----5:R-:W-:-:S03]  /*4e10*/  ISETP.GE.AND P2, PT, R84, 0x1, PT ;  /* 0x000000015400780c */ /* 0x020fc60003f46270 */
[----:B-1----:R1:W-:Y:S10]  /*4e20*/  @!P3 STG.E desc[UR4][R86.64], R110 ;  /* 0x0000006e5600b986 */ /* 0x0023f4000c101904 */
[----:B------:R-:W-:Y:S05]  /*4e30*/  @!P2 BRA `(.L_x_35543) ;  /* 0x000000100000a947 */ /* 0x000fea0003800000 */
[----:B------:R-:W2:Y:S01]  /*4e40*/  LDC R113, c[0x0][0x218] ;  /* 0x00008600ff717b82 */ /* 0x000ea20000000800 */
[----:B------:R-:W-:Y:S01]  /*4e50*/  IADD3 R84, R84, -0x1, RZ ;  /* 0xffffffff54547810 */ /* 0x000fe20007ffe0ff */
[----:B------:R-:W-:Y:S01]  /*4e60*/  BSSY B1, `(.L_x_35544) ;  /* 0x0000019000017945 */ /* 0x000fe20003800000 */
[----:B------:R-:W-:-:S03]  /*4e70*/  LOP3.LUT R0, R112, 0x1f, RZ, 0xc0, !PT ;  /* 0x0000001f70007812 */ /* 0x000fc600078ec0ff */
[----:B--2---:R-:W-:-:S05]  /*4e80*/  IMAD R84, R84, R113, RZ ;  /* 0x0000007154547224 */ /* 0x004fca00078e02ff */
[----:B------:R-:W-:-:S04]  /*4e90*/  SHF.R.S32.HI R85, RZ, 0x1f, R84 ;  /* 0x0000001fff557819 */ /* 0x000fc80000011454 */
[----:B------:R-:W-:-:S04]  /*4ea0*/  LEA.HI R85, R85, R84, RZ, 0x2 ;  /* 0x0000005455557211 */ /* 0x000fc800078f10ff */
[----:B------:R-:W-:Y:S01]  /*4eb0*/  LEA.HI.SX32 R111, R85, R0, 0x1e ;  /* 0x00000000556f7211 */ /* 0x000fe200078ff2ff */
[----:B------:R-:W-:Y:S06]  /*4ec0*/  @!P1 BRA `(.L_x_35545) ;  /* 0x0000000000489947 */ /* 0x000fec0003800000 */
[----:B------:R-:W2:Y:S01]  /*4ed0*/  LDL R112, [R1] ;  /* 0x0000000001707983 */ /* 0x000ea20000100800 */
[----:B------:R-:W-:-:S05]  /*4ee0*/  FSEL R113, R109, RZ, !P0 ;  /* 0x000000ff6d717208 */ /* 0x000fca0004000000 */
[--C-:B0-----:R-:W-:Y:S01]  /*4ef0*/  FADD.FTZ R163, R36, -R113.reuse ;  /* 0x8000007124a37221 */ /* 0x101fe20000010000 */
[--C-:B------:R-:W-:Y:S01]  /*4f00*/  FADD.FTZ R85, R37, -R113.reuse ;  /* 0x8000007125557221 */ /* 0x100fe20000010000 */
[--C-:B-1----:R-:W-:Y:S01]  /*4f10*/  FADD.FTZ R87, R39, -R113.reuse ;  /* 0x8000007127577221 */ /* 0x102fe20000010000 */
[----:B------:R-:W-:Y:S01]  /*4f20*/  FADD.FTZ R113, R38, -R113 ;  /* 0x8000007126717221 */ /* 0x000fe20000010000 */
[C---:B------:R-:W-:Y:S01]  /*4f30*/  FMUL.FTZ R84, R110.reuse, R163 ;  /* 0x000000a36e547220 */ /* 0x040fe20000410000 */
[C---:B------:R-:W-:Y:S01]  /*4f40*/  FMUL.FTZ R85, R110.reuse, R85 ;  /* 0x000000556e557220 */ /* 0x040fe20000410000 */
[C---:B------:R-:W-:Y:S01]  /*4f50*/  FMUL.FTZ R87, R110.reuse, R87 ;  /* 0x000000576e577220 */ /* 0x040fe20000410000 */
[----:B------:R-:W-:Y:S02]  /*4f60*/  FMUL.FTZ R86, R110, R113 ;  /* 0x000000716e567220 */ /* 0x000fe40000410000 */
[----:B------:R-:W-:Y:S01]  /*4f70*/  FFMA.FTZ R85, R164, R85, R162 ;  /* 0x00000055a4557223 */ /* 0x000fe200000100a2 */
[----:B------:R-:W-:Y:S01]  /*4f80*/  FFMA.FTZ R87, R159, R87, R158 ;  /* 0x000000579f577223 */ /* 0x000fe2000001009e */
[----:B------:R-:W-:Y:S01]  /*4f90*/  FFMA.FTZ R86, R161, R86, R160 ;  /* 0x00000056a1567223 */ /* 0x000fe200000100a0 */
[----:B--2---:R-:W-:-:S02]  /*4fa0*/  FFMA.FTZ R84, R112, R84, R165 ;  /* 0x0000005470547223 */ /* 0x004fc400000100a5 */
[----:B------:R-:W0:Y:S02]  /*4fb0*/  LDC.64 R112, c[0x0][0x2b8] ;  /* 0x0000ae00ff707b82 */ /* 0x000e240000000a00 */
[C---:B0-----:R-:W-:Y:S01]  /*4fc0*/  IMAD.WIDE.U32 R112, R111.reuse, 0x10, R112 ;  /* 0x000000106f707825 */ /* 0x041fe200078e0070 */
[----:B------:R-:W-:-:S04]  /*4fd0*/  IADD3 R111, R111, 0x20, RZ ;  /* 0x000000206f6f7810 */ /* 0x000fc80007ffe0ff */
[----:B------:R2:W-:Y:S03]  /*4fe0*/  STG.E.128 desc[UR4][R112.64], R84 ;  /* 0x0000005470007986 */ /* 0x0005e6000c101d04 */
.L_x_35545:
[----:B------:R-:W-:Y:S05]  /*4ff0*/  BSYNC B1 ;  /* 0x0000000000017941 */ /* 0x000fea0003800000 */
.L_x_35544:
[----:B------:R-:W-:Y:S01]  /*5000*/  LOP3.LUT P2, RZ, R3, 0x40000, RZ, 0xc0, !PT ;  /* 0x0004000003ff7812 */ /* 0x000fe2000784c0ff */
[----:B------:R-:W-:-:S12]  /*5010*/  BSSY B1, `(.L_x_35546) ;  /* 0x0000013000017945 */ /* 0x000fd80003800000 */
[----:B------:R-:W-:Y:S05]  /*5020*/  @!P2 BRA `(.L_x_35547) ;  /* 0x000000000044a947 */ /* 0x000fea0003800000 */
[----:B--2---:R-:W-:-:S05]  /*5030*/  FSEL R113, R109, RZ, !P0 ;  /* 0x000000ff6d717208 */ /* 0x004fca0004000000 */
[--C-:B0-----:R-:W-:Y:S01]  /*5040*/  FADD.FTZ R163, R40, -R113.reuse ;  /* 0x8000007128a37221 */ /* 0x101fe20000010000 */
[--C-:B------:R-:W-:Y:S01]  /*5050*/  FADD.FTZ R85, R41, -R113.reuse ;  /* 0x8000007129557221 */ /* 0x100fe20000010000 */
[--C-:B-1----:R-:W-:Y:S01]  /*5060*/  FADD.FTZ R87, R43, -R113.reuse ;  /* 0x800000712b577221 */ /* 0x102fe20000010000 */
[----:B------:R-:W-:Y:S01]  /*5070*/  FADD.FTZ R113, R42, -R113 ;  /* 0x800000712a717221 */ /* 0x000fe20000010000 */
[C---:B------:R-:W-:Y:S01]  /*5080*/  FMUL.FTZ R84, R110.reuse, R163 ;  /* 0x000000a36e547220 */ /* 0x040fe20000410000 */
[C---:B------:R-:W-:Y:S01]  /*5090*/  FMUL.FTZ R85, R110.reuse, R85 ;  /* 0x000000556e557220 */ /* 0x040fe20000410000 */
[C---:B------:R-:W-:Y:S01]  /*50a0*/  FMUL.FTZ R87, R110.reuse, R87 ;  /* 0x000000576e577220 */ /* 0x040fe20000410000 */
[----:B------:R-:W-:Y:S01]  /*50b0*/  FMUL.FTZ R86, R110, R113 ;  /* 0x000000716e567220 */ /* 0x000fe20000410000 */
[----:B------:R-:W-:Y:S01]  /*50c0*/  FFMA.FTZ R84, R157, R84, R156 ;  /* 0x000000549d547223 */ /* 0x000fe2000001009c */
[----:B------:R-:W0:Y:S01]  /*50d0*/  LDC.64 R112, c[0x0][0x2b8] ;  /* 0x0000ae00ff707b82 */ /* 0x000e220000000a00 */
[----:B------:R-:W-:Y:S01]  /*50e0*/  FFMA.FTZ R85, R155, R85, R154 ;  /* 0x000000559b557223 */ /* 0x000fe2000001009a */
[----:B------:R-:W-:Y:S01]  /*50f0*/  FFMA.FTZ R87, R151, R87, R150 ;  /* 0x0000005797577223 */ /* 0x000fe20000010096 */
[----:B------:R-:W-:Y:S01]  /*5100*/  FFMA.FTZ R86, R153, R86, R152 ;  /* 0x0000005699567223 */ /* 0x000fe20000010098 */
[C---:B0-----:R-:W-:Y:S01]  /*5110*/  IMAD.WIDE.U32 R112, R111.reuse, 0x10, R112 ;  /* 0x000000106f707825 */ /* 0x041fe200078e0070 */
[----:B------:R-:W-:-:S04]  /*5120*/  IADD3 R111, R111, 0x20, RZ ;  /* 0x000000206f6f7810 */ /* 0x000fc80007ffe0ff */
[----:B------:R3:W-:Y:S03]  /*5130*/  STG.E.128 desc[UR4][R112.64], R84 ;  /* 0x0000005470007986 */ /* 0x0007e6000c101d04 */
.L_x_35547:
[----:B------:R-:W-:Y:S05]  /*5140*/  BSYNC B1 ;  /* 0x0000000000017941 */ /* 0x000fea0003800000 */
.L_x_35546:
[----:B------:R-:W-:Y:S01]  /*5150*/  LOP3.LUT P2, RZ, R3, 0x20000, RZ, 0xc0, !PT ;  /* 0x0002000003ff7812 */ /* 0x000fe2000784c0ff */
[----:B------:R-:W-:-:S12]  /*5160*/  BSSY B1, `(.L_x_35548) ;  /* 0x0000013000017945 */ /* 0x000fd80003800000 */
[----:B------:R-:W-:Y:S05]  /*5170*/  @!P2 BRA `(.L_x_35549) ;  /* 0x000000000044a947 */ /* 0x000fea0003800000 */
[----:B--23--:R-:W-:-:S05]  /*5180*/  FSEL R113, R109, RZ, !P0 ;  /* 0x000000ff6d717208 */ /* 0x00cfca0004000000 */
        /* <DEDUP_REMOVED lines=16> */
.L_x_35549:
[----:B------:R-:W-:Y:S05]  /*5290*/  BSYNC B1 ;  /* 0x0000000000017941 */ /* 0x000fea0003800000 */
.L_x_35548:
[----:B------:R-:W-:Y:S01]  /*52a0*/  LOP3.LUT P2, RZ, R3, 0x10000, RZ, 0xc0, !PT ;  /* 0x0001000003ff7812 */ /* 0x000fe2000784c0ff */
[----:B------:R-:W-:-:S12]  /*52b0*/  BSSY B1, `(.L_x_35550) ;  /* 0x0000013000017945 */ /* 0x000fd80003800000 */
[----:B------:R-:W-:Y:S05]  /*52c0*/  @!P2 BRA `(.L_x_35551) ;  /* 0x000000000044a947 */ /* 0x000fea0003800000 */
[----:B--234-:R-:W-:-:S05]  /*52d0*/  FSEL R113, R109, RZ, !P0 ;  /* 0x000000ff6d717208 */ /* 0x01cfca0004000000 */
        /* <DEDUP_REMOVED lines=16> */
.L_x_35551:
[----:B------:R-:W-:Y:S05]  /*53e0*/  BSYNC B1 ;  /* 0x0000000000017941 */ /* 0x000fea0003800000 */
.L_x_35550:
[----:B------:R-:W-:Y:S01]  /*53f0*/  LOP3.LUT P2, RZ, R3, 0x8000, RZ, 0xc0, !PT ;  /* 0x0000800003ff7812 */ /* 0x000fe2000784c0ff */
[----:B------:R-:W-:-:S12]  /*5400*/  BSSY B1, `(.L_x_35552) ;  /* 0x0000013000017945 */ /* 0x000fd80003800000 */
[----:B------:R-:W-:Y:S05]  /*5410*/  @!P2 BRA `(.L_x_35553) ;  /* 0x000000000044a947 */ /* 0x000fea0003800000 */
[----:B0-234-:R-:W-:-:S05]  /*5420*/  FSEL R113, R109, RZ, !P0 ;  /* 0x000000ff6d717208 */ /* 0x01dfca0004000000 */
[--C-:B------:R-:W-:Y:S01]  /*5430*/  FADD.FTZ R163, R52, -R113.reuse ;  /* 0x8000007134a37221 */ /* 0x100fe20000010000 */
        /* <DEDUP_REMOVED lines=15> */
.L_x_35553:
[----:B------:R-:W-:Y:S05]  /*5530*/  BSYNC B1 ;  /* 0x0000000000017941 */ /* 0x000fea0003800000 */
.L_x_35552:
        /* <DEDUP_REMOVED lines=20> */
.L_x_35555:
[----:B------:R-:W-:Y:S05]  /*5680*/  BSYNC B1 ;  /* 0x0000000000017941 */ /* 0x000fea0003800000 */
.L_x_35554:
        /* <DEDUP_REMOVED lines=15> */
[----:B------:R-:W-:-:S02]  /*5780*/  FFMA.FTZ R86, R16, R113, R4 ;  /* 0x0000007110567223 */ /* 0x000fc40000010004 */
[----:B------:R-:W0:Y:S02]  /*5790*/  LDC.64 R112, c[0x0][0x2b8] ;  /* 0x0000ae00ff707b82 */ /* 0x000e240000000a00 */
[C---:B0-----:R-:W-:Y:S01]  /*57a0*/  IMAD.WIDE.U32 R112, R111.reuse, 0x10, R112 ;  /* 0x000000106f707825 */ /* 0x041fe200078e0070 */
[----:B------:R-:W-:-:S04]  /*57b0*/  IADD3 R111, R111, 0x20, RZ ;  /* 0x000000206f6f7810 */ /* 0x000fc80007ffe0ff */
[----:B------:R0:W-:Y:S03]  /*57c0*/  STG.E.128 desc[UR4][R112.64], R84 ;  /* 0x0000005470007986 */ /* 0x0001e6000c101d04 */
.L_x_35557:
[----:B------:R-:W-:Y:S05]  /*57d0*/  BSYNC B1 ;  /* 0x0000000000017941 */ /* 0x000fea0003800000 */
.L_x_35556:
        /* <DEDUP_REMOVED lines=20> */
.L_x_35559:
[----:B------:R-:W-:Y:S05]  /*5920*/  BSYNC B1 ;  /* 0x0000000000017941 */ /* 0x000fea0003800000 */
.L_x_35558:
        /* <DEDUP_REMOVED lines=20> */
.L_x_35561:
[----:B------:R-:W-:Y:S05]  /*5a70*/  BSYNC B1 ;  /* 0x0000000000017941 */ /* 0x000fea0003800000 */
.L_x_35560:
        /* <DEDUP_REMOVED lines=20> */
.L_x_35563:
[----:B------:R-:W-:Y:S05]  /*5bc0*/  BSYNC B1 ;  /* 0x0000000000017941 */ /* 0x000fea0003800000 */
.L_x_35562:
        /* <DEDUP_REMOVED lines=20> */
.L_x_35565:
[----:B------:R-:W-:Y:S05]  /*5d10*/  BSYNC B1 ;  /* 0x0000000000017941 */ /* 0x000fea0003800000 */
.L_x_35564:
[----:B------:R-:W-:-:S13]  /*5d20*/  LOP3.LUT P2, RZ, R3, 0x100, RZ, 0xc0, !PT ;  /* 0x0000010003ff7812 */ /* 0x000fda000784c0ff */
        /* <DEDUP_REMOVED lines=8> */
[C---:B------:R-:W-:Y:S01]  /*5db0*/  FMUL.FTZ R86, R110.reuse, R109 ;  /* 0x0000006d6e567220 */ /* 0x040fe20000410000 */
[----:B------:R-:W0:Y:S01]  /*5dc0*/  LDC.64 R112, c[0x0][0x2b8] ;  /* 0x0000ae00ff707b82 */ /* 0x000e220000000a00 */
[----:B------:R-:W-:Y:S01]  /*5dd0*/  FMUL.FTZ R87, R110, R87 ;  /* 0x000000576e577220 */ /* 0x000fe20000410000 */
[----:B------:R-:W-:Y:S01]  /*5de0*/  FFMA.FTZ R84, R94, R84, R13 ;  /* 0x000000545e547223 */ /* 0x000fe2000001000d */
[----:B------:R-:W-:Y:S01]  /*5df0*/  FFMA.FTZ R85, R95, R85, R107 ;  /* 0x000000555f557223 */ /* 0x000fe2000001006b */
[----:B------:R-:W-:Y:S01]  /*5e00*/  FFMA.FTZ R86, R96, R86, R14 ;  /* 0x0000005660567223 */ /* 0x000fe2000001000e */
[----:B------:R-:W-:Y:S01]  /*5e10*/  FFMA.FTZ R87, R97, R87, R108 ;  /* 0x0000005761577223 */ /* 0x000fe2000001006c */
[----:B0-----:R-:W-:-:S05]  /*5e20*/  IMAD.WIDE.U32 R110, R111, 0x10, R112 ;  /* 0x000000106f6e7825 */ /* 0x001fca00078e0070 */
[----:B------:R0:W-:Y:S02]  /*5e30*/  STG.E.128 desc[UR4][R110.64], R84 ;  /* 0x000000546e007986 */ /* 0x0001e4000c101d04 */
.L_x_35543:
[----:B------:R-:W-:Y:S05]  /*5e40*/  BSYNC B0 ;  /* 0x0000000000007941 */ /* 0x000fea0003800000 */
.L_x_35542:
[----:B0-234-:R-:W0:Y:S02]  /*5e50*/  LDC.64 R84, c[0x0][0x210] ;  /* 0x00008400ff547b82 */ /* 0x01de240000000a00 */
[----:B0-----:R-:W-:-:S04]  /*5e60*/  LEA R15, R84, R15, 0x2 ;  /* 0x0000000f540f7211 */ /* 0x001fc800078e10ff */
[----:B------:R-:W-:-:S13]  /*5e70*/  ISETP.GE.AND P2, PT, R15, R85, PT ;  /* 0x000000550f00720c */ /* 0x000fda0003f46270 */
[----:B------:R-:W-:Y:S05]  /*5e80*/  @!P2 BRA `(.L_x_35566) ;  /* 0xffffffb8007ca947 */ /* 0x000fea000383ffff */
[----:B------:R-:W-:Y:S05]  /*5e90*/  EXIT ;  /* 0x000000000000794d */ /* 0x000fea0003800000 */
.L_x_35541:
[----:B------:R-:W-:Y:S01]  /*5ea0*/  HFMA2.MMA R113, -RZ, RZ, 0, 5.9604644775390625e-08 ;  /* 0x00000001ff717435 */ /* 0x000fe200000001ff */
[----:B------:R-:W-:Y:S01]  /*5eb0*/  BSSY B0, `(.L_x_35567) ;  /* 0x0000007000007945 */ /* 0x000fe20003800000 */
[----:B------:R-:W-:Y:S02]  /*5ec0*/  MOV R163, R109 ;  /* 0x0000006d00a37202 */ /* 0x000fe40000000f00 */
[----:B------:R-:W-:Y:S02]  /*5ed0*/  MOV R112, 0x1f ;  /* 0x0000001f00707802 */ /* 0x000fe40000000f00 */
[----:B-1234-:R-:W-:-:S07]  /*5ee0*/  MOV R111, 0xffffffff ;  /* 0xffffffff006f7802 */ /* 0x01efce0000000f00 */
[----:B-----5:R-:W-:Y:S05]  /*5ef0*/  WARPSYNC.COLLECTIVE R111, `(.L_x_35568) ;  /* 0x000000006f087348 */ /* 0x020fea0003c00000 */
[----:B------:R0:W1:Y:S02]  /*5f00*/  SHFL.BFLY P6, R111, R163, R113, R112 ;  /* 0x0c000071a36f7389 */ /* 0x00006400000c0070 */
[----:B01---5:R-:W-:Y:S01]  /*5f10*/  ENDCOLLECTIVE ;  /* 0x000000000000791b */ /* 0x023fe20003800000 */
.L_x_35568:
[----:B------:R-:W-:Y:S05]  /*5f20*/  BSYNC B0 ;  /* 0x0000000000007941 */ /* 0x000fea0003800000 */
.L_x_35567:
[----:B------:R-:W-:Y:S01]  /*5f30*/  FADD.FTZ R109, R109, R111 ;  /* 0x0000006f6d6d7221 */ /* 0x000fe20000010000 */
[----:B------:R-:W-:Y:S01]  /*5f40*/  HFMA2.MMA R113, -RZ, RZ, 0, 1.1920928955078125e-07 ;  /* 0x00000002ff717435 */ /* 0x000fe200000001ff */
[----:B------:R-:W-:Y:S02]  /*5f50*/  MOV R111, 0xffffffff ;  /* 0xffffffff006f7802 */ /* 0x000fe40000000f00 */
[----:B------:R-:W-:Y:S02]  /*5f60*/  MOV R112, 0x1f ;  /* 0x0000001f00707802 */ /* 0x000fe40000000f00 */
[----:B------:R-:W-:Y:S02]  /*5f70*/  MOV R163, R109 ;  /* 0x0000006d00a37202 */ /* 0x000fe40000000f00 */
[----:B------:R-:W-:Y:S02]  /*5f80*/  P2R R87, PR, RZ, 0x20 ;  /* 0x00000020ff577803 */ /* 0x000fe40000000000 */
[----:B------:R-:W-:-:S13]  /*5f90*/  LOP3.LUT P5, RZ, R3, 0x40, RZ, 0xc0, !PT ;  /* 0x0000004003ff7812 */ /* 0x000fda00078ac0ff */
[----:B------:R-:W-:Y:S05]  /*5fa0*/  WARPSYNC.COLLECTIVE R111, `(.L_x_35569) ;  /* 0x000000006f087348 */ /* 0x000fea0003c00000 */
[----:B------:R0:W1:Y:S02]  /*5fb0*/  SHFL.BFLY P6, R111, R163, R113, R112 ;  /* 0x0c000071a36f7389 */ /* 0x00006400000c0070 */
[----:B01----:R-:W-:Y:S01]  /*5fc0*/  ENDCOLLECTIVE ;  /* 0x000000000000791b */ /* 0x003fe20003800000 */
.L_x_35569:
[----:B------:R-:W-:Y:S02]  /*5fd0*/  P2R R110, PR, RZ, 0x1 ;  /* 0x00000001ff6e7803 */ /* 0x000fe40000000000 */
[C---:B------:R-:W-:Y:S02]  /*5fe0*/  LOP3.LUT P0, RZ, R3.reuse, 0x20, RZ, 0xc0, !PT ;  /* 0x0000002003ff7812 */ /* 0x040fe4000780c0ff */
[----:B------:R-:W-:Y:S02]  /*5ff0*/  P2R R86, PR, RZ, 0x10 ;  /* 0x00000010ff567803 */ /* 0x000fe40000000000 */
[----:B------:R-:W-:Y:S01]  /*6000*/  LOP3.LUT P4, RZ, R3, 0x8, RZ, 0xc0, !PT ;  /* 0x0000000803ff7812 */ /* 0x000fe2000788c0ff */
[----:B------:R-:W-:Y:S01]  /*6010*/  HFMA2.MMA R113, -RZ, RZ, 0, 2.384185791015625e-07 ;  /* 0x00000004ff717435 */ /* 0x000fe200000001ff */
[----:B------:R-:W-:Y:S01]  /*6020*/  FADD.FTZ R109, R109, R111 ;  /* 0x0000006f6d6d7221 */ /* 0x000fe20000010000 */
[----:B------:R-:W-:-:S04]  /*6030*/  MOV R111, 0xffffffff ;  /* 0xffffffff006f7802 */ /* 0x000fc80000000f00 */
[----:B------:R-:W-:-:S07]  /*6040*/  MOV R163, R109 ;  /* 0x0000006d00a37202 */ /* 0x000fce0000000f00 */
[----:B------:R-:W-:Y:S05]  /*6050*/  WARPSYNC.COLLECTIVE R111, `(.L_x_35570) ;  /* 0x000000006f087348 */ /* 0x000fea0003c00000 */
[----:B------:R0:W1:Y:S02]  /*6060*/  SHFL.BFLY P6, R111, R163, R113, R112 ;  /* 0x0c000071a36f7389 */ /* 0x00006400000c0070 */
[----:B01----:R-:W-:Y:S01]  /*6070*/  ENDCOLLECTIVE ;  /* 0x000000000000791b */ /* 0x003fe20003800000 */
.L_x_35570:
[----:B------:R-:W-:Y:S01]  /*6080*/  HFMA2.MMA R113, -RZ, RZ, 0, 4.76837158203125e-07 ;  /* 0x00000008ff717435 */ /* 0x000fe200000001ff */
[----:B------:R-:W-:Y:S01]  /*6090*/  FADD.FTZ R109, R109, R111 ;  /* 0x0000006f6d6d7221 */ /* 0x000fe20000010000 */
[----:B------:R-:W-:-:S04]  /*60a0*/  MOV R111, 0xffffffff ;  /* 0xffffffff006f7802 */ /* 0x000fc80000000f00 */
[----:B------:R-:W-:-:S07]  /*60b0*/  MOV R163, R109 ;  /* 0x0000006d00a37202 */ /* 0x000fce0000000f00 */
[----:B------:R-:W-:Y:S05]  /*60c0*/  WARPSYNC.COLLECTIVE R111, `(.L_x_35571) ;  /* 0x000000006f087348 */ /* 0x000fea0003c00000 */
[----:B------:R0:W1:Y:S02]  /*60d0*/  SHFL.BFLY P6, R111, R163, R113, R112 ;  /* 0x0c000071a36f7389 */ /* 0x00006400000c0070 */
[----:B01----:R-:W-:Y:S01]  /*60e0*/  ENDCOLLECTIVE ;  /* 0x000000000000791b */ /* 0x003fe20003800000 */
.L_x_35571:
[----:B------:R-:W-:Y:S01]  /*60f0*/  HFMA2.MMA R113, -RZ, RZ, 0, 9.5367431640625e-07 ;  /* 0x00000010ff717435 */ /* 0x000fe200000001ff */
[----:B------:R-:W-:Y:S01]  /*6100*/  FADD.FTZ R109, R109, R111 ;  /* 0x0000006f6d6d7221 */ /* 0x000fe20000010000 */
[----:B------:R-:W-:-:S04]  /*6110*/  MOV R111, 0xffffffff ;  /* 0xffffffff006f7802 */ /* 0x000fc80000000f00 */
[----:B------:R-:W-:-:S07]  /*6120*/  MOV R163, R109 ;  /* 0x0000006d00a37202 */ /* 0x000fce0000000f00 */
[----:B------:R-:W-:Y:S05]  /*6130*/  WARPSYNC.COLLECTIVE R111, `(.L_x_35572) ;  /* 0x000000006f087348 */ /* 0x000fea0003c00000 */
[----:B------:R0:W1:Y:S02]  /*6140*/  SHFL.BFLY P6, R111, R163, R113, R112 ;  /* 0x0c000071a36f7389 */ /* 0x00006400000c0070 */
[----:B01----:R-:W-:Y:S01]  /*6150*/  ENDCOLLECTIVE ;  /* 0x000000000000791b */ /* 0x003fe20003800000 */
.L_x_35572:
[----:B------:R-:W0:Y:S01]  /*6160*/  LDC R112, c[0x0][0x290] ;  /* 0x0000a400ff707b82 */ /* 0x000e220000000800 */
[----:B------:R-:W-:Y:S01]  /*6170*/  HFMA2.MMA R113, -RZ, RZ, 0, 5.9604644775390625e-08 ;  /* 0x00000001ff717435 */ /* 0x000fe200000001ff */
[----:B------:R-:W-:Y:S01]  /*6180*/  FADD.FTZ R109, R109, R111 ;  /* 0x0000006f6d6d7221 */ /* 0x000fe20000010000 */
[----:B------:R-:W-:-:S03]  /*6190*/  LOP3.LUT P6, RZ, R3, 0x10, RZ, 0xc0, !PT ;  /* 0x0000001003ff7812 */ /* 0x000fc600078cc0ff */
[----:B0-----:R-:W-:-:S04]  /*61a0*/  FMUL.FTZ R109, R109, R112 ;  /* 0x000000706d6d7220 */ /* 0x001fc80000410000 */
        /* <DEDUP_REMOVED lines=46> */
[----:B------:R-:W-:Y:S01]  /*6490*/  FADD.FTZ R111, R57, -R109 ;  /* 0x8000006d396f7221 */ /* 0x000fe20000010000 */
[----:B------:R-:W-:Y:S02]  /*64a0*/  MOV R112, 0x1f ;  /* 0x0000001f00707802 */ /* 0x000fe40000000f00 */
        /* <DEDUP_REMOVED lines=8> */
[----:B------:R-:W-:Y:S01]  /*6530*/  FADD.FTZ R87, R61, -R109 ;  /* 0x8000006d3d577221 */ /* 0x000fe20000010000 */
[----:B------:R-:W-:Y:S01]  /*6540*/  MOV R111, 0xffffffff ;  /* 0xffffffff006f7802 */ /* 0x000fe20000000f00 */
        /* <DEDUP_REMOVED lines=46> */
[----:B------:R-:W-:-:S07]  /*6830*/  @P5 FFMA.FTZ R163, R87, R87, R86 ;  /* 0x0000005757a35223 */ /* 0x000fce0000010056 */
[----:B------:R-:W-:Y:S05]  /*6840*/  WARPSYNC.COLLECTIVE R111, `(.L_x_35573) ;  /* 0x000000006f087348 */ /* 0x000fea0003c00000 */
[----:B------:R0:W1:Y:S02]  /*6850*/  SHFL.BFLY P6, R111, R163, R113, R112 ;  /* 0x0c000071a36f7389 */ /* 0x00006400000c0070 */
[----:B01----:R-:W-:Y:S01]  /*6860*/  ENDCOLLECTIVE ;  /* 0x000000000000791b */ /* 0x003fe20003800000 */
.L_x_35573:
[----:B------:R-:W-:Y:S01]  /*6870*/  HFMA2.MMA R113, -RZ, RZ, 0, 1.1920928955078125e-07 ;  /* 0x00000002ff717435 */ /* 0x000fe200000001ff */
[----:B------:R-:W-:Y:S02]  /*6880*/  MOV R86, R111 ;  /* 0x0000006f00567202 */ /* 0x000fe40000000f00 */
[----:B------:R-:W-:-:S03]  /*6890*/  MOV R111, 0xffffffff ;  /* 0xffffffff006f7802 */ /* 0x000fc60000000f00 */
[----:B------:R-:W-:-:S07]  /*68a0*/  FADD.FTZ R163, R163, R86 ;  /* 0x00000056a3a37221 */ /* 0x000fce0000010000 */
[----:B------:R-:W-:Y:S05]  /*68b0*/  WARPSYNC.COLLECTIVE R111, `(.L_x_35574) ;  /* 0x000000006f087348 */ /* 0x000fea0003c00000 */
[----:B------:R0:W1:Y:S02]  /*68c0*/  SHFL.BFLY P6, R111, R163, R113, R112 ;  /* 0x0c000071a36f7389 */ /* 0x00006400000c0070 */
[----:B01----:R-:W-:Y:S01]  /*68d0*/  ENDCOLLECTIVE ;  /* 0x000000000000791b */ /* 0x003fe20003800000 */
.L_x_35574:
[----:B------:R-:W-:Y:S01]  /*68e0*/  HFMA2.MMA R113, -RZ, RZ, 0, 2.384185791015625e-07 ;  /* 0x00000004ff717435 */ /* 0x000fe200000001ff */
[----:B------:R-:W-:Y:S02]  /*68f0*/  MOV R86, R111 ;  /* 0x0000006f00567202 */ /* 0x000fe40000000f00 */
[----:B------:R-:W-:-:S03]  /*6900*/  MOV R111, 0xffffffff ;  /* 0xffffffff006f7802 */ /* 0x000fc60000000f00 */
[----:B------:R-:W-:-:S07]  /*6910*/  FADD.FTZ R163, R163, R86 ;  /* 0x00000056a3a37221 */ /* 0x000fce0000010000 */
[----:B------:R-:W-:Y:S05]  /*6920*/  WARPSYNC.COLLECTIVE R111, `(.L_x_35575) ;  /* 0x000000006f087348 */ /* 0x000fea0003c00000 */
[----:B------:R0:W1:Y:S02]  /*6930*/  SHFL.BFLY P6, R111, R163, R113, R112 ;  /* 0x0c000071a36f7389 */ /* 0x00006400000c0070 */
[----:B01----:R-:W-:Y:S01]  /*6940*/  ENDCOLLECTIVE ;  /* 0x000000000000791b */ /* 0x003fe20003800000 */
.L_x_35575:
[----:B------:R-:W-:Y:S01]  /*6950*/  HFMA2.MMA R113, -RZ, RZ, 0, 4.76837158203125e-07 ;  /* 0x00000008ff717435 */ /* 0x000fe200000001ff */
[----:B------:R-:W-:Y:S02]  /*6960*/  MOV R86, R111 ;  /* 0x0000006f00567202 */ /* 0x000fe40000000f00 */
[----:B------:R-:W-:-:S03]  /*6970*/  MOV R111, 0xffffffff ;  /* 0xffffffff006f7802 */ /* 0x000fc60000000f00 */
[----:B------:R-:W-:-:S07]  /*6980*/  FADD.FTZ R163, R163, R86 ;  /* 0x00000056a3a37221 */ /* 0x000fce0000010000 */
[----:B------:R-:W-:Y:S05]  /*6990*/  WARPSYNC.COLLECTIVE R111, `(.L_x_35576) ;  /* 0x000000006f087348 */ /* 0x000fea0003c00000 */
[----:B------:R0:W1:Y:S02]  /*69a0*/  SHFL.BFLY P6, R111, R163, R113, R112 ;  /* 0x0c000071a36f7389 */ /* 0x00006400000c0070 */
[----:B01----:R-:W-:Y:S01]  /*69b0*/  ENDCOLLECTIVE ;  /* 0x000000000000791b */ /* 0x003fe20003800000 */
.L_x_35576:
[----:B------:R-:W-:Y:S01]  /*69c0*/  HFMA2.MMA R113, -RZ, RZ, 0, 9.5367431640625e-07 ;  /* 0x00000010ff717435 */ /* 0x000fe200000001ff */
[----:B------:R-:W-:Y:S02]  /*69d0*/  MOV R86, R111 ;  /* 0x0000006f00567202 */ /* 0x000fe40000000f00 */
[----:B------:R-:W-:-:S03]  /*69e0*/  MOV R111, 0xffffffff ;  /* 0xffffffff006f7802 */ /* 0x000fc60000000f00 */
[----:B------:R-:W-:-:S07]  /*69f0*/  FADD.FTZ R163, R163, R86 ;  /* 0x00000056a3a37221 */ /* 0x000fce0000010000 */
[----:B------:R-:W-:Y:S05]  /*6a00*/  WARPSYNC.COLLECTIVE R111, `(.L_x_35577) ;  /* 0x000000006f087348 */ /* 0x000fea0003c00000 */
[----:B------:R0:W1:Y:S02]  /*6a10*/  SHFL.BFLY P6, R111, R163, R113, R112 ;  /* 0x0c000071a36f7389 */ /* 0x00006400000c0070 */
[----:B01----:R-:W-:Y:S01]  /*6a20*/  ENDCOLLECTIVE ;  /* 0x000000000000791b */ /* 0x003fe20003800000 */
.L_x_35577:
[----:B------:R-:W-:Y:S01]  /*6a30*/  MOV R86, R111 ;  /* 0x0000006f00567202 */ /* 0x000fe20000000f00 */
[----:B------:R-:W-:Y:S06]  /*6a40*/  BRA `(.L_x_35578) ;  /* 0xffffffe000ac7947 */ /* 0x000fec000383ffff */
.L_x_35579:
        /* <DEDUP_REMOVED lines=11> */
.L_x_44465:


//--------------------- .text._ZN10layer_norm13ln_fwd_kernelINS_13Kernel_traitsI6__halfffffjLj1536ELj1ELj4ELj1ELj16ENS_18Kernel_traits_baseILj1536ES2_ffffjLj128EEEEELb0ELb0ELb1ELb1EEEvNS_9FwdParamsE --------------------------
	.section	.text._ZN10layer_norm13ln_fwd_kernelINS_13Kernel_traitsI6__halfffffjLj1536ELj1ELj4ELj1ELj16ENS_18Kernel_traits_baseILj1536ES2_ffffjLj128EEEEELb0ELb0ELb1ELb1EEEvNS_9FwdParamsE,"ax",@progbits
	.align	128
        .global         _ZN10layer_norm13ln_fwd_kernelINS_13Kernel_traitsI6__halfffffjLj1536ELj1ELj4ELj1ELj16ENS_18Kernel_traits_baseILj1536ES2_ffffjLj128EEEEELb0ELb0ELb1ELb1EEEvNS_9FwdParamsE
        .type           _ZN10layer_norm13ln_fwd_kernelINS_13Kernel_traitsI6__halfffffjLj1536ELj1ELj4ELj1ELj16ENS_18Kernel_traits_baseILj1536ES2_ffffjLj128EEEEELb0ELb0ELb1ELb1EEEvNS_9FwdParamsE,@function
        .size           _ZN10layer_norm13ln_fwd_kernelINS_13Kernel_traitsI6__halfffffjLj1536ELj1ELj4ELj1ELj16ENS_18Kernel_traits_baseILj1536ES2_ffffjLj128EEEEELb0ELb0ELb1ELb1EEEvNS_9FwdParamsE,(.L_x_44466 - _ZN10layer_norm13ln_fwd_kernelINS_13Kernel_traitsI6__halfffffjLj1536ELj1ELj4ELj1ELj16ENS_18Kernel_traits_baseILj1536ES2_ffffjLj128EEEEELb0ELb0ELb1ELb1EEEvNS_9FwdParamsE)
        .other          _ZN10layer_norm13ln_fwd_kernelINS_13Kernel_traitsI6__halfffffjLj1536ELj1ELj4ELj1ELj16ENS_18Kernel_traits_baseILj1536ES2_ffffjLj128EEEEELb0ELb0ELb1ELb1EEEvNS_9FwdParamsE,@"STO_CUDA_ENTRY STV_DEFAULT"
_ZN10layer_norm13ln_fwd_kernelINS_13Kernel_traitsI6__halfffffjLj1536ELj1ELj4ELj1ELj16ENS_18Kernel_traits_baseILj1536ES2_ffffjLj128EEEEELb0ELb0ELb1ELb1EEEvNS_9FwdParamsE:
.text._ZN10layer_norm13ln_fwd_kernelINS_13Kernel_traitsI6__halfffffjLj1536ELj1ELj4ELj1ELj16ENS_18Kernel_traits_baseILj1536ES2_ffffjLj128EEEEELb0ELb0ELb1ELb1EEEvNS_9FwdParamsE:
        /* <DEDUP_REMOVED lines=24> */
[----:B-1----:R-:W-:Y:S02]  /*0180*/  LEA R156, R3, R0, 0x2 ;  /* 0x00000000039c7211 */ /* 0x002fe400078e10ff */
[----:B------:R-:W-:Y:S01]  /*0190*/  IADD3 R2, P2, R2, UR6, RZ ;  /* 0x0000000602027c10 */ /* 0x000fe2000ff5e0ff */
[----:B------:R0:W5:Y:S01]  /*01a0*/  @P0 LDG.E.64 R48, desc[UR4][R4.64+0xa00] ;  /* 0x000a000404300981 */ /* 0x000162000c1e1b00 */
[----:B------:R-:W-:Y:S02]  /*01b0*/  ISETP.GE.AND P1, PT, R156, UR8, PT ;  /* 0x000000089c007c0c */ /* 0x000fe4000bf26270 */
[----:B------:R-:W-:Y:S01]  /*01c0*/  IADD3.X R3, RZ, UR7, RZ, P2, !PT ;  /* 0x00000007ff037c10 */ /* 0x000fe200097fe4ff */
[----:B------:R0:W5:Y:S10]  /*01d0*/  @P0 LDG.E.64 R46, desc[UR4][R4.64+0xb00] ;  /* 0x000b0004042e0981 */ /* 0x000174000c1e1b00 */
[----:B0-----:R-:W-:Y:S05]  /*01e0*/  @P1 EXIT ;  /* 0x000000000000194d */ /* 0x001fea0003800000 */
        /* <DEDUP_REMOVED lines=11> */
[----:B------:R0:W4:Y:S01]  /*02a0*/  LDG.E.64 R84, desc[UR4][R2.64+0xb00] ;  /* 0x000b000402547981 */ /* 0x000122000c1e1b00 */
        /* <DEDUP_REMOVED lines=12> */
[----:B------:R-:W-:Y:S01]  /*0370*/  SHF.R.U64 R44, R22, 0x10, R23 ;  /* 0x00000010162c7819 */ /* 0x000fe20000001217 */
[----:B------:R-:W-:Y:S01]  /*0380*/  HADD2.F32 R24, -RZ, R22.H0_H0 ;  /* 0x20000016ff187230 */ /* 0x000fe20000004100 */
[----:B------:R-:W-:Y:S01]  /*0390*/  SHF.R.U64 R87, R20, 0x10, R21 ;  /* 0x0000001014577819 */ /* 0x000fe20000001215 */
[----:B------:R-:W-:Y:S01]  /*03a0*/  HADD2.F32 R22, -RZ, R20.H0_H0 ;  /* 0x20000014ff167230 */ /* 0x000fe20000004100 */
[----:B------:R-:W-:Y:S01]  /*03b0*/  SHF.R.U64 R89, R18, 0x10, R19 ;  /* 0x0000001012597819 */ /* 0x000fe20000001213 */
[----:B------:R-:W-:Y:S01]  /*03c0*/  HADD2.F32 R20, -RZ, R18.H0_H0 ;  /* 0x20000012ff147230 */ /* 0x000fe20000004100 */
[----:B------:R-:W-:Y:S01]  /*03d0*/  SHF.R.U64 R91, R16, 0x10, R17 ;  /* 0x00000010105b7819 */ /* 0x000fe20000001211 */
        /* <DEDUP_REMOVED lines=36> */
[----:B0-----:R-:W-:Y:S01]  /*0620*/  HADD2.F32 R3, -RZ, R49.H0_H0 ;  /* 0x20000031ff037230 */ /* 0x001fe20000004100 */
[--C-:B------:R-:W-:Y:S01]  /*0630*/  SHF.R.U64 R107, R46, 0x10, R47.reuse ;  /* 0x000000102e6b7819 */ /* 0x100fe2000000122f */
[----:B------:R-:W-:Y:S01]  /*0640*/  HADD2.F32 R2, -RZ, R46.H0_H0 ;  /* 0x2000002eff027230 */ /* 0x000fe20000004100 */
[----:B------:R-:W-:Y:S01]  /*0650*/  SHF.R.U32.HI R108, RZ, 0x10, R47 ;  /* 0x00000010ff6c7819 */ /* 0x000fe2000001162f */
[----:B------:R-:W-:Y:S01]  /*0660*/  HADD2.F32 R0, -RZ, R47.H0_H0 ;  /* 0x2000002fff007230 */ /* 0x000fe20000004100 */
[----:B------:R-:W-:Y:S01]  /*0670*/  ULDC.U8 UR6, c[0x0][0x2a0] ;  /* 0x0000a80000067ab9 */ /* 0x000fe20000000000 */
        /* <DEDUP_REMOVED lines=74> */
[----:B------:R-:W-:Y:S01]  /*0b20*/  LOP3.LUT R26, R25, 0x1f, RZ, 0xc0, !PT ;  /* 0x0000001f191a7812 */ /* 0x000fe200078ec0ff */
        /* <DEDUP_REMOVED lines=25> */
.L_x_35679:
[----:B------:R-:W0:Y:S08]  /*0cc0*/  LDC.64 R36, c[0x0][0x280] ;  /* 0x0000a000ff247b82 */ /* 0x000e300000000a00 */
[----:B------:R-:W1:Y:S08]  /*0cd0*/  LDC.64 R40, c[0x0][0x230] ;  /* 0x00008c00ff287b82 */ /* 0x000e700000000a00 */
[----:B------:R-:W2:Y:S01]  /*0ce0*/  LDC R161, c[0x0][0x218] ;  /* 0x00008600ffa17b82 */ /* 0x000ea20000000800 */
[----:B0-----:R-:W-:Y:S01]  /*0cf0*/  IMAD.WIDE R44, R156, 0x4, R36 ;  /* 0x000000049c2c7825 */ /* 0x001fe200078e0224 */
[----:B------:R-:W-:-:S06]  /*0d00*/  HFMA2.MMA R158, -RZ, RZ, 0, 0 ;  /* 0x00000000ff9e7435 */ /* 0x000fcc00000001ff */
[----:B------:R-:W0:Y:S01]  /*0d10*/  LDC.64 R110, c[0x0][0x238] ;  /* 0x00008e00ff6e7b82 */ /* 0x000e220000000a00 */
[----:B------:R-:W3:Y:S01]  /*0d20*/  LDG.E R46, desc[UR4][R44.64] ;  /* 0x000000042c2e7981 */ /* 0x000ee2000c1e1900 */
[----:B-1----:R-:W-:-:S04]  /*0d30*/  ISETP.NE.U32.AND P0, PT, R40, RZ, PT ;  /* 0x000000ff2800720c */ /* 0x002fc80003f05070 */
[----:B------:R-:W-:Y:S01]  /*0d40*/  ISETP.NE.AND.EX P0, PT, R41, RZ, PT, P0 ;  /* 0x000000ff2900720c */ /* 0x000fe20003f05300 */
[----:B--2---:R-:W-:-:S05]  /*0d50*/  IMAD R38, R156, R161, RZ ;  /* 0x000000a19c267224 */ /* 0x004fca00078e02ff */
[----:B------:R-:W-:-:S07]  /*0d60*/  SHF.R.S32.HI R39, RZ, 0x1f, R38 ;  /* 0x0000001fff277819 */ /* 0x000fce0000011426 */
[----:B------:R-:W1:Y:S01]  /*0d70*/  @P0 LDC.64 R36, c[0x0][0x230] ;  /* 0x00008c00ff240b82 */ /* 0x000e620000000a00 */
[----:B------:R-:W-:-:S04]  /*0d80*/  LEA.HI R165, R39, R38, RZ, 0x2 ;  /* 0x0000002627a57211 */ /* 0x000fc800078f10ff */
[----:B------:R-:W-:-:S03]  /*0d90*/  LEA.HI.SX32 R165, R165, R26, 0x1e ;  /* 0x0000001aa5a57211 */ /* 0x000fc600078ff2ff */
[----:B------:R-:W2:Y:S02]  /*0da0*/  LDC.64 R38, c[0x0][0x288] ;  /* 0x0000a200ff267b82 */ /* 0x000ea40000000a00 */
[----:B-1----:R-:W-:-:S05]  /*0db0*/  @P0 IMAD.WIDE.U32 R42, R165, 0x10, R36 ;  /* 0x00000010a52a0825 */ /* 0x002fca00078e0024 */
[----:B------:R1:W4:Y:S01]  /*0dc0*/  @P0 LDG.E.128 R28, desc[UR4][R42.64] ;  /* 0x000000042a1c0981 */ /* 0x000322000c1e1d00 */
[----:B--2---:R-:W-:-:S05]  /*0dd0*/  IMAD.WIDE R38, R156, 0x4, R38 ;  /* 0x000000049c267825 */ /* 0x004fca00078e0226 */
[----:B-----5:R2:W5:Y:S01]  /*0de0*/  LDG.E R159, desc[UR4][R38.64] ;  /* 0x00000004269f7981 */ /* 0x020562000c1e1900 */
[----:B-1----:R-:W1:Y:S01]  /*0df0*/  @P0 LDC.64 R42, c[0x0][0x230] ;  /* 0x00008c00ff2a0b82 */ /* 0x002e620000000a00 */
[C---:B---3--:R-:W-:Y:S02]  /*0e00*/  ISETP.GE.AND P5, PT, R46.reuse, 0x1, PT ;  /* 0x000000012e00780c */ /* 0x048fe40003fa6270 */
[----:B------:R-:W-:-:S11]  /*0e10*/  ISETP.GT.AND P6, PT, R46, RZ, PT ;  /* 0x000000ff2e00720c */ /* 0x000fd60003fc4270 */
[----:B------:R-:W3:Y:S01]  /*0e20*/  @P5 LDC.64 R36, c[0x0][0x220] ;  /* 0x00008800ff245b82 */ /* 0x000ee20000000a00 */
[----:B------:R-:W-:Y:S02]  /*0e30*/  @P5 IADD3 R44, R46, -0x1, RZ ;  /* 0xffffffff2e2c5810 */ /* 0x000fe40007ffe0ff */
[----:B------:R-:W-:Y:S02]  /*0e40*/  @P5 LOP3.LUT R26, R25, 0x1f, RZ, 0xc0, !PT ;  /* 0x0000001f191a5812 */ /* 0x000fe400078ec0ff */
[----:B------:R-:W-:Y:S01]  /*0e50*/  @!P6 ISETP.NE.U32.AND P1, PT, R40, RZ, PT ;  /* 0x000000ff2800e20c */ /* 0x000fe20003f25070 */
[----:B------:R-:W-:-:S03]  /*0e60*/  @P5 IMAD R44, R44, R161, RZ ;  /* 0x000000a12c2c5224 */ /* 0x000fc600078e02ff */
[----:B------:R-:W-:Y:S02]  /*0e70*/  @!P6 ISETP.NE.AND.EX P2, PT, R41, RZ, PT, P1 ;  /* 0x000000ff2900e20c */ /* 0x000fe40003f45310 */
[----:B------:R-:W-:-:S04]  /*0e80*/  @P5 SHF.R.S32.HI R45, RZ, 0x1f, R44 ;  /* 0x0000001fff2d5819 */ /* 0x000fc8000001142c */
[----:B------:R-:W-:-:S04]  /*0e90*/  @P5 LEA.HI R45, R45, R44, RZ, 0x2 ;  /* 0x0000002c2d2d5211 */ /* 0x000fc800078f10ff */
[----:B------:R-:W-:-:S05]  /*0ea0*/  @P5 LEA.HI.SX32 R158, R45, R26, 0x1e ;  /* 0x0000001a2d9e5211 */ /* 0x000fca00078ff2ff */
[----:B---3--:R-:W-:-:S05]  /*0eb0*/  @P5 IMAD.WIDE.U32 R36, R158, 0x10, R36 ;  /* 0x000000109e245825 */ /* 0x008fca00078e0024 */
[----:B------:R2:W5:Y:S01]  /*0ec0*/  @P5 LDG.E.128 R32, desc[UR4][R36.64] ;  /* 0x0000000424205981 */ /* 0x000562000c1e1d00 */
[C---:B------:R-:W-:Y:S01]  /*0ed0*/  @!P6 ISETP.NE.U32.AND P3, PT, R40.reuse, RZ, PT ;  /* 0x000000ff2800e20c */ /* 0x040fe20003f65070 */
[----:B------:R-:W-:Y:S01]  /*0ee0*/  BSSY B0, `(.L_x_35580) ;  /* 0x0000010000007945 */ /* 0x000fe20003800000 */
[C---:B------:R-:W-:Y:S01]  /*0ef0*/  @!P6 ISETP.NE.U32.AND P1, PT, R40.reuse, RZ, PT ;  /* 0x000000ff2800e20c */ /* 0x040fe20003f25070 */
[C---:B0-----:R-:W-:Y:S01]  /*0f00*/  IMAD.WIDE.U32 R44, R165.reuse, 0x10, R110 ;  /* 0x00000010a52c7825 */ /* 0x041fe200078e006e */
[----:B------:R-:W-:Y:S02]  /*0f10*/  IADD3 R49, R165, 0x20, RZ ;  /* 0x00000020a5317810 */ /* 0x000fe40007ffe0ff */
[----:B----4-:R-:W-:Y:S02]  /*0f20*/  @!P6 FSEL R81, R29, RZ, P2 ;  /* 0x000000ff1d51e208 */ /* 0x010fe40001000000 */
[----:B------:R-:W-:Y:S01]  /*0f30*/  @!P6 ISETP.NE.U32.AND P2, PT, R40, RZ, PT ;  /* 0x000000ff2800e20c */ /* 0x000fe20003f45070 */
[----:B-1----:R-:W-:Y:S01]  /*0f40*/  @P0 IMAD.WIDE.U32 R42, R49, 0x10, R42 ;  /* 0x00000010312a0825 */ /* 0x002fe200078e002a */
[----:B------:R-:W-:-:S02]  /*0f50*/  @!P6 ISETP.NE.AND.EX P3, PT, R41, RZ, PT, P3 ;  /* 0x000000ff2900e20c */ /* 0x000fc40003f65330 */
[C---:B------:R-:W-:Y:S02]  /*0f60*/  @!P6 ISETP.NE.AND.EX P1, PT, R41.reuse, RZ, PT, P1 ;  /* 0x000000ff2900e20c */ /* 0x040fe40003f25310 */
[----:B------:R-:W-:Y:S02]  /*0f70*/  @!P6 ISETP.NE.AND.EX P2, PT, R41, RZ, PT, P2 ;  /* 0x000000ff2900e20c */ /* 0x000fe40003f45320 */
[----:B------:R-:W-:Y:S02]  /*0f80*/  @!P6 FSEL R82, R30, RZ, P1 ;  /* 0x000000ff1e52e208 */ /* 0x000fe40000800000 */
[----:B------:R-:W-:Y:S02]  /*0f90*/  @!P6 FSEL R83, R31, RZ, P2 ;  /* 0x000000ff1f53e208 */ /* 0x000fe40001000000 */
[----:B------:R-:W-:Y:S01]  /*0fa0*/  @!P6 FSEL R80, R28, RZ, P3 ;  /* 0x000000ff1c50e208 */ /* 0x000fe20001800000 */
[----:B--2---:R-:W-:Y:S06]  /*0fb0*/  @!P6 BRA `(.L_x_35581) ;  /* 0x000000000008e947 */ /* 0x004fec0003800000 */
[----:B-----5:R-:W-:-:S04]  /*0fc0*/  FMUL.FTZ R80, R32, UR6 ;  /* 0x0000000620507c20 */ /* 0x020fc80008410000 */
[----:B------:R-:W-:-:S07]  /*0fd0*/  @P0 FADD.FTZ R80, R28, R80 ;  /* 0x000000501c500221 */ /* 0x000fce0000010000 */
.L_x_35581:
[----:B------:R-:W-:Y:S05]  /*0fe0*/  BSYNC B0 ;  /* 0x0000000000007941 */ /* 0x000fea0003800000 */
.L_x_35580:
[----:B------:R-:W-:Y:S04]  /*0ff0*/  BSSY B0, `(.L_x_35582) ;  /* 0x0000004000007945 */ /* 0x000fe80003800000 */
[----:B------:R-:W-:Y:S05]  /*1000*/  @!P6 BRA `(.L_x_35583) ;  /* 0x000000000008e947 */ /* 0x000fea0003800000 */
[----:B-----5:R-:W-:-:S04]  /*1010*/  FMUL.FTZ R81, R33, UR6 ;  /* 0x0000000621517c20 */ /* 0x020fc80008410000 */
[----:B------:R-:W-:-:S07]  /*1020*/  @P0 FADD.FTZ R81, R29, R81 ;  /* 0x000000511d510221 */ /* 0x000fce0000010000 */
.L_x_35583:
[----:B------:R-:W-:Y:S05]  /*1030*/  BSYNC B0 ;  /* 0x0000000000007941 */ /* 0x000fea0003800000 */
.L_x_35582:
[----:B------:R-:W-:Y:S04]  /*1040*/  BSSY B0, `(.L_x_35584) ;  /* 0x0000004000007945 */ /* 0x000fe80003800000 */
[----:B------:R-:W-:Y:S05]  /*1050*/  @!P6 BRA `(.L_x_35585) ;  /* 0x000000000008e947 */ /* 0x000fea0003800000 */
[----:B-----5:R-:W-:-:S04]  /*1060*/  FMUL.FTZ R82, R34, UR6 ;  /* 0x0000000622527c20 */ /* 0x020fc80008410000 */
[----:B------:R-:W-:-:S07]  /*1070*/  @P0 FADD.FTZ R82, R30, R82 ;  /* 0x000000521e520221 */ /* 0x000fce0000010000 */
.L_x_35585:
[----:B------:R-:W-:Y:S05]  /*1080*/  BSYNC B0 ;  /* 0x0000000000007941 */ /* 0x000fea0003800000 */
.L_x_35584:
[----:B------:R-:W-:Y:S04]  /*1090*/  BSSY B0, `(.L_x_35586) ;  /* 0x0000004000007945 */ /* 0x000fe80003800000 */
[----:B------:R-:W-:Y:S05]  /*10a0*/  @!P6 BRA `(.L_x_35587) ;  /* 0x000000000008e947 */ /* 0x000fea0003800000 */
[----:B-----5:R-:W-:-:S04]  /*10b0*/  FMUL.FTZ R83, R35, UR6 ;  /* 0x0000000623537c20 */ /* 0x020fc80008410000 */
[----:B------:R-:W-:-:S07]  /*10c0*/  @P0 FADD.FTZ R83, R31, R83 ;  /* 0x000000531f530221 */ /* 0x000fce0000010000 */
.L_x_35587:
[----:B------:R-:W-:Y:S05]  /*10d0*/  BSYNC B0 ;  /* 0x0000000000007941 */ /* 0x000fea0003800000 */
.L_x_35586:
[----:B------:R-:W0:Y:S01]  /*10e0*/  @P5 LDC.64 R36, c[0x0][0x220] ;  /* 0x00008800ff245b82 */ /* 0x000e220000000a00 */
[----:B------:R1:W-:Y:S01]  /*10f0*/  STG.E.128 desc[UR4][R44.64], R80 ;  /* 0x000000502c007986 */ /* 0x0003e2000c101d04 */
[----:B------:R-:W-:-:S03]  /*1100*/  @P5 IADD3 R47, R158, 0x20, RZ ;  /* 0x000000209e2f5810 */ /* 0x000fc60007ffe0ff */
[----:B------:R-:W2:Y:S01]  /*1110*/  @P0 LDG.E.128 R28, desc[UR4][R42.64] ;  /* 0x000000042a1c0981 */ /* 0x000ea2000c1e1d00 */
[----:B------:R-:W-:Y:S02]  /*1120*/  @!P6 ISETP.NE.U32.AND P1, PT, R40, RZ, PT ;  /* 0x000000ff2800e20c */ /* 0x000fe40003f25070 */
[----:B------:R-:W3:Y:S02]  /*1130*/  @P0 LDC.64 R38, c[0x0][0x230] ;  /* 0x00008c00ff260b82 */ /* 0x000ee40000000a00 */
[----:B------:R-:W-:Y:S01]  /*1140*/  @!P6 ISETP.NE.AND.EX P2, PT, R41, RZ, PT, P1 ;  /* 0x000000ff2900e20c */ /* 0x000fe20003f45310 */
[----:B0-----:R-:W-:-:S05]  /*1150*/  @P5 IMAD.WIDE.U32 R36, R47, 0x10, R36 ;  /* 0x000000102f245825 */ /* 0x001fca00078e0024 */
[----:B-----5:R0:W5:Y:S01]  /*1160*/  @P5 LDG.E.128 R32, desc[UR4][R36.64] ;  /* 0x0000000424205981 */ /* 0x020162000c1e1d00 */
[C---:B------:R-:W-:Y:S01]  /*1170*/  @!P6 ISETP.NE.U32.AND P3, PT, R40.reuse, RZ, PT ;  /* 0x000000ff2800e20c */ /* 0x040fe20003f65070 */
[----:B------:R-:W-:Y:S01]  /*1180*/  BSSY B0, `(.L_x_35588) ;  /* 0x0000010000007945 */ /* 0x000fe20003800000 */
[----:B------:R-:W-:Y:S01]  /*1190*/  @!P6 ISETP.NE.U32.AND P1, PT, R40, RZ, PT ;  /* 0x000000ff2800e20c */ /* 0x000fe20003f25070 */
[----:B-1----:R-:W-:Y:S01]  /*11a0*/  IMAD.WIDE.U32 R44, R49, 0x10, R110 ;  /* 0x00000010312c7825 */ /* 0x002fe200078e006e */
[----:B------:R-:W-:Y:S02]  /*11b0*/  IADD3 R51, R165, 0x40, RZ ;  /* 0x00000040a5337810 */ /* 0x000fe40007ffe0ff */
[C---:B------:R-:W-:Y:S02]  /*11c0*/  @!P6 ISETP.NE.AND.EX P3, PT, R41.reuse, RZ, PT, P3 ;  /* 0x000000ff2900e20c */ /* 0x040fe40003f65330 */
[----:B------:R-:W-:Y:S01]  /*11d0*/  @!P6 ISETP.NE.AND.EX P1, PT, R41, RZ, PT, P1 ;  /* 0x000000ff2900e20c */ /* 0x000fe20003f25310 */
[----:B---3--:R-:W-:Y:S01]  /*11e0*/  @P0 IMAD.WIDE.U32 R38, R51, 0x10, R38 ;  /* 0x0000001033260825 */ /* 0x008fe200078e0026 */
[----:B--2---:R-:W-:-:S02]  /*11f0*/  @!P6 FSEL R77, R29, RZ, P2 ;  /* 0x000000ff1d4de208 */ /* 0x004fc40001000000 */
[----:B------:R-:W-:Y:S02]  /*1200*/  @!P6 ISETP.NE.U32.AND P2, PT, R40, RZ, PT ;  /* 0x000000ff2800e20c */ /* 0x000fe40003f45070 */
[----:B------:R-:W-:Y:S02]  /*1210*/  @!P6 FSEL R78, R30, RZ, P1 ;  /* 0x000000ff1e4ee208 */ /* 0x000fe40000800000 */
[----:B------:R-:W-:Y:S02]  /*1220*/  @!P6 ISETP.NE.AND.EX P2, PT, R41, RZ, PT, P2 ;  /* 0x000000ff2900e20c */ /* 0x000fe40003f45320 */
[----:B------:R-:W-:Y:S02]  /*1230*/  @!P6 FSEL R76, R28, RZ, P3 ;  /* 0x000000ff1c4ce208 */ /* 0x000fe40001800000 */
[----:B------:R-:W-:Y:S01]  /*1240*/  @!P6 FSEL R79, R31, RZ, P2 ;  /* 0x000000ff1f4fe208 */ /* 0x000fe20001000000 */
[----:B0-----:R-:W-:Y:S08]  /*1250*/  @!P6 BRA `(.L_x_35589) ;  /* 0x000000000008e947 */ /* 0x001ff00003800000 */
[----:B-----5:R-:W-:-:S04]  /*1260*/  FMUL.FTZ R76, R32, UR6 ;  /* 0x00000006204c7c20 */ /* 0x020fc80008410000 */
[----:B------:R-:W-:-:S07]  /*1270*/  @P0 FADD.FTZ R76, R28, R76 ;  /* 0x0000004c1c4c0221 */ /* 0x000fce0000010000 */
.L_x_35589:
[----:B------:R-:W-:Y:S05]  /*1280*/  BSYNC B0 ;  /* 0x0000000000007941 */ /* 0x000fea0003800000 */
.L_x_35588:
[----:B------:R-:W-:Y:S04]  /*1290*/  BSSY B0, `(.L_x_35590) ;  /* 0x0000004000007945 */ /* 0x000fe80003800000 */
[----:B------:R-:W-:Y:S05]  /*12a0*/  @!P6 BRA `(.L_x_35591) ;  /* 0x000000000008e947 */ /* 0x000fea0003800000 */
[----:B-----5:R-:W-:-:S04]  /*12b0*/  FMUL.FTZ R77, R33, UR6 ;  /* 0x00000006214d7c20 */ /* 0x020fc80008410000 */
[----:B------:R-:W-:-:S07]  /*12c0*/  @P0 FADD.FTZ R77, R29, R77 ;  /* 0x0000004d1d4d0221 */ /* 0x000fce0000010000 */
.L_x_35591:
[----:B------:R-:W-:Y:S05]  /*12d0*/  BSYNC B0 ;  /* 0x0000000000007941 */ /* 0x000fea0003800000 */
.L_x_35590:
[----:B------:R-:W-:Y:S04]  /*12e0*/  BSSY B0, `(.L_x_35592) ;  /* 0x0000004000007945 */ /* 0x000fe80003800000 */
[----:B------:R-:W-:Y:S05]  /*12f0*/  @!P6 BRA `(.L_x_35593) ;  /* 0x000000000008e947 */ /* 0x000fea0003800000 */
[----:B-----5:R-:W-:-:S04]  /*1300*/  FMUL.FTZ R78, R34, UR6 ;  /* 0x00000006224e7c20 */ /* 0x020fc80008410000 */
[----:B------:R-:W-:-:S07]  /*1310*/  @P0 FADD.FTZ R78, R30, R78 ;  /* 0x0000004e1e4e0221 */ /* 0x000fce0000010000 */
.L_x_35593:
[----:B------:R-:W-:Y:S05]  /*1320*/  BSYNC B0 ;  /* 0x0000000000007941 */ /* 0x000fea0003800000 */
.L_x_35592:
[----:B------:R-:W-:Y:S04]  /*1330*/  BSSY B0, `(.L_x_35594) ;  /* 0x0000004000007945 */ /* 0x000fe80003800000 */
[----:B------:R-:W-:Y:S05]  /*1340*/  @!P6 BRA `(.L_x_35595) ;  /* 0x000000000008e947 */ /* 0x000fea0003800000 */
[----:B-----5:R-:W-:-:S04]  /*1350*/  FMUL.FTZ R79, R35, UR6 ;  /* 0x00000006234f7c20 */ /* 0x020fc80008410000 */
[----:B------:R-:W-:-:S07]  /*1360*/  @P0 FADD.FTZ R79, R31, R79 ;  /* 0x0000004f1f4f0221 */ /* 0x000fce0000010000 */
.L_x_35595:
[----:B------:R-:W-:Y:S05]  /*1370*/  BSYNC B0 ;  /* 0x0000000000007941 */ /* 0x000fea0003800000 */
.L_x_35594:
        /* <DEDUP_REMOVED lines=26> */
.L_x_35597:
[----:B------:R-:W-:Y:S05]  /*1520*/  BSYNC B0 ;  /* 0x0000000000007941 */ /* 0x000fea0003800000 */
.L_x_35596:
[----:B------:R-:W-:Y:S04]  /*1530*/  BSSY B0, `(.L_x_35598) ;  /* 0x0000004000007945 */ /* 0x000fe80003800000 */
[----:B------:R-:W-:Y:S05]  /*1540*/  @!P6 BRA `(.L_x_35599) ;  /* 0x000000000008e947 */ /* 0x000fea0003800000 */
[----:B-----5:R-:W-:-:S04]  /*1550*/  FMUL.FTZ R73, R33, UR6 ;  /* 0x0000000621497c20 */ /* 0x020fc80008410000 */
[----:B------:R-:W-:-:S07]  /*1560*/  @P0 FADD.FTZ R73, R29, R73 ;  /* 0x000000491d490221 */ /* 0x000fce0000010000 */
.L_x_35599:
[----:B------:R-:W-:Y:S05]  /*1570*/  BSYNC B0 ;  /* 0x0000000000007941 */ /* 0x000fea0003800000 */
.L_x_35598:
[----:B------:R-:W-:Y:S04]  /*1580*/  BSSY B0, `(.L_x_35600) ;  /* 0x0000004000007945 */ /* 0x000fe80003800000 */
[----:B------:R-:W-:Y:S05]  /*1590*/  @!P6 BRA `(.L_x_35601) ;  /* 0x000000000008e947 */ /* 0x000fea0003800000 */
[----:B-----5:R-:W-:-:S04]  /*15a0*/  FMUL.FTZ R74, R34, UR6 ;  /* 0x00000006224a7c20 */ /* 0x020fc80008410000 */
[----:B------:R-:W-:-:S07]  /*15b0*/  @P0 FADD.FTZ R74, R30, R74 ;  /* 0x0000004a1e4a0221 */ /* 0x000fce0000010000 */
.L_x_35601:
[----:B------:R-:W-:Y:S05]  /*15c0*/  BSYNC B0 ;  /* 0x0000000000007941 */ /* 0x000fea0003800000 */
.L_x_35600:
[----:B------:R-:W-:Y:S04]  /*15d0*/  BSSY B0, `(.L_x_35602) ;  /* 0x0000004000007945 */ /* 0x000fe80003800000 */
[----:B------:R-:W-:Y:S05]  /*15e0*/  @!P6 BRA `(.L_x_35603) ;  /* 0x000000000008e947 */ /* 0x000fea0003800000 */
[----:B-----5:R-:W-:-:S04]  /*15f0*/  FMUL.FTZ R75, R35, UR6 ;  /* 0x00000006234b7c20 */ /* 0x020fc80008410000 */
[----:B------:R-:W-:-:S07]  /*1600*/  @P0 FADD.FTZ R75, R31, R75 ;  /* 0x0000004b1f4b0221 */ /* 0x000fce0000010000 */
.L_x_35603:
[----:B------:R-:W-:Y:S05]  /*1610*/  BSYNC B0 ;  /* 0x0000000000007941 */ /* 0x000fea0003800000 */
.L_x_35602:
[----:B------:R-:W0:Y:S01]  /*1620*/  @P5 LDC.64 R36, c[0x0][0x220] ;  /* 0x00008800ff245b82 */ /* 0x000e220000000a00 */
[----:B------:R1:W-:Y:S01]  /*1630*/  STG.E.128 desc[UR4][R44.64], R72 ;  /* 0x000000482c007986 */ /* 0x0003e2000c101d04 */
[----:B------:R-:W-:-:S03]  /*1640*/  @P5 IADD3 R47, R158, 0x60, RZ ;  /* 0x000000609e2f5810 */ /* 0x000fc60007ffe0ff */
[----:B------:R2:W3:Y:S01]  /*1650*/  @P0 LDG.E.128 R28, desc[UR4][R42.64] ;  /* 0x000000042a1c0981 */ /* 0x0004e2000c1e1d00 */
[----:B------:R-:W-:Y:S02]  /*1660*/  @!P6 ISETP.NE.U32.AND P1, PT, R40, RZ, PT ;  /* 0x000000ff2800e20c */ /* 0x000fe40003f25070 */
[----:B------:R-:W4:Y:S02]  /*1670*/  @P0 LDC.64 R38, c[0x0][0x230] ;  /* 0x00008c00ff260b82 */ /* 0x000f240000000a00 */
[----:B------:R-:W-:Y:S01]  /*1680*/  @!P6 ISETP.NE.AND.EX P2, PT, R41, RZ, PT, P1 ;  /* 0x000000ff2900e20c */ /* 0x000fe20003f45310 */
[----:B0-----:R-:W-:-:S05]  /*1690*/  @P5 IMAD.WIDE.U32 R36, R47, 0x10, R36 ;  /* 0x000000102f245825 */ /* 0x001fca00078e0024 */
[----:B-----5:R1:W5:Y:S01]  /*16a0*/  @P5 LDG.E.128 R32, desc[UR4][R36.64] ;  /* 0x0000000424205981 */ /* 0x020362000c1e1d00 */
[C---:B------:R-:W-:Y:S01]  /*16b0*/  @!P6 ISETP.NE.U32.AND P3, PT, R40.reuse, RZ, PT ;  /* 0x000000ff2800e20c */ /* 0x040fe20003f65070 */
[----:B------:R-:W-:Y:S01]  /*16c0*/  BSSY B0, `(.L_x_35604) ;  /* 0x0000010000007945 */ /* 0x000fe20003800000 */
[----:B------:R-:W-:Y:S01]  /*16d0*/  @!P6 ISETP.NE.U32.AND P1, PT, R40, RZ, PT ;  /* 0x000000ff2800e20c */ /* 0x000fe20003f25070 */
[----:B--2---:R-:W-:Y:S01]  /*16e0*/  IMAD.WIDE.U32 R42, R49, 0x10, R110 ;  /* 0x00000010312a7825 */ /* 0x004fe200078e006e */
[----:B------:R-:W-:Y:S02]  /*16f0*/  IADD3 R51, R165, 0x80, RZ ;  /* 0x00000080a5337810 */ /* 0x000fe40007ffe0ff */
[C---:B------:R-:W-:Y:S02]  /*1700*/  @!P6 ISETP.NE.AND.EX P3, PT, R41.reuse, RZ, PT, P3 ;  /* 0x000000ff2900e20c */ /* 0x040fe40003f65330 */
[----:B------:R-:W-:Y:S01]  /*1710*/  @!P6 ISETP.NE.AND.EX P1, PT, R41, RZ, PT, P1 ;  /* 0x000000ff2900e20c */ /* 0x000fe20003f25310 */
[----:B----4-:R-:W-:Y:S01]  /*1720*/  @P0 IMAD.WIDE.U32 R38, R51, 0x10, R38 ;  /* 0x0000001033260825 */ /* 0x010fe200078e0026 */
[----:B---3--:R-:W-:-:S02]  /*1730*/  @!P6 FSEL R69, R29, RZ, P2 ;  /* 0x000000ff1d45e208 */ /* 0x008fc40001000000 */
[----:B------:R-:W-:Y:S02]  /*1740*/  @!P6 ISETP.NE.U32.AND P2, PT, R40, RZ, PT ;  /* 0x000000ff2800e20c */ /* 0x000fe40003f45070 */
[----:B------:R-:W-:Y:S02]  /*1750*/  @!P6 FSEL R70, R30, RZ, P1 ;  /* 0x000000ff1e46e208 */ /* 0x000fe40000800000 */
[----:B------:R-:W-:Y:S02]  /*1760*/  @!P6 ISETP.NE.AND.EX P2, PT, R41, RZ, PT, P2 ;  /* 0x000000ff2900e20c */ /* 0x000fe40003f45320 */
[----:B------:R-:W-:Y:S02]  /*1770*/  @!P6 FSEL R68, R28, RZ, P3 ;  /* 0x000000ff1c44e208 */ /* 0x000fe40001800000 */
[----:B------:R-:W-:Y:S01]  /*1780*/  @!P6 FSEL R71, R31, RZ, P2 ;  /* 0x000000ff1f47e208 */ /* 0x000fe20001000000 */
[----:B-1----:R-:W-:Y:S08]  /*1790*/  @!P6 BRA `(.L_x_35605) ;  /* 0x000000000008e947 */ /* 0x002ff00003800000 */
[----:B-----5:R-:W-:-:S04]  /*17a0*/  FMUL.FTZ R68, R32, UR6 ;  /* 0x0000000620447c20 */ /* 0x020fc80008410000 */
[----:B------:R-:W-:-:S07]  /*17b0*/  @P0 FADD.FTZ R68, R28, R68 ;  /* 0x000000441c440221 */ /* 0x000fce0000010000 */
.L_x_35605:
[----:B------:R-:W-:Y:S05]  /*17c0*/  BSYNC B0 ;  /* 0x0000000000007941 */ /* 0x000fea0003800000 */
.L_x_35604:
[----:B------:R-:W-:Y:S04]  /*17d0*/  BSSY B0, `(.L_x_35606) ;  /* 0x0000004000007945 */ /* 0x000fe80003800000 */
[----:B------:R-:W-:Y:S05]  /*17e0*/  @!P6 BRA `(.L_x_35607) ;  /* 0x000000000008e947 */ /* 0x000fea0003800000 */
[----:B-----5:R-:W-:-:S04]  /*17f0*/  FMUL.FTZ R69, R33, UR6 ;  /* 0x0000000621457c20 */ /* 0x020fc80008410000 */
[----:B------:R-:W-:-:S07]  /*1800*/  @P0 FADD.FTZ R69, R29, R69 ;  /* 0x000000451d450221 */ /* 0x000fce0000010000 */
.L_x_35607:
[----:B------:R-:W-:Y:S05]  /*1810*/  BSYNC B0 ;  /* 0x0000000000007941 */ /* 0x000fea0003800000 */
.L_x_35606:
[----:B------:R-:W-:Y:S04]  /*1820*/  BSSY B0, `(.L_x_35608) ;  /* 0x0000004000007945 */ /* 0x000fe80003800000 */
[----:B------:R-:W-:Y:S05]  /*1830*/  @!P6 BRA `(.L_x_35609) ;  /* 0x000000000008e947 */ /* 0x000fea0003800000 */
[----:B-----5:R-:W-:-:S04]  /*1840*/  FMUL.FTZ R70, R34, UR6 ;  /* 0x0000000622467c20 */ /* 0x020fc80008410000 */
[----:B------:R-:W-:-:S07]  /*1850*/  @P0 FADD.FTZ R70, R30, R70 ;  /* 0x000000461e460221 */ /* 0x000fce0000010000 */
.L_x_35609:
[----:B------:R-:W-:Y:S05]  /*1860*/  BSYNC B0 ;  /* 0x0000000000007941 */ /* 0x000fea0003800000 */
.L_x_35608:
[----:B------:R-:W-:Y:S04]  /*1870*/  BSSY B0, `(.L_x_35610) ;  /* 0x0000004000007945 */ /* 0x000fe80003800000 */
[----:B------:R-:W-:Y:S05]  /*1880*/  @!P6 BRA `(.L_x_35611) ;  /* 0x000000000008e947 */ /* 0x000fea0003800000 */
[----:B-----5:R-:W-:-:S04]  /*1890*/  FMUL.FTZ R71, R35, UR6 ;  /* 0x0000000623477c20 */ /* 0x020fc80008410000 */
[----:B------:R-:W-:-:S07]  /*18a0*/  @P0 FADD.FTZ R71, R31, R71 ;  /* 0x000000471f470221 */ /* 0x000fce0000010000 */
.L_x_35611:
[----:B------:R-:W-:Y:S05]  /*18b0*/  BSYNC B0 ;  /* 0x0000000000007941 */ /* 0x000fea0003800000 */
.L_x_35610:
        /* <DEDUP_REMOVED lines=12> */
[----:B------:R-:W-:Y:S01]  /*1980*/  IMAD.WIDE.U32 R46, R51, 0x10, R110 ;  /* 0x00000010332e7825 */ /* 0x000fe200078e006e */
        /* <DEDUP_REMOVED lines=13> */
.L_x_35613:
[----:B------:R-:W-:Y:S05]  /*1a60*/  BSYNC B0 ;  /* 0x0000000000007941 */ /* 0x000fea0003800000 */
.L_x_35612:
[----:B------:R-:W-:Y:S04]  /*1a70*/  BSSY B0, `(.L_x_35614) ;  /* 0x0000004000007945 */ /* 0x000fe80003800000 */
[----:B------:R-:W-:Y:S05]  /*1a80*/  @!P6 BRA `(.L_x_35615) ;  /* 0x000000000008e947 */ /* 0x000fea0003800000 */
[----:B-----5:R-:W-:-:S04]  /*1a90*/  FMUL.FTZ R65, R33, UR6 ;  /* 0x0000000621417c20 */ /* 0x020fc80008410000 */
[----:B------:R-:W-:-:S07]  /*1aa0*/  @P0 FADD.FTZ R65, R29, R65 ;  /* 0x000000411d410221 */ /* 0x000fce0000010000 */
.L_x_35615:
[----:B------:R-:W-:Y:S05]  /*1ab0*/  BSYNC B0 ;  /* 0x0000000000007941 */ /* 0x000fea0003800000 */
.L_x_35614:
[----:B------:R-:W-:Y:S04]  /*1ac0*/  BSSY B0, `(.L_x_35616) ;  /* 0x0000004000007945 */ /* 0x000fe80003800000 */
[----:B------:R-:W-:Y:S05]  /*1ad0*/  @!P6 BRA `(.L_x_35617) ;  /* 0x000000000008e947 */ /* 0x000fea0003800000 */
[----:B-----5:R-:W-:-:S04]  /*1ae0*/  FMUL.FTZ R66, R34, UR6 ;  /* 0x0000000622427c20 */ /* 0x020fc80008410000 */
[----:B------:R-:W-:-:S07]  /*1af0*/  @P0 FADD.FTZ R66, R30, R66 ;  /* 0x000000421e420221 */ /* 0x000fce0000010000 */
.L_x_35617:
[----:B------:R-:W-:Y:S05]  /*1b00*/  BSYNC B0 ;  /* 0x0000000000007941 */ /* 0x000fea0003800000 */
.L_x_35616:
[----:B------:R-:W-:Y:S04]  /*1b10*/  BSSY B0, `(.L_x_35618) ;  /* 0x0000004000007945 */ /* 0x000fe80003800000 */
[----:B------:R-:W-:Y:S05]  /*1b20*/  @!P6 BRA `(.L_x_35619) ;  /* 0x000000000008e947 */ /* 0x000fea0003800000 */
[----:B-----5:R-:W-:-:S04]  /*1b30*/  FMUL.FTZ R67, R35, UR6 ;  /* 0x0000000623437c20 */ /* 0x020fc80008410000 */
[----:B------:R-:W-:-:S07]  /*1b40*/  @P0 FADD.FTZ R67, R31, R67 ;  /* 0x000000431f430221 */ /* 0x000fce0000010000 */
.L_x_35619:
[----:B------:R-:W-:Y:S05]  /*1b50*/  BSYNC B0 ;  /* 0x0000000000007941 */ /* 0x000fea0003800000 */
.L_x_35618:
        /* <DEDUP_REMOVED lines=13> */
[----:B-1----:R-:W-:Y:S02]  /*1c30*/  IADD3 R47, R165, 0xc0, RZ ;  /* 0x000000c0a52f7810 */ /* 0x002fe40007ffe0ff */
        /* <DEDUP_REMOVED lines=12> */
.L_x_35621:
[----:B------:R-:W-:Y:S05]  /*1d00*/  BSYNC B0 ;  /* 0x0000000000007941 */ /* 0x000fea0003800000 */
.L_x_35620:
[----:B------:R-:W-:Y:S04]  /*1d10*/  BSSY B0, `(.L_x_35622) ;  /* 0x0000004000007945 */ /* 0x000fe80003800000 */
[----:B------:R-:W-:Y:S05]  /*1d20*/  @!P6 BRA `(.L_x_35623) ;  /* 0x000000000008e947 */ /* 0x000fea0003800000 */
[----:B-----5:R-:W-:-:S04]  /*1d30*/  FMUL.FTZ R61, R33, UR6 ;  /* 0x00000006213d7c20 */ /* 0x020fc80008410000 */
[----:B------:R-:W-:-:S07]  /*1d40*/  @P0 FADD.FTZ R61, R29, R61 ;  /* 0x0000003d1d3d0221 */ /* 0x000fce0000010000 */
.L_x_35623:
[----:B------:R-:W-:Y:S05]  /*1d50*/  BSYNC B0 ;  /* 0x0000000000007941 */ /* 0x000fea0003800000 */
.L_x_35622:
[----:B------:R-:W-:Y:S04]  /*1d60*/  BSSY B0, `(.L_x_35624) ;  /* 0x0000004000007945 */ /* 0x000fe80003800000 */
[----:B------:R-:W-:Y:S05]  /*1d70*/  @!P6 BRA `(.L_x_35625) ;  /* 0x000000000008e947 */ /* 0x000fea0003800000 */
[----:B-----5:R-:W-:-:S04]  /*1d80*/  FMUL.FTZ R62, R34, UR6 ;  /* 0x00000006223e7c20 */ /* 0x020fc80008410000 */
[----:B------:R-:W-:-:S07]  /*1d90*/  @P0 FADD.FTZ R62, R30, R62 ;  /* 0x0000003e1e3e0221 */ /* 0x000fce0000010000 */
.L_x_35625:
[----:B------:R-:W-:Y:S05]  /*1da0*/  BSYNC B0 ;  /* 0x0000000000007941 */ /* 0x000fea0003800000 */
.L_x_35624:
[----:B------:R-:W-:Y:S04]  /*1db0*/  BSSY B0, `(.L_x_35626) ;  /* 0x0000004000007945 */ /* 0x000fe80003800000 */
[----:B------:R-:W-:Y:S05]  /*1dc0*/  @!P6 BRA `(.L_x_35627) ;  /* 0x000000000008e947 */ /* 0x000fea0003800000 */
[----:B-----5:R-:W-:-:S04]  /*1dd0*/  FMUL.FTZ R63, R35, UR6 ;  /* 0x00000006233f7c20 */ /* 0x020fc80008410000 */
[----:B------:R-:W-:-:S07]  /*1de0*/  @P0 FADD.FTZ R63, R31, R63 ;  /* 0x0000003f1f3f0221 */ /* 0x000fce0000010000 */
.L_x_35627:
[----:B------:R-:W-:Y:S05]  /*1df0*/  BSYNC B0 ;  /* 0x0000000000007941 */ /* 0x000fea0003800000 */
.L_x_35626:
[----:B------:R0:W-:Y:S01]  /*1e00*/  STG.E.128 desc[UR4][R36.64], R60 ;  /* 0x0000003c24007986 */ /* 0x0001e2000c101d04 */
[----:B------:R-:W1:Y:S03]  /*1e10*/  @P5 LDC.64 R38, c[0x0][0x220] ;  /* 0x00008800ff265b82 */ /* 0x000e660000000a00 */
[----:B------:R-:W0:Y:S01]  /*1e20*/  @P0 LDG.E.128 R28, desc[UR4][R42.64] ;  /* 0x000000042a1c0981 */ /* 0x000e22000c1e1d00 */
[----:B------:R-:W-:Y:S02]  /*1e30*/  @P5 IADD3 R45, R158, 0xc0, RZ ;  /* 0x000000c09e2d5810 */ /* 0x000fe40007ffe0ff */
[----:B------:R-:W-:-:S04]  /*1e40*/  @!P6 ISETP.NE.U32.AND P1, PT, R40, RZ, PT ;  /* 0x000000ff2800e20c */ /* 0x000fc80003f25070 */
[----:B------:R-:W-:Y:S01]  /*1e50*/  @!P6 ISETP.NE.AND.EX P2, PT, R41, RZ, PT, P1 ;  /* 0x000000ff2900e20c */ /* 0x000fe20003f45310 */
[----:B-1----:R-:W-:Y:S02]  /*1e60*/  @P5 IMAD.WIDE.U32 R38, R45, 0x10, R38 ;  /* 0x000000102d265825 */ /* 0x002fe400078e0026 */
[----:B------:R-:W1:Y:S01]  /*1e70*/  @P0 LDC.64 R44, c[0x0][0x230] ;  /* 0x00008c00ff2c0b82 */ /* 0x000e620000000a00 */
[C---:B------:R-:W-:Y:S02]  /*1e80*/  @!P6 ISETP.NE.U32.AND P3, PT, R40.reuse, RZ, PT ;  /* 0x000000ff2800e20c */ /* 0x040fe40003f65070 */
[----:B------:R-:W-:Y:S02]  /*1e90*/  @!P6 ISETP.NE.U32.AND P1, PT, R40, RZ, PT ;  /* 0x000000ff2800e20c */ /* 0x000fe40003f25070 */
[----:B------:R-:W-:Y:S01]  /*1ea0*/  IADD3 R51, R165, 0xe0, RZ ;  /* 0x000000e0a5337810 */ /* 0x000fe20007ffe0ff */
[----:B------:R-:W-:Y:S01]  /*1eb0*/  BSSY B0, `(.L_x_35628) ;  /* 0x000000f000007945 */ /* 0x000fe20003800000 */
[C---:B------:R-:W-:Y:S01]  /*1ec0*/  @!P6 ISETP.NE.AND.EX P3, PT, R41.reuse, RZ, PT, P3 ;  /* 0x000000ff2900e20c */ /* 0x040fe20003f65330 */
[----:B-----5:R2:W5:Y:S01]  /*1ed0*/  @P5 LDG.E.128 R32, desc[UR4][R38.64] ;  /* 0x0000000426205981 */ /* 0x020562000c1e1d00 */
[----:B------:R-:W-:Y:S01]  /*1ee0*/  @!P6 ISETP.NE.AND.EX P1, PT, R41, RZ, PT, P1 ;  /* 0x000000ff2900e20c */ /* 0x000fe20003f25310 */
[----:B------:R-:W-:-:S04]  /*1ef0*/  IMAD.WIDE.U32 R46, R47, 0x10, R110 ;  /* 0x000000102f2e7825 */ /* 0x000fc800078e006e */
[----:B-1----:R-:W-:Y:S01]  /*1f00*/  @P0 IMAD.WIDE.U32 R44, R51, 0x10, R44 ;  /* 0x00000010332c0825 */ /* 0x002fe200078e002c */
[----:B0-----:R-:W-:Y:S02]  /*1f10*/  @!P6 FSEL R37, R29, RZ, P2 ;  /* 0x000000ff1d25e208 */ /* 0x001fe40001000000 */
[----:B------:R-:W-:Y:S02]  /*1f20*/  @!P6 ISETP.NE.U32.AND P2, PT, R40, RZ, PT ;  /* 0x000000ff2800e20c */ /* 0x000fe40003f45070 */
[----:B--2---:R-:W-:Y:S02]  /*1f30*/  @!P6 FSEL R38, R30, RZ, P1 ;  /* 0x000000ff1e26e208 */ /* 0x004fe40000800000 */
[----:B------:R-:W-:Y:S02]  /*1f40*/  @!P6 ISETP.NE.AND.EX P2, PT, R41, RZ, PT, P2 ;  /* 0x000000ff2900e20c */ /* 0x000fe40003f45320 */
[----:B------:R-:W-:Y:S02]  /*1f50*/  @!P6 FSEL R36, R28, RZ, P3 ;  /* 0x000000ff1c24e208 */ /* 0x000fe40001800000 */
[----:B------:R-:W-:Y:S01]  /*1f60*/  @!P6 FSEL R39, R31, RZ, P2 ;  /* 0x000000ff1f27e208 */ /* 0x000fe20001000000 */
[----:B------:R-:W-:Y:S08]  /*1f70*/  @!P6 BRA `(.L_x_35629) ;  /* 0x000000000008e947 */ /* 0x000ff00003800000 */
[----:B-----5:R-:W-:-:S04]  /*1f80*/  FMUL.FTZ R36, R32, UR6 ;  /* 0x0000000620247c20 */ /* 0x020fc80008410000 */
[----:B------:R-:W-:-:S07]  /*1f90*/  @P0 FADD.FTZ R36, R28, R36 ;  /* 0x000000241c240221 */ /* 0x000fce0000010000 */
.L_x_35629:
[----:B------:R-:W-:Y:S05]  /*1fa0*/  BSYNC B0 ;  /* 0x0000000000007941 */ /* 0x000fea0003800000 */
.L_x_35628:
[----:B------:R-:W-:Y:S04]  /*1fb0*/  BSSY B0, `(.L_x_35630) ;  /* 0x0000004000007945 */ /* 0x000fe80003800000 */
[----:B------:R-:W-:Y:S05]  /*1fc0*/  @!P6 BRA `(.L_x_35631) ;  /* 0x000000000008e947 */ /* 0x000fea0003800000 */
[----:B-----5:R-:W-:-:S04]  /*1fd0*/  FMUL.FTZ R37, R33, UR6 ;  /* 0x0000000621257c20 */ /* 0x020fc80008410000 */
[----:B------:R-:W-:-:S07]  /*1fe0*/  @P0 FADD.FTZ R37, R29, R37 ;  /* 0x000000251d250221 */ /* 0x000fce0000010000 */
.L_x_35631:
[----:B------:R-:W-:Y:S05]  /*1ff0*/  BSYNC B0 ;  /* 0x0000000000007941 */ /* 0x000fea0003800000 */
.L_x_35630:
[----:B------:R-:W-:Y:S04]  /*2000*/  BSSY B0, `(.L_x_35632) ;  /* 0x0000004000007945 */ /* 0x000fe80003800000 */
[----:B------:R-:W-:Y:S05]  /*2010*/  @!P6 BRA `(.L_x_35633) ;  /* 0x000000000008e947 */ /* 0x000fea0003800000 */
[----:B-----5:R-:W-:-:S04]  /*2020*/  FMUL.FTZ R38, R34, UR6 ;  /* 0x0000000622267c20 */ /* 0x020fc80008410000 */
[----:B------:R-:W-:-:S07]  /*2030*/  @P0 FADD.FTZ R38, R30, R38 ;  /* 0x000000261e260221 */ /* 0x000fce0000010000 */
.L_x_35633:
[----:B------:R-:W-:Y:S05]  /*2040*/  BSYNC B0 ;  /* 0x0000000000007941 */ /* 0x000fea0003800000 */
.L_x_35632:
[----:B------:R-:W-:Y:S04]  /*2050*/  BSSY B0, `(.L_x_35634) ;  /* 0x0000004000007945 */ /* 0x000fe80003800000 */
[----:B------:R-:W-:Y:S05]  /*2060*/  @!P6 BRA `(.L_x_35635) ;  /* 0x000000000008e947 */ /* 0x000fea0003800000 */
[----:B-----5:R-:W-:-:S04]  /*2070*/  FMUL.FTZ R39, R35, UR6 ;  /* 0x0000000623277c20 */ /* 0x020fc80008410000 */
[----:B------:R-:W-:-:S07]  /*2080*/  @P0 FADD.FTZ R39, R31, R39 ;  /* 0x000000271f270221 */ /* 0x000fce0000010000 */
.L_x_35635:
[----:B------:R-:W-:Y:S05]  /*2090*/  BSYNC B0 ;  /* 0x0000000000007941 */ /* 0x000fea0003800000 */
.L_x_35634:
[----:B------:R-:W0:Y:S01]  /*20a0*/  @P5 LDC.64 R42, c[0x0][0x220] ;  /* 0x00008800ff2a5b82 */ /* 0x000e220000000a00 */
[----:B------:R1:W-:Y:S01]  /*20b0*/  STG.E.128 desc[UR4][R46.64], R36 ;  /* 0x000000242e007986 */ /* 0x0003e2000c101d04 */
[----:B------:R-:W-:-:S03]  /*20c0*/  @P5 IADD3 R49, R158, 0xe0, RZ ;  /* 0x000000e09e315810 */ /* 0x000fc60007ffe0ff */
[----:B------:R-:W2:Y:S02]  /*20d0*/  @P0 LDG.E.128 R28, desc[UR4][R44.64] ;  /* 0x000000042c1c0981 */ /* 0x000ea4000c1e1d00 */
[----:B0-----:R-:W-:Y:S02]  /*20e0*/  @P5 IMAD.WIDE.U32 R48, R49, 0x10, R42 ;  /* 0x0000001031305825 */ /* 0x001fe400078e002a */
[----:B------:R-:W0:Y:S03]  /*20f0*/  @P0 LDC.64 R42, c[0x0][0x230] ;  /* 0x00008c00ff2a0b82 */ /* 0x000e260000000a00 */
[----:B-----5:R1:W5:Y:S01]  /*2100*/  @P5 LDG.E.128 R32, desc[UR4][R48.64] ;  /* 0x0000000430205981 */ /* 0x020362000c1e1d00 */
[C---:B------:R-:W-:Y:S01]  /*2110*/  @!P6 ISETP.NE.U32.AND P1, PT, R40.reuse, RZ, PT ;  /* 0x000000ff2800e20c */ /* 0x040fe20003f25070 */
[----:B------:R-:W-:Y:S01]  /*2120*/  BSSY B0, `(.L_x_35636) ;  /* 0x000000e000007945 */ /* 0x000fe20003800000 */
[----:B------:R-:W-:-:S02]  /*2130*/  @!P6 ISETP.NE.U32.AND P3, PT, R40, RZ, PT ;  /* 0x000000ff2800e20c */ /* 0x000fc40003f65070 */
[C---:B------:R-:W-:Y:S02]  /*2140*/  @!P6 ISETP.NE.AND.EX P2, PT, R41.reuse, RZ, PT, P1 ;  /* 0x000000ff2900e20c */ /* 0x040fe40003f45310 */
[C---:B------:R-:W-:Y:S02]  /*2150*/  @!P6 ISETP.NE.U32.AND P1, PT, R40.reuse, RZ, PT ;  /* 0x000000ff2800e20c */ /* 0x040fe40003f25070 */
[C---:B------:R-:W-:Y:S02]  /*2160*/  @!P6 ISETP.NE.AND.EX P3, PT, R41.reuse, RZ, PT, P3 ;  /* 0x000000ff2900e20c */ /* 0x040fe40003f65330 */
[----:B------:R-:W-:Y:S02]  /*2170*/  @!P6 ISETP.NE.AND.EX P1, PT, R41, RZ, PT, P1 ;  /* 0x000000ff2900e20c */ /* 0x000fe40003f25310 */
[----:B--2---:R-:W-:Y:S02]  /*2180*/  @!P6 FSEL R57, R29, RZ, P2 ;  /* 0x000000ff1d39e208 */ /* 0x004fe40001000000 */
[----:B------:R-:W-:-:S02]  /*2190*/  @!P6 ISETP.NE.U32.AND P2, PT, R40, RZ, PT ;  /* 0x000000ff2800e20c */ /* 0x000fc40003f45070 */
[----:B------:R-:W-:Y:S02]  /*21a0*/  @!P6 FSEL R58, R30, RZ, P3 ;  /* 0x000000ff1e3ae208 */ /* 0x000fe40001800000 */
[----:B------:R-:W-:-:S04]  /*21b0*/  @!P6 ISETP.NE.AND.EX P2, PT, R41, RZ, PT, P2 ;  /* 0x000000ff2900e20c */ /* 0x000fc80003f45320 */
[----:B------:R-:W-:Y:S01]  /*21c0*/  @!P6 FSEL R56, R28, RZ, P2 ;  /* 0x000000ff1c38e208 */ /* 0x000fe20001000000 */
[----:B01----:R-:W-:Y:S08]  /*21d0*/  @!P6 BRA `(.L_x_35637) ;  /* 0x000000000008e947 */ /* 0x003ff00003800000 */
[----:B-----5:R-:W-:-:S04]  /*21e0*/  FMUL.FTZ R56, R32, UR6 ;  /* 0x0000000620387c20 */ /* 0x020fc80008410000 */
[----:B------:R-:W-:-:S07]  /*21f0*/  @P0 FADD.FTZ R56, R28, R56 ;  /* 0x000000381c380221 */ /* 0x000fce0000010000 */
.L_x_35637:
[----:B------:R-:W-:Y:S05]  /*2200*/  BSYNC B0 ;  /* 0x0000000000007941 */ /* 0x000fea0003800000 */
.L_x_35636:
[----:B------:R-:W-:Y:S04]  /*2210*/  BSSY B0, `(.L_x_35638) ;  /* 0x0000004000007945 */ /* 0x000fe80003800000 */
[----:B------:R-:W-:Y:S05]  /*2220*/  @!P6 BRA `(.L_x_35639) ;  /* 0x000000000008e947 */ /* 0x000fea0003800000 */
[----:B-----5:R-:W-:-:S04]  /*2230*/  FMUL.FTZ R57, R33, UR6 ;  /* 0x0000000621397c20 */ /* 0x020fc80008410000 */
[----:B------:R-:W-:-:S07]  /*2240*/  @P0 FADD.FTZ R57, R29, R57 ;  /* 0x000000391d390221 */ /* 0x000fce0000010000 */
.L_x_35639:
[----:B------:R-:W-:Y:S05]  /*2250*/  BSYNC B0 ;  /* 0x0000000000007941 */ /* 0x000fea0003800000 */
.L_x_35638:
[----:B------:R-:W-:Y:S04]  /*2260*/  BSSY B0, `(.L_x_35640) ;  /* 0x0000004000007945 */ /* 0x000fe80003800000 */
[----:B------:R-:W-:Y:S05]  /*2270*/  @!P6 BRA `(.L_x_35641) ;  /* 0x000000000008e947 */ /* 0x000fea0003800000 */
[----:B-----5:R-:W-:-:S04]  /*2280*/  FMUL.FTZ R58, R34, UR6 ;  /* 0x00000006223a7c20 */ /* 0x020fc80008410000 */
[----:B------:R-:W-:-:S07]  /*2290*/  @P0 FADD.FTZ R58, R30, R58 ;  /* 0x0000003a1e3a0221 */ /* 0x000fce0000010000 */
.L_x_35641:
[----:B------:R-:W-:Y:S05]  /*22a0*/  BSYNC B0 ;  /* 0x0000000000007941 */ /* 0x000fea0003800000 */
.L_x_35640:
[----:B------:R-:W-:Y:S01]  /*22b0*/  BSSY B0, `(.L_x_35642) ;  /* 0x0000006000007945 */ /* 0x000fe20003800000 */
[----:B------:R-:W-:Y:S01]  /*22c0*/  IMAD.WIDE.U32 R44, R51, 0x10, R110 ;  /* 0x00000010332c7825 */ /* 0x000fe200078e006e */
[----:B------:R-:W-:Y:S02]  /*22d0*/  @!P6 FSEL R59, R31, RZ, P1 ;  /* 0x000000ff1f3be208 */ /* 0x000fe40000800000 */
[----:B------:R-:W-:Y:S05]  /*22e0*/  @!P6 BRA `(.L_x_35643) ;  /* 0x000000000008e947 */ /* 0x000fea0003800000 */
[----:B-----5:R-:W-:-:S04]  /*22f0*/  FMUL.FTZ R59, R35, UR6 ;  /* 0x00000006233b7c20 */ /* 0x020fc80008410000 */
[----:B------:R-:W-:-:S07]  /*2300*/  @P0 FADD.FTZ R59, R31, R59 ;  /* 0x0000003b1f3b0221 */ /* 0x000fce0000010000 */
.L_x_35643:
[----:B------:R-:W-:Y:S05]  /*2310*/  BSYNC B0 ;  /* 0x0000000000007941 */ /* 0x000fea0003800000 */
.L_x_35642:
[----:B------:R-:W-:Y:S01]  /*2320*/  IADD3 R51, R165, 0x100, RZ ;  /* 0x00000100a5337810 */ /* 0x000fe20007ffe0ff */
[----:B------:R0:W-:Y:S04]  /*2330*/  STG.E.128 desc[UR4][R44.64], R56 ;  /* 0x000000382c007986 */ /* 0x0001e8000c101d04 */
[----:B------:R-:W-:Y:S02]  /*2340*/  @P0 IMAD.WIDE.U32 R46, R51, 0x10, R42 ;  /* 0x00000010332e0825 */ /* 0x000fe400078e002a */
[----:B------:R-:W1:Y:S01]  /*2350*/  @P5 LDC.64 R42, c[0x0][0x220] ;  /* 0x00008800ff2a5b82 */ /* 0x000e620000000a00 */
[----:B------:R-:W-:Y:S02]  /*2360*/  @P5 IADD3 R49, R158, 0x100, RZ ;  /* 0x000001009e315810 */ /* 0x000fe40007ffe0ff */
[----:B------:R-:W2:Y:S03]  /*2370*/  @P0 LDG.E.128 R28, desc[UR4][R46.64] ;  /* 0x000000042e1c0981 */ /* 0x000ea6000c1e1d00 */
[----:B-1----:R-:W-:-:S02]  /*2380*/  @P5 IMAD.WIDE.U32 R48, R49, 0x10, R42 ;  /* 0x0000001031305825 */ /* 0x002fc400078e002a */
[----:B------:R-:W1:Y:S03]  /*2390*/  @P0 LDC.64 R42, c[0x0][0x230] ;  /* 0x00008c00ff2a0b82 */ /* 0x000e660000000a00 */
[----:B-----5:R0:W5:Y:S01]  /*23a0*/  @P5 LDG.E.128 R32, desc[UR4][R48.64] ;  /* 0x0000000430205981 */ /* 0x020162000c1e1d00 */
[C---:B------:R-:W-:Y:S01]  /*23b0*/  @!P6 ISETP.NE.U32.AND P1, PT, R40.reuse, RZ, PT ;  /* 0x000000ff2800e20c */ /* 0x040fe20003f25070 */
[----:B------:R-:W-:Y:S01]  /*23c0*/  BSSY B0, `(.L_x_35644) ;  /* 0x000000c000007945 */ /* 0x000fe20003800000 */
[C---:B------:R-:W-:Y:S02]  /*23d0*/  @!P6 ISETP.NE.U32.AND P3, PT, R40.reuse, RZ, PT ;  /* 0x000000ff2800e20c */ /* 0x040fe40003f65070 */
[----:B------:R-:W-:Y:S02]  /*23e0*/  @!P6 ISETP.NE.AND.EX P2, PT, R41, RZ, PT, P1 ;  /* 0x000000ff2900e20c */ /* 0x000fe40003f45310 */
[----:B------:R-:W-:-:S02]  /*23f0*/  @!P6 ISETP.NE.U32.AND P1, PT, R40, RZ, PT ;  /* 0x000000ff2800e20c */ /* 0x000fc40003f25070 */
[C---:B------:R-:W-:Y:S02]  /*2400*/  @!P6 ISETP.NE.AND.EX P3, PT, R41.reuse, RZ, PT, P3 ;  /* 0x000000ff2900e20c */ /* 0x040fe40003f65330 */
[----:B------:R-:W-:Y:S02]  /*2410*/  @!P6 ISETP.NE.AND.EX P1, PT, R41, RZ, PT, P1 ;  /* 0x000000ff2900e20c */ /* 0x000fe40003f25310 */
[----:B--2---:R-:W-:Y:S02]  /*2420*/  @!P6 FSEL R52, R28, RZ, P2 ;  /* 0x000000ff1c34e208 */ /* 0x004fe40001000000 */
[----:B------:R-:W-:-:S04]  /*2430*/  @!P6 ISETP.NE.U32.AND P2, PT, R40, RZ, PT ;  /* 0x000000ff2800e20c */ /* 0x000fc80003f45070 */
[----:B------:R-:W-:Y:S01]  /*2440*/  @!P6 ISETP.NE.AND.EX P2, PT, R41, RZ, PT, P2 ;  /* 0x000000ff2900e20c */ /* 0x000fe20003f45320 */
[----:B01----:R-:W-:-:S12]  /*2450*/  @!P6 BRA `(.L_x_35645) ;  /* 0x000000000008e947 */ /* 0x003fd80003800000 */
[----:B-----5:R-:W-:-:S04]  /*2460*/  FMUL.FTZ R52, R32, UR6 ;  /* 0x0000000620347c20 */ /* 0x020fc80008410000 */
[----:B------:R-:W-:-:S07]  /*2470*/  @P0 FADD.FTZ R52, R28, R52 ;  /* 0x000000341c340221 */ /* 0x000fce0000010000 */
.L_x_35645:
[----:B------:R-:W-:Y:S05]  /*2480*/  BSYNC B0 ;  /* 0x0000000000007941 */ /* 0x000fea0003800000 */
.L_x_35644:
[----:B------:R-:W-:Y:S01]  /*2490*/  BSSY B0, `(.L_x_35646) ;  /* 0x0000005000007945 */ /* 0x000fe20003800000 */
[----:B------:R-:W-:-:S03]  /*24a0*/  @!P6 FSEL R53, R29, RZ, P3 ;  /* 0x000000ff1d35e208 */ /* 0x000fc60001800000 */
[----:B------:R-:W-:Y:S05]  /*24b0*/  @!P6 BRA `(.L_x_35647) ;  /* 0x000000000008e947 */ /* 0x000fea0003800000 */
[----:B-----5:R-:W-:-:S04]  /*24c0*/  FMUL.FTZ R53, R33, UR6 ;  /* 0x0000000621357c20 */ /* 0x020fc80008410000 */
[----:B------:R-:W-:-:S07]  /*24d0*/  @P0 FADD.FTZ R53, R29, R53 ;  /* 0x000000351d350221 */ /* 0x000fce0000010000 */
.L_x_35647:
[----:B------:R-:W-:Y:S05]  /*24e0*/  BSYNC B0 ;  /* 0x0000000000007941 */ /* 0x000fea0003800000 */
.L_x_35646:
[----:B------:R-:W-:Y:S01]  /*24f0*/  BSSY B0, `(.L_x_35648) ;  /* 0x0000005000007945 */ /* 0x000fe20003800000 */
[----:B------:R-:W-:-:S03]  /*2500*/  @!P6 FSEL R54, R30, RZ, P1 ;  /* 0x000000ff1e36e208 */ /* 0x000fc60000800000 */
[----:B------:R-:W-:Y:S05]  /*2510*/  @!P6 BRA `(.L_x_35649) ;  /* 0x000000000008e947 */ /* 0x000fea0003800000 */
[----:B-----5:R-:W-:-:S04]  /*2520*/  FMUL.FTZ R54, R34, UR6 ;  /* 0x0000000622367c20 */ /* 0x020fc80008410000 */
[----:B------:R-:W-:-:S07]  /*2530*/  @P0 FADD.FTZ R54, R30, R54 ;  /* 0x000000361e360221 */ /* 0x000fce0000010000 */
.L_x_35649:
[----:B------:R-:W-:Y:S05]  /*2540*/  BSYNC B0 ;  /* 0x0000000000007941 */ /* 0x000fea0003800000 */
.L_x_35648:
[----:B------:R-:W-:Y:S01]  /*2550*/  BSSY B0, `(.L_x_35650) ;  /* 0x0000006000007945 */ /* 0x000fe20003800000 */
[----:B------:R-:W-:Y:S01]  /*2560*/  IMAD.WIDE.U32 R44, R51, 0x10, R110 ;  /* 0x00000010332c7825 */ /* 0x000fe200078e006e */
[----:B------:R-:W-:Y:S02]  /*2570*/  @!P6 FSEL R55, R31, RZ, P2 ;  /* 0x000000ff1f37e208 */ /* 0x000fe40001000000 */
[----:B------:R-:W-:Y:S05]  /*2580*/  @!P6 BRA `(.L_x_35651) ;  /* 0x000000000008e947 */ /* 0x000fea0003800000 */
[----:B-----5:R-:W-:-:S04]  /*2590*/  FMUL.FTZ R55, R35, UR6 ;  /* 0x0000000623377c20 */ /* 0x020fc80008410000 */
[----:B------:R-:W-:-:S07]  /*25a0*/  @P0 FADD.FTZ R55, R31, R55 ;  /* 0x000000371f370221 */ /* 0x000fce0000010000 */
.L_x_35651:
[----:B------:R-:W-:Y:S05]  /*25b0*/  BSYNC B0 ;  /* 0x0000000000007941 */ /* 0x000fea0003800000 */
.L_x_35650:
[----:B------:R-:W-:Y:S01]  /*25c0*/  IADD3 R51, R165, 0x120, RZ ;  /* 0x00000120a5337810 */ /* 0x000fe20007ffe0ff */
[----:B------:R0:W-:Y:S04]  /*25d0*/  STG.E.128 desc[UR4][R44.64], R52 ;  /* 0x000000342c007986 */ /* 0x0001e8000c101d04 */
[----:B------:R-:W-:Y:S02]  /*25e0*/  @P0 IMAD.WIDE.U32 R46, R51, 0x10, R42 ;  /* 0x00000010332e0825 */ /* 0x000fe400078e002a */
[----:B------:R-:W1:Y:S01]  /*25f0*/  @P5 LDC.64 R42, c[0x0][0x220] ;  /* 0x00008800ff2a5b82 */ /* 0x000e620000000a00 */
[----:B------:R-:W-:Y:S02]  /*2600*/  @P5 IADD3 R49, R158, 0x120, RZ ;  /* 0x000001209e315810 */ /* 0x000fe40007ffe0ff */
[----:B------:R-:W2:Y:S03]  /*2610*/  @P0 LDG.E.128 R28, desc[UR4][R46.64] ;  /* 0x000000042e1c0981 */ /* 0x000ea6000c1e1d00 */
[----:B-1----:R-:W-:-:S05]  /*2620*/  @P5 IMAD.WIDE.U32 R42, R49, 0x10, R42 ;  /* 0x00000010312a5825 */ /* 0x002fca00078e002a */
[----:B-----5:R0:W5:Y:S01]  /*2630*/  @P5 LDG.E.128 R32, desc[UR4][R42.64] ;  /* 0x000000042a205981 */ /* 0x020162000c1e1d00 */
[C---:B------:R-:W-:Y:S01]  /*2640*/  @!P6 ISETP.NE.U32.AND P1, PT, R40.reuse, RZ, PT ;  /* 0x000000ff2800e20c */ /* 0x040fe20003f25070 */
[----:B------:R-:W-:Y:S01]  /*2650*/  BSSY B0, `(.L_x_35652) ;  /* 0x000000c000007945 */ /* 0x000fe20003800000 */
[C---:B------:R-:W-:Y:S02]  /*2660*/  @!P6 ISETP.NE.U32.AND P3, PT, R40.reuse, RZ, PT ;  /* 0x000000ff2800e20c */ /* 0x040fe40003f65070 */
[C---:B------:R-:W-:Y:S02]  /*2670*/  @!P6 ISETP.NE.AND.EX P2, PT, R41.reuse, RZ, PT, P1 ;  /* 0x000000ff2900e20c */ /* 0x040fe40003f45310 */
[----:B------:R-:W-:Y:S02]  /*2680*/  @!P6 ISETP.NE.U32.AND P1, PT, R40, RZ, PT ;  /* 0x000000ff2800e20c */ /* 0x000fe40003f25070 */
[C---:B------:R-:W-:Y:S02]  /*2690*/  @!P6 ISETP.NE.AND.EX P3, PT, R41.reuse, RZ, PT, P3 ;  /* 0x000000ff2900e20c */ /* 0x040fe40003f65330 */
[----:B------:R-:W-:-:S02]  /*26a0*/  @!P6 ISETP.NE.AND.EX P1, PT, R41, RZ, PT, P1 ;  /* 0x000000ff2900e20c */ /* 0x000fc40003f25310 */
[----:B--2---:R-:W-:Y:S02]  /*26b0*/  @!P6 FSEL R48, R28, RZ, P2 ;  /* 0x000000ff1c30e208 */ /* 0x004fe40001000000 */
[----:B------:R-:W-:-:S04]  /*26c0*/  @!P6 ISETP.NE.U32.AND P2, PT, R40, RZ, PT ;  /* 0x000000ff2800e20c */ /* 0x000fc80003f45070 */
[----:B------:R-:W-:Y:S01]  /*26d0*/  @!P6 ISETP.NE.AND.EX P2, PT, R41, RZ, PT, P2 ;  /* 0x000000ff2900e20c */ /* 0x000fe20003f45320 */
[----:B0-----:R-:W-:-:S12]  /*26e0*/  @!P6 BRA `(.L_x_35653) ;  /* 0x000000000008e947 */ /* 0x001fd80003800000 */
[----:B-----5:R-:W-:-:S04]  /*26f0*/  FMUL.FTZ R48, R32, UR6 ;  /* 0x0000000620307c20 */ /* 0x020fc80008410000 */
[----:B------:R-:W-:-:S07]  /*2700*/  @P0 FADD.FTZ R48, R28, R48 ;  /* 0x000000301c300221 */ /* 0x000fce0000010000 */
.L_x_35653:
[----:B------:R-:W-:Y:S05]  /*2710*/  BSYNC B0 ;  /* 0x0000000000007941 */ /* 0x000fea0003800000 */
.L_x_35652:
[----:B------:R-:W-:Y:S01]  /*2720*/  BSSY B0, `(.L_x_35654) ;  /* 0x0000005000007945 */ /* 0x000fe20003800000 */
[----:B------:R-:W-:-:S03]  /*2730*/  @!P6 FSEL R49, R29, RZ, P3 ;  /* 0x000000ff1d31e208 */ /* 0x000fc60001800000 */
[----:B------:R-:W-:Y:S05]  /*2740*/  @!P6 BRA `(.L_x_35655) ;  /* 0x000000000008e947 */ /* 0x000fea0003800000 */
[----:B-----5:R-:W-:-:S04]  /*2750*/  FMUL.FTZ R49, R33, UR6 ;  /* 0x0000000621317c20 */ /* 0x020fc80008410000 */
[----:B------:R-:W-:-:S07]  /*2760*/  @P0 FADD.FTZ R49, R29, R49 ;  /* 0x000000311d310221 */ /* 0x000fce0000010000 */
.L_x_35655:
[----:B------:R-:W-:Y:S05]  /*2770*/  BSYNC B0 ;  /* 0x0000000000007941 */ /* 0x000fea0003800000 */
.L_x_35654:
[----:B------:R-:W-:Y:S01]  /*2780*/  BSSY B0, `(.L_x_35656) ;  /* 0x0000005000007945 */ /* 0x000fe20003800000 */
[----:B------:R-:W-:-:S03]  /*2790*/  @!P6 FSEL R50, R30, RZ, P1 ;  /* 0x000000ff1e32e208 */ /* 0x000fc60000800000 */
[----:B------:R-:W-:Y:S05]  /*27a0*/  @!P6 BRA `(.L_x_35657) ;  /* 0x000000000008e947 */ /* 0x000fea0003800000 */
[----:B-----5:R-:W-:-:S04]  /*27b0*/  FMUL.FTZ R50, R34, UR6 ;  /* 0x0000000622327c20 */ /* 0x020fc80008410000 */
[----:B------:R-:W-:-:S07]  /*27c0*/  @P0 FADD.FTZ R50, R30, R50 ;  /* 0x000000321e320221 */ /* 0x000fce0000010000 */
.L_x_35657:
[----:B------:R-:W-:Y:S05]  /*27d0*/  BSYNC B0 ;  /* 0x0000000000007941 */ /* 0x000fea0003800000 */
.L_x_35656:
[----:B------:R-:W-:Y:S01]  /*27e0*/  BSSY B0, `(.L_x_35658) ;  /* 0x0000006000007945 */ /* 0x000fe20003800000 */
[----:B------:R-:W-:Y:S01]  /*27f0*/  IMAD.WIDE.U32 R44, R51, 0x10, R110 ;  /* 0x00000010332c7825 */ /* 0x000fe200078e006e */
[----:B------:R-:W-:Y:S02]  /*2800*/  @!P6 FSEL R51, R31, RZ, P2 ;  /* 0x000000ff1f33e208 */ /* 0x000fe40001000000 */
[----:B------:R-:W-:Y:S05]  /*2810*/  @!P6 BRA `(.L_x_35659) ;  /* 0x000000000008e947 */ /* 0x000fea0003800000 */
[----:B-----5:R-:W-:-:S04]  /*2820*/  FMUL.FTZ R51, R35, UR6 ;  /* 0x0000000623337c20 */ /* 0x020fc80008410000 */
[----:B------:R-:W-:-:S07]  /*2830*/  @P0 FADD.FTZ R51, R31, R51 ;  /* 0x000000331f330221 */ /* 0x000fce0000010000 */
.L_x_35659:
[----:B------:R-:W-:Y:S05]  /*2840*/  BSYNC B0 ;  /* 0x0000000000007941 */ /* 0x000fea0003800000 */
.L_x_35658:
[----:B------:R-:W0:Y:S01]  /*2850*/  @P5 LDC.64 R46, c[0x0][0x220] ;  /* 0x00008800ff2e5b82 */ /* 0x000e220000000a00 */
[----:B------:R-:W-:Y:S01]  /*2860*/  @P5 IADD3 R163, R158, 0x140, RZ ;  /* 0x000001409ea35810 */ /* 0x000fe20007ffe0ff */
[----:B------:R1:W-:Y:S06]  /*2870*/  STG.E.128 desc[UR4][R44.64], R48 ;  /* 0x000000302c007986 */ /* 0x0003ec000c101d04 */
[----:B------:R-:W2:Y:S01]  /*2880*/  @P0 LDC.64 R42, c[0x0][0x230] ;  /* 0x00008c00ff2a0b82 */ /* 0x000ea20000000a00 */
[----:B0-----:R-:W-:Y:S01]  /*2890*/  @P5 IMAD.WIDE.U32 R46, R163, 0x10, R46 ;  /* 0x00000010a32e5825 */ /* 0x001fe200078e002e */
[----:B------:R-:W-:-:S04]  /*28a0*/  IADD3 R163, R165, 0x140, RZ ;  /* 0x00000140a5a37810 */ /* 0x000fc80007ffe0ff */
[----:B-----5:R0:W5:Y:S01]  /*28b0*/  @P5 LDG.E.128 R32, desc[UR4][R46.64] ;  /* 0x000000042e205981 */ /* 0x020162000c1e1d00 */
[----:B--2---:R-:W-:-:S05]  /*28c0*/  @P0 IMAD.WIDE.U32 R42, R163, 0x10, R42 ;  /* 0x00000010a32a0825 */ /* 0x004fca00078e002a */
[----:B------:R-:W1:Y:S01]  /*28d0*/  @P0 LDG.E.128 R28, desc[UR4][R42.64] ;  /* 0x000000042a1c0981 */ /* 0x000e62000c1e1d00 */
[----:B------:R-:W-:-:S04]  /*28e0*/  @!P6 ISETP.NE.U32.AND P1, PT, R40, RZ, PT ;  /* 0x000000ff2800e20c */ /* 0x000fc80003f25070 */
[C---:B------:R-:W-:Y:S01]  /*28f0*/  @!P6 ISETP.NE.AND.EX P2, PT, R41.reuse, RZ, PT, P1 ;  /* 0x000000ff2900e20c */ /* 0x040fe20003f45310 */
[----:B------:R-:W-:Y:S01]  /*2900*/  BSSY B0, `(.L_x_35660) ;  /* 0x000000b000007945 */ /* 0x000fe20003800000 */
[C---:B------:R-:W-:Y:S02]  /*2910*/  @!P6 ISETP.NE.U32.AND P3, PT, R40.reuse, RZ, PT ;  /* 0x000000ff2800e20c */ /* 0x040fe40003f65070 */
[----:B------:R-:W-:Y:S02]  /*2920*/  @!P6 ISETP.NE.U32.AND P1, PT, R40, RZ, PT ;  /* 0x000000ff2800e20c */ /* 0x000fe40003f25070 */
[C---:B------:R-:W-:Y:S02]  /*2930*/  @!P6 ISETP.NE.AND.EX P3, PT, R41.reuse, RZ, PT, P3 ;  /* 0x000000ff2900e20c */ /* 0x040fe40003f65330 */
[----:B------:R-:W-:Y:S02]  /*2940*/  @!P6 ISETP.NE.AND.EX P1, PT, R41, RZ, PT, P1 ;  /* 0x000000ff2900e20c */ /* 0x000fe40003f25310 */
[----:B-1----:R-:W-:-:S02]  /*2950*/  @!P6 FSEL R44, R28, RZ, P2 ;  /* 0x000000ff1c2ce208 */ /* 0x002fc40001000000 */
[----:B------:R-:W-:-:S04]  /*2960*/  @!P6 ISETP.NE.U32.AND P2, PT, R40, RZ, PT ;  /* 0x000000ff2800e20c */ /* 0x000fc80003f45070 */
[----:B------:R-:W-:Y:S01]  /*2970*/  @!P6 ISETP.NE.AND.EX P2, PT, R41, RZ, PT, P2 ;  /* 0x000000ff2900e20c */ /* 0x000fe20003f45320 */
[----:B0-----:R-:W-:-:S12]  /*2980*/  @!P6 BRA `(.L_x_35661) ;  /* 0x000000000008e947 */ /* 0x001fd80003800000 */
[----:B-----5:R-:W-:-:S04]  /*2990*/  FMUL.FTZ R44, R32, UR6 ;  /* 0x00000006202c7c20 */ /* 0x020fc80008410000 */
[----:B------:R-:W-:-:S07]  /*29a0*/  @P0 FADD.FTZ R44, R28, R44 ;  /* 0x0000002c1c2c0221 */ /* 0x000fce0000010000 */
.L_x_35661:
[----:B------:R-:W-:Y:S05]  /*29b0*/  BSYNC B0 ;  /* 0x0000000000007941 */ /* 0x000fea0003800000 */
.L_x_35660:
[----:B------:R-:W-:Y:S01]  /*29c0*/  BSSY B0, `(.L_x_35662) ;  /* 0x0000005000007945 */ /* 0x000fe20003800000 */
[----:B------:R-:W-:-:S03]  /*29d0*/  @!P6 FSEL R45, R29, RZ, P3 ;  /* 0x000000ff1d2de208 */ /* 0x000fc60001800000 */
[----:B------:R-:W-:Y:S05]  /*29e0*/  @!P6 BRA `(.L_x_35663) ;  /* 0x000000000008e947 */ /* 0x000fea0003800000 */
[----:B-----5:R-:W-:-:S04]  /*29f0*/  FMUL.FTZ R45, R33, UR6 ;  /* 0x00000006212d7c20 */ /* 0x020fc80008410000 */
[----:B------:R-:W-:-:S07]  /*2a00*/  @P0 FADD.FTZ R45, R29, R45 ;  /* 0x0000002d1d2d0221 */ /* 0x000fce0000010000 */
.L_x_35663:
[----:B------:R-:W-:Y:S05]  /*2a10*/  BSYNC B0 ;  /* 0x0000000000007941 */ /* 0x000fea0003800000 */
.L_x_35662:
[----:B------:R-:W-:Y:S01]  /*2a20*/  BSSY B0, `(.L_x_35664) ;  /* 0x0000005000007945 */ /* 0x000fe20003800000 */
[----:B------:R-:W-:-:S03]  /*2a30*/  @!P6 FSEL R46, R30, RZ, P1 ;  /* 0x000000ff1e2ee208 */ /* 0x000fc60000800000 */
[----:B------:R-:W-:Y:S05]  /*2a40*/  @!P6 BRA `(.L_x_35665) ;  /* 0x000000000008e947 */ /* 0x000fea0003800000 */
[----:B-----5:R-:W-:-:S04]  /*2a50*/  FMUL.FTZ R46, R34, UR6 ;  /* 0x00000006222e7c20 */ /* 0x020fc80008410000 */
[----:B------:R-:W-:-:S07]  /*2a60*/  @P0 FADD.FTZ R46, R30, R46 ;  /* 0x0000002e1e2e0221 */ /* 0x000fce0000010000 */
.L_x_35665:
[----:B------:R-:W-:Y:S05]  /*2a70*/  BSYNC B0 ;  /* 0x0000000000007941 */ /* 0x000fea0003800000 */
.L_x_35664:
[----:B------:R-:W-:Y:S01]  /*2a80*/  BSSY B0, `(.L_x_35666) ;  /* 0x0000005000007945 */ /* 0x000fe20003800000 */
[----:B------:R-:W-:-:S03]  /*2a90*/  @!P6 FSEL R47, R31, RZ, P2 ;  /* 0x000000ff1f2fe208 */ /* 0x000fc60001000000 */
[----:B------:R-:W-:Y:S05]  /*2aa0*/  @!P6 BRA `(.L_x_35667) ;  /* 0x000000000008e947 */ /* 0x000fea0003800000 */
[----:B-----5:R-:W-:-:S04]  /*2ab0*/  FMUL.FTZ R47, R35, UR6 ;  /* 0x00000006232f7c20 */ /* 0x020fc80008410000 */
[----:B------:R-:W-:-:S07]  /*2ac0*/  @P0 FADD.FTZ R47, R31, R47 ;  /* 0x0000002f1f2f0221 */ /* 0x000fce0000010000 */
.L_x_35667:
[----:B------:R-:W-:Y:S05]  /*2ad0*/  BSYNC B0 ;  /* 0x0000000000007941 */ /* 0x000fea0003800000 */
.L_x_35666:
[----:B------:R-:W0:Y:S01]  /*2ae0*/  @P5 LDC.64 R42, c[0x0][0x220] ;  /* 0x00008800ff2a5b82 */ /* 0x000e220000000a00 */
[----:B------:R-:W-:Y:S01]  /*2af0*/  @P5 IADD3 R158, R158, 0x160, RZ ;  /* 0x000001609e9e5810 */ /* 0x000fe20007ffe0ff */
[----:B------:R-:W-:-:S05]  /*2b00*/  IMAD.WIDE.U32 R162, R163, 0x10, R110 ;  /* 0x00000010a3a27825 */ /* 0x000fca00078e006e */
[----:B------:R1:W-:Y:S01]  /*2b10*/  STG.E.128 desc[UR4][R162.64], R44 ;  /* 0x0000002ca2007986 */ /* 0x0003e2000c101d04 */
[----:B0-----:R-:W-:-:S05]  /*2b20*/  @P5 IMAD.WIDE.U32 R42, R158, 0x10, R42 ;  /* 0x000000109e2a5825 */ /* 0x001fca00078e002a */
[----:B-----5:R0:W5:Y:S01]  /*2b30*/  @P5 LDG.E.128 R32, desc[UR4][R42.64] ;  /* 0x000000042a205981 */ /* 0x020162000c1e1d00 */
[----:B------:R-:W-:Y:S01]  /*2b40*/  IADD3 R158, R165, 0x160, RZ ;  /* 0x00000160a59e7810 */ /* 0x000fe20007ffe0ff */
[----:B0-----:R-:W0:Y:S04]  /*2b50*/  @P0 LDC.64 R42, c[0x0][0x230] ;  /* 0x00008c00ff2a0b82 */ /* 0x001e280000000a00 */
[----:B0-----:R-:W-:-:S05]  /*2b60*/  @P0 IMAD.WIDE.U32 R164, R158, 0x10, R42 ;  /* 0x000000109ea40825 */ /* 0x001fca00078e002a */
[----:B------:R-:W2:Y:S01]  /*2b70*/  @P0 LDG.E.128 R28, desc[UR4][R164.64] ;  /* 0x00000004a41c0981 */ /* 0x000ea2000c1e1d00 */
[C---:B------:R-:W-:Y:S01]  /*2b80*/  @!P6 ISETP.NE.U32.AND P3, PT, R40.reuse, RZ, PT ;  /* 0x000000ff2800e20c */ /* 0x040fe20003f65070 */
[----:B------:R-:W-:Y:S01]  /*2b90*/  BSSY B0, `(.L_x_35668) ;  /* 0x000000d000007945 */ /* 0x000fe20003800000 */
[----:B------:R-:W-:Y:S01]  /*2ba0*/  @!P6 ISETP.NE.U32.AND P2, PT, R40, RZ, PT ;  /* 0x000000ff2800e20c */ /* 0x000fe20003f45070 */
[----:B------:R-:W-:Y:S01]  /*2bb0*/  IMAD.WIDE.U32 R110, R158, 0x10, R110 ;  /* 0x000000109e6e7825 */ /* 0x000fe200078e006e */
[C---:B------:R-:W-:Y:S02]  /*2bc0*/  @!P6 ISETP.NE.U32.AND P1, PT, R40.reuse, RZ, PT ;  /* 0x000000ff2800e20c */ /* 0x040fe40003f25070 */
[----:B------:R-:W-:Y:S02]  /*2bd0*/  @!P6 ISETP.NE.U32.AND P5, PT, R40, RZ, PT ;  /* 0x000000ff2800e20c */ /* 0x000fe40003fa5070 */
[C---:B------:R-:W-:Y:S02]  /*2be0*/  @!P6 ISETP.NE.AND.EX P3, PT, R41.reuse, RZ, PT, P3 ;  /* 0x000000ff2900e20c */ /* 0x040fe40003f65330 */
[----:B------:R-:W-:-:S02]  /*2bf0*/  @!P6 ISETP.NE.AND.EX P2, PT, R41, RZ, PT, P2 ;  /* 0x000000ff2900e20c */ /* 0x000fc40003f45320 */
[C---:B------:R-:W-:Y:S02]  /*2c00*/  @!P6 ISETP.NE.AND.EX P1, PT, R41.reuse, RZ, PT, P1 ;  /* 0x000000ff2900e20c */ /* 0x040fe40003f25310 */
[----:B------:R-:W-:Y:S02]  /*2c10*/  @!P6 ISETP.NE.AND.EX P5, PT, R41, RZ, PT, P5 ;  /* 0x000000ff2900e20c */ /* 0x000fe40003fa5350 */
[----:B--2---:R-:W-:Y:S01]  /*2c20*/  @!P6 FSEL R40, R28, RZ, P3 ;  /* 0x000000ff1c28e208 */ /* 0x004fe20001800000 */
[----:B-1----:R-:W-:Y:S10]  /*2c30*/  @!P6 BRA `(.L_x_35669) ;  /* 0x000000000008e947 */ /* 0x002ff40003800000 */
[----:B-----5:R-:W-:-:S04]  /*2c40*/  FMUL.FTZ R40, R32, UR6 ;  /* 0x0000000620287c20 */ /* 0x020fc80008410000 */
[----:B------:R-:W-:-:S07]  /*2c50*/  @P0 FADD.FTZ R40, R28, R40 ;  /* 0x000000281c280221 */ /* 0x000fce0000010000 */
.L_x_35669:
[----:B------:R-:W-:Y:S05]  /*2c60*/  BSYNC B0 ;  /* 0x0000000000007941 */ /* 0x000fea0003800000 */
.L_x_35668:
[----:B------:R-:W-:Y:S01]  /*2c70*/  BSSY B0, `(.L_x_35670) ;  /* 0x0000005000007945 */ /* 0x000fe20003800000 */
[----:B------:R-:W-:-:S03]  /*2c80*/  @!P6 FSEL R41, R29, RZ, P2 ;  /* 0x000000ff1d29e208 */ /* 0x000fc60001000000 */
[----:B------:R-:W-:Y:S05]  /*2c90*/  @!P6 BRA `(.L_x_35671) ;  /* 0x000000000008e947 */ /* 0x000fea0003800000 */
[----:B-----5:R-:W-:-:S04]  /*2ca0*/  FMUL.FTZ R41, R33, UR6 ;  /* 0x0000000621297c20 */ /* 0x020fc80008410000 */
[----:B------:R-:W-:-:S07]  /*2cb0*/  @P0 FADD.FTZ R41, R29, R41 ;  /* 0x000000291d290221 */ /* 0x000fce0000010000 */
.L_x_35671:
[----:B------:R-:W-:Y:S05]  /*2cc0*/  BSYNC B0 ;  /* 0x0000000000007941 */ /* 0x000fea0003800000 */
.L_x_35670:
[----:B------:R-:W-:Y:S01]  /*2cd0*/  BSSY B0, `(.L_x_35672) ;  /* 0x0000005000007945 */ /* 0x000fe20003800000 */
[----:B------:R-:W-:-:S03]  /*2ce0*/  @!P6 FSEL R42, R30, RZ, P1 ;  /* 0x000000ff1e2ae208 */ /* 0x000fc60000800000 */
[----:B------:R-:W-:Y:S05]  /*2cf0*/  @!P6 BRA `(.L_x_35673) ;  /* 0x000000000008e947 */ /* 0x000fea0003800000 */
[----:B-----5:R-:W-:-:S04]  /*2d00*/  FMUL.FTZ R42, R34, UR6 ;  /* 0x00000006222a7c20 */ /* 0x020fc80008410000 */
[----:B------:R-:W-:-:S07]  /*2d10*/  @P0 FADD.FTZ R42, R30, R42 ;  /* 0x0000002a1e2a0221 */ /* 0x000fce0000010000 */
.L_x_35673:
[----:B------:R-:W-:Y:S05]  /*2d20*/  BSYNC B0 ;  /* 0x0000000000007941 */ /* 0x000fea0003800000 */
.L_x_35672:
[----:B------:R-:W-:Y:S01]  /*2d30*/  BSSY B0, `(.L_x_35674) ;  /* 0x0000005000007945 */ /* 0x000fe20003800000 */
[----:B------:R-:W-:-:S03]  /*2d40*/  @!P6 FSEL R43, R31, RZ, P5 ;  /* 0x000000ff1f2be208 */ /* 0x000fc60002800000 */
[----:B------:R-:W-:Y:S05]  /*2d50*/  @!P6 BRA `(.L_x_35675) ;  /* 0x000000000008e947 */ /* 0x000fea0003800000 */
[----:B-----5:R-:W-:-:S04]  /*2d60*/  FMUL.FTZ R43, R35, UR6 ;  /* 0x00000006232b7c20 */ /* 0x020fc80008410000 */
[----:B------:R-:W-:-:S07]  /*2d70*/  @P0 FADD.FTZ R43, R31, R43 ;  /* 0x0000002b1f2b0221 */ /* 0x000fce0000010000 */
.L_x_35675:
[----:B------:R-:W-:Y:S05]  /*2d80*/  BSYNC B0 ;  /* 0x0000000000007941 */ /* 0x000fea0003800000 */
.L_x_35674:
[----:B------:R-:W-:Y:S01]  /*2d90*/  FADD.FTZ R158, RZ, R80 ;  /* 0x00000050ff9e7221 */ /* 0x000fe20000010000 */
[----:B------:R0:W-:Y:S01]  /*2da0*/  STG.E.128 desc[UR4][R110.64], R40 ;  /* 0x000000286e007986 */ /* 0x0001e2000c101d04 */
[----:B------:R-:W-:Y:S01]  /*2db0*/  UMOV UR8, 0xffffffff ;  /* 0xffffffff00087882 */ /* 0x000fe20000000000 */
[----:B------:R-:W-:Y:S01]  /*2dc0*/  LOP3.LUT P0, RZ, R25, 0x1f, RZ, 0xc0, !PT ;  /* 0x0000001f19ff7812 */ /* 0x000fe2000780c0ff */
[----:B------:R-:W-:Y:S01]  /*2dd0*/  FADD.FTZ R163, R158, R81 ;  /* 0x000000519ea37221 */ /* 0x000fe20000010000 */
[----:B------:R-:W-:-:S03]  /*2de0*/  SHF.R.S32.HI R162, RZ, 0x1f, R156 ;  /* 0x0000001fffa27819 */ /* 0x000fc6000001149c */
        /* <DEDUP_REMOVED lines=164> */
.L_x_35691:
[----:B-1----:R-:W-:Y:S01]  /*3830*/  FADD.FTZ R110, R165, R110 ;  /* 0x0000006ea56e7221 */ /* 0x002fe20000010000 */
[----:B------:R-:W-:Y:S03]  /*3840*/  BSSY B0, `(.L_x_35677) ;  /* 0x00000cb000007945 */ /* 0x000fe60003800000 */
[----:B------:R-:W-:Y:S02]  /*3850*/  FFMA.FTZ R158, R110, R111, UR7 ;  /* 0x000000076e9e7e23 */ /* 0x000fe4000801006f */
[----:B------:R-:W1:Y:S02]  /*3860*/  @!P0 LDC.64 R110, c[0x0][0x250] ;  /* 0x00009400ff6e8b82 */ /* 0x000e640000000a00 */
[----:B-1----:R-:W-:Y:S01]  /*3870*/  @!P0 LEA R164, P1, R156, R110, 0x2 ;  /* 0x0000006e9ca48211 */ /* 0x002fe200078210ff */
[----:B------:R-:W-:-:S03]  /*3880*/  FMUL.FTZ R110, R160, R160 ;  /* 0x000000a0a06e7220 */ /* 0x000fc60000410000 */
[----:B0-----:R-:W-:Y:S02]  /*3890*/  @!P0 LEA.HI.X R165, R156, R111, R162, 0x2, P1 ;  /* 0x0000006f9ca58211 */ /* 0x001fe400008f14a2 */
[----:B------:R-:W-:-:S03]  /*38a0*/  FSEL R111, R110, RZ, P4 ;  /* 0x000000ff6e6f7208 */ /* 0x000fc60002000000 */
[----:B------:R0:W-:Y:S02]  /*38b0*/  @!P0 STG.E desc[UR4][R164.64], R160 ;  /* 0x000000a0a4008986 */ /* 0x0001e4000c101904 */
[----:B------:R-:W-:Y:S02]  /*38c0*/  FADD.FTZ R158, R158, R111 ;  /* 0x0000006f9e9e7221 */ /* 0x000fe40000010000 */
[----:B------:R-:W1:Y:S04]  /*38d0*/  @!P0 LDC.64 R110, c[0x0][0x258] ;  /* 0x00009600ff6e8b82 */ /* 0x000e680000000a00 */
[----:B------:R-:W2:Y:S01]  /*38e0*/  MUFU.RSQ R158, R158 ;  /* 0x0000009e009e7308 */ /* 0x000ea20000001400 */
[----:B-1----:R-:W-:-:S04]  /*38f0*/  @!P0 LEA R110, P1, R156, R110, 0x2 ;  /* 0x0000006e9c6e8211 */ /* 0x002fc800078210ff */
[----:B------:R-:W-:-:S05]  /*3900*/  @!P0 LEA.HI.X R111, R156, R111, R162, 0x2, P1 ;  /* 0x0000006f9c6f8211 */ /* 0x000fca00008f14a2 */
[----:B--2---:R0:W-:Y:S01]  /*3910*/  @!P0 STG.E desc[UR4][R110.64], R158 ;  /* 0x0000009e6e008986 */ /* 0x0041e2000c101904 */
[----:B------:R-:W-:-:S13]  /*3920*/  ISETP.GE.AND P0, PT, R159, 0x1, PT ;  /* 0x000000019f00780c */ /* 0x000fda0003f06270 */
[----:B0-----:R-:W-:Y:S05]  /*3930*/  @!P0 BRA `(.L_x_35678) ;  /* 0x0000000800ec8947 */ /* 0x001fea0003800000 */
[----:B------:R-:W-:Y:S02]  /*3940*/  IADD3 R26, R159, -0x1, RZ ;  /* 0xffffffff9f1a7810 */ /* 0x000fe40007ffe0ff */
[----:B------:R-:W-:-:S03]  /*3950*/  FSEL R111, R160, RZ, !P4 ;  /* 0x000000ffa06f7208 */ /* 0x000fc60006000000 */
[----:B------:R-:W-:Y:S02]  /*3960*/  IMAD R26, R26, R161, RZ ;  /* 0x000000a11a1a7224 */ /* 0x000fe400078e02ff */
[----:B------:R-:W0:Y:S01]  /*3970*/  LDC.64 R160, c[0x0][0x2b8] ;  /* 0x0000ae00ffa07b82 */ /* 0x000e220000000a00 */
[C---:B------:R-:W-:Y:S01]  /*3980*/  FADD.FTZ R165, -R111.reuse, R83 ;  /* 0x000000536fa57221 */ /* 0x040fe20000010100 */
[C---:B------:R-:W-:Y:S01]  /*3990*/  FADD.FTZ R163, -R111.reuse, R80 ;  /* 0x000000506fa37221 */ /* 0x040fe20000010100 */
[----:B------:R-:W-:Y:S01]  /*39a0*/  SHF.R.S32.HI R159, RZ, 0x1f, R26 ;  /* 0x0000001fff9f7819 */ /* 0x000fe2000001141a */
[C---:B------:R-:W-:Y:S01]  /*39b0*/  FADD.FTZ R81, -R111.reuse, R81 ;  /* 0x000000516f517221 */ /* 0x040fe20000010100 */
[----:B------:R-:W-:Y:S01]  /*39c0*/  FADD.FTZ R83, -R111, R82 ;  /* 0x000000526f537221 */ /* 0x000fe20000010100 */
[C---:B------:R-:W-:Y:S01]  /*39d0*/  FMUL.FTZ R80, R158.reuse, R163 ;  /* 0x000000a39e507220 */ /* 0x040fe20000410000 */
[----:B------:R-:W-:Y:S01]  /*39e0*/  LEA.HI R159, R159, R26, RZ, 0x2 ;  /* 0x0000001a9f9f7211 */ /* 0x000fe200078f10ff */
[C---:B------:R-:W-:Y:S01]  /*39f0*/  FMUL.FTZ R165, R158.reuse, R165 ;  /* 0x000000a59ea57220 */ /* 0x040fe20000410000 */
[----:B------:R-:W-:Y:S01]  /*3a00*/  LOP3.LUT R26, R25, 0x1f, RZ, 0xc0, !PT ;  /* 0x0000001f191a7812 */ /* 0x000fe200078ec0ff */
[C---:B------:R-:W-:Y:S01]  /*3a10*/  FMUL.FTZ R82, R158.reuse, R83 ;  /* 0x000000539e527220 */ /* 0x040fe20000410000 */
[----:B------:R-:W-:Y:S01]  /*3a20*/  FMUL.FTZ R81, R158, R81 ;  /* 0x000000519e517220 */ /* 0x000fe20000410000 */
[----:B------:R-:W-:Y:S01]  /*3a30*/  FFMA.FTZ R83, R153, R165, R86 ;  /* 0x000000a599537223 */ /* 0x000fe20000010056 */
[----:B------:R-:W-:Y:S01]  /*3a40*/  LEA.HI.SX32 R110, R159, R26, 0x1e ;  /* 0x0000001a9f6e7211 */ /* 0x000fe200078ff2ff */
[----:B------:R-:W-:Y:S01]  /*3a50*/  FADD.FTZ R159, -R111, R78 ;  /* 0x0000004e6f9f7221 */ /* 0x000fe20000010100 */
[----:B------:R-:W-:Y:S01]  /*3a60*/  FFMA.FTZ R82, R154, R82, R23 ;  /* 0x000000529a527223 */ /* 0x000fe20000010017 */
[----:B------:R-:W-:Y:S01]  /*3a70*/  FFMA.FTZ R81, R155, R81, R84 ;  /* 0x000000519b517223 */ /* 0x000fe20000010054 */
[----:B------:R-:W-:Y:S01]  /*3a80*/  FFMA.FTZ R80, R157, R80, R24 ;  /* 0x000000509d507223 */ /* 0x000fe20000010018 */
[----:B------:R-:W-:Y:S01]  /*3a90*/  FMUL.FTZ R78, R158, R159 ;  /* 0x0000009f9e4e7220 */ /* 0x000fe20000410000 */
[C---:B------:R-:W-:Y:S01]  /*3aa0*/  IADD3 R159, R110.reuse, 0x20, RZ ;  /* 0x000000206e9f7810 */ /* 0x040fe20007ffe0ff */
[C---:B------:R-:W-:Y:S01]  /*3ab0*/  FADD.FTZ R165, -R111.reuse, R79 ;  /* 0x0000004f6fa57221 */ /* 0x040fe20000010100 */
[C---:B------:R-:W-:Y:S01]  /*3ac0*/  FADD.FTZ R79, -R111.reuse, R76 ;  /* 0x0000004c6f4f7221 */ /* 0x040fe20000010100 */
[C---:B------:R-:W-:Y:S01]  /*3ad0*/  FADD.FTZ R77, -R111.reuse, R77 ;  /* 0x0000004d6f4d7221 */ /* 0x040fe20000010100 */
[----:B------:R-:W-:Y:S01]  /*3ae0*/  FADD.FTZ R73, -R111, R73 ;  /* 0x000000496f497221 */ /* 0x000fe20000010100 */
[----:B0-----:R-:W-:-:S04]  /*3af0*/  IMAD.WIDE.U32 R162, R110, 0x10, R160 ;  /* 0x000000106ea27825 */ /* 0x001fc800078e00a0 */
        /* <DEDUP_REMOVED lines=18> */
[----:B------:R-:W-:Y:S01]  /*3c20*/  FMUL.FTZ R65, R158, R65 ;  /* 0x000000419e417220 */ /* 0x000fe20000410000 */
[C---:B------:R-:W-:Y:S01]  /*3c30*/  FADD.FTZ R41, -R111.reuse, R41 ;  /* 0x000000296f297221 */ /* 0x040fe20000010100 */
[C---:B------:R-:W-:Y:S01]  /*3c40*/  FADD.FTZ R61, -R111.reuse, R61 ;  /* 0x0000003d6f3d7221 */ /* 0x040fe20000010100 */
[----:B------:R-:W-:Y:S01]  /*3c50*/  FADD.FTZ R63, -R111, R63 ;  /* 0x0000003f6f3f7221 */ /* 0x000fe20000010100 */
[----:B0-----:R-:W-:-:S04]  /*3c60*/  IMAD.WIDE.U32 R80, R159, 0x10, R160 ;  /* 0x000000109f507825 */ /* 0x001fc800078e00a0 */
[C---:B------:R-:W-:Y:S01]  /*3c70*/  FADD.FTZ R159, -R111.reuse, R75 ;  /* 0x0000004b6f9f7221 */ /* 0x040fe20000010100 */
[C---:B------:R-:W-:Y:S01]  /*3c80*/  FADD.FTZ R75, -R111.reuse, R72 ;  /* 0x000000486f4b7221 */ /* 0x040fe20000010100 */
[C---:B------:R-:W-:Y:S01]  /*3c90*/  FADD.FTZ R83, -R111.reuse, R74 ;  /* 0x0000004a6f537221 */ /* 0x040fe20000010100 */
[----:B------:R-:W-:Y:S01]  /*3ca0*/  IADD3 R163, R110, 0x40, RZ ;  /* 0x000000406ea37810 */ /* 0x000fe20007ffe0ff */
[C---:B------:R-:W-:Y:S01]  /*3cb0*/  FMUL.FTZ R159, R158.reuse, R159 ;  /* 0x0000009f9e9f7220 */ /* 0x040fe20000410000 */
[C---:B------:R-:W-:Y:S01]  /*3cc0*/  FMUL.FTZ R72, R158.reuse, R75 ;  /* 0x0000004b9e487220 */ /* 0x040fe20000410000 */
[----:B------:R-:W-:Y:S01]  /*3cd0*/  FMUL.FTZ R74, R158, R83 ;  /* 0x000000539e4a7220 */ /* 0x000fe20000410000 */
[----:B------:R-:W-:Y:S01]  /*3ce0*/  FADD.FTZ R83, -R111, R71 ;  /* 0x000000476f537221 */ /* 0x000fe20000010100 */
[----:B------:R-:W-:Y:S01]  /*3cf0*/  FFMA.FTZ R75, R145, R159, R90 ;  /* 0x0000009f914b7223 */ /* 0x000fe2000001005a */
[----:B------:R-:W-:Y:S01]  /*3d00*/  FFMA.FTZ R72, R147, R72, R20 ;  /* 0x0000004893487223 */ /* 0x000fe20000010014 */
[----:B------:R-:W-:Y:S01]  /*3d10*/  FFMA.FTZ R74, R146, R74, R19 ;  /* 0x0000004a924a7223 */ /* 0x000fe20000010013 */
[----:B------:R-:W-:Y:S01]  /*3d20*/  IMAD.WIDE.U32 R162, R163, 0x10, R160 ;  /* 0x00000010a3a27825 */ /* 0x000fe200078e00a0 */
[----:B------:R0:W-:Y:S03]  /*3d30*/  STG.E.128 desc[UR4][R80.64], R76 ;  /* 0x0000004c50007986 */ /* 0x0001e6000c101d04 */
[C---:B------:R-:W-:Y:S01]  /*3d40*/  FADD.FTZ R159, -R111.reuse, R60 ;  /* 0x0000003c6f9f7221 */ /* 0x040fe20000010100 */
[C---:B------:R-:W-:Y:S01]  /*3d50*/  FADD.FTZ R60, -R111.reuse, R39 ;  /* 0x000000276f3c7221 */ /* 0x040fe20000010100 */
[----:B------:R-:W-:Y:S01]  /*3d60*/  FMUL.FTZ R39, R158, R83 ;  /* 0x000000539e277220 */ /* 0x000fe20000410000 */
[----:B------:R1:W-:Y:S01]  /*3d70*/  STG.E.128 desc[UR4][R162.64], R72 ;  /* 0x00000048a2007986 */ /* 0x0003e2000c101d04 */
[----:B------:R-:W-:Y:S01]  /*3d80*/  IADD3 R83, R110, 0x60, RZ ;  /* 0x000000606e537810 */ /* 0x000fe20007ffe0ff */
[----:B------:R-:W-:Y:S01]  /*3d90*/  FADD.FTZ R71, -R111, R66 ;  /* 0x000000426f477221 */ /* 0x000fe20000010100 */
[----:B------:R-:W-:Y:S01]  /*3da0*/  FFMA.FTZ R39, R141, R39, R92 ;  /* 0x000000278d277223 */ /* 0x000fe2000001005c */
[C---:B------:R-:W-:Y:S01]  /*3db0*/  FADD.FTZ R52, -R111.reuse, R52 ;  /* 0x000000346f347221 */ /* 0x040fe20000010100 */
[----:B------:R-:W-:Y:S01]  /*3dc0*/  FADD.FTZ R57, -R111, R57 ;  /* 0x000000396f397221 */ /* 0x000fe20000010100 */
[----:B------:R-:W-:-:S04]  /*3dd0*/  IMAD.WIDE.U32 R82, R83, 0x10, R160 ;  /* 0x0000001053527825 */ /* 0x000fc800078e00a0 */
[C---:B------:R-:W-:Y:S01]  /*3de0*/  FADD.FTZ R48, -R111.reuse, R48 ;  /* 0x000000306f307221 */ /* 0x040fe20000010100 */
[C---:B------:R-:W-:Y:S01]  /*3df0*/  FADD.FTZ R49, -R111.reuse, R49 ;  /* 0x000000316f317221 */ /* 0x040fe20000010100 */
[C---:B------:R-:W-:Y:S01]  /*3e00*/  FADD.FTZ R50, -R111.reuse, R50 ;  /* 0x000000326f327221 */ /* 0x040fe20000010100 */
[C---:B------:R-:W-:Y:S01]  /*3e10*/  FADD.FTZ R51, -R111.reuse, R51 ;  /* 0x000000336f337221 */ /* 0x040fe20000010100 */
[C---:B------:R-:W-:Y:S01]  /*3e20*/  FADD.FTZ R54, -R111.reuse, R54 ;  /* 0x000000366f367221 */ /* 0x040fe20000010100 */
[C---:B------:R-:W-:Y:S01]  /*3e30*/  FADD.FTZ R55, -R111.reuse, R55 ;  /* 0x000000376f377221 */ /* 0x040fe20000010100 */
[C---:B------:R-:W-:Y:S01]  /*3e40*/  FMUL.FTZ R159, R158.reuse, R159 ;  /* 0x0000009f9e9f7220 */ /* 0x040fe20000410000 */
[C---:B0-----:R-:W-:Y:S01]  /*3e50*/  FADD.FTZ R77, -R111.reuse, R68 ;  /* 0x000000446f4d7221 */ /* 0x041fe20000010100 */
[C---:B------:R-:W-:Y:S01]  /*3e60*/  FADD.FTZ R79, -R111.reuse, R69 ;  /* 0x000000456f4f7221 */ /* 0x040fe20000010100 */
[C---:B------:R-:W-:Y:S01]  /*3e70*/  FADD.FTZ R81, -R111.reuse, R70 ;  /* 0x000000466f517221 */ /* 0x040fe20000010100 */
[C---:B------:R-:W-:Y:S01]  /*3e80*/  FADD.FTZ R69, -R111.reuse, R64 ;  /* 0x000000406f457221 */ /* 0x040fe20000010100 */
[C---:B-1----:R-:W-:Y:S01]  /*3e90*/  FADD.FTZ R75, -R111.reuse, R36 ;  /* 0x000000246f4b7221 */ /* 0x042fe20000010100 */
[C---:B------:R-:W-:Y:S01]  /*3ea0*/  FADD.FTZ R163, -R111.reuse, R37 ;  /* 0x000000256fa37221 */ /* 0x040fe20000010100 */
[C---:B------:R-:W-:Y:S01]  /*3eb0*/  FMUL.FTZ R36, R158.reuse, R77 ;  /* 0x0000004d9e247220 */ /* 0x040fe20000410000 */
[C---:B------:R-:W-:Y:S01]  /*3ec0*/  FMUL.FTZ R38, R158.reuse, R81 ;  /* 0x000000519e267220 */ /* 0x040fe20000410000 */
[----:B------:R-:W-:Y:S01]  /*3ed0*/  FMUL.FTZ R37, R158, R79 ;  /* 0x0000004f9e257220 */ /* 0x000fe20000410000 */
[----:B------:R-:W-:Y:S01]  /*3ee0*/  FADD.FTZ R73, -R111, R62 ;  /* 0x0000003e6f497221 */ /* 0x000fe20000010100 */
[----:B------:R-:W-:Y:S01]  /*3ef0*/  FFMA.FTZ R36, R143, R36, R18 ;  /* 0x000000248f247223 */ /* 0x000fe20000010012 */
[----:B------:R-:W-:Y:S01]  /*3f00*/  FFMA.FTZ R38, R142, R38, R17 ;  /* 0x000000268e267223 */ /* 0x000fe20000010011 */
[----:B------:R-:W-:Y:S01]  /*3f10*/  FFMA.FTZ R37, R144, R37, R91 ;  /* 0x0000002590257223 */ /* 0x000fe2000001005b */
[----:B------:R-:W-:Y:S01]  /*3f20*/  FMUL.FTZ R62, R158, R45 ;  /* 0x0000002d9e3e7220 */ /* 0x000fe20000410000 */
[----:B------:R-:W-:Y:S01]  /*3f30*/  IADD3 R45, R110, 0x80, RZ ;  /* 0x000000806e2d7810 */ /* 0x000fe20007ffe0ff */
        /* <DEDUP_REMOVED lines=9> */
[----:B------:R-:W-:Y:S01]  /*3fd0*/  FMUL.FTZ R59, R158, R53 ;  /* 0x000000359e3b7220 */ /* 0x000fe20000410000 */
[----:B------:R-:W-:-:S04]  /*3fe0*/  IMAD.WIDE.U32 R44, R45, 0x10, R160 ;  /* 0x000000102d2c7825 */ /* 0x000fc800078e00a0 */
[----:B------:R-:W-:Y:S01]  /*3ff0*/  FFMA.FTZ R53, R132, R163, R97 ;  /* 0x000000a384357223 */ /* 0x000fe20000010061 */
[C---:B------:R-:W-:Y:S01]  /*4000*/  FADD.FTZ R77, -R111.reuse, R40 ;  /* 0x000000286f4d7221 */ /* 0x040fe20000010100 */
[----:B------:R-:W-:Y:S01]  /*4010*/  IADD3 R163, R110, 0xa0, RZ ;  /* 0x000000a06ea37810 */ /* 0x000fe20007ffe0ff */
[C---:B------:R-:W-:Y:S01]  /*4020*/  FMUL.FTZ R61, R158.reuse, R61 ;  /* 0x0000003d9e3d7220 */ /* 0x040fe20000410000 */
[C---:B------:R-:W-:Y:S01]  /*4030*/  FMUL.FTZ R73, R158.reuse, R73 ;  /* 0x000000499e497220 */ /* 0x040fe20000410000 */
[C---:B------:R-:W-:Y:S01]  /*4040*/  FMUL.FTZ R76, R158.reuse, R63 ;  /* 0x0000003f9e4c7220 */ /* 0x040fe20000410000 */
[----:B------:R-:W-:Y:S01]  /*4050*/  FMUL.FTZ R40, R158, R52 ;  /* 0x000000349e287220 */ /* 0x000fe20000410000 */
[C---:B------:R-:W-:Y:S01]  /*4060*/  FADD.FTZ R56, -R111.reuse, R56 ;  /* 0x000000386f387221 */ /* 0x040fe20000010100 */
[C---:B------:R-:W-:Y:S01]  /*4070*/  FADD.FTZ R46, -R111.reuse, R46 ;  /* 0x0000002e6f2e7221 */ /* 0x040fe20000010100 */
[C---:B------:R-:W-:Y:S01]  /*4080*/  FADD.FTZ R47, -R111.reuse, R47 ;  /* 0x0000002f6f2f7221 */ /* 0x040fe20000010100 */
[C---:B------:R-:W-:Y:S01]  /*4090*/  FADD.FTZ R79, -R111.reuse, R42 ;  /* 0x0000002a6f4f7221 */ /* 0x040fe20000010100 */
[----:B------:R-:W-:Y:S01]  /*40a0*/  FADD.FTZ R43, -R111, R43 ;  /* 0x0000002b6f2b7221 */ /* 0x000fe20000010100 */
[----:B0-----:R-:W-:Y:S01]  /*40b0*/  FFMA.FTZ R39, R137, R80, R94 ;  /* 0x0000005089277223 */ /* 0x001fe2000001005e */
[----:B------:R-:W-:Y:S01]  /*40c0*/  FFMA.FTZ R38, R138, R78, R15 ;  /* 0x0000004e8a267223 */ /* 0x000fe2000001000f */
[----:B------:R-:W-:Y:S01]  /*40d0*/  FFMA.FTZ R37, R140, R65, R93 ;  /* 0x000000418c257223 */ /* 0x000fe2000001005d */
[----:B------:R-:W-:Y:S01]  /*40e0*/  FFMA.FTZ R36, R139, R69, R16 ;  /* 0x000000458b247223 */ /* 0x000fe20000010010 */
[----:B------:R-:W-:Y:S01]  /*40f0*/  FMUL.FTZ R65, R158, R41 ;  /* 0x000000299e417220 */ /* 0x000fe20000410000 */
[----:B------:R-:W-:Y:S01]  /*4100*/  IADD3 R41, R110, 0xc0, RZ ;  /* 0x000000c06e297810 */ /* 0x000fe20007ffe0ff */
[C---:B------:R-:W-:Y:S01]  /*4110*/  FMUL.FTZ R165, R158.reuse, R165 ;  /* 0x000000a59ea57220 */ /* 0x040fe20000410000 */
[C---:B------:R-:W-:Y:S01]  /*4120*/  FMUL.FTZ R74, R158.reuse, R60 ;  /* 0x0000003c9e4a7220 */ /* 0x040fe20000410000 */
[----:B------:R-:W-:Y:S01]  /*4130*/  FFMA.FTZ R52, R131, R75, R12 ;  /* 0x0000004b83347223 */ /* 0x000fe2000001000c */
[----:B------:R-:W-:Y:S01]  /*4140*/  FMUL.FTZ R42, R158, R57 ;  /* 0x000000399e2a7220 */ /* 0x000fe20000410000 */
[----:B------:R0:W-:Y:S01]  /*4150*/  STG.E.128 desc[UR4][R44.64], R36 ;  /* 0x000000242c007986 */ /* 0x0001e2000c101d04 */
        /* <DEDUP_REMOVED lines=9> */
[----:B------:R-:W-:Y:S01]  /*41f0*/  FMUL.FTZ R68, R158, R55 ;  /* 0x000000379e447220 */ /* 0x000fe20000410000 */
[----:B------:R-:W-:Y:S01]  /*4200*/  FFMA.FTZ R51, R133, R76, R96 ;  /* 0x0000004c85337223 */ /* 0x000fe20000010060 */
[----:B------:R-:W-:Y:S01]  /*4210*/  FFMA.FTZ R50, R134, R73, R13 ;  /* 0x0000004986327223 */ /* 0x000fe2000001000d */
[----:B------:R-:W-:Y:S01]  /*4220*/  FFMA.FTZ R49, R136, R61, R95 ;  /* 0x0000003d88317223 */ /* 0x000fe2000001005f */
[----:B------:R-:W-:Y:S01]  /*4230*/  FFMA.FTZ R48, R135, R159, R14 ;  /* 0x0000009f87307223 */ /* 0x000fe2000001000e */
[----:B------:R-:W-:-:S04]  /*4240*/  IMAD.WIDE.U32 R162, R163, 0x10, R160 ;  /* 0x00000010a3a27825 */ /* 0x000fc800078e00a0 */
[----:B------:R-:W-:Y:S01]  /*4250*/  FMUL.FTZ R56, R158, R56 ;  /* 0x000000389e387220 */ /* 0x000fe20000410000 */
[----:B------:R-:W-:Y:S01]  /*4260*/  FFMA.FTZ R55, R129, R74, R98 ;  /* 0x0000004a81377223 */ /* 0x000fe20000010062 */
[----:B0-----:R-:W-:Y:S01]  /*4270*/  IADD3 R37, R110, 0x160, RZ ;  /* 0x000001606e257810 */ /* 0x001fe20007ffe0ff */
[----:B------:R-:W-:Y:S01]  /*4280*/  FFMA.FTZ R54, R130, R165, R11 ;  /* 0x000000a582367223 */ /* 0x000fe2000001000b */
[----:B------:R-:W-:-:S04]  /*4290*/  IMAD.WIDE.U32 R44, R41, 0x10, R160 ;  /* 0x00000010292c7825 */ /* 0x000fc800078e00a0 */
[C---:B------:R-:W-:Y:S01]  /*42a0*/  FMUL.FTZ R63, R158.reuse, R46 ;  /* 0x0000002e9e3f7220 */ /* 0x040fe20000410000 */
[C---:B------:R-:W-:Y:S01]  /*42b0*/  FMUL.FTZ R71, R158.reuse, R47 ;  /* 0x0000002f9e477220 */ /* 0x040fe20000410000 */
[----:B------:R-:W-:Y:S01]  /*42c0*/  FMUL.FTZ R77, R158, R77 ;  /* 0x0000004d9e4d7220 */ /* 0x000fe20000410000 */
[----:B------:R-:W-:-:S04]  /*42d0*/  IMAD.WIDE.U32 R110, R111, 0x10, R160 ;  /* 0x000000106f6e7825 */ /* 0x000fc800078e00a0 */
[C---:B------:R-:W-:Y:S01]  /*42e0*/  FMUL.FTZ R79, R158.reuse, R79 ;  /* 0x0000004f9e4f7220 */ /* 0x040fe20000410000 */
[----:B------:R-:W-:Y:S01]  /*42f0*/  FMUL.FTZ R158, R158, R43 ;  /* 0x0000002b9e9e7220 */ /* 0x000fe20000410000 */
[----:B------:R0:W-:Y:S01]  /*4300*/  STG.E.128 desc[UR4][R162.64], R48 ;  /* 0x00000030a2007986 */ /* 0x0001e2000c101d04 */
        /* <DEDUP_REMOVED lines=19> */
[----:B------:R0:W-:Y:S01]  /*4440*/  STG.E.128 desc[UR4][R110.64], R36 ;  /* 0x000000246e007986 */ /* 0x0001e2000c101d04 */
[----:B-1----:R-:W-:Y:S01]  /*4450*/  FFMA.FTZ R45, R120, R60, R103 ;  /* 0x0000003c782d7223 */ /* 0x002fe20000010067 */
[----:B------:R-:W-:Y:S01]  /*4460*/  FFMA.FTZ R44, R119, R57, R6 ;  /* 0x00000039772c7223 */ /* 0x000fe20000010006 */
[----:B------:R-:W-:Y:S01]  /*4470*/  FFMA.FTZ R55, R113, R158, R108 ;  /* 0x0000009e71377223 */ /* 0x000fe2000001006c */
[----:B------:R-:W-:Y:S01]  /*4480*/  FFMA.FTZ R54, R85, R79, R0 ;  /* 0x0000004f55367223 */ /* 0x000fe20000010000 */
[----:B------:R-:W-:Y:S01]  /*4490*/  FFMA.FTZ R53, R112, R65, R107 ;  /* 0x0000004170357223 */ /* 0x000fe2000001006b */
[----:B------:R-:W-:Y:S01]  /*44a0*/  FFMA.FTZ R52, R27, R77, R2 ;  /* 0x0000004d1b347223 */ /* 0x000fe20000010002 */
[----:B------:R0:W-:Y:S04]  /*44b0*/  STG.E.128 desc[UR4][R82.64], R40 ;  /* 0x0000002852007986 */ /* 0x0001e8000c101d04 */
[----:B------:R0:W-:Y:S04]  /*44c0*/  STG.E.128 desc[UR4][R80.64], R44 ;  /* 0x0000002c50007986 */ /* 0x0001e8000c101d04 */
[----:B------:R0:W-:Y:S04]  /*44d0*/  STG.E.128 desc[UR4][R74.64], R48 ;  /* 0x000000304a007986 */ /* 0x0001e8000c101d04 */
[----:B------:R0:W-:Y:S02]  /*44e0*/  STG.E.128 desc[UR4][R160.64], R52 ;  /* 0x00000034a0007986 */ /* 0x0001e4000c101d04 */
.L_x_35678:
[----:B------:R-:W-:Y:S05]  /*44f0*/  BSYNC B0 ;  /* 0x0000000000007941 */ /* 0x000fea0003800000 */
.L_x_35677:
[----:B0-----:R-:W0:Y:S02]  /*4500*/  LDC.64 R36, c[0x0][0x210] ;  /* 0x00008400ff247b82 */ /* 0x001e240000000a00 */
[----:B0-----:R-:W-:-:S04]  /*4510*/  LEA R156, R36, R156, 0x2 ;  /* 0x0000009c249c7211 */ /* 0x001fc800078e10ff */
[----:B------:R-:W-:-:S13]  /*4520*/  ISETP.GE.AND P0, PT, R156, R37, PT ;  /* 0x000000259c00720c */ /* 0x000fda0003f06270 */
[----:B------:R-:W-:Y:S05]  /*4530*/  @!P0 BRA `(.L_x_35679) ;  /* 0xffffffc400e08947 */ /* 0x000fea000383ffff */
[----:B------:R-:W-:Y:S05]  /*4540*/  EXIT ;  /* 0x000000000000794d */ /* 0x000fea0003800000 */
.L_x_35676:
        /* <DEDUP_REMOVED lines=8> */
.L_x_35681:
[----:B------:R-:W-:Y:S05]  /*45d0*/  BSYNC B0 ;  /* 0x0000000000007941 */ /* 0x000fea0003800000 */
.L_x_35680:
[----:B------:R-:W-:Y:S01]  /*45e0*/  HFMA2.MMA R164, -RZ, RZ, 0, 1.1920928955078125e-07 ;  /* 0x00000002ffa47435 */ /* 0x000fe200000001ff */
[----:B------:R-:W-:Y:S01]  /*45f0*/  FADD.FTZ R165, R160, R110 ;  /* 0x0000006ea0a57221 */ /* 0x000fe20000010000 */
[----:B------:R-:W-:Y:S02]  /*4600*/  MOV R163, 0x1f ;  /* 0x0000001f00a37802 */ /* 0x000fe40000000f00 */
[----:B------:R-:W-:-:S07]  /*4610*/  MOV R158, 0xffffffff ;  /* 0xffffffff009e7802 */ /* 0x000fce0000000f00 */
[----:B------:R-:W-:Y:S05]  /*4620*/  WARPSYNC.COLLECTIVE R158, `(.L_x_35682) ;  /* 0x000000009e087348 */ /* 0x000fea0003c00000 */
[----:B------:R0:W1:Y:S02]  /*4630*/  SHFL.BFLY P1, R110, R165, R164, R163 ;  /* 0x0c0000a4a56e7389 */ /* 0x00006400000200a3 */
[----:B01----:R-:W-:Y:S01]  /*4640*/  ENDCOLLECTIVE ;  /* 0x000000000000791b */ /* 0x003fe20003800000 */
.L_x_35682:
[----:B------:R-:W-:Y:S01]  /*4650*/  HFMA2.MMA R164, -RZ, RZ, 0, 2.384185791015625e-07 ;  /* 0x00000004ffa47435 */ /* 0x000fe200000001ff */
[----:B------:R-:W-:-:S10]  /*4660*/  FADD.FTZ R165, R165, R110 ;  /* 0x0000006ea5a57221 */ /* 0x000fd40000010000 */
[----:B------:R-:W-:Y:S05]  /*4670*/  WARPSYNC.COLLECTIVE R158, `(.L_x_35683) ;  /* 0x000000009e087348 */ /* 0x000fea0003c00000 */
[----:B------:R0:W1:Y:S02]  /*4680*/  SHFL.BFLY P1, R110, R165, R164, R163 ;  /* 0x0c0000a4a56e7389 */ /* 0x00006400000200a3 */
[----:B01----:R-:W-:Y:S01]  /*4690*/  ENDCOLLECTIVE ;  /* 0x000000000000791b */ /* 0x003fe20003800000 */
.L_x_35683:
[----:B------:R-:W-:Y:S01]  /*46a0*/  HFMA2.MMA R164, -RZ, RZ, 0, 4.76837158203125e-07 ;  /* 0x00000008ffa47435 */ /* 0x000fe200000001ff */
[----:B------:R-:W-:-:S05]  /*46b0*/  FADD.FTZ R111, R165, R110 ;  /* 0x0000006ea56f7221 */ /* 0x000fca0000010000 */
[----:B------:R-:W-:-:S07]  /*46c0*/  MOV R165, R111 ;  /* 0x0000006f00a57202 */ /* 0x000fce0000000f00 */
[----:B------:R-:W-:Y:S05]  /*46d0*/  WARPSYNC.COLLECTIVE R158, `(.L_x_35684) ;  /* 0x000000009e087348 */ /* 0x000fea0003c00000 */
[----:B------:R0:W1:Y:S02]  /*46e0*/  SHFL.BFLY P1, R110, R165, R164, R163 ;  /* 0x0c0000a4a56e7389 */ /* 0x00006400000200a3 */
[----:B01----:R-:W-:Y:S01]  /*46f0*/  ENDCOLLECTIVE ;  /* 0x000000000000791b */ /* 0x003fe20003800000 */
.L_x_35684:
[----:B------:R-:W-:Y:S01]  /*4700*/  HFMA2.MMA R164, -RZ, RZ, 0, 9.5367431640625e-07 ;  /* 0x00000010ffa47435 */ /* 0x000fe200000001ff */
[----:B------:R-:W-:-:S05]  /*4710*/  FADD.FTZ R111, R111, R110 ;  /* 0x0000006e6f6f7221 */ /* 0x000fca0000010000 */
[----:B------:R-:W-:-:S07]  /*4720*/  MOV R165, R111 ;  /* 0x0000006f00a57202 */ /* 0x000fce0000000f00 */
[----:B------:R-:W-:Y:S05]  /*4730*/  WARPSYNC.COLLECTIVE R158, `(.L_x_35685) ;  /* 0x000000009e087348 */ /* 0x000fea0003c00000 */
[----:B------:R0:W1:Y:S02]  /*4740*/  SHFL.BFLY P1, R110, R165, R164, R163 ;  /* 0x0c0000a4a56e7389 */ /* 0x00006400000200a3 */
[----:B01----:R-:W-:Y:S01]  /*4750*/  ENDCOLLECTIVE ;  /* 0x000000000000791b */ /* 0x003fe20003800000 */
.L_x_35685:
        /* <DEDUP_REMOVED lines=99> */
[----:B------:R-:W-:-:S03]  /*4d90*/  HFMA2.MMA R163, -RZ, RZ, 0, 1.847743988037109375e-06 ;  /* 0x0000001fffa37435 */ /* 0x000fc600000001ff */
[----:B------:R-:W-:-:S08]  /*4da0*/  FFMA.FTZ R165, R165, R165, R110 ;  /* 0x000000a5a5a57223 */ /* 0x000fd0000001006e */
[----:B------:R-:W-:Y:S05]  /*4db0*/  WARPSYNC.COLLECTIVE R158, `(.L_x_35686) ;  /* 0x000000009e087348 */ /* 0x000fea0003c00000 */
[----:B------:R0:W1:Y:S02]  /*4dc0*/  SHFL.BFLY P1, R110, R165, R164, R163 ;  /* 0x0c0000a4a56e7389 */ /* 0x00006400000200a3 */
[----:B01----:R-:W-:Y:S01]  /*4dd0*/  ENDCOLLECTIVE ;  /* 0x000000000000791b */ /* 0x003fe20003800000 */
.L_x_35686:
[----:B------:R-:W-:Y:S01]  /*4de0*/  MOV R164, 0x2 ;  /* 0x0000000200a47802 */ /* 0x000fe20000000f00 */
[----:B------:R-:W-:-:S07]  /*4df0*/  FADD.FTZ R165, R165, R110 ;  /* 0x0000006ea5a57221 */ /* 0x000fce0000010000 */
[----:B------:R-:W-:Y:S05]  /*4e00*/  WARPSYNC.COLLECTIVE R158, `(.L_x_35687) ;  /* 0x000000009e087348 */ /* 0x000fea0003c00000 */
[----:B------:R0:W1:Y:S02]  /*4e10*/  SHFL.BFLY P1, R110, R165, R164, R163 ;  /* 0x0c0000a4a56e7389 */ /* 0x00006400000200a3 */
[----:B01----:R-:W-:Y:S01]  /*4e20*/  ENDCOLLECTIVE ;  /* 0x000000000000791b */ /* 0x003fe20003800000 */
.L_x_35687:
[----:B------:R-:W-:Y:S01]  /*4e30*/  HFMA2.MMA R164, -RZ, RZ, 0, 2.384185791015625e-07 ;  /* 0x00000004ffa47435 */ /* 0x000fe200000001ff */
[----:B------:R-:W-:-:S10]  /*4e40*/  FADD.FTZ R165, R165, R110 ;  /* 0x0000006ea5a57221 */ /* 0x000fd40000010000 */
[----:B------:R-:W-:Y:S05]  /*4e50*/  WARPSYNC.COLLECTIVE R158, `(.L_x_35688) ;  /* 0x000000009e087348 */ /* 0x000fea0003c00000 */
[----:B------:R0:W1:Y:S02]  /*4e60*/  SHFL.BFLY P1, R110, R165, R164, R163 ;  /* 0x0c0000a4a56e7389 */ /* 0x00006400000200a3 */
[----:B01----:R-:W-:Y:S01]  /*4e70*/  ENDCOLLECTIVE ;  /* 0x000000000000791b */ /* 0x003fe20003800000 */
.L_x_35688:
[----:B------:R-:W-:Y:S01]  /*4e80*/  MOV R164, 0x8 ;  /* 0x0000000800a47802 */ /* 0x000fe20000000f00 */
[----:B------:R-:W-:-:S07]  /*4e90*/  FADD.FTZ R165, R165, R110 ;  /* 0x0000006ea5a57221 */ /* 0x000fce0000010000 */
[----:B------:R-:W-:Y:S05]  /*4ea0*/  WARPSYNC.COLLECTIVE R158, `(.L_x_35689) ;  /* 0x000000009e087348 */ /* 0x000fea0003c00000 */
[----:B------:R0:W1:Y:S02]  /*4eb0*/  SHFL.BFLY P1, R110, R165, R164, R163 ;  /* 0x0c0000a4a56e7389 */ /* 0x00006400000200a3 */
[----:B01----:R-:W-:Y:S01]  /*4ec0*/  ENDCOLLECTIVE ;  /* 0x000000000000791b */ /* 0x003fe20003800000 */
.L_x_35689:
[----:B------:R-:W-:Y:S01]  /*4ed0*/  HFMA2.MMA R164, -RZ, RZ, 0, 9.5367431640625e-07 ;  /* 0x00000010ffa47435 */ /* 0x000fe200000001ff */
[----:B------:R-:W-:-:S10]  /*4ee0*/  FADD.FTZ R165, R165, R110 ;  /* 0x0000006ea5a57221 */ /* 0x000fd40000010000 */
[----:B------:R-:W-:Y:S05]  /*4ef0*/  WARPSYNC.COLLECTIVE R158, `(.L_x_35690) ;  /* 0x000000009e087348 */ /* 0x000fea0003c00000 */
[----:B------:R0:W1:Y:S02]  /*4f00*/  SHFL.BFLY P1, R110, R165, R164, R163 ;  /* 0x0c0000a4a56e7389 */ /* 0x00006400000200a3 */
[----:B01----:R-:W-:Y:S01]  /*4f10*/  ENDCOLLECTIVE ;  /* 0x000000000000791b */ /* 0x003fe20003800000 */
.L_x_35690:
[----:B------:R-:W-:Y:S05]  /*4f20*/  BRA `(.L_x_35691) ;  /* 0xffffffe800407947 */ /* 0x000fea000383ffff */
.L_x_35692:
        /* <DEDUP_REMOVED lines=13> */
.L_x_44466:


//--------------------- .text._ZN10layer_norm13ln_fwd_kernelINS_13Kernel_traitsI6__halfffffjLj1536ELj1ELj4ELj1ELj16ENS_18Kernel_traits_baseILj1536ES2_ffffjLj128EEEEELb0ELb1ELb0ELb0EEEvNS_9FwdParamsE --------------------------
	.section	.text._ZN10layer_norm13ln_fwd_kernelINS_13Kernel_traitsI6__halfffffjLj1536ELj1ELj4ELj1ELj16ENS_18Kernel_traits_baseILj1536ES2_ffffjLj128EEEEELb0ELb1ELb0ELb0EEEvNS_9FwdParamsE,"ax",@progbits
	.align	128
        .global         _ZN10layer_norm13ln_fwd_kernelINS_13Kernel_traitsI6__halfffffjLj1536ELj1ELj4ELj1ELj16ENS_18Kernel_traits_baseILj1536ES2_ffffjLj128EEEEELb0ELb1ELb0ELb0EEEvNS_9FwdParamsE
        .type           _ZN10layer_norm13ln_fwd_kernelINS_13Kernel_traitsI6__halfffffjLj1536ELj1ELj4ELj1ELj16ENS_18Kernel_traits_baseILj1536ES2_ffffjLj128EEEEELb0ELb1ELb0ELb0EEEvNS_9FwdParamsE,@function
        .size           _ZN10layer_norm13ln_fwd_kernelINS_13Kernel_traitsI6__halfffffjLj1536ELj1ELj4ELj1ELj16ENS_18Kernel_traits_baseILj1536ES2_ffffjLj128EEEEELb0ELb1ELb0ELb0EEEvNS_9FwdParamsE,(.L_x_44467 - _ZN10layer_norm13ln_fwd_kernelINS_13Kernel_traitsI6__halfffffjLj1536ELj1ELj4ELj1ELj16ENS_18Kernel_traits_baseILj1536ES2_ffffjLj128EEEEELb0ELb1ELb0ELb0EEEvNS_9FwdParamsE)
        .other          _ZN10layer_norm13ln_fwd_kernelINS_13Kernel_traitsI6__halfffffjLj1536ELj1ELj4ELj1ELj16ENS_18Kernel_traits_baseILj1536ES2_ffffjLj128EEEEELb0ELb1ELb0ELb0EEEvNS_9FwdParamsE,@"STO_CUDA_ENTRY STV_DEFAULT"
_ZN10layer_norm13ln_fwd_kernelINS_13Kernel_traitsI6__halfffffjLj1536ELj1ELj4ELj1ELj16ENS_18Kernel_traits_baseILj1536ES2_ffffjLj128EEEEELb0ELb1ELb0ELb0EEEvNS_9FwdParamsE:
.text._ZN10layer_norm13ln_fwd_kernelINS_13Kernel_traitsI6__halfffffjLj1536ELj1ELj4ELj1ELj16ENS_18Kernel_traits_baseILj1536ES2_ffffjLj128EEEEELb0ELb1ELb0ELb0EEEvNS_9FwdParamsE:
        /* <DEDUP_REMOVED lines=34> */
[----:B------:R0:W5:Y:S02]  /*0220*/  @P0 LDG.E.64 R22, desc[UR4][R2.64] ;  /* 0x0000000402160981 */ /* 0x000164000c1e1b00 */
[----:B------:R-:W-:-:S03]  /*0230*/  LEA.HI.X R5, R77, UR7, RZ, 0x3, P2 ;  /* 0x000000074d057c11 */ /* 0x000fc600090f1cff */
[----:B------:R-:W5:Y:S04]  /*0240*/  LDG.E.64 R30, desc[UR4][R30.64] ;  /* 0x000000041e1e7981 */ /* 0x000f68000c1e1b00 */
[----:B------:R0:W5:Y:S01]  /*0250*/  LDG.E.64 R54, desc[UR4][R4.64] ;  /* 0x0000000404367981 */ /* 0x000162000c1e1b00 */
[----:B------:R-:W-:Y:S02]  /*0260*/  LOP3.LUT R77, R77, 0x20, RZ, 0xfc, !PT ;  /* 0x000000204d4d7812 */ /* 0x000fe400078efcff */
[----:B0-----:R-:W-:-:S07]  /*0270*/  @!P0 CS2R R22, SRZ ;  /* 0x0000000000168805 */ /* 0x001fce000001ff00 */
.L_x_35694:
[----:B------:R-:W-:Y:S05]  /*0280*/  BSYNC B0 ;  /* 0x0000000000007941 */ /* 0x000fea0003800000 */
.L_x_35693:
        /* <DEDUP_REMOVED lines=12> */
[C---:B------:R-:W-:Y:S02]  /*0350*/  LEA.HI.X R5, R77.reuse, UR7, RZ, 0x3, P2 ;  /* 0x000000074d057c11 */ /* 0x040fe400090f1cff */
[----:B------:R0:W5:Y:S04]  /*0360*/  LDG.E.64 R32, desc[UR4][R6.64] ;  /* 0x0000000406207981 */ /* 0x000168000c1e1b00 */
[----:B------:R0:W5:Y:S01]  /*0370*/  LDG.E.64 R56, desc[UR4][R4.64] ;  /* 0x0000000404387981 */ /* 0x000162000c1e1b00 */
[----:B------:R-:W-:-:S02]  /*0380*/  IADD3 R77, R77, 0x20, RZ ;  /* 0x000000204d4d7810 */ /* 0x000fc40007ffe0ff */
[----:B0-----:R-:W-:-:S07]  /*0390*/  @!P0 CS2R R20, SRZ ;  /* 0x0000000000148805 */ /* 0x001fce000001ff00 */
.L_x_35696:
[----:B------:R-:W-:Y:S05]  /*03a0*/  BSYNC B0 ;  /* 0x0000000000007941 */ /* 0x000fea0003800000 */
.L_x_35695:
        /* <DEDUP_REMOVED lines=17> */
.L_x_35698:
[----:B------:R-:W-:Y:S05]  /*04c0*/  BSYNC B0 ;  /* 0x0000000000007941 */ /* 0x000fea0003800000 */
.L_x_35697:
        /* <DEDUP_REMOVED lines=17> */
.L_x_35700:
[----:B------:R-:W-:Y:S05]  /*05e0*/  BSYNC B0 ;  /* 0x0000000000007941 */ /* 0x000fea0003800000 */
.L_x_35699:
        /* <DEDUP_REMOVED lines=17> */
.L_x_35702:
[----:B------:R-:W-:Y:S05]  /*0700*/  BSYNC B0 ;  /* 0x0000000000007941 */ /* 0x000fea0003800000 */
.L_x_35701:
[----:B------:R-:W-:Y:S01]  /*0710*/  ISETP.GE.U32.AND P0, PT, R202, 0xc0, PT ;  /* 0x000000c0ca00780c */ /* 0x000fe20003f06070 */
[----:B------:R-:W-:Y:S01]  /*0720*/  BSSY B0, `(.L_x_35703) ;  /* 0x0000013000007945 */ /* 0x000fe20003800000 */
[----:B------:R-:W-:-:S11]  /*0730*/  LOP3.LUT R203, R203, 0xffff7fff, RZ, 0xc0, !PT ;  /* 0xffff7fffcbcb7812 */ /* 0x000fd600078ec0ff */
[----:B------:R-:W-:Y:S01]  /*0740*/  @P0 LOP3.LUT R203, R203, 0x8000, RZ, 0xfc, !PT ;  /* 0x00008000cbcb0812 */ /* 0x000fe200078efcff */
[----:B------:R-:W-:Y:S06]  /*0750*/  @!P0 BRA `(.L_x_35704) ;  /* 0x00000000003c8947 */ /* 0x000fec0003800000 */
[----:B------:R-:W-:Y:S01]  /*0760*/  ULDC.64 UR8, c[0x0][0x278] ;  /* 0x00009e0000087ab9 */ /* 0x000fe20000000a00 */
[----:B------:R-:W-:Y:S01]  /*0770*/  ULDC.64 UR6, c[0x0][0x2c8] ;  /* 0x0000b20000067ab9 */ /* 0x000fe20000000a00 */
[C---:B------:R-:W-:Y:S01]  /*0780*/  LEA R4, P0, R77.reuse, UR8, 0x3 ;  /* 0x000000084d047c11 */ /* 0x040fe2000f8018ff */
[----:B------:R-:W0:Y:S03]  /*0790*/  LDC.64 R6, c[0x0][0x260] ;  /* 0x00009800ff067b82 */ /* 0x000e260000000a00 */
[----:B------:R-:W-:Y:S02]  /*07a0*/  LEA.HI.X R5, R77, UR9, RZ, 0x3, P0 ;  /* 0x000000094d057c11 */ /* 0x000fe400080f1cff */
[----:B------:R-:W-:-:S03]  /*07b0*/  ISETP.NE.U32.AND P0, PT, RZ, UR6, PT ;  /* 0x00000006ff007c0c */ /* 0x000fc6000bf05070 */
[----:B------:R1:W5:Y:S01]  /*07c0*/  LDG.E.64 R64, desc[UR4][R4.64] ;  /* 0x0000000404407981 */ /* 0x000362000c1e1b00 */
[----:B------:R-:W-:-:S13]  /*07d0*/  ISETP.NE.AND.EX P0, PT, RZ, UR7, PT, P0 ;  /* 0x00000007ff007c0c */ /* 0x000fda000bf05300 */
[----:B------:R-:W-:-:S04]  /*07e0*/  @P0 LEA R2, P2, R77, UR6, 0x3 ;  /* 0x000000064d020c11 */ /* 0x000fc8000f8418ff */
[C---:B------:R-:W-:Y:S01]  /*07f0*/  @P0 LEA.HI.X R3, R77.reuse, UR7, RZ, 0x3, P2 ;  /* 0x000000074d030c11 */ /* 0x040fe200090f1cff */
[----:B0-----:R-:W-:-:S04]  /*0800*/  IMAD.WIDE.U32 R6, R77, 0x8, R6 ;  /* 0x000000084d067825 */ /* 0x001fc800078e0006 */
[----:B------:R1:W5:Y:S04]  /*0810*/  @P0 LDG.E.64 R12, desc[UR4][R2.64] ;  /* 0x00000004020c0981 */ /* 0x000368000c1e1b00 */
[----:B------:R1:W5:Y:S01]  /*0820*/  LDG.E.64 R24, desc[UR4][R6.64] ;  /* 0x0000000406187981 */ /* 0x000362000c1e1b00 */
[----:B------:R-:W-:Y:S02]  /*0830*/  IADD3 R77, R77, 0x20, RZ ;  /* 0x000000204d4d7810 */ /* 0x000fe40007ffe0ff */
[----:B-1----:R-:W-:-:S07]  /*0840*/  @!P0 CS2R R12, SRZ ;  /* 0x00000000000c8805 */ /* 0x002fce000001ff00 */
.L_x_35704:
[----:B------:R-:W-:Y:S05]  /*0850*/  BSYNC B0 ;  /* 0x0000000000007941 */ /* 0x000fea0003800000 */
.L_x_35703:
        /* <DEDUP_REMOVED lines=22> */
.L_x_35706:
[----:B------:R-:W-:Y:S05]  /*09c0*/  BSYNC B0 ;  /* 0x0000000000007941 */ /* 0x000fea0003800000 */
.L_x_35705:
        /* <DEDUP_REMOVED lines=20> */
.L_x_35708:
[----:B------:R-:W-:Y:S05]  /*0b10*/  BSYNC B0 ;  /* 0x0000000000007941 */ /* 0x000fea0003800000 */
.L_x_35707:
        /* <DEDUP_REMOVED lines=20> */
.L_x_35710:
[----:B------:R-:W-:Y:S05]  /*0c60*/  BSYNC B0 ;  /* 0x0000000000007941 */ /* 0x000fea0003800000 */
.L_x_35709:
        /* <DEDUP_REMOVED lines=20> */
.L_x_35712:
[----:B------:R-:W-:Y:S05]  /*0db0*/  BSYNC B0 ;  /* 0x0000000000007941 */ /* 0x000fea0003800000 */
.L_x_35711:
        /* <DEDUP_REMOVED lines=18> */
[----:B------:R-:W-:Y:S02]  /*0ee0*/  IADD3 R77, R77, 0x20, RZ ;  /* 0x000000204d4d7810 */ /* 0x000fe40007ffe0ff */
[----:B0-----:R-:W-:-:S07]  /*0ef0*/  @!P0 CS2R R2, SRZ ;  /* 0x0000000000028805 */ /* 0x001fce000001ff00 */
.L_x_35714:
[----:B------:R-:W-:Y:S05]  /*0f00*/  BSYNC B0 ;  /* 0x0000000000007941 */ /* 0x000fea0003800000 */
.L_x_35713:
        /* <DEDUP_REMOVED lines=17> */
[----:B------:R-:W5:Y:S01]  /*1020*/  LDG.E.64 R52, desc[UR4][R52.64] ;  /* 0x0000000434347981 */ /* 0x000f62000c1e1b00 */
[----:B0-----:R-:W-:-:S07]  /*1030*/  @!P0 CS2R R26, SRZ ;  /* 0x00000000001a8805 */ /* 0x001fce000001ff00 */
.L_x_35716:
[----:B------:R-:W-:Y:S05]  /*1040*/  BSYNC B0 ;  /* 0x0000000000007941 */ /* 0x000fea0003800000 */
.L_x_35715:
[----:B------:R-:W-:Y:S02]  /*1050*/  ULDC UR6, c[0x0][0x214] ;  /* 0x0000850000067ab9 */ /* 0x000fe40000000800 */
[----:B------:R-:W-:-:S13]  /*1060*/  ISETP.GE.AND P0, PT, R201, UR6, PT ;  /* 0x00000006c9007c0c */ /* 0x000fda000bf06270 */
[----:B------:R-:W-:Y:S05]  /*1070*/  @P0 EXIT ;  /* 0x000000000000094d */ /* 0x000fea0003800000 */
[----:B------:R-:W-:Y:S01]  /*1080*/  ULDC.64 UR6, c[0x0][0x270] ;  /* 0x00009c0000067ab9 */ /* 0x000fe20000000a00 */
[----:B-----5:R-:W-:Y:S01]  /*1090*/  MOV R51, R24 ;  /* 0x0000001800337202 */ /* 0x020fe20000000f00 */
[----:B------:R-:W-:Y:S01]  /*10a0*/  HADD2.F32 R0, -RZ, R27.H0_H0 ;  /* 0x2000001bff007230 */ /* 0x000fe20000004100 */
[----:B------:R-:W-:Y:S01]  /*10b0*/  ISETP.NE.U32.AND P0, PT, RZ, UR6, PT ;  /* 0x00000006ff007c0c */ /* 0x000fe2000bf05070 */
[----:B------:R-:W-:Y:S01]  /*10c0*/  ULDC.U8 UR6, c[0x0][0x2a0] ;  /* 0x0000a80000067ab9 */ /* 0x000fe20000000000 */
[----:B------:R-:W-:Y:S01]  /*10d0*/  SHF.R.U64 R108, R24, 0x10, R25 ;  /* 0x00000010186c7819 */ /* 0x000fe20000001219 */
[----:B------:R-:W-:Y:S01]  /*10e0*/  HADD2.F32 R24, -RZ, R22.H0_H0 ;  /* 0x20000016ff187230 */ /* 0x000fe20000004100 */
[----:B------:R-:W-:Y:S01]  /*10f0*/  ISETP.NE.AND.EX P0, PT, RZ, UR7, PT, P0 ;  /* 0x00000007ff007c0c */ /* 0x000fe2000bf05300 */
[----:B------:R-:W-:Y:S01]  /*1100*/  HADD2.F32 R51, -RZ, R51.H0_H0 ;  /* 0x20000033ff337230 */ /* 0x000fe20000004100 */
        /* <DEDUP_REMOVED lines=119> */
[----:B------:R-:W-:Y:S01]  /*1880*/  ULDC UR12, c[0x0][0x218] ;  /* 0x00008600000c7ab9 */ /* 0x000fe20000000800 */
[--C-:B------:R-:W-:Y:S01]  /*1890*/  SHF.R.U64 R75, R32, 0x10, R33.reuse ;  /* 0x00000010204b7819 */ /* 0x100fe20000001221 */
[----:B------:R-:W-:Y:S01]  /*18a0*/  HADD2.F32 R32, -RZ, R77.H0_H0 ;  /* 0x2000004dff207230 */ /* 0x000fe20000004100 */
[----:B------:R-:W-:Y:S01]  /*18b0*/  MOV R64, R33 ;  /* 0x0000002100407202 */ /* 0x000fe20000000f00 */
[----:B------:R-:W-:Y:S01]  /*18c0*/  ULDC UR7, c[0x0][0x2d8] ;  /* 0x0000b60000077ab9 */ /* 0x000fe20000000800 */
[----:B------:R-:W-:Y:S01]  /*18d0*/  SHF.R.U32.HI R74, RZ, 0x10, R33 ;  /* 0x00000010ff4a7819 */ /* 0x000fe20000011621 */
[----:B------:R-:W-:Y:S01]  /*18e0*/  HADD2.F32 R33, -RZ, R76.H0_H0 ;  /* 0x2000004cff217230 */ /* 0x000fe20000004100 */
[----:B------:R-:W-:Y:S01]  /*18f0*/  MOV R65, R36 ;  /* 0x0000002400417202 */ /* 0x000fe20000000f00 */
[----:B------:R-:W-:Y:S01]  /*1900*/  ULDC.64 UR8, c[0x0][0x230] ;  /* 0x00008c0000087ab9 */ /* 0x000fe20000000a00 */
[--C-:B------:R-:W-:Y:S01]  /*1910*/  SHF.R.U64 R73, R36, 0x10, R37.reuse ;  /* 0x0000001024497819 */ /* 0x100fe20000001225 */
[----:B------:R-:W-:Y:S01]  /*1920*/  HADD2.F32 R36, -RZ, R75.H0_H0 ;  /* 0x2000004bff247230 */ /* 0x000fe20000004100 */
[----:B------:R-:W-:Y:S01]  /*1930*/  MOV R66, R37 ;  /* 0x0000002500427202 */ /* 0x000fe20000000f00 */
[----:B------:R-:W-:Y:S01]  /*1940*/  ULDC.64 UR10, c[0x0][0x238] ;  /* 0x00008e00000a7ab9 */ /* 0x000fe20000000a00 */
[----:B------:R-:W-:Y:S01]  /*1950*/  SHF.R.U32.HI R72, RZ, 0x10, R37 ;  /* 0x00000010ff487819 */ /* 0x000fe20000011625 */
[----:B------:R-:W-:Y:S01]  /*1960*/  HADD2.F32 R37, -RZ, R74.H0_H0 ;  /* 0x2000004aff257230 */ /* 0x000fe20000004100 */
[----:B------:R-:W-:-:S02]  /*1970*/  MOV R67, R28 ;  /* 0x0000001c00437202 */ /* 0x000fc40000000f00 */
[--C-:B------:R-:W-:Y:S01]  /*1980*/  SHF.R.U64 R71, R28, 0x10, R29.reuse ;  /* 0x000000101c477819 */ /* 0x100fe2000000121d */
[----:B------:R-:W-:Y:S01]  /*1990*/  HADD2.F32 R28, -RZ, R79.H0_H0 ;  /* 0x2000004fff1c7230 */ /* 0x000fe20000004100 */
[----:B------:R-:W-:Y:S02]  /*19a0*/  MOV R68, R29 ;  /* 0x0000001d00447202 */ /* 0x000fe40000000f00 */
[----:B------:R-:W-:Y:S01]  /*19b0*/  SHF.R.U32.HI R70, RZ, 0x10, R29 ;  /* 0x00000010ff467819 */ /* 0x000fe2000001161d */
[----:B------:R-:W-:Y:S01]  /*19c0*/  HADD2.F32 R29, -RZ, R60.H0_H0 ;  /* 0x2000003cff1d7230 */ /* 0x000fe20000004100 */
[----:B------:R-:W-:Y:S02]  /*19d0*/  MOV R69, R34 ;  /* 0x0000002200457202 */ /* 0x000fe40000000f00 */
[----:B------:R-:W-:Y:S01]  /*19e0*/  SHF.R.U64 R56, R34, 0x10, R35 ;  /* 0x0000001022387819 */ /* 0x000fe20000001223 */
[----:B------:R-:W-:Y:S01]  /*19f0*/  HADD2.F32 R34, -RZ, R62.H0_H0 ;  /* 0x2000003eff227230 */ /* 0x000fe20000004100 */
[----:B------:R-:W-:-:S02]  /*1a00*/  MOV R50, R35 ;  /* 0x0000002300327202 */ /* 0x000fc40000000f00 */
        /* <DEDUP_REMOVED lines=90> */
[----:B------:R-:W-:Y:S01]  /*1fb0*/  HADD2.F32 R121, -RZ, R121.H0_H0 ;  /* 0x20000079ff797230 */ /* 0x000fe20000004100 */
[----:B------:R-:W-:Y:S01]  /*1fc0*/  @P0 LOP3.LUT R203, R203, 0x100, RZ, 0xfc, !PT ;  /* 0x00000100cbcb0812 */ /* 0x000fe200078efcff */
[----:B------:R-:W-:Y:S01]  /*1fd0*/  HADD2.F32 R123, -RZ, R123.H0_H0 ;  /* 0x2000007bff7b7230 */ /* 0x000fe20000004100 */
[----:B------:R-:W-:Y:S01]  /*1fe0*/  ISETP.NE.AND P0, PT, RZ, UR6, PT ;  /* 0x00000006ff007c0c */ /* 0x000fe2000bf05270 */
        /* <DEDUP_REMOVED lines=28> */
.L_x_35766:
[----:B------:R-:W-:Y:S01]  /*21b0*/  LOP3.LUT P2, RZ, R203, 0x100, RZ, 0xc0, !PT ;  /* 0x00000100cbff7812 */ /* 0x000fe2000784c0ff */
[----:B------:R-:W-:Y:S01]  /*21c0*/  IMAD R107, R201, UR12, RZ ;  /* 0x0000000cc96b7c24 */ /* 0x000fe2000f8e02ff */
[----:B------:R-:W0:Y:S04]  /*21d0*/  S2R R106, SR_TID.X ;  /* 0x00000000006a7919 */ /* 0x000e280000002100 */
[----:B------:R-:W-:-:S04]  /*21e0*/  SHF.R.S32.HI R204, RZ, 0x1f, R107 ;  /* 0x0000001fffcc7819 */ /* 0x000fc8000001146b */
[----:B------:R-:W-:Y:S01]  /*21f0*/  LEA.HI R205, R204, R107, RZ, 0x2 ;  /* 0x0000006bcccd7211 */ /* 0x000fe200078f10ff */
[----:B------:R-:W-:Y:S02]  /*2200*/  HFMA2.MMA R107, -RZ, RZ, 1.875, 0 ;  /* 0x3f800000ff6b7435 */ /* 0x000fe400000001ff */
[----:B------:R-:W1:Y:S01]  /*2210*/  @P2 LDC.64 R104, c[0x0][0x270] ;  /* 0x00009c00ff682b82 */ /* 0x000e620000000a00 */
[----:B------:R-:W-:Y:S01]  /*2220*/  BSSY B0, `(.L_x_35717) ;  /* 0x0000021000007945 */ /* 0x000fe20003800000 */
[----:B0-----:R-:W-:Y:S01]  /*2230*/  LOP3.LUT R106, R106, 0x1f, RZ, 0xc0, !PT ;  /* 0x0000001f6a6a7812 */ /* 0x001fe200078ec0ff */
[----:B-1----:R-:W-:-:S03]  /*2240*/  @P2 IMAD.WIDE R104, R201, 0x4, R104 ;  /* 0x00000004c9682825 */ /* 0x002fc600078e0268 */
[----:B------:R-:W-:Y:S02]  /*2250*/  LEA.HI.SX32 R204, R205, R106, 0x1e ;  /* 0x0000006acdcc7211 */ /* 0x000fe400078ff2ff */
[----:B------:R0:W5:Y:S02]  /*2260*/  @P2 LDG.E R107, desc[UR4][R104.64] ;  /* 0x00000004686b2981 */ /* 0x000164000c1e1900 */
[----:B------:R-:W-:Y:S01]  /*2270*/  MOV R205, R204 ;  /* 0x000000cc00cd7202 */ /* 0x000fe20000000f00 */
[----:B------:R-:W-:Y:S06]  /*2280*/  @!P1 BRA `(.L_x_35718) ;  /* 0x0000000000689947 */ /* 0x000fec0003800000 */
[----:B------:R-:W1:Y:S01]  /*2290*/  LDC.64 R56, c[0x0][0x220] ;  /* 0x00008800ff387b82 */ /* 0x000e620000000a00 */
[----:B------:R-:W-:-:S04]  /*22a0*/  ISETP.NE.U32.AND P2, PT, RZ, UR8, PT ;  /* 0x00000008ff007c0c */ /* 0x000fc8000bf45070 */
[----:B------:R-:W-:-:S13]  /*22b0*/  ISETP.NE.AND.EX P2, PT, RZ, UR9, PT, P2 ;  /* 0x00000009ff007c0c */ /* 0x000fda000bf45320 */
[----:B------:R-:W-:-:S04]  /*22c0*/  @P2 LEA R206, P3, R204, UR8, 0x4 ;  /* 0x00000008ccce2c11 */ /* 0x000fc8000f8620ff */
[C---:B------:R-:W-:Y:S01]  /*22d0*/  @P2 LEA.HI.X R207, R204.reuse, UR9, RZ, 0x4, P3 ;  /* 0x00000009cccf2c11 */ /* 0x040fe200098f24ff */
[C---:B-1----:R-:W-:Y:S01]  /*22e0*/  IMAD.WIDE.U32 R208, R204.reuse, 0x10, R56 ;  /* 0x00000010ccd07825 */ /* 0x042fe200078e0038 */
[----:B0-----:R-:W-:-:S03]  /*22f0*/  LEA R104, P3, R204, UR10, 0x4 ;  /* 0x0000000acc687c11 */ /* 0x001fc6000f8620ff */
[----:B------:R-:W2:Y:S04]  /*2300*/  @P2 LDG.E.128 R52, desc[UR4][R206.64] ;  /* 0x00000004ce342981 */ /* 0x000ea8000c1e1d00 */
[----:B------:R-:W3:Y:S01]  /*2310*/  LDG.E.128 R56, desc[UR4][R208.64] ;  /* 0x00000004d0387981 */ /* 0x000ee2000c1e1d00 */
[----:B------:R-:W-:Y:S02]  /*2320*/  ISETP.NE.U32.AND P2, PT, RZ, UR8, PT ;  /* 0x00000008ff007c0c */ /* 0x000fe4000bf45070 */
[----:B------:R-:W-:Y:S02]  /*2330*/  LEA.HI.X R105, R204, UR11, RZ, 0x4, P3 ;  /* 0x0000000bcc697c11 */ /* 0x000fe400098f24ff */
[----:B------:R-:W-:Y:S01]  /*2340*/  ISETP.NE.AND.EX P2, PT, RZ, UR9, PT, P2 ;  /* 0x00000009ff007c0c */ /* 0x000fe2000bf45320 */
[-C--:B---3-5:R-:W-:Y:S01]  /*2350*/  FMUL.FTZ R205, R56, R107.reuse ;  /* 0x0000006b38cd7220 */ /* 0x0a8fe20000410000 */
[-C--:B------:R-:W-:Y:S01]  /*2360*/  FMUL.FTZ R210, R57, R107.reuse ;  /* 0x0000006b39d27220 */ /* 0x080fe20000410000 */
[-C--:B------:R-:W-:Y:S01]  /*2370*/  FMUL.FTZ R211, R58, R107.reuse ;  /* 0x0000006b3ad37220 */ /* 0x080fe20000410000 */
[----:B------:R-:W-:Y:S01]  /*2380*/  FMUL.FTZ R212, R59, R107 ;  /* 0x0000006b3bd47220 */ /* 0x000fe20000410000 */
[----:B------:R-:W-:Y:S01]  /*2390*/  FMUL.FTZ R56, R200, R205 ;  /* 0x000000cdc8387220 */ /* 0x000fe20000410000 */
[----:B------:R-:W-:Y:S01]  /*23a0*/  FMUL.FTZ R57, R199, R210 ;  /* 0x000000d2c7397220 */ /* 0x000fe20000410000 */
[----:B------:R-:W-:Y:S01]  /*23b0*/  FMUL.FTZ R58, R198, R211 ;  /* 0x000000d3c63a7220 */ /* 0x000fe20000410000 */
[----:B------:R-:W-:-:S05]  /*23c0*/  FMUL.FTZ R59, R197, R212 ;  /* 0x000000d4c53b7220 */ /* 0x000fca0000410000 */
[----:B--2---:R-:W-:Y:S01]  /*23d0*/  @P2 FADD.FTZ R56, R52, R56 ;  /* 0x0000003834382221 */ /* 0x004fe20000010000 */
[----:B------:R-:W-:Y:S01]  /*23e0*/  @P2 FADD.FTZ R57, R53, R57 ;  /* 0x0000003935392221 */ /* 0x000fe20000010000 */
[----:B------:R-:W-:Y:S01]  /*23f0*/  @P2 FADD.FTZ R58, R54, R58 ;  /* 0x0000003a363a2221 */ /* 0x000fe20000010000 */
[----:B------:R-:W-:-:S05]  /*2400*/  @P2 FADD.FTZ R59, R55, R59 ;  /* 0x0000003b373b2221 */ /* 0x000fca0000010000 */
[----:B------:R1:W-:Y:S01]  /*2410*/  STG.E.128 desc[UR4][R104.64], R56 ;  /* 0x0000003868007986 */ /* 0x0003e2000c101d04 */
[----:B------:R-:W-:-:S07]  /*2420*/  IADD3 R205, R204, 0x20, RZ ;  /* 0x00000020cccd7810 */ /* 0x000fce0007ffe0ff */
.L_x_35718:
[----:B------:R-:W-:Y:S05]  /*2430*/  BSYNC B0 ;  /* 0x0000000000007941 */ /* 0x000fea0003800000 */
.L_x_35717:
        /* <DEDUP_REMOVED lines=10> */
[----:B------:R-:W2:Y:S04]  /*24e0*/  @P2 LDG.E.128 R52, desc[UR4][R206.64] ;  /* 0x00000004ce342981 */ /* 0x000ea8000c1e1d00 */
[----:B------:R-:W3:Y:S01]  /*24f0*/  LDG.E.128 R60, desc[UR4][R208.64] ;  /* 0x00000004d03c7981 */ /* 0x000ee2000c1e1d00 */
[----:B------:R-:W-:Y:S02]  /*2500*/  ISETP.NE.U32.AND P2, PT, RZ, UR8, PT ;  /* 0x00000008ff007c0c */ /* 0x000fe4000bf45070 */
[C---:B------:R-:W-:Y:S02]  /*2510*/  LEA.HI.X R105, R205.reuse, UR11, RZ, 0x4, P3 ;  /* 0x0000000bcd697c11 */ /* 0x040fe400098f24ff */
[----:B------:R-:W-:Y:S02]  /*2520*/  ISETP.NE.AND.EX P2, PT, RZ, UR9, PT, P2 ;  /* 0x00000009ff007c0c */ /* 0x000fe4000bf45320 */
[----:B------:R-:W-:Y:S01]  /*2530*/  IADD3 R205, R205, 0x20, RZ ;  /* 0x00000020cdcd7810 */ /* 0x000fe20007ffe0ff */
[-C--:B---3-5:R-:W-:Y:S01]  /*2540*/  FMUL.FTZ R211, R60, R107.reuse ;  /* 0x0000006b3cd37220 */ /* 0x0a8fe20000410000 */
[-C--:B------:R-:W-:Y:S01]  /*2550*/  FMUL.FTZ R210, R61, R107.reuse ;  /* 0x0000006b3dd27220 */ /* 0x080fe20000410000 */
[-C--:B------:R-:W-:Y:S01]  /*2560*/  FMUL.FTZ R213, R62, R107.reuse ;  /* 0x0000006b3ed57220 */ /* 0x080fe20000410000 */
[----:B------:R-:W-:Y:S01]  /*2570*/  FMUL.FTZ R212, R63, R107 ;  /* 0x0000006b3fd47220 */ /* 0x000fe20000410000 */
[----:B------:R-:W-:Y:S01]  /*2580*/  FMUL.FTZ R60, R196, R211 ;  /* 0x000000d3c43c7220 */ /* 0x000fe20000410000 */
[----:B------:R-:W-:Y:S01]  /*2590*/  FMUL.FTZ R61, R195, R210 ;  /* 0x000000d2c33d7220 */ /* 0x000fe20000410000 */
[----:B------:R-:W-:Y:S01]  /*25a0*/  FMUL.FTZ R62, R194, R213 ;  /* 0x000000d5c23e7220 */ /* 0x000fe20000410000 */
[----:B------:R-:W-:-:S03]  /*25b0*/  FMUL.FTZ R63, R193, R212 ;  /* 0x000000d4c13f7220 */ /* 0x000fc60000410000 */
[----:B--2---:R-:W-:Y:S01]  /*25c0*/  @P2 FADD.FTZ R60, R52, R60 ;  /* 0x0000003c343c2221 */ /* 0x004fe20000010000 */
[----:B------:R-:W-:Y:S01]  /*25d0*/  @P2 FADD.FTZ R61, R53, R61 ;  /* 0x0000003d353d2221 */ /* 0x000fe20000010000 */
[----:B------:R-:W-:Y:S01]  /*25e0*/  @P2 FADD.FTZ R62, R54, R62 ;  /* 0x0000003e363e2221 */ /* 0x000fe20000010000 */
[----:B------:R-:W-:-:S05]  /*25f0*/  @P2 FADD.FTZ R63, R55, R63 ;  /* 0x0000003f373f2221 */ /* 0x000fca0000010000 */
[----:B------:R2:W-:Y:S02]  /*2600*/  STG.E.128 desc[UR4][R104.64], R60 ;  /* 0x0000003c68007986 */ /* 0x0005e4000c101d04 */
.L_x_35720:
[----:B------:R-:W-:Y:S05]  /*2610*/  BSYNC B0 ;  /* 0x0000000000007941 */ /* 0x000fea0003800000 */
.L_x_35719:
        /* <DEDUP_REMOVED lines=29> */
.L_x_35722:
[----:B------:R-:W-:Y:S05]  /*27f0*/  BSYNC B0 ;  /* 0x0000000000007941 */ /* 0x000fea0003800000 */
.L_x_35721:
        /* <DEDUP_REMOVED lines=29> */
.L_x_35724:
[----:B------:R-:W-:Y:S05]  /*29d0*/  BSYNC B0 ;  /* 0x0000000000007941 */ /* 0x000fea0003800000 */
.L_x_35723:
        /* <DEDUP_REMOVED lines=9> */
[----:B-1234-:R-:W-:-:S03]  /*2a70*/  LEA R104, P3, R205, UR10, 0x4 ;  /* 0x0000000acd687c11 */ /* 0x01efc6000f8620ff */
        /* <DEDUP_REMOVED lines=19> */
.L_x_35726:
[----:B------:R-:W-:Y:S05]  /*2bb0*/  BSYNC B0 ;  /* 0x0000000000007941 */ /* 0x000fea0003800000 */
.L_x_35725:
        /* <DEDUP_REMOVED lines=29> */
.L_x_35728:
[----:B------:R-:W-:Y:S05]  /*2d90*/  BSYNC B0 ;  /* 0x0000000000007941 */ /* 0x000fea0003800000 */
.L_x_35727:
        /* <DEDUP_REMOVED lines=29> */
.L_x_35730:
[----:B------:R-:W-:Y:S05]  /*2f70*/  BSYNC B0 ;  /* 0x0000000000007941 */ /* 0x000fea0003800000 */
.L_x_35729:
        /* <DEDUP_REMOVED lines=29> */
.L_x_35732:
[----:B------:R-:W-:Y:S05]  /*3150*/  BSYNC B0 ;  /* 0x0000000000007941 */ /* 0x000fea0003800000 */
.L_x_35731:
        /* <DEDUP_REMOVED lines=29> */
.L_x_35734:
[----:B------:R-:W-:Y:S05]  /*3330*/  BSYNC B0 ;  /* 0x0000000000007941 */ /* 0x000fea0003800000 */
.L_x_35733:
        /* <DEDUP_REMOVED lines=29> */
.L_x_35736:
[----:B------:R-:W-:Y:S05]  /*3510*/  BSYNC B0 ;  /* 0x0000000000007941 */ /* 0x000fea0003800000 */
.L_x_35735:
        /* <DEDUP_REMOVED lines=29> */
.L_x_35738:
[----:B------:R-:W-:Y:S05]  /*36f0*/  BSYNC B0 ;  /* 0x0000000000007941 */ /* 0x000fea0003800000 */
.L_x_35737:
        /* <DEDUP_REMOVED lines=27> */
[----:B------:R0:W-:Y:S02]  /*38b0*/  STG.E.128 desc[UR4][R104.64], R100 ;  /* 0x0000006468007986 */ /* 0x0001e4000c101d04 */
.L_x_35740:
[----:B------:R-:W-:Y:S05]  /*38c0*/  BSYNC B0 ;  /* 0x0000000000007941 */ /* 0x000fea0003800000 */
.L_x_35739:
        /* <DEDUP_REMOVED lines=10> */
[----:B------:R-:W-:-:S03]  /*3970*/  @P2 LOP3.LUT R203, R203, 0x80, RZ, 0xfc, !PT ;  /* 0x00000080cbcb2812 */ /* 0x000fc600078efcff */
[----:B------:R-:W-:Y:S02]  /*3980*/  FSEL R105, R104, RZ, P1 ;  /* 0x000000ff68697208 */ /* 0x000fe40000800000 */
[----:B------:R-:W-:-:S03]  /*3990*/  LOP3.LUT R203, R203, 0xffffffbf, RZ, 0xc0, !PT ;  /* 0xffffffbfcbcb7812 */ /* 0x000fc600078ec0ff */
[----:B------:R-:W-:-:S04]  /*39a0*/  FADD.FTZ R104, R60, R105 ;  /* 0x000000693c687221 */ /* 0x000fc80000010000 */
[----:B-----5:R-:W-:-:S04]  /*39b0*/  FADD.FTZ R107, R61, R104 ;  /* 0x000000683d6b7221 */ /* 0x020fc80000010000 */
        /* <DEDUP_REMOVED lines=94> */
[----:B------:R-:W-:Y:S01]  /*3fa0*/  @P6 FFMA.FTZ R104, R106, R106, R105 ;  /* 0x0000006a6a686223 */ /* 0x000fe20000010069 */
[--C-:B------:R-:W-:Y:S01]  /*3fb0*/  FADD.FTZ R105, R64, -R208.reuse ;  /* 0x800000d040697221 */ /* 0x100fe20000010000 */
[----:B------:R-:W-:Y:S01]  /*3fc0*/  ISETP.GT.U32.AND P6, PT, R202, 0x5f, PT ;  /* 0x0000005fca00780c */ /* 0x000fe20003fc4070 */
[----:B------:R-:W-:Y:S02]  /*3fd0*/  FADD.FTZ R106, R65, -R208 ;  /* 0x800000d0416a7221 */ /* 0x000fe40000010000 */
        /* <DEDUP_REMOVED lines=92> */
.L_x_35778:
[----:B-1----:R-:W-:Y:S01]  /*45a0*/  FADD.FTZ R210, R206, R207 ;  /* 0x000000cfced27221 */ /* 0x002fe20000010000 */
[----:B0-----:R-:W-:Y:S01]  /*45b0*/  FMUL.FTZ R206, R208, R208 ;  /* 0x000000d0d0ce7220 */ /* 0x001fe20000410000 */
[----:B------:R-:W0:Y:S01]  /*45c0*/  @!P5 LDC.64 R106, c[0x0][0x250] ;  /* 0x00009400ff6adb82 */ /* 0x000e220000000a00 */
[----:B------:R-:W-:Y:S01]  /*45d0*/  BSSY B0, `(.L_x_35742) ;  /* 0x000001c000007945 */ /* 0x000fe20003800000 */
[----:B------:R-:W-:Y:S02]  /*45e0*/  FFMA.FTZ R205, R210, R205, UR7 ;  /* 0x00000007d2cd7e23 */ /* 0x000fe400080100cd */
[----:B------:R-:W-:-:S04]  /*45f0*/  FSEL R206, R206, RZ, P0 ;  /* 0x000000ffcece7208 */ /* 0x000fc80000000000 */
        /* <DEDUP_REMOVED lines=25> */
.L_x_35743:
[----:B------:R-:W-:Y:S05]  /*4790*/  BSYNC B0 ;  /* 0x0000000000007941 */ /* 0x000fea0003800000 */
.L_x_35742:
[----:B------:R-:W-:Y:S01]  /*47a0*/  ISETP.GE.U32.AND P2, PT, R202, 0x40, PT ;  /* 0x00000040ca00780c */ /* 0x000fe20003f46070 */
[----:B------:R-:W-:-:S12]  /*47b0*/  BSSY B0, `(.L_x_35744) ;  /* 0x0000013000007945 */ /* 0x000fd80003800000 */
[----:B------:R-:W-:Y:S05]  /*47c0*/  @!P2 BRA `(.L_x_35745) ;  /* 0x000000000044a947 */ /* 0x000fea0003800000 */
[----:B-1----:R-:W1:Y:S01]  /*47d0*/  LDC.64 R206, c[0x0][0x2b8] ;  /* 0x0000ae00ffce7b82 */ /* 0x002e620000000a00 */
[----:B------:R-:W-:-:S05]  /*47e0*/  FSEL R212, R208, RZ, !P0 ;  /* 0x000000ffd0d47208 */ /* 0x000fca0004000000 */
        /* <DEDUP_REMOVED lines=15> */
.L_x_35745:
[----:B------:R-:W-:Y:S05]  /*48e0*/  BSYNC B0 ;  /* 0x0000000000007941 */ /* 0x000fea0003800000 */
.L_x_35744:
[----:B------:R-:W-:Y:S01]  /*48f0*/  ISETP.GE.U32.AND P2, PT, R202, 0x60, PT ;  /* 0x00000060ca00780c */ /* 0x000fe20003f46070 */
[----:B------:R-:W-:-:S12]  /*4900*/  BSSY B0, `(.L_x_35746) ;  /* 0x0000013000007945 */ /* 0x000fd80003800000 */
[----:B------:R-:W-:Y:S05]  /*4910*/  @!P2 BRA `(.L_x_35747) ;  /* 0x000000000044a947 */ /* 0x000fea0003800000 */
[----:B-12---:R-:W1:Y:S01]  /*4920*/  LDC.64 R206, c[0x0][0x2b8] ;  /* 0x0000ae00ffce7b82 */ /* 0x006e620000000a00 */
        /* <DEDUP_REMOVED lines=16> */
.L_x_35747:
[----:B------:R-:W-:Y:S05]  /*4a30*/  BSYNC B0 ;  /* 0x0000000000007941 */ /* 0x000fea0003800000 */
.L_x_35746:
[----:B------:R-:W-:Y:S01]  /*4a40*/  ISETP.GE.U32.AND P2, PT, R202, 0x80, PT ;  /* 0x00000080ca00780c */ /* 0x000fe20003f46070 */
[----:B------:R-:W-:-:S12]  /*4a50*/  BSSY B0, `(.L_x_35748) ;  /* 0x0000013000007945 */ /* 0x000fd80003800000 */
[----:B------:R-:W-:Y:S05]  /*4a60*/  @!P2 BRA `(.L_x_35749) ;  /* 0x000000000044a947 */ /* 0x000fea0003800000 */
[----:B-123--:R-:W1:Y:S01]  /*4a70*/  LDC.64 R206, c[0x0][0x2b8] ;  /* 0x0000ae00ffce7b82 */ /* 0x00ee620000000a00 */
        /* <DEDUP_REMOVED lines=16> */
.L_x_35749:
[----:B------:R-:W-:Y:S05]  /*4b80*/  BSYNC B0 ;  /* 0x0000000000007941 */ /* 0x000fea0003800000 */
.L_x_35748:
[----:B------:R-:W-:Y:S01]  /*4b90*/  ISETP.GE.U32.AND P2, PT, R202, 0xa0, PT ;  /* 0x000000a0ca00780c */ /* 0x000fe20003f46070 */
[----:B------:R-:W-:-:S12]  /*4ba0*/  BSSY B0, `(.L_x_35750) ;  /* 0x0000013000007945 */ /* 0x000fd80003800000 */
[----:B------:R-:W-:Y:S05]  /*4bb0*/  @!P2 BRA `(.L_x_35751) ;  /* 0x000000000044a947 */ /* 0x000fea0003800000 */
[----:B-1234-:R-:W1:Y:S01]  /*4bc0*/  LDC.64 R206, c[0x0][0x2b8] ;  /* 0x0000ae00ffce7b82 */ /* 0x01ee620000000a00 */
        /* <DEDUP_REMOVED lines=16> */
.L_x_35751:
[----:B------:R-:W-:Y:S05]  /*4cd0*/  BSYNC B0 ;  /* 0x0000000000007941 */ /* 0x000fea0003800000 */
.L_x_35750:
        /* <DEDUP_REMOVED lines=20> */
.L_x_35753:
[----:B------:R-:W-:Y:S05]  /*4e20*/  BSYNC B0 ;  /* 0x0000000000007941 */ /* 0x000fea0003800000 */
.L_x_35752:
        /* <DEDUP_REMOVED lines=20> */
.L_x_35755:
[----:B------:R-:W-:Y:S05]  /*4f70*/  BSYNC B0 ;  /* 0x0000000000007941 */ /* 0x000fea0003800000 */
.L_x_35754:
        /* <DEDUP_REMOVED lines=20> */
.L_x_35757:
[----:B------:R-:W-:Y:S05]  /*50c0*/  BSYNC B0 ;  /* 0x0000000000007941 */ /* 0x000fea0003800000 */
.L_x_35756:
        /* <DEDUP_REMOVED lines=20> */
.L_x_35759:
[----:B------:R-:W-:Y:S05]  /*5210*/  BSYNC B0 ;  /* 0x0000000000007941 */ /* 0x000fea0003800000 */
.L_x_35758:
        /* <DEDUP_REMOVED lines=20> */
.L_x_35761:
[----:B------:R-:W-:Y:S05]  /*5360*/  BSYNC B0 ;  /* 0x0000000000007941 */ /* 0x000fea0003800000 */
.L_x_35760:
        /* <DEDUP_REMOVED lines=20> */
.L_x_35763:
[----:B------:R-:W-:Y:S05]  /*54b0*/  BSYNC B0 ;  /* 0x0000000000007941 */ /* 0x000fea0003800000 */
.L_x_35762:
        /* <DEDUP_REMOVED lines=12> */
[----:B------:R-:W-:-:S04]  /*5580*/  FMUL.FTZ R107, R205, R210 ;  /* 0x000000d2cd6b7220 */ /* 0x000fc80000410000 */
[----:B------:R-:W-:Y:S01]  /*5590*/  FFMA.FTZ R107, R134, R107, R159 ;  /* 0x0000006b866b7223 */ /* 0x000fe2000001009f */
[----:B0-----:R-:W-:-:S04]  /*55a0*/  IMAD.WIDE.U32 R204, R204, 0x10, R104 ;  /* 0x00000010cccc7825 */ /* 0x001fc800078e0068 */
[----:B------:R-:W-:Y:S01]  /*55b0*/  FFMA.FTZ R104, R131, R106, R2 ;  /* 0x0000006a83687223 */ /* 0x000fe20000010002 */
[----:B------:R-:W-:Y:S01]  /*55c0*/  FFMA.FTZ R105, R132, R206, R157 ;  /* 0x000000ce84697223 */ /* 0x000fe2000001009d */
[----:B------:R-:W-:-:S05]  /*55d0*/  FFMA.FTZ R106, R133, R208, R0 ;  /* 0x000000d0856a7223 */ /* 0x000fca0000010000 */
[----:B------:R0:W-:Y:S02]  /*55e0*/  STG.E.128 desc[UR4][R204.64], R104 ;  /* 0x00000068cc007986 */ /* 0x0001e4000c101d04 */
.L_x_35765:
[----:B------:R-:W-:Y:S05]  /*55f0*/  BSYNC B0 ;  /* 0x0000000000007941 */ /* 0x000fea0003800000 */
.L_x_35764:
[----:B01234-:R-:W0:Y:S02]  /*5600*/  LDC.64 R104, c[0x0][0x210] ;  /* 0x00008400ff687b82 */ /* 0x01fe240000000a00 */
[----:B0-----:R-:W-:-:S04]  /*5610*/  LEA R201, R104, R201, 0x2 ;  /* 0x000000c968c97211 */ /* 0x001fc800078e10ff */
[----:B------:R-:W-:-:S13]  /*5620*/  ISETP.GE.AND P2, PT, R201, R105, PT ;  /* 0x00000069c900720c */ /* 0x000fda0003f46270 */
[----:B------:R-:W-:Y:S05]  /*5630*/  @!P2 BRA `(.L_x_35766) ;  /* 0xffffffc800dca947 */ /* 0x000fea000383ffff */
[----:B------:R-:W-:Y:S05]  /*5640*/  EXIT ;  /* 0x000000000000794d */ /* 0x000fea0003800000 */
.L_x_35741:
        /* <DEDUP_REMOVED lines=8> */
.L_x_35768:
[----:B------:R-:W-:Y:S05]  /*56d0*/  BSYNC B0 ;  /* 0x0000000000007941 */ /* 0x000fea0003800000 */
.L_x_35767:
        /* <DEDUP_REMOVED lines=9> */
.L_x_35769:
[----:B------:R-:W-:Y:S01]  /*5770*/  HFMA2.MMA R211, -RZ, RZ, 0, 2.384185791015625e-07 ;  /* 0x00000004ffd37435 */ /* 0x000fe200000001ff */
[----:B------:R-:W-:-:S05]  /*5780*/  MOV R107, R210 ;  /* 0x000000d2006b7202 */ /* 0x000fca0000000f00 */
[----:B------:R-:W-:-:S05]  /*5790*/  FADD.FTZ R107, R106, R107 ;  /* 0x0000006b6a6b7221 */ /* 0x000fca0000010000 */
[----:B------:R-:W-:-:S07]  /*57a0*/  MOV R212, R107 ;  /* 0x0000006b00d47202 */ /* 0x000fce0000000f00 */
[----:B------:R-:W-:Y:S05]  /*57b0*/  WARPSYNC.COLLECTIVE R209, `(.L_x_35770) ;  /* 0x00000000d1087348 */ /* 0x000fea0003c00000 */
[----:B------:R0:W1:Y:S02]  /*57c0*/  SHFL.BFLY P6, R210, R212, R211, R214 ;  /* 0x0c0000d3d4d27389 */ /* 0x00006400000c00d6 */
[----:B01----:R-:W-:Y:S01]  /*57d0*/  ENDCOLLECTIVE ;  /* 0x000000000000791b */ /* 0x003fe20003800000 */
.L_x_35770:
[----:B------:R-:W-:Y:S01]  /*57e0*/  HFMA2.MMA R211, -RZ, RZ, 0, 4.76837158203125e-07 ;  /* 0x00000008ffd37435 */ /* 0x000fe200000001ff */
[----:B------:R-:W-:-:S05]  /*57f0*/  MOV R104, R210 ;  /* 0x000000d200687202 */ /* 0x000fca0000000f00 */
[----:B------:R-:W-:-:S05]  /*5800*/  FADD.FTZ R206, R107, R104 ;  /* 0x000000686bce7221 */ /* 0x000fca0000010000 */
[----:B------:R-:W-:-:S07]  /*5810*/  MOV R212, R206 ;  /* 0x000000ce00d47202 */ /* 0x000fce0000000f00 */
[----:B------:R-:W-:Y:S05]  /*5820*/  WARPSYNC.COLLECTIVE R209, `(.L_x_35771) ;  /* 0x00000000d1087348 */ /* 0x000fea0003c00000 */
[----:B------:R0:W1:Y:S02]  /*5830*/  SHFL.BFLY P6, R210, R212, R211, R214 ;  /* 0x0c0000d3d4d27389 */ /* 0x00006400000c00d6 */
[----:B01----:R-:W-:Y:S01]  /*5840*/  ENDCOLLECTIVE ;  /* 0x000000000000791b */ /* 0x003fe20003800000 */
.L_x_35771:
        /* <DEDUP_REMOVED lines=8> */
.L_x_35772:
        /* <DEDUP_REMOVED lines=113> */
.L_x_35773:
[----:B------:R-:W-:Y:S01]  /*5fe0*/  HFMA2.MMA R211, -RZ, RZ, 0, 1.1920928955078125e-07 ;  /* 0x00000002ffd37435 */ /* 0x000fe200000001ff */
[----:B------:R-:W-:-:S05]  /*5ff0*/  MOV R105, R210 ;  /* 0x000000d200697202 */ /* 0x000fca0000000f00 */
[----:B------:R-:W-:-:S05]  /*6000*/  FADD.FTZ R105, R104, R105 ;  /* 0x0000006968697221 */ /* 0x000fca0000010000 */
[----:B------:R-:W-:-:S07]  /*6010*/  MOV R212, R105 ;  /* 0x0000006900d47202 */ /* 0x000fce0000000f00 */
[----:B------:R-:W-:Y:S05]  /*6020*/  WARPSYNC.COLLECTIVE R209, `(.L_x_35774) ;  /* 0x00000000d1087348 */ /* 0x000fea0003c00000 */
[----:B------:R0:W1:Y:S02]  /*6030*/  SHFL.BFLY P6, R210, R212, R211, R214 ;  /* 0x0c0000d3d4d27389 */ /* 0x00006400000c00d6 */
[----:B01----:R-:W-:Y:S01]  /*6040*/  ENDCOLLECTIVE ;  /* 0x000000000000791b */ /* 0x003fe20003800000 */
.L_x_35774:
[----:B------:R-:W-:Y:S01]  /*6050*/  HFMA2.MMA R211, -RZ, RZ, 0, 2.384185791015625e-07 ;  /* 0x00000004ffd37435 */ /* 0x000fe200000001ff */
[----:B------:R-:W-:-:S05]  /*6060*/  MOV R106, R210 ;  /* 0x000000d2006a7202 */ /* 0x000fca0000000f00 */
[----:B------:R-:W-:-:S05]  /*6070*/  FADD.FTZ R106, R105, R106 ;  /* 0x0000006a696a7221 */ /* 0x000fca0000010000 */
[----:B------:R-:W-:-:S07]  /*6080*/  MOV R212, R106 ;  /* 0x0000006a00d47202 */ /* 0x000fce0000000f00 */
[----:B------:R-:W-:Y:S05]  /*6090*/  WARPSYNC.COLLECTIVE R209, `(.L_x_35775) ;  /* 0x00000000d1087348 */ /* 0x000fea0003c00000 */
[----:B------:R0:W1:Y:S02]  /*60a0*/  SHFL.BFLY P6, R210, R212, R211, R214 ;  /* 0x0c0000d3d4d27389 */ /* 0x00006400000c00d6 */
[----:B01----:R-:W-:Y:S01]  /*60b0*/  ENDCOLLECTIVE ;  /* 0x000000000000791b */ /* 0x003fe20003800000 */
.L_x_35775:
[----:B------:R-:W-:Y:S01]  /*60c0*/  HFMA2.MMA R211, -RZ, RZ, 0, 4.76837158203125e-07 ;  /* 0x00000008ffd37435 */ /* 0x000fe200000001ff */
[----:B------:R-:W-:-:S05]  /*60d0*/  MOV R107, R210 ;  /* 0x000000d2006b7202 */ /* 0x000fca0000000f00 */
[----:B------:R-:W-:-:S05]  /*60e0*/  FADD.FTZ R107, R106, R107 ;  /* 0x0000006b6a6b7221 */ /* 0x000fca0000010000 */
[----:B------:R-:W-:-:S07]  /*60f0*/  MOV R212, R107 ;  /* 0x0000006b00d47202 */ /* 0x000fce0000000f00 */
[----:B------:R-:W-:Y:S05]  /*6100*/  WARPSYNC.COLLECTIVE R209, `(.L_x_35776) ;  /* 0x00000000d1087348 */ /* 0x000fea0003c00000 */
[----:B------:R0:W1:Y:S02]  /*6110*/  SHFL.BFLY P6, R210, R212, R211, R214 ;  /* 0x0c0000d3d4d27389 */ /* 0x00006400000c00d6 */
[----:B01----:R-:W-:Y:S01]  /*6120*/  ENDCOLLECTIVE ;  /* 0x000000000000791b */ /* 0x003fe20003800000 */
.L_x_35776:
[----:B------:R-:W-:Y:S01]  /*6130*/  HFMA2.MMA R211, -RZ, RZ, 0, 9.5367431640625e-07 ;  /* 0x00000010ffd37435 */ /* 0x000fe200000001ff */
[----:B------:R-:W-:-:S05]  /*6140*/  MOV R206, R210 ;  /* 0x000000d200ce7202 */ /* 0x000fca0000000f00 */
[----:B------:R-:W-:-:S05]  /*6150*/  FADD.FTZ R206, R107, R206 ;  /* 0x000000ce6bce7221 */ /* 0x000fca0000010000 */
[----:B------:R-:W-:-:S07]  /*6160*/  MOV R212, R206 ;  /* 0x000000ce00d47202 */ /* 0x000fce0000000f00 */
[----:B------:R-:W-:Y:S05]  /*6170*/  WARPSYNC.COLLECTIVE R209, `(.L_x_35777) ;  /* 0x00000000d1087348 */ /* 0x000fea0003c00000 */
[----:B------:R0:W1:Y:S02]  /*6180*/  SHFL.BFLY P6, R210, R212, R211, R214 ;  /* 0x0c0000d3d4d27389 */ /* 0x00006400000c00d6 */
[----:B01----:R-:W-:Y:S01]  /*6190*/  ENDCOLLECTIVE ;  /* 0x000000000000791b */ /* 0x003fe20003800000 */
.L_x_35777:
[----:B------:R-:W-:Y:S01]  /*61a0*/  MOV R207, R210 ;  /* 0x000000d200cf7202 */ /* 0x000fe20000000f00 */
[----:B------:R-:W-:Y:S06]  /*61b0*/  BRA `(.L_x_35778) ;  /* 0xffffffe000f87947 */ /* 0x000fec000383ffff */
.L_x_35779:
        /* <DEDUP_REMOVED lines=12> */
.L_x_44467:


//--------------------- .text._ZN10layer_norm13ln_fwd_kernelINS_13Kernel_traitsI6__halfffffjLj1536ELj1ELj4ELj1ELj16ENS_18Kernel_traits_baseILj1536ES2_ffffjLj128EEEEELb0ELb1ELb0ELb1EEEvNS_9FwdParamsE --------------------------
	.section	.text._ZN10layer_norm13ln_fwd_kernelINS_13Kernel_traitsI6__halfffffjLj1536ELj1ELj4ELj1ELj16ENS_18Kernel_traits_baseILj1536ES2_ffffjLj128EEEEELb0ELb1ELb0ELb1EEEvNS_9FwdParamsE,"ax",@progbits
	.align	128
        .global         _ZN10layer_norm13ln_fwd_kernelINS_13Kernel_traitsI6__halfffffjLj1536ELj1ELj4ELj1ELj16ENS_18Kernel_traits_baseILj1536ES2_ffffjLj128EEEEELb0ELb1ELb0ELb1EEEvNS_9FwdParamsE
        .type           _ZN10layer_norm13ln_fwd_kernelINS_13Kernel_traitsI6__halfffffjLj1536ELj1ELj4ELj1ELj16ENS_18Kernel_traits_baseILj1536ES2_ffffjLj128EEEEELb0ELb1ELb0ELb1EEEvNS_9FwdParamsE,@function
        .size           _ZN10layer_norm13ln_fwd_kernelINS_13Kernel_traitsI6__halfffffjLj1536ELj1ELj4ELj1ELj16ENS_18Kernel_traits_baseILj1536ES2_ffffjLj128EEEEELb0ELb1ELb0ELb1EEEvNS_9FwdParamsE,(.L_x_44468 - _ZN10layer_norm13ln_fwd_kernelINS_13Kernel_traitsI6__halfffffjLj1536ELj1ELj4ELj1ELj16ENS_18Kernel_traits_baseILj1536ES2_ffffjLj128EEEEELb0ELb1ELb0ELb1EEEvNS_9FwdParamsE)
        .other          _ZN10layer_norm13ln_fwd_kernelINS_13Kernel_traitsI6__halfffffjLj1536ELj1ELj4ELj1ELj16ENS_18Kernel_traits_baseILj1536ES2_ffffjLj128EEEEELb0ELb1ELb0ELb1EEEvNS_9FwdParamsE,@"STO_CUDA_ENTRY STV_DEFAULT"
_ZN10layer_norm13ln_fwd_kernelINS_13Kernel_traitsI6__halfffffjLj1536ELj1ELj4ELj1ELj16ENS_18Kernel_traits_baseILj1536ES2_ffffjLj128EEEEELb0ELb1ELb0ELb1EEEvNS_9FwdParamsE:
.text._ZN10layer_norm13ln_fwd_kernelINS_13Kernel_traitsI6__halfffffjLj1536ELj1ELj4ELj1ELj16ENS_18Kernel_traits_baseILj1536ES2_ffffjLj128EEEEELb0ELb1ELb0ELb1EEEvNS_9FwdParamsE:
[----:B------:R-:W-:Y:S01]  /*0000*/  LDC R1, c[0x0][0x28] ;  /* 0x00000a00ff017b82 */ /* 0x000fe20000000800 */
[----:B------:R-:W0:Y:S01]  /*0010*/  S2R R202, SR_TID.X ;  /* 0x0000000000ca7919 */ /* 0x000e220000002100 */
[----:B------:R-:W-:Y:S01]  /*0020*/  ULDC.64 UR8, c[0x0][0x2c8] ;  /* 0x0000b20000087ab9 */ /* 0x000fe20000000a00 */
[----:B------:R-:W-:Y:S01]  /*0030*/  ULDC.64 UR4, c[0x0][0x208] ;  /* 0x0000820000047ab9 */ /* 0x000fe20000000a00 */
[----:B------:R-:W-:Y:S01]  /*0040*/  ISETP.NE.U32.AND P0, PT, RZ, UR8, PT ;  /* 0x00000008ff007c0c */ /* 0x000fe2000bf05070 */
[----:B------:R-:W1:Y:S01]  /*0050*/  S2R R0, SR_CTAID.X ;  /* 0x0000000000007919 */ /* 0x000e620000002500 */
[----:B------:R-:W-:Y:S02]  /*0060*/  ULDC.64 UR6, c[0x0][0x260] ;  /* 0x0000980000067ab9 */ /* 0x000fe40000000a00 */
[----:B------:R-:W2:Y:S01]  /*0070*/  LDC.64 R48, c[0x0][0x260] ;  /* 0x00009800ff307b82 */ /* 0x000ea20000000a00 */
[----:B------:R-:W-:Y:S02]  /*0080*/  ISETP.NE.AND.EX P0, PT, RZ, UR9, PT, P0 ;  /* 0x00000009ff007c0c */ /* 0x000fe4000bf05300 */
[----:B0-----:R-:W-:-:S04]  /*0090*/  SHF.R.U32.HI R201, RZ, 0x5, R202 ;  /* 0x00000005ffc97819 */ /* 0x001fc800000116ca */
[----:B-1----:R-:W-:Y:S02]  /*00a0*/  LEA R201, R0, R201, 0x2 ;  /* 0x000000c900c97211 */ /* 0x002fe400078e10ff */
[C---:B------:R-:W-:Y:S02]  /*00b0*/  SHF.L.U32 R0, R202.reuse, 0x3, RZ ;  /* 0x00000003ca007819 */ /* 0x040fe400000006ff */
[----:B------:R-:W-:Y:S02]  /*00c0*/  LOP3.LUT R202, R202, 0x1f, RZ, 0xc0, !PT ;  /* 0x0000001fcaca7812 */ /* 0x000fe400078ec0ff */
[----:B------:R-:W-:Y:S02]  /*00d0*/  LOP3.LUT R0, R0, 0xf8, RZ, 0xc0, !PT ;  /* 0x000000f800007812 */ /* 0x000fe400078ec0ff */
[C---:B------:R-:W-:Y:S02]  /*00e0*/  LOP3.LUT R125, R202.reuse, 0x20, RZ, 0xfc, !PT ;  /* 0x00000020ca7d7812 */ /* 0x040fe400078efcff */
[----:B------:R-:W-:-:S02]  /*00f0*/  @P0 LEA R4, P2, R202, UR8, 0x3 ;  /* 0x00000008ca040c11 */ /* 0x000fc4000f8418ff */
[----:B------:R-:W-:Y:S02]  /*0100*/  @P0 LEA R6, P3, R125, UR8, 0x3 ;  /* 0x000000087d060c11 */ /* 0x000fe4000f8618ff */
[C---:B------:R-:W-:Y:S02]  /*0110*/  LOP3.LUT R123, R202.reuse, 0x40, RZ, 0xfc, !PT ;  /* 0x00000040ca7b7812 */ /* 0x040fe400078efcff */
[C---:B------:R-:W-:Y:S02]  /*0120*/  LOP3.LUT R121, R202.reuse, 0x60, RZ, 0xfc, !PT ;  /* 0x00000060ca797812 */ /* 0x040fe400078efcff */
[C---:B------:R-:W-:Y:S02]  /*0130*/  LOP3.LUT R119, R202.reuse, 0x80, RZ, 0xfc, !PT ;  /* 0x00000080ca777812 */ /* 0x040fe400078efcff */
[C---:B------:R-:W-:Y:S02]  /*0140*/  LOP3.LUT R117, R202.reuse, 0xa0, RZ, 0xfc, !PT ;  /* 0x000000a0ca757812 */ /* 0x040fe400078efcff */
[----:B------:R-:W-:-:S02]  /*0150*/  LOP3.LUT R115, R202, 0xc0, RZ, 0xfc, !PT ;  /* 0x000000c0ca737812 */ /* 0x000fc400078efcff */
[----:B------:R-:W-:Y:S02]  /*0160*/  @P0 IADD3.X R5, RZ, UR9, RZ, P2, !PT ;  /* 0x00000009ff050c10 */ /* 0x000fe400097fe4ff */
[----:B------:R-:W-:Y:S02]  /*0170*/  @P0 LEA.HI.X R7, R125, UR9, RZ, 0x3, P3 ;  /* 0x000000097d070c11 */ /* 0x000fe400098f1cff */
[----:B------:R-:W-:Y:S01]  /*0180*/  @P0 LEA R8, P2, R123, UR8, 0x3 ;  /* 0x000000087b080c11 */ /* 0x000fe2000f8418ff */
[----:B------:R-:W5:Y:S01]  /*0190*/  @P0 LDG.E.64 R34, desc[UR4][R4.64] ;  /* 0x0000000404220981 */ /* 0x000f62000c1e1b00 */
[----:B------:R-:W-:Y:S02]  /*01a0*/  @P0 LEA R10, P4, R121, UR8, 0x3 ;  /* 0x00000008790a0c11 */ /* 0x000fe4000f8818ff */
[----:B------:R-:W-:Y:S01]  /*01b0*/  @P0 LEA R12, P6, R119, UR8, 0x3 ;  /* 0x00000008770c0c11 */ /* 0x000fe2000f8c18ff */
[----:B------:R0:W5:Y:S01]  /*01c0*/  @P0 LDG.E.64 R32, desc[UR4][R6.64] ;  /* 0x0000000406200981 */ /* 0x000162000c1e1b00 */
[----:B------:R-:W-:-:S02]  /*01d0*/  @P0 LEA R14, P5, R117, UR8, 0x3 ;  /* 0x00000008750e0c11 */ /* 0x000fc4000f8a18ff */
[C---:B------:R-:W-:Y:S02]  /*01e0*/  LOP3.LUT R113, R202.reuse, 0xe0, RZ, 0xfc, !PT ;  /* 0x000000e0ca717812 */ /* 0x040fe400078efcff */
[C---:B------:R-:W-:Y:S02]  /*01f0*/  LOP3.LUT R111, R202.reuse, 0x100, RZ, 0xfc, !PT ;  /* 0x00000100ca6f7812 */ /* 0x040fe400078efcff */
[C---:B------:R-:W-:Y:S02]  /*0200*/  LOP3.LUT R109, R202.reuse, 0x120, RZ, 0xfc, !PT ;  /* 0x00000120ca6d7812 */ /* 0x040fe400078efcff */
[C---:B------:R-:W-:Y:S02]  /*0210*/  LOP3.LUT R51, R202.reuse, 0x140, RZ, 0xfc, !PT ;  /* 0x00000140ca337812 */ /* 0x040fe400078efcff */
[----:B------:R-:W-:Y:S02]  /*0220*/  @P0 LEA R16, P3, R115, UR8, 0x3 ;  /* 0x0000000873100c11 */ /* 0x000fe4000f8618ff */
[----:B------:R-:W-:-:S02]  /*0230*/  LOP3.LUT R27, R202, 0x160, RZ, 0xfc, !PT ;  /* 0x00000160ca1b7812 */ /* 0x000fc400078efcff */
[----:B------:R-:W-:Y:S02]  /*0240*/  @P0 LEA.HI.X R9, R123, UR9, RZ, 0x3, P2 ;  /* 0x000000097b090c11 */ /* 0x000fe400090f1cff */
[----:B------:R-:W-:Y:S02]  /*0250*/  @P0 LEA.HI.X R11, R121, UR9, RZ, 0x3, P4 ;  /* 0x00000009790b0c11 */ /* 0x000fe4000a0f1cff */
[----:B------:R-:W-:Y:S01]  /*0260*/  @P0 LEA.HI.X R13, R119, UR9, RZ, 0x3, P6 ;  /* 0x00000009770d0c11 */ /* 0x000fe2000b0f1cff */
[----:B------:R1:W5:Y:S01]  /*0270*/  @P0 LDG.E.64 R30, desc[UR4][R8.64] ;  /* 0x00000004081e0981 */ /* 0x000362000c1e1b00 */
[----:B------:R-:W-:Y:S02]  /*0280*/  @P0 LEA.HI.X R15, R117, UR9, RZ, 0x3, P5 ;  /* 0x00000009750f0c11 */ /* 0x000fe4000a8f1cff */
[----:B------:R-:W-:Y:S01]  /*0290*/  @P0 LEA R18, P2, R113, UR8, 0x3 ;  /* 0x0000000871120c11 */ /* 0x000fe2000f8418ff */
[----:B------:R3:W5:Y:S01]  /*02a0*/  @P0 LDG.E.64 R28, desc[UR4][R10.64] ;  /* 0x000000040a1c0981 */ /* 0x000762000c1e1b00 */
[----:B------:R-:W-:-:S02]  /*02b0*/  @P0 LEA R20, P4, R111, UR8, 0x3 ;  /* 0x000000086f140c11 */ /* 0x000fc4000f8818ff */
[----:B------:R-:W-:Y:S01]  /*02c0*/  @P0 LEA R22, P6, R109, UR8, 0x3 ;  /* 0x000000086d160c11 */ /* 0x000fe2000f8c18ff */
[----:B------:R-:W5:Y:S01]  /*02d0*/  @P0 LDG.E.64 R12, desc[UR4][R12.64] ;  /* 0x000000040c0c0981 */ /* 0x000f62000c1e1b00 */
[----:B0-----:R-:W-:Y:S02]  /*02e0*/  @P0 LEA R6, P5, R51, UR8, 0x3 ;  /* 0x0000000833060c11 */ /* 0x001fe4000f8a18ff */
[----:B------:R-:W-:Y:S01]  /*02f0*/  @P0 LEA.HI.X R17, R115, UR9, RZ, 0x3, P3 ;  /* 0x0000000973110c11 */ /* 0x000fe200098f1cff */
[----:B------:R-:W5:Y:S01]  /*0300*/  @P0 LDG.E.64 R14, desc[UR4][R14.64] ;  /* 0x000000040e0e0981 */ /* 0x000f62000c1e1b00 */
[----:B------:R-:W-:Y:S01]  /*0310*/  @P0 LEA R24, P3, R27, UR8, 0x3 ;  /* 0x000000081b180c11 */ /* 0x000fe2000f8618ff */
[----:B------:R-:W-:Y:S01]  /*0320*/  ULDC UR8, c[0x0][0x214] ;  /* 0x0000850000087ab9 */ /* 0x000fe20000000800 */
[----:B------:R-:W-:Y:S02]  /*0330*/  @P0 LEA.HI.X R19, R113, UR9, RZ, 0x3, P2 ;  /* 0x0000000971130c11 */ /* 0x000fe400090f1cff */
[----:B------:R-:W-:Y:S01]  /*0340*/  @P0 LEA.HI.X R21, R111, UR9, RZ, 0x3, P4 ;  /* 0x000000096f150c11 */ /* 0x000fe2000a0f1cff */
[----:B------:R-:W5:Y:S01]  /*0350*/  @P0 LDG.E.64 R16, desc[UR4][R16.64] ;  /* 0x0000000410100981 */ /* 0x000f62000c1e1b00 */
[----:B------:R-:W-:-:S02]  /*0360*/  @P0 LEA.HI.X R23, R109, UR9, RZ, 0x3, P6 ;  /* 0x000000096d170c11 */ /* 0x000fc4000b0f1cff */
[----:B------:R-:W-:Y:S01]  /*0370*/  @P0 LEA.HI.X R7, R51, UR9, RZ, 0x3, P5 ;  /* 0x0000000933070c11 */ /* 0x000fe2000a8f1cff */
[----:B------:R-:W5:Y:S01]  /*0380*/  @P0 LDG.E.64 R18, desc[UR4][R18.64] ;  /* 0x0000000412120981 */ /* 0x000f62000c1e1b00 */
[----:B------:R-:W-:Y:S02]  /*0390*/  @P0 LEA.HI.X R25, R27, UR9, RZ, 0x3, P3 ;  /* 0x000000091b190c11 */ /* 0x000fe400098f1cff */
[----:B------:R-:W-:Y:S01]  /*03a0*/  IADD3 R2, P1, R0, UR6, RZ ;  /* 0x0000000600027c10 */ /* 0x000fe2000ff3e0ff */
[----:B------:R-:W5:Y:S04]  /*03b0*/  @P0 LDG.E.64 R20, desc[UR4][R20.64] ;  /* 0x0000000414140981 */ /* 0x000f68000c1e1b00 */
[----:B------:R-:W5:Y:S04]  /*03c0*/  @P0 LDG.E.64 R22, desc[UR4][R22.64] ;  /* 0x0000000416160981 */ /* 0x000f68000c1e1b00 */
[----:B------:R-:W5:Y:S04]  /*03d0*/  @P0 LDG.E.64 R6, desc[UR4][R6.64] ;  /* 0x0000000406060981 */ /* 0x000f68000c1e1b00 */
[----:B------:R3:W5:Y:S01]  /*03e0*/  @P0 LDG.E.64 R10, desc[UR4][R24.64] ;  /* 0x00000004180a0981 */ /* 0x000762000c1e1b00 */
[----:B------:R-:W-:Y:S01]  /*03f0*/  IADD3.X R3, RZ, UR7, RZ, P1, !PT ;  /* 0x00000007ff037c10 */ /* 0x000fe20008ffe4ff */
[----:B------:R-:W-:-:S02]  /*0400*/  ULDC.64 UR6, c[0x0][0x278] ;  /* 0x00009e0000067ab9 */ /* 0x000fc40000000a00 */
[----:B------:R-:W-:Y:S02]  /*0410*/  LEA R196, P3, R125, UR6, 0x3 ;  /* 0x000000067dc47c11 */ /* 0x000fe4000f8618ff */
[----:B------:R-:W-:Y:S02]  /*0420*/  LEA R188, P4, R121, UR6, 0x3 ;  /* 0x0000000679bc7c11 */ /* 0x000fe4000f8818ff */
[----:B------:R-:W-:Y:S02]  /*0430*/  ISETP.GE.AND P1, PT, R201, UR8, PT ;  /* 0x00000008c9007c0c */ /* 0x000fe4000bf26270 */
[----:B------:R-:W-:Y:S02]  /*0440*/  LEA.HI.X R197, R125, UR7, RZ, 0x3, P3 ;  /* 0x000000077dc57c11 */ /* 0x000fe400098f1cff */
[----:B------:R-:W-:Y:S02]  /*0450*/  LEA.HI.X R189, R121, UR7, RZ, 0x3, P4 ;  /* 0x0000000779bd7c11 */ /* 0x000fe4000a0f1cff */
[----:B------:R-:W-:-:S02]  /*0460*/  LEA R4, P2, R202, UR6, 0x3 ;  /* 0x00000006ca047c11 */ /* 0x000fc4000f8418ff */
[----:B------:R-:W-:Y:S02]  /*0470*/  LEA R192, P6, R123, UR6, 0x3 ;  /* 0x000000067bc07c11 */ /* 0x000fe4000f8c18ff */
[----:B------:R-:W-:Y:S02]  /*0480*/  LEA R184, P5, R119, UR6, 0x3 ;  /* 0x0000000677b87c11 */ /* 0x000fe4000f8a18ff */
[----:B------:R-:W-:Y:S02]  /*0490*/  LEA R180, P3, R117, UR6, 0x3 ;  /* 0x0000000675b47c11 */ /* 0x000fe4000f8618ff */
[----:B------:R-:W-:Y:S02]  /*04a0*/  LEA R176, P4, R115, UR6, 0x3 ;  /* 0x0000000673b07c11 */ /* 0x000fe4000f8818ff */
[----:B------:R-:W-:Y:S02]  /*04b0*/  LEA.HI.X R193, R123, UR7, RZ, 0x3, P6 ;  /* 0x000000077bc17c11 */ /* 0x000fe4000b0f1cff */
[----:B------:R-:W-:-:S02]  /*04c0*/  LEA.HI.X R185, R119, UR7, RZ, 0x3, P5 ;  /* 0x0000000777b97c11 */ /* 0x000fc4000a8f1cff */
[----:B------:R-:W-:Y:S02]  /*04d0*/  LEA.HI.X R181, R117, UR7, RZ, 0x3, P3 ;  /* 0x0000000775b57c11 */ /* 0x000fe400098f1cff */
[----:B------:R-:W-:Y:S02]  /*04e0*/  LEA.HI.X R177, R115, UR7, RZ, 0x3, P4 ;  /* 0x0000000773b17c11 */ /* 0x000fe4000a0f1cff */
[----:B------:R-:W-:Y:S02]  /*04f0*/  IADD3.X R5, RZ, UR7, RZ, P2, !PT ;  /* 0x00000007ff057c10 */ /* 0x000fe400097fe4ff */
[----:B------:R-:W-:Y:S02]  /*0500*/  LEA R172, P5, R113, UR6, 0x3 ;  /* 0x0000000671ac7c11 */ /* 0x000fe4000f8a18ff */
[----:B------:R-:W-:Y:S02]  /*0510*/  LEA R168, P3, R111, UR6, 0x3 ;  /* 0x000000066fa87c11 */ /* 0x000fe4000f8618ff */
[----:B------:R-:W-:-:S02]  /*0520*/  LEA R164, P6, R109, UR6, 0x3 ;  /* 0x000000066da47c11 */ /* 0x000fc4000f8c18ff */
[----:B------:R-:W-:Y:S02]  /*0530*/  LEA R160, P4, R51, UR6, 0x3 ;  /* 0x0000000633a07c11 */ /* 0x000fe4000f8818ff */
[----:B-1----:R-:W-:Y:S02]  /*0540*/  LEA R8, P2, R27, UR6, 0x3 ;  /* 0x000000061b087c11 */ /* 0x002fe4000f8418ff */
[----:B------:R-:W-:Y:S02]  /*0550*/  LEA.HI.X R173, R113, UR7, RZ, 0x3, P5 ;  /* 0x0000000771ad7c11 */ /* 0x000fe4000a8f1cff */
[----:B------:R-:W-:Y:S02]  /*0560*/  LEA.HI.X R169, R111, UR7, RZ, 0x3, P3 ;  /* 0x000000076fa97c11 */ /* 0x000fe400098f1cff */
[----:B------:R-:W-:Y:S02]  /*0570*/  LEA.HI.X R165, R109, UR7, RZ, 0x3, P6 ;  /* 0x000000076da57c11 */ /* 0x000fe4000b0f1cff */
[----:B------:R-:W-:-:S02]  /*0580*/  LEA.HI.X R161, R51, UR7, RZ, 0x3, P4 ;  /* 0x0000000733a17c11 */ /* 0x000fc4000a0f1cff */
[----:B------:R-:W-:Y:S01]  /*0590*/  LEA.HI.X R9, R27, UR7, RZ, 0x3, P2 ;  /* 0x000000071b097c11 */ /* 0x000fe200090f1cff */
[----:B--23--:R-:W-:Y:S06]  /*05a0*/  @P1 EXIT ;  /* 0x000000000000194d */ /* 0x00cfec0003800000 */
[--C-:B------:R-:W-:Y:S01]  /*05b0*/  IMAD.WIDE.U32 R124, R125, 0x8, R48.reuse ;  /* 0x000000087d7c7825 */ /* 0x100fe200078e0030 */
[----:B------:R-:W2:Y:S03]  /*05c0*/  LDG.E.64 R126, desc[UR4][R2.64] ;  /* 0x00000004027e7981 */ /* 0x000ea6000c1e1b00 */
[--C-:B------:R-:W-:Y:S01]  /*05d0*/  IMAD.WIDE.U32 R122, R123, 0x8, R48.reuse ;  /* 0x000000087b7a7825 */ /* 0x100fe200078e0030 */
[----:B------:R-:W3:Y:S03]  /*05e0*/  LDG.E.64 R4, desc[UR4][R4.64] ;  /* 0x0000000404047981 */ /* 0x000ee6000c1e1b00 */
[--C-:B------:R-:W-:Y:S01]  /*05f0*/  IMAD.WIDE.U32 R120, R121, 0x8, R48.reuse ;  /* 0x0000000879787825 */ /* 0x100fe200078e0030 */
[----:B------:R-:W4:Y:S03]  /*0600*/  LDG.E.64 R124, desc[UR4][R124.64] ;  /* 0x000000047c7c7981 */ /* 0x000f26000c1e1b00 */
[--C-:B------:R-:W-:Y:S01]  /*0610*/  IMAD.WIDE.U32 R118, R119, 0x8, R48.reuse ;  /* 0x0000000877767825 */ /* 0x100fe200078e0030 */
[----:B------:R-:W3:Y:S03]  /*0620*/  LDG.E.64 R122, desc[UR4][R122.64] ;  /* 0x000000047a7a7981 */ /* 0x000ee6000c1e1b00 */
        /* <DEDUP_REMOVED lines=11> */
[----:B------:R-:W3:Y:S04]  /*06e0*/  LDG.E.64 R196, desc[UR4][R196.64] ;  /* 0x00000004c4c47981 */ /* 0x000ee8000c1e1b00 */
[----:B------:R-:W3:Y:S01]  /*06f0*/  LDG.E.64 R192, desc[UR4][R192.64] ;  /* 0x00000004c0c07981 */ /* 0x000ee2000c1e1b00 */
[----:B------:R-:W-:-:S03]  /*0700*/  IMAD.WIDE.U32 R48, R27, 0x8, R48 ;  /* 0x000000081b307825 */ /* 0x000fc600078e0030 */
[----:B------:R-:W3:Y:S04]  /*0710*/  LDG.E.64 R188, desc[UR4][R188.64] ;  /* 0x00000004bcbc7981 */ /* 0x000ee8000c1e1b00 */
[----:B------:R-:W3:Y:S04]  /*0720*/  LDG.E.64 R184, desc[UR4][R184.64] ;  /* 0x00000004b8b87981 */ /* 0x000ee8000c1e1b00 */
[----:B------:R-:W3:Y:S04]  /*0730*/  LDG.E.64 R180, desc[UR4][R180.64] ;  /* 0x00000004b4b47981 */ /* 0x000ee8000c1e1b00 */
[----:B------:R-:W3:Y:S04]  /*0740*/  LDG.E.64 R176, desc[UR4][R176.64] ;  /* 0x00000004b0b07981 */ /* 0x000ee8000c1e1b00 */
[----:B------:R-:W3:Y:S04]  /*0750*/  LDG.E.64 R172, desc[UR4][R172.64] ;  /* 0x00000004acac7981 */ /* 0x000ee8000c1e1b00 */
[----:B------:R-:W3:Y:S04]  /*0760*/  LDG.E.64 R168, desc[UR4][R168.64] ;  /* 0x00000004a8a87981 */ /* 0x000ee8000c1e1b00 */
[----:B------:R-:W3:Y:S04]  /*0770*/  LDG.E.64 R164, desc[UR4][R164.64] ;  /* 0x00000004a4a47981 */ /* 0x000ee8000c1e1b00 */
[----:B------:R-:W3:Y:S01]  /*0780*/  LDG.E.64 R160, desc[UR4][R160.64] ;  /* 0x00000004a0a07981 */ /* 0x000ee2000c1e1b00 */
[----:B-----5:R-:W-:-:S02]  /*0790*/  @!P0 CS2R R28, SRZ ;  /* 0x00000000001c8805 */ /* 0x020fc4000001ff00 */
[----:B------:R-:W-:Y:S02]  /*07a0*/  @!P0 CS2R R30, SRZ ;  /* 0x00000000001e8805 */ /* 0x000fe4000001ff00 */
[----:B------:R-:W-:Y:S01]  /*07b0*/  @!P0 CS2R R22, SRZ ;  /* 0x0000000000168805 */ /* 0x000fe2000001ff00 */
[----:B------:R-:W3:Y:S01]  /*07c0*/  LDG.E.64 R110, desc[UR4][R110.64] ;  /* 0x000000046e6e7981 */ /* 0x000ee2000c1e1b00 */
[----:B------:R-:W-:Y:S02]  /*07d0*/  @!P0 CS2R R32, SRZ ;  /* 0x0000000000208805 */ /* 0x000fe4000001ff00 */
[----:B------:R-:W-:Y:S02]  /*07e0*/  @!P0 CS2R R20, SRZ ;  /* 0x0000000000148805 */ /* 0x000fe4000001ff00 */
[----:B------:R-:W-:Y:S01]  /*07f0*/  @!P0 CS2R R34, SRZ ;  /* 0x0000000000228805 */ /* 0x000fe2000001ff00 */
[----:B------:R-:W3:Y:S01]  /*0800*/  LDG.E.64 R108, desc[UR4][R108.64] ;  /* 0x000000046c6c7981 */ /* 0x000ee2000c1e1b00 */
[----:B------:R-:W-:-:S02]  /*0810*/  @!P0 CS2R R18, SRZ ;  /* 0x0000000000128805 */ /* 0x000fc4000001ff00 */
[----:B------:R-:W-:Y:S02]  /*0820*/  @!P0 CS2R R16, SRZ ;  /* 0x0000000000108805 */ /* 0x000fe4000001ff00 */
[----:B------:R-:W-:Y:S01]  /*0830*/  @!P0 CS2R R14, SRZ ;  /* 0x00000000000e8805 */ /* 0x000fe2000001ff00 */
[----:B------:R-:W3:Y:S01]  /*0840*/  LDG.E.64 R50, desc[UR4][R50.64] ;  /* 0x0000000432327981 */ /* 0x000ee2000c1e1b00 */
[----:B------:R-:W-:Y:S02]  /*0850*/  @!P0 CS2R R12, SRZ ;  /* 0x00000000000c8805 */ /* 0x000fe4000001ff00 */
[----:B------:R-:W-:Y:S02]  /*0860*/  @!P0 CS2R R10, SRZ ;  /* 0x00000000000a8805 */ /* 0x000fe4000001ff00 */
[----:B------:R-:W-:Y:S01]  /*0870*/  @!P0 CS2R R6, SRZ ;  /* 0x0000000000068805 */ /* 0x000fe2000001ff00 */
[----:B------:R-:W3:Y:S01]  /*0880*/  LDG.E.64 R48, desc[UR4][R48.64] ;  /* 0x0000000430307981 */ /* 0x000ee2000c1e1b00 */
[----:B------:R-:W-:Y:S01]  /*0890*/  ULDC.64 UR6, c[0x0][0x270] ;  /* 0x00009c0000067ab9 */ /* 0x000fe20000000a00 */
[----:B------:R-:W-:Y:S01]  /*08a0*/  ULDC UR12, c[0x0][0x2d8] ;  /* 0x0000b600000c7ab9 */ /* 0x000fe20000000800 */
[----:B------:R-:W-:Y:S01]  /*08b0*/  ULDC.64 UR8, c[0x0][0x230] ;  /* 0x00008c0000087ab9 */ /* 0x000fe20000000a00 */
[----:B------:R0:W3:Y:S01]  /*08c0*/  LDG.E.64 R2, desc[UR4][R8.64] ;  /* 0x0000000408027981 */ /* 0x0000e2000c1e1b00 */
        /* <DEDUP_REMOVED lines=8> */
[----:B------:R-:W-:Y:S01]  /*0950*/  SHF.R.U64 R29, R22, 0x10, R23 ;  /* 0x00000010161d7819 */ /* 0x000fe20000001217 */
        /* <DEDUP_REMOVED lines=8> */
[----:B------:R-:W-:Y:S01]  /*09e0*/  ULDC.64 UR10, c[0x0][0x238] ;  /* 0x00008e00000a7ab9 */ /* 0x000fe20000000a00 */
[----:B------:R-:W-:Y:S01]  /*09f0*/  SHF.R.U32.HI R44, RZ, 0x10, R35 ;  /* 0x00000010ff2c7819 */ /* 0x000fe20000011623 */
[----:B------:R-:W-:Y:S01]  /*0a00*/  ULDC.64 UR14, c[0x0][0x2b8] ;  /* 0x0000ae00000e7ab9 */ /* 0x000fe20000000a00 */
        /* <DEDUP_REMOVED lines=27> */
[----:B------:R-:W-:-:S02]  /*0bc0*/  HADD2.F32 R131, -RZ, R6.H0_H0 ;  /* 0x20000006ff837230 */ /* 0x000fc40000004100 */
[----:B------:R-:W-:Y:S02]  /*0bd0*/  HADD2.F32 R132, -RZ, R7.H0_H0 ;  /* 0x20000007ff847230 */ /* 0x000fe40000004100 */
[----:B------:R-:W-:Y:S01]  /*0be0*/  HADD2.F32 R130, -RZ, R11.H0_H0 ;  /* 0x2000000bff827230 */ /* 0x000fe20000004100 */
[----:B------:R-:W-:Y:S01]  /*0bf0*/  ISETP.NE.U32.AND P0, PT, RZ, UR6, PT ;  /* 0x00000006ff007c0c */ /* 0x000fe2000bf05070 */
[----:B------:R-:W-:Y:S01]  /*0c00*/  ULDC.U8 UR6, c[0x0][0x2a0] ;  /* 0x0000a80000067ab9 */ /* 0x000fe20000000000 */
[----:B------:R-:W-:Y:S01]  /*0c10*/  HADD2.F32 R47, -RZ, R47.H0_H0 ;  /* 0x2000002fff2f7230 */ /* 0x000fe20000004100 */
[----:B------:R-:W-:Y:S01]  /*0c20*/  ISETP.NE.AND P3, PT, RZ, UR6, PT ;  /* 0x00000006ff007c0c */ /* 0x000fe2000bf65270 */
        /* <DEDUP_REMOVED lines=22> */
[----:B------:R-:W-:Y:S01]  /*0d90*/  HADD2.F32 R23, -RZ, R23.H0_H0 ;  /* 0x20000017ff177230 */ /* 0x000fe20000004100 */
[----:B------:R-:W-:Y:S01]  /*0da0*/  ISETP.NE.AND.EX P0, PT, RZ, UR7, PT, P0 ;  /* 0x00000007ff007c0c */ /* 0x000fe2000bf05300 */
[----:B------:R-:W-:Y:S01]  /*0db0*/  ULDC UR7, c[0x0][0x218] ;  /* 0x0000860000077ab9 */ /* 0x000fe20000000800 */
[----:B--2---:R-:W-:Y:S01]  /*0dc0*/  SHF.R.U64 R22, R126, 0x10, R127 ;  /* 0x000000107e167819 */ /* 0x004fe2000000127f */
[----:B------:R-:W-:Y:S01]  /*0dd0*/  HADD2.F32 R128, -RZ, R126.H0_H0 ;  /* 0x2000007eff807230 */ /* 0x000fe20000004100 */
[----:B----4-:R-:W-:Y:S01]  /*0de0*/  SHF.R.U64 R20, R124, 0x10, R125 ;  /* 0x000000107c147819 */ /* 0x010fe2000000127d */
[----:B------:R-:W-:Y:S01]  /*0df0*/  HADD2.F32 R126, -RZ, R124.H0_H0 ;  /* 0x2000007cff7e7230 */ /* 0x000fe20000004100 */
[----:B---3--:R-:W-:Y:S01]  /*0e00*/  SHF.R.U64 R18, R122, 0x10, R123 ;  /* 0x000000107a127819 */ /* 0x008fe2000000127b */
[----:B------:R-:W-:Y:S01]  /*0e10*/  HADD2.F32 R124, -RZ, R122.H0_H0 ;  /* 0x2000007aff7c7230 */ /* 0x000fe20000004100 */
[----:B------:R-:W-:Y:S01]  /*0e20*/  SHF.R.U64 R16, R120, 0x10, R121 ;  /* 0x0000001078107819 */ /* 0x000fe20000001279 */
[----:B------:R-:W-:Y:S01]  /*0e30*/  HADD2.F32 R122, -RZ, R120.H0_H0 ;  /* 0x20000078ff7a7230 */ /* 0x000fe20000004100 */
[----:B------:R-:W-:Y:S01]  /*0e40*/  SHF.R.U64 R14, R118, 0x10, R119 ;  /* 0x00000010760e7819 */ /* 0x000fe20000001277 */
[----:B------:R-:W-:Y:S01]  /*0e50*/  HADD2.F32 R120, -RZ, R118.H0_H0 ;  /* 0x20000076ff787230 */ /* 0x000fe20000004100 */
[----:B------:R-:W-:-:S02]  /*0e60*/  SHF.R.U64 R199, R4, 0x10, R5 ;  /* 0x0000001004c77819 */ /* 0x000fc40000001205 */
[----:B------:R-:W-:Y:S01]  /*0e70*/  SHF.R.U64 R12, R116, 0x10, R117 ;  /* 0x00000010740c7819 */ /* 0x000fe20000001275 */
[----:B------:R-:W-:Y:S01]  /*0e80*/  HADD2.F32 R118, -RZ, R116.H0_H0 ;  /* 0x20000074ff767230 */ /* 0x000fe20000004100 */
[----:B------:R-:W-:Y:S01]  /*0e90*/  SHF.R.U32.HI R63, RZ, 0x10, R5 ;  /* 0x00000010ff3f7819 */ /* 0x000fe20000011605 */
[----:B------:R-:W-:Y:S01]  /*0ea0*/  HADD2.F32 R200, -RZ, R4.H0_H0 ;  /* 0x20000004ffc87230 */ /* 0x000fe20000004100 */
[----:B------:R-:W-:Y:S01]  /*0eb0*/  SHF.R.U64 R10, R114, 0x10, R115 ;  /* 0x00000010720a7819 */ /* 0x000fe20000001273 */
[----:B------:R-:W-:Y:S01]  /*0ec0*/  HADD2.F32 R116, -RZ, R114.H0_H0 ;  /* 0x20000072ff747230 */ /* 0x000fe20000004100 */
[----:B------:R-:W-:Y:S01]  /*0ed0*/  SHF.R.U32.HI R21, RZ, 0x10, R127 ;  /* 0x00000010ff157819 */ /* 0x000fe2000001167f */
[----:B------:R-:W-:Y:S01]  /*0ee0*/  HADD2.F32 R198, -RZ, R5.H0_H0 ;  /* 0x20000005ffc67230 */ /* 0x000fe20000004100 */
[----:B0-----:R-:W-:Y:S01]  /*0ef0*/  SHF.R.U64 R8, R112, 0x10, R113 ;  /* 0x0000001070087819 */ /* 0x001fe20000001271 */
[----:B------:R-:W-:Y:S01]  /*0f00*/  HADD2.F32 R114, -RZ, R112.H0_H0 ;  /* 0x20000070ff727230 */ /* 0x000fe20000004100 */
[----:B------:R-:W-:-:S02]  /*0f10*/  SHF.R.U32.HI R19, RZ, 0x10, R125 ;  /* 0x00000010ff137819 */ /* 0x000fc4000001167d */
[--C-:B------:R-:W-:Y:S02]  /*0f20*/  SHF.R.U64 R195, R196, 0x10, R197.reuse ;  /* 0x00000010c4c37819 */ /* 0x100fe400000012c5 */
[----:B------:R-:W-:Y:S02]  /*0f30*/  SHF.R.U32.HI R62, RZ, 0x10, R197 ;  /* 0x00000010ff3e7819 */ /* 0x000fe400000116c5 */
[----:B------:R-:W-:Y:S02]  /*0f40*/  SHF.R.U32.HI R17, RZ, 0x10, R123 ;  /* 0x00000010ff117819 */ /* 0x000fe4000001167b */
[--C-:B------:R-:W-:Y:S02]  /*0f50*/  SHF.R.U64 R191, R192, 0x10, R193.reuse ;  /* 0x00000010c0bf7819 */ /* 0x100fe400000012c1 */
[----:B------:R-:W-:Y:S02]  /*0f60*/  SHF.R.U32.HI R61, RZ, 0x10, R193 ;  /* 0x00000010ff3d7819 */ /* 0x000fe400000116c1 */
        /* <DEDUP_REMOVED lines=15> */
[--C-:B------:R-:W-:Y:S01]  /*1060*/  SHF.R.U64 R6, R110, 0x10, R111.reuse ;  /* 0x000000106e067819 */ /* 0x100fe2000000126f */
[----:B------:R-:W-:Y:S01]  /*1070*/  HADD2.F32 R112, -RZ, R110.H0_H0 ;  /* 0x2000006eff707230 */ /* 0x000fe20000004100 */
[----:B------:R-:W-:Y:S02]  /*1080*/  SHF.R.U32.HI R5, RZ, 0x10, R111 ;  /* 0x00000010ff057819 */ /* 0x000fe4000001166f */
[--C-:B------:R-:W-:Y:S01]  /*1090*/  SHF.R.U64 R167, R168, 0x10, R169.reuse ;  /* 0x00000010a8a77819 */ /* 0x100fe200000012a9 */
[----:B------:R-:W-:Y:S01]  /*10a0*/  HADD2.F32 R110, -RZ, R108.H0_H0 ;  /* 0x2000006cff6e7230 */ /* 0x000fe20000004100 */
[----:B------:R-:W-:-:S02]  /*10b0*/  SHF.R.U32.HI R55, RZ, 0x10, R169 ;  /* 0x00000010ff377819 */ /* 0x000fc400000116a9 */
[--C-:B------:R-:W-:Y:S02]  /*10c0*/  SHF.R.U64 R4, R108, 0x10, R109.reuse ;  /* 0x000000106c047819 */ /* 0x100fe4000000126d */
[----:B------:R-:W-:Y:S02]  /*10d0*/  SHF.R.U32.HI R53, RZ, 0x10, R109 ;  /* 0x00000010ff357819 */ /* 0x000fe4000001166d */
[--C-:B------:R-:W-:Y:S02]  /*10e0*/  SHF.R.U64 R163, R164, 0x10, R165.reuse ;  /* 0x00000010a4a37819 */ /* 0x100fe400000012a5 */
[----:B------:R-:W-:Y:S02]  /*10f0*/  SHF.R.U32.HI R54, RZ, 0x10, R165 ;  /* 0x00000010ff367819 */ /* 0x000fe400000116a5 */
[--C-:B------:R-:W-:Y:S02]  /*1100*/  SHF.R.U64 R52, R50, 0x10, R51.reuse ;  /* 0x0000001032347819 */ /* 0x100fe40000001233 */
[----:B------:R-:W-:-:S02]  /*1110*/  SHF.R.U32.HI R0, RZ, 0x10, R51 ;  /* 0x00000010ff007819 */ /* 0x000fc40000011633 */
[--C-:B------:R-:W-:Y:S02]  /*1120*/  SHF.R.U64 R159, R160, 0x10, R161.reuse ;  /* 0x00000010a09f7819 */ /* 0x100fe400000012a1 */
[----:B------:R-:W-:Y:S02]  /*1130*/  SHF.R.U32.HI R157, RZ, 0x10, R161 ;  /* 0x00000010ff9d7819 */ /* 0x000fe400000116a1 */
[--C-:B------:R-:W-:Y:S02]  /*1140*/  SHF.R.U64 R153, R48, 0x10, R49.reuse ;  /* 0x0000001030997819 */ /* 0x100fe40000001231 */
[----:B------:R-:W-:Y:S02]  /*1150*/  SHF.R.U32.HI R154, RZ, 0x10, R49 ;  /* 0x00000010ff9a7819 */ /* 0x000fe40000011631 */
[--C-:B------:R-:W-:Y:S02]  /*1160*/  SHF.R.U64 R155, R2, 0x10, R3.reuse ;  /* 0x00000010029b7819 */ /* 0x100fe40000001203 */
        /* <DEDUP_REMOVED lines=85> */
.L_x_35781:
[----:B------:R-:W0:Y:S01]  /*16c0*/  LDC.64 R104, c[0x0][0x220] ;  /* 0x00008800ff687b82 */ /* 0x000e220000000a00 */
[----:B--2---:R-:W-:Y:S01]  /*16d0*/  IMAD R56, R201, UR7, RZ ;  /* 0x00000007c9387c24 */ /* 0x004fe2000f8e02ff */
[----:B------:R-:W-:Y:S01]  /*16e0*/  ISETP.NE.U32.AND P2, PT, RZ, UR8, PT ;  /* 0x00000008ff007c0c */ /* 0x000fe2000bf45070 */
[----:B------:R-:W-:-:S03]  /*16f0*/  HFMA2.MMA R206, -RZ, RZ, 1.875, 0 ;  /* 0x3f800000ffce7435 */ /* 0x000fc600000001ff */
[----:B------:R-:W-:Y:S02]  /*1700*/  SHF.R.S32.HI R57, RZ, 0x1f, R56 ;  /* 0x0000001fff397819 */ /* 0x000fe40000011438 */
[----:B------:R-:W1:Y:S01]  /*1710*/  @P0 LDC.64 R62, c[0x0][0x270] ;  /* 0x00009c00ff3e0b82 */ /* 0x000e620000000a00 */
[----:B------:R-:W-:Y:S02]  /*1720*/  ISETP.NE.AND.EX P2, PT, RZ, UR9, PT, P2 ;  /* 0x00000009ff007c0c */ /* 0x000fe4000bf45320 */
[----:B------:R-:W-:-:S04]  /*1730*/  LEA.HI R57, R57, R56, RZ, 0x2 ;  /* 0x0000003839397211 */ /* 0x000fc800078f10ff */
[----:B------:R-:W-:Y:S01]  /*1740*/  LEA.HI.SX32 R225, R57, R202, 0x1e ;  /* 0x000000ca39e17211 */ /* 0x000fe200078ff2ff */
[----:B------:R-:W2:Y:S04]  /*1750*/  LDC.64 R226, c[0x0][0x238] ;  /* 0x00008e00ffe27b82 */ /* 0x000ea80000000a00 */
[C---:B0-----:R-:W-:Y:S02]  /*1760*/  IMAD.WIDE.U32 R56, R225.reuse, 0x10, R104 ;  /* 0x00000010e1387825 */ /* 0x041fe400078e0068 */
[----:B------:R-:W-:Y:S02]  /*1770*/  @P2 LEA R60, P1, R225, UR8, 0x4 ;  /* 0x00000008e13c2c11 */ /* 0x000fe4000f8220ff */
[----:B------:R-:W0:Y:S02]  /*1780*/  @P2 LDC.64 R64, c[0x0][0x230] ;  /* 0x00008c00ff402b82 */ /* 0x000e240000000a00 */
[----:B------:R-:W3:Y:S01]  /*1790*/  LDG.E.128 R56, desc[UR4][R56.64] ;  /* 0x0000000438387981 */ /* 0x000ee2000c1e1d00 */
[----:B-1----:R-:W-:Y:S01]  /*17a0*/  @P0 IMAD.WIDE R62, R201, 0x4, R62 ;  /* 0x00000004c93e0825 */ /* 0x002fe200078e023e */
[----:B------:R-:W-:-:S04]  /*17b0*/  @P2 LEA.HI.X R61, R225, UR9, RZ, 0x4, P1 ;  /* 0x00000009e13d2c11 */ /* 0x000fc800088f24ff */
[----:B------:R-:W3:Y:S04]  /*17c0*/  @P0 LDG.E R206, desc[UR4][R62.64] ;  /* 0x000000043ece0981 */ /* 0x000ee8000c1e1900 */
[----:B------:R1:W4:Y:S01]  /*17d0*/  @P2 LDG.E.128 R52, desc[UR4][R60.64] ;  /* 0x000000043c342981 */ /* 0x000322000c1e1d00 */
[----:B------:R-:W-:-:S04]  /*17e0*/  ISETP.NE.U32.AND P1, PT, RZ, UR8, PT ;  /* 0x00000008ff007c0c */ /* 0x000fc8000bf25070 */
[----:B------:R-:W-:Y:S02]  /*17f0*/  ISETP.NE.AND.EX P1, PT, RZ, UR9, PT, P1 ;  /* 0x00000009ff007c0c */ /* 0x000fe4000bf25310 */
[C---:B------:R-:W-:Y:S02]  /*1800*/  SHF.L.U32 R205, R225.reuse, 0x4, RZ ;  /* 0x00000004e1cd7819 */ /* 0x040fe400000006ff */
[----:B------:R-:W-:Y:S02]  /*1810*/  IADD3 R204, R225, 0x20, RZ ;  /* 0x00000020e1cc7810 */ /* 0x000fe40007ffe0ff */
[----:B------:R-:W-:Y:S02]  /*1820*/  SHF.R.U32.HI R203, RZ, 0x1c, R225 ;  /* 0x0000001cffcb7819 */ /* 0x000fe400000116e1 */
[----:B------:R-:W-:Y:S01]  /*1830*/  IADD3 R66, P4, R205, UR10, RZ ;  /* 0x0000000acd427c10 */ /* 0x000fe2000ff9e0ff */
[----:B-1----:R-:W-:-:S03]  /*1840*/  IMAD.WIDE.U32 R60, R204, 0x10, R104 ;  /* 0x00000010cc3c7825 */ /* 0x002fc600078e0068 */
[----:B------:R-:W-:Y:S01]  /*1850*/  IADD3.X R67, R203, UR11, RZ, P4, !PT ;  /* 0x0000000bcb437c10 */ /* 0x000fe2000a7fe4ff */
[----:B0-----:R-:W-:-:S04]  /*1860*/  @P2 IMAD.WIDE.U32 R64, R204, 0x10, R64 ;  /* 0x00000010cc402825 */ /* 0x001fc800078e0040 */
[-C--:B---3--:R-:W-:Y:S01]  /*1870*/  FMUL.FTZ R63, R56, R206.reuse ;  /* 0x000000ce383f7220 */ /* 0x088fe20000410000 */
[-C--:B------:R-:W-:Y:S01]  /*1880*/  FMUL.FTZ R62, R57, R206.reuse ;  /* 0x000000ce393e7220 */ /* 0x080fe20000410000 */
[-C--:B------:R-:W-:Y:S01]  /*1890*/  FMUL.FTZ R69, R58, R206.reuse ;  /* 0x000000ce3a457220 */ /* 0x080fe20000410000 */
[----:B------:R-:W-:Y:S01]  /*18a0*/  FMUL.FTZ R68, R59, R206 ;  /* 0x000000ce3b447220 */ /* 0x000fe20000410000 */
[----:B------:R-:W-:Y:S01]  /*18b0*/  FMUL.FTZ R56, R200, R63 ;  /* 0x0000003fc8387220 */ /* 0x000fe20000410000 */
[----:B------:R-:W-:Y:S01]  /*18c0*/  FMUL.FTZ R57, R199, R62 ;  /* 0x0000003ec7397220 */ /* 0x000fe20000410000 */
[----:B------:R-:W-:Y:S01]  /*18d0*/  FMUL.FTZ R58, R198, R69 ;  /* 0x00000045c63a7220 */ /* 0x000fe20000410000 */
[----:B------:R-:W-:Y:S01]  /*18e0*/  FMUL.FTZ R59, R197, R68 ;  /* 0x00000044c53b7220 */ /* 0x000fe20000410000 */
[----:B----4-:R-:W-:Y:S01]  /*18f0*/  @P1 FADD.FTZ R56, R52, R56 ;  /* 0x0000003834381221 */ /* 0x010fe20000010000 */
[----:B------:R-:W-:Y:S01]  /*1900*/  @P1 FADD.FTZ R57, R53, R57 ;  /* 0x0000003935391221 */ /* 0x000fe20000010000 */
[----:B------:R-:W-:Y:S01]  /*1910*/  @P1 FADD.FTZ R58, R54, R58 ;  /* 0x0000003a363a1221 */ /* 0x000fe20000010000 */
[----:B------:R-:W-:Y:S01]  /*1920*/  @P1 FADD.FTZ R59, R55, R59 ;  /* 0x0000003b373b1221 */ /* 0x000fe20000010000 */
[----:B------:R-:W-:Y:S01]  /*1930*/  MOV R100, R52 ;  /* 0x0000003400647202 */ /* 0x000fe20000000f00 */
[----:B------:R-:W0:Y:S03]  /*1940*/  @P2 LDC.64 R68, c[0x0][0x230] ;  /* 0x00008c00ff442b82 */ /* 0x000e260000000a00 */
[----:B------:R1:W-:Y:S01]  /*1950*/  STG.E.128 desc[UR4][R66.64], R56 ;  /* 0x0000003842007986 */ /* 0x0003e2000c101d04 */
[----:B------:R-:W-:-:S03]  /*1960*/  MOV R101, R53 ;  /* 0x0000003500657202 */ /* 0x000fc60000000f00 */
[----:B------:R-:W3:Y:S01]  /*1970*/  LDG.E.128 R60, desc[UR4][R60.64] ;  /* 0x000000043c3c7981 */ /* 0x000ee2000c1e1d00 */
[----:B------:R-:W-:Y:S02]  /*1980*/  MOV R102, R54 ;  /* 0x0000003600667202 */ /* 0x000fe40000000f00 */
[----:B------:R-:W-:-:S06]  /*1990*/  MOV R103, R55 ;  /* 0x0000003700677202 */ /* 0x000fcc0000000f00 */
[----:B------:R4:W5:Y:S01]  /*19a0*/  @P2 LDG.E.128 R100, desc[UR4][R64.64] ;  /* 0x0000000440642981 */ /* 0x000962000c1e1d00 */
[----:B------:R-:W-:Y:S01]  /*19b0*/  IADD3 R207, R225, 0x40, RZ ;  /* 0x00000040e1cf7810 */ /* 0x000fe20007ffe0ff */
[----:B--2---:R-:W-:-:S04]  /*19c0*/  IMAD.WIDE.U32 R70, R204, 0x10, R226 ;  /* 0x00000010cc467825 */ /* 0x004fc800078e00e2 */
[----:B----4-:R-:W-:-:S04]  /*19d0*/  IMAD.WIDE.U32 R64, R207, 0x10, R104 ;  /* 0x00000010cf407825 */ /* 0x010fc800078e0068 */
[----:B0-----:R-:W-:-:S04]  /*19e0*/  @P2 IMAD.WIDE.U32 R68, R207, 0x10, R68 ;  /* 0x00000010cf442825 */ /* 0x001fc800078e0044 */
[-C--:B---3--:R-:W-:Y:S01]  /*19f0*/  FMUL.FTZ R73, R60, R206.reuse ;  /* 0x000000ce3c497220 */ /* 0x088fe20000410000 */
[-C--:B-1----:R-:W-:Y:S01]  /*1a00*/  FMUL.FTZ R66, R61, R206.reuse ;  /* 0x000000ce3d427220 */ /* 0x082fe20000410000 */
[-C--:B------:R-:W-:Y:S01]  /*1a10*/  FMUL.FTZ R67, R62, R206.reuse ;  /* 0x000000ce3e437220 */ /* 0x080fe20000410000 */
[----:B------:R-:W-:Y:S01]  /*1a20*/  FMUL.FTZ R72, R63, R206 ;  /* 0x000000ce3f487220 */ /* 0x000fe20000410000 */
[----:B------:R-:W-:Y:S01]  /*1a30*/  FMUL.FTZ R60, R196, R73 ;  /* 0x00000049c43c7220 */ /* 0x000fe20000410000 */
[----:B------:R-:W-:Y:S01]  /*1a40*/  FMUL.FTZ R61, R195, R66 ;  /* 0x00000042c33d7220 */ /* 0x000fe20000410000 */
[----:B------:R-:W-:Y:S01]  /*1a50*/  FMUL.FTZ R62, R194, R67 ;  /* 0x00000043c23e7220 */ /* 0x000fe20000410000 */
[----:B------:R-:W-:Y:S01]  /*1a60*/  FMUL.FTZ R63, R193, R72 ;  /* 0x00000048c13f7220 */ /* 0x000fe20000410000 */
[----:B-----5:R-:W-:Y:S01]  /*1a70*/  @P1 FADD.FTZ R60, R100, R60 ;  /* 0x0000003c643c1221 */ /* 0x020fe20000010000 */
[----:B------:R-:W-:Y:S01]  /*1a80*/  @P1 FADD.FTZ R61, R101, R61 ;  /* 0x0000003d653d1221 */ /* 0x000fe20000010000 */
[----:B------:R-:W-:Y:S01]  /*1a90*/  @P1 FADD.FTZ R62, R102, R62 ;  /* 0x0000003e663e1221 */ /* 0x000fe20000010000 */
[----:B------:R-:W-:Y:S01]  /*1aa0*/  @P1 FADD.FTZ R63, R103, R63 ;  /* 0x0000003f673f1221 */ /* 0x000fe20000010000 */
[----:B------:R-:W-:Y:S01]  /*1ab0*/  @P2 MOV R52, R100 ;  /* 0x0000006400342202 */ /* 0x000fe20000000f00 */
[----:B------:R-:W0:Y:S03]  /*1ac0*/  @P2 LDC.64 R72, c[0x0][0x230] ;  /* 0x00008c00ff482b82 */ /* 0x000e260000000a00 */
[----:B------:R1:W-:Y:S04]  /*1ad0*/  STG.E.128 desc[UR4][R70.64], R60 ;  /* 0x0000003c46007986 */ /* 0x0003e8000c101d04 */
[----:B------:R-:W2:Y:S01]  /*1ae0*/  LDG.E.128 R64, desc[UR4][R64.64] ;  /* 0x0000000440407981 */ /* 0x000ea2000c1e1d00 */
[----:B------:R-:W-:-:S02]  /*1af0*/  @P2 MOV R53, R101 ;  /* 0x0000006500352202 */ /* 0x000fc40000000f00 */
[----:B------:R-:W-:Y:S02]  /*1b00*/  @P2 MOV R54, R102 ;  /* 0x0000006600362202 */ /* 0x000fe40000000f00 */
[----:B------:R-:W-:Y:S02]  /*1b10*/  @P2 MOV R55, R103 ;  /* 0x0000006700372202 */ /* 0x000fe40000000f00 */
[----:B------:R3:W4:Y:S01]  /*1b20*/  @P2 LDG.E.128 R100, desc[UR4][R68.64] ;  /* 0x0000000444642981 */ /* 0x000722000c1e1d00 */
[----:B------:R-:W-:Y:S01]  /*1b30*/  IADD3 R209, R225, 0x60, RZ ;  /* 0x00000060e1d17810 */ /* 0x000fe20007ffe0ff */
[----:B------:R-:W-:-:S04]  /*1b40*/  IMAD.WIDE.U32 R74, R207, 0x10, R226 ;  /* 0x00000010cf4a7825 */ /* 0x000fc800078e00e2 */
[----:B---3--:R-:W-:-:S04]  /*1b50*/  IMAD.WIDE.U32 R68, R209, 0x10, R104 ;  /* 0x00000010d1447825 */ /* 0x008fc800078e0068 */
[----:B0-----:R-:W-:-:S04]  /*1b60*/  @P2 IMAD.WIDE.U32 R72, R209, 0x10, R72 ;  /* 0x00000010d1482825 */ /* 0x001fc800078e0048 */
[-C--:B--2---:R-:W-:Y:S01]  /*1b70*/  FMUL.FTZ R77, R64, R206.reuse ;  /* 0x000000ce404d7220 */ /* 0x084fe20000410000 */
[-C--:B------:R-:W-:Y:S01]  /*1b80*/  FMUL.FTZ R76, R65, R206.reuse ;  /* 0x000000ce414c7220 */ /* 0x080fe20000410000 */
[-C--:B-1----:R-:W-:Y:S01]  /*1b90*/  FMUL.FTZ R71, R66, R206.reuse ;  /* 0x000000ce42477220 */ /* 0x082fe20000410000 */
        /* <DEDUP_REMOVED lines=164> */
[----:B0-----:R-:W-:Y:S02]  /*25e0*/  @P2 IMAD.WIDE.U32 R232, R223, 0x10, R106 ;  /* 0x00000010dfe82825 */ /* 0x001fe400078e006a */
[----:B------:R-:W0:Y:S02]  /*25f0*/  @P2 LDC.64 R106, c[0x0][0x230] ;  /* 0x00008c00ff6a2b82 */ /* 0x000e240000000a00 */
        /* <DEDUP_REMOVED lines=11> */
[----:B------:R-:W-:-:S05]  /*26b0*/  @P1 FADD.FTZ R95, R103, R95 ;  /* 0x0000005f675f1221 */ /* 0x000fca0000010000 */
[----:B------:R0:W-:Y:S04]  /*26c0*/  STG.E.128 desc[UR4][R228.64], R92 ;  /* 0x0000005ce4007986 */ /* 0x0001e8000c101d04 */
[----:B------:R-:W2:Y:S01]  /*26d0*/  LDG.E.128 R96, desc[UR4][R96.64] ;  /* 0x0000000460607981 */ /* 0x000ea2000c1e1d00 */
[----:B------:R-:W-:Y:S02]  /*26e0*/  @P2 MOV R52, R100 ;  /* 0x0000006400342202 */ /* 0x000fe40000000f00 */
[----:B------:R-:W-:Y:S02]  /*26f0*/  @P2 MOV R53, R101 ;  /* 0x0000006500352202 */ /* 0x000fe40000000f00 */
[----:B------:R-:W-:Y:S02]  /*2700*/  @P2 MOV R54, R102 ;  /* 0x0000006600362202 */ /* 0x000fe40000000f00 */
[----:B------:R-:W-:-:S02]  /*2710*/  @P2 MOV R55, R103 ;  /* 0x0000006700372202 */ /* 0x000fc40000000f00 */
[----:B------:R-:W3:Y:S01]  /*2720*/  @P2 LDG.E.128 R100, desc[UR4][R232.64] ;  /* 0x00000004e8642981 */ /* 0x000ee2000c1e1d00 */
[----:B------:R-:W-:Y:S01]  /*2730*/  IADD3 R225, R225, 0x160, RZ ;  /* 0x00000160e1e17810 */ /* 0x000fe20007ffe0ff */
[----:B------:R-:W-:-:S04]  /*2740*/  IMAD.WIDE.U32 R230, R223, 0x10, R226 ;  /* 0x00000010dfe67825 */ /* 0x000fc800078e00e2 */
[----:B------:R-:W-:-:S04]  /*2750*/  IMAD.WIDE.U32 R104, R225, 0x10, R104 ;  /* 0x00000010e1687825 */ /* 0x000fc800078e0068 */
[----:B0-----:R-:W-:-:S04]  /*2760*/  @P2 IMAD.WIDE.U32 R228, R225, 0x10, R106 ;  /* 0x00000010e1e42825 */ /* 0x001fc800078e006a */
[-C--:B--2---:R-:W-:Y:S01]  /*2770*/  FMUL.FTZ R235, R96, R206.reuse ;  /* 0x000000ce60eb7220 */ /* 0x084fe20000410000 */
[-C--:B------:R-:W-:Y:S01]  /*2780*/  FMUL.FTZ R208, R97, R206.reuse ;  /* 0x000000ce61d07220 */ /* 0x080fe20000410000 */
[-C--:B------:R-:W-:Y:S01]  /*2790*/  FMUL.FTZ R237, R98, R206.reuse ;  /* 0x000000ce62ed7220 */ /* 0x080fe20000410000 */
        /* <DEDUP_REMOVED lines=9> */
[----:B------:R-:W-:-:S02]  /*2830*/  @P2 MOV R52, R100 ;  /* 0x0000006400342202 */ /* 0x000fc40000000f00 */
[----:B------:R-:W-:Y:S02]  /*2840*/  @P2 MOV R53, R101 ;  /* 0x0000006500352202 */ /* 0x000fe40000000f00 */
[----:B------:R-:W-:Y:S01]  /*2850*/  @P2 MOV R54, R102 ;  /* 0x0000006600362202 */ /* 0x000fe20000000f00 */
[----:B------:R0:W-:Y:S01]  /*2860*/  STG.E.128 desc[UR4][R230.64], R96 ;  /* 0x00000060e6007986 */ /* 0x0001e2000c101d04 */
[----:B------:R-:W-:-:S03]  /*2870*/  @P2 MOV R55, R103 ;  /* 0x0000006700372202 */ /* 0x000fc60000000f00 */
[----:B------:R-:W2:Y:S04]  /*2880*/  LDG.E.128 R104, desc[UR4][R104.64] ;  /* 0x0000000468687981 */ /* 0x000ea8000c1e1d00 */
[----:B------:R1:W3:Y:S01]  /*2890*/  @P2 LDG.E.128 R52, desc[UR4][R228.64] ;  /* 0x00000004e4342981 */ /* 0x0002e2000c1e1d00 */
        /* <DEDUP_REMOVED lines=42> */
[-C--:B--2---:R-:W-:Y:S01]  /*2b40*/  FMUL.FTZ R229, R104, R206.reuse ;  /* 0x000000ce68e57220 */ /* 0x084fe20000410000 */
[-C--:B------:R-:W-:Y:S01]  /*2b50*/  FMUL.FTZ R208, R105, R206.reuse ;  /* 0x000000ce69d07220 */ /* 0x080fe20000410000 */
[----:B------:R-:W-:Y:S01]  /*2b60*/  FMUL.FTZ R107, R107, R206 ;  /* 0x000000ce6b6b7220 */ /* 0x000fe20000410000 */
[----:B---3--:R-:W-:Y:S01]  /*2b70*/  @P2 MOV R100, R52 ;  /* 0x0000003400642202 */ /* 0x008fe20000000f00 */
[----:B------:R-:W-:Y:S01]  /*2b80*/  FMUL.FTZ R104, R48, R229 ;  /* 0x000000e530687220 */ /* 0x000fe20000410000 */
[----:B------:R-:W-:Y:S01]  /*2b90*/  FMUL.FTZ R229, R106, R206 ;  /* 0x000000ce6ae57220 */ /* 0x000fe20000410000 */
[----:B------:R-:W-:Y:S01]  /*2ba0*/  @P2 MOV R101, R53 ;  /* 0x0000003500652202 */ /* 0x000fe20000000f00 */
[----:B------:R-:W-:Y:S01]  /*2bb0*/  FMUL.FTZ R105, R155, R208 ;  /* 0x000000d09b697220 */ /* 0x000fe20000410000 */
[----:B------:R-:W-:Y:S01]  /*2bc0*/  @P2 MOV R102, R54 ;  /* 0x0000003600662202 */ /* 0x000fe20000000f00 */
[----:B------:R-:W-:Y:S01]  /*2bd0*/  @P1 FADD.FTZ R104, R104, R100 ;  /* 0x0000006468681221 */ /* 0x000fe20000010000 */
[----:B------:R-:W-:Y:S01]  /*2be0*/  @P2 MOV R103, R55 ;  /* 0x0000003700672202 */ /* 0x000fe20000000f00 */
[----:B------:R-:W-:Y:S01]  /*2bf0*/  FMUL.FTZ R106, R46, R229 ;  /* 0x000000e52e6a7220 */ /* 0x000fe20000410000 */
[----:B------:R-:W-:Y:S01]  /*2c00*/  FMUL.FTZ R107, R156, R107 ;  /* 0x0000006b9c6b7220 */ /* 0x000fe20000410000 */
[----:B------:R-:W-:Y:S01]  /*2c10*/  FADD.FTZ R100, R96, R231 ;  /* 0x000000e760647221 */ /* 0x000fe20000010000 */
[----:B------:R-:W-:Y:S01]  /*2c20*/  @P1 FADD.FTZ R105, R105, R101 ;  /* 0x0000006569691221 */ /* 0x000fe20000010000 */
[----:B------:R-:W-:Y:S01]  /*2c30*/  @P1 FADD.FTZ R106, R106, R102 ;  /* 0x000000666a6a1221 */ /* 0x000fe20000010000 */
[----:B------:R-:W-:Y:S01]  /*2c40*/  @P1 FADD.FTZ R107, R107, R103 ;  /* 0x000000676b6b1221 */ /* 0x000fe20000010000 */
[----:B------:R-:W-:-:S04]  /*2c50*/  FADD.FTZ R101, R97, R100 ;  /* 0x0000006461657221 */ /* 0x000fc80000010000 */
        /* <DEDUP_REMOVED lines=126> */
.L_x_35793:
[----:B-1----:R-:W-:Y:S01]  /*3440*/  FADD.FTZ R229, R208, R229 ;  /* 0x000000e5d0e57221 */ /* 0x002fe20000010000 */
[----:B------:R-:W-:Y:S01]  /*3450*/  FSEL R100, R101, RZ, !P3 ;  /* 0x000000ff65647208 */ /* 0x000fe20005800000 */
[----:B------:R-:W1:Y:S02]  /*3460*/  @!P1 LDC.64 R226, c[0x0][0x258] ;  /* 0x00009600ffe29b82 */ /* 0x000e640000000a00 */
[----:B------:R-:W-:Y:S02]  /*3470*/  FFMA.FTZ R210, R229, R102, UR12 ;  /* 0x0000000ce5d27e23 */ /* 0x000fe40008010066 */
[--C-:B------:R-:W-:Y:S01]  /*3480*/  FADD.FTZ R102, R60, -R100.reuse ;  /* 0x800000643c667221 */ /* 0x100fe20000010000 */
[--C-:B------:R-:W-:Y:S01]  /*3490*/  FADD.FTZ R103, R61, -R100.reuse ;  /* 0x800000643d677221 */ /* 0x100fe20000010000 */
[--C-:B------:R-:W-:Y:S01]  /*34a0*/  FADD.FTZ R206, R62, -R100.reuse ;  /* 0x800000643ece7221 */ /* 0x100fe20000010000 */
[----:B------:R-:W-:Y:S01]  /*34b0*/  FMUL.FTZ R62, R101, R101 ;  /* 0x00000065653e7220 */ /* 0x000fe20000410000 */
[----:B------:R-:W2:Y:S01]  /*34c0*/  @!P1 LDC.64 R60, c[0x0][0x250] ;  /* 0x00009400ff3c9b82 */ /* 0x000ea20000000a00 */
[--C-:B0-----:R-:W-:Y:S01]  /*34d0*/  FADD.FTZ R208, R63, -R100.reuse ;  /* 0x800000643fd07221 */ /* 0x101fe20000010000 */
[--C-:B------:R-:W-:Y:S01]  /*34e0*/  FADD.FTZ R56, R56, -R100.reuse ;  /* 0x8000006438387221 */ /* 0x100fe20000010000 */
[--C-:B------:R-:W-:Y:S01]  /*34f0*/  FADD.FTZ R57, R57, -R100.reuse ;  /* 0x8000006439397221 */ /* 0x100fe20000010000 */
[----:B------:R-:W-:Y:S01]  /*3500*/  FSEL R63, R62, RZ, P3 ;  /* 0x000000ff3e3f7208 */ /* 0x000fe20001800000 */
[--C-:B------:R-:W-:Y:S01]  /*3510*/  FADD.FTZ R58, R58, -R100.reuse ;  /* 0x800000643a3a7221 */ /* 0x100fe20000010000 */
[--C-:B------:R-:W-:Y:S01]  /*3520*/  FADD.FTZ R59, R59, -R100.reuse ;  /* 0x800000643b3b7221 */ /* 0x100fe20000010000 */
[--C-:B------:R-:W-:Y:S01]  /*3530*/  FADD.FTZ R73, R73, -R100.reuse ;  /* 0x8000006449497221 */ /* 0x100fe20000010000 */
[--C-:B------:R-:W-:Y:S01]  /*3540*/  FADD.FTZ R74, R74, -R100.reuse ;  /* 0x800000644a4a7221 */ /* 0x100fe20000010000 */
[----:B------:R-:W-:Y:S01]  /*3550*/  FADD.FTZ R224, R210, R63 ;  /* 0x0000003fd2e07221 */ /* 0x000fe20000010000 */
[--C-:B------:R-:W-:Y:S01]  /*3560*/  FADD.FTZ R210, R89, -R100.reuse ;  /* 0x8000006459d27221 */ /* 0x100fe20000010000 */
[--C-:B------:R-:W-:Y:S01]  /*3570*/  FADD.FTZ R65, R65, -R100.reuse ;  /* 0x8000006441417221 */ /* 0x100fe20000010000 */
[--C-:B------:R-:W-:Y:S01]  /*3580*/  FADD.FTZ R66, R66, -R100.reuse ;  /* 0x8000006442427221 */ /* 0x100fe20000010000 */
[----:B------:R-:W0:Y:S01]  /*3590*/  MUFU.RSQ R89, R224 ;  /* 0x000000e000597308 */ /* 0x000e220000001400 */
        /* <DEDUP_REMOVED lines=9> */
[----:B------:R-:W-:Y:S01]  /*3630*/  IADD3 R62, P2, R205, UR14, RZ ;  /* 0x0000000ecd3e7c10 */ /* 0x000fe2000ff5e0ff */
[----:B--2---:R-:W-:-:S04]  /*3640*/  @!P1 IMAD.WIDE R228, R201, 0x4, R60 ;  /* 0x00000004c9e49825 */ /* 0x004fc800078e023c */
[--C-:B------:R-:W-:Y:S01]  /*3650*/  FADD.FTZ R214, R93, -R100.reuse ;  /* 0x800000645dd67221 */ /* 0x100fe20000010000 */
[----:B------:R-:W2:Y:S01]  /*3660*/  LDC.64 R60, c[0x0][0x2b8] ;  /* 0x0000ae00ff3c7b82 */ /* 0x000ea20000000a00 */
[--C-:B------:R-:W-:Y:S01]  /*3670*/  FADD.FTZ R220, R99, -R100.reuse ;  /* 0x8000006463dc7221 */ /* 0x100fe20000010000 */
[--C-:B------:R-:W-:Y:S01]  /*3680*/  FADD.FTZ R216, R95, -R100.reuse ;  /* 0x800000645fd87221 */ /* 0x100fe20000010000 */
[----:B------:R-:W-:Y:S01]  /*3690*/  FADD.FTZ R218, R97, -R100 ;  /* 0x8000006461da7221 */ /* 0x000fe20000010000 */
        /* <DEDUP_REMOVED lines=14> */
[C---:B------:R-:W-:Y:S01]  /*3780*/  FMUL.FTZ R73, R89.reuse, R76 ;  /* 0x0000004c59497220 */ /* 0x040fe20000410000 */
[----:B------:R-:W-:Y:S01]  /*3790*/  FMUL.FTZ R74, R89, R77 ;  /* 0x0000004d594a7220 */ /* 0x000fe20000410000 */
[----:B------:R-:W-:Y:S01]  /*37a0*/  IADD3.X R63, R203, UR15, RZ, P2, !PT ;  /* 0x0000000fcb3f7c10 */ /* 0x000fe200097fe4ff */
        /* <DEDUP_REMOVED lines=10> */
[----:B--2---:R-:W-:-:S04]  /*3850*/  IMAD.WIDE.U32 R84, R204, 0x10, R60 ;  /* 0x00000010cc547825 */ /* 0x004fc800078e003c */
[----:B------:R-:W-:Y:S01]  /*3860*/  FFMA.FTZ R71, R19, R224, R42 ;  /* 0x000000e013477223 */ /* 0x000fe2000001002a */
[----:B------:R-:W-:Y:S01]  /*3870*/  FFMA.FTZ R70, R125, R206, R150 ;  /* 0x000000ce7d467223 */ /* 0x000fe20000010096 */
[----:B------:R-:W-:Y:S01]  /*3880*/  FFMA.FTZ R69, R20, R103, R45 ;  /* 0x0000006714457223 */ /* 0x000fe2000001002d */
[----:B------:R-:W-:Y:S01]  /*3890*/  FFMA.FTZ R68, R126, R102, R149 ;  /* 0x000000667e447223 */ /* 0x000fe20000010095 */
[----:B------:R-:W-:Y:S01]  /*38a0*/  @!P1 STG.E desc[UR4][R228.64], R101 ;  /* 0x00000065e4009986 */ /* 0x000fe2000c101904 */
[--C-:B------:R-:W-:Y:S01]  /*38b0*/  FADD.FTZ R64, R64, -R100.reuse ;  /* 0x8000006440407221 */ /* 0x100fe20000010000 */
[--C-:B------:R-:W-:Y:S01]  /*38c0*/  FADD.FTZ R72, R72, -R100.reuse ;  /* 0x8000006448487221 */ /* 0x100fe20000010000 */
[--C-:B------:R-:W-:Y:S01]  /*38d0*/  FADD.FTZ R75, R75, -R100.reuse ;  /* 0x800000644b4b7221 */ /* 0x100fe20000010000 */
[----:B------:R-:W-:Y:S01]  /*38e0*/  @!P1 STG.E desc[UR4][R226.64], R89 ;  /* 0x00000059e2009986 */ /* 0x000fe2000c101904 */
[--C-:B------:R-:W-:Y:S01]  /*38f0*/  FADD.FTZ R79, R79, -R100.reuse ;  /* 0x800000644f4f7221 */ /* 0x100fe20000010000 */
[--C-:B------:R-:W-:Y:S01]  /*3900*/  FADD.FTZ R78, R78, -R100.reuse ;  /* 0x800000644e4e7221 */ /* 0x100fe20000010000 */
[--C-:B------:R-:W-:Y:S01]  /*3910*/  FADD.FTZ R80, R80, -R100.reuse ;  /* 0x8000006450507221 */ /* 0x100fe20000010000 */
[----:B------:R-:W-:Y:S01]  /*3920*/  STG.E.128 desc[UR4][R62.64], R56 ;  /* 0x000000383e007986 */ /* 0x000fe2000c101d04 */
[--C-:B------:R-:W-:Y:S01]  /*3930*/  FADD.FTZ R81, R81, -R100.reuse ;  /* 0x8000006451517221 */ /* 0x100fe20000010000 */
[--C-:B------:R-:W-:Y:S01]  /*3940*/  FADD.FTZ R82, R82, -R100.reuse ;  /* 0x8000006452527221 */ /* 0x100fe20000010000 */
[--C-:B------:R-:W-:Y:S01]  /*3950*/  FADD.FTZ R83, R83, -R100.reuse ;  /* 0x8000006453537221 */ /* 0x100fe20000010000 */
[----:B------:R0:W-:Y:S01]  /*3960*/  STG.E.128 desc[UR4][R84.64], R68 ;  /* 0x0000004454007986 */ /* 0x0001e2000c101d04 */
        /* <DEDUP_REMOVED lines=17> */
[----:B0-----:R-:W0:Y:S01]  /*3a80*/  LDC.64 R84, c[0x0][0x210] ;  /* 0x00008400ff547b82 */ /* 0x001e220000000a00 */
        /* <DEDUP_REMOVED lines=57> */
[----:B0-----:R-:W-:Y:S01]  /*3e20*/  LEA R201, R84, R201, 0x2 ;  /* 0x000000c954c97211 */ /* 0x001fe200078e10ff */
[----:B------:R-:W-:-:S04]  /*3e30*/  IMAD.WIDE.U32 R212, R225, 0x10, R60 ;  /* 0x00000010e1d47825 */ /* 0x000fc800078e003c */
[----:B------:R-:W-:Y:S01]  /*3e40*/  FFMA.FTZ R61, R16, R66, R41 ;  /* 0x00000042103d7223 */ /* 0x000fe20000010029 */
[----:B------:R-:W-:Y:S01]  /*3e50*/  FFMA.FTZ R60, R122, R65, R145 ;  /* 0x000000417a3c7223 */ /* 0x000fe20000010091 */
[----:B------:R-:W-:Y:S01]  /*3e60*/  FFMA.FTZ R66, R119, R99, R144 ;  /* 0x0000006377427223 */ /* 0x000fe20000010090 */
[----:B------:R-:W-:Y:S01]  /*3e70*/  FFMA.FTZ R65, R14, R93, R39 ;  /* 0x0000005d0e417223 */ /* 0x000fe20000010027 */
[----:B-1----:R-:W-:Y:S01]  /*3e80*/  FFMA.FTZ R59, R3, R216, R26 ;  /* 0x000000d8033b7223 */ /* 0x002fe2000001001a */
[----:B------:R-:W-:Y:S01]  /*3e90*/  FFMA.FTZ R58, R109, R94, R134 ;  /* 0x0000005e6d3a7223 */ /* 0x000fe20000010086 */
[----:B------:R0:W-:Y:S01]  /*3ea0*/  STG.E.128 desc[UR4][R230.64], R60 ;  /* 0x0000003ce6007986 */ /* 0x0001e2000c101d04 */
[----:B------:R-:W-:Y:S01]  /*3eb0*/  FFMA.FTZ R57, R4, R214, R29 ;  /* 0x000000d604397223 */ /* 0x000fe2000001001d */
[----:B------:R-:W-:Y:S01]  /*3ec0*/  FFMA.FTZ R56, R110, R92, R133 ;  /* 0x0000005c6e387223 */ /* 0x000fe20000010085 */
[----:B------:R-:W-:Y:S01]  /*3ed0*/  ISETP.GE.AND P1, PT, R201, R85, PT ;  /* 0x00000055c900720c */ /* 0x000fe20003f26270 */
[----:B------:R1:W-:Y:S04]  /*3ee0*/  STG.E.128 desc[UR4][R232.64], R64 ;  /* 0x00000040e8007986 */ /* 0x0003e8000c101d04 */
[----:B------:R2:W-:Y:S04]  /*3ef0*/  STG.E.128 desc[UR4][R234.64], R68 ;  /* 0x00000044ea007986 */ /* 0x0005e8000c101d04 */
[----:B------:R2:W-:Y:S04]  /*3f00*/  STG.E.128 desc[UR4][R236.64], R72 ;  /* 0x00000048ec007986 */ /* 0x0005e8000c101d04 */
[----:B------:R2:W-:Y:S01]  /*3f10*/  STG.E.128 desc[UR4][R210.64], R76 ;  /* 0x0000004cd2007986 */ /* 0x0005e2000c101d04 */
[----:B0-----:R-:W-:Y:S01]  /*3f20*/  FFMA.FTZ R63, R0, R220, R25 ;  /* 0x000000dc003f7223 */ /* 0x001fe20000010019 */
[----:B------:R-:W-:Y:S01]  /*3f30*/  FFMA.FTZ R62, R51, R98, R132 ;  /* 0x00000062333e7223 */ /* 0x000fe20000010084 */
[----:B------:R-:W-:Y:S01]  /*3f40*/  FFMA.FTZ R61, R2, R218, R27 ;  /* 0x000000da023d7223 */ /* 0x000fe2000001001b */
[----:B------:R-:W-:Y:S01]  /*3f50*/  FFMA.FTZ R60, R108, R96, R131 ;  /* 0x000000606c3c7223 */ /* 0x000fe20000010083 */
[----:B-1----:R-:W-:Y:S01]  /*3f60*/  FFMA.FTZ R67, R154, R100, R23 ;  /* 0x000000649a437223 */ /* 0x002fe20000010017 */
[----:B------:R-:W-:Y:S01]  /*3f70*/  FFMA.FTZ R66, R49, R106, R130 ;  /* 0x0000006a31427223 */ /* 0x000fe20000010082 */
[----:B------:R-:W-:Y:S01]  /*3f80*/  FFMA.FTZ R65, R153, R222, R24 ;  /* 0x000000de99417223 */ /* 0x000fe20000010018 */
[----:B------:R-:W-:Y:S01]  /*3f90*/  FFMA.FTZ R64, R50, R104, R129 ;  /* 0x0000006832407223 */ /* 0x000fe20000010081 */
[----:B------:R2:W-:Y:S04]  /*3fa0*/  STG.E.128 desc[UR4][R88.64], R80 ;  /* 0x0000005058007986 */ /* 0x0005e8000c101d04 */
[----:B------:R2:W-:Y:S04]  /*3fb0*/  STG.E.128 desc[UR4][R102.64], R56 ;  /* 0x0000003866007986 */ /* 0x0005e8000c101d04 */
[----:B------:R2:W-:Y:S04]  /*3fc0*/  STG.E.128 desc[UR4][R206.64], R60 ;  /* 0x0000003cce007986 */ /* 0x0005e8000c101d04 */
[----:B------:R2:W-:Y:S01]  /*3fd0*/  STG.E.128 desc[UR4][R212.64], R64 ;  /* 0x00000040d4007986 */ /* 0x0005e2000c101d04 */
[----:B------:R-:W-:Y:S05]  /*3fe0*/  @!P1 BRA `(.L_x_35781) ;  /* 0xffffffd400b49947 */ /* 0x000fea000383ffff */
[----:B------:R-:W-:Y:S05]  /*3ff0*/  EXIT ;  /* 0x000000000000794d */ /* 0x000fea0003800000 */
.L_x_35780:
        /* <DEDUP_REMOVED lines=8> */
.L_x_35783:
[----:B------:R-:W-:Y:S05]  /*4080*/  BSYNC B0 ;  /* 0x0000000000007941 */ /* 0x000fea0003800000 */
.L_x_35782:
        /* <DEDUP_REMOVED lines=9> */
.L_x_35784:
        /* <DEDUP_REMOVED lines=8> */
.L_x_35785:
[----:B------:R-:W-:Y:S01]  /*41a0*/  HFMA2.MMA R214, -RZ, RZ, 0, 4.76837158203125e-07 ;  /* 0x00000008ffd67435 */ /* 0x000fe200000001ff */
[----:B------:R-:W-:-:S05]  /*41b0*/  MOV R101, R229 ;  /* 0x000000e500657202 */ /* 0x000fca0000000f00 */
[----:B------:R-:W-:-:S05]  /*41c0*/  FADD.FTZ R208, R206, R101 ;  /* 0x00000065ced07221 */ /* 0x000fca0000010000 */
[----:B------:R-:W-:-:S07]  /*41d0*/  MOV R231, R208 ;  /* 0x000000d000e77202 */ /* 0x000fce0000000f00 */
[----:B------:R-:W-:Y:S05]  /*41e0*/  WARPSYNC.COLLECTIVE R212, `(.L_x_35786) ;  /* 0x00000000d4087348 */ /* 0x000fea0003c00000 */
[----:B------:R0:W1:Y:S02]  /*41f0*/  SHFL.BFLY P2, R229, R231, R214, R233 ;  /* 0x0c0000d6e7e57389 */ /* 0x00006400000400e9 */
[----:B01----:R-:W-:Y:S01]  /*4200*/  ENDCOLLECTIVE ;  /* 0x000000000000791b */ /* 0x003fe20003800000 */
.L_x_35786:
[----:B------:R-:W-:Y:S01]  /*4210*/  HFMA2.MMA R214, -RZ, RZ, 0, 9.5367431640625e-07 ;  /* 0x00000010ffd67435 */ /* 0x000fe200000001ff */
[----:B------:R-:W-:-:S05]  /*4220*/  MOV R101, R229 ;  /* 0x000000e500657202 */ /* 0x000fca0000000f00 */
[----:B------:R-:W-:-:S05]  /*4230*/  FADD.FTZ R210, R208, R101 ;  /* 0x00000065d0d27221 */ /* 0x000fca0000010000 */
[----:B------:R-:W-:-:S07]  /*4240*/  MOV R231, R210 ;  /* 0x000000d200e77202 */ /* 0x000fce0000000f00 */
[----:B------:R-:W-:Y:S05]  /*4250*/  WARPSYNC.COLLECTIVE R212, `(.L_x_35787) ;  /* 0x00000000d4087348 */ /* 0x000fea0003c00000 */
[----:B------:R0:W1:Y:S02]  /*4260*/  SHFL.BFLY P2, R229, R231, R214, R233 ;  /* 0x0c0000d6e7e57389 */ /* 0x00006400000400e9 */
[----:B01----:R-:W-:Y:S01]  /*4270*/  ENDCOLLECTIVE ;  /* 0x000000000000791b */ /* 0x003fe20003800000 */
.L_x_35787:
        /* <DEDUP_REMOVED lines=104> */
.L_x_35788:
[----:B------:R-:W-:Y:S01]  /*4900*/  HFMA2.MMA R214, -RZ, RZ, 0, 1.1920928955078125e-07 ;  /* 0x00000002ffd67435 */ /* 0x000fe200000001ff */
[----:B------:R-:W-:-:S05]  /*4910*/  MOV R103, R229 ;  /* 0x000000e500677202 */ /* 0x000fca0000000f00 */
[----:B------:R-:W-:-:S05]  /*4920*/  FADD.FTZ R103, R100, R103 ;  /* 0x0000006764677221 */ /* 0x000fca0000010000 */
[----:B------:R-:W-:-:S07]  /*4930*/  MOV R231, R103 ;  /* 0x0000006700e77202 */ /* 0x000fce0000000f00 */
[----:B------:R-:W-:Y:S05]  /*4940*/  WARPSYNC.COLLECTIVE R212, `(.L_x_35789) ;  /* 0x00000000d4087348 */ /* 0x000fea0003c00000 */
[----:B------:R0:W1:Y:S02]  /*4950*/  SHFL.BFLY P2, R229, R231, R214, R233 ;  /* 0x0c0000d6e7e57389 */ /* 0x00006400000400e9 */
[----:B01----:R-:W-:Y:S01]  /*4960*/  ENDCOLLECTIVE ;  /* 0x000000000000791b */ /* 0x003fe20003800000 */
.L_x_35789:
[----:B------:R-:W-:Y:S01]  /*4970*/  HFMA2.MMA R214, -RZ, RZ, 0, 2.384185791015625e-07 ;  /* 0x00000004ffd67435 */ /* 0x000fe200000001ff */
[----:B------:R-:W-:-:S05]  /*4980*/  MOV R206, R229 ;  /* 0x000000e500ce7202 */ /* 0x000fca0000000f00 */
[----:B------:R-:W-:-:S05]  /*4990*/  FADD.FTZ R206, R103, R206 ;  /* 0x000000ce67ce7221 */ /* 0x000fca0000010000 */
[----:B------:R-:W-:-:S07]  /*49a0*/  MOV R231, R206 ;  /* 0x000000ce00e77202 */ /* 0x000fce0000000f00 */
[----:B------:R-:W-:Y:S05]  /*49b0*/  WARPSYNC.COLLECTIVE R212, `(.L_x_35790) ;  /* 0x00000000d4087348 */ /* 0x000fea0003c00000 */
[----:B------:R0:W1:Y:S02]  /*49c0*/  SHFL.BFLY P2, R229, R231, R214, R233 ;  /* 0x0c0000d6e7e57389 */ /* 0x00006400000400e9 */
[----:B01----:R-:W-:Y:S01]  /*49d0*/  ENDCOLLECTIVE ;  /* 0x000000000000791b */ /* 0x003fe20003800000 */
.L_x_35790:
[----:B------:R-:W-:Y:S01]  /*49e0*/  HFMA2.MMA R214, -RZ, RZ, 0, 4.76837158203125e-07 ;  /* 0x00000008ffd67435 */ /* 0x000fe200000001ff */
[----:B------:R-:W-:-:S05]  /*49f0*/  MOV R227, R229 ;  /* 0x000000e500e37202 */ /* 0x000fca0000000f00 */
[----:B------:R-:W-:-:S05]  /*4a00*/  FADD.FTZ R227, R206, R227 ;  /* 0x000000e3cee37221 */ /* 0x000fca0000010000 */
[----:B------:R-:W-:-:S07]  /*4a10*/  MOV R231, R227 ;  /* 0x000000e300e77202 */ /* 0x000fce0000000f00 */
[----:B------:R-:W-:Y:S05]  /*4a20*/  WARPSYNC.COLLECTIVE R212, `(.L_x_35791) ;  /* 0x00000000d4087348 */ /* 0x000fea0003c00000 */
[----:B------:R0:W1:Y:S02]  /*4a30*/  SHFL.BFLY P2, R229, R231, R214, R233 ;  /* 0x0c0000d6e7e57389 */ /* 0x00006400000400e9 */
[----:B01----:R-:W-:Y:S01]  /*4a40*/  ENDCOLLECTIVE ;  /* 0x000000000000791b */ /* 0x003fe20003800000 */
.L_x_35791:
[----:B------:R-:W-:Y:S01]  /*4a50*/  HFMA2.MMA R214, -RZ, RZ, 0, 9.5367431640625e-07 ;  /* 0x00000010ffd67435 */ /* 0x000fe200000001ff */
[----:B------:R-:W-:-:S05]  /*4a60*/  MOV R208, R229 ;  /* 0x000000e500d07202 */ /* 0x000fca0000000f00 */
[----:B------:R-:W-:-:S05]  /*4a70*/  FADD.FTZ R208, R227, R208 ;  /* 0x000000d0e3d07221 */ /* 0x000fca0000010000 */
[----:B------:R-:W-:-:S07]  /*4a80*/  MOV R231, R208 ;  /* 0x000000d000e77202 */ /* 0x000fce0000000f00 */
[----:B------:R-:W-:Y:S05]  /*4a90*/  WARPSYNC.COLLECTIVE R212, `(.L_x_35792) ;  /* 0x00000000d4087348 */ /* 0x000fea0003c00000 */
[----:B------:R0:W1:Y:S02]  /*4aa0*/  SHFL.BFLY P2, R229, R231, R214, R233 ;  /* 0x0c0000d6e7e57389 */ /* 0x00006400000400e9 */
[----:B01----:R-:W-:Y:S01]  /*4ab0*/  ENDCOLLECTIVE ;  /* 0x000000000000791b */ /* 0x003fe20003800000 */
.L_x_35792:
[----:B------:R-:W-:Y:S05]  /*4ac0*/  BRA `(.L_x_35793) ;  /* 0xffffffe8005c7947 */ /* 0x000fea000383ffff */
.L_x_35794:
        /* <DEDUP_REMOVED lines=11> */
.L_x_44468:


//--------------------- .text._ZN10layer_norm13ln_fwd_kernelINS_13Kernel_traitsI6__halfffffjLj1536ELj1ELj4ELj1ELj16ENS_18Kernel_traits_baseILj1536ES2_ffffjLj128EEEEELb0ELb1ELb1ELb0EEEvNS_9FwdParamsE --------------------------
	.section	.text._ZN10layer_norm13ln_fwd_kernelINS_13Kernel_traitsI6__halfffffjLj1536ELj1ELj4ELj1ELj16ENS_18Kernel_traits_baseILj1536ES2_ffffjLj128EEEEELb0ELb1ELb1ELb0EEEvNS_9FwdParamsE,"ax",@progbits
	.align	128
        .global         _ZN10layer_norm13ln_fwd_kernelINS_13Kernel_traitsI6__halfffffjLj1536ELj1ELj4ELj1ELj16ENS_18Kernel_traits_baseILj1536ES2_ffffjLj128EEEEELb0ELb1ELb1ELb0EEEvNS_9FwdParamsE
        .type           _ZN10layer_norm13ln_fwd_kernelINS_13Kernel_traitsI6__halfffffjLj1536ELj1ELj4ELj1ELj16ENS_18Kernel_traits_baseILj1536ES2_ffffjLj128EEEEELb0ELb1ELb1ELb0EEEvNS_9FwdParamsE,@function
        .size           _ZN10layer_norm13ln_fwd_kernelINS_13Kernel_traitsI6__halfffffjLj1536ELj1ELj4ELj1ELj16ENS_18Kernel_traits_baseILj1536ES2_ffffjLj128EEEEELb0ELb1ELb1ELb0EEEvNS_9FwdParamsE,(.L_x_44469 - _ZN10layer_norm13ln_fwd_kernelINS_13Kernel_traitsI6__halfffffjLj1536ELj1ELj4ELj1ELj16ENS_18Kernel_traits_baseILj1536ES2_ffffjLj128EEEEELb0ELb1ELb1ELb0EEEvNS_9FwdParamsE)
        .other          _ZN10layer_norm13ln_fwd_kernelINS_13Kernel_traitsI6__halfffffjLj1536ELj1ELj4ELj1ELj16ENS_18Kernel_traits_baseILj1536ES2_ffffjLj128EEEEELb0ELb1ELb1ELb0EEEvNS_9FwdParamsE,@"STO_CUDA_ENTRY STV_DEFAULT"
_ZN10layer_norm13ln_fwd_kernelINS_13Kernel_traitsI6__halfffffjLj1536ELj1ELj4ELj1ELj16ENS_18Kernel_traits_baseILj1536ES2_ffffjLj128EEEEELb0ELb1ELb1ELb0EEEvNS_9FwdParamsE:
.text._ZN10layer_norm13ln_fwd_kernelINS_13Kernel_traitsI6__halfffffjLj1536ELj1ELj4ELj1ELj16ENS_18Kernel_traits_baseILj1536ES2_ffffjLj128EEEEELb0ELb1ELb1ELb0EEEvNS_9FwdParamsE:
        /* <DEDUP_REMOVED lines=41> */
.L_x_35796:
[----:B------:R-:W-:Y:S05]  /*0290*/  BSYNC B0 ;  /* 0x0000000000007941 */ /* 0x000fea0003800000 */
.L_x_35795:
        /* <DEDUP_REMOVED lines=17> */
.L_x_35798:
[----:B------:R-:W-:Y:S05]  /*03b0*/  BSYNC B0 ;  /* 0x0000000000007941 */ /* 0x000fea0003800000 */
.L_x_35797:
        /* <DEDUP_REMOVED lines=17> */
.L_x_35800:
[----:B------:R-:W-:Y:S05]  /*04d0*/  BSYNC B0 ;  /* 0x0000000000007941 */ /* 0x000fea0003800000 */
.L_x_35799:
        /* <DEDUP_REMOVED lines=17> */
.L_x_35802:
[----:B------:R-:W-:Y:S05]  /*05f0*/  BSYNC B0 ;  /* 0x0000000000007941 */ /* 0x000fea0003800000 */
.L_x_35801:
        /* <DEDUP_REMOVED lines=17> */
.L_x_35804:
[----:B------:R-:W-:Y:S05]  /*0710*/  BSYNC B0 ;  /* 0x0000000000007941 */ /* 0x000fea0003800000 */
.L_x_35803:
        /* <DEDUP_REMOVED lines=20> */
.L_x_35806:
[----:B------:R-:W-:Y:S05]  /*0860*/  BSYNC B0 ;  /* 0x0000000000007941 */ /* 0x000fea0003800000 */
.L_x_35805:
        /* <DEDUP_REMOVED lines=22> */
.L_x_35808:
[----:B------:R-:W-:Y:S05]  /*09d0*/  BSYNC B0 ;  /* 0x0000000000007941 */ /* 0x000fea0003800000 */
.L_x_35807:
        /* <DEDUP_REMOVED lines=20> */
.L_x_35810:
[----:B------:R-:W-:Y:S05]  /*0b20*/  BSYNC B0 ;  /* 0x0000000000007941 */ /* 0x000fea0003800000 */
.L_x_35809:
        /* <DEDUP_REMOVED lines=20> */
.L_x_35812:
[----:B------:R-:W-:Y:S05]  /*0c70*/  BSYNC B0 ;  /* 0x0000000000007941 */ /* 0x000fea0003800000 */
.L_x_35811:
        /* <DEDUP_REMOVED lines=20> */
.L_x_35814:
[----:B------:R-:W-:Y:S05]  /*0dc0*/  BSYNC B0 ;  /* 0x0000000000007941 */ /* 0x000fea0003800000 */
.L_x_35813:
        /* <DEDUP_REMOVED lines=20> */
.L_x_35816:
[----:B------:R-:W-:Y:S05]  /*0f10*/  BSYNC B0 ;  /* 0x0000000000007941 */ /* 0x000fea0003800000 */
.L_x_35815:
        /* <DEDUP_REMOVED lines=19> */
.L_x_35818:
[----:B------:R-:W-:Y:S05]  /*1050*/  BSYNC B0 ;  /* 0x0000000000007941 */ /* 0x000fea0003800000 */
.L_x_35817:
[----:B------:R-:W-:Y:S02]  /*1060*/  ULDC UR6, c[0x0][0x214] ;  /* 0x0000850000067ab9 */ /* 0x000fe40000000800 */
[----:B------:R-:W-:-:S13]  /*1070*/  ISETP.GE.AND P0, PT, R206, UR6, PT ;  /* 0x00000006ce007c0c */ /* 0x000fda000bf06270 */
[----:B------:R-:W-:Y:S05]  /*1080*/  @P0 EXIT ;  /* 0x000000000000094d */ /* 0x000fea0003800000 */
[----:B-----5:R-:W-:Y:S01]  /*1090*/  MOV R127, R24 ;  /* 0x00000018007f7202 */ /* 0x020fe20000000f00 */
[----:B------:R-:W-:Y:S01]  /*10a0*/  ULDC.U8 UR6, c[0x0][0x2a0] ;  /* 0x0000a80000067ab9 */ /* 0x000fe20000000000 */
        /* <DEDUP_REMOVED lines=84> */
[----:B------:R-:W-:Y:S01]  /*15f0*/  MOV R58, R72 ;  /* 0x00000048003a7202 */ /* 0x000fe20000000f00 */
[----:B------:R-:W-:Y:S01]  /*1600*/  ULDC UR7, c[0x0][0x29c] ;  /* 0x0000a70000077ab9 */ /* 0x000fe20000000800 */
[----:B------:R-:W-:Y:S01]  /*1610*/  MOV R64, R48 ;  /* 0x0000003000407202 */ /* 0x000fe20000000f00 */
[----:B------:R-:W-:Y:S01]  /*1620*/  ULDC UR8, c[0x0][0x2d8] ;  /* 0x0000b60000087ab9 */ /* 0x000fe20000000800 */
[----:B------:R-:W-:-:S02]  /*1630*/  SHF.R.U64 R68, R48, 0x10, R49 ;  /* 0x0000001030447819 */ /* 0x000fc40000001231 */
[----:B------:R-:W-:Y:S02]  /*1640*/  MOV R65, R49 ;  /* 0x0000003100417202 */ /* 0x000fe40000000f00 */
[----:B------:R-:W-:Y:S02]  /*1650*/  SHF.R.U32.HI R67, RZ, 0x10, R49 ;  /* 0x00000010ff437819 */ /* 0x000fe40000011631 */
[----:B------:R-:W-:Y:S01]  /*1660*/  SHF.R.U64 R167, R10, 0x10, R11 ;  /* 0x000000100aa77819 */ /* 0x000fe2000000120b */
[----:B------:R-:W-:Y:S01]  /*1670*/  HADD2.F32 R10, -RZ, R8.H0_H0 ;  /* 0x20000008ff0a7230 */ /* 0x000fe20000004100 */
[----:B------:R-:W-:Y:S02]  /*1680*/  SHF.R.U32.HI R71, RZ, 0x10, R71 ;  /* 0x00000010ff477819 */ /* 0x000fe40000011647 */
[----:B------:R-:W-:Y:S01]  /*1690*/  SHF.R.U64 R72, R72, 0x10, R73 ;  /* 0x0000001048487819 */ /* 0x000fe20000001249 */
[----:B------:R-:W-:Y:S01]  /*16a0*/  HADD2.F32 R167, -RZ, R167.H0_H0 ;  /* 0x200000a7ffa77230 */ /* 0x000fe20000004100 */
[----:B------:R-:W-:-:S02]  /*16b0*/  MOV R61, R73 ;  /* 0x00000049003d7202 */ /* 0x000fc40000000f00 */
[----:B------:R-:W-:Y:S02]  /*16c0*/  SHF.R.U32.HI R69, RZ, 0x10, R73 ;  /* 0x00000010ff457819 */ /* 0x000fe40000011649 */
[----:B------:R-:W-:Y:S02]  /*16d0*/  MOV R60, R74 ;  /* 0x0000004a003c7202 */ /* 0x000fe40000000f00 */
[--C-:B------:R-:W-:Y:S02]  /*16e0*/  SHF.R.U64 R70, R74, 0x10, R75.reuse ;  /* 0x000000104a467819 */ /* 0x100fe4000000124b */
[----:B------:R-:W-:Y:S02]  /*16f0*/  MOV R63, R75 ;  /* 0x0000004b003f7202 */ /* 0x000fe40000000f00 */
[----:B------:R-:W-:Y:S02]  /*1700*/  SHF.R.U32.HI R66, RZ, 0x10, R75 ;  /* 0x00000010ff427819 */ /* 0x000fe4000001164b */
[----:B------:R-:W-:-:S02]  /*1710*/  MOV R62, R52 ;  /* 0x00000034003e7202 */ /* 0x000fc40000000f00 */
[--C-:B------:R-:W-:Y:S02]  /*1720*/  SHF.R.U64 R108, R52, 0x10, R53.reuse ;  /* 0x00000010346c7819 */ /* 0x100fe40000001235 */
[----:B------:R-:W-:Y:S02]  /*1730*/  MOV R109, R53 ;  /* 0x00000035006d7202 */ /* 0x000fe40000000f00 */
        /* <DEDUP_REMOVED lines=160> */
[----:B------:R-:W-:-:S07]  /*2140*/  HADD2.F32 R179, -RZ, R179.H0_H0 ;  /* 0x200000b3ffb37230 */ /* 0x000fce0000004100 */
.L_x_35964:
        /* <DEDUP_REMOVED lines=8> */
[----:B------:R-:W-:Y:S04]  /*21d0*/  BSSY B0, `(.L_x_35819) ;  /* 0x0000041000007945 */ /* 0x000fe80003800000 */
[----:B------:R-:W-:-:S04]  /*21e0*/  SHF.R.S32.HI R211, RZ, 0x1f, R210 ;  /* 0x0000001fffd37819 */ /* 0x000fc800000114d2 */
[----:B------:R-:W-:-:S04]  /*21f0*/  LEA.HI R211, R211, R210, RZ, 0x2 ;  /* 0x000000d2d3d37211 */ /* 0x000fc800078f10ff */
[----:B--2---:R-:W-:Y:S02]  /*2200*/  LEA.HI.SX32 R107, R211, R208, 0x1e ;  /* 0x000000d0d36b7211 */ /* 0x004fe400078ff2ff */
[----:B------:R-:W-:Y:S02]  /*2210*/  SHF.R.S32.HI R211, RZ, 0x1f, R206 ;  /* 0x0000001fffd37819 */ /* 0x000fe400000114ce */
[----:B---3--:R-:W-:-:S13]  /*2220*/  ISETP.GE.AND P2, PT, R106, 0x1, PT ;  /* 0x000000016a00780c */ /* 0x008fda0003f46270 */
[----:B------:R-:W-:Y:S02]  /*2230*/  @P2 IADD3 R214, R106, -0x1, RZ ;  /* 0xffffffff6ad62810 */ /* 0x000fe40007ffe0ff */
[----:B------:R-:W-:-:S03]  /*2240*/  @P2 LOP3.LUT R208, R205, 0x1f, RZ, 0xc0, !PT ;  /* 0x0000001fcdd02812 */ /* 0x000fc600078ec0ff */
[----:B------:R-:W-:-:S05]  /*2250*/  @P2 IMAD R214, R214, R213, RZ ;  /* 0x000000d5d6d62224 */ /* 0x000fca00078e02ff */
[----:B------:R-:W-:-:S04]  /*2260*/  @P2 SHF.R.S32.HI R215, RZ, 0x1f, R214 ;  /* 0x0000001fffd72819 */ /* 0x000fc800000114d6 */
[----:B------:R-:W-:Y:S01]  /*2270*/  @P2 LEA.HI R217, R215, R214, RZ, 0x2 ;  /* 0x000000d6d7d92211 */ /* 0x000fe200078f10ff */
[----:B------:R-:W-:-:S06]  /*2280*/  HFMA2.MMA R215, -RZ, RZ, 0, 0 ;  /* 0x00000000ffd77435 */ /* 0x000fcc00000001ff */
        /* <DEDUP_REMOVED lines=8> */
[----:B------:R-:W-:-:S13]  /*2310*/  ISETP.GT.AND P4, PT, R106, RZ, PT ;  /* 0x000000ff6a00720c */ /* 0x000fda0003f84270 */
        /* <DEDUP_REMOVED lines=11> */
[----:B------:R-:W0:Y:S01]  /*23d0*/  @P2 LDC.64 R104, c[0x0][0x220] ;  /* 0x00008800ff682b82 */ /* 0x000e220000000a00 */
[----:B------:R-:W-:Y:S01]  /*23e0*/  BSSY B1, `(.L_x_35821) ;  /* 0x0000008000017945 */ /* 0x000fe20003800000 */
[----:B------:R-:W-:Y:S01]  /*23f0*/  @!P4 FSEL R55, R51, RZ, P5 ;  /* 0x000000ff3337c208 */ /* 0x000fe20002800000 */
[----:B0-----:R-:W-:-:S05]  /*2400*/  @P2 IMAD.WIDE.U32 R104, R215, 0x10, R104 ;  /* 0x00000010d7682825 */ /* 0x001fca00078e0068 */
[----:B------:R0:W5:Y:S01]  /*2410*/  @P2 LDG.E.128 R56, desc[UR4][R104.64] ;  /* 0x0000000468382981 */ /* 0x000162000c1e1d00 */
[----:B------:R-:W-:Y:S05]  /*2420*/  @!P4 BRA `(.L_x_35822) ;  /* 0x00000000000cc947 */ /* 0x000fea0003800000 */
[----:B0----5:R-:W-:-:S04]  /*2430*/  FMUL.FTZ R105, R56, UR7 ;  /* 0x0000000738697c20 */ /* 0x021fc80008410000 */
[----:B------:R-:W-:-:S04]  /*2440*/  FMUL.FTZ R52, R204, R105 ;  /* 0x00000069cc347220 */ /* 0x000fc80000410000 */
[----:B------:R-:W-:-:S07]  /*2450*/  @P3 FADD.FTZ R52, R48, R52 ;  /* 0x0000003430343221 */ /* 0x000fce0000010000 */
.L_x_35822:
[----:B------:R-:W-:Y:S05]  /*2460*/  BSYNC B1 ;  /* 0x0000000000017941 */ /* 0x000fea0003800000 */
.L_x_35821:
[----:B------:R-:W-:Y:S04]  /*2470*/  BSSY B1, `(.L_x_35823) ;  /* 0x0000005000017945 */ /* 0x000fe80003800000 */
[----:B------:R-:W-:Y:S05]  /*2480*/  @!P4 BRA `(.L_x_35824) ;  /* 0x00000000000cc947 */ /* 0x000fea0003800000 */
[----:B0----5:R-:W-:-:S04]  /*2490*/  FMUL.FTZ R104, R57, UR7 ;  /* 0x0000000739687c20 */ /* 0x021fc80008410000 */
[----:B------:R-:W-:-:S04]  /*24a0*/  FMUL.FTZ R53, R203, R104 ;  /* 0x00000068cb357220 */ /* 0x000fc80000410000 */
[----:B------:R-:W-:-:S07]  /*24b0*/  @P3 FADD.FTZ R53, R49, R53 ;  /* 0x0000003531353221 */ /* 0x000fce0000010000 */
.L_x_35824:
[----:B------:R-:W-:Y:S05]  /*24c0*/  BSYNC B1 ;  /* 0x0000000000017941 */ /* 0x000fea0003800000 */
.L_x_35823:
[----:B------:R-:W-:Y:S04]  /*24d0*/  BSSY B1, `(.L_x_35825) ;  /* 0x0000005000017945 */ /* 0x000fe80003800000 */
[----:B------:R-:W-:Y:S05]  /*24e0*/  @!P4 BRA `(.L_x_35826) ;  /* 0x00000000000cc947 */ /* 0x000fea0003800000 */
[----:B0----5:R-:W-:-:S04]  /*24f0*/  FMUL.FTZ R105, R58, UR7 ;  /* 0x000000073a697c20 */ /* 0x021fc80008410000 */
[----:B------:R-:W-:-:S04]  /*2500*/  FMUL.FTZ R54, R202, R105 ;  /* 0x00000069ca367220 */ /* 0x000fc80000410000 */
[----:B------:R-:W-:-:S07]  /*2510*/  @P3 FADD.FTZ R54, R50, R54 ;  /* 0x0000003632363221 */ /* 0x000fce0000010000 */
.L_x_35826:
[----:B------:R-:W-:Y:S05]  /*2520*/  BSYNC B1 ;  /* 0x0000000000017941 */ /* 0x000fea0003800000 */
.L_x_35825:
[----:B------:R-:W-:Y:S04]  /*2530*/  BSSY B1, `(.L_x_35827) ;  /* 0x0000005000017945 */ /* 0x000fe80003800000 */
[----:B------:R-:W-:Y:S05]  /*2540*/  @!P4 BRA `(.L_x_35828) ;  /* 0x00000000000cc947 */ /* 0x000fea0003800000 */
[----:B0----5:R-:W-:-:S04]  /*2550*/  FMUL.FTZ R104, R59, UR7 ;  /* 0x000000073b687c20 */ /* 0x021fc80008410000 */
[----:B------:R-:W-:-:S04]  /*2560*/  FMUL.FTZ R55, R201, R104 ;  /* 0x00000068c9377220 */ /* 0x000fc80000410000 */
[----:B------:R-:W-:-:S07]  /*2570*/  @P3 FADD.FTZ R55, R51, R55 ;  /* 0x0000003733373221 */ /* 0x000fce0000010000 */
.L_x_35828:
[----:B------:R-:W-:Y:S05]  /*2580*/  BSYNC B1 ;  /* 0x0000000000017941 */ /* 0x000fea0003800000 */
.L_x_35827:
[----:B0-----:R-:W0:Y:S01]  /*2590*/  LDC.64 R104, c[0x0][0x238] ;  /* 0x00008e00ff687b82 */ /* 0x001e220000000a00 */
[----:B------:R-:W-:Y:S01]  /*25a0*/  IADD3 R215, R215, 0x20, RZ ;  /* 0x00000020d7d77810 */ /* 0x000fe20007ffe0ff */
[C---:B0-----:R-:W-:Y:S01]  /*25b0*/  IMAD.WIDE.U32 R104, R107.reuse, 0x10, R104 ;  /* 0x000000106b687825 */ /* 0x041fe200078e0068 */
[----:B------:R-:W-:-:S04]  /*25c0*/  IADD3 R107, R107, 0x20, RZ ;  /* 0x000000206b6b7810 */ /* 0x000fc80007ffe0ff */
[----:B------:R0:W-:Y:S03]  /*25d0*/  STG.E.128 desc[UR4][R104.64], R52 ;  /* 0x0000003468007986 */ /* 0x0001e6000c101d04 */
.L_x_35820:
[----:B------:R-:W-:Y:S05]  /*25e0*/  BSYNC B0 ;  /* 0x0000000000007941 */ /* 0x000fea0003800000 */
.L_x_35819:
        /* <DEDUP_REMOVED lines=25> */
[----:B-----5:R0:W5:Y:S01]  /*2780*/  @P2 LDG.E.128 R56, desc[UR4][R104.64] ;  /* 0x0000000468382981 */ /* 0x020162000c1e1d00 */
[----:B------:R-:W-:Y:S05]  /*2790*/  @!P4 BRA `(.L_x_35832) ;  /* 0x00000000000cc947 */ /* 0x000fea0003800000 */
[----:B0----5:R-:W-:-:S04]  /*27a0*/  FMUL.FTZ R105, R56, UR7 ;  /* 0x0000000738697c20 */ /* 0x021fc80008410000 */
[----:B------:R-:W-:-:S04]  /*27b0*/  FMUL.FTZ R60, R200, R105 ;  /* 0x00000069c83c7220 */ /* 0x000fc80000410000 */
[----:B------:R-:W-:-:S07]  /*27c0*/  @P3 FADD.FTZ R60, R48, R60 ;  /* 0x0000003c303c3221 */ /* 0x000fce0000010000 */
.L_x_35832:
[----:B------:R-:W-:Y:S05]  /*27d0*/  BSYNC B1 ;  /* 0x0000000000017941 */ /* 0x000fea0003800000 */
.L_x_35831:
[----:B------:R-:W-:Y:S04]  /*27e0*/  BSSY B1, `(.L_x_35833) ;  /* 0x0000005000017945 */ /* 0x000fe80003800000 */
[----:B------:R-:W-:Y:S05]  /*27f0*/  @!P4 BRA `(.L_x_35834) ;  /* 0x00000000000cc947 */ /* 0x000fea0003800000 */
[----:B0----5:R-:W-:-:S04]  /*2800*/  FMUL.FTZ R104, R57, UR7 ;  /* 0x0000000739687c20 */ /* 0x021fc80008410000 */
[----:B------:R-:W-:-:S04]  /*2810*/  FMUL.FTZ R61, R199, R104 ;  /* 0x00000068c73d7220 */ /* 0x000fc80000410000 */
[----:B------:R-:W-:-:S07]  /*2820*/  @P3 FADD.FTZ R61, R49, R61 ;  /* 0x0000003d313d3221 */ /* 0x000fce0000010000 */
.L_x_35834:
[----:B------:R-:W-:Y:S05]  /*2830*/  BSYNC B1 ;  /* 0x0000000000017941 */ /* 0x000fea0003800000 */
.L_x_35833:
[----:B------:R-:W-:Y:S04]  /*2840*/  BSSY B1, `(.L_x_35835) ;  /* 0x0000005000017945 */ /* 0x000fe80003800000 */
[----:B------:R-:W-:Y:S05]  /*2850*/  @!P4 BRA `(.L_x_35836) ;  /* 0x00000000000cc947 */ /* 0x000fea0003800000 */
[----:B0----5:R-:W-:-:S04]  /*2860*/  FMUL.FTZ R105, R58, UR7 ;  /* 0x000000073a697c20 */ /* 0x021fc80008410000 */
[----:B------:R-:W-:-:S04]  /*2870*/  FMUL.FTZ R62, R198, R105 ;  /* 0x00000069c63e7220 */ /* 0x000fc80000410000 */
[----:B------:R-:W-:-:S07]  /*2880*/  @P3 FADD.FTZ R62, R50, R62 ;  /* 0x0000003e323e3221 */ /* 0x000fce0000010000 */
.L_x_35836:
[----:B------:R-:W-:Y:S05]  /*2890*/  BSYNC B1 ;  /* 0x0000000000017941 */ /* 0x000fea0003800000 */
.L_x_35835:
[----:B------:R-:W-:Y:S04]  /*28a0*/  BSSY B1, `(.L_x_35837) ;  /* 0x0000005000017945 */ /* 0x000fe80003800000 */
[----:B------:R-:W-:Y:S05]  /*28b0*/  @!P4 BRA `(.L_x_35838) ;  /* 0x00000000000cc947 */ /* 0x000fea0003800000 */
[----:B0----5:R-:W-:-:S04]  /*28c0*/  FMUL.FTZ R104, R59, UR7 ;  /* 0x000000073b687c20 */ /* 0x021fc80008410000 */
[----:B------:R-:W-:-:S04]  /*28d0*/  FMUL.FTZ R63, R197, R104 ;  /* 0x00000068c53f7220 */ /* 0x000fc80000410000 */
[----:B------:R-:W-:-:S07]  /*28e0*/  @P3 FADD.FTZ R63, R51, R63 ;  /* 0x0000003f333f3221 */ /* 0x000fce0000010000 */
.L_x_35838:
[----:B------:R-:W-:Y:S05]  /*28f0*/  BSYNC B1 ;  /* 0x0000000000017941 */ /* 0x000fea0003800000 */
.L_x_35837:
[----:B0-----:R-:W0:Y:S01]  /*2900*/  LDC.64 R104, c[0x0][0x238] ;  /* 0x00008e00ff687b82 */ /* 0x001e220000000a00 */
[----:B------:R-:W-:Y:S01]  /*2910*/  IADD3 R215, R215, 0x20, RZ ;  /* 0x00000020d7d77810 */ /* 0x000fe20007ffe0ff */
[C---:B0-----:R-:W-:Y:S01]  /*2920*/  IMAD.WIDE.U32 R104, R107.reuse, 0x10, R104 ;  /* 0x000000106b687825 */ /* 0x041fe200078e0068 */
[----:B------:R-:W-:-:S04]  /*2930*/  IADD3 R107, R107, 0x20, RZ ;  /* 0x000000206b6b7810 */ /* 0x000fc80007ffe0ff */
[----:B------:R1:W-:Y:S03]  /*2940*/  STG.E.128 desc[UR4][R104.64], R60 ;  /* 0x0000003c68007986 */ /* 0x0003e6000c101d04 */
.L_x_35830:
[----:B------:R-:W-:Y:S05]  /*2950*/  BSYNC B0 ;  /* 0x0000000000007941 */ /* 0x000fea0003800000 */
.L_x_35829:
        /* <DEDUP_REMOVED lines=30> */
.L_x_35842:
[----:B------:R-:W-:Y:S05]  /*2b40*/  BSYNC B1 ;  /* 0x0000000000017941 */ /* 0x000fea0003800000 */
.L_x_35841:
[----:B------:R-:W-:Y:S04]  /*2b50*/  BSSY B1, `(.L_x_35843) ;  /* 0x0000005000017945 */ /* 0x000fe80003800000 */
[----:B------:R-:W-:Y:S05]  /*2b60*/  @!P4 BRA `(.L_x_35844) ;  /* 0x00000000000cc947 */ /* 0x000fea0003800000 */
[----:B0----5:R-:W-:-:S04]  /*2b70*/  FMUL.FTZ R104, R57, UR7 ;  /* 0x0000000739687c20 */ /* 0x021fc80008410000 */
[----:B------:R-:W-:-:S04]  /*2b80*/  FMUL.FTZ R65, R195, R104 ;  /* 0x00000068c3417220 */ /* 0x000fc80000410000 */
[----:B------:R-:W-:-:S07]  /*2b90*/  @P3 FADD.FTZ R65, R49, R65 ;  /* 0x0000004131413221 */ /* 0x000fce0000010000 */
.L_x_35844:
[----:B------:R-:W-:Y:S05]  /*2ba0*/  BSYNC B1 ;  /* 0x0000000000017941 */ /* 0x000fea0003800000 */
.L_x_35843:
[----:B------:R-:W-:Y:S04]  /*2bb0*/  BSSY B1, `(.L_x_35845) ;  /* 0x0000005000017945 */ /* 0x000fe80003800000 */
[----:B------:R-:W-:Y:S05]  /*2bc0*/  @!P4 BRA `(.L_x_35846) ;  /* 0x00000000000cc947 */ /* 0x000fea0003800000 */
[----:B0----5:R-:W-:-:S04]  /*2bd0*/  FMUL.FTZ R105, R58, UR7 ;  /* 0x000000073a697c20 */ /* 0x021fc80008410000 */
[----:B------:R-:W-:-:S04]  /*2be0*/  FMUL.FTZ R66, R194, R105 ;  /* 0x00000069c2427220 */ /* 0x000fc80000410000 */
[----:B------:R-:W-:-:S07]  /*2bf0*/  @P3 FADD.FTZ R66, R50, R66 ;  /* 0x0000004232423221 */ /* 0x000fce0000010000 */
.L_x_35846:
[----:B------:R-:W-:Y:S05]  /*2c00*/  BSYNC B1 ;  /* 0x0000000000017941 */ /* 0x000fea0003800000 */
.L_x_35845:
[----:B------:R-:W-:Y:S04]  /*2c10*/  BSSY B1, `(.L_x_35847) ;  /* 0x0000005000017945 */ /* 0x000fe80003800000 */
[----:B------:R-:W-:Y:S05]  /*2c20*/  @!P4 BRA `(.L_x_35848) ;  /* 0x00000000000cc947 */ /* 0x000fea0003800000 */
[----:B0----5:R-:W-:-:S04]  /*2c30*/  FMUL.FTZ R104, R59, UR7 ;  /* 0x000000073b687c20 */ /* 0x021fc80008410000 */
[----:B------:R-:W-:-:S04]  /*2c40*/  FMUL.FTZ R67, R193, R104 ;  /* 0x00000068c1437220 */ /* 0x000fc80000410000 */
[----:B------:R-:W-:-:S07]  /*2c50*/  @P3 FADD.FTZ R67, R51, R67 ;  /* 0x0000004333433221 */ /* 0x000fce0000010000 */
.L_x_35848:
[----:B------:R-:W-:Y:S05]  /*2c60*/  BSYNC B1 ;  /* 0x0000000000017941 */ /* 0x000fea0003800000 */
.L_x_35847:
[----:B0-----:R-:W0:Y:S01]  /*2c70*/  LDC.64 R104, c[0x0][0x238] ;  /* 0x00008e00ff687b82 */ /* 0x001e220000000a00 */
[----:B------:R-:W-:Y:S01]  /*2c80*/  IADD3 R215, R215, 0x20, RZ ;  /* 0x00000020d7d77810 */ /* 0x000fe20007ffe0ff */
[C---:B0-----:R-:W-:Y:S01]  /*2c90*/  IMAD.WIDE.U32 R104, R107.reuse, 0x10, R104 ;  /* 0x000000106b687825 */ /* 0x041fe200078e0068 */
[----:B------:R-:W-:-:S04]  /*2ca0*/  IADD3 R107, R107, 0x20, RZ ;  /* 0x000000206b6b7810 */ /* 0x000fc80007ffe0ff */
[----:B------:R2:W-:Y:S03]  /*2cb0*/  STG.E.128 desc[UR4][R104.64], R64 ;  /* 0x0000004068007986 */ /* 0x0005e6000c101d04 */
.L_x_35840:
[----:B------:R-:W-:Y:S05]  /*2cc0*/  BSYNC B0 ;  /* 0x0000000000007941 */ /* 0x000fea0003800000 */
.L_x_35839:
        /* <DEDUP_REMOVED lines=30> */
.L_x_35852:
[----:B------:R-:W-:Y:S05]  /*2eb0*/  BSYNC B1 ;  /* 0x0000000000017941 */ /* 0x000fea0003800000 */
.L_x_35851:
[----:B------:R-:W-:Y:S04]  /*2ec0*/  BSSY B1, `(.L_x_35853) ;  /* 0x0000005000017945 */ /* 0x000fe80003800000 */
[----:B------:R-:W-:Y:S05]  /*2ed0*/  @!P4 BRA `(.L_x_35854) ;  /* 0x00000000000cc947 */ /* 0x000fea0003800000 */
[----:B0----5:R-:W-:-:S04]  /*2ee0*/  FMUL.FTZ R104, R57, UR7 ;  /* 0x0000000739687c20 */ /* 0x021fc80008410000 */
[----:B------:R-:W-:-:S04]  /*2ef0*/  FMUL.FTZ R69, R191, R104 ;  /* 0x00000068bf457220 */ /* 0x000fc80000410000 */
[----:B------:R-:W-:-:S07]  /*2f00*/  @P3 FADD.FTZ R69, R49, R69 ;  /* 0x0000004531453221 */ /* 0x000fce0000010000 */
.L_x_35854:
[----:B------:R-:W-:Y:S05]  /*2f10*/  BSYNC B1 ;  /* 0x0000000000017941 */ /* 0x000fea0003800000 */
.L_x_35853:
[----:B------:R-:W-:Y:S04]  /*2f20*/  BSSY B1, `(.L_x_35855) ;  /* 0x0000005000017945 */ /* 0x000fe80003800000 */
[----:B------:R-:W-:Y:S05]  /*2f30*/  @!P4 BRA `(.L_x_35856) ;  /* 0x00000000000cc947 */ /* 0x000fea0003800000 */
[----:B0----5:R-:W-:-:S04]  /*2f40*/  FMUL.FTZ R105, R58, UR7 ;  /* 0x000000073a697c20 */ /* 0x021fc80008410000 */
[----:B------:R-:W-:-:S04]  /*2f50*/  FMUL.FTZ R70, R190, R105 ;  /* 0x00000069be467220 */ /* 0x000fc80000410000 */
[----:B------:R-:W-:-:S07]  /*2f60*/  @P3 FADD.FTZ R70, R50, R70 ;  /* 0x0000004632463221 */ /* 0x000fce0000010000 */
.L_x_35856:
[----:B------:R-:W-:Y:S05]  /*2f70*/  BSYNC B1 ;  /* 0x0000000000017941 */ /* 0x000fea0003800000 */
.L_x_35855:
[----:B------:R-:W-:Y:S04]  /*2f80*/  BSSY B1, `(.L_x_35857) ;  /* 0x0000005000017945 */ /* 0x000fe80003800000 */
[----:B------:R-:W-:Y:S05]  /*2f90*/  @!P4 BRA `(.L_x_35858) ;  /* 0x00000000000cc947 */ /* 0x000fea0003800000 */
[----:B0----5:R-:W-:-:S04]  /*2fa0*/  FMUL.FTZ R104, R59, UR7 ;  /* 0x000000073b687c20 */ /* 0x021fc80008410000 */
[----:B------:R-:W-:-:S04]  /*2fb0*/  FMUL.FTZ R71, R189, R104 ;  /* 0x00000068bd477220 */ /* 0x000fc80000410000 */
[----:B------:R-:W-:-:S07]  /*2fc0*/  @P3 FADD.FTZ R71, R51, R71 ;  /* 0x0000004733473221 */ /* 0x000fce0000010000 */
.L_x_35858:
[----:B------:R-:W-:Y:S05]  /*2fd0*/  BSYNC B1 ;  /* 0x0000000000017941 */ /* 0x000fea0003800000 */
.L_x_35857:
[----:B0-----:R-:W0:Y:S01]  /*2fe0*/  LDC.64 R104, c[0x0][0x238] ;  /* 0x00008e00ff687b82 */ /* 0x001e220000000a00 */
[----:B------:R-:W-:Y:S01]  /*2ff0*/  IADD3 R215, R215, 0x20, RZ ;  /* 0x00000020d7d77810 */ /* 0x000fe20007ffe0ff */
[C---:B0-----:R-:W-:Y:S01]  /*3000*/  IMAD.WIDE.U32 R104, R107.reuse, 0x10, R104 ;  /* 0x000000106b687825 */ /* 0x041fe200078e0068 */
[----:B------:R-:W-:-:S04]  /*3010*/  IADD3 R107, R107, 0x20, RZ ;  /* 0x000000206b6b7810 */ /* 0x000fc80007ffe0ff */
[----:B------:R3:W-:Y:S03]  /*3020*/  STG.E.128 desc[UR4][R104.64], R68 ;  /* 0x0000004468007986 */ /* 0x0007e6000c101d04 */
.L_x_35850:
[----:B------:R-:W-:Y:S05]  /*3030*/  BSYNC B0 ;  /* 0x0000000000007941 */ /* 0x000fea0003800000 */
.L_x_35849:
        /* <DEDUP_REMOVED lines=30> */
.L_x_35862:
[----:B------:R-:W-:Y:S05]  /*3220*/  BSYNC B1 ;  /* 0x0000000000017941 */ /* 0x000fea0003800000 */
.L_x_35861:
[----:B------:R-:W-:Y:S04]  /*3230*/  BSSY B1, `(.L_x_35863) ;  /* 0x0000005000017945 */ /* 0x000fe80003800000 */
[----:B------:R-:W-:Y:S05]  /*3240*/  @!P4 BRA `(.L_x_35864) ;  /* 0x00000000000cc947 */ /* 0x000fea0003800000 */
[----:B0----5:R-:W-:-:S04]  /*3250*/  FMUL.FTZ R104, R57, UR7 ;  /* 0x0000000739687c20 */ /* 0x021fc80008410000 */
[----:B------:R-:W-:-:S04]  /*3260*/  FMUL.FTZ R73, R187, R104 ;  /* 0x00000068bb497220 */ /* 0x000fc80000410000 */
[----:B------:R-:W-:-:S07]  /*3270*/  @P3 FADD.FTZ R73, R49, R73 ;  /* 0x0000004931493221 */ /* 0x000fce0000010000 */
.L_x_35864:
[----:B------:R-:W-:Y:S05]  /*3280*/  BSYNC B1 ;  /* 0x0000000000017941 */ /* 0x000fea0003800000 */
.L_x_35863:
[----:B------:R-:W-:Y:S04]  /*3290*/  BSSY B1, `(.L_x_35865) ;  /* 0x0000005000017945 */ /* 0x000fe80003800000 */
[----:B------:R-:W-:Y:S05]  /*32a0*/  @!P4 BRA `(.L_x_35866) ;  /* 0x00000000000cc947 */ /* 0x000fea0003800000 */
[----:B0----5:R-:W-:-:S04]  /*32b0*/  FMUL.FTZ R105, R58, UR7 ;  /* 0x000000073a697c20 */ /* 0x021fc80008410000 */
[----:B------:R-:W-:-:S04]  /*32c0*/  FMUL.FTZ R74, R186, R105 ;  /* 0x00000069ba4a7220 */ /* 0x000fc80000410000 */
[----:B------:R-:W-:-:S07]  /*32d0*/  @P3 FADD.FTZ R74, R50, R74 ;  /* 0x0000004a324a3221 */ /* 0x000fce0000010000 */
.L_x_35866:
[----:B------:R-:W-:Y:S05]  /*32e0*/  BSYNC B1 ;  /* 0x0000000000017941 */ /* 0x000fea0003800000 */
.L_x_35865:
[----:B------:R-:W-:Y:S04]  /*32f0*/  BSSY B1, `(.L_x_35867) ;  /* 0x0000005000017945 */ /* 0x000fe80003800000 */
[----:B------:R-:W-:Y:S05]  /*3300*/  @!P4 BRA `(.L_x_35868) ;  /* 0x00000000000cc947 */ /* 0x000fea0003800000 */
[----:B0----5:R-:W-:-:S04]  /*3310*/  FMUL.FTZ R104, R59, UR7 ;  /* 0x000000073b687c20 */ /* 0x021fc80008410000 */
[----:B------:R-:W-:-:S04]  /*3320*/  FMUL.FTZ R75, R185, R104 ;  /* 0x00000068b94b7220 */ /* 0x000fc80000410000 */
[----:B------:R-:W-:-:S07]  /*3330*/  @P3 FADD.FTZ R75, R51, R75 ;  /* 0x0000004b334b3221 */ /* 0x000fce0000010000 */
.L_x_35868:
[----:B------:R-:W-:Y:S05]  /*3340*/  BSYNC B1 ;  /* 0x0000000000017941 */ /* 0x000fea0003800000 */
.L_x_35867:
[----:B0-----:R-:W0:Y:S01]  /*3350*/  LDC.64 R104, c[0x0][0x238] ;  /* 0x00008e00ff687b82 */ /* 0x001e220000000a00 */
[----:B------:R-:W-:Y:S01]  /*3360*/  IADD3 R215, R215, 0x20, RZ ;  /* 0x00000020d7d77810 */ /* 0x000fe20007ffe0ff */
[C---:B0-----:R-:W-:Y:S01]  /*3370*/  IMAD.WIDE.U32 R104, R107.reuse, 0x10, R104 ;  /* 0x000000106b687825 */ /* 0x041fe200078e0068 */
[----:B------:R-:W-:-:S04]  /*3380*/  IADD3 R107, R107, 0x20, RZ ;  /* 0x000000206b6b7810 */ /* 0x000fc80007ffe0ff */
[----:B------:R4:W-:Y:S03]  /*3390*/  STG.E.128 desc[UR4][R104.64], R72 ;  /* 0x0000004868007986 */ /* 0x0009e6000c101d04 */
.L_x_35860:
[----:B------:R-:W-:Y:S05]  /*33a0*/  BSYNC B0 ;  /* 0x0000000000007941 */ /* 0x000fea0003800000 */
.L_x_35859:
[----:B------:R-:W-:Y:S01]  /*33b0*/  LOP3.LUT P3, RZ, R209, 0x4000, RZ, 0xc0, !PT ;  /* 0x00004000d1ff7812 */ /* 0x000fe2000786c0ff */
[----:B------:R-:W-:-:S12]  /*33c0*/  BSSY B0, `(.L_x_35869) ;  /* 0x0000035000007945 */ /* 0x000fd80003800000 */
[----:B------:R-:W-:Y:S05]  /*33d0*/  @!P3 BRA `(.L_x_35870) ;  /* 0x0000000000ccb947 */ /* 0x000fea0003800000 */
[----:B01234-:R-:W0:Y:S02]  /*33e0*/  LDC.64 R104, c[0x0][0x230] ;  /* 0x00008c00ff687b82 */ /* 0x01fe240000000a00 */
        /* <DEDUP_REMOVED lines=26> */
.L_x_35872:
[----:B------:R-:W-:Y:S05]  /*3590*/  BSYNC B1 ;  /* 0x0000000000017941 */ /* 0x000fea0003800000 */
.L_x_35871:
[----:B------:R-:W-:Y:S04]  /*35a0*/  BSSY B1, `(.L_x_35873) ;  /* 0x0000005000017945 */ /* 0x000fe80003800000 */
[----:B------:R-:W-:Y:S05]  /*35b0*/  @!P4 BRA `(.L_x_35874) ;  /* 0x00000000000cc947 */ /* 0x000fea0003800000 */
[----:B0----5:R-:W-:-:S04]  /*35c0*/  FMUL.FTZ R104, R57, UR7 ;  /* 0x0000000739687c20 */ /* 0x021fc80008410000 */
[----:B------:R-:W-:-:S04]  /*35d0*/  FMUL.FTZ R77, R183, R104 ;  /* 0x00000068b74d7220 */ /* 0x000fc80000410000 */
[----:B------:R-:W-:-:S07]  /*35e0*/  @P3 FADD.FTZ R77, R49, R77 ;  /* 0x0000004d314d3221 */ /* 0x000fce0000010000 */
.L_x_35874:
[----:B------:R-:W-:Y:S05]  /*35f0*/  BSYNC B1 ;  /* 0x0000000000017941 */ /* 0x000fea0003800000 */
.L_x_35873:
[----:B------:R-:W-:Y:S04]  /*3600*/  BSSY B1, `(.L_x_35875) ;  /* 0x0000005000017945 */ /* 0x000fe80003800000 */
[----:B------:R-:W-:Y:S05]  /*3610*/  @!P4 BRA `(.L_x_35876) ;  /* 0x00000000000cc947 */ /* 0x000fea0003800000 */
[----:B0----5:R-:W-:-:S04]  /*3620*/  FMUL.FTZ R105, R58, UR7 ;  /* 0x000000073a697c20 */ /* 0x021fc80008410000 */
[----:B------:R-:W-:-:S04]  /*3630*/  FMUL.FTZ R78, R182, R105 ;  /* 0x00000069b64e7220 */ /* 0x000fc80000410000 */
[----:B------:R-:W-:-:S07]  /*3640*/  @P3 FADD.FTZ R78, R50, R78 ;  /* 0x0000004e324e3221 */ /* 0x000fce0000010000 */
.L_x_35876:
[----:B------:R-:W-:Y:S05]  /*3650*/  BSYNC B1 ;  /* 0x0000000000017941 */ /* 0x000fea0003800000 */
.L_x_35875:
[----:B------:R-:W-:Y:S04]  /*3660*/  BSSY B1, `(.L_x_35877) ;  /* 0x0000005000017945 */ /* 0x000fe80003800000 */
[----:B------:R-:W-:Y:S05]  /*3670*/  @!P4 BRA `(.L_x_35878) ;  /* 0x00000000000cc947 */ /* 0x000fea0003800000 */
[----:B0----5:R-:W-:-:S04]  /*3680*/  FMUL.FTZ R104, R59, UR7 ;  /* 0x000000073b687c20 */ /* 0x021fc80008410000 */
[----:B------:R-:W-:-:S04]  /*3690*/  FMUL.FTZ R79, R181, R104 ;  /* 0x00000068b54f7220 */ /* 0x000fc80000410000 */
[----:B------:R-:W-:-:S07]  /*36a0*/  @P3 FADD.FTZ R79, R51, R79 ;  /* 0x0000004f334f3221 */ /* 0x000fce0000010000 */
.L_x_35878:
[----:B------:R-:W-:Y:S05]  /*36b0*/  BSYNC B1 ;  /* 0x0000000000017941 */ /* 0x000fea0003800000 */
.L_x_35877:
[----:B0-----:R-:W0:Y:S01]  /*36c0*/  LDC.64 R104, c[0x0][0x238] ;  /* 0x00008e00ff687b82 */ /* 0x001e220000000a00 */
[----:B------:R-:W-:Y:S01]  /*36d0*/  IADD3 R215, R215, 0x20, RZ ;  /* 0x00000020d7d77810 */ /* 0x000fe20007ffe0ff */
[C---:B0-----:R-:W-:Y:S01]  /*36e0*/  IMAD.WIDE.U32 R104, R107.reuse, 0x10, R104 ;  /* 0x000000106b687825 */ /* 0x041fe200078e0068 */
[----:B------:R-:W-:-:S04]  /*36f0*/  IADD3 R107, R107, 0x20, RZ ;  /* 0x000000206b6b7810 */ /* 0x000fc80007ffe0ff */
[----:B------:R0:W-:Y:S03]  /*3700*/  STG.E.128 desc[UR4][R104.64], R76 ;  /* 0x0000004c68007986 */ /* 0x0001e6000c101d04 */
.L_x_35870:
[----:B------:R-:W-:Y:S05]  /*3710*/  BSYNC B0 ;  /* 0x0000000000007941 */ /* 0x000fea0003800000 */
.L_x_35869:
        /* <DEDUP_REMOVED lines=30> */
.L_x_35882:
[----:B------:R-:W-:Y:S05]  /*3900*/  BSYNC B1 ;  /* 0x0000000000017941 */ /* 0x000fea0003800000 */
.L_x_35881:
[----:B------:R-:W-:Y:S04]  /*3910*/  BSSY B1, `(.L_x_35883) ;  /* 0x0000005000017945 */ /* 0x000fe80003800000 */
[----:B------:R-:W-:Y:S05]  /*3920*/  @!P4 BRA `(.L_x_35884) ;  /* 0x00000000000cc947 */ /* 0x000fea0003800000 */
[----:B-----5:R-:W-:-:S04]  /*3930*/  FMUL.FTZ R81, R57, UR7 ;  /* 0x0000000739517c20 */ /* 0x020fc80008410000 */
[----:B------:R-:W-:-:S04]  /*3940*/  FMUL.FTZ R81, R178, R81 ;  /* 0x00000051b2517220 */ /* 0x000fc80000410000 */
[----:B------:R-:W-:-:S07]  /*3950*/  @P3 FADD.FTZ R81, R49, R81 ;  /* 0x0000005131513221 */ /* 0x000fce0000010000 */
.L_x_35884:
[----:B------:R-:W-:Y:S05]  /*3960*/  BSYNC B1 ;  /* 0x0000000000017941 */ /* 0x000fea0003800000 */
.L_x_35883:
[----:B------:R-:W-:Y:S04]  /*3970*/  BSSY B1, `(.L_x_35885) ;  /* 0x0000005000017945 */ /* 0x000fe80003800000 */
[----:B------:R-:W-:Y:S05]  /*3980*/  @!P4 BRA `(.L_x_35886) ;  /* 0x00000000000cc947 */ /* 0x000fea0003800000 */
[----:B-----5:R-:W-:-:S04]  /*3990*/  FMUL.FTZ R82, R58, UR7 ;  /* 0x000000073a527c20 */ /* 0x020fc80008410000 */
[----:B------:R-:W-:-:S04]  /*39a0*/  FMUL.FTZ R82, R25, R82 ;  /* 0x0000005219527220 */ /* 0x000fc80000410000 */
[----:B------:R-:W-:-:S07]  /*39b0*/  @P3 FADD.FTZ R82, R50, R82 ;  /* 0x0000005232523221 */ /* 0x000fce0000010000 */
.L_x_35886:
[----:B------:R-:W-:Y:S05]  /*39c0*/  BSYNC B1 ;  /* 0x0000000000017941 */ /* 0x000fea0003800000 */
.L_x_35885:
[----:B------:R-:W-:Y:S04]  /*39d0*/  BSSY B1, `(.L_x_35887) ;  /* 0x0000005000017945 */ /* 0x000fe80003800000 */
[----:B------:R-:W-:Y:S05]  /*39e0*/  @!P4 BRA `(.L_x_35888) ;  /* 0x00000000000cc947 */ /* 0x000fea0003800000 */
[----:B-----5:R-:W-:-:S04]  /*39f0*/  FMUL.FTZ R83, R59, UR7 ;  /* 0x000000073b537c20 */ /* 0x020fc80008410000 */
[----:B------:R-:W-:-:S04]  /*3a00*/  FMUL.FTZ R83, R26, R83 ;  /* 0x000000531a537220 */ /* 0x000fc80000410000 */
[----:B------:R-:W-:-:S07]  /*3a10*/  @P3 FADD.FTZ R83, R51, R83 ;  /* 0x0000005333533221 */ /* 0x000fce0000010000 */
.L_x_35888:
[----:B------:R-:W-:Y:S05]  /*3a20*/  BSYNC B1 ;  /* 0x0000000000017941 */ /* 0x000fea0003800000 */
.L_x_35887:
[----:B0-----:R-:W0:Y:S01]  /*3a30*/  LDC.64 R104, c[0x0][0x238] ;  /* 0x00008e00ff687b82 */ /* 0x001e220000000a00 */
[----:B------:R-:W-:Y:S01]  /*3a40*/  IADD3 R215, R215, 0x20, RZ ;  /* 0x00000020d7d77810 */ /* 0x000fe20007ffe0ff */
[C---:B0-----:R-:W-:Y:S01]  /*3a50*/  IMAD.WIDE.U32 R104, R107.reuse, 0x10, R104 ;  /* 0x000000106b687825 */ /* 0x041fe200078e0068 */
[----:B------:R-:W-:-:S04]  /*3a60*/  IADD3 R107, R107, 0x20, RZ ;  /* 0x000000206b6b7810 */ /* 0x000fc80007ffe0ff */
[----:B------:R0:W-:Y:S03]  /*3a70*/  STG.E.128 desc[UR4][R104.64], R80 ;  /* 0x0000005068007986 */ /* 0x0001e6000c101d04 */
.L_x_35880:
[----:B------:R-:W-:Y:S05]  /*3a80*/  BSYNC B0 ;  /* 0x0000000000007941 */ /* 0x000fea0003800000 */
.L_x_35879:
        /* <DEDUP_REMOVED lines=27> */
[----:B-----5:R-:W-:-:S04]  /*3c40*/  FMUL.FTZ R84, R56, UR7 ;  /* 0x0000000738547c20 */ /* 0x020fc80008410000 */
[----:B------:R-:W-:-:S04]  /*3c50*/  FMUL.FTZ R84, R27, R84 ;  /* 0x000000541b547220 */ /* 0x000fc80000410000 */
[----:B------:R-:W-:-:S07]  /*3c60*/  @P3 FADD.FTZ R84, R48, R84 ;  /* 0x0000005430543221 */ /* 0x000fce0000010000 */
.L_x_35892:
[----:B------:R-:W-:Y:S05]  /*3c70*/  BSYNC B1 ;  /* 0x0000000000017941 */ /* 0x000fea0003800000 */
.L_x_35891:
[----:B------:R-:W-:Y:S04]  /*3c80*/  BSSY B1, `(.L_x_35893) ;  /* 0x0000005000017945 */ /* 0x000fe80003800000 */
[----:B------:R-:W-:Y:S05]  /*3c90*/  @!P4 BRA `(.L_x_35894) ;  /* 0x00000000000cc947 */ /* 0x000fea0003800000 */
[----:B-----5:R-:W-:-:S04]  /*3ca0*/  FMUL.FTZ R85, R57, UR7 ;  /* 0x0000000739557c20 */ /* 0x020fc80008410000 */
[----:B------:R-:W-:-:S04]  /*3cb0*/  FMUL.FTZ R85, R28, R85 ;  /* 0x000000551c557220 */ /* 0x000fc80000410000 */
[----:B------:R-:W-:-:S07]  /*3cc0*/  @P3 FADD.FTZ R85, R49, R85 ;  /* 0x0000005531553221 */ /* 0x000fce0000010000 */
.L_x_35894:
[----:B------:R-:W-:Y:S05]  /*3cd0*/  BSYNC B1 ;  /* 0x0000000000017941 */ /* 0x000fea0003800000 */
.L_x_35893:
[----:B------:R-:W-:Y:S04]  /*3ce0*/  BSSY B1, `(.L_x_35895) ;  /* 0x0000005000017945 */ /* 0x000fe80003800000 */
[----:B------:R-:W-:Y:S05]  /*3cf0*/  @!P4 BRA `(.L_x_35896) ;  /* 0x00000000000cc947 */ /* 0x000fea0003800000 */
[----:B-----5:R-:W-:-:S04]  /*3d00*/  FMUL.FTZ R86, R58, UR7 ;  /* 0x000000073a567c20 */ /* 0x020fc80008410000 */
[----:B------:R-:W-:-:S04]  /*3d10*/  FMUL.FTZ R86, R29, R86 ;  /* 0x000000561d567220 */ /* 0x000fc80000410000 */
[----:B------:R-:W-:-:S07]  /*3d20*/  @P3 FADD.FTZ R86, R50, R86 ;  /* 0x0000005632563221 */ /* 0x000fce0000010000 */
.L_x_35896:
[----:B------:R-:W-:Y:S05]  /*3d30*/  BSYNC B1 ;  /* 0x0000000000017941 */ /* 0x000fea0003800000 */
.L_x_35895:
[----:B------:R-:W-:Y:S04]  /*3d40*/  BSSY B1, `(.L_x_35897) ;  /* 0x0000005000017945 */ /* 0x000fe80003800000 */
[----:B------:R-:W-:Y:S05]  /*3d50*/  @!P4 BRA `(.L_x_35898) ;  /* 0x00000000000cc947 */ /* 0x000fea0003800000 */
[----:B-----5:R-:W-:-:S04]  /*3d60*/  FMUL.FTZ R87, R59, UR7 ;  /* 0x000000073b577c20 */ /* 0x020fc80008410000 */
[----:B------:R-:W-:-:S04]  /*3d70*/  FMUL.FTZ R87, R30, R87 ;  /* 0x000000571e577220 */ /* 0x000fc80000410000 */
[----:B------:R-:W-:-:S07]  /*3d80*/  @P3 FADD.FTZ R87, R51, R87 ;  /* 0x0000005733573221 */ /* 0x000fce0000010000 */
.L_x_35898:
[----:B------:R-:W-:Y:S05]  /*3d90*/  BSYNC B1 ;  /* 0x0000000000017941 */ /* 0x000fea0003800000 */
.L_x_35897:
[----:B0-----:R-:W0:Y:S01]  /*3da0*/  LDC.64 R104, c[0x0][0x238] ;  /* 0x00008e00ff687b82 */ /* 0x001e220000000a00 */
[----:B------:R-:W-:Y:S01]  /*3db0*/  IADD3 R215, R215, 0x20, RZ ;  /* 0x00000020d7d77810 */ /* 0x000fe20007ffe0ff */
[C---:B0-----:R-:W-:Y:S01]  /*3dc0*/  IMAD.WIDE.U32 R104, R107.reuse, 0x10, R104 ;  /* 0x000000106b687825 */ /* 0x041fe200078e0068 */
[----:B------:R-:W-:-:S04]  /*3dd0*/  IADD3 R107, R107, 0x20, RZ ;  /* 0x000000206b6b7810 */ /* 0x000fc80007ffe0ff */
[----:B------:R0:W-:Y:S03]  /*3de0*/  STG.E.128 desc[UR4][R104.64], R84 ;  /* 0x0000005468007986 */ /* 0x0001e6000c101d04 */
.L_x_35890:
[----:B------:R-:W-:Y:S05]  /*3df0*/  BSYNC B0 ;  /* 0x0000000000007941 */ /* 0x000fea0003800000 */
.L_x_35889:
        /* <DEDUP_REMOVED lines=30> */
.L_x_35902:
[----:B------:R-:W-:Y:S05]  /*3fe0*/  BSYNC B1 ;  /* 0x0000000000017941 */ /* 0x000fea0003800000 */
.L_x_35901:
[----:B------:R-:W-:Y:S04]  /*3ff0*/  BSSY B1, `(.L_x_35903) ;  /* 0x0000005000017945 */ /* 0x000fe80003800000 */
[----:B------:R-:W-:Y:S05]  /*4000*/  @!P4 BRA `(.L_x_35904) ;  /* 0x00000000000cc947 */ /* 0x000fea0003800000 */
[----:B-----5:R-:W-:-:S04]  /*4010*/  FMUL.FTZ R89, R57, UR7 ;  /* 0x0000000739597c20 */ /* 0x020fc80008410000 */
[----:B------:R-:W-:-:S04]  /*4020*/  FMUL.FTZ R89, R32, R89 ;  /* 0x0000005920597220 */ /* 0x000fc80000410000 */
[----:B------:R-:W-:-:S07]  /*4030*/  @P3 FADD.FTZ R89, R49, R89 ;  /* 0x0000005931593221 */ /* 0x000fce0000010000 */
.L_x_35904:
[----:B------:R-:W-:Y:S05]  /*4040*/  BSYNC B1 ;  /* 0x0000000000017941 */ /* 0x000fea0003800000 */
.L_x_35903:
[----:B------:R-:W-:Y:S04]  /*4050*/  BSSY B1, `(.L_x_35905) ;  /* 0x0000005000017945 */ /* 0x000fe80003800000 */
[----:B------:R-:W-:Y:S05]  /*4060*/  @!P4 BRA `(.L_x_35906) ;  /* 0x00000000000cc947 */ /* 0x000fea0003800000 */
[----:B-----5:R-:W-:-:S04]  /*4070*/  FMUL.FTZ R90, R58, UR7 ;  /* 0x000000073a5a7c20 */ /* 0x020fc80008410000 */
[----:B------:R-:W-:-:S04]  /*4080*/  FMUL.FTZ R90, R33, R90 ;  /* 0x0000005a215a7220 */ /* 0x000fc80000410000 */
[----:B------:R-:W-:-:S07]  /*4090*/  @P3 FADD.FTZ R90, R50, R90 ;  /* 0x0000005a325a3221 */ /* 0x000fce0000010000 */
.L_x_35906:
[----:B------:R-:W-:Y:S05]  /*40a0*/  BSYNC B1 ;  /* 0x0000000000017941 */ /* 0x000fea0003800000 */
.L_x_35905:
[----:B------:R-:W-:Y:S04]  /*40b0*/  BSSY B1, `(.L_x_35907) ;  /* 0x0000005000017945 */ /* 0x000fe80003800000 */
[----:B------:R-:W-:Y:S05]  /*40c0*/  @!P4 BRA `(.L_x_35908) ;  /* 0x00000000000cc947 */ /* 0x000fea0003800000 */
[----:B-----5:R-:W-:-:S04]  /*40d0*/  FMUL.FTZ R91, R59, UR7 ;  /* 0x000000073b5b7c20 */ /* 0x020fc80008410000 */
[----:B------:R-:W-:-:S04]  /*40e0*/  FMUL.FTZ R91, R34, R91 ;  /* 0x0000005b225b7220 */ /* 0x000fc80000410000 */
[----:B------:R-:W-:-:S07]  /*40f0*/  @P3 FADD.FTZ R91, R51, R91 ;  /* 0x0000005b335b3221 */ /* 0x000fce0000010000 */
.L_x_35908:
[----:B------:R-:W-:Y:S05]  /*4100*/  BSYNC B1 ;  /* 0x0000000000017941 */ /* 0x000fea0003800000 */
.L_x_35907:
[----:B0-----:R-:W0:Y:S01]  /*4110*/  LDC.64 R104, c[0x0][0x238] ;  /* 0x00008e00ff687b82 */ /* 0x001e220000000a00 */
[----:B------:R-:W-:Y:S01]  /*4120*/  IADD3 R215, R215, 0x20, RZ ;  /* 0x00000020d7d77810 */ /* 0x000fe20007ffe0ff */
[C---:B0-----:R-:W-:Y:S01]  /*4130*/  IMAD.WIDE.U32 R104, R107.reuse, 0x10, R104 ;  /* 0x000000106b687825 */ /* 0x041fe200078e0068 */
[----:B------:R-:W-:-:S04]  /*4140*/  IADD3 R107, R107, 0x20, RZ ;  /* 0x000000206b6b7810 */ /* 0x000fc80007ffe0ff */
[----:B------:R0:W-:Y:S03]  /*4150*/  STG.E.128 desc[UR4][R104.64], R88 ;  /* 0x0000005868007986 */ /* 0x0001e6000c101d04 */
.L_x_35900:
[----:B------:R-:W-:Y:S05]  /*4160*/  BSYNC B0 ;  /* 0x0000000000007941 */ /* 0x000fea0003800000 */
.L_x_35899:
        /* <DEDUP_REMOVED lines=30> */
.L_x_35912:
[----:B------:R-:W-:Y:S05]  /*4350*/  BSYNC B1 ;  /* 0x0000000000017941 */ /* 0x000fea0003800000 */
.L_x_35911:
[----:B------:R-:W-:Y:S04]  /*4360*/  BSSY B1, `(.L_x_35913) ;  /* 0x0000005000017945 */ /* 0x000fe80003800000 */
[----:B------:R-:W-:Y:S05]  /*4370*/  @!P4 BRA `(.L_x_35914) ;  /* 0x00000000000cc947 */ /* 0x000fea0003800000 */
[----:B-----5:R-:W-:-:S04]  /*4380*/  FMUL.FTZ R93, R57, UR7 ;  /* 0x00000007395d7c20 */ /* 0x020fc80008410000 */
[----:B------:R-:W-:-:S04]  /*4390*/  FMUL.FTZ R93, R36, R93 ;  /* 0x0000005d245d7220 */ /* 0x000fc80000410000 */
[----:B------:R-:W-:-:S07]  /*43a0*/  @P3 FADD.FTZ R93, R49, R93 ;  /* 0x0000005d315d3221 */ /* 0x000fce0000010000 */
.L_x_35914:
[----:B------:R-:W-:Y:S05]  /*43b0*/  BSYNC B1 ;  /* 0x0000000000017941 */ /* 0x000fea0003800000 */
.L_x_35913:
[----:B------:R-:W-:Y:S04]  /*43c0*/  BSSY B1, `(.L_x_35915) ;  /* 0x0000005000017945 */ /* 0x000fe80003800000 */
[----:B------:R-:W-:Y:S05]  /*43d0*/  @!P4 BRA `(.L_x_35916) ;  /* 0x00000000000cc947 */ /* 0x000fea0003800000 */
[----:B-----5:R-:W-:-:S04]  /*43e0*/  FMUL.FTZ R94, R58, UR7 ;  /* 0x000000073a5e7c20 */ /* 0x020fc80008410000 */
[----:B------:R-:W-:-:S04]  /*43f0*/  FMUL.FTZ R94, R37, R94 ;  /* 0x0000005e255e7220 */ /* 0x000fc80000410000 */
[----:B------:R-:W-:-:S07]  /*4400*/  @P3 FADD.FTZ R94, R50, R94 ;  /* 0x0000005e325e3221 */ /* 0x000fce0000010000 */
.L_x_35916:
[----:B------:R-:W-:Y:S05]  /*4410*/  BSYNC B1 ;  /* 0x0000000000017941 */ /* 0x000fea0003800000 */
.L_x_35915:
[----:B------:R-:W-:Y:S04]  /*4420*/  BSSY B1, `(.L_x_35917) ;  /* 0x0000005000017945 */ /* 0x000fe80003800000 */
[----:B------:R-:W-:Y:S05]  /*4430*/  @!P4 BRA `(.L_x_35918) ;  /* 0x00000000000cc947 */ /* 0x000fea0003800000 */
[----:B-----5:R-:W-:-:S04]  /*4440*/  FMUL.FTZ R95, R59, UR7 ;  /* 0x000000073b5f7c20 */ /* 0x020fc80008410000 */
[----:B------:R-:W-:-:S04]  /*4450*/  FMUL.FTZ R95, R38, R95 ;  /* 0x0000005f265f7220 */ /* 0x000fc80000410000 */
[----:B------:R-:W-:-:S07]  /*4460*/  @P3 FADD.FTZ R95, R51, R95 ;  /* 0x0000005f335f3221 */ /* 0x000fce0000010000 */
.L_x_35918:
[----:B------:R-:W-:Y:S05]  /*4470*/  BSYNC B1 ;  /* 0x0000000000017941 */ /* 0x000fea0003800000 */
.L_x_35917:
[----:B0-----:R-:W0:Y:S01]  /*4480*/  LDC.64 R104, c[0x0][0x238] ;  /* 0x00008e00ff687b82 */ /* 0x001e220000000a00 */
[----:B------:R-:W-:Y:S01]  /*4490*/  IADD3 R215, R215, 0x20, RZ ;  /* 0x00000020d7d77810 */ /* 0x000fe20007ffe0ff */
[C---:B0-----:R-:W-:Y:S01]  /*44a0*/  IMAD.WIDE.U32 R104, R107.reuse, 0x10, R104 ;  /* 0x000000106b687825 */ /* 0x041fe200078e0068 */
[----:B------:R-:W-:-:S04]  /*44b0*/  IADD3 R107, R107, 0x20, RZ ;  /* 0x000000206b6b7810 */ /* 0x000fc80007ffe0ff */
[----:B------:R0:W-:Y:S03]  /*44c0*/  STG.E.128 desc[UR4][R104.64], R92 ;  /* 0x0000005c68007986 */ /* 0x0001e6000c101d04 */
.L_x_35910:
[----:B------:R-:W-:Y:S05]  /*44d0*/  BSYNC B0 ;  /* 0x0000000000007941 */ /* 0x000fea0003800000 */
.L_x_35909:
        /* <DEDUP_REMOVED lines=30> */
.L_x_35922:
[----:B------:R-:W-:Y:S05]  /*46c0*/  BSYNC B1 ;  /* 0x0000000000017941 */ /* 0x000fea0003800000 */
.L_x_35921:
[----:B------:R-:W-:Y:S04]  /*46d0*/  BSSY B1, `(.L_x_35923) ;  /* 0x0000005000017945 */ /* 0x000fe80003800000 */
[----:B------:R-:W-:Y:S05]  /*46e0*/  @!P4 BRA `(.L_x_35924) ;  /* 0x00000000000cc947 */ /* 0x000fea0003800000 */
[----:B-----5:R-:W-:-:S04]  /*46f0*/  FMUL.FTZ R97, R57, UR7 ;  /* 0x0000000739617c20 */ /* 0x020fc80008410000 */
[----:B------:R-:W-:-:S04]  /*4700*/  FMUL.FTZ R97, R40, R97 ;  /* 0x0000006128617220 */ /* 0x000fc80000410000 */
[----:B------:R-:W-:-:S07]  /*4710*/  @P3 FADD.FTZ R97, R49, R97 ;  /* 0x0000006131613221 */ /* 0x000fce0000010000 */
.L_x_35924:
[----:B------:R-:W-:Y:S05]  /*4720*/  BSYNC B1 ;  /* 0x0000000000017941 */ /* 0x000fea0003800000 */
.L_x_35923:
[----:B------:R-:W-:Y:S04]  /*4730*/  BSSY B1, `(.L_x_35925) ;  /* 0x0000005000017945 */ /* 0x000fe80003800000 */
[----:B------:R-:W-:Y:S05]  /*4740*/  @!P4 BRA `(.L_x_35926) ;  /* 0x00000000000cc947 */ /* 0x000fea0003800000 */
[----:B-----5:R-:W-:-:S04]  /*4750*/  FMUL.FTZ R98, R58, UR7 ;  /* 0x000000073a627c20 */ /* 0x020fc80008410000 */
[----:B------:R-:W-:-:S04]  /*4760*/  FMUL.FTZ R98, R41, R98 ;  /* 0x0000006229627220 */ /* 0x000fc80000410000 */
[----:B------:R-:W-:-:S07]  /*4770*/  @P3 FADD.FTZ R98, R50, R98 ;  /* 0x0000006232623221 */ /* 0x000fce0000010000 */
.L_x_35926:
[----:B------:R-:W-:Y:S05]  /*4780*/  BSYNC B1 ;  /* 0x0000000000017941 */ /* 0x000fea0003800000 */
.L_x_35925:
[----:B------:R-:W-:Y:S04]  /*4790*/  BSSY B1, `(.L_x_35927) ;  /* 0x0000005000017945 */ /* 0x000fe80003800000 */
[----:B------:R-:W-:Y:S05]  /*47a0*/  @!P4 BRA `(.L_x_35928) ;  /* 0x00000000000cc947 */ /* 0x000fea0003800000 */
[----:B-----5:R-:W-:-:S04]  /*47b0*/  FMUL.FTZ R99, R59, UR7 ;  /* 0x000000073b637c20 */ /* 0x020fc80008410000 */
[----:B------:R-:W-:-:S04]  /*47c0*/  FMUL.FTZ R99, R42, R99 ;  /* 0x000000632a637220 */ /* 0x000fc80000410000 */
[----:B------:R-:W-:-:S07]  /*47d0*/  @P3 FADD.FTZ R99, R51, R99 ;  /* 0x0000006333633221 */ /* 0x000fce0000010000 */
.L_x_35928:
[----:B------:R-:W-:Y:S05]  /*47e0*/  BSYNC B1 ;  /* 0x0000000000017941 */ /* 0x000fea0003800000 */
.L_x_35927:
[----:B0-----:R-:W0:Y:S01]  /*47f0*/  LDC.64 R104, c[0x0][0x238] ;  /* 0x00008e00ff687b82 */ /* 0x001e220000000a00 */
[----:B------:R-:W-:Y:S01]  /*4800*/  IADD3 R215, R215, 0x20, RZ ;  /* 0x00000020d7d77810 */ /* 0x000fe20007ffe0ff */
[C---:B0-----:R-:W-:Y:S01]  /*4810*/  IMAD.WIDE.U32 R104, R107.reuse, 0x10, R104 ;  /* 0x000000106b687825 */ /* 0x041fe200078e0068 */
[----:B------:R-:W-:-:S04]  /*4820*/  IADD3 R107, R107, 0x20, RZ ;  /* 0x000000206b6b7810 */ /* 0x000fc80007ffe0ff */
[----:B------:R0:W-:Y:S03]  /*4830*/  STG.E.128 desc[UR4][R104.64], R96 ;  /* 0x0000006068007986 */ /* 0x0001e6000c101d04 */
.L_x_35920:
[----:B------:R-:W-:Y:S05]  /*4840*/  BSYNC B0 ;  /* 0x0000000000007941 */ /* 0x000fea0003800000 */
.L_x_35919:
        /* <DEDUP_REMOVED lines=12> */
[----:B------:R-:W-:Y:S01]  /*4910*/  ISETP.GT.AND P3, PT, R106, RZ, PT ;  /* 0x000000ff6a00720c */ /* 0x000fe20003f64270 */
[----:B------:R-:W-:-:S12]  /*4920*/  BSSY B1, `(.L_x_35931) ;  /* 0x0000011000017945 */ /* 0x000fd80003800000 */
[----:B------:R-:W-:-:S04]  /*4930*/  @!P3 ISETP.NE.U32.AND P4, PT, R104, RZ, PT ;  /* 0x000000ff6800b20c */ /* 0x000fc80003f85070 */
[----:B------:R-:W-:-:S04]  /*4940*/  @!P3 ISETP.NE.AND.EX P4, PT, R105, RZ, PT, P4 ;  /* 0x000000ff6900b20c */ /* 0x000fc80003f85340 */
[----:B--2---:R-:W-:Y:S02]  /*4950*/  @!P3 FSEL R101, R49, RZ, P4 ;  /* 0x000000ff3165b208 */ /* 0x004fe40002000000 */
        /* <DEDUP_REMOVED lines=8> */
[----:B------:R-:W-:Y:S01]  /*49e0*/  @!P3 FSEL R100, R48, RZ, P4 ;  /* 0x000000ff3064b208 */ /* 0x000fe20002000000 */
[----:B------:R-:W-:Y:S08]  /*49f0*/  @!P3 BRA `(.L_x_35932) ;  /* 0x00000000000cb947 */ /* 0x000ff00003800000 */
[----:B-----5:R-:W-:-:S04]  /*4a00*/  FMUL.FTZ R100, R56, UR7 ;  /* 0x0000000738647c20 */ /* 0x020fc80008410000 */
[----:B------:R-:W-:-:S04]  /*4a10*/  FMUL.FTZ R100, R47, R100 ;  /* 0x000000642f647220 */ /* 0x000fc80000410000 */
[----:B------:R-:W-:-:S07]  /*4a20*/  @P2 FADD.FTZ R100, R48, R100 ;  /* 0x0000006430642221 */ /* 0x000fce0000010000 */
.L_x_35932:
[----:B------:R-:W-:Y:S05]  /*4a30*/  BSYNC B1 ;  /* 0x0000000000017941 */ /* 0x000fea0003800000 */
.L_x_35931:
[----:B------:R-:W-:Y:S04]  /*4a40*/  BSSY B1, `(.L_x_35933) ;  /* 0x0000005000017945 */ /* 0x000fe80003800000 */
[----:B------:R-:W-:Y:S05]  /*4a50*/  @!P3 BRA `(.L_x_35934) ;  /* 0x00000000000cb947 */ /* 0x000fea0003800000 */
[----:B-----5:R-:W-:-:S04]  /*4a60*/  FMUL.FTZ R101, R57, UR7 ;  /* 0x0000000739657c20 */ /* 0x020fc80008410000 */
[----:B------:R-:W-:-:S04]  /*4a70*/  FMUL.FTZ R101, R108, R101 ;  /* 0x000000656c657220 */ /* 0x000fc80000410000 */
[----:B------:R-:W-:-:S07]  /*4a80*/  @P2 FADD.FTZ R101, R49, R101 ;  /* 0x0000006531652221 */ /* 0x000fce0000010000 */
.L_x_35934:
[----:B------:R-:W-:Y:S05]  /*4a90*/  BSYNC B1 ;  /* 0x0000000000017941 */ /* 0x000fea0003800000 */
.L_x_35933:
[----:B------:R-:W-:Y:S04]  /*4aa0*/  BSSY B1, `(.L_x_35935) ;  /* 0x0000005000017945 */ /* 0x000fe80003800000 */
[----:B------:R-:W-:Y:S05]  /*4ab0*/  @!P3 BRA `(.L_x_35936) ;  /* 0x00000000000cb947 */ /* 0x000fea0003800000 */
[----:B-----5:R-:W-:-:S04]  /*4ac0*/  FMUL.FTZ R102, R58, UR7 ;  /* 0x000000073a667c20 */ /* 0x020fc80008410000 */
[----:B------:R-:W-:-:S04]  /*4ad0*/  FMUL.FTZ R102, R109, R102 ;  /* 0x000000666d667220 */ /* 0x000fc80000410000 */
[----:B------:R-:W-:-:S07]  /*4ae0*/  @P2 FADD.FTZ R102, R50, R102 ;  /* 0x0000006632662221 */ /* 0x000fce0000010000 */
.L_x_35936:
[----:B------:R-:W-:Y:S05]  /*4af0*/  BSYNC B1 ;  /* 0x0000000000017941 */ /* 0x000fea0003800000 */
.L_x_35935:
[----:B------:R-:W-:Y:S04]  /*4b00*/  BSSY B1, `(.L_x_35937) ;  /* 0x0000005000017945 */ /* 0x000fe80003800000 */
[----:B------:R-:W-:Y:S05]  /*4b10*/  @!P3 BRA `(.L_x_35938) ;  /* 0x00000000000cb947 */ /* 0x000fea0003800000 */
[----:B-----5:R-:W-:-:S04]  /*4b20*/  FMUL.FTZ R103, R59, UR7 ;  /* 0x000000073b677c20 */ /* 0x020fc80008410000 */
[----:B------:R-:W-:-:S04]  /*4b30*/  FMUL.FTZ R103, R110, R103 ;  /* 0x000000676e677220 */ /* 0x000fc80000410000 */
[----:B------:R-:W-:-:S07]  /*4b40*/  @P2 FADD.FTZ R103, R51, R103 ;  /* 0x0000006733672221 */ /* 0x000fce0000010000 */
.L_x_35938:
[----:B------:R-:W-:Y:S05]  /*4b50*/  BSYNC B1 ;  /* 0x0000000000017941 */ /* 0x000fea0003800000 */
.L_x_35937:
[----:B------:R-:W0:Y:S02]  /*4b60*/  LDC.64 R104, c[0x0][0x238] ;  /* 0x00008e00ff687b82 */ /* 0x000e240000000a00 */
[----:B0-----:R-:W-:-:S05]  /*4b70*/  IMAD.WIDE.U32 R104, R107, 0x10, R104 ;  /* 0x000000106b687825 */ /* 0x001fca00078e0068 */
[----:B------:R0:W-:Y:S02]  /*4b80*/  STG.E.128 desc[UR4][R104.64], R100 ;  /* 0x0000006468007986 */ /* 0x0001e4000c101d04 */
.L_x_35930:
[----:B------:R-:W-:Y:S05]  /*4b90*/  BSYNC B0 ;  /* 0x0000000000007941 */ /* 0x000fea0003800000 */
.L_x_35929:
[----:B01234-:R-:W-:Y:S01]  /*4ba0*/  FADD.FTZ R104, RZ, R52 ;  /* 0x00000034ff687221 */ /* 0x01ffe20000010000 */
[----:B------:R-:W-:Y:S01]  /*4bb0*/  ISETP.GT.U32.AND P2, PT, R207, 0x3f, PT ;  /* 0x0000003fcf00780c */ /* 0x000fe20003f44070 */
[----:B------:R-:W-:Y:S01]  /*4bc0*/  UMOV UR6, 0xffffffff ;  /* 0xffffffff00067882 */ /* 0x000fe20000000000 */
[----:B------:R-:W-:Y:S01]  /*4bd0*/  LOP3.LUT R209, R209, 0xffffffbf, RZ, 0xc0, !PT ;  /* 0xffffffbfd1d17812 */ /* 0x000fe200078ec0ff */
[----:B------:R-:W-:Y:S01]  /*4be0*/  FADD.FTZ R105, R53, R104 ;  /* 0x0000006835697221 */ /* 0x000fe20000010000 */
[C---:B------:R-:W-:Y:S02]  /*4bf0*/  ISETP.GT.U32.AND P3, PT, R207.reuse, 0x13f, PT ;  /* 0x0000013fcf00780c */ /* 0x040fe40003f64070 */
[C---:B------:R-:W-:Y:S01]  /*4c00*/  ISETP.GT.U32.AND P4, PT, R207.reuse, 0x15f, PT ;  /* 0x0000015fcf00780c */ /* 0x040fe20003f84070 */
        /* <DEDUP_REMOVED lines=110> */
[----:B------:R-:W-:Y:S01]  /*52f0*/  FADD.FTZ R106, R65, -R210 ;  /* 0x800000d2416a7221 */ /* 0x000fe20000010000 */
[----:B------:R-:W-:Y:S02]  /*5300*/  LOP3.LUT P5, RZ, R209, 0x4, RZ, 0xc0, !PT ;  /* 0x00000004d1ff7812 */ /* 0x000fe400078ac0ff */
        /* <DEDUP_REMOVED lines=26> */
[----:B------:R-:W-:Y:S02]  /*54b0*/  ISETP.NE.AND P4, PT, R220, RZ, PT ;  /* 0x000000ffdc00720c */ /* 0x000fe40003f85270 */
        /* <DEDUP_REMOVED lines=64> */
.L_x_35976:
        /* <DEDUP_REMOVED lines=23> */
[----:B------:R-:W-:-:S04]  /*5a30*/  LEA.HI R105, R105, R212, RZ, 0x2 ;  /* 0x000000d469697211 */ /* 0x000fc800078f10ff */
[----:B------:R-:W-:Y:S01]  /*5a40*/  LEA.HI.SX32 R212, R105, R208, 0x1e ;  /* 0x000000d069d47211 */ /* 0x000fe200078ff2ff */
[----:B------:R-:W-:Y:S06]  /*5a50*/  @!P1 BRA `(.L_x_35943) ;  /* 0x0000000000449947 */ /* 0x000fec0003800000 */
[----:B------:R-:W1:Y:S01]  /*5a60*/  LDC.64 R214, c[0x0][0x2b8] ;  /* 0x0000ae00ffd67b82 */ /* 0x000e620000000a00 */
[----:B------:R-:W-:-:S05]  /*5a70*/  FSEL R104, R210, RZ, !P0 ;  /* 0x000000ffd2687208 */ /* 0x000fca0004000000 */
[--C-:B------:R-:W-:Y:S01]  /*5a80*/  FADD.FTZ R106, R52, -R104.reuse ;  /* 0x80000068346a7221 */ /* 0x100fe20000010000 */
[--C-:B0-----:R-:W-:Y:S01]  /*5a90*/  FADD.FTZ R216, R53, -R104.reuse ;  /* 0x8000006835d87221 */ /* 0x101fe20000010000 */
        /* <DEDUP_REMOVED lines=13> */
.L_x_35943:
[----:B------:R-:W-:Y:S05]  /*5b70*/  BSYNC B1 ;  /* 0x0000000000017941 */ /* 0x000fea0003800000 */
.L_x_35942:
[----:B------:R-:W-:Y:S01]  /*5b80*/  LOP3.LUT P2, RZ, R209, 0x40000, RZ, 0xc0, !PT ;  /* 0x00040000d1ff7812 */ /* 0x000fe2000784c0ff */
[----:B------:R-:W-:-:S12]  /*5b90*/  BSSY B1, `(.L_x_35944) ;  /* 0x0000013000017945 */ /* 0x000fd80003800000 */
[----:B------:R-:W-:Y:S05]  /*5ba0*/  @!P2 BRA `(.L_x_35945) ;  /* 0x000000000044a947 */ /* 0x000fea0003800000 */
[----:B-1----:R-:W1:Y:S01]  /*5bb0*/  LDC.64 R214, c[0x0][0x2b8] ;  /* 0x0000ae00ffd67b82 */ /* 0x002e620000000a00 */
[----:B------:R-:W-:-:S05]  /*5bc0*/  FSEL R218, R210, RZ, !P0 ;  /* 0x000000ffd2da7208 */ /* 0x000fca0004000000 */
[--C-:B------:R-:W-:Y:S01]  /*5bd0*/  FADD.FTZ R104, R60, -R218.reuse ;  /* 0x800000da3c687221 */ /* 0x100fe20000010000 */
        /* <DEDUP_REMOVED lines=14> */
.L_x_35945:
[----:B------:R-:W-:Y:S05]  /*5cc0*/  BSYNC B1 ;  /* 0x0000000000017941 */ /* 0x000fea0003800000 */
.L_x_35944:
[----:B------:R-:W-:Y:S01]  /*5cd0*/  LOP3.LUT P2, RZ, R209, 0x20000, RZ, 0xc0, !PT ;  /* 0x00020000d1ff7812 */ /* 0x000fe2000784c0ff */
[----:B------:R-:W-:-:S12]  /*5ce0*/  BSSY B1, `(.L_x_35946) ;  /* 0x0000013000017945 */ /* 0x000fd80003800000 */
[----:B------:R-:W-:Y:S05]  /*5cf0*/  @!P2 BRA `(.L_x_35947) ;  /* 0x000000000044a947 */ /* 0x000fea0003800000 */
[----:B-12---:R-:W1:Y:S01]  /*5d00*/  LDC.64 R214, c[0x0][0x2b8] ;  /* 0x0000ae00ffd67b82 */ /* 0x006e620000000a00 */
        /* <DEDUP_REMOVED lines=16> */
.L_x_35947:
[----:B------:R-:W-:Y:S05]  /*5e10*/  BSYNC B1 ;  /* 0x0000000000017941 */ /* 0x000fea0003800000 */
.L_x_35946:
[----:B------:R-:W-:Y:S01]  /*5e20*/  LOP3.LUT P2, RZ, R209, 0x10000, RZ, 0xc0, !PT ;  /* 0x00010000d1ff7812 */ /* 0x000fe2000784c0ff */
[----:B------:R-:W-:-:S12]  /*5e30*/  BSSY B1, `(.L_x_35948) ;  /* 0x0000013000017945 */ /* 0x000fd80003800000 */
[----:B------:R-:W-:Y:S05]  /*5e40*/  @!P2 BRA `(.L_x_35949) ;  /* 0x000000000044a947 */ /* 0x000fea0003800000 */
[----:B-123--:R-:W1:Y:S01]  /*5e50*/  LDC.64 R214, c[0x0][0x2b8] ;  /* 0x0000ae00ffd67b82 */ /* 0x00ee620000000a00 */
        /* <DEDUP_REMOVED lines=16> */
.L_x_35949:
[----:B------:R-:W-:Y:S05]  /*5f60*/  BSYNC B1 ;  /* 0x0000000000017941 */ /* 0x000fea0003800000 */
.L_x_35948:
[----:B------:R-:W-:Y:S01]  /*5f70*/  LOP3.LUT P2, RZ, R209, 0x8000, RZ, 0xc0, !PT ;  /* 0x00008000d1ff7812 */ /* 0x000fe2000784c0ff */
[----:B------:R-:W-:-:S12]  /*5f80*/  BSSY B1, `(.L_x_35950) ;  /* 0x0000013000017945 */ /* 0x000fd80003800000 */
[----:B------:R-:W-:Y:S05]  /*5f90*/  @!P2 BRA `(.L_x_35951) ;  /* 0x000000000044a947 */ /* 0x000fea0003800000 */
[----:B-1234-:R-:W1:Y:S01]  /*5fa0*/  LDC.64 R214, c[0x0][0x2b8] ;  /* 0x0000ae00ffd67b82 */ /* 0x01ee620000000a00 */
        /* <DEDUP_REMOVED lines=16> */
.L_x_35951:
[----:B------:R-:W-:Y:S05]  /*60b0*/  BSYNC B1 ;  /* 0x0000000000017941 */ /* 0x000fea0003800000 */
.L_x_35950:
[----:B------:R-:W-:Y:S01]  /*60c0*/  LOP3.LUT P2, RZ, R209, 0x4000, RZ, 0xc0, !PT ;  /* 0x00004000d1ff7812 */ /* 0x000fe2000784c0ff */
        /* <DEDUP_REMOVED lines=19> */
.L_x_35953:
[----:B------:R-:W-:Y:S05]  /*6200*/  BSYNC B1 ;  /* 0x0000000000017941 */ /* 0x000fea0003800000 */
.L_x_35952:
        /* <DEDUP_REMOVED lines=20> */
.L_x_35955:
[----:B------:R-:W-:Y:S05]  /*6350*/  BSYNC B1 ;  /* 0x0000000000017941 */ /* 0x000fea0003800000 */
.L_x_35954:
        /* <DEDUP_REMOVED lines=20> */
.L_x_35957:
[----:B------:R-:W-:Y:S05]  /*64a0*/  BSYNC B1 ;  /* 0x0000000000017941 */ /* 0x000fea0003800000 */
.L_x_35956:
        /* <DEDUP_REMOVED lines=20> */
.L_x_35959:
[----:B------:R-:W-:Y:S05]  /*65f0*/  BSYNC B1 ;  /* 0x0000000000017941 */ /* 0x000fea0003800000 */
.L_x_35958:
        /* <DEDUP_REMOVED lines=20> */
.L_x_35961:
[----:B------:R-:W-:Y:S05]  /*6740*/  BSYNC B1 ;  /* 0x0000000000017941 */ /* 0x000fea0003800000 */
.L_x_35960:
        /* <DEDUP_REMOVED lines=20> */
.L_x_35963:
[----:B------:R-:W-:Y:S05]  /*6890*/  BSYNC B1 ;  /* 0x0000000000017941 */ /* 0x000fea0003800000 */
.L_x_35962:
[----:B------:R-:W-:-:S13]  /*68a0*/  LOP3.LUT P2, RZ, R209, 0x100, RZ, 0xc0, !PT ;  /* 0x00000100d1ff7812 */ /* 0x000fda000784c0ff */
        /* <DEDUP_REMOVED lines=17> */
.L_x_35941:
[----:B------:R-:W-:Y:S05]  /*69c0*/  BSYNC B0 ;  /* 0x0000000000007941 */ /* 0x000fea0003800000 */
.L_x_35940:
[----:B01234-:R-:W0:Y:S02]  /*69d0*/  LDC.64 R104, c[0x0][0x210] ;  /* 0x00008400ff687b82 */ /* 0x01fe240000000a00 */
[----:B0-----:R-:W-:-:S04]  /*69e0*/  LEA R206, R104, R206, 0x2 ;  /* 0x000000ce68ce7211 */ /* 0x001fc800078e10ff */
[----:B------:R-:W-:-:S13]  /*69f0*/  ISETP.GE.AND P2, PT, R206, R105, PT ;  /* 0x00000069ce00720c */ /* 0x000fda0003f46270 */
[----:B------:R-:W-:Y:S05]  /*6a00*/  @!P2 BRA `(.L_x_35964) ;  /* 0xffffffb400d0a947 */ /* 0x000fea000383ffff */
[----:B------:R-:W-:Y:S05]  /*6a10*/  EXIT ;  /* 0x000000000000794d */ /* 0x000fea0003800000 */
.L_x_35939:
        /* <DEDUP_REMOVED lines=8> */
.L_x_35966:
[----:B------:R-:W-:Y:S05]  /*6aa0*/  BSYNC B0 ;  /* 0x0000000000007941 */ /* 0x000fea0003800000 */
.L_x_35965:
[----:B------:R-:W-:Y:S01]  /*6ab0*/  MOV R104, R217 ;  /* 0x000000d900687202 */ /* 0x000fe20000000f00 */
[----:B------:R-:W-:Y:S01]  /*6ac0*/  HFMA2.MMA R223, -RZ, RZ, 0, 1.1920928955078125e-07 ;  /* 0x00000002ffdf7435 */ /* 0x000fe200000001ff */
[----:B------:R-:W-:Y:S01]  /*6ad0*/  MOV R224, 0x1f ;  /* 0x0000001f00e07802 */ /* 0x000fe20000000f00 */
[----:B------:R-:W0:Y:S01]  /*6ae0*/  LDC R214, c[0x0][0x290] ;  /* 0x0000a400ffd67b82 */ /* 0x000e220000000800 */
[----:B------:R-:W-:Y:S01]  /*6af0*/  MOV R221, 0xffffffff ;  /* 0xffffffff00dd7802 */ /* 0x000fe20000000f00 */
[----:B------:R-:W-:Y:S01]  /*6b00*/  FADD.FTZ R106, R105, R104 ;  /* 0x00000068696a7221 */ /* 0x000fe20000010000 */
[----:B------:R-:W-:Y:S02]  /*6b10*/  P2R R219, PR, RZ, 0x20 ;  /* 0x00000020ffdb7803 */ /* 0x000fe40000000000 */
[----:B------:R-:W-:Y:S02]  /*6b20*/  LOP3.LUT P5, RZ, R209, 0x40, RZ, 0xc0, !PT ;  /* 0x00000040d1ff7812 */ /* 0x000fe400078ac0ff */
[----:B------:R-:W-:-:S02]  /*6b30*/  MOV R222, R106 ;  /* 0x0000006a00de7202 */ /* 0x000fc40000000f00 */
[----:B------:R-:W-:Y:S02]  /*6b40*/  P2R R218, PR, RZ, 0x1 ;  /* 0x00000001ffda7803 */ /* 0x000fe40000000000 */
[----:B------:R-:W-:-:S13]  /*6b50*/  LOP3.LUT P0, RZ, R209, 0x20, RZ, 0xc0, !PT ;  /* 0x00000020d1ff7812 */ /* 0x000fda000780c0ff */
[----:B0-----:R-:W-:Y:S05]  /*6b60*/  WARPSYNC.COLLECTIVE R221, `(.L_x_35967) ;  /* 0x00000000dd087348 */ /* 0x001fea0003c00000 */
[----:B------:R1:W2:Y:S02]  /*6b70*/  SHFL.BFLY P6, R217, R222, R223, R224 ;  /* 0x0c0000dfded97389 */ /* 0x0002a400000c00e0 */
[----:B012---:R-:W-:Y:S01]  /*6b80*/  ENDCOLLECTIVE ;  /* 0x000000000000791b */ /* 0x007fe20003800000 */
.L_x_35967:
[----:B------:R-:W-:Y:S02]  /*6b90*/  P2R R220, PR, RZ, 0x10 ;  /* 0x00000010ffdc7803 */ /* 0x000fe40000000000 */
[----:B------:R-:W-:Y:S01]  /*6ba0*/  LOP3.LUT P4, RZ, R209, 0x8, RZ, 0xc0, !PT ;  /* 0x00000008d1ff7812 */ /* 0x000fe2000788c0ff */
[----:B------:R-:W-:Y:S01]  /*6bb0*/  HFMA2.MMA R223, -RZ, RZ, 0, 2.384185791015625e-07 ;  /* 0x00000004ffdf7435 */ /* 0x000fe200000001ff */
[----:B------:R-:W-:-:S05]  /*6bc0*/  MOV R107, R217 ;  /* 0x000000d9006b7202 */ /* 0x000fca0000000f00 */
[----:B------:R-:W-:-:S05]  /*6bd0*/  FADD.FTZ R107, R106, R107 ;  /* 0x0000006b6a6b7221 */ /* 0x000fca0000010000 */
[----:B------:R-:W-:-:S07]  /*6be0*/  MOV R222, R107 ;  /* 0x0000006b00de7202 */ /* 0x000fce0000000f00 */
[----:B------:R-:W-:Y:S05]  /*6bf0*/  WARPSYNC.COLLECTIVE R221, `(.L_x_35968) ;  /* 0x00000000dd087348 */ /* 0x000fea0003c00000 */
[----:B------:R0:W1:Y:S02]  /*6c00*/  SHFL.BFLY P6, R217, R222, R223, R224 ;  /* 0x0c0000dfded97389 */ /* 0x00006400000c00e0 */
[----:B01----:R-:W-:Y:S01]  /*6c10*/  ENDCOLLECTIVE ;  /* 0x000000000000791b */ /* 0x003fe20003800000 */
.L_x_35968:
[----:B------:R-:W-:Y:S01]  /*6c20*/  HFMA2.MMA R223, -RZ, RZ, 0, 4.76837158203125e-07 ;  /* 0x00000008ffdf7435 */ /* 0x000fe200000001ff */
[----:B------:R-:W-:-:S05]  /*6c30*/  MOV R104, R217 ;  /* 0x000000d900687202 */ /* 0x000fca0000000f00 */
[----:B------:R-:W-:-:S05]  /*6c40*/  FADD.FTZ R215, R107, R104 ;  /* 0x000000686bd77221 */ /* 0x000fca0000010000 */
[----:B------:R-:W-:-:S07]  /*6c50*/  MOV R222, R215 ;  /* 0x000000d700de7202 */ /* 0x000fce0000000f00 */
[----:B------:R-:W-:Y:S05]  /*6c60*/  WARPSYNC.COLLECTIVE R221, `(.L_x_35969) ;  /* 0x00000000dd087348 */ /* 0x000fea0003c00000 */
[----:B------:R0:W1:Y:S02]  /*6c70*/  SHFL.BFLY P6, R217, R222, R223, R224 ;  /* 0x0c0000dfded97389 */ /* 0x00006400000c00e0 */
[----:B01----:R-:W-:Y:S01]  /*6c80*/  ENDCOLLECTIVE ;  /* 0x000000000000791b */ /* 0x003fe20003800000 */
.L_x_35969:
[----:B------:R-:W-:Y:S01]  /*6c90*/  HFMA2.MMA R223, -RZ, RZ, 0, 9.5367431640625e-07 ;  /* 0x00000010ffdf7435 */ /* 0x000fe200000001ff */
[----:B------:R-:W-:-:S05]  /*6ca0*/  MOV R104, R217 ;  /* 0x000000d900687202 */ /* 0x000fca0000000f00 */
[----:B------:R-:W-:-:S05]  /*6cb0*/  FADD.FTZ R216, R215, R104 ;  /* 0x00000068d7d87221 */ /* 0x000fca0000010000 */
[----:B------:R-:W-:-:S07]  /*6cc0*/  MOV R222, R216 ;  /* 0x000000d800de7202 */ /* 0x000fce0000000f00 */
[----:B------:R-:W-:Y:S05]  /*6cd0*/  WARPSYNC.COLLECTIVE R221, `(.L_x_35970) ;  /* 0x00000000dd087348 */ /* 0x000fea0003c00000 */
[----:B------:R0:W1:Y:S02]  /*6ce0*/  SHFL.BFLY P6, R217, R222, R223, R224 ;  /* 0x0c0000dfded97389 */ /* 0x00006400000c00e0 */
[----:B01----:R-:W-:Y:S01]  /*6cf0*/  ENDCOLLECTIVE ;  /* 0x000000000000791b */ /* 0x003fe20003800000 */
.L_x_35970:
        /* <DEDUP_REMOVED lines=111> */
.L_x_35971:
[----:B------:R-:W-:Y:S01]  /*73f0*/  HFMA2.MMA R223, -RZ, RZ, 0, 1.1920928955078125e-07 ;  /* 0x00000002ffdf7435 */ /* 0x000fe200000001ff */
[----:B------:R-:W-:-:S05]  /*7400*/  MOV R105, R217 ;  /* 0x000000d900697202 */ /* 0x000fca0000000f00 */
[----:B------:R-:W-:-:S05]  /*7410*/  FADD.FTZ R105, R104, R105 ;  /* 0x0000006968697221 */ /* 0x000fca0000010000 */
[----:B------:R-:W-:-:S07]  /*7420*/  MOV R222, R105 ;  /* 0x0000006900de7202 */ /* 0x000fce0000000f00 */
[----:B------:R-:W-:Y:S05]  /*7430*/  WARPSYNC.COLLECTIVE R221, `(.L_x_35972) ;  /* 0x00000000dd087348 */ /* 0x000fea0003c00000 */
[----:B------:R0:W1:Y:S02]  /*7440*/  SHFL.BFLY P6, R217, R222, R223, R224 ;  /* 0x0c0000dfded97389 */ /* 0x00006400000c00e0 */
[----:B01----:R-:W-:Y:S01]  /*7450*/  ENDCOLLECTIVE ;  /* 0x000000000000791b */ /* 0x003fe20003800000 */
.L_x_35972:
[----:B------:R-:W-:Y:S01]  /*7460*/  HFMA2.MMA R223, -RZ, RZ, 0, 2.384185791015625e-07 ;  /* 0x00000004ffdf7435 */ /* 0x000fe200000001ff */
[----:B------:R-:W-:-:S05]  /*7470*/  MOV R106, R217 ;  /* 0x000000d9006a7202 */ /* 0x000fca0000000f00 */
[----:B------:R-:W-:-:S05]  /*7480*/  FADD.FTZ R106, R105, R106 ;  /* 0x0000006a696a7221 */ /* 0x000fca0000010000 */
[----:B------:R-:W-:-:S07]  /*7490*/  MOV R222, R106 ;  /* 0x0000006a00de7202 */ /* 0x000fce0000000f00 */
[----:B------:R-:W-:Y:S05]  /*74a0*/  WARPSYNC.COLLECTIVE R221, `(.L_x_35973) ;  /* 0x00000000dd087348 */ /* 0x000fea0003c00000 */
[----:B------:R0:W1:Y:S02]  /*74b0*/  SHFL.BFLY P6, R217, R222, R223, R224 ;  /* 0x0c0000dfded97389 */ /* 0x00006400000c00e0 */
[----:B01----:R-:W-:Y:S01]  /*74c0*/  ENDCOLLECTIVE ;  /* 0x000000000000791b */ /* 0x003fe20003800000 */
.L_x_35973:
[----:B------:R-:W-:Y:S01]  /*74d0*/  HFMA2.MMA R223, -RZ, RZ, 0, 4.76837158203125e-07 ;  /* 0x00000008ffdf7435 */ /* 0x000fe200000001ff */
[----:B------:R-:W-:-:S05]  /*74e0*/  MOV R107, R217 ;  /* 0x000000d9006b7202 */ /* 0x000fca0000000f00 */
[----:B------:R-:W-:-:S05]  /*74f0*/  FADD.FTZ R107, R106, R107 ;  /* 0x0000006b6a6b7221 */ /* 0x000fca0000010000 */
[----:B------:R-:W-:-:S07]  /*7500*/  MOV R222, R107 ;  /* 0x0000006b00de7202 */ /* 0x000fce0000000f00 */
[----:B------:R-:W-:Y:S05]  /*7510*/  WARPSYNC.COLLECTIVE R221, `(.L_x_35974) ;  /* 0x00000000dd087348 */ /* 0x000fea0003c00000 */
[----:B------:R0:W1:Y:S02]  /*7520*/  SHFL.BFLY P6, R217, R222, R223, R224 ;  /* 0x0c0000dfded97389 */ /* 0x00006400000c00e0 */
[----:B01----:R-:W-:Y:S01]  /*7530*/  ENDCOLLECTIVE ;  /* 0x000000000000791b */ /* 0x003fe20003800000 */
.L_x_35974:
[----:B------:R-:W-:Y:S01]  /*7540*/  HFMA2.MMA R223, -RZ, RZ, 0, 9.5367431640625e-07 ;  /* 0x00000010ffdf7435 */ /* 0x000fe200000001ff */
[----:B------:R-:W-:-:S05]  /*7550*/  MOV R216, R217 ;  /* 0x000000d900d87202 */ /* 0x000fca0000000f00 */
[----:B------:R-:W-:-:S05]  /*7560*/  FADD.FTZ R216, R107, R216 ;  /* 0x000000d86bd87221 */ /* 0x000fca0000010000 */
[----:B------:R-:W-:-:S07]  /*7570*/  MOV R222, R216 ;  /* 0x000000d800de7202 */ /* 0x000fce0000000f00 */
[----:B------:R-:W-:Y:S05]  /*7580*/  WARPSYNC.COLLECTIVE R221, `(.L_x_35975) ;  /* 0x00000000dd087348 */ /* 0x000fea0003c00000 */
[----:B------:R0:W1:Y:S02]  /*7590*/  SHFL.BFLY P6, R217, R222, R223, R224 ;  /* 0x0c0000dfded97389 */ /* 0x00006400000c00e0 */
[----:B01----:R-:W-:Y:S01]  /*75a0*/  ENDCOLLECTIVE ;  /* 0x000000000000791b */ /* 0x003fe20003800000 */
.L_x_35975:
[----:B------:R-:W-:Y:S01]  /*75b0*/  MOV R215, R217 ;  /* 0x000000d900d77202 */ /* 0x000fe20000000f00 */
[----:B------:R-:W-:Y:S06]  /*75c0*/  BRA `(.L_x_35976) ;  /* 0xffffffe000bc7947 */ /* 0x000fec000383ffff */
.L_x_35977:
        /* <DEDUP_REMOVED lines=11> */
.L_x_44469:


//--------------------- .text._ZN10layer_norm13ln_fwd_kernelINS_13Kernel_traitsI6__halfffffjLj1536ELj1ELj4ELj1ELj16ENS_18Kernel_traits_baseILj1536ES2_ffffjLj128EEEEELb0ELb1ELb1ELb1EEEvNS_9FwdParamsE --------------------------
	.section	.text._ZN10layer_norm13ln_fwd_kernelINS_13Kernel_traitsI6__halfffffjLj1536ELj1ELj4ELj1ELj16ENS_18Kernel_traits_baseILj1536ES2_ffffjLj128EEEEELb0ELb1ELb1ELb1EEEvNS_9FwdParamsE,"ax",@progbits
	.align	128
        .global         _ZN10layer_norm13ln_fwd_kernelINS_13Kernel_traitsI6__halfffffjLj1536ELj1ELj4ELj1ELj16ENS_18Kernel_traits_baseILj1536ES2_ffffjLj128EEEEELb0ELb1ELb1ELb1EEEvNS_9FwdParamsE
        .type           _ZN10layer_norm13ln_fwd_kernelINS_13Kernel_traitsI6__halfffffjLj1536ELj1ELj4ELj1ELj16ENS_18Kernel_traits_baseILj1536ES2_ffffjLj128EEEEELb0ELb1ELb1ELb1EEEvNS_9FwdParamsE,@function
        .size           _ZN10layer_norm13ln_fwd_kernelINS_13Kernel_traitsI6__halfffffjLj1536ELj1ELj4ELj1ELj16ENS_18Kernel_traits_baseILj1536ES2_ffffjLj128EEEEELb0ELb1ELb1ELb1EEEvNS_9FwdParamsE,(.L_x_44470 - _ZN10layer_norm13ln_fwd_kernelINS_13Kernel_traitsI6__halfffffjLj1536ELj1ELj4ELj1ELj16ENS_18Kernel_traits_baseILj1536ES2_ffffjLj128EEEEELb0ELb1ELb1ELb1EEEvNS_9FwdParamsE)
        .other          _ZN10layer_norm13ln_fwd_kernelINS_13Kernel_traitsI6__halfffffjLj1536ELj1ELj4ELj1ELj16ENS_18Kernel_traits_baseILj1536ES2_ffffjLj128EEEEELb0ELb1ELb1ELb1EEEvNS_9FwdParamsE,@"STO_CUDA_ENTRY STV_DEFAULT"
_ZN10layer_norm13ln_fwd_kernelINS_13Kernel_traitsI6__halfffffjLj1536ELj1ELj4ELj1ELj16ENS_18Kernel_traits_baseILj1536ES2_ffffjLj128EEEEELb0ELb1ELb1ELb1EEEvNS_9FwdParamsE:
.text._ZN10layer_norm13ln_fwd_kernelINS_13Kernel_traitsI6__halfffffjLj1536ELj1ELj4ELj1ELj16ENS_18Kernel_traits_baseILj1536ES2_ffffjLj128EEEEELb0ELb1ELb1ELb1EEEvNS_9FwdParamsE:
        /* <DEDUP_REMOVED lines=25> */
[----:B------:R0:W5:Y:S01]  /*0190*/  @P0 LDG.E.64 R70, desc[UR4][R4.64] ;  /* 0x0000000404460981 */ /* 0x000162000c1e1b00 */
[----:B------:R-:W-:Y:S02]  /*01a0*/  @P0 LEA R10, P6, R117, UR8, 0x3 ;  /* 0x00000008750a0c11 */ /* 0x000fe4000f8c18ff */
[----:B------:R-:W-:Y:S01]  /*01b0*/  @P0 LEA R12, P2, R113, UR8, 0x3 ;  /* 0x00000008710c0c11 */ /* 0x000fe2000f8418ff */
[----:B------:R-:W5:Y:S01]  /*01c0*/  @P0 LDG.E.64 R66, desc[UR4][R8.64] ;  /* 0x0000000408420981 */ /* 0x000f62000c1e1b00 */
[----:B------:R-:W-:-:S02]  /*01d0*/  @P0 LEA R14, P3, R109, UR8, 0x3 ;  /* 0x000000086d0e0c11 */ /* 0x000fc4000f8618ff */
[----:B------:R-:W-:Y:S02]  /*01e0*/  @P0 LEA R16, P4, R49, UR8, 0x3 ;  /* 0x0000000831100c11 */ /* 0x000fe4000f8818ff */
[C---:B------:R-:W-:Y:S02]  /*01f0*/  LOP3.LUT R45, R206.reuse, 0xe0, RZ, 0xfc, !PT ;  /* 0x000000e0ce2d7812 */ /* 0x040fe400078efcff */
[C---:B------:R-:W-:Y:S02]  /*0200*/  LOP3.LUT R41, R206.reuse, 0x100, RZ, 0xfc, !PT ;  /* 0x00000100ce297812 */ /* 0x040fe400078efcff */
[C---:B------:R-:W-:Y:S02]  /*0210*/  LOP3.LUT R37, R206.reuse, 0x120, RZ, 0xfc, !PT ;  /* 0x00000120ce257812 */ /* 0x040fe400078efcff */
[C---:B------:R-:W-:Y:S02]  /*0220*/  LOP3.LUT R33, R206.reuse, 0x140, RZ, 0xfc, !PT ;  /* 0x00000140ce217812 */ /* 0x040fe400078efcff */
[----:B------:R-:W-:-:S02]  /*0230*/  LOP3.LUT R53, R206, 0x160, RZ, 0xfc, !PT ;  /* 0x00000160ce357812 */ /* 0x000fc400078efcff */
[----:B------:R-:W-:Y:S02]  /*0240*/  @P0 LEA.HI.X R7, R125, UR9, RZ, 0x3, P5 ;  /* 0x000000097d070c11 */ /* 0x000fe4000a8f1cff */
[----:B------:R-:W-:Y:S02]  /*0250*/  @P0 LEA.HI.X R11, R117, UR9, RZ, 0x3, P6 ;  /* 0x00000009750b0c11 */ /* 0x000fe4000b0f1cff */
[----:B------:R-:W-:Y:S01]  /*0260*/  @P0 LEA.HI.X R13, R113, UR9, RZ, 0x3, P2 ;  /* 0x00000009710d0c11 */ /* 0x000fe200090f1cff */
[----:B------:R1:W5:Y:S01]  /*0270*/  @P0 LDG.E.64 R68, desc[UR4][R6.64] ;  /* 0x0000000406440981 */ /* 0x000362000c1e1b00 */
[----:B------:R-:W-:Y:S02]  /*0280*/  @P0 LEA.HI.X R15, R109, UR9, RZ, 0x3, P3 ;  /* 0x000000096d0f0c11 */ /* 0x000fe400098f1cff */
[----:B------:R-:W-:Y:S01]  /*0290*/  @P0 LEA.HI.X R17, R49, UR9, RZ, 0x3, P4 ;  /* 0x0000000931110c11 */ /* 0x000fe2000a0f1cff */
[----:B------:R3:W5:Y:S01]  /*02a0*/  @P0 LDG.E.64 R64, desc[UR4][R10.64] ;  /* 0x000000040a400981 */ /* 0x000762000c1e1b00 */
[----:B------:R-:W-:-:S02]  /*02b0*/  @P0 LEA R18, P5, R45, UR8, 0x3 ;  /* 0x000000082d120c11 */ /* 0x000fc4000f8a18ff */
[----:B------:R-:W-:Y:S01]  /*02c0*/  @P0 LEA R20, P6, R41, UR8, 0x3 ;  /* 0x0000000829140c11 */ /* 0x000fe2000f8c18ff */
[----:B------:R-:W5:Y:S01]  /*02d0*/  @P0 LDG.E.64 R12, desc[UR4][R12.64] ;  /* 0x000000040c0c0981 */ /* 0x000f62000c1e1b00 */
[----:B------:R-:W-:Y:S02]  /*02e0*/  @P0 LEA R22, P2, R37, UR8, 0x3 ;  /* 0x0000000825160c11 */ /* 0x000fe4000f8418ff */
[----:B------:R-:W-:Y:S01]  /*02f0*/  @P0 LEA R24, P3, R33, UR8, 0x3 ;  /* 0x0000000821180c11 */ /* 0x000fe2000f8618ff */
[----:B------:R3:W5:Y:S01]  /*0300*/  @P0 LDG.E.64 R62, desc[UR4][R14.64] ;  /* 0x000000040e3e0981 */ /* 0x000762000c1e1b00 */
[----:B------:R-:W-:Y:S01]  /*0310*/  @P0 LEA R26, P4, R53, UR8, 0x3 ;  /* 0x00000008351a0c11 */ /* 0x000fe2000f8818ff */
[----:B------:R-:W-:Y:S01]  /*0320*/  ULDC UR8, c[0x0][0x214] ;  /* 0x0000850000087ab9 */ /* 0x000fe20000000800 */
[----:B------:R-:W-:Y:S01]  /*0330*/  @P0 LEA.HI.X R19, R45, UR9, RZ, 0x3, P5 ;  /* 0x000000092d130c11 */ /* 0x000fe2000a8f1cff */
[----:B------:R3:W5:Y:S01]  /*0340*/  @P0 LDG.E.64 R10, desc[UR4][R16.64] ;  /* 0x00000004100a0981 */ /* 0x000762000c1e1b00 */
[----:B------:R-:W-:-:S02]  /*0350*/  @P0 LEA.HI.X R21, R41, UR9, RZ, 0x3, P6 ;  /* 0x0000000929150c11 */ /* 0x000fc4000b0f1cff */
[----:B------:R-:W-:Y:S01]  /*0360*/  @P0 LEA.HI.X R23, R37, UR9, RZ, 0x3, P2 ;  /* 0x0000000925170c11 */ /* 0x000fe200090f1cff */
[----:B------:R3:W5:Y:S01]  /*0370*/  @P0 LDG.E.64 R8, desc[UR4][R18.64] ;  /* 0x0000000412080981 */ /* 0x000762000c1e1b00 */
[----:B------:R-:W-:Y:S02]  /*0380*/  @P0 LEA.HI.X R25, R33, UR9, RZ, 0x3, P3 ;  /* 0x0000000921190c11 */ /* 0x000fe400098f1cff */
[----:B------:R-:W-:Y:S01]  /*0390*/  @P0 LEA.HI.X R27, R53, UR9, RZ, 0x3, P4 ;  /* 0x00000009351b0c11 */ /* 0x000fe2000a0f1cff */
[----:B------:R3:W5:Y:S01]  /*03a0*/  @P0 LDG.E.64 R60, desc[UR4][R20.64] ;  /* 0x00000004143c0981 */ /* 0x000762000c1e1b00 */
[----:B------:R-:W-:-:S03]  /*03b0*/  IADD3 R2, P1, R0, UR6, RZ ;  /* 0x0000000600027c10 */ /* 0x000fc6000ff3e0ff */
[----:B------:R3:W5:Y:S04]  /*03c0*/  @P0 LDG.E.64 R58, desc[UR4][R22.64] ;  /* 0x00000004163a0981 */ /* 0x000768000c1e1b00 */
[----:B------:R3:W5:Y:S04]  /*03d0*/  @P0 LDG.E.64 R56, desc[UR4][R24.64] ;  /* 0x0000000418380981 */ /* 0x000768000c1e1b00 */
        /* <DEDUP_REMOVED lines=8> */
[----:B0-----:R-:W-:-:S02]  /*0460*/  LEA R4, P2, R206, UR6, 0x3 ;  /* 0x00000006ce047c11 */ /* 0x001fc4000f8418ff */
        /* <DEDUP_REMOVED lines=35> */
[----:B------:R-:W4:Y:S04]  /*06a0*/  LDG.E.64 R112, desc[UR4][R112.64] ;  /* 0x0000000470707981 */ /* 0x000f28000c1e1b00 */
[----:B------:R-:W4:Y:S01]  /*06b0*/  LDG.E.64 R110, desc[UR4][R110.64] ;  /* 0x000000046e6e7981 */ /* 0x000f22000c1e1b00 */
[----:B------:R-:W-:-:S03]  /*06c0*/  IMAD.WIDE.U32 R36, R37, 0x8, R28 ;  /* 0x0000000825247825 */ /* 0x000fc600078e001c */
[----:B------:R-:W4:Y:S01]  /*06d0*/  LDG.E.64 R50, desc[UR4][R50.64] ;  /* 0x0000000432327981 */ /* 0x000f22000c1e1b00 */
[----:B------:R-:W-:-:S03]  /*06e0*/  IMAD.WIDE.U32 R32, R33, 0x8, R28 ;  /* 0x0000000821207825 */ /* 0x000fc600078e001c */
[----:B------:R-:W4:Y:S01]  /*06f0*/  LDG.E.64 R46, desc[UR4][R46.64] ;  /* 0x000000042e2e7981 */ /* 0x000f22000c1e1b00 */
[----:B------:R-:W-:-:S03]  /*0700*/  IMAD.WIDE.U32 R28, R53, 0x8, R28 ;  /* 0x00000008351c7825 */ /* 0x000fc600078e001c */
[----:B------:R-:W4:Y:S04]  /*0710*/  LDG.E.64 R42, desc[UR4][R42.64] ;  /* 0x000000042a2a7981 */ /* 0x000f28000c1e1b00 */
[----:B------:R-:W4:Y:S04]  /*0720*/  LDG.E.64 R38, desc[UR4][R38.64] ;  /* 0x0000000426267981 */ /* 0x000f28000c1e1b00 */
[----:B------:R-:W4:Y:S04]  /*0730*/  LDG.E.64 R4, desc[UR4][R4.64] ;  /* 0x0000000404047981 */ /* 0x000f28000c1e1b00 */
[----:B------:R-:W4:Y:S04]  /*0740*/  LDG.E.64 R34, desc[UR4][R34.64] ;  /* 0x0000000422227981 */ /* 0x000f28000c1e1b00 */
[----:B------:R-:W4:Y:S01]  /*0750*/  LDG.E.64 R30, desc[UR4][R30.64] ;  /* 0x000000041e1e7981 */ /* 0x000f22000c1e1b00 */
[----:B-----5:R-:W-:-:S02]  /*0760*/  @!P0 CS2R R54, SRZ ;  /* 0x0000000000368805 */ /* 0x020fc4000001ff00 */
[----:B------:R-:W-:Y:S02]  /*0770*/  @!P0 CS2R R12, SRZ ;  /* 0x00000000000c8805 */ /* 0x000fe4000001ff00 */
[----:B------:R-:W-:Y:S01]  /*0780*/  @!P0 CS2R R10, SRZ ;  /* 0x00000000000a8805 */ /* 0x000fe2000001ff00 */
[----:B------:R-:W4:Y:S01]  /*0790*/  LDG.E.64 R108, desc[UR4][R108.64] ;  /* 0x000000046c6c7981 */ /* 0x000f22000c1e1b00 */
[----:B------:R-:W-:Y:S02]  /*07a0*/  @!P0 CS2R R8, SRZ ;  /* 0x0000000000088805 */ /* 0x000fe4000001ff00 */
[----:B------:R-:W-:Y:S02]  /*07b0*/  @!P0 CS2R R70, SRZ ;  /* 0x0000000000468805 */ /* 0x000fe4000001ff00 */
[----:B------:R-:W-:Y:S01]  /*07c0*/  @!P0 CS2R R68, SRZ ;  /* 0x0000000000448805 */ /* 0x000fe2000001ff00 */
[----:B------:R-:W4:Y:S01]  /*07d0*/  LDG.E.64 R48, desc[UR4][R48.64] ;  /* 0x0000000430307981 */ /* 0x000f22000c1e1b00 */
[----:B------:R-:W-:-:S02]  /*07e0*/  @!P0 CS2R R66, SRZ ;  /* 0x0000000000428805 */ /* 0x000fc4000001ff00 */
[----:B------:R-:W-:Y:S02]  /*07f0*/  @!P0 CS2R R64, SRZ ;  /* 0x0000000000408805 */ /* 0x000fe4000001ff00 */
[----:B------:R-:W-:Y:S01]  /*0800*/  @!P0 CS2R R62, SRZ ;  /* 0x00000000003e8805 */ /* 0x000fe2000001ff00 */
[----:B------:R-:W4:Y:S01]  /*0810*/  LDG.E.64 R44, desc[UR4][R44.64] ;  /* 0x000000042c2c7981 */ /* 0x000f22000c1e1b00 */
[----:B------:R-:W-:Y:S02]  /*0820*/  @!P0 CS2R R60, SRZ ;  /* 0x00000000003c8805 */ /* 0x000fe4000001ff00 */
[----:B------:R-:W-:Y:S02]  /*0830*/  @!P0 CS2R R58, SRZ ;  /* 0x00000000003a8805 */ /* 0x000fe4000001ff00 */
[----:B------:R-:W-:Y:S01]  /*0840*/  @!P0 CS2R R56, SRZ ;  /* 0x0000000000388805 */ /* 0x000fe2000001ff00 */
[----:B------:R-:W4:Y:S01]  /*0850*/  LDG.E.64 R40, desc[UR4][R40.64] ;  /* 0x0000000428287981 */ /* 0x000f22000c1e1b00 */
[----:B------:R-:W-:Y:S01]  /*0860*/  ULDC.U8 UR6, c[0x0][0x2a0] ;  /* 0x0000a80000067ab9 */ /* 0x000fe20000000000 */
[----:B------:R-:W-:-:S02]  /*0870*/  ULDC UR7, c[0x0][0x2d8] ;  /* 0x0000b60000077ab9 */ /* 0x000fc40000000800 */
[----:B------:R-:W4:Y:S04]  /*0880*/  LDG.E.64 R36, desc[UR4][R36.64] ;  /* 0x0000000424247981 */ /* 0x000f28000c1e1b00 */
[----:B------:R-:W4:Y:S04]  /*0890*/  LDG.E.64 R32, desc[UR4][R32.64] ;  /* 0x0000000420207981 */ /* 0x000f28000c1e1b00 */
[----:B------:R-:W4:Y:S04]  /*08a0*/  LDG.E.64 R28, desc[UR4][R28.64] ;  /* 0x000000041c1c7981 */ /* 0x000f28000c1e1b00 */
[----:B------:R0:W4:Y:S01]  /*08b0*/  LDG.E.64 R2, desc[UR4][R6.64] ;  /* 0x0000000406027981 */ /* 0x000122000c1e1b00 */
        /* <DEDUP_REMOVED lines=16> */
[----:B------:R-:W-:-:S02]  /*09c0*/  SHF.R.U64 R27, R70, 0x10, R71 ;  /* 0x00000010461b7819 */ /* 0x000fc40000001247 */
[----:B------:R-:W-:Y:S02]  /*09d0*/  SHF.R.U32.HI R25, RZ, 0x10, R71 ;  /* 0x00000010ff197819 */ /* 0x000fe40000011647 */
[--C-:B------:R-:W-:Y:S02]  /*09e0*/  SHF.R.U64 R24, R68, 0x10, R69.reuse ;  /* 0x0000001044187819 */ /* 0x100fe40000001245 */
[----:B------:R-:W-:Y:S02]  /*09f0*/  SHF.R.U32.HI R23, RZ, 0x10, R69 ;  /* 0x00000010ff177819 */ /* 0x000fe40000011645 */
[--C-:B------:R-:W-:Y:S02]  /*0a00*/  SHF.R.U64 R22, R66, 0x10, R67.reuse ;  /* 0x0000001042167819 */ /* 0x100fe40000001243 */
[----:B------:R-:W-:Y:S02]  /*0a10*/  SHF.R.U32.HI R21, RZ, 0x10, R67 ;  /* 0x00000010ff157819 */ /* 0x000fe40000011643 */
[----:B------:R-:W-:-:S02]  /*0a20*/  SHF.R.U64 R20, R64, 0x10, R65 ;  /* 0x0000001040147819 */ /* 0x000fc40000001241 */
[----:B------:R-:W-:Y:S02]  /*0a30*/  SHF.R.U32.HI R19, RZ, 0x10, R65 ;  /* 0x00000010ff137819 */ /* 0x000fe40000011641 */
[--C-:B------:R-:W-:Y:S02]  /*0a40*/  SHF.R.U64 R16, R62, 0x10, R63.reuse ;  /* 0x000000103e107819 */ /* 0x100fe4000000123f */
[----:B------:R-:W-:Y:S02]  /*0a50*/  SHF.R.U32.HI R15, RZ, 0x10, R63 ;  /* 0x00000010ff0f7819 */ /* 0x000fe4000001163f */
[--C-:B------:R-:W-:Y:S02]  /*0a60*/  SHF.R.U64 R10, R60, 0x10, R61.reuse ;  /* 0x000000103c0a7819 */ /* 0x100fe4000000123d */
[----:B------:R-:W-:Y:S02]  /*0a70*/  SHF.R.U32.HI R9, RZ, 0x10, R61 ;  /* 0x00000010ff097819 */ /* 0x000fe4000001163d */
[----:B------:R-:W-:-:S02]  /*0a80*/  SHF.R.U64 R8, R58, 0x10, R59 ;  /* 0x000000103a087819 */ /* 0x000fc4000000123b */
[----:B0-----:R-:W-:Y:S02]  /*0a90*/  SHF.R.U32.HI R7, RZ, 0x10, R59 ;  /* 0x00000010ff077819 */ /* 0x001fe4000001163b */
[--C-:B------:R-:W-:Y:S02]  /*0aa0*/  SHF.R.U64 R6, R56, 0x10, R57.reuse ;  /* 0x0000001038067819 */ /* 0x100fe40000001239 */
[----:B------:R-:W-:Y:S01]  /*0ab0*/  SHF.R.U32.HI R53, RZ, 0x10, R57 ;  /* 0x00000010ff357819 */ /* 0x000fe20000011639 */
        /* <DEDUP_REMOVED lines=36> */
[----:B------:R-:W-:Y:S01]  /*0d00*/  HADD2.F32 R6, -RZ, R6.H0_H0 ;  /* 0x20000006ff067230 */ /* 0x000fe20000004100 */
[----:B------:R-:W-:Y:S01]  /*0d10*/  ISETP.NE.AND P4, PT, RZ, UR6, PT ;  /* 0x00000006ff007c0c */ /* 0x000fe2000bf85270 */
[----:B------:R-:W-:Y:S01]  /*0d20*/  ULDC UR6, c[0x0][0x29c] ;  /* 0x0000a70000067ab9 */ /* 0x000fe20000000800 */
[----:B--2---:R-:W-:Y:S01]  /*0d30*/  SHF.R.U64 R55, R126, 0x10, R127 ;  /* 0x000000107e377819 */ /* 0x004fe2000000127f */
[----:B------:R-:W-:Y:S01]  /*0d40*/  HADD2.F32 R128, -RZ, R126.H0_H0 ;  /* 0x2000007eff807230 */ /* 0x000fe20000004100 */
[----:B---3--:R-:W-:Y:S02]  /*0d50*/  SHF.R.U64 R159, R122, 0x10, R123 ;  /* 0x000000107a9f7819 */ /* 0x008fe4000000127b */
[----:B----4-:R-:W-:Y:S01]  /*0d60*/  SHF.R.U64 R153, R124, 0x10, R125 ;  /* 0x000000107c997819 */ /* 0x010fe2000000127d */
[----:B------:R-:W-:-:S02]  /*0d70*/  HADD2.F32 R126, -RZ, R124.H0_H0 ;  /* 0x2000007cff7e7230 */ /* 0x000fc40000004100 */
        /* <DEDUP_REMOVED lines=13> */
[----:B------:R-:W-:-:S02]  /*0e50*/  SHF.R.U64 R175, R50, 0x10, R51 ;  /* 0x0000001032af7819 */ /* 0x000fc40000001233 */
[----:B------:R-:W-:Y:S02]  /*0e60*/  SHF.R.U64 R179, R46, 0x10, R47 ;  /* 0x000000102eb37819 */ /* 0x000fe4000000122f */
[----:B------:R-:W-:Y:S02]  /*0e70*/  SHF.R.U64 R183, R42, 0x10, R43 ;  /* 0x000000102ab77819 */ /* 0x000fe4000000122b */
[----:B------:R-:W-:Y:S02]  /*0e80*/  SHF.R.U32.HI R54, RZ, 0x10, R127 ;  /* 0x00000010ff367819 */ /* 0x000fe4000001167f */
[----:B------:R-:W-:Y:S02]  /*0e90*/  SHF.R.U64 R187, R38, 0x10, R39 ;  /* 0x0000001026bb7819 */ /* 0x000fe40000001227 */
[----:B------:R-:W-:Y:S02]  /*0ea0*/  SHF.R.U32.HI R158, RZ, 0x10, R125 ;  /* 0x00000010ff9e7819 */ /* 0x000fe4000001167d */
[----:B------:R-:W-:-:S02]  /*0eb0*/  SHF.R.U64 R203, R4, 0x10, R5 ;  /* 0x0000001004cb7819 */ /* 0x000fc40000001205 */
[----:B------:R-:W-:Y:S02]  /*0ec0*/  SHF.R.U32.HI R201, RZ, 0x10, R5 ;  /* 0x00000010ffc97819 */ /* 0x000fe40000011605 */
[----:B------:R-:W-:Y:S01]  /*0ed0*/  SHF.R.U64 R173, R108, 0x10, R109 ;  /* 0x000000106cad7819 */ /* 0x000fe2000000126d */
[----:B------:R-:W-:Y:S02]  /*0ee0*/  HADD2.F32 R110, -RZ, R108.H0_H0 ;  /* 0x2000006cff6e7230 */ /* 0x000fe40000004100 */
[----:B------:R-:W-:Y:S01]  /*0ef0*/  HADD2.F32 R108, -RZ, R50.H0_H0 ;  /* 0x20000032ff6c7230 */ /* 0x000fe20000004100 */
[----:B------:R-:W-:Y:S01]  /*0f00*/  SHF.R.U64 R177, R48, 0x10, R49 ;  /* 0x0000001030b17819 */ /* 0x000fe20000001231 */
[----:B------:R-:W-:Y:S02]  /*0f10*/  HADD2.F32 R50, -RZ, R48.H0_H0 ;  /* 0x20000030ff327230 */ /* 0x000fe40000004100 */
[----:B------:R-:W-:Y:S01]  /*0f20*/  HADD2.F32 R48, -RZ, R46.H0_H0 ;  /* 0x2000002eff307230 */ /* 0x000fe20000004100 */
[----:B------:R-:W-:Y:S01]  /*0f30*/  SHF.R.U64 R181, R44, 0x10, R45 ;  /* 0x000000102cb57819 */ /* 0x000fe2000000122d */
[----:B------:R-:W-:-:S02]  /*0f40*/  HADD2.F32 R46, -RZ, R44.H0_H0 ;  /* 0x2000002cff2e7230 */ /* 0x000fc40000004100 */
[----:B------:R-:W-:Y:S01]  /*0f50*/  HADD2.F32 R44, -RZ, R42.H0_H0 ;  /* 0x2000002aff2c7230 */ /* 0x000fe20000004100 */
[----:B------:R-:W-:Y:S01]  /*0f60*/  SHF.R.U64 R185, R40, 0x10, R41 ;  /* 0x0000001028b97819 */ /* 0x000fe20000001229 */
[----:B------:R-:W-:Y:S02]  /*0f70*/  HADD2.F32 R42, -RZ, R40.H0_H0 ;  /* 0x20000028ff2a7230 */ /* 0x000fe40000004100 */
[----:B------:R-:W-:Y:S01]  /*0f80*/  HADD2.F32 R40, -RZ, R38.H0_H0 ;  /* 0x20000026ff287230 */ /* 0x000fe20000004100 */
[----:B------:R-:W-:Y:S01]  /*0f90*/  SHF.R.U64 R189, R36, 0x10, R37 ;  /* 0x0000001024bd7819 */ /* 0x000fe20000001225 */
[----:B------:R-:W-:Y:S01]  /*0fa0*/  HADD2.F32 R38, -RZ, R36.H0_H0 ;  /* 0x20000024ff267230 */ /* 0x000fe20000004100 */
[----:B------:R-:W-:Y:S01]  /*0fb0*/  SHF.R.U32.HI R160, RZ, 0x10, R123 ;  /* 0x00000010ffa07819 */ /* 0x000fe2000001167b */
[----:B------:R-:W-:Y:S01]  /*0fc0*/  HADD2.F32 R36, -RZ, R34.H0_H0 ;  /* 0x20000022ff247230 */ /* 0x000fe20000004100 */
[----:B------:R-:W-:Y:S02]  /*0fd0*/  SHF.R.U32.HI R162, RZ, 0x10, R121 ;  /* 0x00000010ffa27819 */ /* 0x000fe40000011679 */
[----:B------:R-:W-:-:S02]  /*0fe0*/  SHF.R.U32.HI R164, RZ, 0x10, R119 ;  /* 0x00000010ffa47819 */ /* 0x000fc40000011677 */
[----:B------:R-:W-:Y:S02]  /*0ff0*/  SHF.R.U32.HI R166, RZ, 0x10, R117 ;  /* 0x00000010ffa67819 */ /* 0x000fe40000011675 */
[----:B------:R-:W-:Y:S02]  /*1000*/  SHF.R.U32.HI R168, RZ, 0x10, R115 ;  /* 0x00000010ffa87819 */ /* 0x000fe40000011673 */
[----:B------:R-:W-:Y:S02]  /*1010*/  SHF.R.U32.HI R170, RZ, 0x10, R113 ;  /* 0x00000010ffaa7819 */ /* 0x000fe40000011671 */
[----:B------:R-:W-:Y:S02]  /*1020*/  SHF.R.U32.HI R172, RZ, 0x10, R111 ;  /* 0x00000010ffac7819 */ /* 0x000fe4000001166f */
        /* <DEDUP_REMOVED lines=9> */
[--C-:B------:R-:W-:Y:S01]  /*10c0*/  SHF.R.U64 R191, R34, 0x10, R35.reuse ;  /* 0x0000001022bf7819 */ /* 0x100fe20000001223 */
[----:B------:R-:W-:Y:S01]  /*10d0*/  HADD2.F32 R34, -RZ, R32.H0_H0 ;  /* 0x20000020ff227230 */ /* 0x000fe20000004100 */
        /* <DEDUP_REMOVED lines=8> */
[----:B------:R-:W-:Y:S01]  /*1160*/  SHF.R.U32.HI R200, RZ, 0x10, R3 ;  /* 0x00000010ffc87819 */ /* 0x000fe20000011603 */
        /* <DEDUP_REMOVED lines=79> */
.L_x_36077:
        /* <DEDUP_REMOVED lines=12> */
[----:B------:R-:W2:Y:S01]  /*1720*/  LDC.64 R62, c[0x0][0x288] ;  /* 0x0000a200ff3e7b82 */ /* 0x000ea20000000a00 */
[----:B------:R-:W-:-:S05]  /*1730*/  LEA.HI.SX32 R209, R209, R206, 0x1e ;  /* 0x000000ced1d17211 */ /* 0x000fca00078ff2ff */
[----:B-1----:R-:W-:-:S05]  /*1740*/  @P0 IMAD.WIDE.U32 R64, R209, 0x10, R60 ;  /* 0x00000010d1400825 */ /* 0x002fca00078e003c */
[----:B------:R-:W4:Y:S01]  /*1750*/  @P0 LDG.E.128 R52, desc[UR4][R64.64] ;  /* 0x0000000440340981 */ /* 0x000f22000c1e1d00 */
[----:B------:R-:W-:Y:S01]  /*1760*/  HFMA2.MMA R211, -RZ, RZ, 0, 0 ;  /* 0x00000000ffd37435 */ /* 0x000fe200000001ff */
[----:B--2---:R-:W-:-:S05]  /*1770*/  IMAD.WIDE R62, R205, 0x4, R62 ;  /* 0x00000004cd3e7825 */ /* 0x004fca00078e023e */
[----:B-----5:R1:W5:Y:S01]  /*1780*/  LDG.E R207, desc[UR4][R62.64] ;  /* 0x000000043ecf7981 */ /* 0x020362000c1e1900 */
[C---:B------:R-:W-:Y:S01]  /*1790*/  IADD3 R75, R209.reuse, 0x20, RZ ;  /* 0x00000020d14b7810 */ /* 0x040fe20007ffe0ff */
[----:B------:R-:W-:Y:S01]  /*17a0*/  BSSY B0, `(.L_x_35978) ;  /* 0x000001e000007945 */ /* 0x000fe20003800000 */
[----:B0-----:R-:W-:Y:S01]  /*17b0*/  IMAD.WIDE.U32 R70, R209, 0x10, R154 ;  /* 0x00000010d1467825 */ /* 0x001fe200078e009a */
[C---:B---3--:R-:W-:Y:S02]  /*17c0*/  ISETP.GE.AND P5, PT, R68.reuse, 0x1, PT ;  /* 0x000000014400780c */ /* 0x048fe40003fa6270 */
[----:B------:R-:W-:-:S11]  /*17d0*/  ISETP.GT.AND P6, PT, R68, RZ, PT ;  /* 0x000000ff4400720c */ /* 0x000fd60003fc4270 */
[----:B------:R-:W1:Y:S01]  /*17e0*/  @P5 LDC.64 R60, c[0x0][0x220] ;  /* 0x00008800ff3c5b82 */ /* 0x000e620000000a00 */
[----:B------:R-:W-:Y:S02]  /*17f0*/  @P5 IADD3 R67, R68, -0x1, RZ ;  /* 0xffffffff44435810 */ /* 0x000fe40007ffe0ff */
[----:B------:R-:W-:-:S03]  /*1800*/  @!P6 ISETP.NE.U32.AND P1, PT, R104, RZ, PT ;  /* 0x000000ff6800e20c */ /* 0x000fc60003f25070 */
[----:B------:R-:W-:Y:S01]  /*1810*/  @P5 IMAD R67, R67, R210, RZ ;  /* 0x000000d243435224 */ /* 0x000fe200078e02ff */
[----:B------:R-:W-:Y:S01]  /*1820*/  @!P6 ISETP.NE.AND.EX P2, PT, R105, RZ, PT, P1 ;  /* 0x000000ff6900e20c */ /* 0x000fe20003f45310 */
[----:B------:R-:W0:Y:S03]  /*1830*/  @P0 LDC.64 R68, c[0x0][0x230] ;  /* 0x00008c00ff440b82 */ /* 0x000e260000000a00 */
[----:B------:R-:W-:-:S04]  /*1840*/  @P5 SHF.R.S32.HI R66, RZ, 0x1f, R67 ;  /* 0x0000001fff425819 */ /* 0x000fc80000011443 */
[----:B------:R-:W-:-:S04]  /*1850*/  @P5 LEA.HI R67, R66, R67, RZ, 0x2 ;  /* 0x0000004342435211 */ /* 0x000fc800078f10ff */
[----:B------:R-:W-:Y:S02]  /*1860*/  @P5 LEA.HI.SX32 R211, R67, R206, 0x1e ;  /* 0x000000ce43d35211 */ /* 0x000fe400078ff2ff */
[----:B------:R-:W-:-:S03]  /*1870*/  @!P6 ISETP.NE.U32.AND P3, PT, R104, RZ, PT ;  /* 0x000000ff6800e20c */ /* 0x000fc60003f65070 */
[----:B-1----:R-:W-:Y:S01]  /*1880*/  @P5 IMAD.WIDE.U32 R62, R211, 0x10, R60 ;  /* 0x00000010d33e5825 */ /* 0x002fe200078e003c */
[----:B----4-:R-:W-:Y:S02]  /*1890*/  @!P6 FSEL R61, R53, RZ, P2 ;  /* 0x000000ff353de208 */ /* 0x010fe40001000000 */
[C---:B------:R-:W-:Y:S02]  /*18a0*/  @!P6 ISETP.NE.U32.AND P1, PT, R104.reuse, RZ, PT ;  /* 0x000000ff6800e20c */ /* 0x040fe40003f25070 */
[----:B------:R-:W-:Y:S01]  /*18b0*/  @!P6 ISETP.NE.U32.AND P2, PT, R104, RZ, PT ;  /* 0x000000ff6800e20c */ /* 0x000fe20003f45070 */
[----:B------:R1:W5:Y:S01]  /*18c0*/  @P5 LDG.E.128 R56, desc[UR4][R62.64] ;  /* 0x000000043e385981 */ /* 0x000362000c1e1d00 */
[----:B------:R-:W-:Y:S01]  /*18d0*/  @!P6 ISETP.NE.AND.EX P3, PT, R105, RZ, PT, P3 ;  /* 0x000000ff6900e20c */ /* 0x000fe20003f65330 */
[----:B0-----:R-:W-:Y:S01]  /*18e0*/  @P0 IMAD.WIDE.U32 R68, R75, 0x10, R68 ;  /* 0x000000104b440825 */ /* 0x001fe200078e0044 */
[C---:B------:R-:W-:Y:S02]  /*18f0*/  @!P6 ISETP.NE.AND.EX P1, PT, R105.reuse, RZ, PT, P1 ;  /* 0x000000ff6900e20c */ /* 0x040fe40003f25310 */
[----:B------:R-:W-:-:S02]  /*1900*/  @!P6 ISETP.NE.AND.EX P2, PT, R105, RZ, PT, P2 ;  /* 0x000000ff6900e20c */ /* 0x000fc40003f45320 */
[----:B------:R-:W-:Y:S02]  /*1910*/  @!P6 FSEL R60, R52, RZ, P3 ;  /* 0x000000ff343ce208 */ /* 0x000fe40001800000 */
[----:B-1----:R-:W-:Y:S02]  /*1920*/  @!P6 FSEL R62, R54, RZ, P1 ;  /* 0x000000ff363ee208 */ /* 0x002fe40000800000 */
[----:B------:R-:W-:Y:S01]  /*1930*/  @!P6 FSEL R63, R55, RZ, P2 ;  /* 0x000000ff373fe208 */ /* 0x000fe20001000000 */
[----:B------:R-:W-:Y:S06]  /*1940*/  @!P6 BRA `(.L_x_35979) ;  /* 0x00000000000ce947 */ /* 0x000fec0003800000 */
[----:B-----5:R-:W-:-:S04]  /*1950*/  FMUL.FTZ R65, R56, UR6 ;  /* 0x0000000638417c20 */ /* 0x020fc80008410000 */
[----:B------:R-:W-:-:S04]  /*1960*/  FMUL.FTZ R60, R204, R65 ;  /* 0x00000041cc3c7220 */ /* 0x000fc80000410000 */
[----:B------:R-:W-:-:S07]  /*1970*/  @P0 FADD.FTZ R60, R52, R60 ;  /* 0x0000003c343c0221 */ /* 0x000fce0000010000 */
.L_x_35979:
[----:B------:R-:W-:Y:S05]  /*1980*/  BSYNC B0 ;  /* 0x0000000000007941 */ /* 0x000fea0003800000 */
.L_x_35978:
[----:B------:R-:W-:Y:S04]  /*1990*/  BSSY B0, `(.L_x_35980) ;  /* 0x0000005000007945 */ /* 0x000fe80003800000 */
[----:B------:R-:W-:Y:S05]  /*19a0*/  @!P6 BRA `(.L_x_35981) ;  /* 0x00000000000ce947 */ /* 0x000fea0003800000 */
[----:B-----5:R-:W-:-:S04]  /*19b0*/  FMUL.FTZ R64, R57, UR6 ;  /* 0x0000000639407c20 */ /* 0x020fc80008410000 */
[----:B------:R-:W-:-:S04]  /*19c0*/  FMUL.FTZ R61, R203, R64 ;  /* 0x00000040cb3d7220 */ /* 0x000fc80000410000 */
[----:B------:R-:W-:-:S07]  /*19d0*/  @P0 FADD.FTZ R61, R53, R61 ;  /* 0x0000003d353d0221 */ /* 0x000fce0000010000 */
.L_x_35981:
[----:B------:R-:W-:Y:S05]  /*19e0*/  BSYNC B0 ;  /* 0x0000000000007941 */ /* 0x000fea0003800000 */
.L_x_35980:
[----:B------:R-:W-:Y:S04]  /*19f0*/  BSSY B0, `(.L_x_35982) ;  /* 0x0000005000007945 */ /* 0x000fe80003800000 */
[----:B------:R-:W-:Y:S05]  /*1a00*/  @!P6 BRA `(.L_x_35983) ;  /* 0x00000000000ce947 */ /* 0x000fea0003800000 */
[----:B-----5:R-:W-:-:S04]  /*1a10*/  FMUL.FTZ R65, R58, UR6 ;  /* 0x000000063a417c20 */ /* 0x020fc80008410000 */
[----:B------:R-:W-:-:S04]  /*1a20*/  FMUL.FTZ R62, R202, R65 ;  /* 0x00000041ca3e7220 */ /* 0x000fc80000410000 */
[----:B------:R-:W-:-:S07]  /*1a30*/  @P0 FADD.FTZ R62, R54, R62 ;  /* 0x0000003e363e0221 */ /* 0x000fce0000010000 */
.L_x_35983:
[----:B------:R-:W-:Y:S05]  /*1a40*/  BSYNC B0 ;  /* 0x0000000000007941 */ /* 0x000fea0003800000 */
.L_x_35982:
[----:B------:R-:W-:Y:S04]  /*1a50*/  BSSY B0, `(.L_x_35984) ;  /* 0x0000005000007945 */ /* 0x000fe80003800000 */
[----:B------:R-:W-:Y:S05]  /*1a60*/  @!P6 BRA `(.L_x_35985) ;  /* 0x00000000000ce947 */ /* 0x000fea0003800000 */
[----:B-----5:R-:W-:-:S04]  /*1a70*/  FMUL.FTZ R64, R59, UR6 ;  /* 0x000000063b407c20 */ /* 0x020fc80008410000 */
[----:B------:R-:W-:-:S04]  /*1a80*/  FMUL.FTZ R63, R201, R64 ;  /* 0x00000040c93f7220 */ /* 0x000fc80000410000 */
[----:B------:R-:W-:-:S07]  /*1a90*/  @P0 FADD.FTZ R63, R55, R63 ;  /* 0x0000003f373f0221 */ /* 0x000fce0000010000 */
.L_x_35985:
[----:B------:R-:W-:Y:S05]  /*1aa0*/  BSYNC B0 ;  /* 0x0000000000007941 */ /* 0x000fea0003800000 */
.L_x_35984:
[----:B------:R0:W-:Y:S01]  /*1ab0*/  STG.E.128 desc[UR4][R70.64], R60 ;  /* 0x0000003c46007986 */ /* 0x0001e2000c101d04 */
[----:B------:R-:W1:Y:S03]  /*1ac0*/  @P5 LDC.64 R64, c[0x0][0x220] ;  /* 0x00008800ff405b82 */ /* 0x000e660000000a00 */
[----:B------:R-:W2:Y:S01]  /*1ad0*/  @P0 LDG.E.128 R52, desc[UR4][R68.64] ;  /* 0x0000000444340981 */ /* 0x000ea2000c1e1d00 */
[----:B------:R-:W-:Y:S02]  /*1ae0*/  @!P6 ISETP.NE.U32.AND P1, PT, R104, RZ, PT ;  /* 0x000000ff6800e20c */ /* 0x000fe40003f25070 */
[----:B------:R-:W-:Y:S02]  /*1af0*/  @P5 IADD3 R67, R211, 0x20, RZ ;  /* 0x00000020d3435810 */ /* 0x000fe40007ffe0ff */
[----:B------:R-:W3:Y:S01]  /*1b00*/  @P0 LDC.64 R72, c[0x0][0x230] ;  /* 0x00008c00ff480b82 */ /* 0x000ee20000000a00 */
[----:B------:R-:W-:-:S02]  /*1b10*/  @!P6 ISETP.NE.AND.EX P2, PT, R105, RZ, PT, P1 ;  /* 0x000000ff6900e20c */ /* 0x000fc40003f45310 */
[C---:B------:R-:W-:Y:S02]  /*1b20*/  @!P6 ISETP.NE.U32.AND P3, PT, R104.reuse, RZ, PT ;  /* 0x000000ff6800e20c */ /* 0x040fe40003f65070 */
[----:B------:R-:W-:Y:S02]  /*1b30*/  @!P6 ISETP.NE.U32.AND P1, PT, R104, RZ, PT ;  /* 0x000000ff6800e20c */ /* 0x000fe40003f25070 */
[----:B------:R-:W-:Y:S01]  /*1b40*/  IADD3 R79, R209, 0x40, RZ ;  /* 0x00000040d14f7810 */ /* 0x000fe20007ffe0ff */
[----:B------:R-:W-:Y:S01]  /*1b50*/  BSSY B0, `(.L_x_35986) ;  /* 0x0000011000007945 */ /* 0x000fe20003800000 */
[----:B------:R-:W-:Y:S01]  /*1b60*/  @!P6 ISETP.NE.AND.EX P3, PT, R105, RZ, PT, P3 ;  /* 0x000000ff6900e20c */ /* 0x000fe20003f65330 */
[----:B-1----:R-:W-:Y:S01]  /*1b70*/  @P5 IMAD.WIDE.U32 R66, R67, 0x10, R64 ;  /* 0x0000001043425825 */ /* 0x002fe200078e0040 */
[----:B------:R-:W-:-:S03]  /*1b80*/  @!P6 ISETP.NE.AND.EX P1, PT, R105, RZ, PT, P1 ;  /* 0x000000ff6900e20c */ /* 0x000fc60003f25310 */
[----:B------:R-:W-:Y:S01]  /*1b90*/  IMAD.WIDE.U32 R74, R75, 0x10, R154 ;  /* 0x000000104b4a7825 */ /* 0x000fe200078e009a */
[----:B-----5:R1:W5:Y:S03]  /*1ba0*/  @P5 LDG.E.128 R56, desc[UR4][R66.64] ;  /* 0x0000000442385981 */ /* 0x020366000c1e1d00 */
[----:B---3--:R-:W-:Y:S01]  /*1bb0*/  @P0 IMAD.WIDE.U32 R72, R79, 0x10, R72 ;  /* 0x000000104f480825 */ /* 0x008fe200078e0048 */
[----:B--2---:R-:W-:Y:S02]  /*1bc0*/  @!P6 FSEL R65, R53, RZ, P2 ;  /* 0x000000ff3541e208 */ /* 0x004fe40001000000 */
[----:B------:R-:W-:Y:S02]  /*1bd0*/  @!P6 ISETP.NE.U32.AND P2, PT, R104, RZ, PT ;  /* 0x000000ff6800e20c */ /* 0x000fe40003f45070 */
[----:B-1----:R-:W-:Y:S02]  /*1be0*/  @!P6 FSEL R66, R54, RZ, P1 ;  /* 0x000000ff3642e208 */ /* 0x002fe40000800000 */
[----:B------:R-:W-:-:S02]  /*1bf0*/  @!P6 ISETP.NE.AND.EX P2, PT, R105, RZ, PT, P2 ;  /* 0x000000ff6900e20c */ /* 0x000fc40003f45320 */
[----:B------:R-:W-:Y:S02]  /*1c00*/  @!P6 FSEL R64, R52, RZ, P3 ;  /* 0x000000ff3440e208 */ /* 0x000fe40001800000 */
[----:B------:R-:W-:Y:S01]  /*1c10*/  @!P6 FSEL R67, R55, RZ, P2 ;  /* 0x000000ff3743e208 */ /* 0x000fe20001000000 */
[----:B0-----:R-:W-:Y:S08]  /*1c20*/  @!P6 BRA `(.L_x_35987) ;  /* 0x00000000000ce947 */ /* 0x001ff00003800000 */
[----:B-----5:R-:W-:-:S04]  /*1c30*/  FMUL.FTZ R69, R56, UR6 ;  /* 0x0000000638457c20 */ /* 0x020fc80008410000 */
[----:B------:R-:W-:-:S04]  /*1c40*/  FMUL.FTZ R64, R124, R69 ;  /* 0x000000457c407220 */ /* 0x000fc80000410000 */
[----:B------:R-:W-:-:S07]  /*1c50*/  @P0 FADD.FTZ R64, R52, R64 ;  /* 0x0000004034400221 */ /* 0x000fce0000010000 */
.L_x_35987:
[----:B------:R-:W-:Y:S05]  /*1c60*/  BSYNC B0 ;  /* 0x0000000000007941 */ /* 0x000fea0003800000 */
.L_x_35986:
[----:B------:R-:W-:Y:S04]  /*1c70*/  BSSY B0, `(.L_x_35988) ;  /* 0x0000005000007945 */ /* 0x000fe80003800000 */
[----:B------:R-:W-:Y:S05]  /*1c80*/  @!P6 BRA `(.L_x_35989) ;  /* 0x00000000000ce947 */ /* 0x000fea0003800000 */
[----:B-----5:R-:W-:-:S04]  /*1c90*/  FMUL.FTZ R68, R57, UR6 ;  /* 0x0000000639447c20 */ /* 0x020fc80008410000 */
[----:B------:R-:W-:-:S04]  /*1ca0*/  FMUL.FTZ R65, R159, R68 ;  /* 0x000000449f417220 */ /* 0x000fc80000410000 */
[----:B------:R-:W-:-:S07]  /*1cb0*/  @P0 FADD.FTZ R65, R53, R65 ;  /* 0x0000004135410221 */ /* 0x000fce0000010000 */
.L_x_35989:
[----:B------:R-:W-:Y:S05]  /*1cc0*/  BSYNC B0 ;  /* 0x0000000000007941 */ /* 0x000fea0003800000 */
.L_x_35988:
[----:B------:R-:W-:Y:S04]  /*1cd0*/  BSSY B0, `(.L_x_35990) ;  /* 0x0000005000007945 */ /* 0x000fe80003800000 */
[----:B------:R-:W-:Y:S05]  /*1ce0*/  @!P6 BRA `(.L_x_35991) ;  /* 0x00000000000ce947 */ /* 0x000fea0003800000 */
[----:B-----5:R-:W-:-:S04]  /*1cf0*/  FMUL.FTZ R66, R58, UR6 ;  /* 0x000000063a427c20 */ /* 0x020fc80008410000 */
[----:B------:R-:W-:-:S04]  /*1d00*/  FMUL.FTZ R66, R123, R66 ;  /* 0x000000427b427220 */ /* 0x000fc80000410000 */
[----:B------:R-:W-:-:S07]  /*1d10*/  @P0 FADD.FTZ R66, R54, R66 ;  /* 0x0000004236420221 */ /* 0x000fce0000010000 */
.L_x_35991:
[----:B------:R-:W-:Y:S05]  /*1d20*/  BSYNC B0 ;  /* 0x0000000000007941 */ /* 0x000fea0003800000 */
.L_x_35990:
[----:B------:R-:W-:Y:S04]  /*1d30*/  BSSY B0, `(.L_x_35992) ;  /* 0x0000005000007945 */ /* 0x000fe80003800000 */
[----:B------:R-:W-:Y:S05]  /*1d40*/  @!P6 BRA `(.L_x_35993) ;  /* 0x00000000000ce947 */ /* 0x000fea0003800000 */
[----:B-----5:R-:W-:-:S04]  /*1d50*/  FMUL.FTZ R67, R59, UR6 ;  /* 0x000000063b437c20 */ /* 0x020fc80008410000 */
[----:B------:R-:W-:-:S04]  /*1d60*/  FMUL.FTZ R67, R160, R67 ;  /* 0x00000043a0437220 */ /* 0x000fc80000410000 */
[----:B------:R-:W-:-:S07]  /*1d70*/  @P0 FADD.FTZ R67, R55, R67 ;  /* 0x0000004337430221 */ /* 0x000fce0000010000 */
.L_x_35993:
[----:B------:R-:W-:Y:S05]  /*1d80*/  BSYNC B0 ;  /* 0x0000000000007941 */ /* 0x000fea0003800000 */
.L_x_35992:
        /* <DEDUP_REMOVED lines=27> */
.L_x_35995:
[----:B------:R-:W-:Y:S05]  /*1f40*/  BSYNC B0 ;  /* 0x0000000000007941 */ /* 0x000fea0003800000 */
.L_x_35994:
[----:B------:R-:W-:Y:S04]  /*1f50*/  BSSY B0, `(.L_x_35996) ;  /* 0x0000005000007945 */ /* 0x000fe80003800000 */
[----:B------:R-:W-:Y:S05]  /*1f60*/  @!P6 BRA `(.L_x_35997) ;  /* 0x00000000000ce947 */ /* 0x000fea0003800000 */
[----:B-----5:R-:W-:-:S04]  /*1f70*/  FMUL.FTZ R72, R57, UR6 ;  /* 0x0000000639487c20 */ /* 0x020fc80008410000 */
[----:B------:R-:W-:-:S04]  /*1f80*/  FMUL.FTZ R69, R163, R72 ;  /* 0x00000048a3457220 */ /* 0x000fc80000410000 */
[----:B------:R-:W-:-:S07]  /*1f90*/  @P0 FADD.FTZ R69, R53, R69 ;  /* 0x0000004535450221 */ /* 0x000fce0000010000 */
.L_x_35997:
[----:B------:R-:W-:Y:S05]  /*1fa0*/  BSYNC B0 ;  /* 0x0000000000007941 */ /* 0x000fea0003800000 */
.L_x_35996:
[----:B------:R-:W-:Y:S04]  /*1fb0*/  BSSY B0, `(.L_x_35998) ;  /* 0x0000005000007945 */ /* 0x000fe80003800000 */
[----:B------:R-:W-:Y:S05]  /*1fc0*/  @!P6 BRA `(.L_x_35999) ;  /* 0x00000000000ce947 */ /* 0x000fea0003800000 */
[----:B-----5:R-:W-:-:S04]  /*1fd0*/  FMUL.FTZ R70, R58, UR6 ;  /* 0x000000063a467c20 */ /* 0x020fc80008410000 */
[----:B------:R-:W-:-:S04]  /*1fe0*/  FMUL.FTZ R70, R119, R70 ;  /* 0x0000004677467220 */ /* 0x000fc80000410000 */
[----:B------:R-:W-:-:S07]  /*1ff0*/  @P0 FADD.FTZ R70, R54, R70 ;  /* 0x0000004636460221 */ /* 0x000fce0000010000 */
.L_x_35999:
[----:B------:R-:W-:Y:S05]  /*2000*/  BSYNC B0 ;  /* 0x0000000000007941 */ /* 0x000fea0003800000 */
.L_x_35998:
[----:B------:R-:W-:Y:S04]  /*2010*/  BSSY B0, `(.L_x_36000) ;  /* 0x0000005000007945 */ /* 0x000fe80003800000 */
[----:B------:R-:W-:Y:S05]  /*2020*/  @!P6 BRA `(.L_x_36001) ;  /* 0x00000000000ce947 */ /* 0x000fea0003800000 */
[----:B-----5:R-:W-:-:S04]  /*2030*/  FMUL.FTZ R71, R59, UR6 ;  /* 0x000000063b477c20 */ /* 0x020fc80008410000 */
[----:B------:R-:W-:-:S04]  /*2040*/  FMUL.FTZ R71, R164, R71 ;  /* 0x00000047a4477220 */ /* 0x000fc80000410000 */
[----:B------:R-:W-:-:S07]  /*2050*/  @P0 FADD.FTZ R71, R55, R71 ;  /* 0x0000004737470221 */ /* 0x000fce0000010000 */
.L_x_36001:
[----:B------:R-:W-:Y:S05]  /*2060*/  BSYNC B0 ;  /* 0x0000000000007941 */ /* 0x000fea0003800000 */
.L_x_36000:
        /* <DEDUP_REMOVED lines=27> */
.L_x_36003:
[----:B------:R-:W-:Y:S05]  /*2220*/  BSYNC B0 ;  /* 0x0000000000007941 */ /* 0x000fea0003800000 */
.L_x_36002:
[----:B------:R-:W-:Y:S04]  /*2230*/  BSSY B0, `(.L_x_36004) ;  /* 0x0000005000007945 */ /* 0x000fe80003800000 */
[----:B------:R-:W-:Y:S05]  /*2240*/  @!P6 BRA `(.L_x_36005) ;  /* 0x00000000000ce947 */ /* 0x000fea0003800000 */
[----:B-----5:R-:W-:-:S04]  /*2250*/  FMUL.FTZ R76, R57, UR6 ;  /* 0x00000006394c7c20 */ /* 0x020fc80008410000 */
[----:B------:R-:W-:-:S04]  /*2260*/  FMUL.FTZ R73, R167, R76 ;  /* 0x0000004ca7497220 */ /* 0x000fc80000410000 */
[----:B------:R-:W-:-:S07]  /*2270*/  @P0 FADD.FTZ R73, R53, R73 ;  /* 0x0000004935490221 */ /* 0x000fce0000010000 */
.L_x_36005:
[----:B------:R-:W-:Y:S05]  /*2280*/  BSYNC B0 ;  /* 0x0000000000007941 */ /* 0x000fea0003800000 */
.L_x_36004:
[----:B------:R-:W-:Y:S04]  /*2290*/  BSSY B0, `(.L_x_36006) ;  /* 0x0000005000007945 */ /* 0x000fe80003800000 */
[----:B------:R-:W-:Y:S05]  /*22a0*/  @!P6 BRA `(.L_x_36007) ;  /* 0x00000000000ce947 */ /* 0x000fea0003800000 */
[----:B-----5:R-:W-:-:S04]  /*22b0*/  FMUL.FTZ R74, R58, UR6 ;  /* 0x000000063a4a7c20 */ /* 0x020fc80008410000 */
[----:B------:R-:W-:-:S04]  /*22c0*/  FMUL.FTZ R74, R115, R74 ;  /* 0x0000004a734a7220 */ /* 0x000fc80000410000 */
[----:B------:R-:W-:-:S07]  /*22d0*/  @P0 FADD.FTZ R74, R54, R74 ;  /* 0x0000004a364a0221 */ /* 0x000fce0000010000 */
.L_x_36007:
[----:B------:R-:W-:Y:S05]  /*22e0*/  BSYNC B0 ;  /* 0x0000000000007941 */ /* 0x000fea0003800000 */
.L_x_36006:
[----:B------:R-:W-:Y:S04]  /*22f0*/  BSSY B0, `(.L_x_36008) ;  /* 0x0000005000007945 */ /* 0x000fe80003800000 */
[----:B------:R-:W-:Y:S05]  /*2300*/  @!P6 BRA `(.L_x_36009) ;  /* 0x00000000000ce947 */ /* 0x000fea0003800000 */
[----:B-----5:R-:W-:-:S04]  /*2310*/  FMUL.FTZ R75, R59, UR6 ;  /* 0x000000063b4b7c20 */ /* 0x020fc80008410000 */
[----:B------:R-:W-:-:S04]  /*2320*/  FMUL.FTZ R75, R168, R75 ;  /* 0x0000004ba84b7220 */ /* 0x000fc80000410000 */
[----:B------:R-:W-:-:S07]  /*2330*/  @P0 FADD.FTZ R75, R55, R75 ;  /* 0x0000004b374b0221 */ /* 0x000fce0000010000 */
.L_x_36009:
[----:B------:R-:W-:Y:S05]  /*2340*/  BSYNC B0 ;  /* 0x0000000000007941 */ /* 0x000fea0003800000 */
.L_x_36008:
        /* <DEDUP_REMOVED lines=27> */
.L_x_36011:
[----:B------:R-:W-:Y:S05]  /*2500*/  BSYNC B0 ;  /* 0x0000000000007941 */ /* 0x000fea0003800000 */
.L_x_36010:
[----:B------:R-:W-:Y:S04]  /*2510*/  BSSY B0, `(.L_x_36012) ;  /* 0x0000005000007945 */ /* 0x000fe80003800000 */
[----:B------:R-:W-:Y:S05]  /*2520*/  @!P6 BRA `(.L_x_36013) ;  /* 0x00000000000ce947 */ /* 0x000fea0003800000 */
[----:B-----5:R-:W-:-:S04]  /*2530*/  FMUL.FTZ R80, R57, UR6 ;  /* 0x0000000639507c20 */ /* 0x020fc80008410000 */
[----:B------:R-:W-:-:S04]  /*2540*/  FMUL.FTZ R77, R171, R80 ;  /* 0x00000050ab4d7220 */ /* 0x000fc80000410000 */
[----:B------:R-:W-:-:S07]  /*2550*/  @P0 FADD.FTZ R77, R53, R77 ;  /* 0x0000004d354d0221 */ /* 0x000fce0000010000 */
.L_x_36013:
[----:B------:R-:W-:Y:S05]  /*2560*/  BSYNC B0 ;  /* 0x0000000000007941 */ /* 0x000fea0003800000 */
.L_x_36012:
[----:B------:R-:W-:Y:S04]  /*2570*/  BSSY B0, `(.L_x_36014) ;  /* 0x0000005000007945 */ /* 0x000fe80003800000 */
[----:B------:R-:W-:Y:S05]  /*2580*/  @!P6 BRA `(.L_x_36015) ;  /* 0x00000000000ce947 */ /* 0x000fea0003800000 */
[----:B-----5:R-:W-:-:S04]  /*2590*/  FMUL.FTZ R78, R58, UR6 ;  /* 0x000000063a4e7c20 */ /* 0x020fc80008410000 */
[----:B------:R-:W-:-:S04]  /*25a0*/  FMUL.FTZ R78, R111, R78 ;  /* 0x0000004e6f4e7220 */ /* 0x000fc80000410000 */
[----:B------:R-:W-:-:S07]  /*25b0*/  @P0 FADD.FTZ R78, R54, R78 ;  /* 0x0000004e364e0221 */ /* 0x000fce0000010000 */
.L_x_36015:
[----:B------:R-:W-:Y:S05]  /*25c0*/  BSYNC B0 ;  /* 0x0000000000007941 */ /* 0x000fea0003800000 */
.L_x_36014:
[----:B------:R-:W-:Y:S04]  /*25d0*/  BSSY B0, `(.L_x_36016) ;  /* 0x0000005000007945 */ /* 0x000fe80003800000 */
[----:B------:R-:W-:Y:S05]  /*25e0*/  @!P6 BRA `(.L_x_36017) ;  /* 0x00000000000ce947 */ /* 0x000fea0003800000 */
[----:B-----5:R-:W-:-:S04]  /*25f0*/  FMUL.FTZ R79, R59, UR6 ;  /* 0x000000063b4f7c20 */ /* 0x020fc80008410000 */
[----:B------:R-:W-:-:S04]  /*2600*/  FMUL.FTZ R79, R172, R79 ;  /* 0x0000004fac4f7220 */ /* 0x000fc80000410000 */
[----:B------:R-:W-:-:S07]  /*2610*/  @P0 FADD.FTZ R79, R55, R79 ;  /* 0x0000004f374f0221 */ /* 0x000fce0000010000 */
.L_x_36017:
[----:B------:R-:W-:Y:S05]  /*2620*/  BSYNC B0 ;  /* 0x0000000000007941 */ /* 0x000fea0003800000 */
.L_x_36016:
        /* <DEDUP_REMOVED lines=27> */
.L_x_36019:
[----:B------:R-:W-:Y:S05]  /*27e0*/  BSYNC B0 ;  /* 0x0000000000007941 */ /* 0x000fea0003800000 */
.L_x_36018:
[----:B------:R-:W-:Y:S04]  /*27f0*/  BSSY B0, `(.L_x_36020) ;  /* 0x0000005000007945 */ /* 0x000fe80003800000 */
[----:B------:R-:W-:Y:S05]  /*2800*/  @!P6 BRA `(.L_x_36021) ;  /* 0x00000000000ce947 */ /* 0x000fea0003800000 */
[----:B-----5:R-:W-:-:S04]  /*2810*/  FMUL.FTZ R84, R57, UR6 ;  /* 0x0000000639547c20 */ /* 0x020fc80008410000 */
[----:B------:R-:W-:-:S04]  /*2820*/  FMUL.FTZ R81, R175, R84 ;  /* 0x00000054af517220 */ /* 0x000fc80000410000 */
[----:B------:R-:W-:-:S07]  /*2830*/  @P0 FADD.FTZ R81, R53, R81 ;  /* 0x0000005135510221 */ /* 0x000fce0000010000 */
.L_x_36021:
[----:B------:R-:W-:Y:S05]  /*2840*/  BSYNC B0 ;  /* 0x0000000000007941 */ /* 0x000fea0003800000 */
.L_x_36020:
[----:B------:R-:W-:Y:S04]  /*2850*/  BSSY B0, `(.L_x_36022) ;  /* 0x0000005000007945 */ /* 0x000fe80003800000 */
[----:B------:R-:W-:Y:S05]  /*2860*/  @!P6 BRA `(.L_x_36023) ;  /* 0x00000000000ce947 */ /* 0x000fea0003800000 */
[----:B-----5:R-:W-:-:S04]  /*2870*/  FMUL.FTZ R82, R58, UR6 ;  /* 0x000000063a527c20 */ /* 0x020fc80008410000 */
[----:B------:R-:W-:-:S04]  /*2880*/  FMUL.FTZ R82, R51, R82 ;  /* 0x0000005233527220 */ /* 0x000fc80000410000 */
[----:B------:R-:W-:-:S07]  /*2890*/  @P0 FADD.FTZ R82, R54, R82 ;  /* 0x0000005236520221 */ /* 0x000fce0000010000 */
.L_x_36023:
[----:B------:R-:W-:Y:S05]  /*28a0*/  BSYNC B0 ;  /* 0x0000000000007941 */ /* 0x000fea0003800000 */
.L_x_36022:
[----:B------:R-:W-:Y:S04]  /*28b0*/  BSSY B0, `(.L_x_36024) ;  /* 0x0000005000007945 */ /* 0x000fe80003800000 */
[----:B------:R-:W-:Y:S05]  /*28c0*/  @!P6 BRA `(.L_x_36025) ;  /* 0x00000000000ce947 */ /* 0x000fea0003800000 */
[----:B-----5:R-:W-:-:S04]  /*28d0*/  FMUL.FTZ R83, R59, UR6 ;  /* 0x000000063b537c20 */ /* 0x020fc80008410000 */
[----:B------:R-:W-:-:S04]  /*28e0*/  FMUL.FTZ R83, R176, R83 ;  /* 0x00000053b0537220 */ /* 0x000fc80000410000 */
[----:B------:R-:W-:-:S07]  /*28f0*/  @P0 FADD.FTZ R83, R55, R83 ;  /* 0x0000005337530221 */ /* 0x000fce0000010000 */
.L_x_36025:
[----:B------:R-:W-:Y:S05]  /*2900*/  BSYNC B0 ;  /* 0x0000000000007941 */ /* 0x000fea0003800000 */
.L_x_36024:
        /* <DEDUP_REMOVED lines=27> */
.L_x_36027:
[----:B------:R-:W-:Y:S05]  /*2ac0*/  BSYNC B0 ;  /* 0x0000000000007941 */ /* 0x000fea0003800000 */
.L_x_36026:
[----:B------:R-:W-:Y:S04]  /*2ad0*/  BSSY B0, `(.L_x_36028) ;  /* 0x0000005000007945 */ /* 0x000fe80003800000 */
[----:B------:R-:W-:Y:S05]  /*2ae0*/  @!P6 BRA `(.L_x_36029) ;  /* 0x00000000000ce947 */ /* 0x000fea0003800000 */
[----:B-----5:R-:W-:-:S04]  /*2af0*/  FMUL.FTZ R88, R57, UR6 ;  /* 0x0000000639587c20 */ /* 0x020fc80008410000 */
[----:B------:R-:W-:-:S04]  /*2b00*/  FMUL.FTZ R85, R179, R88 ;  /* 0x00000058b3557220 */ /* 0x000fc80000410000 */
[----:B------:R-:W-:-:S07]  /*2b10*/  @P0 FADD.FTZ R85, R53, R85 ;  /* 0x0000005535550221 */ /* 0x000fce0000010000 */
.L_x_36029:
[----:B------:R-:W-:Y:S05]  /*2b20*/  BSYNC B0 ;  /* 0x0000000000007941 */ /* 0x000fea0003800000 */
.L_x_36028:
[----:B------:R-:W-:Y:S04]  /*2b30*/  BSSY B0, `(.L_x_36030) ;  /* 0x0000005000007945 */ /* 0x000fe80003800000 */
[----:B------:R-:W-:Y:S05]  /*2b40*/  @!P6 BRA `(.L_x_36031) ;  /* 0x00000000000ce947 */ /* 0x000fea0003800000 */
[----:B-----5:R-:W-:-:S04]  /*2b50*/  FMUL.FTZ R86, R58, UR6 ;  /* 0x000000063a567c20 */ /* 0x020fc80008410000 */
[----:B------:R-:W-:-:S04]  /*2b60*/  FMUL.FTZ R86, R47, R86 ;  /* 0x000000562f567220 */ /* 0x000fc80000410000 */
[----:B------:R-:W-:-:S07]  /*2b70*/  @P0 FADD.FTZ R86, R54, R86 ;  /* 0x0000005636560221 */ /* 0x000fce0000010000 */
.L_x_36031:
[----:B------:R-:W-:Y:S05]  /*2b80*/  BSYNC B0 ;  /* 0x0000000000007941 */ /* 0x000fea0003800000 */
.L_x_36030:
[----:B------:R-:W-:Y:S04]  /*2b90*/  BSSY B0, `(.L_x_36032) ;  /* 0x0000005000007945 */ /* 0x000fe80003800000 */
[----:B------:R-:W-:Y:S05]  /*2ba0*/  @!P6 BRA `(.L_x_36033) ;  /* 0x00000000000ce947 */ /* 0x000fea0003800000 */
[----:B-----5:R-:W-:-:S04]  /*2bb0*/  FMUL.FTZ R87, R59, UR6 ;  /* 0x000000063b577c20 */ /* 0x020fc80008410000 */
[----:B------:R-:W-:-:S04]  /*2bc0*/  FMUL.FTZ R87, R180, R87 ;  /* 0x00000057b4577220 */ /* 0x000fc80000410000 */
[----:B------:R-:W-:-:S07]  /*2bd0*/  @P0 FADD.FTZ R87, R55, R87 ;  /* 0x0000005737570221 */ /* 0x000fce0000010000 */
.L_x_36033:
[----:B------:R-:W-:Y:S05]  /*2be0*/  BSYNC B0 ;  /* 0x0000000000007941 */ /* 0x000fea0003800000 */
.L_x_36032:
        /* <DEDUP_REMOVED lines=27> */
.L_x_36035:
[----:B------:R-:W-:Y:S05]  /*2da0*/  BSYNC B0 ;  /* 0x0000000000007941 */ /* 0x000fea0003800000 */
.L_x_36034:
[----:B------:R-:W-:Y:S04]  /*2db0*/  BSSY B0, `(.L_x_36036) ;  /* 0x0000005000007945 */ /* 0x000fe80003800000 */
[----:B------:R-:W-:Y:S05]  /*2dc0*/  @!P6 BRA `(.L_x_36037) ;  /* 0x00000000000ce947 */ /* 0x000fea0003800000 */
[----:B-----5:R-:W-:-:S04]  /*2dd0*/  FMUL.FTZ R92, R57, UR6 ;  /* 0x00000006395c7c20 */ /* 0x020fc80008410000 */
[----:B------:R-:W-:-:S04]  /*2de0*/  FMUL.FTZ R89, R183, R92 ;  /* 0x0000005cb7597220 */ /* 0x000fc80000410000 */
[----:B------:R-:W-:-:S07]  /*2df0*/  @P0 FADD.FTZ R89, R53, R89 ;  /* 0x0000005935590221 */ /* 0x000fce0000010000 */
.L_x_36037:
[----:B------:R-:W-:Y:S05]  /*2e00*/  BSYNC B0 ;  /* 0x0000000000007941 */ /* 0x000fea0003800000 */
.L_x_36036:
[----:B------:R-:W-:Y:S04]  /*2e10*/  BSSY B0, `(.L_x_36038) ;  /* 0x0000005000007945 */ /* 0x000fe80003800000 */
[----:B------:R-:W-:Y:S05]  /*2e20*/  @!P6 BRA `(.L_x_36039) ;  /* 0x00000000000ce947 */ /* 0x000fea0003800000 */
[----:B-----5:R-:W-:-:S04]  /*2e30*/  FMUL.FTZ R90, R58, UR6 ;  /* 0x000000063a5a7c20 */ /* 0x020fc80008410000 */
[----:B------:R-:W-:-:S04]  /*2e40*/  FMUL.FTZ R90, R43, R90 ;  /* 0x0000005a2b5a7220 */ /* 0x000fc80000410000 */
[----:B------:R-:W-:-:S07]  /*2e50*/  @P0 FADD.FTZ R90, R54, R90 ;  /* 0x0000005a365a0221 */ /* 0x000fce0000010000 */
.L_x_36039:
[----:B------:R-:W-:Y:S05]  /*2e60*/  BSYNC B0 ;  /* 0x0000000000007941 */ /* 0x000fea0003800000 */
.L_x_36038:
[----:B------:R-:W-:Y:S04]  /*2e70*/  BSSY B0, `(.L_x_36040) ;  /* 0x0000005000007945 */ /* 0x000fe80003800000 */
[----:B------:R-:W-:Y:S05]  /*2e80*/  @!P6 BRA `(.L_x_36041) ;  /* 0x00000000000ce947 */ /* 0x000fea0003800000 */
[----:B-----5:R-:W-:-:S04]  /*2e90*/  FMUL.FTZ R91, R59, UR6 ;  /* 0x000000063b5b7c20 */ /* 0x020fc80008410000 */
[----:B------:R-:W-:-:S04]  /*2ea0*/  FMUL.FTZ R91, R184, R91 ;  /* 0x0000005bb85b7220 */ /* 0x000fc80000410000 */
[----:B------:R-:W-:-:S07]  /*2eb0*/  @P0 FADD.FTZ R91, R55, R91 ;  /* 0x0000005b375b0221 */ /* 0x000fce0000010000 */
.L_x_36041:
[----:B------:R-:W-:Y:S05]  /*2ec0*/  BSYNC B0 ;  /* 0x0000000000007941 */ /* 0x000fea0003800000 */
.L_x_36040:
        /* <DEDUP_REMOVED lines=27> */
.L_x_36043:
[----:B------:R-:W-:Y:S05]  /*3080*/  BSYNC B0 ;  /* 0x0000000000007941 */ /* 0x000fea0003800000 */
.L_x_36042:
[----:B------:R-:W-:Y:S04]  /*3090*/  BSSY B0, `(.L_x_36044) ;  /* 0x0000005000007945 */ /* 0x000fe80003800000 */
[----:B------:R-:W-:Y:S05]  /*30a0*/  @!P6 BRA `(.L_x_36045) ;  /* 0x00000000000ce947 */ /* 0x000fea0003800000 */
[----:B-----5:R-:W-:-:S04]  /*30b0*/  FMUL.FTZ R96, R57, UR6 ;  /* 0x0000000639607c20 */ /* 0x020fc80008410000 */
[----:B------:R-:W-:-:S04]  /*30c0*/  FMUL.FTZ R93, R187, R96 ;  /* 0x00000060bb5d7220 */ /* 0x000fc80000410000 */
[----:B------:R-:W-:-:S07]  /*30d0*/  @P0 FADD.FTZ R93, R53, R93 ;  /* 0x0000005d355d0221 */ /* 0x000fce0000010000 */
.L_x_36045:
[----:B------:R-:W-:Y:S05]  /*30e0*/  BSYNC B0 ;  /* 0x0000000000007941 */ /* 0x000fea0003800000 */
.L_x_36044:
[----:B------:R-:W-:Y:S04]  /*30f0*/  BSSY B0, `(.L_x_36046) ;  /* 0x0000005000007945 */ /* 0x000fe80003800000 */
[----:B------:R-:W-:Y:S05]  /*3100*/  @!P6 BRA `(.L_x_36047) ;  /* 0x00000000000ce947 */ /* 0x000fea0003800000 */
[----:B-----5:R-:W-:-:S04]  /*3110*/  FMUL.FTZ R94, R58, UR6 ;  /* 0x000000063a5e7c20 */ /* 0x020fc80008410000 */
[----:B------:R-:W-:-:S04]  /*3120*/  FMUL.FTZ R94, R39, R94 ;  /* 0x0000005e275e7220 */ /* 0x000fc80000410000 */
[----:B------:R-:W-:-:S07]  /*3130*/  @P0 FADD.FTZ R94, R54, R94 ;  /* 0x0000005e365e0221 */ /* 0x000fce0000010000 */
.L_x_36047:
[----:B------:R-:W-:Y:S05]  /*3140*/  BSYNC B0 ;  /* 0x0000000000007941 */ /* 0x000fea0003800000 */
.L_x_36046:
[----:B------:R-:W-:Y:S04]  /*3150*/  BSSY B0, `(.L_x_36048) ;  /* 0x0000005000007945 */ /* 0x000fe80003800000 */
[----:B------:R-:W-:Y:S05]  /*3160*/  @!P6 BRA `(.L_x_36049) ;  /* 0x00000000000ce947 */ /* 0x000fea0003800000 */
[----:B-----5:R-:W-:-:S04]  /*3170*/  FMUL.FTZ R95, R59, UR6 ;  /* 0x000000063b5f7c20 */ /* 0x020fc80008410000 */
[----:B------:R-:W-:-:S04]  /*3180*/  FMUL.FTZ R95, R188, R95 ;  /* 0x0000005fbc5f7220 */ /* 0x000fc80000410000 */
[----:B------:R-:W-:-:S07]  /*3190*/  @P0 FADD.FTZ R95, R55, R95 ;  /* 0x0000005f375f0221 */ /* 0x000fce0000010000 */
.L_x_36049:
[----:B------:R-:W-:Y:S05]  /*31a0*/  BSYNC B0 ;  /* 0x0000000000007941 */ /* 0x000fea0003800000 */
.L_x_36048:
[----:B------:R0:W-:Y:S01]  /*31b0*/  STG.E.128 desc[UR4][R106.64], R92 ;  /* 0x0000005c6a007986 */ /* 0x0001e2000c101d04 */
[----:B------:R-:W1:Y:S03]  /*31c0*/  @P5 LDC.64 R96, c[0x0][0x220] ;  /* 0x00008800ff605b82 */ /* 0x000e660000000a00 */
[----:B------:R2:W3:Y:S01]  /*31d0*/  @P0 LDG.E.128 R52, desc[UR4][R100.64] ;  /* 0x0000000464340981 */ /* 0x0004e2000c1e1d00 */
[----:B------:R-:W-:Y:S02]  /*31e0*/  @!P6 ISETP.NE.U32.AND P1, PT, R104, RZ, PT ;  /* 0x000000ff6800e20c */ /* 0x000fe40003f25070 */
[----:B------:R-:W-:Y:S02]  /*31f0*/  @P5 IADD3 R99, R211, 0x120, RZ ;  /* 0x00000120d3635810 */ /* 0x000fe40007ffe0ff */
[----:B------:R-:W4:Y:S01]  /*3200*/  @P0 LDC.64 R102, c[0x0][0x230] ;  /* 0x00008c00ff660b82 */ /* 0x000f220000000a00 */
        /* <DEDUP_REMOVED lines=8> */
[----:B--2---:R-:W-:Y:S01]  /*3290*/  IMAD.WIDE.U32 R100, R157, 0x10, R154 ;  /* 0x000000109d647825 */ /* 0x004fe200078e009a */
[----:B-----5:R1:W5:Y:S03]  /*32a0*/  @P5 LDG.E.128 R56, desc[UR4][R98.64] ;  /* 0x0000000462385981 */ /* 0x020366000c1e1d00 */
[----:B----4-:R-:W-:Y:S01]  /*32b0*/  @P0 IMAD.WIDE.U32 R102, R215, 0x10, R102 ;  /* 0x00000010d7660825 */ /* 0x010fe200078e0066 */
[----:B---3--:R-:W-:Y:S02]  /*32c0*/  @!P6 FSEL R97, R53, RZ, P2 ;  /* 0x000000ff3561e208 */ /* 0x008fe40001000000 */
        /* <DEDUP_REMOVED lines=9> */
.L_x_36051:
[----:B------:R-:W-:Y:S05]  /*3360*/  BSYNC B0 ;  /* 0x0000000000007941 */ /* 0x000fea0003800000 */
.L_x_36050:
[----:B------:R-:W-:Y:S04]  /*3370*/  BSSY B0, `(.L_x_36052) ;  /* 0x0000005000007945 */ /* 0x000fe80003800000 */
[----:B------:R-:W-:Y:S05]  /*3380*/  @!P6 BRA `(.L_x_36053) ;  /* 0x00000000000ce947 */ /* 0x000fea0003800000 */
[----:B-----5:R-:W-:-:S04]  /*3390*/  FMUL.FTZ R106, R57, UR6 ;  /* 0x00000006396a7c20 */ /* 0x020fc80008410000 */
[----:B------:R-:W-:-:S04]  /*33a0*/  FMUL.FTZ R97, R191, R106 ;  /* 0x0000006abf617220 */ /* 0x000fc80000410000 */
[----:B------:R-:W-:-:S07]  /*33b0*/  @P0 FADD.FTZ R97, R53, R97 ;  /* 0x0000006135610221 */ /* 0x000fce0000010000 */
.L_x_36053:
[----:B------:R-:W-:Y:S05]  /*33c0*/  BSYNC B0 ;  /* 0x0000000000007941 */ /* 0x000fea0003800000 */
.L_x_36052:
[----:B------:R-:W-:Y:S04]  /*33d0*/  BSSY B0, `(.L_x_36054) ;  /* 0x0000005000007945 */ /* 0x000fe80003800000 */
[----:B------:R-:W-:Y:S05]  /*33e0*/  @!P6 BRA `(.L_x_36055) ;  /* 0x00000000000ce947 */ /* 0x000fea0003800000 */
[----:B-----5:R-:W-:-:S04]  /*33f0*/  FMUL.FTZ R98, R58, UR6 ;  /* 0x000000063a627c20 */ /* 0x020fc80008410000 */
[----:B------:R-:W-:-:S04]  /*3400*/  FMUL.FTZ R98, R35, R98 ;  /* 0x0000006223627220 */ /* 0x000fc80000410000 */
[----:B------:R-:W-:-:S07]  /*3410*/  @P0 FADD.FTZ R98, R54, R98 ;  /* 0x0000006236620221 */ /* 0x000fce0000010000 */
.L_x_36055:
[----:B------:R-:W-:Y:S05]  /*3420*/  BSYNC B0 ;  /* 0x0000000000007941 */ /* 0x000fea0003800000 */
.L_x_36054:
[----:B------:R-:W-:Y:S04]  /*3430*/  BSSY B0, `(.L_x_36056) ;  /* 0x0000005000007945 */ /* 0x000fe80003800000 */
[----:B------:R-:W-:Y:S05]  /*3440*/  @!P6 BRA `(.L_x_36057) ;  /* 0x00000000000ce947 */ /* 0x000fea0003800000 */
[----:B-----5:R-:W-:-:S04]  /*3450*/  FMUL.FTZ R99, R59, UR6 ;  /* 0x000000063b637c20 */ /* 0x020fc80008410000 */
[----:B------:R-:W-:-:S04]  /*3460*/  FMUL.FTZ R99, R192, R99 ;  /* 0x00000063c0637220 */ /* 0x000fc80000410000 */
[----:B------:R-:W-:-:S07]  /*3470*/  @P0 FADD.FTZ R99, R55, R99 ;  /* 0x0000006337630221 */ /* 0x000fce0000010000 */
.L_x_36057:
[----:B------:R-:W-:Y:S05]  /*3480*/  BSYNC B0 ;  /* 0x0000000000007941 */ /* 0x000fea0003800000 */
.L_x_36056:
        /* <DEDUP_REMOVED lines=15> */
[----:B--2---:R-:W-:-:S04]  /*3580*/  IMAD.WIDE.U32 R156, R215, 0x10, R154 ;  /* 0x00000010d79c7825 */ /* 0x004fc800078e009a */
[----:B-1----:R-:W-:Y:S01]  /*3590*/  @P0 IMAD.WIDE.U32 R106, R213, 0x10, R106 ;  /* 0x00000010d56a0825 */ /* 0x002fe200078e006a */
[----:B0-----:R-:W-:Y:S02]  /*35a0*/  @!P6 FSEL R101, R53, RZ, P2 ;  /* 0x000000ff3565e208 */ /* 0x001fe40001000000 */
[----:B------:R-:W-:Y:S02]  /*35b0*/  @!P6 ISETP.NE.U32.AND P2, PT, R104, RZ, PT ;  /* 0x000000ff6800e20c */ /* 0x000fe40003f45070 */
[----:B------:R-:W-:Y:S02]  /*35c0*/  @!P6 FSEL R102, R54, RZ, P1 ;  /* 0x000000ff3666e208 */ /* 0x000fe40000800000 */
[----:B------:R-:W-:Y:S02]  /*35d0*/  @!P6 ISETP.NE.AND.EX P2, PT, R105, RZ, PT, P2 ;  /* 0x000000ff6900e20c */ /* 0x000fe40003f45320 */
[----:B------:R-:W-:Y:S02]  /*35e0*/  @!P6 FSEL R100, R52, RZ, P3 ;  /* 0x000000ff3464e208 */ /* 0x000fe40001800000 */
[----:B------:R-:W-:Y:S01]  /*35f0*/  @!P6 FSEL R103, R55, RZ, P2 ;  /* 0x000000ff3767e208 */ /* 0x000fe20001000000 */
[----:B------:R-:W-:Y:S08]  /*3600*/  @!P6 BRA `(.L_x_36059) ;  /* 0x00000000000ce947 */ /* 0x000ff00003800000 */
[----:B-----5:R-:W-:-:S04]  /*3610*/  FMUL.FTZ R209, R56, UR6 ;  /* 0x0000000638d17c20 */ /* 0x020fc80008410000 */
[----:B------:R-:W-:-:S04]  /*3620*/  FMUL.FTZ R100, R32, R209 ;  /* 0x000000d120647220 */ /* 0x000fc80000410000 */
[----:B------:R-:W-:-:S07]  /*3630*/  @P0 FADD.FTZ R100, R52, R100 ;  /* 0x0000006434640221 */ /* 0x000fce0000010000 */
.L_x_36059:
[----:B------:R-:W-:Y:S05]  /*3640*/  BSYNC B0 ;  /* 0x0000000000007941 */ /* 0x000fea0003800000 */
.L_x_36058:
[----:B------:R-:W-:Y:S04]  /*3650*/  BSSY B0, `(.L_x_36060) ;  /* 0x0000005000007945 */ /* 0x000fe80003800000 */
[----:B------:R-:W-:Y:S05]  /*3660*/  @!P6 BRA `(.L_x_36061) ;  /* 0x00000000000ce947 */ /* 0x000fea0003800000 */
[----:B-----5:R-:W-:-:S04]  /*3670*/  FMUL.FTZ R208, R57, UR6 ;  /* 0x0000000639d07c20 */ /* 0x020fc80008410000 */
[----:B------:R-:W-:-:S04]  /*3680*/  FMUL.FTZ R101, R195, R208 ;  /* 0x000000d0c3657220 */ /* 0x000fc80000410000 */
[----:B------:R-:W-:-:S07]  /*3690*/  @P0 FADD.FTZ R101, R53, R101 ;  /* 0x0000006535650221 */ /* 0x000fce0000010000 */
.L_x_36061:
[----:B------:R-:W-:Y:S05]  /*36a0*/  BSYNC B0 ;  /* 0x0000000000007941 */ /* 0x000fea0003800000 */
.L_x_36060:
[----:B------:R-:W-:Y:S04]  /*36b0*/  BSSY B0, `(.L_x_36062) ;  /* 0x0000005000007945 */ /* 0x000fe80003800000 */
[----:B------:R-:W-:Y:S05]  /*36c0*/  @!P6 BRA `(.L_x_36063) ;  /* 0x00000000000ce947 */ /* 0x000fea0003800000 */
[----:B-----5:R-:W-:-:S04]  /*36d0*/  FMUL.FTZ R102, R58, UR6 ;  /* 0x000000063a667c20 */ /* 0x020fc80008410000 */
[----:B------:R-:W-:-:S04]  /*36e0*/  FMUL.FTZ R102, R31, R102 ;  /* 0x000000661f667220 */ /* 0x000fc80000410000 */
[----:B------:R-:W-:-:S07]  /*36f0*/  @P0 FADD.FTZ R102, R54, R102 ;  /* 0x0000006636660221 */ /* 0x000fce0000010000 */
.L_x_36063:
[----:B------:R-:W-:Y:S05]  /*3700*/  BSYNC B0 ;  /* 0x0000000000007941 */ /* 0x000fea0003800000 */
.L_x_36062:
[----:B------:R-:W-:Y:S04]  /*3710*/  BSSY B0, `(.L_x_36064) ;  /* 0x0000005000007945 */ /* 0x000fe80003800000 */
[----:B------:R-:W-:Y:S05]  /*3720*/  @!P6 BRA `(.L_x_36065) ;  /* 0x00000000000ce947 */ /* 0x000fea0003800000 */
[----:B-----5:R-:W-:-:S04]  /*3730*/  FMUL.FTZ R103, R59, UR6 ;  /* 0x000000063b677c20 */ /* 0x020fc80008410000 */
[----:B------:R-:W-:-:S04]  /*3740*/  FMUL.FTZ R103, R196, R103 ;  /* 0x00000067c4677220 */ /* 0x000fc80000410000 */
[----:B------:R-:W-:-:S07]  /*3750*/  @P0 FADD.FTZ R103, R55, R103 ;  /* 0x0000006737670221 */ /* 0x000fce0000010000 */
.L_x_36065:
[----:B------:R-:W-:Y:S05]  /*3760*/  BSYNC B0 ;  /* 0x0000000000007941 */ /* 0x000fea0003800000 */
.L_x_36064:
[----:B------:R0:W-:Y:S01]  /*3770*/  STG.E.128 desc[UR4][R156.64], R100 ;  /* 0x000000649c007986 */ /* 0x0001e2000c101d04 */
[----:B------:R-:W1:Y:S03]  /*3780*/  @P5 LDC.64 R208, c[0x0][0x220] ;  /* 0x00008800ffd05b82 */ /* 0x000e660000000a00 */
[----:B------:R-:W2:Y:S01]  /*3790*/  @P0 LDG.E.128 R52, desc[UR4][R106.64] ;  /* 0x000000046a340981 */ /* 0x000ea2000c1e1d00 */
[----:B------:R-:W-:Y:S02]  /*37a0*/  @P5 IADD3 R211, R211, 0x160, RZ ;  /* 0x00000160d3d35810 */ /* 0x000fe40007ffe0ff */
[C---:B------:R-:W-:Y:S02]  /*37b0*/  @!P6 ISETP.NE.U32.AND P1, PT, R104.reuse, RZ, PT ;  /* 0x000000ff6800e20c */ /* 0x040fe40003f25070 */
[C---:B------:R-:W-:Y:S02]  /*37c0*/  @!P6 ISETP.NE.U32.AND P2, PT, R104.reuse, RZ, PT ;  /* 0x000000ff6800e20c */ /* 0x040fe40003f45070 */
[----:B------:R-:W-:Y:S01]  /*37d0*/  @!P6 ISETP.NE.U32.AND P3, PT, R104, RZ, PT ;  /* 0x000000ff6800e20c */ /* 0x000fe20003f65070 */
[----:B------:R-:W-:Y:S01]  /*37e0*/  BSSY B0, `(.L_x_36066) ;  /* 0x0000010000007945 */ /* 0x000fe20003800000 */
[----:B------:R-:W-:-:S02]  /*37f0*/  @!P6 ISETP.NE.AND.EX P1, PT, R105, RZ, PT, P1 ;  /* 0x000000ff6900e20c */ /* 0x000fc40003f25310 */
[----:B------:R-:W-:Y:S01]  /*3800*/  @!P6 ISETP.NE.AND.EX P2, PT, R105, RZ, PT, P2 ;  /* 0x000000ff6900e20c */ /* 0x000fe20003f45320 */
[----:B-1----:R-:W-:-:S05]  /*3810*/  @P5 IMAD.WIDE.U32 R208, R211, 0x10, R208 ;  /* 0x00000010d3d05825 */ /* 0x002fca00078e00d0 */
[----:B-----5:R0:W5:Y:S01]  /*3820*/  @P5 LDG.E.128 R56, desc[UR4][R208.64] ;  /* 0x00000004d0385981 */ /* 0x020162000c1e1d00 */
[----:B------:R-:W-:Y:S02]  /*3830*/  @!P6 ISETP.NE.U32.AND P5, PT, R104, RZ, PT ;  /* 0x000000ff6800e20c */ /* 0x000fe40003fa5070 */
[C---:B------:R-:W-:Y:S02]  /*3840*/  @!P6 ISETP.NE.AND.EX P3, PT, R105.reuse, RZ, PT, P3 ;  /* 0x000000ff6900e20c */ /* 0x040fe40003f65330 */
[----:B------:R-:W-:Y:S02]  /*3850*/  @!P6 ISETP.NE.AND.EX P5, PT, R105, RZ, PT, P5 ;  /* 0x000000ff6900e20c */ /* 0x000fe40003fa5350 */
[----:B--2---:R-:W-:Y:S02]  /*3860*/  @!P6 FSEL R105, R53, RZ, P1 ;  /* 0x000000ff3569e208 */ /* 0x004fe40000800000 */
[----:B------:R-:W-:Y:S02]  /*3870*/  @!P6 FSEL R106, R54, RZ, P2 ;  /* 0x000000ff366ae208 */ /* 0x000fe40001000000 */
[----:B------:R-:W-:-:S02]  /*3880*/  @!P6 FSEL R107, R55, RZ, P5 ;  /* 0x000000ff376be208 */ /* 0x000fc40002800000 */
[----:B------:R-:W-:Y:S01]  /*3890*/  @!P6 FSEL R104, R52, RZ, P3 ;  /* 0x000000ff3468e208 */ /* 0x000fe20001800000 */
[----:B0-----:R-:W-:Y:S06]  /*38a0*/  @!P6 BRA `(.L_x_36067) ;  /* 0x00000000000ce947 */ /* 0x001fec0003800000 */
[----:B-----5:R-:W-:-:S04]  /*38b0*/  FMUL.FTZ R157, R56, UR6 ;  /* 0x00000006389d7c20 */ /* 0x020fc80008410000 */
[----:B------:R-:W-:-:S04]  /*38c0*/  FMUL.FTZ R104, R28, R157 ;  /* 0x0000009d1c687220 */ /* 0x000fc80000410000 */
[----:B------:R-:W-:-:S07]  /*38d0*/  @P0 FADD.FTZ R104, R52, R104 ;  /* 0x0000006834680221 */ /* 0x000fce0000010000 */
.L_x_36067:
[----:B------:R-:W-:Y:S05]  /*38e0*/  BSYNC B0 ;  /* 0x0000000000007941 */ /* 0x000fea0003800000 */
.L_x_36066:
[----:B------:R-:W-:Y:S04]  /*38f0*/  BSSY B0, `(.L_x_36068) ;  /* 0x0000005000007945 */ /* 0x000fe80003800000 */
[----:B------:R-:W-:Y:S05]  /*3900*/  @!P6 BRA `(.L_x_36069) ;  /* 0x00000000000ce947 */ /* 0x000fea0003800000 */
[----:B-----5:R-:W-:-:S04]  /*3910*/  FMUL.FTZ R156, R57, UR6 ;  /* 0x00000006399c7c20 */ /* 0x020fc80008410000 */
[----:B------:R-:W-:-:S04]  /*3920*/  FMUL.FTZ R105, R199, R156 ;  /* 0x0000009cc7697220 */ /* 0x000fc80000410000 */
[----:B------:R-:W-:-:S07]  /*3930*/  @P0 FADD.FTZ R105, R53, R105 ;  /* 0x0000006935690221 */ /* 0x000fce0000010000 */
.L_x_36069:
[----:B------:R-:W-:Y:S05]  /*3940*/  BSYNC B0 ;  /* 0x0000000000007941 */ /* 0x000fea0003800000 */
.L_x_36068:
[----:B------:R-:W-:Y:S04]  /*3950*/  BSSY B0, `(.L_x_36070) ;  /* 0x0000005000007945 */ /* 0x000fe80003800000 */
[----:B------:R-:W-:Y:S05]  /*3960*/  @!P6 BRA `(.L_x_36071) ;  /* 0x00000000000ce947 */ /* 0x000fea0003800000 */
[----:B-----5:R-:W-:-:S04]  /*3970*/  FMUL.FTZ R157, R58, UR6 ;  /* 0x000000063a9d7c20 */ /* 0x020fc80008410000 */
[----:B------:R-:W-:-:S04]  /*3980*/  FMUL.FTZ R106, R26, R157 ;  /* 0x0000009d1a6a7220 */ /* 0x000fc80000410000 */
[----:B------:R-:W-:-:S07]  /*3990*/  @P0 FADD.FTZ R106, R54, R106 ;  /* 0x0000006a366a0221 */ /* 0x000fce0000010000 */
.L_x_36071:
[----:B------:R-:W-:Y:S05]  /*39a0*/  BSYNC B0 ;  /* 0x0000000000007941 */ /* 0x000fea0003800000 */
.L_x_36070:
[----:B------:R-:W-:Y:S04]  /*39b0*/  BSSY B0, `(.L_x_36072) ;  /* 0x0000005000007945 */ /* 0x000fe80003800000 */
[----:B------:R-:W-:Y:S05]  /*39c0*/  @!P6 BRA `(.L_x_36073) ;  /* 0x00000000000ce947 */ /* 0x000fea0003800000 */
[----:B-----5:R-:W-:-:S04]  /*39d0*/  FMUL.FTZ R107, R59, UR6 ;  /* 0x000000063b6b7c20 */ /* 0x020fc80008410000 */
[----:B------:R-:W-:-:S04]  /*39e0*/  FMUL.FTZ R107, R200, R107 ;  /* 0x0000006bc86b7220 */ /* 0x000fc80000410000 */
[----:B------:R-:W-:-:S07]  /*39f0*/  @P0 FADD.FTZ R107, R55, R107 ;  /* 0x0000006b376b0221 */ /* 0x000fce0000010000 */
.L_x_36073:
[----:B------:R-:W-:Y:S05]  /*3a00*/  BSYNC B0 ;  /* 0x0000000000007941 */ /* 0x000fea0003800000 */
.L_x_36072:
[----:B------:R-:W-:Y:S01]  /*3a10*/  FADD.FTZ R156, RZ, R60 ;  /* 0x0000003cff9c7221 */ /* 0x000fe20000010000 */
[----:B------:R-:W-:Y:S01]  /*3a20*/  IMAD.WIDE.U32 R154, R213, 0x10, R154 ;  /* 0x00000010d59a7825 */ /* 0x000fe200078e009a */
[----:B------:R-:W-:Y:S01]  /*3a30*/  UMOV UR8, 0xffffffff ;  /* 0xffffffff00087882 */ /* 0x000fe20000000000 */
[----:B------:R-:W-:Y:S02]  /*3a40*/  ISETP.NE.AND P0, PT, R206, RZ, PT ;  /* 0x000000ffce00720c */ /* 0x000fe40003f05270 */
[----:B------:R-:W-:Y:S01]  /*3a50*/  FADD.FTZ R157, R156, R61 ;  /* 0x0000003d9c9d7221 */ /* 0x000fe20000010000 */
[----:B------:R-:W-:Y:S01]  /*3a60*/  SHF.R.S32.HI R208, RZ, 0x1f, R205 ;  /* 0x0000001fffd07819 */ /* 0x000fe200000114cd */
        /* <DEDUP_REMOVED lines=165> */
.L_x_36089:
        /* <DEDUP_REMOVED lines=21> */
[C---:B------:R-:W-:Y:S01]  /*4610*/  FADD.FTZ R82, -R154.reuse, R89 ;  /* 0x000000599a527221 */ /* 0x040fe20000010100 */
[----:B------:R-:W-:Y:S01]  /*4620*/  IMAD R210, R207, R210, RZ ;  /* 0x000000d2cfd27224 */ /* 0x000fe200078e02ff */
[----:B------:R-:W0:Y:S01]  /*4630*/  LDC.64 R88, c[0x0][0x2b8] ;  /* 0x0000ae00ff587b82 */ /* 0x000e220000000a00 */
[C---:B------:R-:W-:Y:S01]  /*4640*/  FADD.FTZ R216, -R154.reuse, R69 ;  /* 0x000000459ad87221 */ /* 0x040fe20000010100 */
[C---:B------:R-:W-:Y:S01]  /*4650*/  FADD.FTZ R234, -R154.reuse, R91 ;  /* 0x0000005b9aea7221 */ /* 0x040fe20000010100 */
[C---:B------:R-:W-:Y:S01]  /*4660*/  FADD.FTZ R60, -R154.reuse, R60 ;  /* 0x0000003c9a3c7221 */ /* 0x040fe20000010100 */
[----:B------:R-:W-:Y:S01]  /*4670*/  SHF.R.S32.HI R69, RZ, 0x1f, R210 ;  /* 0x0000001fff457819 */ /* 0x000fe200000114d2 */
[C---:B------:R-:W-:Y:S01]  /*4680*/  FADD.FTZ R156, -R154.reuse, R61 ;  /* 0x0000003d9a9c7221 */ /* 0x040fe20000010100 */
[C---:B------:R-:W-:Y:S01]  /*4690*/  FADD.FTZ R62, -R154.reuse, R62 ;  /* 0x0000003e9a3e7221 */ /* 0x040fe20000010100 */
[C---:B------:R-:W-:Y:S01]  /*46a0*/  FADD.FTZ R208, -R154.reuse, R63 ;  /* 0x0000003f9ad07221 */ /* 0x040fe20000010100 */
[----:B------:R-:W-:Y:S01]  /*46b0*/  LEA.HI R91, R69, R210, RZ, 0x2 ;  /* 0x000000d2455b7211 */ /* 0x000fe200078f10ff */
        /* <DEDUP_REMOVED lines=10> */
[----:B------:R-:W-:Y:S01]  /*4760*/  LEA.HI.SX32 R91, R91, R206, 0x1e ;  /* 0x000000ce5b5b7211 */ /* 0x000fe200078ff2ff */
[C---:B------:R-:W-:Y:S01]  /*4770*/  FADD.FTZ R248, -R154.reuse, R78 ;  /* 0x0000004e9af87221 */ /* 0x040fe20000010100 */
[C---:B------:R-:W-:Y:S01]  /*4780*/  FMUL.FTZ R60, R209.reuse, R60 ;  /* 0x0000003cd13c7220 */ /* 0x040fe20000410000 */
[C---:B------:R-:W-:Y:S01]  /*4790*/  FMUL.FTZ R156, R209.reuse, R156 ;  /* 0x0000009cd19c7220 */ /* 0x040fe20000410000 */
[C---:B------:R-:W-:Y:S01]  /*47a0*/  FMUL.FTZ R62, R209.reuse, R62 ;  /* 0x0000003ed13e7220 */ /* 0x040fe20000410000 */
[C---:B------:R-:W-:Y:S01]  /*47b0*/  FMUL.FTZ R93, R209.reuse, R208 ;  /* 0x000000d0d15d7220 */ /* 0x040fe20000410000 */
[C---:B------:R-:W-:Y:S01]  /*47c0*/  FADD.FTZ R222, -R154.reuse, R72 ;  /* 0x000000489ade7221 */ /* 0x040fe20000010100 */
[C---:B------:R-:W-:Y:S01]  /*47d0*/  FADD.FTZ R78, -R154.reuse, R85 ;  /* 0x000000559a4e7221 */ /* 0x040fe20000010100 */
[C---:B------:R-:W-:Y:S01]  /*47e0*/  FADD.FTZ R67, -R154.reuse, R75 ;  /* 0x0000004b9a437221 */ /* 0x040fe20000010100 */
[C---:B------:R-:W-:Y:S01]  /*47f0*/  FADD.FTZ R72, -R154.reuse, R106 ;  /* 0x0000006a9a487221 */ /* 0x040fe20000010100 */
        /* <DEDUP_REMOVED lines=19> */
[----:B0-----:R-:W-:-:S04]  /*4930*/  IMAD.WIDE.U32 R64, R91, 0x10, R88 ;  /* 0x000000105b407825 */ /* 0x001fc800078e0058 */
        /* <DEDUP_REMOVED lines=18> */
[----:B------:R-:W-:Y:S01]  /*4a60*/  FFMA.FTZ R72, R126, R69, R149 ;  /* 0x000000457e487223 */ /* 0x000fe20000010095 */
[----:B------:R-:W-:Y:S01]  /*4a70*/  FMUL.FTZ R156, R209, R74 ;  /* 0x0000004ad19c7220 */ /* 0x000fe20000410000 */
[----:B------:R-:W-:Y:S01]  /*4a80*/  IADD3 R69, R91, 0x20, RZ ;  /* 0x000000205b457810 */ /* 0x000fe20007ffe0ff */
[----:B------:R-:W-:Y:S01]  /*4a90*/  FMUL.FTZ R73, R209, R220 ;  /* 0x000000dcd1497220 */ /* 0x000fe20000410000 */
[----:B------:R0:W-:Y:S01]  /*4aa0*/  STG.E.128 desc[UR4][R64.64], R60 ;  /* 0x0000003c40007986 */ /* 0x0001e2000c101d04 */
[----:B------:R-:W-:Y:S01]  /*4ab0*/  FFMA.FTZ R74, R125, R85, R150 ;  /* 0x000000557d4a7223 */ /* 0x000fe20000010096 */
        /* <DEDUP_REMOVED lines=10> */
[----:B------:R-:W-:Y:S01]  /*4b60*/  IADD3 R97, R91, 0xe0, RZ ;  /* 0x000000e05b617810 */ /* 0x000fe20007ffe0ff */
[----:B------:R-:W-:Y:S01]  /*4b70*/  IMAD.WIDE.U32 R68, R69, 0x10, R88 ;  /* 0x0000001045447825 */ /* 0x000fe200078e0058 */
[----:B------:R-:W-:-:S03]  /*4b80*/  IADD3 R95, R91, 0x100, RZ ;  /* 0x000001005b5f7810 */ /* 0x000fc60007ffe0ff */
[----:B------:R-:W-:Y:S01]  /*4b90*/  FMUL.FTZ R222, R209, R222 ;  /* 0x000000ded1de7220 */ /* 0x000fe20000410000 */
[----:B------:R-:W-:Y:S01]  /*4ba0*/  IADD3 R93, R91, 0x120, RZ ;  /* 0x000001205b5d7810 */ /* 0x000fe20007ffe0ff */
[----:B------:R-:W-:Y:S01]  /*4bb0*/  FMUL.FTZ R67, R209, R67 ;  /* 0x00000043d1437220 */ /* 0x000fe20000410000 */
[----:B0-----:R-:W-:Y:S01]  /*4bc0*/  IADD3 R61, R91, 0x140, RZ ;  /* 0x000001405b3d7810 */ /* 0x001fe20007ffe0ff */
        /* <DEDUP_REMOVED lines=26> */
[----:B------:R-:W-:Y:S01]  /*4d70*/  FFMA.FTZ R60, R122, R66, R147 ;  /* 0x000000427a3c7223 */ /* 0x000fe20000010093 */
        /* <DEDUP_REMOVED lines=15> */
[----:B------:R-:W-:Y:S01]  /*4e70*/  FMUL.FTZ R87, R209, R230 ;  /* 0x000000e6d1577220 */ /* 0x000fe20000410000 */
[----:B------:R-:W-:Y:S01]  /*4e80*/  FFMA.FTZ R71, R170, R71, R17 ;  /* 0x00000047aa477223 */ /* 0x000fe20000010011 */
[----:B------:R-:W-:Y:S01]  /*4e90*/  FFMA.FTZ R70, R113, R70, R144 ;  /* 0x0000004671467223 */ /* 0x000fe20000010090 */
[----:B------:R-:W-:-:S04]  /*4ea0*/  IMAD.WIDE.U32 R90, R61, 0x10, R88 ;  /* 0x000000103d5a7825 */ /* 0x000fc800078e0058 */
[----:B------:R-:W-:Y:S01]  /*4eb0*/  FFMA.FTZ R61, R161, R225, R22 ;  /* 0x000000e1a13d7223 */ /* 0x000fe20000010016 */
[----:B------:R-:W-:Y:S01]  /*4ec0*/  FMUL.FTZ R212, R209, R212 ;  /* 0x000000d4d1d47220 */ /* 0x000fe20000410000 */
[----:B------:R-:W-:Y:S01]  /*4ed0*/  FFMA.FTZ R79, R178, R79, R13 ;  /* 0x0000004fb24f7223 */ /* 0x000fe2000001000d */
[----:B------:R-:W-:-:S04]  /*4ee0*/  IMAD.WIDE.U32 R88, R63, 0x10, R88 ;  /* 0x000000103f587825 */ /* 0x000fc800078e0058 */
[----:B------:R-:W-:Y:S01]  /*4ef0*/  FFMA.FTZ R63, R162, R227, R21 ;  /* 0x000000e3a23f7223 */ /* 0x000fe20000010015 */
[----:B0-----:R-:W-:Y:S01]  /*4f00*/  FFMA.FTZ R69, R169, R221, R18 ;  /* 0x000000dda9457223 */ /* 0x001fe20000010012 */
        /* <DEDUP_REMOVED lines=13> */
[----:B------:R1:W-:Y:S01]  /*4fe0*/  STG.E.128 desc[UR4][R104.64], R64 ;  /* 0x0000004068007986 */ /* 0x0003e2000c101d04 */
[----:B------:R-:W-:Y:S01]  /*4ff0*/  FFMA.FTZ R87, R186, R87, R9 ;  /* 0x00000057ba577223 */ /* 0x000fe20000010009 */
[----:B------:R-:W-:-:S02]  /*5000*/  FFMA.FTZ R86, R41, R86, R136 ;  /* 0x0000005629567223 */ /* 0x000fc40000010088 */
[----:B------:R2:W-:Y:S04]  /*5010*/  STG.E.128 desc[UR4][R102.64], R68 ;  /* 0x0000004466007986 */ /* 0x0005e8000c101d04 */
        /* <DEDUP_REMOVED lines=20> */
[----:B------:R3:W-:Y:S02]  /*5160*/  STG.E.128 desc[UR4][R88.64], R68 ;  /* 0x0000004458007986 */ /* 0x0007e4000c101d04 */
.L_x_36076:
[----:B------:R-:W-:Y:S05]  /*5170*/  BSYNC B0 ;  /* 0x0000000000007941 */ /* 0x000fea0003800000 */
.L_x_36075:
[----:B---3--:R-:W0:Y:S02]  /*5180*/  LDC.64 R60, c[0x0][0x210] ;  /* 0x00008400ff3c7b82 */ /* 0x008e240000000a00 */
[----:B0-----:R-:W-:-:S04]  /*5190*/  LEA R205, R60, R205, 0x2 ;  /* 0x000000cd3ccd7211 */ /* 0x001fc800078e10ff */
[----:B------:R-:W-:-:S13]  /*51a0*/  ISETP.GE.AND P0, PT, R205, R61, PT ;  /* 0x0000003dcd00720c */ /* 0x000fda0003f06270 */
[----:B------:R-:W-:Y:S05]  /*51b0*/  @!P0 BRA `(.L_x_36077) ;  /* 0xffffffc400288947 */ /* 0x000fea000383ffff */
[----:B------:R-:W-:Y:S05]  /*51c0*/  EXIT ;  /* 0x000000000000794d */ /* 0x000fea0003800000 */
.L_x_36074:
        /* <DEDUP_REMOVED lines=8> */
.L_x_36079:
[----:B------:R-:W-:Y:S05]  /*5250*/  BSYNC B0 ;  /* 0x0000000000007941 */ /* 0x000fea0003800000 */
.L_x_36078:
        /* <DEDUP_REMOVED lines=9> */
.L_x_36080:
[----:B------:R-:W-:Y:S01]  /*52f0*/  HFMA2.MMA R216, -RZ, RZ, 0, 2.384185791015625e-07 ;  /* 0x00000004ffd87435 */ /* 0x000fe200000001ff */
[----:B------:R-:W-:-:S05]  /*5300*/  MOV R154, R215 ;  /* 0x000000d7009a7202 */ /* 0x000fca0000000f00 */
[----:B------:R-:W-:-:S05]  /*5310*/  FADD.FTZ R157, R155, R154 ;  /* 0x0000009a9b9d7221 */ /* 0x000fca0000010000 */
[----:B------:R-:W-:-:S07]  /*5320*/  MOV R217, R157 ;  /* 0x0000009d00d97202 */ /* 0x000fce0000000f00 */
[----:B------:R-:W-:Y:S05]  /*5330*/  WARPSYNC.COLLECTIVE R214, `(.L_x_36081) ;  /* 0x00000000d6087348 */ /* 0x000fea0003c00000 */
[----:B------:R0:W1:Y:S02]  /*5340*/  SHFL.BFLY P1, R215, R217, R216, R219 ;  /* 0x0c0000d8d9d77389 */ /* 0x00006400000200db */
[----:B01----:R-:W-:Y:S01]  /*5350*/  ENDCOLLECTIVE ;  /* 0x000000000000791b */ /* 0x003fe20003800000 */
.L_x_36081:
[----:B------:R-:W-:Y:S01]  /*5360*/  HFMA2.MMA R216, -RZ, RZ, 0, 4.76837158203125e-07 ;  /* 0x00000008ffd87435 */ /* 0x000fe200000001ff */
[----:B------:R-:W-:-:S05]  /*5370*/  MOV R154, R215 ;  /* 0x000000d7009a7202 */ /* 0x000fca0000000f00 */
[----:B------:R-:W-:-:S05]  /*5380*/  FADD.FTZ R212, R157, R154 ;  /* 0x0000009a9dd47221 */ /* 0x000fca0000010000 */
[----:B------:R-:W-:-:S07]  /*5390*/  MOV R217, R212 ;  /* 0x000000d400d97202 */ /* 0x000fce0000000f00 */
[----:B------:R-:W-:Y:S05]  /*53a0*/  WARPSYNC.COLLECTIVE R214, `(.L_x_36082) ;  /* 0x00000000d6087348 */ /* 0x000fea0003c00000 */
[----:B------:R0:W1:Y:S02]  /*53b0*/  SHFL.BFLY P1, R215, R217, R216, R219 ;  /* 0x0c0000d8d9d77389 */ /* 0x00006400000200db */
[----:B01----:R-:W-:Y:S01]  /*53c0*/  ENDCOLLECTIVE ;  /* 0x000000000000791b */ /* 0x003fe20003800000 */
.L_x_36082:
        /* <DEDUP_REMOVED lines=8> */
.L_x_36083:
        /* <DEDUP_REMOVED lines=104> */
.L_x_36084:
[----:B------:R-:W-:Y:S01]  /*5ad0*/  HFMA2.MMA R216, -RZ, RZ, 0, 1.1920928955078125e-07 ;  /* 0x00000002ffd87435 */ /* 0x000fe200000001ff */
[----:B------:R-:W-:-:S05]  /*5ae0*/  MOV R155, R215 ;  /* 0x000000d7009b7202 */ /* 0x000fca0000000f00 */
[----:B------:R-:W-:-:S05]  /*5af0*/  FADD.FTZ R155, R154, R155 ;  /* 0x0000009b9a9b7221 */ /* 0x000fca0000010000 */
[----:B------:R-:W-:-:S07]  /*5b00*/  MOV R217, R155 ;  /* 0x0000009b00d97202 */ /* 0x000fce0000000f00 */
[----:B------:R-:W-:Y:S05]  /*5b10*/  WARPSYNC.COLLECTIVE R214, `(.L_x_36085) ;  /* 0x00000000d6087348 */ /* 0x000fea0003c00000 */
[----:B------:R0:W1:Y:S02]  /*5b20*/  SHFL.BFLY P1, R215, R217, R216, R219 ;  /* 0x0c0000d8d9d77389 */ /* 0x00006400000200db */
[----:B01----:R-:W-:Y:S01]  /*5b30*/  ENDCOLLECTIVE ;  /* 0x000000000000791b */ /* 0x003fe20003800000 */
.L_x_36085:
[----:B------:R-:W-:Y:S01]  /*5b40*/  HFMA2.MMA R216, -RZ, RZ, 0, 2.384185791015625e-07 ;  /* 0x00000004ffd87435 */ /* 0x000fe200000001ff */
[----:B------:R-:W-:-:S05]  /*5b50*/  MOV R156, R215 ;  /* 0x000000d7009c7202 */ /* 0x000fca0000000f00 */
[----:B------:R-:W-:-:S05]  /*5b60*/  FADD.FTZ R156, R155, R156 ;  /* 0x0000009c9b9c7221 */ /* 0x000fca0000010000 */
[----:B------:R-:W-:-:S07]  /*5b70*/  MOV R217, R156 ;  /* 0x0000009c00d97202 */ /* 0x000fce0000000f00 */
[----:B------:R-:W-:Y:S05]  /*5b80*/  WARPSYNC.COLLECTIVE R214, `(.L_x_36086) ;  /* 0x00000000d6087348 */ /* 0x000fea0003c00000 */
[----:B------:R0:W1:Y:S02]  /*5b90*/  SHFL.BFLY P1, R215, R217, R216, R219 ;  /* 0x0c0000d8d9d77389 */ /* 0x00006400000200db */
[----:B01----:R-:W-:Y:S01]  /*5ba0*/  ENDCOLLECTIVE ;  /* 0x000000000000791b */ /* 0x003fe20003800000 */
.L_x_36086:
[----:B------:R-:W-:Y:S01]  /*5bb0*/  HFMA2.MMA R216, -RZ, RZ, 0, 4.76837158203125e-07 ;  /* 0x00000008ffd87435 */ /* 0x000fe200000001ff */
[----:B------:R-:W-:-:S05]  /*5bc0*/  MOV R157, R215 ;  /* 0x000000d7009d7202 */ /* 0x000fca0000000f00 */
[----:B------:R-:W-:-:S05]  /*5bd0*/  FADD.FTZ R157, R156, R157 ;  /* 0x0000009d9c9d7221 */ /* 0x000fca0000010000 */
[----:B------:R-:W-:-:S07]  /*5be0*/  MOV R217, R157 ;  /* 0x0000009d00d97202 */ /* 0x000fce0000000f00 */
[----:B------:R-:W-:Y:S05]  /*5bf0*/  WARPSYNC.COLLECTIVE R214, `(.L_x_36087) ;  /* 0x00000000d6087348 */ /* 0x000fea0003c00000 */
[----:B------:R0:W1:Y:S02]  /*5c00*/  SHFL.BFLY P1, R215, R217, R216, R219 ;  /* 0x0c0000d8d9d77389 */ /* 0x00006400000200db */
[----:B01----:R-:W-:Y:S01]  /*5c10*/  ENDCOLLECTIVE ;  /* 0x000000000000791b */ /* 0x003fe20003800000 */
.L_x_36087:
[----:B------:R-:W-:Y:S01]  /*5c20*/  HFMA2.MMA R216, -RZ, RZ, 0, 9.5367431640625e-07 ;  /* 0x00000010ffd87435 */ /* 0x000fe200000001ff */
[----:B------:R-:W-:-:S05]  /*5c30*/  MOV R212, R215 ;  /* 0x000000d700d47202 */ /* 0x000fca0000000f00 */
[----:B------:R-:W-:-:S05]  /*5c40*/  FADD.FTZ R212, R157, R212 ;  /* 0x000000d49dd47221 */ /* 0x000fca0000010000 */
[----:B------:R-:W-:-:S07]  /*5c50*/  MOV R217, R212 ;  /* 0x000000d400d97202 */ /* 0x000fce0000000f00 */
[----:B------:R-:W-:Y:S05]  /*5c60*/  WARPSYNC.COLLECTIVE R214, `(.L_x_36088) ;  /* 0x00000000d6087348 */ /* 0x000fea0003c00000 */
[----:B------:R0:W1:Y:S02]  /*5c70*/  SHFL.BFLY P1, R215, R217, R216, R219 ;  /* 0x0c0000d8d9d77389 */ /* 0x00006400000200db */
[----:B01----:R-:W-:Y:S01]  /*5c80*/  ENDCOLLECTIVE ;  /* 0x000000000000791b */ /* 0x003fe20003800000 */
.L_x_36088:
[----:B------:R-:W-:Y:S01]  /*5c90*/  MOV R213, R215 ;  /* 0x000000d700d57202 */ /* 0x000fe20000000f00 */
[----:B------:R-:W-:Y:S06]  /*5ca0*/  BRA `(.L_x_36089) ;  /* 0xffffffe800047947 */ /* 0x000fec000383ffff */
.L_x_36090:
        /* <DEDUP_REMOVED lines=13> */
.L_x_44470:


//--------------------- .text._ZN10layer_norm13ln_fwd_kernelINS_13Kernel_traitsI6__halfffffjLj1536ELj1ELj4ELj1ELj16ENS_18Kernel_traits_baseILj1536ES2_ffffjLj128EEEEELb1ELb0ELb0ELb0EEEvNS_9FwdParamsE --------------------------
	.section	.text._ZN10layer_norm13ln_fwd_kernelINS_13Kernel_traitsI6__halfffffjLj1536ELj1ELj4ELj1ELj16ENS_18Kernel_traits_baseILj1536ES2_ffffjLj128EEEEELb1ELb0ELb0ELb0EEEvNS_9FwdParamsE,"ax",@progbits
	.align	128
        .global         _ZN10layer_norm13ln_fwd_kernelINS_13Kernel_traitsI6__halfffffjLj1536ELj1ELj4ELj1ELj16ENS_18Kernel_traits_baseILj1536ES2_ffffjLj128EEEEELb1ELb0ELb0ELb0EEEvNS_9FwdParamsE
        .type           _ZN10layer_norm13ln_fwd_kernelINS_13Kernel_traitsI6__halfffffjLj1536ELj1ELj4ELj1ELj16ENS_18Kernel_traits_baseILj1536ES2_ffffjLj128EEEEELb1ELb0ELb0ELb0EEEvNS_9FwdParamsE,@function
        .size           _ZN10layer_norm13ln_fwd_kernelINS_13Kernel_traitsI6__halfffffjLj1536ELj1ELj4ELj1ELj16ENS_18Kernel_traits_baseILj1536ES2_ffffjLj128EEEEELb1ELb0ELb0ELb0EEEvNS_9FwdParamsE,(.L_x_44471 - _ZN10layer_norm13ln_fwd_kernelINS_13Kernel_traitsI6__halfffffjLj1536ELj1ELj4ELj1ELj16ENS_18Kernel_traits_baseILj1536ES2_ffffjLj128EEEEELb1ELb0ELb0ELb0EEEvNS_9FwdParamsE)
        .other          _ZN10layer_norm13ln_fwd_kernelINS_13Kernel_traitsI6__halfffffjLj1536ELj1ELj4ELj1ELj16ENS_18Kernel_traits_baseILj1536ES2_ffffjLj128EEEEELb1ELb0ELb0ELb0EEEvNS_9FwdParamsE,@"STO_CUDA_ENTRY STV_DEFAULT"
_ZN10layer_norm13ln_fwd_kernelINS_13Kernel_traitsI6__halfffffjLj1536ELj1ELj4ELj1ELj16ENS_18Kernel_traits_baseILj1536ES2_ffffjLj128EEEEELb1ELb0ELb0ELb0EEEvNS_9FwdParamsE:
.text._ZN10layer_norm13ln_fwd_kernelINS_13Kernel_traitsI6__halfffffjLj1536ELj1ELj4ELj1ELj16ENS_18Kernel_traits_baseILj1536ES2_ffffjLj128EEEEELb1ELb0ELb0ELb0EEEvNS_9FwdParamsE:
        /* <DEDUP_REMOVED lines=20> */
[----:B------:R-:W-:Y:S01]  /*0140*/  LOP3.LUT R182, R182, 0xfff7ffff, RZ, 0xc0, !PT ;  /* 0xfff7ffffb6b67812 */ /* 0x000fe200078ec0ff */
[----:B------:R-:W-:Y:S01]  /*0150*/  BSSY B0, `(.L_x_36091) ;  /* 0x0000047000007945 */ /* 0x000fe20003800000 */
[----:B------:R-:W-:Y:S02]  /*0160*/  LOP3.LUT R154, R53, 0x1f, RZ, 0x3c, !PT ;  /* 0x0000001f359a7812 */ /* 0x000fe400078e3cff */
        /* <DEDUP_REMOVED lines=30> */
[----:B0-----:R-:W-:-:S03]  /*0350*/  SHF.R.S32.HI R5, RZ, 0x1f, R10 ;  /* 0x0000001fff057819 */ /* 0x001fc6000001140a */
[----:B------:R-:W-:Y:S01]  /*0360*/  IMAD.WIDE.U32 R6, R6, -0x326172a9, RZ ;  /* 0xcd9e8d5706067825 */ /* 0x000fe200078e00ff */
[----:B------:R-:W-:Y:S02]  /*0370*/  LEA.HI R5, R5, R10, RZ, 0x2 ;  /* 0x0000000a05057211 */ /* 0x000fe400078f10ff */
[----:B------:R-:W-:Y:S01]  /*0380*/  LOP3.LUT R3, R3, R8, R167, 0x96, !PT ;  /* 0x0000000803037212 */ /* 0x000fe200078e96a7 */
[----:B------:R-:W-:Y:S01]  /*0390*/  VIADD R160, R185, 0x646e171e ;  /* 0x646e171eb9a07836 */ /* 0x000fe20000000000 */
[----:B------:R-:W-:Y:S02]  /*03a0*/  LEA.HI.SX32 R154, R5, R154, 0x1e ;  /* 0x0000009a059a7211 */ /* 0x000fe400078ff2ff */
[----:B------:R-:W-:Y:S01]  /*03b0*/  LOP3.LUT R12, R7, R2, R165, 0x96, !PT ;  /* 0x00000002070c7212 */ /* 0x000fe200078e96a5 */
[----:B------:R-:W-:Y:S01]  /*03c0*/  IMAD.WIDE.U32 R2, R3, -0x2daee0ad, RZ ;  /* 0xd2511f5303027825 */ /* 0x000fe200078e00ff */
[C---:B------:R-:W-:Y:S02]  /*03d0*/  ISETP.GE.U32.AND P6, PT, R154.reuse, 0x40, PT ;  /* 0x000000409a00780c */ /* 0x040fe40003fc6070 */
[----:B------:R-:W-:Y:S01]  /*03e0*/  ISETP.GE.U32.AND P5, PT, R154, 0x60, PT ;  /* 0x000000609a00780c */ /* 0x000fe20003fa6070 */
[----:B------:R-:W-:Y:S01]  /*03f0*/  IMAD.WIDE.U32 R12, R12, -0x2daee0ad, RZ ;  /* 0xd2511f530c0c7825 */ /* 0x000fe200078e00ff */
[----:B------:R-:W-:-:S02]  /*0400*/  ISETP.GE.U32.AND P4, PT, R154, 0x80, PT ;  /* 0x000000809a00780c */ /* 0x000fc40003f86070 */
[C---:B------:R-:W-:Y:S02]  /*0410*/  LOP3.LUT P0, RZ, R154.reuse, 0xffffffe0, RZ, 0xc0, !PT ;  /* 0xffffffe09aff7812 */ /* 0x040fe4000780c0ff */
        /* <DEDUP_REMOVED lines=26> */
.L_x_36092:
[----:B------:R-:W-:Y:S05]  /*05c0*/  BSYNC B0 ;  /* 0x0000000000007941 */ /* 0x000fea0003800000 */
.L_x_36091:
        /* <DEDUP_REMOVED lines=13> */
.L_x_36094:
[----:B------:R-:W-:Y:S05]  /*06a0*/  BSYNC B0 ;  /* 0x0000000000007941 */ /* 0x000fea0003800000 */
.L_x_36093:
        /* <DEDUP_REMOVED lines=11> */
[----:B------:R-:W-:Y:S01]  /*0760*/  VIADD R53, R53, 0x20 ;  /* 0x0000002035357836 */ /* 0x000fe20000000000 */
[----:B0-----:R-:W-:-:S07]  /*0770*/  @!P1 CS2R R6, SRZ ;  /* 0x0000000000069805 */ /* 0x001fce000001ff00 */
.L_x_36096:
[----:B------:R-:W-:Y:S05]  /*0780*/  BSYNC B0 ;  /* 0x0000000000007941 */ /* 0x000fea0003800000 */
.L_x_36095:
        /* <DEDUP_REMOVED lines=13> */
.L_x_36098:
[----:B------:R-:W-:Y:S05]  /*0860*/  BSYNC B0 ;  /* 0x0000000000007941 */ /* 0x000fea0003800000 */
.L_x_36097:
        /* <DEDUP_REMOVED lines=13> */
.L_x_36100:
[----:B------:R-:W-:Y:S05]  /*0940*/  BSYNC B0 ;  /* 0x0000000000007941 */ /* 0x000fea0003800000 */
.L_x_36099:
[----:B------:R-:W-:Y:S01]  /*0950*/  ISETP.GE.U32.AND P1, PT, R154, 0xc0, PT ;  /* 0x000000c09a00780c */ /* 0x000fe20003f26070 */
[----:B------:R-:W-:Y:S01]  /*0960*/  IMAD.WIDE.U32 R14, R20, -0x2daee0ad, RZ ;  /* 0xd2511f53140e7825 */ /* 0x000fe200078e00ff */
[----:B------:R-:W-:Y:S01]  /*0970*/  LOP3.LUT R182, R182, 0xffff7fff, RZ, 0xc0, !PT ;  /* 0xffff7fffb6b67812 */ /* 0x000fe200078ec0ff */
[----:B------:R-:W-:Y:S01]  /*0980*/  BSSY B0, `(.L_x_36101) ;  /* 0x0000014000007945 */ /* 0x000fe20003800000 */
[----:B------:R-:W-:Y:S01]  /*0990*/  SHF.R.U32.HI R181, RZ, 0x5, R181 ;  /* 0x00000005ffb57819 */ /* 0x000fe200000116b5 */
[----:B------:R-:W-:Y:S01]  /*09a0*/  IMAD.WIDE.U32 R26, R26, -0x2daee0ad, RZ ;  /* 0xd2511f531a1a7825 */ /* 0x000fe200078e00ff */
[----:B------:R-:W-:-:S03]  /*09b0*/  LOP3.LUT R20, R15, R12, R160, 0x96, !PT ;  /* 0x0000000c0f147212 */ /* 0x000fc600078e96a0 */
[----:B------:R-:W-:Y:S02]  /*09c0*/  VIADD R158, R185, 0x1fd5c5a3 ;  /* 0x1fd5c5a3b99e7836 */ /* 0x000fe40000000000 */
[----:B------:R-:W-:Y:S02]  /*09d0*/  VIADD R159, R184, 0x5384540f ;  /* 0x5384540fb89f7836 */ /* 0x000fe40000000000 */
        /* <DEDUP_REMOVED lines=14> */
.L_x_36102:
[----:B------:R-:W-:Y:S05]  /*0ac0*/  BSYNC B0 ;  /* 0x0000000000007941 */ /* 0x000fea0003800000 */
.L_x_36101:
[----:B------:R-:W-:Y:S01]  /*0ad0*/  ISETP.GE.U32.AND P1, PT, R154, 0xe0, PT ;  /* 0x000000e09a00780c */ /* 0x000fe20003f26070 */
[----:B------:R-:W-:Y:S01]  /*0ae0*/  IMAD.WIDE.U32 R14, R20, -0x326172a9, RZ ;  /* 0xcd9e8d57140e7825 */ /* 0x000fe200078e00ff */
[----:B------:R-:W-:Y:S01]  /*0af0*/  LOP3.LUT R182, R182, 0xffffbfff, RZ, 0xc0, !PT ;  /* 0xffffbfffb6b67812 */ /* 0x000fe200078ec0ff */
[----:B------:R-:W-:Y:S01]  /*0b00*/  BSSY B0, `(.L_x_36103) ;  /* 0x0000014000007945 */ /* 0x000fe20003800000 */
[----:B------:R-:W-:Y:S01]  /*0b10*/  IADD3 R156, R185, -0x24c28bd8, RZ ;  /* 0xdb3d7428b99c7810 */ /* 0x000fe20007ffe0ff */
[----:B------:R-:W-:Y:S01]  /*0b20*/  IMAD.HI.U32 R17, R61, -0x326172a9, RZ ;  /* 0xcd9e8d573d117827 */ /* 0x000fe200078e00ff */
        /* <DEDUP_REMOVED lines=17> */
.L_x_36104:
[----:B------:R-:W-:Y:S05]  /*0c40*/  BSYNC B0 ;  /* 0x0000000000007941 */ /* 0x000fea0003800000 */
.L_x_36103:
        /* <DEDUP_REMOVED lines=16> */
.L_x_36106:
[----:B------:R-:W-:Y:S05]  /*0d50*/  BSYNC B0 ;  /* 0x0000000000007941 */ /* 0x000fea0003800000 */
.L_x_36105:
[----:B------:R-:W-:Y:S01]  /*0d60*/  ISETP.GE.U32.AND P1, PT, R154, 0x120, PT ;  /* 0x000001209a00780c */ /* 0x000fe20003f26070 */
[----:B------:R-:W-:Y:S01]  /*0d70*/  BSSY B0, `(.L_x_36107) ;  /* 0x0000010000007945 */ /* 0x000fe20003800000 */
[----:B------:R-:W-:Y:S01]  /*0d80*/  LOP3.LUT R182, R182, 0xffffefff, RZ, 0xc0, !PT ;  /* 0xffffefffb6b67812 */ /* 0x000fe200078ec0ff */
[----:B------:R-:W-:-:S10]  /*0d90*/  IMAD.HI.U32 R55, R54, -0x2daee0ad, RZ ;  /* 0xd2511f5336377827 */ /* 0x000fd400078e00ff */
        /* <DEDUP_REMOVED lines=13> */
.L_x_36108:
[----:B------:R-:W-:Y:S05]  /*0e70*/  BSYNC B0 ;  /* 0x0000000000007941 */ /* 0x000fea0003800000 */
.L_x_36107:
        /* <DEDUP_REMOVED lines=16> */
.L_x_36110:
[----:B------:R-:W-:Y:S05]  /*0f80*/  BSYNC B0 ;  /* 0x0000000000007941 */ /* 0x000fea0003800000 */
.L_x_36109:
        /* <DEDUP_REMOVED lines=16> */
.L_x_36112:
[----:B------:R-:W-:Y:S05]  /*1090*/  BSYNC B0 ;  /* 0x0000000000007941 */ /* 0x000fea0003800000 */
.L_x_36111:
        /* <DEDUP_REMOVED lines=15> */
.L_x_36114:
[----:B------:R-:W-:Y:S05]  /*1190*/  BSYNC B0 ;  /* 0x0000000000007941 */ /* 0x000fea0003800000 */
.L_x_36113:
[----:B------:R-:W-:Y:S01]  /*11a0*/  ULDC UR6, c[0x0][0x214] ;  /* 0x0000850000067ab9 */ /* 0x000fe20000000800 */
[----:B------:R-:W-:Y:S02]  /*11b0*/  LOP3.LUT R178, R55, R26, R156, 0x96, !PT ;  /* 0x0000001a37b27212 */ /* 0x000fe400078e969c */
[----:B------:R-:W-:-:S13]  /*11c0*/  ISETP.GE.AND P1, PT, R181, UR6, PT ;  /* 0x00000006b5007c0c */ /* 0x000fda000bf26270 */
[----:B------:R-:W-:Y:S05]  /*11d0*/  @P1 EXIT ;  /* 0x000000000000194d */ /* 0x000fea0003800000 */
[----:B------:R-:W-:Y:S01]  /*11e0*/  ULDC.64 UR6, c[0x0][0x270] ;  /* 0x00009c0000067ab9 */ /* 0x000fe20000000a00 */
[----:B------:R-:W-:Y:S01]  /*11f0*/  LOP3.LUT R182, R182, 0xfffffeff, RZ, 0xc0, !PT ;  /* 0xfffffeffb6b67812 */ /* 0x000fe200078ec0ff */
[--C-:B-----5:R-:W-:Y:S01]  /*1200*/  IMAD.MOV.U32 R125, RZ, RZ, R31.reuse ;  /* 0x000000ffff7d7224 */ /* 0x120fe200078e001f */
[----:B------:R-:W-:Y:S01]  /*1210*/  ISETP.NE.U32.AND P1, PT, RZ, UR6, PT ;  /* 0x00000006ff007c0c */ /* 0x000fe2000bf25070 */
[----:B------:R-:W-:Y:S01]  /*1220*/  ULDC.U8 UR6, c[0x0][0x2a0] ;  /* 0x0000a80000067ab9 */ /* 0x000fe20000000000 */
[----:B------:R-:W-:Y:S01]  /*1230*/  SHF.R.U64 R127, R30, 0x10, R31 ;  /* 0x000000101e7f7819 */ /* 0x000fe2000000121f */
[----:B------:R-:W-:Y:S01]  /*1240*/  IMAD.MOV.U32 R120, RZ, RZ, R34 ;  /* 0x000000ffff787224 */ /* 0x000fe200078e0022 */
[----:B------:R-:W-:Y:S01]  /*1250*/  ISETP.NE.AND.EX P1, PT, RZ, UR7, PT, P1 ;  /* 0x00000007ff007c0c */ /* 0x000fe2000bf25310 */
[----:B------:R-:W-:Y:S01]  /*1260*/  IMAD.MOV.U32 R27, RZ, RZ, R41 ;  /* 0x000000ffff1b7224 */ /* 0x000fe200078e0029 */
[----:B------:R-:W-:Y:S01]  /*1270*/  SHF.R.U32.HI R126, RZ, 0x10, R31 ;  /* 0x00000010ff7e7819 */ /* 0x000fe2000001161f */
[----:B------:R-:W-:Y:S01]  /*1280*/  IMAD R31, R54, -0x2daee0ad, RZ ;  /* 0xd2511f53361f7824 */ /* 0x000fe200078e02ff */
[----:B------:R-:W-:Y:S01]  /*1290*/  MOV R26, R30 ;  /* 0x0000001e001a7202 */ /* 0x000fe20000000f00 */
[----:B------:R-:W-:Y:S01]  /*12a0*/  IMAD.MOV.U32 R124, RZ, RZ, R32 ;  /* 0x000000ffff7c7224 */ /* 0x000fe200078e0020 */
[--C-:B------:R-:W-:Y:S01]  /*12b0*/  SHF.R.U64 R119, R34, 0x10, R35.reuse ;  /* 0x0000001022777819 */ /* 0x100fe20000001223 */
[----:B------:R-:W-:Y:S01]  /*12c0*/  IMAD.MOV.U32 R117, RZ, RZ, R35 ;  /* 0x000000ffff757224 */ /* 0x000fe200078e0023 */
[----:B------:R-:W-:Y:S01]  /*12d0*/  MOV R53, R24 ;  /* 0x0000001800357202 */ /* 0x000fe20000000f00 */
[----:B------:R-:W-:Y:S01]  /*12e0*/  IMAD.MOV.U32 R113, RZ, RZ, R37 ;  /* 0x000000ffff717224 */ /* 0x000fe200078e0025 */
[----:B------:R-:W-:Y:S01]  /*12f0*/  SHF.R.U64 R123, R32, 0x10, R33 ;  /* 0x00000010207b7819 */ /* 0x000fe20000001221 */
[----:B------:R-:W-:Y:S01]  /*1300*/  IMAD.MOV.U32 R112, RZ, RZ, R38 ;  /* 0x000000ffff707224 */ /* 0x000fe200078e0026 */
[----:B------:R-:W-:Y:S01]  /*1310*/  MOV R121, R33 ;  /* 0x0000002100797202 */ /* 0x000fe20000000f00 */
[----:B------:R-:W-:Y:S01]  /*1320*/  IMAD.MOV.U32 R108, RZ, RZ, R40 ;  /* 0x000000ffff6c7224 */ /* 0x000fe200078e0028 */
[----:B------:R-:W-:Y:S01]  /*1330*/  @P1 LOP3.LUT R182, R182, 0x100, RZ, 0xfc, !PT ;  /* 0x00000100b6b61812 */ /* 0x000fe200078efcff */
[----:B------:R-:W-:Y:S01]  /*1340*/  IMAD.MOV.U32 R29, RZ, RZ, R43 ;  /* 0x000000ffff1d7224 */ /* 0x000fe200078e002b */
[----:B------:R-:W-:Y:S01]  /*1350*/  ISETP.NE.AND P1, PT, RZ, UR6, PT ;  /* 0x00000006ff007c0c */ /* 0x000fe2000bf25270 */
[----:B------:R-:W-:Y:S01]  /*1360*/  IMAD.MOV.U32 R30, RZ, RZ, R44 ;  /* 0x000000ffff1e7224 */ /* 0x000fe200078e002c */
[----:B------:R-:W-:Y:S01]  /*1370*/  SHF.R.U32.HI R122, RZ, 0x10, R33 ;  /* 0x00000010ff7a7819 */ /* 0x000fe20000011621 */
[----:B------:R-:W-:Y:S01]  /*1380*/  VIADD R155, R184, 0x8ff34781 ;  /* 0x8ff34781b89b7836 */ /* 0x000fe20000000000 */
[----:B------:R-:W-:Y:S01]  /*1390*/  SHF.R.U32.HI R118, RZ, 0x10, R35 ;  /* 0x00000010ff767819 */ /* 0x000fe20000011623 */
[----:B------:R-:W-:Y:S01]  /*13a0*/  VIADD R152, R185, 0x96a522ad ;  /* 0x96a522adb9987836 */ /* 0x000fe20000000000 */
[----:B------:R-:W-:Y:S01]  /*13b0*/  MOV R116, R36 ;  /* 0x0000002400747202 */ /* 0x000fe20000000f00 */
[----:B------:R-:W-:Y:S01]  /*13c0*/  IMAD R34, R61, -0x326172a9, RZ ;  /* 0xcd9e8d573d227824 */ /* 0x000fe200078e02ff */
[--C-:B------:R-:W-:Y:S01]  /*13d0*/  SHF.R.U64 R115, R36, 0x10, R37.reuse ;  /* 0x0000001024737819 */ /* 0x100fe20000001225 */
[----:B------:R-:W-:Y:S01]  /*13e0*/  IMAD.HI.U32 R173, R178, -0x326172a9, RZ ;  /* 0xcd9e8d57b2ad7827 */ /* 0x000fe200078e00ff */
[----:B------:R-:W-:Y:S01]  /*13f0*/  SHF.R.U32.HI R114, RZ, 0x10, R37 ;  /* 0x00000010ff727819 */ /* 0x000fe20000011625 */
[----:B------:R-:W-:Y:S01]  /*1400*/  ULDC UR12, c[0x0][0x218] ;  /* 0x00008600000c7ab9 */ /* 0x000fe20000000800 */
[--C-:B------:R-:W-:Y:S01]  /*1410*/  SHF.R.U64 R111, R38, 0x10, R39.reuse ;  /* 0x00000010266f7819 */ /* 0x100fe20000001227 */
[----:B------:R-:W-:Y:S01]  /*1420*/  IMAD.HI.U32 R174, R176, -0x2daee0ad, RZ ;  /* 0xd2511f53b0ae7827 */ /* 0x000fe200078e00ff */
[----:B------:R-:W-:Y:S01]  /*1430*/  MOV R109, R39 ;  /* 0x00000027006d7202 */ /* 0x000fe20000000f00 */
[----:B------:R-:W-:Y:S01]  /*1440*/  ULDC UR7, c[0x0][0x2d8] ;  /* 0x0000b60000077ab9 */ /* 0x000fe20000000800 */
[----:B------:R-:W-:Y:S01]  /*1450*/  SHF.R.U32.HI R110, RZ, 0x10, R39 ;  /* 0x00000010ff6e7819 */ /* 0x000fe20000011627 */
[----:B------:R-:W-:Y:S01]  /*1460*/  IMAD.MOV.U32 R54, RZ, RZ, R25 ;  /* 0x000000ffff367224 */ /* 0x000fe200078e0019 */
        /* <DEDUP_REMOVED lines=23> */
[----:B------:R-:W-:Y:S01]  /*15e0*/  IMAD.MOV.U32 R40, RZ, RZ, R46 ;  /* 0x000000ffff287224 */ /* 0x000fe200078e002e */
[----:B------:R-:W-:Y:S01]  /*15f0*/  SHF.R.U64 R68, R8, 0x10, R9 ;  /* 0x0000001008447819 */ /* 0x000fe20000001209 */
[----:B------:R-:W-:Y:S01]  /*1600*/  IMAD.MOV.U32 R37, RZ, RZ, R47 ;  /* 0x000000ffff257224 */ /* 0x000fe200078e002f */
[----:B------:R-:W-:Y:S01]  /*1610*/  SHF.R.U32.HI R67, RZ, 0x10, R9 ;  /* 0x00000010ff437819 */ /* 0x000fe20000011609 */
[----:B------:R-:W-:Y:S01]  /*1620*/  IMAD.MOV.U32 R33, RZ, RZ, R49 ;  /* 0x000000ffff217224 */ /* 0x000fe200078e0031 */
[--C-:B------:R-:W-:Y:S01]  /*1630*/  SHF.R.U64 R66, R10, 0x10, R11.reuse ;  /* 0x000000100a427819 */ /* 0x100fe2000000120b */
[----:B------:R-:W-:Y:S01]  /*1640*/  IMAD.MOV.U32 R32, RZ, RZ, R50 ;  /* 0x000000ffff207224 */ /* 0x000fe200078e0032 */
[----:B------:R-:W-:Y:S01]  /*1650*/  SHF.R.U32.HI R65, RZ, 0x10, R11 ;  /* 0x00000010ff417819 */ /* 0x000fe2000001160b */
[----:B------:R-:W-:Y:S01]  /*1660*/  HADD2.F32 R131, -RZ, R128.H0_H0 ;  /* 0x20000080ff837230 */ /* 0x000fe20000004100 */
[----:B------:R-:W-:Y:S01]  /*1670*/  SHF.R.U64 R63, R12, 0x10, R13 ;  /* 0x000000100c3f7819 */ /* 0x000fe2000000120d */
        /* <DEDUP_REMOVED lines=32> */
[----:B------:R-:W-:Y:S01]  /*1880*/  IMAD R178, R178, -0x326172a9, RZ ;  /* 0xcd9e8d57b2b27824 */ /* 0x000fe200078e02ff */
[----:B------:R-:W-:Y:S01]  /*1890*/  SHF.R.U32.HI R9, RZ, 0x10, R21 ;  /* 0x00000010ff097819 */ /* 0x000fe20000011615 */
[----:B------:R-:W-:Y:S01]  /*18a0*/  IMAD R176, R176, -0x2daee0ad, RZ ;  /* 0xd2511f53b0b07824 */ /* 0x000fe200078e02ff */
[--C-:B------:R-:W-:Y:S01]  /*18b0*/  SHF.R.U64 R8, R18, 0x10, R19.reuse ;  /* 0x0000001012087819 */ /* 0x100fe20000001213 */
[----:B------:R-:W-:Y:S01]  /*18c0*/  IMAD.MOV.U32 R172, RZ, RZ, RZ ;  /* 0x000000ffffac7224 */ /* 0x000fe200078e00ff */
        /* <DEDUP_REMOVED lines=15> */
[----:B------:R-:W-:Y:S01]  /*19c0*/  HADD2.F32 R121, -RZ, R121.H0_H0 ;  /* 0x20000079ff797230 */ /* 0x000fe20000004100 */
[----:B------:R-:W-:Y:S01]  /*19d0*/  LOP3.LUT R173, R173, R34, R155, 0x96, !PT ;  /* 0x00000022adad7212 */ /* 0x000fe200078e969b */
[----:B------:R-:W-:Y:S01]  /*19e0*/  HADD2.F32 R122, -RZ, R122.H0_H0 ;  /* 0x2000007aff7a7230 */ /* 0x000fe20000004100 */
[----:B------:R-:W-:Y:S01]  /*19f0*/  LOP3.LUT R174, R174, R31, R152, 0x96, !PT ;  /* 0x0000001faeae7212 */ /* 0x000fe200078e9698 */
[----:B------:R-:W-:Y:S01]  /*1a00*/  HADD2.F32 R120, -RZ, R120.H0_H0 ;  /* 0x20000078ff787230 */ /* 0x000fe20000004100 */
[----:B------:R-:W-:Y:S01]  /*1a10*/  LOP3.LUT R175, R0, 0x3, RZ, 0xc0, !PT ;  /* 0x0000000300af7812 */ /* 0x000fe200078ec0ff */
[----:B------:R-:W-:Y:S01]  /*1a20*/  HADD2.F32 R119, -RZ, R119.H0_H0 ;  /* 0x20000077ff777230 */ /* 0x000fe20000004100 */
[----:B------:R-:W-:Y:S01]  /*1a30*/  @P1 LOP3.LUT R182, R182, 0x80, RZ, 0xfc, !PT ;  /* 0x00000080b6b61812 */ /* 0x000fe200078efcff */
        /* <DEDUP_REMOVED lines=59> */
.L_x_36500:
        /* <DEDUP_REMOVED lines=11> */
[----:B------:R-:W-:-:S05]  /*1ea0*/  LEA.HI.SX32 R183, R183, R106, 0x1e ;  /* 0x0000006ab7b77211 */ /* 0x000fca00078ff2ff */
[----:B------:R-:W-:Y:S01]  /*1eb0*/  IMAD.MOV.U32 R186, RZ, RZ, R183 ;  /* 0x000000ffffba7224 */ /* 0x000fe200078e00b7 */
[----:B0-----:R-:W-:Y:S06]  /*1ec0*/  @!P0 BRA `(.L_x_36116) ;  /* 0x00000014009c8947 */ /* 0x001fec0003800000 */
        /* <DEDUP_REMOVED lines=21> */
.L_x_36118:
[----:B------:R-:W-:-:S07]  /*2020*/  MOV R192, R178 ;  /* 0x000000b200c07202 */ /* 0x000fce0000000f00 */
.L_x_36119:
[----:B------:R-:W-:Y:S05]  /*2030*/  BSYNC B1 ;  /* 0x0000000000017941 */ /* 0x000fea0003800000 */
.L_x_36117:
        /* <DEDUP_REMOVED lines=16> */
.L_x_36123:
[----:B------:R-:W-:Y:S05]  /*2140*/  BSYNC B2 ;  /* 0x0000000000027941 */ /* 0x000fea0003800000 */
.L_x_36122:
        /* <DEDUP_REMOVED lines=44> */
.L_x_36121:
[----:B------:R-:W-:Y:S05]  /*2410*/  BSYNC B1 ;  /* 0x0000000000017941 */ /* 0x000fea0003800000 */
.L_x_36120:
[----:B------:R-:W0:Y:S01]  /*2420*/  LDC R190, c[0x0][0x298] ;  /* 0x0000a600ffbe7b82 */ /* 0x000e220000000800 */
[----:B------:R-:W-:Y:S01]  /*2430*/  I2FP.F32.U32 R175, R192 ;  /* 0x000000c000af7245 */ /* 0x000fe20000201000 */
[----:B------:R-:W-:Y:S01]  /*2440*/  IMAD.MOV.U32 R192, RZ, RZ, 0x2f800000 ;  /* 0x2f800000ffc07424 */ /* 0x000fe200078e00ff */
[----:B------:R-:W-:Y:S01]  /*2450*/  ISETP.NE.U32.AND P1, PT, R104, RZ, PT ;  /* 0x000000ff6800720c */ /* 0x000fe20003f25070 */
[----:B-----5:R-:W-:Y:S01]  /*2460*/  FMUL.FTZ R187, R56, R107 ;  /* 0x0000006b38bb7220 */ /* 0x020fe20000410000 */
[C---:B------:R-:W-:Y:S01]  /*2470*/  ISETP.NE.AND P3, PT, R188.reuse, 0x1, PT ;  /* 0x00000001bc00780c */ /* 0x040fe20003f65270 */
[----:B------:R-:W-:Y:S01]  /*2480*/  FFMA.FTZ R56, R175, R192, 1.1641532182693481445e-10 ;  /* 0x2f000000af387423 */ /* 0x000fe200000100c0 */
[----:B------:R-:W-:Y:S01]  /*2490*/  ISETP.NE.AND.EX P1, PT, R105, RZ, PT, P1 ;  /* 0x000000ff6900720c */ /* 0x000fe20003f25310 */
[----:B------:R-:W1:Y:S01]  /*24a0*/  LDC R191, c[0x0][0x294] ;  /* 0x0000a500ffbf7b82 */ /* 0x000e620000000800 */
[----:B------:R-:W-:Y:S01]  /*24b0*/  BSSY B1, `(.L_x_36124) ;  /* 0x0000010000017945 */ /* 0x000fe20003800000 */
[----:B------:R-:W-:Y:S01]  /*24c0*/  IADD3 R175, R188, 0x1, RZ ;  /* 0x00000001bcaf7810 */ /* 0x000fe20007ffe0ff */
[----:B0-----:R-:W-:Y:S01]  /*24d0*/  FMUL.FTZ R187, R187, R190 ;  /* 0x000000bebbbb7220 */ /* 0x001fe20000410000 */
[----:B-1----:R-:W-:-:S04]  /*24e0*/  FSETP.GTU.FTZ.AND P2, PT, R56, R191, PT ;  /* 0x000000bf3800720b */ /* 0x002fc80003f5c000 */
        /* <DEDUP_REMOVED lines=11> */
.L_x_36125:
[----:B------:R-:W-:-:S07]  /*25a0*/  IMAD.MOV.U32 R193, RZ, RZ, R178 ;  /* 0x000000ffffc17224 */ /* 0x000fce00078e00b2 */
.L_x_36126:
[----:B------:R-:W-:Y:S05]  /*25b0*/  BSYNC B1 ;  /* 0x0000000000017941 */ /* 0x000fea0003800000 */
.L_x_36124:
        /* <DEDUP_REMOVED lines=16> */
.L_x_36130:
[----:B------:R-:W-:Y:S05]  /*26c0*/  BSYNC B2 ;  /* 0x0000000000027941 */ /* 0x000fea0003800000 */
.L_x_36129:
        /* <DEDUP_REMOVED lines=44> */
.L_x_36128:
[----:B------:R-:W-:Y:S05]  /*2990*/  BSYNC B1 ;  /* 0x0000000000017941 */ /* 0x000fea0003800000 */
.L_x_36127:
[----:B------:R-:W-:Y:S01]  /*29a0*/  I2FP.F32.U32 R105, R193 ;  /* 0x000000c100697245 */ /* 0x000fe20000201000 */
[----:B------:R-:W-:Y:S01]  /*29b0*/  FMUL.FTZ R57, R57, R107 ;  /* 0x0000006b39397220 */ /* 0x000fe20000410000 */
[----:B------:R-:W-:Y:S01]  /*29c0*/  ISETP.NE.AND P4, PT, R175, 0x1, PT ;  /* 0x00000001af00780c */ /* 0x000fe20003f85270 */
[----:B------:R-:W-:Y:S02]  /*29d0*/  BSSY B1, `(.L_x_36131) ;  /* 0x0000011000017945 */ /* 0x000fe40003800000 */
[----:B------:R-:W-:Y:S01]  /*29e0*/  FFMA.FTZ R104, R105, R192, 1.1641532182693481445e-10 ;  /* 0x2f00000069687423 */ /* 0x000fe200000100c0 */
[----:B------:R-:W-:-:S04]  /*29f0*/  FMUL.FTZ R57, R57, R190 ;  /* 0x000000be39397220 */ /* 0x000fc80000410000 */
        /* <DEDUP_REMOVED lines=13> */
.L_x_36132:
[----:B------:R-:W-:-:S07]  /*2ad0*/  IMAD.MOV.U32 R193, RZ, RZ, R178 ;  /* 0x000000ffffc17224 */ /* 0x000fce00078e00b2 */
.L_x_36133:
[----:B------:R-:W-:Y:S05]  /*2ae0*/  BSYNC B1 ;  /* 0x0000000000017941 */ /* 0x000fea0003800000 */
.L_x_36131:
        /* <DEDUP_REMOVED lines=16> */
.L_x_36137:
[----:B------:R-:W-:Y:S05]  /*2bf0*/  BSYNC B2 ;  /* 0x0000000000027941 */ /* 0x000fea0003800000 */
.L_x_36136:
        /* <DEDUP_REMOVED lines=44> */
.L_x_36135:
[----:B------:R-:W-:Y:S05]  /*2ec0*/  BSYNC B1 ;  /* 0x0000000000017941 */ /* 0x000fea0003800000 */
.L_x_36134:
[----:B------:R-:W-:Y:S01]  /*2ed0*/  I2FP.F32.U32 R105, R193 ;  /* 0x000000c100697245 */ /* 0x000fe20000201000 */
[----:B------:R-:W-:Y:S01]  /*2ee0*/  FMUL.FTZ R175, R58, R107 ;  /* 0x0000006b3aaf7220 */ /* 0x000fe20000410000 */
[----:B------:R-:W-:Y:S01]  /*2ef0*/  ISETP.NE.AND P5, PT, R104, 0x1, PT ;  /* 0x000000016800780c */ /* 0x000fe20003fa5270 */
[----:B------:R-:W-:Y:S02]  /*2f00*/  BSSY B1, `(.L_x_36138) ;  /* 0x0000011000017945 */ /* 0x000fe40003800000 */
[----:B------:R-:W-:Y:S01]  /*2f10*/  FFMA.FTZ R58, R105, R192, 1.1641532182693481445e-10 ;  /* 0x2f000000693a7423 */ /* 0x000fe200000100c0 */
[----:B------:R-:W-:-:S04]  /*2f20*/  FMUL.FTZ R175, R175, R190 ;  /* 0x000000beafaf7220 */ /* 0x000fc80000410000 */
        /* <DEDUP_REMOVED lines=13> */
.L_x_36139:
[----:B------:R-:W-:-:S07]  /*3000*/  IMAD.MOV.U32 R193, RZ, RZ, R178 ;  /* 0x000000ffffc17224 */ /* 0x000fce00078e00b2 */
.L_x_36140:
[----:B------:R-:W-:Y:S05]  /*3010*/  BSYNC B1 ;  /* 0x0000000000017941 */ /* 0x000fea0003800000 */
.L_x_36138:
        /* <DEDUP_REMOVED lines=16> */
.L_x_36144:
[----:B------:R-:W-:Y:S05]  /*3120*/  BSYNC B2 ;  /* 0x0000000000027941 */ /* 0x000fea0003800000 */
.L_x_36143:
        /* <DEDUP_REMOVED lines=44> */
.L_x_36142:
[----:B------:R-:W-:Y:S05]  /*33f0*/  BSYNC B1 ;  /* 0x0000000000017941 */ /* 0x000fea0003800000 */
.L_x_36141:
[----:B------:R-:W-:Y:S01]  /*3400*/  I2FP.F32.U32 R187, R193 ;  /* 0x000000c100bb7245 */ /* 0x000fe20000201000 */
[----:B------:R-:W-:Y:S01]  /*3410*/  FMUL.FTZ R59, R59, R107 ;  /* 0x0000006b3b3b7220 */ /* 0x000fe20000410000 */
[----:B------:R-:W-:Y:S02]  /*3420*/  SEL R197, RZ, 0x1, P2 ;  /* 0x00000001ffc57807 */ /* 0x000fe40001000000 */
[----:B------:R-:W-:Y:S01]  /*3430*/  LEA R104, P2, R183, UR8, 0x4 ;  /* 0x00000008b7687c11 */ /* 0x000fe2000f8420ff */
[----:B------:R-:W-:Y:S01]  /*3440*/  FFMA.FTZ R192, R187, R192, 1.1641532182693481445e-10 ;  /* 0x2f000000bbc07423 */ /* 0x000fe200000100c0 */
[----:B------:R-:W-:Y:S01]  /*3450*/  FMUL.FTZ R59, R59, R190 ;  /* 0x000000be3b3b7220 */ /* 0x000fe20000410000 */
[----:B------:R-:W-:Y:S02]  /*3460*/  SEL R195, RZ, 0x10000, P4 ;  /* 0x00010000ffc37807 */ /* 0x000fe40002000000 */
[----:B------:R-:W-:Y:S02]  /*3470*/  LEA.HI.X R105, R183, UR9, RZ, 0x4, P2 ;  /* 0x00000009b7697c11 */ /* 0x000fe400090f24ff */
[----:B------:R-:W-:-:S02]  /*3480*/  FSETP.GTU.FTZ.AND P2, PT, R192, R191, PT ;  /* 0x000000bfc000720b */ /* 0x000fc40003f5c000 */
[----:B------:R-:W-:Y:S02]  /*3490*/  SEL R194, RZ, 0x100, P3 ;  /* 0x00000100ffc27807 */ /* 0x000fe40001800000 */
[----:B------:R-:W-:Y:S02]  /*34a0*/  SEL R186, RZ, 0x1000000, P2 ;  /* 0x01000000ffba7807 */ /* 0x000fe40001000000 */
[----:B------:R-:W-:Y:S02]  /*34b0*/  FSEL R59, R59, RZ, !P2 ;  /* 0x000000ff3b3b7208 */ /* 0x000fe40005000000 */
[----:B------:R-:W-:Y:S02]  /*34c0*/  LEA R188, P2, R183, UR10, 0x2 ;  /* 0x0000000ab7bc7c11 */ /* 0x000fe4000f8410ff */
[----:B------:R-:W-:Y:S01]  /*34d0*/  IADD3 R186, R194, R186, R195 ;  /* 0x000000bac2ba7210 */ /* 0x000fe20007ffe0c3 */
[----:B------:R-:W-:Y:S01]  /*34e0*/  @P1 FADD.FTZ R59, R55, R59 ;  /* 0x0000003b373b1221 */ /* 0x000fe20000010000 */
[----:B------:R-:W-:-:S02]  /*34f0*/  LEA.HI.X R189, R183, UR11, RZ, 0x2, P2 ;  /* 0x0000000bb7bd7c11 */ /* 0x000fc400090f14ff */
[----:B------:R-:W-:Y:S01]  /*3500*/  IADD3 R197, R186, R197, RZ ;  /* 0x000000c5bac57210 */ /* 0x000fe20007ffe0ff */
[----:B------:R-:W-:Y:S01]  /*3510*/  VIADD R186, R183, 0x20 ;  /* 0x00000020b7ba7836 */ /* 0x000fe20000000000 */
[----:B------:R0:W-:Y:S04]  /*3520*/  STG.E.128 desc[UR4][R104.64], R56 ;  /* 0x0000003868007986 */ /* 0x0001e8000c101d04 */
[----:B------:R0:W-:Y:S02]  /*3530*/  STG.E desc[UR4][R188.64], R197 ;  /* 0x000000c5bc007986 */ /* 0x0001e4000c101904 */
.L_x_36116:
[----:B------:R-:W-:Y:S05]  /*3540*/  BSYNC B0 ;  /* 0x0000000000007941 */ /* 0x000fea0003800000 */
.L_x_36115:
[----:B------:R-:W-:Y:S01]  /*3550*/  LOP3.LUT P1, RZ, R182, 0x80000, RZ, 0xc0, !PT ;  /* 0x00080000b6ff7812 */ /* 0x000fe2000782c0ff */
[----:B------:R-:W-:-:S12]  /*3560*/  BSSY B0, `(.L_x_36145) ;  /* 0x0000169000007945 */ /* 0x000fd80003800000 */
[----:B------:R-:W-:Y:S05]  /*3570*/  @!P1 BRA `(.L_x_36146) ;  /* 0x00000014009c9947 */ /* 0x000fea0003800000 */
[----:B------:R-:W1:Y:S08]  /*3580*/  LDC.64 R60, c[0x0][0x220] ;  /* 0x00008800ff3c7b82 */ /* 0x000e700000000a00 */
[----:B0-----:R-:W0:Y:S01]  /*3590*/  LDC.64 R104, c[0x0][0x230] ;  /* 0x00008c00ff687b82 */ /* 0x001e220000000a00 */
[----:B-1----:R-:W-:-:S06]  /*35a0*/  IMAD.WIDE.U32 R60, R186, 0x10, R60 ;  /* 0x00000010ba3c7825 */ /* 0x002fcc00078e003c */
[----:B------:R-:W5:Y:S01]  /*35b0*/  LDG.E.128 R60, desc[UR4][R60.64] ;  /* 0x000000043c3c7981 */ /* 0x000f62000c1e1d00 */
[----:B0-----:R-:W-:-:S04]  /*35c0*/  ISETP.NE.U32.AND P1, PT, R104, RZ, PT ;  /* 0x000000ff6800720c */ /* 0x001fc80003f25070 */
        /* <DEDUP_REMOVED lines=16> */
.L_x_36148:
[----:B------:R-:W-:-:S07]  /*36d0*/  MOV R194, R178 ;  /* 0x000000b200c27202 */ /* 0x000fce0000000f00 */
.L_x_36149:
[----:B------:R-:W-:Y:S05]  /*36e0*/  BSYNC B1 ;  /* 0x0000000000017941 */ /* 0x000fea0003800000 */
.L_x_36147:
        /* <DEDUP_REMOVED lines=16> */
.L_x_36153:
[----:B------:R-:W-:Y:S05]  /*37f0*/  BSYNC B2 ;  /* 0x0000000000027941 */ /* 0x000fea0003800000 */
.L_x_36152:
        /* <DEDUP_REMOVED lines=44> */
.L_x_36151:
[----:B------:R-:W-:Y:S05]  /*3ac0*/  BSYNC B1 ;  /* 0x0000000000017941 */ /* 0x000fea0003800000 */
.L_x_36150:
[----:B------:R-:W0:Y:S01]  /*3ad0*/  LDC R187, c[0x0][0x298] ;  /* 0x0000a600ffbb7b82 */ /* 0x000e220000000800 */
[----:B------:R-:W-:Y:S01]  /*3ae0*/  I2FP.F32.U32 R188, R194 ;  /* 0x000000c200bc7245 */ /* 0x000fe20000201000 */
[----:B------:R-:W-:Y:S01]  /*3af0*/  IMAD.MOV.U32 R193, RZ, RZ, 0x2f800000 ;  /* 0x2f800000ffc17424 */ /* 0x000fe200078e00ff */
[----:B------:R-:W-:Y:S01]  /*3b00*/  ISETP.NE.U32.AND P1, PT, R104, RZ, PT ;  /* 0x000000ff6800720c */ /* 0x000fe20003f25070 */
[----:B-----5:R-:W-:Y:S01]  /*3b10*/  FMUL.FTZ R60, R60, R107 ;  /* 0x0000006b3c3c7220 */ /* 0x020fe20000410000 */
[----:B------:R-:W-:Y:S01]  /*3b20*/  ISETP.NE.AND P3, PT, R190, 0x1, PT ;  /* 0x00000001be00780c */ /* 0x000fe20003f65270 */
        /* <DEDUP_REMOVED lines=18> */
.L_x_36155:
[----:B------:R-:W-:-:S07]  /*3c50*/  IMAD.MOV.U32 R194, RZ, RZ, R178 ;  /* 0x000000ffffc27224 */ /* 0x000fce00078e00b2 */
.L_x_36156:
[----:B------:R-:W-:Y:S05]  /*3c60*/  BSYNC B1 ;  /* 0x0000000000017941 */ /* 0x000fea0003800000 */
.L_x_36154:
        /* <DEDUP_REMOVED lines=16> */
.L_x_36160:
[----:B------:R-:W-:Y:S05]  /*3d70*/  BSYNC B2 ;  /* 0x0000000000027941 */ /* 0x000fea0003800000 */
.L_x_36159:
        /* <DEDUP_REMOVED lines=44> */
.L_x_36158:
[----:B------:R-:W-:Y:S05]  /*4040*/  BSYNC B1 ;  /* 0x0000000000017941 */ /* 0x000fea0003800000 */
.L_x_36157:
        /* <DEDUP_REMOVED lines=19> */
.L_x_36162:
[----:B------:R-:W-:-:S07]  /*4180*/  IMAD.MOV.U32 R194, RZ, RZ, R178 ;  /* 0x000000ffffc27224 */ /* 0x000fce00078e00b2 */
.L_x_36163:
[----:B------:R-:W-:Y:S05]  /*4190*/  BSYNC B1 ;  /* 0x0000000000017941 */ /* 0x000fea0003800000 */
.L_x_36161:
        /* <DEDUP_REMOVED lines=16> */
.L_x_36167:
[----:B------:R-:W-:Y:S05]  /*42a0*/  BSYNC B2 ;  /* 0x0000000000027941 */ /* 0x000fea0003800000 */
.L_x_36166:
        /* <DEDUP_REMOVED lines=44> */
.L_x_36165:
[----:B------:R-:W-:Y:S05]  /*4570*/  BSYNC B1 ;  /* 0x0000000000017941 */ /* 0x000fea0003800000 */
.L_x_36164:
[----:B------:R-:W-:Y:S01]  /*4580*/  I2FP.F32.U32 R104, R194 ;  /* 0x000000c200687245 */ /* 0x000fe20000201000 */
[----:B------:R-:W-:Y:S01]  /*4590*/  FMUL.FTZ R62, R62, R107 ;  /* 0x0000006b3e3e7220 */ /* 0x000fe20000410000 */
[C---:B------:R-:W-:Y:S01]  /*45a0*/  ISETP.NE.AND P5, PT, R188.reuse, 0x1, PT ;  /* 0x00000001bc00780c */ /* 0x040fe20003fa5270 */
[----:B------:R-:W-:Y:S01]  /*45b0*/  BSSY B1, `(.L_x_36168) ;  /* 0x0000011000017945 */ /* 0x000fe20003800000 */
[----:B------:R-:W-:Y:S01]  /*45c0*/  IADD3 R175, R188, 0x1, RZ ;  /* 0x00000001bcaf7810 */ /* 0x000fe20007ffe0ff */
[----:B------:R-:W-:Y:S01]  /*45d0*/  FFMA.FTZ R105, R104, R193, 1.1641532182693481445e-10 ;  /* 0x2f00000068697423 */ /* 0x000fe200000100c1 */
[----:B------:R-:W-:-:S04]  /*45e0*/  FMUL.FTZ R62, R62, R187 ;  /* 0x000000bb3e3e7220 */ /* 0x000fc80000410000 */
        /* <DEDUP_REMOVED lines=12> */
.L_x_36169:
[----:B------:R-:W-:-:S07]  /*46b0*/  IMAD.MOV.U32 R194, RZ, RZ, R178 ;  /* 0x000000ffffc27224 */ /* 0x000fce00078e00b2 */
.L_x_36170:
[----:B------:R-:W-:Y:S05]  /*46c0*/  BSYNC B1 ;  /* 0x0000000000017941 */ /* 0x000fea0003800000 */
.L_x_36168:
        /* <DEDUP_REMOVED lines=16> */
.L_x_36174:
[----:B------:R-:W-:Y:S05]  /*47d0*/  BSYNC B2 ;  /* 0x0000000000027941 */ /* 0x000fea0003800000 */
.L_x_36173:
        /* <DEDUP_REMOVED lines=44> */
.L_x_36172:
[----:B------:R-:W-:Y:S05]  /*4aa0*/  BSYNC B1 ;  /* 0x0000000000017941 */ /* 0x000fea0003800000 */
.L_x_36171:
        /* <DEDUP_REMOVED lines=12> */
[C---:B------:R-:W-:Y:S02]  /*4b70*/  LEA R188, P2, R186.reuse, UR10, 0x2 ;  /* 0x0000000ababc7c11 */ /* 0x040fe4000f8410ff */
[----:B------:R-:W-:Y:S01]  /*4b80*/  IADD3 R187, R191, R187, R196 ;  /* 0x000000bbbfbb7210 */ /* 0x000fe20007ffe0c4 */
[----:B------:R-:W-:Y:S01]  /*4b90*/  @P1 FADD.FTZ R63, R55, R63 ;  /* 0x0000003f373f1221 */ /* 0x000fe20000010000 */
[C---:B------:R-:W-:Y:S01]  /*4ba0*/  LEA.HI.X R189, R186.reuse, UR11, RZ, 0x2, P2 ;  /* 0x0000000bbabd7c11 */ /* 0x040fe200090f14ff */
[----:B------:R-:W-:Y:S01]  /*4bb0*/  VIADD R186, R186, 0x20 ;  /* 0x00000020baba7836 */ /* 0x000fe20000000000 */
[----:B------:R-:W-:-:S02]  /*4bc0*/  IADD3 R187, R187, R198, RZ ;  /* 0x000000c6bbbb7210 */ /* 0x000fc40007ffe0ff */
[----:B------:R1:W-:Y:S04]  /*4bd0*/  STG.E.128 desc[UR4][R104.64], R60 ;  /* 0x0000003c68007986 */ /* 0x0003e8000c101d04 */
[----:B------:R1:W-:Y:S02]  /*4be0*/  STG.E desc[UR4][R188.64], R187 ;  /* 0x000000bbbc007986 */ /* 0x0003e4000c101904 */
.L_x_36146:
[----:B------:R-:W-:Y:S05]  /*4bf0*/  BSYNC B0 ;  /* 0x0000000000007941 */ /* 0x000fea0003800000 */
.L_x_36145:
[----:B------:R-:W-:Y:S01]  /*4c00*/  LOP3.LUT P1, RZ, R182, 0x40000, RZ, 0xc0, !PT ;  /* 0x00040000b6ff7812 */ /* 0x000fe2000782c0ff */
[----:B------:R-:W-:-:S12]  /*4c10*/  BSSY B0, `(.L_x_36175) ;  /* 0x0000169000007945 */ /* 0x000fd80003800000 */
[----:B------:R-:W-:Y:S05]  /*4c20*/  @!P1 BRA `(.L_x_36176) ;  /* 0x00000014009c9947 */ /* 0x000fea0003800000 */
[----:B------:R-:W2:Y:S08]  /*4c30*/  LDC.64 R64, c[0x0][0x220] ;  /* 0x00008800ff407b82 */ /* 0x000eb00000000a00 */
[----:B01----:R-:W0:Y:S01]  /*4c40*/  LDC.64 R104, c[0x0][0x230] ;  /* 0x00008c00ff687b82 */ /* 0x003e220000000a00 */
[----:B--2---:R-:W-:-:S06]  /*4c50*/  IMAD.WIDE.U32 R64, R186, 0x10, R64 ;  /* 0x00000010ba407825 */ /* 0x004fcc00078e0040 */
        /* <DEDUP_REMOVED lines=18> */
.L_x_36178:
[----:B------:R-:W-:-:S07]  /*4d80*/  MOV R194, R178 ;  /* 0x000000b200c27202 */ /* 0x000fce0000000f00 */
.L_x_36179:
[----:B------:R-:W-:Y:S05]  /*4d90*/  BSYNC B1 ;  /* 0x0000000000017941 */ /* 0x000fea0003800000 */
.L_x_36177:
        /* <DEDUP_REMOVED lines=16> */
.L_x_36183:
[----:B------:R-:W-:Y:S05]  /*4ea0*/  BSYNC B2 ;  /* 0x0000000000027941 */ /* 0x000fea0003800000 */
.L_x_36182:
        /* <DEDUP_REMOVED lines=44> */
.L_x_36181:
[----:B------:R-:W-:Y:S05]  /*5170*/  BSYNC B1 ;  /* 0x0000000000017941 */ /* 0x000fea0003800000 */
.L_x_36180:
        /* <DEDUP_REMOVED lines=24> */
.L_x_36185:
[----:B------:R-:W-:-:S07]  /*5300*/  IMAD.MOV.U32 R194, RZ, RZ, R178 ;  /* 0x000000ffffc27224 */ /* 0x000fce00078e00b2 */
.L_x_36186:
[----:B------:R-:W-:Y:S05]  /*5310*/  BSYNC B1 ;  /* 0x0000000000017941 */ /* 0x000fea0003800000 */
.L_x_36184:
        /* <DEDUP_REMOVED lines=16> */
.L_x_36190:
[----:B------:R-:W-:Y:S05]  /*5420*/  BSYNC B2 ;  /* 0x0000000000027941 */ /* 0x000fea0003800000 */
.L_x_36189:
        /* <DEDUP_REMOVED lines=44> */
.L_x_36188:
[----:B------:R-:W-:Y:S05]  /*56f0*/  BSYNC B1 ;  /* 0x0000000000017941 */ /* 0x000fea0003800000 */
.L_x_36187:
        /* <DEDUP_REMOVED lines=19> */
.L_x_36192:
[----:B------:R-:W-:-:S07]  /*5830*/  IMAD.MOV.U32 R194, RZ, RZ, R178 ;  /* 0x000000ffffc27224 */ /* 0x000fce00078e00b2 */
.L_x_36193:
[----:B------:R-:W-:Y:S05]  /*5840*/  BSYNC B1 ;  /* 0x0000000000017941 */ /* 0x000fea0003800000 */
.L_x_36191:
        /* <DEDUP_REMOVED lines=16> */
.L_x_36197:
[----:B------:R-:W-:Y:S05]  /*5950*/  BSYNC B2 ;  /* 0x0000000000027941 */ /* 0x000fea0003800000 */
.L_x_36196:
        /* <DEDUP_REMOVED lines=44> */
.L_x_36195:
[----:B------:R-:W-:Y:S05]  /*5c20*/  BSYNC B1 ;  /* 0x0000000000017941 */ /* 0x000fea0003800000 */
.L_x_36194:
        /* <DEDUP_REMOVED lines=19> */
.L_x_36199:
[----:B------:R-:W-:-:S07]  /*5d60*/  IMAD.MOV.U32 R194, RZ, RZ, R178 ;  /* 0x000000ffffc27224 */ /* 0x000fce00078e00b2 */
.L_x_36200:
[----:B------:R-:W-:Y:S05]  /*5d70*/  BSYNC B1 ;  /* 0x0000000000017941 */ /* 0x000fea0003800000 */
.L_x_36198:
        /* <DEDUP_REMOVED lines=16> */
.L_x_36204:
[----:B------:R-:W-:Y:S05]  /*5e80*/  BSYNC B2 ;  /* 0x0000000000027941 */ /* 0x000fea0003800000 */
.L_x_36203:
        /* <DEDUP_REMOVED lines=44> */
.L_x_36202:
[----:B------:R-:W-:Y:S05]  /*6150*/  BSYNC B1 ;  /* 0x0000000000017941 */ /* 0x000fea0003800000 */
.L_x_36201:
        /* <DEDUP_REMOVED lines=20> */
.L_x_36176:
[----:B------:R-:W-:Y:S05]  /*62a0*/  BSYNC B0 ;  /* 0x0000000000007941 */ /* 0x000fea0003800000 */
.L_x_36175:
[----:B------:R-:W-:Y:S01]  /*62b0*/  LOP3.LUT P1, RZ, R182, 0x20000, RZ, 0xc0, !PT ;  /* 0x00020000b6ff7812 */ /* 0x000fe2000782c0ff */
[----:B------:R-:W-:-:S12]  /*62c0*/  BSSY B0, `(.L_x_36205) ;  /* 0x0000169000007945 */ /* 0x000fd80003800000 */
[----:B------:R-:W-:Y:S05]  /*62d0*/  @!P1 BRA `(.L_x_36206) ;  /* 0x00000014009c9947 */ /* 0x000fea0003800000 */
[----:B------:R-:W3:Y:S08]  /*62e0*/  LDC.64 R68, c[0x0][0x220] ;  /* 0x00008800ff447b82 */ /* 0x000ef00000000a00 */
[----:B012---:R-:W0:Y:S01]  /*62f0*/  LDC.64 R104, c[0x0][0x230] ;  /* 0x00008c00ff687b82 */ /* 0x007e220000000a00 */
[----:B---3--:R-:W-:-:S06]  /*6300*/  IMAD.WIDE.U32 R68, R186, 0x10, R68 ;  /* 0x00000010ba447825 */ /* 0x008fcc00078e0044 */
        /* <DEDUP_REMOVED lines=18> */
.L_x_36208:
[----:B------:R-:W-:-:S07]  /*6430*/  MOV R194, R178 ;  /* 0x000000b200c27202 */ /* 0x000fce0000000f00 */
.L_x_36209:
[----:B------:R-:W-:Y:S05]  /*6440*/  BSYNC B1 ;  /* 0x0000000000017941 */ /* 0x000fea0003800000 */
.L_x_36207:
        /* <DEDUP_REMOVED lines=16> */
.L_x_36213:
[----:B------:R-:W-:Y:S05]  /*6550*/  BSYNC B2 ;  /* 0x0000000000027941 */ /* 0x000fea0003800000 */
.L_x_36212:
        /* <DEDUP_REMOVED lines=44> */
.L_x_36211:
[----:B------:R-:W-:Y:S05]  /*6820*/  BSYNC B1 ;  /* 0x0000000000017941 */ /* 0x000fea0003800000 */
.L_x_36210:
[----:B------:R-:W0:Y:S01]  /*6830*/  LDC R187, c[0x0][0x298] ;  /* 0x0000a600ffbb7b82 */ /* 0x000e220000000800 */
[----:B------:R-:W-:Y:S01]  /*6840*/  HFMA2.MMA R193, -RZ, RZ, 0.1171875, 0 ;  /* 0x2f800000ffc17435 */ /* 0x000fe200000001ff */
[----:B------:R-:W-:Y:S01]  /*6850*/  I2FP.F32.U32 R188, R194 ;  /* 0x000000c200bc7245 */ /* 0x000fe20000201000 */
[----:B-----5:R-:W-:Y:S01]  /*6860*/  FMUL.FTZ R68, R68, R107 ;  /* 0x0000006b44447220 */ /* 0x020fe20000410000 */
[----:B------:R-:W-:Y:S01]  /*6870*/  ISETP.NE.U32.AND P1, PT, R104, RZ, PT ;  /* 0x000000ff6800720c */ /* 0x000fe20003f25070 */
[----:B------:R-:W-:Y:S01]  /*6880*/  BSSY B1, `(.L_x_36214) ;  /* 0x0000014000017945 */ /* 0x000fe20003800000 */
[C---:B------:R-:W-:Y:S02]  /*6890*/  ISETP.NE.AND P3, PT, R190.reuse, 0x1, PT ;  /* 0x00000001be00780c */ /* 0x040fe40003f65270 */
[----:B------:R-:W1:Y:S01]  /*68a0*/  LDC R192, c[0x0][0x294] ;  /* 0x0000a500ffc07b82 */ /* 0x000e620000000800 */
[----:B------:R-:W-:Y:S01]  /*68b0*/  ISETP.NE.AND.EX P1, PT, R105, RZ, PT, P1 ;  /* 0x000000ff6900720c */ /* 0x000fe20003f25310 */
[----:B------:R-:W-:-:S02]  /*68c0*/  VIADD R105, R190, 0x1 ;  /* 0x00000001be697836 */ /* 0x000fc40000000000 */
[----:B------:R-:W-:Y:S01]  /*68d0*/  FFMA.FTZ R175, R188, R193, 1.1641532182693481445e-10 ;  /* 0x2f000000bcaf7423 */ /* 0x000fe200000100c1 */
[----:B0-----:R-:W-:-:S04]  /*68e0*/  FMUL.FTZ R68, R68, R187 ;  /* 0x000000bb44447220 */ /* 0x001fc80000410000 */
[----:B-1----:R-:W-:-:S04]  /*68f0*/  FSETP.GTU.FTZ.AND P2, PT, R175, R192, PT ;  /* 0x000000c0af00720b */ /* 0x002fc80003f5c000 */
        /* <DEDUP_REMOVED lines=11> */
.L_x_36215:
[----:B------:R-:W-:-:S07]  /*69b0*/  IMAD.MOV.U32 R194, RZ, RZ, R178 ;  /* 0x000000ffffc27224 */ /* 0x000fce00078e00b2 */
.L_x_36216:
[----:B------:R-:W-:Y:S05]  /*69c0*/  BSYNC B1 ;  /* 0x0000000000017941 */ /* 0x000fea0003800000 */
.L_x_36214:
        /* <DEDUP_REMOVED lines=16> */
.L_x_36220:
[----:B------:R-:W-:Y:S05]  /*6ad0*/  BSYNC B2 ;  /* 0x0000000000027941 */ /* 0x000fea0003800000 */
.L_x_36219:
        /* <DEDUP_REMOVED lines=44> */
.L_x_36218:
[----:B------:R-:W-:Y:S05]  /*6da0*/  BSYNC B1 ;  /* 0x0000000000017941 */ /* 0x000fea0003800000 */
.L_x_36217:
        /* <DEDUP_REMOVED lines=19> */
.L_x_36222:
[----:B------:R-:W-:-:S07]  /*6ee0*/  MOV R194, R178 ;  /* 0x000000b200c27202 */ /* 0x000fce0000000f00 */
.L_x_36223:
[----:B------:R-:W-:Y:S05]  /*6ef0*/  BSYNC B1 ;  /* 0x0000000000017941 */ /* 0x000fea0003800000 */
.L_x_36221:
        /* <DEDUP_REMOVED lines=16> */
.L_x_36227:
[----:B------:R-:W-:Y:S05]  /*7000*/  BSYNC B2 ;  /* 0x0000000000027941 */ /* 0x000fea0003800000 */
.L_x_36226:
        /* <DEDUP_REMOVED lines=44> */
.L_x_36225:
[----:B------:R-:W-:Y:S05]  /*72d0*/  BSYNC B1 ;  /* 0x0000000000017941 */ /* 0x000fea0003800000 */
.L_x_36224:
[----:B------:R-:W-:Y:S01]  /*72e0*/  I2FP.F32.U32 R104, R194 ;  /* 0x000000c200687245 */ /* 0x000fe20000201000 */
[----:B------:R-:W-:Y:S01]  /*72f0*/  FMUL.FTZ R70, R70, R107 ;  /* 0x0000006b46467220 */ /* 0x000fe20000410000 */
[C---:B------:R-:W-:Y:S01]  /*7300*/  ISETP.NE.AND P5, PT, R188.reuse, 0x1, PT ;  /* 0x00000001bc00780c */ /* 0x040fe20003fa5270 */
[----:B------:R-:W-:Y:S01]  /*7310*/  BSSY B1, `(.L_x_36228) ;  /* 0x0000011000017945 */ /* 0x000fe20003800000 */
[----:B------:R-:W-:Y:S02]  /*7320*/  VIADD R175, R188, 0x1 ;  /* 0x00000001bcaf7836 */ /* 0x000fe40000000000 */
[----:B------:R-:W-:Y:S01]  /*7330*/  FFMA.FTZ R105, R104, R193, 1.1641532182693481445e-10 ;  /* 0x2f00000068697423 */ /* 0x000fe200000100c1 */
[----:B------:R-:W-:-:S04]  /*7340*/  FMUL.FTZ R70, R70, R187 ;  /* 0x000000bb46467220 */ /* 0x000fc80000410000 */
        /* <DEDUP_REMOVED lines=12> */
.L_x_36229:
[----:B------:R-:W-:-:S07]  /*7410*/  IMAD.MOV.U32 R194, RZ, RZ, R178 ;  /* 0x000000ffffc27224 */ /* 0x000fce00078e00b2 */
.L_x_36230:
[----:B------:R-:W-:Y:S05]  /*7420*/  BSYNC B1 ;  /* 0x0000000000017941 */ /* 0x000fea0003800000 */
.L_x_36228:
        /* <DEDUP_REMOVED lines=16> */
.L_x_36234:
[----:B------:R-:W-:Y:S05]  /*7530*/  BSYNC B2 ;  /* 0x0000000000027941 */ /* 0x000fea0003800000 */
.L_x_36233:
        /* <DEDUP_REMOVED lines=44> */
.L_x_36232:
[----:B------:R-:W-:Y:S05]  /*7800*/  BSYNC B1 ;  /* 0x0000000000017941 */ /* 0x000fea0003800000 */
.L_x_36231:
        /* <DEDUP_REMOVED lines=20> */
.L_x_36206:
[----:B------:R-:W-:Y:S05]  /*7950*/  BSYNC B0 ;  /* 0x0000000000007941 */ /* 0x000fea0003800000 */
.L_x_36205:
[----:B------:R-:W-:Y:S01]  /*7960*/  LOP3.LUT P1, RZ, R182, 0x10000, RZ, 0xc0, !PT ;  /* 0x00010000b6ff7812 */ /* 0x000fe2000782c0ff */
[----:B------:R-:W-:-:S12]  /*7970*/  BSSY B0, `(.L_x_36235) ;  /* 0x0000169000007945 */ /* 0x000fd80003800000 */
[----:B------:R-:W-:Y:S05]  /*7980*/  @!P1 BRA `(.L_x_36236) ;  /* 0x00000014009c9947 */ /* 0x000fea0003800000 */
[----:B------:R-:W4:Y:S08]  /*7990*/  LDC.64 R72, c[0x0][0x220] ;  /* 0x00008800ff487b82 */ /* 0x000f300000000a00 */
[----:B0123--:R-:W0:Y:S01]  /*79a0*/  LDC.64 R104, c[0x0][0x230] ;  /* 0x00008c00ff687b82 */ /* 0x00fe220000000a00 */
[----:B----4-:R-:W-:-:S06]  /*79b0*/  IMAD.WIDE.U32 R72, R186, 0x10, R72 ;  /* 0x00000010ba487825 */ /* 0x010fcc00078e0048 */
        /* <DEDUP_REMOVED lines=18> */
.L_x_36238:
[----:B------:R-:W-:-:S07]  /*7ae0*/  MOV R194, R178 ;  /* 0x000000b200c27202 */ /* 0x000fce0000000f00 */
.L_x_36239:
[----:B------:R-:W-:Y:S05]  /*7af0*/  BSYNC B1 ;  /* 0x0000000000017941 */ /* 0x000fea0003800000 */
.L_x_36237:
        /* <DEDUP_REMOVED lines=16> */
.L_x_36243:
[----:B------:R-:W-:Y:S05]  /*7c00*/  BSYNC B2 ;  /* 0x0000000000027941 */ /* 0x000fea0003800000 */
.L_x_36242:
        /* <DEDUP_REMOVED lines=44> */
.L_x_36241:
[----:B------:R-:W-:Y:S05]  /*7ed0*/  BSYNC B1 ;  /* 0x0000000000017941 */ /* 0x000fea0003800000 */
.L_x_36240:
        /* <DEDUP_REMOVED lines=24> */
.L_x_36245:
[----:B------:R-:W-:-:S07]  /*8060*/  MOV R194, R178 ;  /* 0x000000b200c27202 */ /* 0x000fce0000000f00 */
.L_x_36246:
[----:B------:R-:W-:Y:S05]  /*8070*/  BSYNC B1 ;  /* 0x0000000000017941 */ /* 0x000fea0003800000 */
.L_x_36244:
        /* <DEDUP_REMOVED lines=16> */
.L_x_36250:
[----:B------:R-:W-:Y:S05]  /*8180*/  BSYNC B2 ;  /* 0x0000000000027941 */ /* 0x000fea0003800000 */
.L_x_36249:
        /* <DEDUP_REMOVED lines=44> */
.L_x_36248:
[----:B------:R-:W-:Y:S05]  /*8450*/  BSYNC B1 ;  /* 0x0000000000017941 */ /* 0x000fea0003800000 */
.L_x_36247:
[----:B------:R-:W-:Y:S01]  /*8460*/  I2FP.F32.U32 R104, R194 ;  /* 0x000000c200687245 */ /* 0x000fe20000201000 */
[----:B------:R-:W-:Y:S01]  /*8470*/  FMUL.FTZ R188, R73, R107 ;  /* 0x0000006b49bc7220 */ /* 0x000fe20000410000 */
[----:B------:R-:W-:Y:S01]  /*8480*/  ISETP.NE.AND P4, PT, R105, 0x1, PT ;  /* 0x000000016900780c */ /* 0x000fe20003f85270 */
[----:B------:R-:W-:Y:S02]  /*8490*/  BSSY B1, `(.L_x_36251) ;  /* 0x0000011000017945 */ /* 0x000fe40003800000 */
[----:B------:R-:W-:Y:S01]  /*84a0*/  FFMA.FTZ R73, R104, R193, 1.1641532182693481445e-10 ;  /* 0x2f00000068497423 */ /* 0x000fe200000100c1 */
[----:B------:R-:W-:-:S04]  /*84b0*/  FMUL.FTZ R188, R188, R187 ;  /* 0x000000bbbcbc7220 */ /* 0x000fc80000410000 */
        /* <DEDUP_REMOVED lines=13> */
.L_x_36252:
[----:B------:R-:W-:-:S07]  /*8590*/  IMAD.MOV.U32 R194, RZ, RZ, R178 ;  /* 0x000000ffffc27224 */ /* 0x000fce00078e00b2 */
.L_x_36253:
[----:B------:R-:W-:Y:S05]  /*85a0*/  BSYNC B1 ;  /* 0x0000000000017941 */ /* 0x000fea0003800000 */
.L_x_36251:
        /* <DEDUP_REMOVED lines=16> */
.L_x_36257:
[----:B------:R-:W-:Y:S05]  /*86b0*/  BSYNC B2 ;  /* 0x0000000000027941 */ /* 0x000fea0003800000 */
.L_x_36256:
        /* <DEDUP_REMOVED lines=44> */
.L_x_36255:
[----:B------:R-:W-:Y:S05]  /*8980*/  BSYNC B1 ;  /* 0x0000000000017941 */ /* 0x000fea0003800000 */
.L_x_36254:
        /* <DEDUP_REMOVED lines=19> */
.L_x_36259:
[----:B------:R-:W-:-:S07]  /*8ac0*/  MOV R194, R178 ;  /* 0x000000b200c27202 */ /* 0x000fce0000000f00 */
.L_x_36260:
[----:B------:R-:W-:Y:S05]  /*8ad0*/  BSYNC B1 ;  /* 0x0000000000017941 */ /* 0x000fea0003800000 */
.L_x_36258:
        /* <DEDUP_REMOVED lines=16> */
.L_x_36264:
[----:B------:R-:W-:Y:S05]  /*8be0*/  BSYNC B2 ;  /* 0x0000000000027941 */ /* 0x000fea0003800000 */
.L_x_36263:
        /* <DEDUP_REMOVED lines=44> */
.L_x_36262:
[----:B------:R-:W-:Y:S05]  /*8eb0*/  BSYNC B1 ;  /* 0x0000000000017941 */ /* 0x000fea0003800000 */
.L_x_36261:
        /* <DEDUP_REMOVED lines=12> */
[----:B------:R-:W-:Y:S02]  /*8f80*/  IADD3 R187, R191, R187, R196 ;  /* 0x000000bbbfbb7210 */ /* 0x000fe40007ffe0c4 */
[C---:B------:R-:W-:Y:S01]  /*8f90*/  LEA R188, P2, R186.reuse, UR10, 0x2 ;  /* 0x0000000ababc7c11 */ /* 0x040fe2000f8410ff */
[----:B------:R-:W-:Y:S02]  /*8fa0*/  @P1 FADD.FTZ R75, R55, R75 ;  /* 0x0000004b374b1221 */ /* 0x000fe40000010000 */
[----:B------:R-:W-:Y:S01]  /*8fb0*/  IMAD.IADD R187, R187, 0x1, R198 ;  /* 0x00000001bbbb7824 */ /* 0x000fe200078e02c6 */
[----:B------:R-:W-:-:S02]  /*8fc0*/  LEA.HI.X R189, R186, UR11, RZ, 0x2, P2 ;  /* 0x0000000bbabd7c11 */ /* 0x000fc400090f14ff */
[----:B------:R4:W-:Y:S01]  /*8fd0*/  STG.E.128 desc[UR4][R104.64], R72 ;  /* 0x0000004868007986 */ /* 0x0009e2000c101d04 */
[----:B------:R-:W-:-:S03]  /*8fe0*/  IADD3 R186, R186, 0x20, RZ ;  /* 0x00000020baba7810 */ /* 0x000fc60007ffe0ff */
[----:B------:R4:W-:Y:S04]  /*8ff0*/  STG.E desc[UR4][R188.64], R187 ;  /* 0x000000bbbc007986 */ /* 0x0009e8000c101904 */
.L_x_36236:
[----:B------:R-:W-:Y:S05]  /*9000*/  BSYNC B0 ;  /* 0x0000000000007941 */ /* 0x000fea0003800000 */
.L_x_36235:
[----:B------:R-:W-:Y:S01]  /*9010*/  LOP3.LUT P1, RZ, R182, 0x8000, RZ, 0xc0, !PT ;  /* 0x00008000b6ff7812 */ /* 0x000fe2000782c0ff */
[----:B------:R-:W-:-:S12]  /*9020*/  BSSY B0, `(.L_x_36265) ;  /* 0x0000169000007945 */ /* 0x000fd80003800000 */
[----:B------:R-:W-:Y:S05]  /*9030*/  @!P1 BRA `(.L_x_36266) ;  /* 0x00000014009c9947 */ /* 0x000fea0003800000 */
[----:B------:R-:W0:Y:S08]  /*9040*/  LDC.64 R76, c[0x0][0x220] ;  /* 0x00008800ff4c7b82 */ /* 0x000e300000000a00 */
[----:B01234-:R-:W0:Y:S01]  /*9050*/  LDC.64 R104, c[0x0][0x230] ;  /* 0x00008c00ff687b82 */ /* 0x01fe220000000a00 */
[----:B------:R-:W-:-:S06]  /*9060*/  IMAD.WIDE.U32 R76, R186, 0x10, R76 ;  /* 0x00000010ba4c7825 */ /* 0x000fcc00078e004c */
        /* <DEDUP_REMOVED lines=18> */
.L_x_36268:
[----:B------:R-:W-:-:S07]  /*9190*/  IMAD.MOV.U32 R194, RZ, RZ, R178 ;  /* 0x000000ffffc27224 */ /* 0x000fce00078e00b2 */
.L_x_36269:
[----:B------:R-:W-:Y:S05]  /*91a0*/  BSYNC B1 ;  /* 0x0000000000017941 */ /* 0x000fea0003800000 */
.L_x_36267:
        /* <DEDUP_REMOVED lines=16> */
.L_x_36273:
[----:B------:R-:W-:Y:S05]  /*92b0*/  BSYNC B2 ;  /* 0x0000000000027941 */ /* 0x000fea0003800000 */
.L_x_36272:
        /* <DEDUP_REMOVED lines=44> */
.L_x_36271:
[----:B------:R-:W-:Y:S05]  /*9580*/  BSYNC B1 ;  /* 0x0000000000017941 */ /* 0x000fea0003800000 */
.L_x_36270:
        /* <DEDUP_REMOVED lines=24> */
.L_x_36275:
[----:B------:R-:W-:-:S07]  /*9710*/  IMAD.MOV.U32 R194, RZ, RZ, R178 ;  /* 0x000000ffffc27224 */ /* 0x000fce00078e00b2 */
.L_x_36276:
[----:B------:R-:W-:Y:S05]  /*9720*/  BSYNC B1 ;  /* 0x0000000000017941 */ /* 0x000fea0003800000 */
.L_x_36274:
        /* <DEDUP_REMOVED lines=16> */
.L_x_36280:
[----:B------:R-:W-:Y:S05]  /*9830*/  BSYNC B2 ;  /* 0x0000000000027941 */ /* 0x000fea0003800000 */
.L_x_36279:
        /* <DEDUP_REMOVED lines=44> */
.L_x_36278:
[----:B------:R-:W-:Y:S05]  /*9b00*/  BSYNC B1 ;  /* 0x0000000000017941 */ /* 0x000fea0003800000 */
.L_x_36277:
        /* <DEDUP_REMOVED lines=19> */
.L_x_36282:
[----:B------:R-:W-:-:S07]  /*9c40*/  MOV R194, R178 ;  /* 0x000000b200c27202 */ /* 0x000fce0000000f00 */
.L_x_36283:
[----:B------:R-:W-:Y:S05]  /*9c50*/  BSYNC B1 ;  /* 0x0000000000017941 */ /* 0x000fea0003800000 */
.L_x_36281:
        /* <DEDUP_REMOVED lines=16> */
.L_x_36287:
[----:B------:R-:W-:Y:S05]  /*9d60*/  BSYNC B2 ;  /* 0x0000000000027941 */ /* 0x000fea0003800000 */
.L_x_36286:
        /* <DEDUP_REMOVED lines=44> */
.L_x_36285:
[----:B------:R-:W-:Y:S05]  /*a030*/  BSYNC B1 ;  /* 0x0000000000017941 */ /* 0x000fea0003800000 */
.L_x_36284:
        /* <DEDUP_REMOVED lines=19> */
.L_x_36289:
[----:B------:R-:W-:-:S07]  /*a170*/  IMAD.MOV.U32 R194, RZ, RZ, R178 ;  /* 0x000000ffffc27224 */ /* 0x000fce00078e00b2 */
.L_x_36290:
[----:B------:R-:W-:Y:S05]  /*a180*/  BSYNC B1 ;  /* 0x0000000000017941 */ /* 0x000fea0003800000 */
.L_x_36288:
        /* <DEDUP_REMOVED lines=16> */
.L_x_36294:
[----:B------:R-:W-:Y:S05]  /*a290*/  BSYNC B2 ;  /* 0x0000000000027941 */ /* 0x000fea0003800000 */
.L_x_36293:
        /* <DEDUP_REMOVED lines=44> */
.L_x_36292:
[----:B------:R-:W-:Y:S05]  /*a560*/  BSYNC B1 ;  /* 0x0000000000017941 */ /* 0x000fea0003800000 */
.L_x_36291:
        /* <DEDUP_REMOVED lines=20> */
.L_x_36266:
[----:B------:R-:W-:Y:S05]  /*a6b0*/  BSYNC B0 ;  /* 0x0000000000007941 */ /* 0x000fea0003800000 */
.L_x_36265:
        /* <DEDUP_REMOVED lines=24> */
.L_x_36298:
[----:B------:R-:W-:-:S07]  /*a840*/  MOV R194, R178 ;  /* 0x000000b200c27202 */ /* 0x000fce0000000f00 */
.L_x_36299:
[----:B------:R-:W-:Y:S05]  /*a850*/  BSYNC B1 ;  /* 0x0000000000017941 */ /* 0x000fea0003800000 */
.L_x_36297:
        /* <DEDUP_REMOVED lines=16> */
.L_x_36303:
[----:B------:R-:W-:Y:S05]  /*a960*/  BSYNC B2 ;  /* 0x0000000000027941 */ /* 0x000fea0003800000 */
.L_x_36302:
        /* <DEDUP_REMOVED lines=44> */
.L_x_36301:
[----:B------:R-:W-:Y:S05]  /*ac30*/  BSYNC B1 ;  /* 0x0000000000017941 */ /* 0x000fea0003800000 */
.L_x_36300:
        /* <DEDUP_REMOVED lines=24> */
.L_x_36305:
[----:B------:R-:W-:-:S07]  /*adc0*/  MOV R194, R178 ;  /* 0x000000b200c27202 */ /* 0x000fce0000000f00 */
.L_x_36306:
[----:B------:R-:W-:Y:S05]  /*add0*/  BSYNC B1 ;  /* 0x0000000000017941 */ /* 0x000fea0003800000 */
.L_x_36304:
        /* <DEDUP_REMOVED lines=16> */
.L_x_36310:
[----:B------:R-:W-:Y:S05]  /*aee0*/  BSYNC B2 ;  /* 0x0000000000027941 */ /* 0x000fea0003800000 */
.L_x_36309:
        /* <DEDUP_REMOVED lines=44> */
.L_x_36308:
[----:B------:R-:W-:Y:S05]  /*b1b0*/  BSYNC B1 ;  /* 0x0000000000017941 */ /* 0x000fea0003800000 */
.L_x_36307:
        /* <DEDUP_REMOVED lines=19> */
.L_x_36312:
[----:B------:R-:W-:-:S07]  /*b2f0*/  IMAD.MOV.U32 R194, RZ, RZ, R178 ;  /* 0x000000ffffc27224 */ /* 0x000fce00078e00b2 */
.L_x_36313:
[----:B------:R-:W-:Y:S05]  /*b300*/  BSYNC B1 ;  /* 0x0000000000017941 */ /* 0x000fea0003800000 */
.L_x_36311:
        /* <DEDUP_REMOVED lines=16> */
.L_x_36317:
[----:B------:R-:W-:Y:S05]  /*b410*/  BSYNC B2 ;  /* 0x0000000000027941 */ /* 0x000fea0003800000 */
.L_x_36316:
        /* <DEDUP_REMOVED lines=44> */
.L_x_36315:
[----:B------:R-:W-:Y:S05]  /*b6e0*/  BSYNC B1 ;  /* 0x0000000000017941 */ /* 0x000fea0003800000 */
.L_x_36314:
        /* <DEDUP_REMOVED lines=19> */
.L_x_36319:
[----:B------:R-:W-:-:S07]  /*b820*/  MOV R194, R178 ;  /* 0x000000b200c27202 */ /* 0x000fce0000000f00 */
.L_x_36320:
[----:B------:R-:W-:Y:S05]  /*b830*/  BSYNC B1 ;  /* 0x0000000000017941 */ /* 0x000fea0003800000 */
.L_x_36318:
        /* <DEDUP_REMOVED lines=16> */
.L_x_36324:
[----:B------:R-:W-:Y:S05]  /*b940*/  BSYNC B2 ;  /* 0x0000000000027941 */ /* 0x000fea0003800000 */
.L_x_36323:
        /* <DEDUP_REMOVED lines=44> */
.L_x_36322:
[----:B------:R-:W-:Y:S05]  /*bc10*/  BSYNC B1 ;  /* 0x0000000000017941 */ /* 0x000fea0003800000 */
.L_x_36321:
        /* <DEDUP_REMOVED lines=20> */
.L_x_36296:
[----:B------:R-:W-:Y:S05]  /*bd60*/  BSYNC B0 ;  /* 0x0000000000007941 */ /* 0x000fea0003800000 */
.L_x_36295:
        /* <DEDUP_REMOVED lines=24> */
.L_x_36328:
[----:B------:R-:W-:-:S07]  /*bef0*/  IMAD.MOV.U32 R194, RZ, RZ, R178 ;  /* 0x000000ffffc27224 */ /* 0x000fce00078e00b2 */
.L_x_36329:
[----:B------:R-:W-:Y:S05]  /*bf00*/  BSYNC B1 ;  /* 0x0000000000017941 */ /* 0x000fea0003800000 */
.L_x_36327:
        /* <DEDUP_REMOVED lines=16> */
.L_x_36333:
[----:B------:R-:W-:Y:S05]  /*c010*/  BSYNC B2 ;  /* 0x0000000000027941 */ /* 0x000fea0003800000 */
.L_x_36332:
        /* <DEDUP_REMOVED lines=44> */
.L_x_36331:
[----:B------:R-:W-:Y:S05]  /*c2e0*/  BSYNC B1 ;  /* 0x0000000000017941 */ /* 0x000fea0003800000 */
.L_x_36330:
        /* <DEDUP_REMOVED lines=24> */
.L_x_36335:
[----:B------:R-:W-:-:S07]  /*c470*/  IMAD.MOV.U32 R194, RZ, RZ, R178 ;  /* 0x000000ffffc27224 */ /* 0x000fce00078e00b2 */
.L_x_36336:
[----:B------:R-:W-:Y:S05]  /*c480*/  BSYNC B1 ;  /* 0x0000000000017941 */ /* 0x000fea0003800000 */
.L_x_36334:
        /* <DEDUP_REMOVED lines=16> */
.L_x_36340:
[----:B------:R-:W-:Y:S05]  /*c590*/  BSYNC B2 ;  /* 0x0000000000027941 */ /* 0x000fea0003800000 */
.L_x_36339:
        /* <DEDUP_REMOVED lines=44> */
.L_x_36338:
[----:B------:R-:W-:Y:S05]  /*c860*/  BSYNC B1 ;  /* 0x0000000000017941 */ /* 0x000fea0003800000 */
.L_x_36337:
        /* <DEDUP_REMOVED lines=19> */
.L_x_36342:
[----:B------:R-:W-:-:S07]  /*c9a0*/  MOV R194, R178 ;  /* 0x000000b200c27202 */ /* 0x000fce0000000f00 */
.L_x_36343:
[----:B------:R-:W-:Y:S05]  /*c9b0*/  BSYNC B1 ;  /* 0x0000000000017941 */ /* 0x000fea0003800000 */
.L_x_36341:
        /* <DEDUP_REMOVED lines=16> */
.L_x_36347:
[----:B------:R-:W-:Y:S05]  /*cac0*/  BSYNC B2 ;  /* 0x0000000000027941 */ /* 0x000fea0003800000 */
.L_x_36346:
        /* <DEDUP_REMOVED lines=44> */
.L_x_36345:
[----:B------:R-:W-:Y:S05]  /*cd90*/  BSYNC B1 ;  /* 0x0000000000017941 */ /* 0x000fea0003800000 */
.L_x_36344:
        /* <DEDUP_REMOVED lines=19> */
.L_x_36349:
[----:B------:R-:W-:-:S07]  /*ced0*/  IMAD.MOV.U32 R194, RZ, RZ, R178 ;  /* 0x000000ffffc27224 */ /* 0x000fce00078e00b2 */
.L_x_36350:
[----:B------:R-:W-:Y:S05]  /*cee0*/  BSYNC B1 ;  /* 0x0000000000017941 */ /* 0x000fea0003800000 */
.L_x_36348:
        /* <DEDUP_REMOVED lines=16> */
.L_x_36354:
[----:B------:R-:W-:Y:S05]  /*cff0*/  BSYNC B2 ;  /* 0x0000000000027941 */ /* 0x000fea0003800000 */
.L_x_36353:
        /* <DEDUP_REMOVED lines=44> */
.L_x_36352:
[----:B------:R-:W-:Y:S05]  /*d2c0*/  BSYNC B1 ;  /* 0x0000000000017941 */ /* 0x000fea0003800000 */
.L_x_36351:
        /* <DEDUP_REMOVED lines=20> */
.L_x_36326:
[----:B------:R-:W-:Y:S05]  /*d410*/  BSYNC B0 ;  /* 0x0000000000007941 */ /* 0x000fea0003800000 */
.L_x_36325:
        /* <DEDUP_REMOVED lines=24> */
.L_x_36358:
[----:B------:R-:W-:-:S07]  /*d5a0*/  MOV R194, R178 ;  /* 0x000000b200c27202 */ /* 0x000fce0000000f00 */
.L_x_36359:
[----:B------:R-:W-:Y:S05]  /*d5b0*/  BSYNC B1 ;  /* 0x0000000000017941 */ /* 0x000fea0003800000 */
.L_x_36357:
        /* <DEDUP_REMOVED lines=16> */
.L_x_36363:
[----:B------:R-:W-:Y:S05]  /*d6c0*/  BSYNC B2 ;  /* 0x0000000000027941 */ /* 0x000fea0003800000 */
.L_x_36362:
        /* <DEDUP_REMOVED lines=44> */
.L_x_36361:
[----:B------:R-:W-:Y:S05]  /*d990*/  BSYNC B1 ;  /* 0x0000000000017941 */ /* 0x000fea0003800000 */
.L_x_36360:
        /* <DEDUP_REMOVED lines=24> */
.L_x_36365:
[----:B------:R-:W-:-:S07]  /*db20*/  MOV R194, R178 ;  /* 0x000000b200c27202 */ /* 0x000fce0000000f00 */
.L_x_36366:
[----:B------:R-:W-:Y:S05]  /*db30*/  BSYNC B1 ;  /* 0x0000000000017941 */ /* 0x000fea0003800000 */
.L_x_36364:
        /* <DEDUP_REMOVED lines=16> */
.L_x_36370:
[----:B------:R-:W-:Y:S05]  /*dc40*/  BSYNC B2 ;  /* 0x0000000000027941 */ /* 0x000fea0003800000 */
.L_x_36369:
        /* <DEDUP_REMOVED lines=44> */
.L_x_36368:
[----:B------:R-:W-:Y:S05]  /*df10*/  BSYNC B1 ;  /* 0x0000000000017941 */ /* 0x000fea0003800000 */
.L_x_36367:
        /* <DEDUP_REMOVED lines=19> */
.L_x_36372:
[----:B------:R-:W-:-:S07]  /*e050*/  IMAD.MOV.U32 R194, RZ, RZ, R178 ;  /* 0x000000ffffc27224 */ /* 0x000fce00078e00b2 */
.L_x_36373:
[----:B------:R-:W-:Y:S05]  /*e060*/  BSYNC B1 ;  /* 0x0000000000017941 */ /* 0x000fea0003800000 */
.L_x_36371:
        /* <DEDUP_REMOVED lines=16> */
.L_x_36377:
[----:B------:R-:W-:Y:S05]  /*e170*/  BSYNC B2 ;  /* 0x0000000000027941 */ /* 0x000fea0003800000 */
.L_x_36376:
        /* <DEDUP_REMOVED lines=44> */
.L_x_36375:
[----:B------:R-:W-:Y:S05]  /*e440*/  BSYNC B1 ;  /* 0x0000000000017941 */ /* 0x000fea0003800000 */
.L_x_36374:
        /* <DEDUP_REMOVED lines=19> */
.L_x_36379:
[----:B------:R-:W-:-:S07]  /*e580*/  MOV R194, R178 ;  /* 0x000000b200c27202 */ /* 0x000fce0000000f00 */
.L_x_36380:
[----:B------:R-:W-:Y:S05]  /*e590*/  BSYNC B1 ;  /* 0x0000000000017941 */ /* 0x000fea0003800000 */
.L_x_36378:
        /* <DEDUP_REMOVED lines=16> */
.L_x_36384:
[----:B------:R-:W-:Y:S05]  /*e6a0*/  BSYNC B2 ;  /* 0x0000000000027941 */ /* 0x000fea0003800000 */
.L_x_36383:
        /* <DEDUP_REMOVED lines=44> */
.L_x_36382:
[----:B------:R-:W-:Y:S05]  /*e970*/  BSYNC B1 ;  /* 0x0000000000017941 */ /* 0x000fea0003800000 */
.L_x_36381:
        /* <DEDUP_REMOVED lines=20> */
.L_x_36356:
[----:B------:R-:W-:Y:S05]  /*eac0*/  BSYNC B0 ;  /* 0x0000000000007941 */ /* 0x000fea0003800000 */
.L_x_36355:
        /* <DEDUP_REMOVED lines=24> */
.L_x_36388:
[----:B------:R-:W-:-:S07]  /*ec50*/  IMAD.MOV.U32 R194, RZ, RZ, R178 ;  /* 0x000000ffffc27224 */ /* 0x000fce00078e00b2 */
.L_x_36389:
[----:B------:R-:W-:Y:S05]  /*ec60*/  BSYNC B1 ;  /* 0x0000000000017941 */ /* 0x000fea0003800000 */
.L_x_36387:
        /* <DEDUP_REMOVED lines=16> */
.L_x_36393:
[----:B------:R-:W-:Y:S05]  /*ed70*/  BSYNC B2 ;  /* 0x0000000000027941 */ /* 0x000fea0003800000 */
.L_x_36392:
        /* <DEDUP_REMOVED lines=44> */
.L_x_36391:
[----:B------:R-:W-:Y:S05]  /*f040*/  BSYNC B1 ;  /* 0x0000000000017941 */ /* 0x000fea0003800000 */
.L_x_36390:
        /* <DEDUP_REMOVED lines=24> */
.L_x_36395:
[----:B------:R-:W-:-:S07]  /*f1d0*/  IMAD.MOV.U32 R194, RZ, RZ, R178 ;  /* 0x000000ffffc27224 */ /* 0x000fce00078e00b2 */
.L_x_36396:
[----:B------:R-:W-:Y:S05]  /*f1e0*/  BSYNC B1 ;  /* 0x0000000000017941 */ /* 0x000fea0003800000 */
.L_x_36394:
        /* <DEDUP_REMOVED lines=16> */
.L_x_36400:
[----:B------:R-:W-:Y:S05]  /*f2f0*/  BSYNC B2 ;  /* 0x0000000000027941 */ /* 0x000fea0003800000 */
.L_x_36399:
        /* <DEDUP_REMOVED lines=44> */
.L_x_36398:
[----:B------:R-:W-:Y:S05]  /*f5c0*/  BSYNC B1 ;  /* 0x0000000000017941 */ /* 0x000fea0003800000 */
.L_x_36397:
        /* <DEDUP_REMOVED lines=19> */
.L_x_36402:
[----:B------:R-:W-:-:S07]  /*f700*/  MOV R194, R178 ;  /* 0x000000b200c27202 */ /* 0x000fce0000000f00 */
.L_x_36403:
[----:B------:R-:W-:Y:S05]  /*f710*/  BSYNC B1 ;  /* 0x0000000000017941 */ /* 0x000fea0003800000 */
.L_x_36401:
        /* <DEDUP_REMOVED lines=16> */
.L_x_36407:
[----:B------:R-:W-:Y:S05]  /*f820*/  BSYNC B2 ;  /* 0x0000000000027941 */ /* 0x000fea0003800000 */
.L_x_36406:
        /* <DEDUP_REMOVED lines=44> */
.L_x_36405:
[----:B------:R-:W-:Y:S05]  /*faf0*/  BSYNC B1 ;  /* 0x0000000000017941 */ /* 0x000fea0003800000 */
.L_x_36404:
        /* <DEDUP_REMOVED lines=19> */
.L_x_36409:
[----:B------:R-:W-:-:S07]  /*fc30*/  IMAD.MOV.U32 R194, RZ, RZ, R178 ;  /* 0x000000ffffc27224 */ /* 0x000fce00078e00b2 */
.L_x_36410:
[----:B------:R-:W-:Y:S05]  /*fc40*/  BSYNC B1 ;  /* 0x0000000000017941 */ /* 0x000fea0003800000 */
.L_x_36408:
        /* <DEDUP_REMOVED lines=16> */
.L_x_36414:
[----:B------:R-:W-:Y:S05]  /*fd50*/  BSYNC B2 ;  /* 0x0000000000027941 */ /* 0x000fea0003800000 */
.L_x_36413:
        /* <DEDUP_REMOVED lines=44> */
.L_x_36412:
[----:B------:R-:W-:Y:S05]  /*10020*/  BSYNC B1 ;  /* 0x0000000000017941 */ /* 0x000fea0003800000 */
.L_x_36411:
        /* <DEDUP_REMOVED lines=20> */
.L_x_36386:
[----:B------:R-:W-:Y:S05]  /*10170*/  BSYNC B0 ;  /* 0x0000000000007941 */ /* 0x000fea0003800000 */
.L_x_36385:
        /* <DEDUP_REMOVED lines=24> */
.L_x_36418:
[----:B------:R-:W-:-:S07]  /*10300*/  MOV R194, R178 ;  /* 0x000000b200c27202 */ /* 0x000fce0000000f00 */
.L_x_36419:
[----:B------:R-:W-:Y:S05]  /*10310*/  BSYNC B1 ;  /* 0x0000000000017941 */ /* 0x000fea0003800000 */
.L_x_36417:
        /* <DEDUP_REMOVED lines=16> */
.L_x_36423:
[----:B------:R-:W-:Y:S05]  /*10420*/  BSYNC B2 ;  /* 0x0000000000027941 */ /* 0x000fea0003800000 */
.L_x_36422:
        /* <DEDUP_REMOVED lines=44> */
.L_x_36421:
[----:B------:R-:W-:Y:S05]  /*106f0*/  BSYNC B1 ;  /* 0x0000000000017941 */ /* 0x000fea0003800000 */
.L_x_36420:
        /* <DEDUP_REMOVED lines=24> */
.L_x_36425:
[----:B------:R-:W-:-:S07]  /*10880*/  MOV R194, R178 ;  /* 0x000000b200c27202 */ /* 0x000fce0000000f00 */
.L_x_36426:
[----:B------:R-:W-:Y:S05]  /*10890*/  BSYNC B1 ;  /* 0x0000000000017941 */ /* 0x000fea0003800000 */
.L_x_36424:
        /* <DEDUP_REMOVED lines=16> */
.L_x_36430:
[----:B------:R-:W-:Y:S05]  /*109a0*/  BSYNC B2 ;  /* 0x0000000000027941 */ /* 0x000fea0003800000 */
.L_x_36429:
        /* <DEDUP_REMOVED lines=44> */
.L_x_36428:
[----:B------:R-:W-:Y:S05]  /*10c70*/  BSYNC B1 ;  /* 0x0000000000017941 */ /* 0x000fea0003800000 */
.L_x_36427:
        /* <DEDUP_REMOVED lines=19> */
.L_x_36432:
[----:B------:R-:W-:-:S07]  /*10db0*/  IMAD.MOV.U32 R194, RZ, RZ, R178 ;  /* 0x000000ffffc27224 */ /* 0x000fce00078e00b2 */
.L_x_36433:
[----:B------:R-:W-:Y:S05]  /*10dc0*/  BSYNC B1 ;  /* 0x0000000000017941 */ /* 0x000fea0003800000 */
.L_x_36431:
        /* <DEDUP_REMOVED lines=16> */
.L_x_36437:
[----:B------:R-:W-:Y:S05]  /*10ed0*/  BSYNC B2 ;  /* 0x0000000000027941 */ /* 0x000fea0003800000 */
.L_x_36436:
        /* <DEDUP_REMOVED lines=44> */
.L_x_36435:
[----:B------:R-:W-:Y:S05]  /*111a0*/  BSYNC B1 ;  /* 0x0000000000017941 */ /* 0x000fea0003800000 */
.L_x_36434:
        /* <DEDUP_REMOVED lines=19> */
.L_x_36439:
[----:B------:R-:W-:-:S07]  /*112e0*/  MOV R194, R178 ;  /* 0x000000b200c27202 */ /* 0x000fce0000000f00 */
.L_x_36440:
[----:B------:R-:W-:Y:S05]  /*112f0*/  BSYNC B1 ;  /* 0x0000000000017941 */ /* 0x000fea0003800000 */
.L_x_36438:
        /* <DEDUP_REMOVED lines=16> */
.L_x_36444:
[----:B------:R-:W-:Y:S05]  /*11400*/  BSYNC B2 ;  /* 0x0000000000027941 */ /* 0x000fea0003800000 */
.L_x_36443:
        /* <DEDUP_REMOVED lines=44> */
.L_x_36442:
[----:B------:R-:W-:Y:S05]  /*116d0*/  BSYNC B1 ;  /* 0x0000000000017941 */ /* 0x000fea0003800000 */
.L_x_36441:
        /* <DEDUP_REMOVED lines=20> */
.L_x_36416:
[----:B------:R-:W-:Y:S05]  /*11820*/  BSYNC B0 ;  /* 0x0000000000007941 */ /* 0x000fea0003800000 */
.L_x_36415:
        /* <DEDUP_REMOVED lines=24> */
.L_x_36448:
[----:B------:R-:W-:-:S07]  /*119b0*/  IMAD.MOV.U32 R194, RZ, RZ, R178 ;  /* 0x000000ffffc27224 */ /* 0x000fce00078e00b2 */
.L_x_36449:
[----:B------:R-:W-:Y:S05]  /*119c0*/  BSYNC B1 ;  /* 0x0000000000017941 */ /* 0x000fea0003800000 */
.L_x_36447:
        /* <DEDUP_REMOVED lines=16> */
.L_x_36453:
[----:B------:R-:W-:Y:S05]  /*11ad0*/  BSYNC B2 ;  /* 0x0000000000027941 */ /* 0x000fea0003800000 */
.L_x_36452:
        /* <DEDUP_REMOVED lines=44> */
.L_x_36451:
[----:B------:R-:W-:Y:S05]  /*11da0*/  BSYNC B1 ;  /* 0x0000000000017941 */ /* 0x000fea0003800000 */
.L_x_36450:
        /* <DEDUP_REMOVED lines=24> */
.L_x_36455:
[----:B------:R-:W-:-:S07]  /*11f30*/  IMAD.MOV.U32 R194, RZ, RZ, R178 ;  /* 0x000000ffffc27224 */ /* 0x000fce00078e00b2 */
.L_x_36456:
[----:B------:R-:W-:Y:S05]  /*11f40*/  BSYNC B1 ;  /* 0x0000000000017941 */ /* 0x000fea0003800000 */
.L_x_36454:
        /* <DEDUP_REMOVED lines=16> */
.L_x_36460:
[----:B------:R-:W-:Y:S05]  /*12050*/  BSYNC B2 ;  /* 0x0000000000027941 */ /* 0x000fea0003800000 */
.L_x_36459:
        /* <DEDUP_REMOVED lines=44> */
.L_x_36458:
[----:B------:R-:W-:Y:S05]  /*12320*/  BSYNC B1 ;  /* 0x0000000000017941 */ /* 0x000fea0003800000 */
.L_x_36457:
        /* <DEDUP_REMOVED lines=19> */
.L_x_36462:
[----:B------:R-:W-:-:S07]  /*12460*/  MOV R194, R178 ;  /* 0x000000b200c27202 */ /* 0x000fce0000000f00 */
.L_x_36463:
[----:B------:R-:W-:Y:S05]  /*12470*/  BSYNC B1 ;  /* 0x0000000000017941 */ /* 0x000fea0003800000 */
.L_x_36461:
        /* <DEDUP_REMOVED lines=16> */
.L_x_36467:
[----:B------:R-:W-:Y:S05]  /*12580*/  BSYNC B2 ;  /* 0x0000000000027941 */ /* 0x000fea0003800000 */
.L_x_36466:
        /* <DEDUP_REMOVED lines=44> */
.L_x_36465:
[----:B------:R-:W-:Y:S05]  /*12850*/  BSYNC B1 ;  /* 0x0000000000017941 */ /* 0x000fea0003800000 */
.L_x_36464:
        /* <DEDUP_REMOVED lines=19> */
.L_x_36469:
[----:B------:R-:W-:-:S07]  /*12990*/  IMAD.MOV.U32 R194, RZ, RZ, R178 ;  /* 0x000000ffffc27224 */ /* 0x000fce00078e00b2 */
.L_x_36470:
[----:B------:R-:W-:Y:S05]  /*129a0*/  BSYNC B1 ;  /* 0x0000000000017941 */ /* 0x000fea0003800000 */
.L_x_36468:
        /* <DEDUP_REMOVED lines=16> */
.L_x_36474:
[----:B------:R-:W-:Y:S05]  /*12ab0*/  BSYNC B2 ;  /* 0x0000000000027941 */ /* 0x000fea0003800000 */
.L_x_36473:
        /* <DEDUP_REMOVED lines=44> */
.L_x_36472:
[----:B------:R-:W-:Y:S05]  /*12d80*/  BSYNC B1 ;  /* 0x0000000000017941 */ /* 0x000fea0003800000 */
.L_x_36471:
        /* <DEDUP_REMOVED lines=15> */
[----:B------:R-:W-:-:S02]  /*12e80*/  LEA.HI.X R189, R186, UR11, RZ, 0x2, P2 ;  /* 0x0000000bbabd7c11 */ /* 0x000fc400090f14ff */
[----:B------:R-:W-:Y:S02]  /*12e90*/  IADD3 R107, R107, R198, RZ ;  /* 0x000000c66b6b7210 */ /* 0x000fe40007ffe0ff */
[----:B------:R0:W-:Y:S04]  /*12ea0*/  STG.E.128 desc[UR4][R104.64], R100 ;  /* 0x0000006468007986 */ /* 0x0001e8000c101d04 */
[----:B------:R0:W-:Y:S02]  /*12eb0*/  STG.E desc[UR4][R188.64], R107 ;  /* 0x0000006bbc007986 */ /* 0x0001e4000c101904 */
.L_x_36446:
[----:B------:R-:W-:Y:S05]  /*12ec0*/  BSYNC B0 ;  /* 0x0000000000007941 */ /* 0x000fea0003800000 */
.L_x_36445:
        /* <DEDUP_REMOVED lines=8> */
[----:B------:R-:W-:Y:S02]  /*12f50*/  ISETP.GT.U32.AND P4, PT, R154, 0x17f, PT ;  /* 0x0000017f9a00780c */ /* 0x000fe40003f84070 */
[----:B------:R-:W-:Y:S01]  /*12f60*/  ISETP.NE.AND P5, PT, R106, RZ, PT ;  /* 0x000000ff6a00720c */ /* 0x000fe20003fa5270 */
[----:B------:R-:W-:-:S02]  /*12f70*/  FADD.FTZ R104, R59, R104 ;  /* 0x000000683b687221 */ /* 0x000fc40000010000 */
        /* <DEDUP_REMOVED lines=197> */
.L_x_36512:
[----:B-1----:R-:W-:Y:S01]  /*13bd0*/  FADD.FTZ R191, R188, R187 ;  /* 0x000000bbbcbf7221 */ /* 0x002fe20000010000 */
[----:B------:R-:W-:Y:S01]  /*13be0*/  FMUL.FTZ R187, R189, R189 ;  /* 0x000000bdbdbb7220 */ /* 0x000fe20000410000 */
[----:B------:R-:W-:Y:S01]  /*13bf0*/  LOP3.LUT P1, RZ, R182, 0x80, RZ, 0xc0, !PT ;  /* 0x00000080b6ff7812 */ /* 0x000fe2000782c0ff */
[----:B------:R-:W1:Y:S01]  /*13c00*/  @!P5 LDC.64 R106, c[0x0][0x250] ;  /* 0x00009400ff6adb82 */ /* 0x000e620000000a00 */
[----:B------:R-:W-:Y:S01]  /*13c10*/  FFMA.FTZ R186, R191, R186, UR7 ;  /* 0x00000007bfba7e23 */ /* 0x000fe200080100ba */
[----:B------:R-:W-:Y:S01]  /*13c20*/  BSSY B0, `(.L_x_36476) ;  /* 0x000001b000007945 */ /* 0x000fe20003800000 */
[----:B------:R-:W-:-:S05]  /*13c30*/  FSEL R187, R187, RZ, P1 ;  /* 0x000000ffbbbb7208 */ /* 0x000fca0000800000 */
[----:B------:R-:W2:Y:S01]  /*13c40*/  @!P5 LDC.64 R104, c[0x0][0x258] ;  /* 0x00009600ff68db82 */ /* 0x000ea20000000a00 */
[----:B------:R-:W-:-:S04]  /*13c50*/  FADD.FTZ R186, R186, R187 ;  /* 0x000000bbbaba7221 */ /* 0x000fc80000010000 */
[----:B0-----:R-:W0:Y:S01]  /*13c60*/  MUFU.RSQ R188, R186 ;  /* 0x000000ba00bc7308 */ /* 0x001e220000001400 */
[----:B-1----:R-:W-:-:S05]  /*13c70*/  @!P5 IMAD.WIDE R106, R181, 0x4, R106 ;  /* 0x00000004b56ad825 */ /* 0x002fca00078e026a */
[----:B------:R1:W-:Y:S01]  /*13c80*/  @!P5 STG.E desc[UR4][R106.64], R189 ;  /* 0x000000bd6a00d986 */ /* 0x0003e2000c101904 */
[----:B--2---:R-:W-:-:S05]  /*13c90*/  @!P5 IMAD.WIDE R104, R181, 0x4, R104 ;  /* 0x00000004b568d825 */ /* 0x004fca00078e0268 */
[----:B0-----:R1:W-:Y:S01]  /*13ca0*/  @!P5 STG.E desc[UR4][R104.64], R188 ;  /* 0x000000bc6800d986 */ /* 0x0013e2000c101904 */
[----:B------:R-:W-:Y:S05]  /*13cb0*/  @!P0 BRA `(.L_x_36477) ;  /* 0x0000000000448947 */ /* 0x000fea0003800000 */
[----:B------:R-:W0:Y:S01]  /*13cc0*/  LDC.64 R186, c[0x0][0x2b8] ;  /* 0x0000ae00ffba7b82 */ /* 0x000e220000000a00 */
[----:B-1----:R-:W-:-:S05]  /*13cd0*/  FSEL R104, R189, RZ, !P1 ;  /* 0x000000ffbd687208 */ /* 0x002fca0004800000 */
        /* <DEDUP_REMOVED lines=12> */
[----:B0-----:R-:W-:-:S04]  /*13da0*/  IMAD.WIDE.U32 R186, R183, 0x10, R186 ;  /* 0x00000010b7ba7825 */ /* 0x001fc800078e00ba */
[----:B------:R-:W-:Y:S01]  /*13db0*/  VIADD R183, R183, 0x20 ;  /* 0x00000020b7b77836 */ /* 0x000fe20000000000 */
[----:B------:R0:W-:Y:S06]  /*13dc0*/  STG.E.128 desc[UR4][R186.64], R104 ;  /* 0x00000068ba007986 */ /* 0x0001ec000c101d04 */
.L_x_36477:
[----:B------:R-:W-:Y:S05]  /*13dd0*/  BSYNC B0 ;  /* 0x0000000000007941 */ /* 0x000fea0003800000 */
.L_x_36476:
[----:B------:R-:W-:Y:S01]  /*13de0*/  LOP3.LUT P2, RZ, R182, 0x80000, RZ, 0xc0, !PT ;  /* 0x00080000b6ff7812 */ /* 0x000fe2000784c0ff */
[----:B------:R-:W-:-:S12]  /*13df0*/  BSSY B0, `(.L_x_36478) ;  /* 0x0000013000007945 */ /* 0x000fd80003800000 */
[----:B------:R-:W-:Y:S05]  /*13e00*/  @!P2 BRA `(.L_x_36479) ;  /* 0x000000000044a947 */ /* 0x000fea0003800000 */
[----:B0-----:R-:W0:Y:S01]  /*13e10*/  LDC.64 R186, c[0x0][0x2b8] ;  /* 0x0000ae00ffba7b82 */ /* 0x001e220000000a00 */
[----:B------:R-:W-:-:S05]  /*13e20*/  FSEL R193, R189, RZ, !P1 ;  /* 0x000000ffbdc17208 */ /* 0x000fca0004800000 */
[--C-:B-1----:R-:W-:Y:S01]  /*13e30*/  FADD.FTZ R105, R60, -R193.reuse ;  /* 0x800000c13c697221 */ /* 0x102fe20000010000 */
        /* <DEDUP_REMOVED lines=14> */
.L_x_36479:
[----:B------:R-:W-:Y:S05]  /*13f20*/  BSYNC B0 ;  /* 0x0000000000007941 */ /* 0x000fea0003800000 */
.L_x_36478:
[----:B------:R-:W-:Y:S01]  /*13f30*/  LOP3.LUT P2, RZ, R182, 0x40000, RZ, 0xc0, !PT ;  /* 0x00040000b6ff7812 */ /* 0x000fe2000784c0ff */
[----:B------:R-:W-:-:S12]  /*13f40*/  BSSY B0, `(.L_x_36480) ;  /* 0x0000013000007945 */ /* 0x000fd80003800000 */
[----:B------:R-:W-:Y:S05]  /*13f50*/  @!P2 BRA `(.L_x_36481) ;  /* 0x000000000044a947 */ /* 0x000fea0003800000 */
[----:B0-2---:R-:W0:Y:S01]  /*13f60*/  LDC.64 R186, c[0x0][0x2b8] ;  /* 0x0000ae00ffba7b82 */ /* 0x005e220000000a00 */
        /* <DEDUP_REMOVED lines=16> */
.L_x_36481:
[----:B------:R-:W-:Y:S05]  /*14070*/  BSYNC B0 ;  /* 0x0000000000007941 */ /* 0x000fea0003800000 */
.L_x_36480:
[----:B------:R-:W-:Y:S01]  /*14080*/  LOP3.LUT P2, RZ, R182, 0x20000, RZ, 0xc0, !PT ;  /* 0x00020000b6ff7812 */ /* 0x000fe2000784c0ff */
[----:B------:R-:W-:-:S12]  /*14090*/  BSSY B0, `(.L_x_36482) ;  /* 0x0000013000007945 */ /* 0x000fd80003800000 */
[----:B------:R-:W-:Y:S05]  /*140a0*/  @!P2 BRA `(.L_x_36483) ;  /* 0x000000000044a947 */ /* 0x000fea0003800000 */
[----:B0-23--:R-:W0:Y:S01]  /*140b0*/  LDC.64 R186, c[0x0][0x2b8] ;  /* 0x0000ae00ffba7b82 */ /* 0x00de220000000a00 */
        /* <DEDUP_REMOVED lines=16> */
.L_x_36483:
[----:B------:R-:W-:Y:S05]  /*141c0*/  BSYNC B0 ;  /* 0x0000000000007941 */ /* 0x000fea0003800000 */
.L_x_36482:
[----:B------:R-:W-:Y:S01]  /*141d0*/  LOP3.LUT P2, RZ, R182, 0x10000, RZ, 0xc0, !PT ;  /* 0x00010000b6ff7812 */ /* 0x000fe2000784c0ff */
[----:B------:R-:W-:-:S12]  /*141e0*/  BSSY B0, `(.L_x_36484) ;  /* 0x0000013000007945 */ /* 0x000fd80003800000 */
[----:B------:R-:W-:Y:S05]  /*141f0*/  @!P2 BRA `(.L_x_36485) ;  /* 0x000000000044a947 */ /* 0x000fea0003800000 */
[----:B0-234-:R-:W0:Y:S01]  /*14200*/  LDC.64 R186, c[0x0][0x2b8] ;  /* 0x0000ae00ffba7b82 */ /* 0x01de220000000a00 */
        /* <DEDUP_REMOVED lines=16> */
.L_x_36485:
[----:B------:R-:W-:Y:S05]  /*14310*/  BSYNC B0 ;  /* 0x0000000000007941 */ /* 0x000fea0003800000 */
.L_x_36484:
        /* <DEDUP_REMOVED lines=20> */
.L_x_36487:
[----:B------:R-:W-:Y:S05]  /*14460*/  BSYNC B0 ;  /* 0x0000000000007941 */ /* 0x000fea0003800000 */
.L_x_36486:
[----:B------:R-:W-:Y:S01]  /*14470*/  LOP3.LUT P1, RZ, R182, 0x4000, RZ, 0xc0, !PT ;  /* 0x00004000b6ff7812 */ /* 0x000fe2000782c0ff */
[----:B------:R-:W-:-:S12]  /*14480*/  BSSY B0, `(.L_x_36488) ;  /* 0x0000014000007945 */ /* 0x000fd80003800000 */
[----:B------:R-:W-:Y:S05]  /*14490*/  @!P1 BRA `(.L_x_36489) ;  /* 0x0000000000489947 */ /* 0x000fea0003800000 */
[----:B0-234-:R-:W0:Y:S01]  /*144a0*/  LDC.64 R186, c[0x0][0x2b8] ;  /* 0x0000ae00ffba7b82 */ /* 0x01de220000000a00 */
[----:B------:R-:W-:-:S04]  /*144b0*/  LOP3.LUT P1, RZ, R182, 0x80, RZ, 0xc0, !PT ;  /* 0x00000080b6ff7812 */ /* 0x000fc8000782c0ff */
        /* <DEDUP_REMOVED lines=16> */
.L_x_36489:
[----:B------:R-:W-:Y:S05]  /*145c0*/  BSYNC B0 ;  /* 0x0000000000007941 */ /* 0x000fea0003800000 */
.L_x_36488:
        /* <DEDUP_REMOVED lines=21> */
.L_x_36491:
[----:B------:R-:W-:Y:S05]  /*14720*/  BSYNC B0 ;  /* 0x0000000000007941 */ /* 0x000fea0003800000 */
.L_x_36490:
        /* <DEDUP_REMOVED lines=21> */
.L_x_36493:
[----:B------:R-:W-:Y:S05]  /*14880*/  BSYNC B0 ;  /* 0x0000000000007941 */ /* 0x000fea0003800000 */
.L_x_36492:
        /* <DEDUP_REMOVED lines=21> */
.L_x_36495:
[----:B------:R-:W-:Y:S05]  /*149e0*/  BSYNC B0 ;  /* 0x0000000000007941 */ /* 0x000fea0003800000 */
.L_x_36494:
        /* <DEDUP_REMOVED lines=21> */
.L_x_36497:
[----:B------:R-:W-:Y:S05]  /*14b40*/  BSYNC B0 ;  /* 0x0000000000007941 */ /* 0x000fea0003800000 */
.L_x_36496:
[----:B------:R-:W-:Y:S01]  /*14b50*/  LOP3.LUT P1, RZ, R182, 0x200, RZ, 0xc0, !PT ;  /* 0x00000200b6ff7812 */ /* 0x000fe2000782c0ff */
[----:B------:R-:W-:-:S12]  /*14b60*/  BSSY B0, `(.L_x_36498) ;  /* 0x0000013000007945 */ /* 0x000fd80003800000 */
[----:B------:R-:W-:Y:S05]  /*14b70*/  @!P1 BRA `(.L_x_36499) ;  /* 0x0000000000449947 */ /* 0x000fea0003800000 */
[----:B01234-:R-:W0:Y:S01]  /*14b80*/  LDC.64 R104, c[0x0][0x2b8] ;  /* 0x0000ae00ff687b82 */ /* 0x01fe220000000a00 */
[----:B------:R-:W-:-:S04]  /*14b90*/  LOP3.LUT P1, RZ, R182, 0x80, RZ, 0xc0, !PT ;  /* 0x00000080b6ff7812 */ /* 0x000fc8000782c0ff */
        /* <DEDUP_REMOVED lines=9> */
[----:B0-----:R-:W-:-:S04]  /*14c30*/  IMAD.WIDE.U32 R186, R183, 0x10, R104 ;  /* 0x00000010b7ba7825 */ /* 0x001fc800078e0068 */
[----:B------:R-:W-:Y:S01]  /*14c40*/  FFMA.FTZ R104, R28, R107, R131 ;  /* 0x0000006b1c687223 */ /* 0x000fe20000010083 */
[----:B------:R-:W-:Y:S01]  /*14c50*/  FFMA.FTZ R105, R27, R106, R2 ;  /* 0x0000006a1b697223 */ /* 0x000fe20000010002 */
[----:B------:R-:W-:Y:S01]  /*14c60*/  FFMA.FTZ R107, R25, R191, R0 ;  /* 0x000000bf196b7223 */ /* 0x000fe20000010000 */
[----:B------:R-:W-:-:S05]  /*14c70*/  FFMA.FTZ R106, R26, R189, R129 ;  /* 0x000000bd1a6a7223 */ /* 0x000fca0000010081 */
[----:B------:R0:W-:Y:S02]  /*14c80*/  STG.E.128 desc[UR4][R186.64], R104 ;  /* 0x00000068ba007986 */ /* 0x0001e4000c101d04 */
.L_x_36499:
[----:B------:R-:W-:Y:S05]  /*14c90*/  BSYNC B0 ;  /* 0x0000000000007941 */ /* 0x000fea0003800000 */
.L_x_36498:
[----:B01234-:R-:W0:Y:S02]  /*14ca0*/  LDC.64 R104, c[0x0][0x210] ;  /* 0x00008400ff687b82 */ /* 0x01fe240000000a00 */
[----:B0-----:R-:W-:-:S04]  /*14cb0*/  LEA R181, R104, R181, 0x2 ;  /* 0x000000b568b57211 */ /* 0x001fc800078e10ff */
[----:B------:R-:W-:-:S13]  /*14cc0*/  ISETP.GE.AND P1, PT, R181, R105, PT ;  /* 0x00000069b500720c */ /* 0x000fda0003f26270 */
[----:B------:R-:W-:Y:S05]  /*14cd0*/  @!P1 BRA `(.L_x_36500) ;  /* 0xfffffed000449947 */ /* 0x000fea000383ffff */
[----:B------:R-:W-:Y:S05]  /*14ce0*/  EXIT ;  /* 0x000000000000794d */ /* 0x000fea0003800000 */
.L_x_36475:
        /* <DEDUP_REMOVED lines=8> */
.L_x_36502:
[----:B------:R-:W-:Y:S05]  /*14d70*/  BSYNC B0 ;  /* 0x0000000000007941 */ /* 0x000fea0003800000 */
.L_x_36501:
[----:B------:R-:W-:Y:S01]  /*14d80*/  IMAD.MOV.U32 R104, RZ, RZ, R191 ;  /* 0x000000ffff687224 */ /* 0x000fe200078e00bf */
[----:B------:R-:W-:Y:S01]  /*14d90*/  HFMA2.MMA R195, -RZ, RZ, 0, 1.847743988037109375e-06 ;  /* 0x0000001fffc37435 */ /* 0x000fe200000001ff */
[----:B------:R-:W-:Y:S01]  /*14da0*/  IMAD.MOV.U32 R192, RZ, RZ, 0x2 ;  /* 0x00000002ffc07424 */ /* 0x000fe200078e00ff */
[----:B------:R-:W0:Y:S01]  /*14db0*/  LDC R186, c[0x0][0x290] ;  /* 0x0000a400ffba7b82 */ /* 0x000e220000000800 */
[----:B------:R-:W-:Y:S01]  /*14dc0*/  FADD.FTZ R106, R105, R104 ;  /* 0x00000068696a7221 */ /* 0x000fe20000010000 */
[----:B------:R-:W-:Y:S01]  /*14dd0*/  IMAD.MOV.U32 R190, RZ, RZ, -0x1 ;  /* 0xffffffffffbe7424 */ /* 0x000fe200078e00ff */
        /* <DEDUP_REMOVED lines=8> */
.L_x_36503:
[----:B------:R-:W-:Y:S02]  /*14e60*/  P2R R196, PR, RZ, 0x8 ;  /* 0x00000008ffc47803 */ /* 0x000fe40000000000 */
[----:B------:R-:W-:Y:S01]  /*14e70*/  LOP3.LUT P3, RZ, R182, 0x8, RZ, 0xc0, !PT ;  /* 0x00000008b6ff7812 */ /* 0x000fe2000786c0ff */
[----:B------:R-:W-:Y:S01]  /*14e80*/  HFMA2.MMA R192, -RZ, RZ, 0, 2.384185791015625e-07 ;  /* 0x00000004ffc07435 */ /* 0x000fe200000001ff */
[----:B------:R-:W-:-:S05]  /*14e90*/  MOV R107, R191 ;  /* 0x000000bf006b7202 */ /* 0x000fca0000000f00 */
[----:B------:R-:W-:-:S04]  /*14ea0*/  FADD.FTZ R107, R106, R107 ;  /* 0x0000006b6a6b7221 */ /* 0x000fc80000010000 */
[----:B------:R-:W-:-:S07]  /*14eb0*/  IMAD.MOV.U32 R193, RZ, RZ, R107 ;  /* 0x000000ffffc17224 */ /* 0x000fce00078e006b */
[----:B------:R-:W-:Y:S05]  /*14ec0*/  WARPSYNC.COLLECTIVE R190, `(.L_x_36504) ;  /* 0x00000000be087348 */ /* 0x000fea0003c00000 */
[----:B------:R0:W1:Y:S02]  /*14ed0*/  SHFL.BFLY P6, R191, R193, R192, R195 ;  /* 0x0c0000c0c1bf7389 */ /* 0x00006400000c00c3 */
[----:B01----:R-:W-:Y:S01]  /*14ee0*/  ENDCOLLECTIVE ;  /* 0x000000000000791b */ /* 0x003fe20003800000 */
.L_x_36504:
[----:B------:R-:W-:Y:S02]  /*14ef0*/  IMAD.MOV.U32 R192, RZ, RZ, 0x8 ;  /* 0x00000008ffc07424 */ /* 0x000fe400078e00ff */
[----:B------:R-:W-:-:S04]  /*14f00*/  IMAD.MOV.U32 R104, RZ, RZ, R191 ;  /* 0x000000ffff687224 */ /* 0x000fc800078e00bf */
[----:B------:R-:W-:-:S05]  /*14f10*/  FADD.FTZ R187, R107, R104 ;  /* 0x000000686bbb7221 */ /* 0x000fca0000010000 */
[----:B------:R-:W-:-:S07]  /*14f20*/  MOV R193, R187 ;  /* 0x000000bb00c17202 */ /* 0x000fce0000000f00 */
[----:B------:R-:W-:Y:S05]  /*14f30*/  WARPSYNC.COLLECTIVE R190, `(.L_x_36505) ;  /* 0x00000000be087348 */ /* 0x000fea0003c00000 */
[----:B------:R0:W1:Y:S02]  /*14f40*/  SHFL.BFLY P6, R191, R193, R192, R195 ;  /* 0x0c0000c0c1bf7389 */ /* 0x00006400000c00c3 */
[----:B01----:R-:W-:Y:S01]  /*14f50*/  ENDCOLLECTIVE ;  /* 0x000000000000791b */ /* 0x003fe20003800000 */
.L_x_36505:
[----:B------:R-:W-:Y:S01]  /*14f60*/  HFMA2.MMA R192, -RZ, RZ, 0, 9.5367431640625e-07 ;  /* 0x00000010ffc07435 */ /* 0x000fe200000001ff */
[----:B------:R-:W-:-:S05]  /*14f70*/  MOV R104, R191 ;  /* 0x000000bf00687202 */ /* 0x000fca0000000f00 */
[----:B------:R-:W-:-:S04]  /*14f80*/  FADD.FTZ R188, R187, R104 ;  /* 0x00000068bbbc7221 */ /* 0x000fc80000010000 */
[----:B------:R-:W-:-:S07]  /*14f90*/  IMAD.MOV.U32 R193, RZ, RZ, R188 ;  /* 0x000000ffffc17224 */ /* 0x000fce00078e00bc */
[----:B------:R-:W-:Y:S05]  /*14fa0*/  WARPSYNC.COLLECTIVE R190, `(.L_x_36506) ;  /* 0x00000000be087348 */ /* 0x000fea0003c00000 */
[----:B------:R0:W1:Y:S02]  /*14fb0*/  SHFL.BFLY P6, R191, R193, R192, R195 ;  /* 0x0c0000c0c1bf7389 */ /* 0x00006400000c00c3 */
[----:B01----:R-:W-:Y:S01]  /*14fc0*/  ENDCOLLECTIVE ;  /* 0x000000000000791b */ /* 0x003fe20003800000 */
.L_x_36506:
        /* <DEDUP_REMOVED lines=112> */
.L_x_36507:
[----:B------:R-:W-:Y:S01]  /*156d0*/  HFMA2.MMA R192, -RZ, RZ, 0, 1.1920928955078125e-07 ;  /* 0x00000002ffc07435 */ /* 0x000fe200000001ff */
[----:B------:R-:W-:-:S05]  /*156e0*/  MOV R105, R191 ;  /* 0x000000bf00697202 */ /* 0x000fca0000000f00 */
[----:B------:R-:W-:-:S04]  /*156f0*/  FADD.FTZ R105, R104, R105 ;  /* 0x0000006968697221 */ /* 0x000fc80000010000 */
[----:B------:R-:W-:-:S07]  /*15700*/  IMAD.MOV.U32 R193, RZ, RZ, R105 ;  /* 0x000000ffffc17224 */ /* 0x000fce00078e0069 */
[----:B------:R-:W-:Y:S05]  /*15710*/  WARPSYNC.COLLECTIVE R190, `(.L_x_36508) ;  /* 0x00000000be087348 */ /* 0x000fea0003c00000 */
[----:B------:R0:W1:Y:S02]  /*15720*/  SHFL.BFLY P6, R191, R193, R192, R195 ;  /* 0x0c0000c0c1bf7389 */ /* 0x00006400000c00c3 */
[----:B01----:R-:W-:Y:S01]  /*15730*/  ENDCOLLECTIVE ;  /* 0x000000000000791b */ /* 0x003fe20003800000 */
.L_x_36508:
[----:B------:R-:W-:Y:S02]  /*15740*/  IMAD.MOV.U32 R192, RZ, RZ, 0x4 ;  /* 0x00000004ffc07424 */ /* 0x000fe400078e00ff */
[----:B------:R-:W-:-:S04]  /*15750*/  IMAD.MOV.U32 R106, RZ, RZ, R191 ;  /* 0x000000ffff6a7224 */ /* 0x000fc800078e00bf */
[----:B------:R-:W-:-:S05]  /*15760*/  FADD.FTZ R106, R105, R106 ;  /* 0x0000006a696a7221 */ /* 0x000fca0000010000 */
[----:B------:R-:W-:-:S07]  /*15770*/  MOV R193, R106 ;  /* 0x0000006a00c17202 */ /* 0x000fce0000000f00 */
[----:B------:R-:W-:Y:S05]  /*15780*/  WARPSYNC.COLLECTIVE R190, `(.L_x_36509) ;  /* 0x00000000be087348 */ /* 0x000fea0003c00000 */
[----:B------:R0:W1:Y:S02]  /*15790*/  SHFL.BFLY P6, R191, R193, R192, R195 ;  /* 0x0c0000c0c1bf7389 */ /* 0x00006400000c00c3 */
[----:B01----:R-:W-:Y:S01]  /*157a0*/  ENDCOLLECTIVE ;  /* 0x000000000000791b */ /* 0x003fe20003800000 */
.L_x_36509:
[----:B------:R-:W-:Y:S01]  /*157b0*/  HFMA2.MMA R192, -RZ, RZ, 0, 4.76837158203125e-07 ;  /* 0x00000008ffc07435 */ /* 0x000fe200000001ff */
[----:B------:R-:W-:-:S05]  /*157c0*/  MOV R107, R191 ;  /* 0x000000bf006b7202 */ /* 0x000fca0000000f00 */
[----:B------:R-:W-:-:S04]  /*157d0*/  FADD.FTZ R107, R106, R107 ;  /* 0x0000006b6a6b7221 */ /* 0x000fc80000010000 */
[----:B------:R-:W-:-:S07]  /*157e0*/  IMAD.MOV.U32 R193, RZ, RZ, R107 ;  /* 0x000000ffffc17224 */ /* 0x000fce00078e006b */
[----:B------:R-:W-:Y:S05]  /*157f0*/  WARPSYNC.COLLECTIVE R190, `(.L_x_36510) ;  /* 0x00000000be087348 */ /* 0x000fea0003c00000 */
[----:B------:R0:W1:Y:S02]  /*15800*/  SHFL.BFLY P6, R191, R193, R192, R195 ;  /* 0x0c0000c0c1bf7389 */ /* 0x00006400000c00c3 */
[----:B01----:R-:W-:Y:S01]  /*15810*/  ENDCOLLECTIVE ;  /* 0x000000000000791b */ /* 0x003fe20003800000 */
.L_x_36510:
[----:B------:R-:W-:Y:S02]  /*15820*/  IMAD.MOV.U32 R192, RZ, RZ, 0x10 ;  /* 0x00000010ffc07424 */ /* 0x000fe400078e00ff */
[----:B------:R-:W-:-:S04]  /*15830*/  IMAD.MOV.U32 R188, RZ, RZ, R191 ;  /* 0x000000ffffbc7224 */ /* 0x000fc800078e00bf */
[----:B------:R-:W-:-:S05]  /*15840*/  FADD.FTZ R188, R107, R188 ;  /* 0x000000bc6bbc7221 */ /* 0x000fca0000010000 */
[----:B------:R-:W-:-:S07]  /*15850*/  MOV R193, R188 ;  /* 0x000000bc00c17202 */ /* 0x000fce0000000f00 */
[----:B------:R-:W-:Y:S05]  /*15860*/  WARPSYNC.COLLECTIVE R190, `(.L_x_36511) ;  /* 0x00000000be087348 */ /* 0x000fea0003c00000 */
[----:B------:R0:W1:Y:S02]  /*15870*/  SHFL.BFLY P6, R191, R193, R192, R195 ;  /* 0x0c0000c0c1bf7389 */ /* 0x00006400000c00c3 */
[----:B01----:R-:W-:Y:S01]  /*15880*/  ENDCOLLECTIVE ;  /* 0x000000000000791b */ /* 0x003fe20003800000 */
.L_x_36511:
[----:B------:R-:W-:Y:S01]  /*15890*/  MOV R187, R191 ;  /* 0x000000bf00bb7202 */ /* 0x000fe20000000f00 */
[----:B------:R-:W-:Y:S06]  /*158a0*/  BRA `(.L_x_36512) ;  /* 0xffffffe000c87947 */ /* 0x000fec000383ffff */
.L_x_36513:
        /* <DEDUP_REMOVED lines=13> */
.L_x_44471:


//--------------------- .text._ZN10layer_norm13ln_fwd_kernelINS_13Kernel_traitsI6__halfffffjLj1536ELj1ELj4ELj1ELj16ENS_18Kernel_traits_baseILj1536ES2_ffffjLj128EEEEELb1ELb0ELb0ELb1EEEvNS_9FwdParamsE --------------------------
	.section	.text._ZN10layer_norm13ln_fwd_kernelINS_13Kernel_traitsI6__halfffffjLj1536ELj1ELj4ELj1ELj16ENS_18Kernel_traits_baseILj1536ES2_ffffjLj128EEEEELb1ELb0ELb0ELb1EEEvNS_9FwdParamsE,"ax",@progbits
	.align	128
        .global         _ZN10layer_norm13ln_fwd_kernelINS_13Kernel_traitsI6__halfffffjLj1536ELj1ELj4ELj1ELj16ENS_18Kernel_traits_baseILj1536ES2_ffffjLj128EEEEELb1ELb0ELb0ELb1EEEvNS_9FwdParamsE
        .type           _ZN10layer_norm13ln_fwd_kernelINS_13Kernel_traitsI6__halfffffjLj1536ELj1ELj4ELj1ELj16ENS_18Kernel_traits_baseILj1536ES2_ffffjLj128EEEEELb1ELb0ELb0ELb1EEEvNS_9FwdParamsE,@function
        .size           _ZN10layer_norm13ln_fwd_kernelINS_13Kernel_traitsI6__halfffffjLj1536ELj1ELj4ELj1ELj16ENS_18Kernel_traits_baseILj1536ES2_ffffjLj128EEEEELb1ELb0ELb0ELb1EEEvNS_9FwdParamsE,(.L_x_44472 - _ZN10layer_norm13ln_fwd_kernelINS_13Kernel_traitsI6__halfffffjLj1536ELj1ELj4ELj1ELj16ENS_18Kernel_traits_baseILj1536ES2_ffffjLj128EEEEELb1ELb0ELb0ELb1EEEvNS_9FwdParamsE)
        .other          _ZN10layer_norm13ln_fwd_kernelINS_13Kernel_traitsI6__halfffffjLj1536ELj1ELj4ELj1ELj16ENS_18Kernel_traits_baseILj1536ES2_ffffjLj128EEEEELb1ELb0ELb0ELb1EEEvNS_9FwdParamsE,@"STO_CUDA_ENTRY STV_DEFAULT"
_ZN10layer_norm13ln_fwd_kernelINS_13Kernel_traitsI6__halfffffjLj1536ELj1ELj4ELj1ELj16ENS_18Kernel_traits_baseILj1536ES2_ffffjLj128EEEEELb1ELb0ELb0ELb1EEEvNS_9FwdParamsE:
.text._ZN10layer_norm13ln_fwd_kernelINS_13Kernel_traitsI6__halfffffjLj1536ELj1ELj4ELj1ELj16ENS_18Kernel_traits_baseILj1536ES2_ffffjLj128EEEEELb1ELb0ELb0ELb1EEEvNS_9FwdParamsE:
        /* <DEDUP_REMOVED lines=14> */
[----:B-1----:R-:W-:Y:S01]  /*00e0*/  @P1 MOV R2, R184 ;  /* 0x000000b800021202 */ /* 0x002fe20000000f00 */
[----:B------:R-:W5:Y:S01]  /*00f0*/  @P1 LDG.E.64 R178, desc[UR4][R178.64] ;  /* 0x00000004b2b21981 */ /* 0x000f62000c1e1b00 */
[----:B0-----:R-:W-:Y:S01]  /*0100*/  SHF.L.U32 R0, R174, 0x3, RZ ;  /* 0x00000003ae007819 */ /* 0x001fe200000006ff */
[----:B--2---:R-:W-:-:S03]  /*0110*/  @P1 IMAD.MOV.U32 R3, RZ, RZ, R185 ;  /* 0x000000ffff031224 */ /* 0x004fc600078e00b9 */
[----:B------:R-:W-:Y:S02]  /*0120*/  LOP3.LUT R14, R0, 0xf8, RZ, 0xc0, !PT ;  /* 0x000000f8000e7812 */ /* 0x000fe400078ec0ff */
[----:B------:R0:W5:Y:S02]  /*0130*/  @P1 LDG.E.64 R12, desc[UR4][R2.64] ;  /* 0x00000004020c1981 */ /* 0x000164000c1e1b00 */
[----:B------:R-:W-:-:S05]  /*0140*/  IADD3 R16, P2, R14, UR6, RZ ;  /* 0x000000060e107c10 */ /* 0x000fca000ff5e0ff */
[----:B------:R-:W-:Y:S01]  /*0150*/  IMAD.X R17, RZ, RZ, UR7, P2 ;  /* 0x00000007ff117e24 */ /* 0x000fe200090e06ff */
[----:B------:R-:W1:Y:S01]  /*0160*/  S2R R0, SR_CTAID.X ;  /* 0x0000000000007919 */ /* 0x000e620000002500 */
[----:B------:R-:W-:Y:S01]  /*0170*/  SHF.R.U32.HI R175, RZ, 0x5, R174 ;  /* 0x00000005ffaf7819 */ /* 0x000fe200000116ae */
[----:B------:R-:W-:Y:S02]  /*0180*/  ULDC.64 UR6, c[0x0][0x260] ;  /* 0x0000980000067ab9 */ /* 0x000fe40000000a00 */
        /* <DEDUP_REMOVED lines=12> */
[----:B-1----:R-:W-:-:S04]  /*0250*/  LEA R175, R0, R175, 0x2 ;  /* 0x000000af00af7211 */ /* 0x002fc800078e10ff */
[----:B------:R-:W-:Y:S02]  /*0260*/  ISETP.GE.AND P2, PT, R175, UR8, PT ;  /* 0x00000008af007c0c */ /* 0x000fe4000bf46270 */
[----:B------:R-:W-:Y:S01]  /*0270*/  IADD3 R14, P3, R14, UR6, RZ ;  /* 0x000000060e0e7c10 */ /* 0x000fe2000ff7e0ff */
[----:B------:R-:W-:Y:S02]  /*0280*/  ULDC UR6, c[0x0][0x0] ;  /* 0x0000000000067ab9 */ /* 0x000fe40000000800 */
[----:B------:R-:W-:Y:S02]  /*0290*/  IMAD R174, R0, UR6, R174 ;  /* 0x0000000600ae7c24 */ /* 0x000fe4000f8e02ae */
[----:B------:R-:W-:-:S06]  /*02a0*/  IMAD.X R15, RZ, RZ, UR7, P3 ;  /* 0x00000007ff0f7e24 */ /* 0x000fcc00098e06ff */
[----:B0-----:R-:W-:Y:S05]  /*02b0*/  @P2 EXIT ;  /* 0x000000000000294d */ /* 0x001fea0003800000 */
[----:B------:R-:W2:Y:S01]  /*02c0*/  LDG.E.64 R46, desc[UR4][R14.64+0x400] ;  /* 0x000400040e2e7981 */ /* 0x000ea2000c1e1b00 */
[----:B------:R-:W0:Y:S03]  /*02d0*/  @P1 LDC R17, c[0x0][0x2f0] ;  /* 0x0000bc00ff111b82 */ /* 0x000e260000000800 */
        /* <DEDUP_REMOVED lines=11> */
[----:B0----5:R-:W-:Y:S01]  /*0390*/  @P1 IADD3 R184, P2, R12, R17, RZ ;  /* 0x000000110cb81210 */ /* 0x021fe20007f5e0ff */
[----:B------:R-:W-:Y:S01]  /*03a0*/  VIADD R44, R179, 0xbb67ae85 ;  /* 0xbb67ae85b32c7836 */ /* 0x000fe20000000000 */
[C---:B------:R-:W-:Y:S01]  /*03b0*/  IADD3 R43, R178.reuse, -0x61c88647, RZ ;  /* 0x9e3779b9b22b7810 */ /* 0x040fe20007ffe0ff */
[----:B------:R-:W-:Y:S01]  /*03c0*/  VIADD R42, R178, 0x3c6ef372 ;  /* 0x3c6ef372b22a7836 */ /* 0x000fe20000000000 */
[----:B------:R-:W-:-:S02]  /*03d0*/  @P1 IADD3.X R185, RZ, R13, RZ, P2, !PT ;  /* 0x0000000dffb91210 */ /* 0x000fc400017fe4ff */
[C---:B------:R-:W-:Y:S01]  /*03e0*/  IADD3 R41, R179.reuse, 0x76cf5d0a, RZ ;  /* 0x76cf5d0ab3297810 */ /* 0x040fe20007ffe0ff */
[----:B------:R-:W-:Y:S01]  /*03f0*/  VIADD R40, R179, 0x32370b8f ;  /* 0x32370b8fb3287836 */ /* 0x000fe20000000000 */
[--C-:B------:R-:W-:Y:S01]  /*0400*/  SHF.R.U64 R173, R184, 0x2, R185.reuse ;  /* 0x00000002b8ad7819 */ /* 0x100fe200000012b9 */
[----:B------:R-:W-:Y:S01]  /*0410*/  IMAD.WIDE.U32 R16, R174, -0x326172a9, RZ ;  /* 0xcd9e8d57ae107825 */ /* 0x000fe200078e00ff */
[----:B------:R-:W-:Y:S01]  /*0420*/  SHF.R.U32.HI R171, RZ, 0x2, R185 ;  /* 0x00000002ffab7819 */ /* 0x000fe200000116b9 */
[----:B------:R-:W-:Y:S01]  /*0430*/  ULDC.64 UR6, c[0x0][0x270] ;  /* 0x00009c0000067ab9 */ /* 0x000fe20000000a00 */
[----:B------:R-:W-:Y:S01]  /*0440*/  IADD3 R39, R178, -0x255992d5, RZ ;  /* 0xdaa66d2bb2277810 */ /* 0x000fe20007ffe0ff */
[----:B------:R-:W-:Y:S01]  /*0450*/  IMAD.WIDE.U32 R12, R173, -0x2daee0ad, RZ ;  /* 0xd2511f53ad0c7825 */ /* 0x000fe200078e00ff */
[----:B------:R-:W-:-:S03]  /*0460*/  LOP3.LUT R18, R17, R171, R178, 0x96, !PT ;  /* 0x000000ab11127212 */ /* 0x000fc600078e96b2 */
[----:B------:R-:W-:Y:S01]  /*0470*/  VIADD R38, R178, 0x78dde6e4 ;  /* 0x78dde6e4b2267836 */ /* 0x000fe20000000000 */
[----:B------:R-:W-:Y:S01]  /*0480*/  LOP3.LUT R0, R13, R179, RZ, 0x3c, !PT ;  /* 0x000000b30d007212 */ /* 0x000fe200078e3cff */
[----:B------:R-:W-:Y:S01]  /*0490*/  IMAD.WIDE.U32 R18, R18, -0x2daee0ad, RZ ;  /* 0xd2511f5312127825 */ /* 0x000fe200078e00ff */
[----:B------:R-:W-:-:S03]  /*04a0*/  IADD3 R37, R179, -0x126145ec, RZ ;  /* 0xed9eba14b3257810 */ /* 0x000fc60007ffe0ff */
[----:B------:R-:W-:Y:S01]  /*04b0*/  VIADD R36, R179, 0xa9066899 ;  /* 0xa9066899b3247836 */ /* 0x000fe20000000000 */
[----:B------:R-:W-:Y:S01]  /*04c0*/  IADD3 R35, R178, 0x1715609d, RZ ;  /* 0x1715609db2237810 */ /* 0x000fe20007ffe0ff */
[----:B-1----:R-:W-:Y:S01]  /*04d0*/  IMAD.WIDE.U32 R14, R0, -0x326172a9, RZ ;  /* 0xcd9e8d57000e7825 */ /* 0x002fe200078e00ff */
[----:B------:R-:W-:-:S03]  /*04e0*/  LOP3.LUT R17, R19, R12, R44, 0x96, !PT ;  /* 0x0000000c13117212 */ /* 0x000fc600078e962c */
[C---:B------:R-:W-:Y:S01]  /*04f0*/  VIADD R34, R178.reuse, 0xb54cda56 ;  /* 0xb54cda56b2227836 */ /* 0x040fe20000000000 */
[----:B------:R-:W-:Y:S01]  /*0500*/  LOP3.LUT R12, R15, R43, R16, 0x96, !PT ;  /* 0x0000002b0f0c7212 */ /* 0x000fe200078e9610 */
[----:B------:R-:W-:Y:S01]  /*0510*/  IMAD.WIDE.U32 R16, R17, -0x326172a9, RZ ;  /* 0xcd9e8d5711107825 */ /* 0x000fe200078e00ff */
[----:B------:R-:W-:Y:S02]  /*0520*/  IADD3 R33, R179, 0x646e171e, RZ ;  /* 0x646e171eb3217810 */ /* 0x000fe40007ffe0ff */
[----:B------:R-:W-:Y:S01]  /*0530*/  IADD3 R31, R178, 0x5384540f, RZ ;  /* 0x5384540fb21f7810 */ /* 0x000fe20007ffe0ff */
[----:B------:R-:W-:Y:S01]  /*0540*/  IMAD.WIDE.U32 R12, R12, -0x2daee0ad, RZ ;  /* 0xd2511f530c0c7825 */ /* 0x000fe200078e00ff */
[----:B------:R-:W-:-:S03]  /*0550*/  LOP3.LUT R14, R17, R14, R42, 0x96, !PT ;  /* 0x0000000e110e7212 */ /* 0x000fc600078e962a */
[----:B------:R-:W-:Y:S01]  /*0560*/  VIADD R32, R179, 0x1fd5c5a3 ;  /* 0x1fd5c5a3b3207836 */ /* 0x000fe20000000000 */
[----:B------:R-:W-:Y:S01]  /*0570*/  LOP3.LUT R18, R13, R18, R41, 0x96, !PT ;  /* 0x000000120d127212 */ /* 0x000fe200078e9629 */
[----:B------:R-:W-:Y:S01]  /*0580*/  IMAD.WIDE.U32 R14, R14, -0x2daee0ad, RZ ;  /* 0xd2511f530e0e7825 */ /* 0x000fe200078e00ff */
[----:B------:R-:W-:Y:S02]  /*0590*/  IADD3 R29, R179, -0x24c28bd8, RZ ;  /* 0xdb3d7428b31d7810 */ /* 0x000fe40007ffe0ff */
[----:B------:R-:W-:Y:S01]  /*05a0*/  @!P0 CS2R R22, SRZ ;  /* 0x0000000000168805 */ /* 0x000fe2000001ff00 */
[----:B------:R-:W-:Y:S01]  /*05b0*/  VIADD R30, R178, 0xf1bbcdc8 ;  /* 0xf1bbcdc8b21e7836 */ /* 0x000fe20000000000 */
[----:B------:R-:W-:Y:S01]  /*05c0*/  @!P0 CS2R R20, SRZ ;  /* 0x0000000000148805 */ /* 0x000fe2000001ff00 */
[----:B------:R-:W-:Y:S01]  /*05d0*/  IMAD.WIDE.U32 R18, R18, -0x326172a9, RZ ;  /* 0xcd9e8d5712127825 */ /* 0x000fe200078e00ff */
[----:B------:R-:W-:Y:S02]  /*05e0*/  LOP3.LUT R17, R15, R12, R40, 0x96, !PT ;  /* 0x0000000c0f117212 */ /* 0x000fe400078e9628 */
[----:B------:R-:W-:-:S02]  /*05f0*/  @!P0 CS2R R76, SRZ ;  /* 0x00000000004c8805 */ /* 0x000fc4000001ff00 */
[----:B------:R-:W-:Y:S02]  /*0600*/  @!P0 CS2R R74, SRZ ;  /* 0x00000000004a8805 */ /* 0x000fe4000001ff00 */
[----:B------:R-:W-:Y:S02]  /*0610*/  @!P0 CS2R R72, SRZ ;  /* 0x0000000000488805 */ /* 0x000fe4000001ff00 */
[----:B------:R-:W-:Y:S01]  /*0620*/  LOP3.LUT R12, R19, R16, R39, 0x96, !PT ;  /* 0x00000010130c7212 */ /* 0x000fe200078e9627 */
[----:B------:R-:W-:Y:S01]  /*0630*/  IMAD.WIDE.U32 R16, R17, -0x326172a9, RZ ;  /* 0xcd9e8d5711107825 */ /* 0x000fe200078e00ff */
        /* <DEDUP_REMOVED lines=11> */
[----:B------:R-:W-:Y:S01]  /*06f0*/  IADD3 R27, R178, -0x700cb87f, RZ ;  /* 0x8ff34781b21b7810 */ /* 0x000fe20007ffe0ff */
[----:B------:R-:W-:Y:S01]  /*0700*/  ULDC UR12, c[0x0][0x2d8] ;  /* 0x0000b600000c7ab9 */ /* 0x000fe20000000800 */
[----:B------:R-:W-:Y:S01]  /*0710*/  IMAD.WIDE.U32 R18, R18, -0x326172a9, RZ ;  /* 0xcd9e8d5712127825 */ /* 0x000fe200078e00ff */
[----:B------:R-:W-:Y:S01]  /*0720*/  LOP3.LUT R17, R15, R12, R36, 0x96, !PT ;  /* 0x0000000c0f117212 */ /* 0x000fe200078e9624 */
[----:B------:R-:W-:Y:S01]  /*0730*/  ULDC.64 UR8, c[0x0][0x238] ;  /* 0x00008e0000087ab9 */ /* 0x000fe20000000a00 */
[----:B------:R-:W-:Y:S01]  /*0740*/  ULDC.64 UR10, c[0x0][0x240] ;  /* 0x00009000000a7ab9 */ /* 0x000fe20000000a00 */
[----:B------:R-:W-:Y:S01]  /*0750*/  VIADD R28, R179, 0x96a522ad ;  /* 0x96a522adb31c7836 */ /* 0x000fe20000000000 */
[----:B------:R-:W-:Y:S01]  /*0760*/  LOP3.LUT R12, R19, R16, R35, 0x96, !PT ;  /* 0x00000010130c7212 */ /* 0x000fe200078e9623 */
[----:B------:R-:W-:Y:S01]  /*0770*/  IMAD.WIDE.U32 R16, R17, -0x326172a9, RZ ;  /* 0xcd9e8d5711107825 */ /* 0x000fe200078e00ff */
[----:B------:R-:W-:-:S03]  /*0780*/  ULDC.64 UR14, c[0x0][0x2b8] ;  /* 0x0000ae00000e7ab9 */ /* 0x000fc60000000a00 */
[----:B------:R-:W-:Y:S01]  /*0790*/  IMAD.WIDE.U32 R12, R12, -0x2daee0ad, RZ ;  /* 0xd2511f530c0c7825 */ /* 0x000fe200078e00ff */
[----:B------:R-:W-:-:S04]  /*07a0*/  LOP3.LUT R15, R17, R18, R34, 0x96, !PT ;  /* 0x00000012110f7212 */ /* 0x000fc800078e9622 */
[----:B------:R-:W-:Y:S01]  /*07b0*/  LOP3.LUT R18, R13, R14, R33, 0x96, !PT ;  /* 0x0000000e0d127212 */ /* 0x000fe200078e9621 */
[----:B------:R-:W-:-:S04]  /*07c0*/  IMAD.WIDE.U32 R14, R15, -0x2daee0ad, RZ ;  /* 0xd2511f530f0e7825 */ /* 0x000fc800078e00ff */
[----:B------:R-:W-:Y:S01]  /*07d0*/  IMAD.WIDE.U32 R18, R18, -0x326172a9, RZ ;  /* 0xcd9e8d5712127825 */ /* 0x000fe200078e00ff */
[----:B------:R-:W-:-:S04]  /*07e0*/  LOP3.LUT R12, R15, R12, R32, 0x96, !PT ;  /* 0x0000000c0f0c7212 */ /* 0x000fc800078e9620 */
[----:B------:R-:W-:Y:S01]  /*07f0*/  LOP3.LUT R16, R19, R16, R31, 0x96, !PT ;  /* 0x0000001013107212 */ /* 0x000fe200078e961f */
[----:B------:R-:W-:Y:S01]  /*0800*/  IMAD.HI.U32 R13, R12, -0x326172a9, RZ ;  /* 0xcd9e8d570c0d7827 */ /* 0x000fe200078e00ff */
[----:B------:R-:W-:Y:S01]  /*0810*/  ISETP.NE.U32.AND P0, PT, RZ, UR6, PT ;  /* 0x00000006ff007c0c */ /* 0x000fe2000bf05070 */
[----:B------:R-:W-:Y:S02]  /*0820*/  ULDC.U8 UR6, c[0x0][0x2a0] ;  /* 0x0000a80000067ab9 */ /* 0x000fe40000000000 */
[----:B------:R-:W-:Y:S01]  /*0830*/  IMAD.HI.U32 R0, R16, -0x2daee0ad, RZ ;  /* 0xd2511f5310007827 */ /* 0x000fe200078e00ff */
[----:B------:R-:W-:Y:S02]  /*0840*/  LOP3.LUT R156, R13, R18, R30, 0x96, !PT ;  /* 0x000000120d9c7212 */ /* 0x000fe400078e961e */
[----:B------:R-:W-:Y:S02]  /*0850*/  ISETP.NE.AND.EX P0, PT, RZ, UR7, PT, P0 ;  /* 0x00000007ff007c0c */ /* 0x000fe4000bf05300 */
[----:B------:R-:W-:Y:S01]  /*0860*/  LOP3.LUT R158, R0, R14, R29, 0x96, !PT ;  /* 0x0000000e009e7212 */ /* 0x000fe200078e961d */
[----:B------:R-:W-:Y:S01]  /*0870*/  IMAD R13, R16, -0x2daee0ad, RZ ;  /* 0xd2511f53100d7824 */ /* 0x000fe200078e02ff */
[--C-:B------:R-:W-:Y:S01]  /*0880*/  SHF.R.U64 R114, R22, 0x10, R23.reuse ;  /* 0x0000001016727819 */ /* 0x100fe20000001217 */
[----:B------:R-:W-:Y:S01]  /*0890*/  IMAD.HI.U32 R26, R156, -0x2daee0ad, RZ ;  /* 0xd2511f539c1a7827 */ /* 0x000fe200078e00ff */
[----:B------:R-:W-:Y:S01]  /*08a0*/  SHF.R.U32.HI R115, RZ, 0x10, R23 ;  /* 0x00000010ff737819 */ /* 0x000fe20000011617 */
[----:B------:R-:W-:Y:S01]  /*08b0*/  ULDC UR7, c[0x0][0x218] ;  /* 0x0000860000077ab9 */ /* 0x000fe20000000800 */
[--C-:B------:R-:W-:Y:S01]  /*08c0*/  SHF.R.U64 R116, R20, 0x10, R21.reuse ;  /* 0x0000001014747819 */ /* 0x100fe20000001215 */
[----:B------:R-:W-:Y:S01]  /*08d0*/  IMAD R0, R12, -0x326172a9, RZ ;  /* 0xcd9e8d570c007824 */ /* 0x000fe200078e02ff */
[----:B------:R-:W-:Y:S01]  /*08e0*/  SHF.R.U32.HI R117, RZ, 0x10, R21 ;  /* 0x00000010ff757819 */ /* 0x000fe20000011615 */
[----:B------:R-:W-:Y:S01]  /*08f0*/  IMAD.HI.U32 R25, R158, -0x326172a9, RZ ;  /* 0xcd9e8d579e197827 */ /* 0x000fe200078e00ff */
[----:B------:R-:W-:-:S02]  /*0900*/  SHF.R.U64 R118, R76, 0x10, R77 ;  /* 0x000000104c767819 */ /* 0x000fc4000000124d */
[----:B------:R-:W-:Y:S01]  /*0910*/  SHF.R.U32.HI R119, RZ, 0x10, R77 ;  /* 0x00000010ff777819 */ /* 0x000fe2000001164d */
[----:B------:R-:W-:Y:S01]  /*0920*/  HADD2.F32 R12, -RZ, R10.H0_H0 ;  /* 0x2000000aff0c7230 */ /* 0x000fe20000004100 */
[--C-:B------:R-:W-:Y:S02]  /*0930*/  SHF.R.U64 R120, R74, 0x10, R75.reuse ;  /* 0x000000104a787819 */ /* 0x100fe4000000124b */
[----:B------:R-:W-:Y:S02]  /*0940*/  SHF.R.U32.HI R121, RZ, 0x10, R75 ;  /* 0x00000010ff797819 */ /* 0x000fe4000001164b */
[--C-:B------:R-:W-:Y:S02]  /*0950*/  SHF.R.U64 R122, R72, 0x10, R73.reuse ;  /* 0x00000010487a7819 */ /* 0x100fe40000001249 */
[----:B------:R-:W-:Y:S02]  /*0960*/  SHF.R.U32.HI R123, RZ, 0x10, R73 ;  /* 0x00000010ff7b7819 */ /* 0x000fe40000011649 */
[----:B------:R-:W-:-:S02]  /*0970*/  SHF.R.U64 R124, R70, 0x10, R71 ;  /* 0x00000010467c7819 */ /* 0x000fc40000001247 */
        /* <DEDUP_REMOVED lines=14> */
[----:B------:R-:W-:Y:S01]  /*0a60*/  P2R R177, PR, RZ, 0x1 ;  /* 0x00000001ffb17803 */ /* 0x000fe20000000000 */
[----:B------:R-:W-:Y:S01]  /*0a70*/  HADD2.F32 R8, -RZ, R6.H0_H0 ;  /* 0x20000006ff087230 */ /* 0x000fe20000004100 */
[----:B------:R-:W-:Y:S01]  /*0a80*/  ISETP.NE.AND P0, PT, RZ, UR6, PT ;  /* 0x00000006ff007c0c */ /* 0x000fe2000bf05270 */
[----:B------:R-:W-:Y:S01]  /*0a90*/  HADD2.F32 R24, -RZ, R22.H0_H0 ;  /* 0x20000016ff187230 */ /* 0x000fe20000004100 */
[----:B------:R-:W-:Y:S01]  /*0aa0*/  LOP3.LUT R26, R26, R13, R28, 0x96, !PT ;  /* 0x0000000d1a1a7212 */ /* 0x000fe200078e961c */
[----:B------:R-:W-:Y:S01]  /*0ab0*/  HADD2.F32 R6, -RZ, R4.H0_H0 ;  /* 0x20000004ff067230 */ /* 0x000fe20000004100 */
[----:B------:R-:W-:Y:S01]  /*0ac0*/  LOP3.LUT R25, R25, R0, R27, 0x96, !PT ;  /* 0x0000000019197212 */ /* 0x000fe200078e961b */
[----:B------:R-:W-:Y:S01]  /*0ad0*/  HADD2.F32 R22, -RZ, R20.H0_H0 ;  /* 0x20000014ff167230 */ /* 0x000fe20000004100 */
[----:B------:R-:W-:Y:S01]  /*0ae0*/  LOP3.LUT R184, R184, 0x3, RZ, 0xc0, !PT ;  /* 0x00000003b8b87812 */ /* 0x000fe200078ec0ff */
[----:B------:R-:W-:Y:S01]  /*0af0*/  HADD2.F32 R4, -RZ, R2.H0_H0 ;  /* 0x20000002ff047230 */ /* 0x000fe20000004100 */
[----:B------:R-:W-:Y:S01]  /*0b00*/  P2R R176, PR, RZ, 0x1 ;  /* 0x00000001ffb07803 */ /* 0x000fe20000000000 */
        /* <DEDUP_REMOVED lines=41> */
[----:B------:R-:W-:Y:S02]  /*0da0*/  IMAD R156, R156, -0x2daee0ad, RZ ;  /* 0xd2511f539c9c7824 */ /* 0x000fe400078e02ff */
[----:B------:R-:W-:Y:S01]  /*0db0*/  IMAD R158, R158, -0x326172a9, RZ ;  /* 0xcd9e8d579e9e7824 */ /* 0x000fe200078e02ff */
[--C-:B--2---:R-:W-:Y:S01]  /*0dc0*/  SHF.R.U64 R139, R46, 0x10, R47.reuse ;  /* 0x000000102e8b7819 */ /* 0x104fe2000000122f */
[----:B------:R-:W-:Y:S01]  /*0dd0*/  HADD2.F32 R45, -RZ, R46.H0_H0 ;  /* 0x2000002eff2d7230 */ /* 0x000fe20000004100 */
[----:B------:R-:W-:Y:S01]  /*0de0*/  SHF.R.U32.HI R140, RZ, 0x10, R47 ;  /* 0x00000010ff8c7819 */ /* 0x000fe2000001162f */
[----:B------:R-:W-:Y:S01]  /*0df0*/  HADD2.F32 R46, -RZ, R47.H0_H0 ;  /* 0x2000002fff2e7230 */ /* 0x000fe20000004100 */
[----:B---3--:R-:W-:-:S02]  /*0e00*/  SHF.R.U64 R167, R66, 0x10, R67 ;  /* 0x0000001042a77819 */ /* 0x008fc40000001243 */
[----:B------:R-:W-:Y:S02]  /*0e10*/  SHF.R.U32.HI R170, RZ, 0x10, R67 ;  /* 0x00000010ffaa7819 */ /* 0x000fe40000011643 */
[--C-:B----4-:R-:W-:Y:S02]  /*0e20*/  SHF.R.U64 R163, R64, 0x10, R65.reuse ;  /* 0x0000001040a37819 */ /* 0x110fe40000001241 */
        /* <DEDUP_REMOVED lines=41> */
[----:B------:R-:W-:-:S02]  /*10c0*/  IMAD.MOV.U32 R112, RZ, RZ, RZ ;  /* 0x000000ffff707224 */ /* 0x000fc400078e00ff */
        /* <DEDUP_REMOVED lines=24> */
.L_x_36851:
[----:B-1----:R-:W0:Y:S01]  /*1250*/  LDC.64 R56, c[0x0][0x230] ;  /* 0x00008c00ff387b82 */ /* 0x002e220000000a00 */
[----:B------:R-:W1:Y:S01]  /*1260*/  S2R R190, SR_TID.X ;  /* 0x0000000000be7919 */ /* 0x000e620000002100 */
[----:B------:R-:W-:Y:S01]  /*1270*/  ISETP.NE.AND P2, PT, R177, RZ, PT ;  /* 0x000000ffb100720c */ /* 0x000fe20003f45270 */
[----:B------:R-:W-:Y:S01]  /*1280*/  IMAD R52, R175, UR7, RZ ;  /* 0x00000007af347c24 */ /* 0x000fe2000f8e02ff */
[----:B------:R-:W-:-:S04]  /*1290*/  HFMA2.MMA R195, -RZ, RZ, 1.875, 0 ;  /* 0x3f800000ffc37435 */ /* 0x000fc800000001ff */
        /* <DEDUP_REMOVED lines=9> */
[C---:B------:R-:W-:Y:S01]  /*1330*/  @P1 LEA R58, P0, R191.reuse, R56, 0x4 ;  /* 0x00000038bf3a1211 */ /* 0x040fe200078020ff */
[----:B--2---:R-:W-:-:S03]  /*1340*/  IMAD.WIDE.U32 R52, R191, 0x10, R100 ;  /* 0x00000010bf347825 */ /* 0x004fc600078e0064 */
[----:B------:R-:W-:Y:S01]  /*1350*/  @P1 LEA.HI.X R59, R191, R57, RZ, 0x4, P0 ;  /* 0x00000039bf3b1211 */ /* 0x000fe200000f24ff */
[----:B------:R0:W5:Y:S04]  /*1360*/  @P2 LDG.E R195, desc[UR4][R60.64] ;  /* 0x000000043cc32981 */ /* 0x000168000c1e1900 */
[----:B------:R-:W5:Y:S04]  /*1370*/  LDG.E.128 R52, desc[UR4][R52.64] ;  /* 0x0000000434347981 */ /* 0x000f68000c1e1d00 */
        /* <DEDUP_REMOVED lines=13> */
.L_x_36515:
[----:B------:R-:W-:-:S07]  /*1450*/  IMAD.MOV.U32 R66, RZ, RZ, R158 ;  /* 0x000000ffff427224 */ /* 0x000fce00078e009e */
.L_x_36516:
[----:B------:R-:W-:Y:S05]  /*1460*/  BSYNC B0 ;  /* 0x0000000000007941 */ /* 0x000fea0003800000 */
.L_x_36514:
        /* <DEDUP_REMOVED lines=16> */
.L_x_36520:
[----:B------:R-:W-:Y:S05]  /*1570*/  BSYNC B1 ;  /* 0x0000000000017941 */ /* 0x000fea0003800000 */
.L_x_36519:
        /* <DEDUP_REMOVED lines=44> */
.L_x_36518:
[----:B------:R-:W-:Y:S05]  /*1840*/  BSYNC B0 ;  /* 0x0000000000007941 */ /* 0x000fea0003800000 */
.L_x_36517:
[----:B------:R-:W0:Y:S01]  /*1850*/  LDC R194, c[0x0][0x298] ;  /* 0x0000a600ffc27b82 */ /* 0x000e220000000800 */
[----:B------:R-:W-:Y:S01]  /*1860*/  HFMA2.MMA R192, -RZ, RZ, 0.1171875, 0 ;  /* 0x2f800000ffc07435 */ /* 0x000fe200000001ff */
[----:B------:R-:W-:Y:S01]  /*1870*/  I2FP.F32.U32 R59, R66 ;  /* 0x00000042003b7245 */ /* 0x000fe20000201000 */
[----:B-----5:R-:W-:Y:S01]  /*1880*/  FMUL.FTZ R61, R52, R195 ;  /* 0x000000c3343d7220 */ /* 0x020fe20000410000 */
[----:B------:R-:W-:Y:S01]  /*1890*/  ISETP.NE.U32.AND P0, PT, R56, RZ, PT ;  /* 0x000000ff3800720c */ /* 0x000fe20003f05070 */
[----:B------:R-:W-:Y:S01]  /*18a0*/  BSSY B0, `(.L_x_36521) ;  /* 0x0000014000007945 */ /* 0x000fe20003800000 */
[C---:B------:R-:W-:Y:S01]  /*18b0*/  ISETP.NE.AND P3, PT, R62.reuse, 0x1, PT ;  /* 0x000000013e00780c */ /* 0x040fe20003f65270 */
[----:B------:R-:W-:Y:S01]  /*18c0*/  VIADD R56, R62, 0x1 ;  /* 0x000000013e387836 */ /* 0x000fe20000000000 */
[----:B------:R-:W1:Y:S01]  /*18d0*/  LDC R193, c[0x0][0x294] ;  /* 0x0000a500ffc17b82 */ /* 0x000e620000000800 */
[----:B------:R-:W-:Y:S02]  /*18e0*/  ISETP.NE.AND.EX P0, PT, R57, RZ, PT, P0 ;  /* 0x000000ff3900720c */ /* 0x000fe40003f05300 */
        /* <DEDUP_REMOVED lines=14> */
.L_x_36522:
[----:B------:R-:W-:-:S07]  /*19d0*/  IMAD.MOV.U32 R52, RZ, RZ, R158 ;  /* 0x000000ffff347224 */ /* 0x000fce00078e009e */
.L_x_36523:
[----:B------:R-:W-:Y:S05]  /*19e0*/  BSYNC B0 ;  /* 0x0000000000007941 */ /* 0x000fea0003800000 */
.L_x_36521:
        /* <DEDUP_REMOVED lines=16> */
.L_x_36527:
[----:B------:R-:W-:Y:S05]  /*1af0*/  BSYNC B1 ;  /* 0x0000000000017941 */ /* 0x000fea0003800000 */
.L_x_36526:
        /* <DEDUP_REMOVED lines=44> */
.L_x_36525:
[----:B------:R-:W-:Y:S05]  /*1dc0*/  BSYNC B0 ;  /* 0x0000000000007941 */ /* 0x000fea0003800000 */
.L_x_36524:
        /* <DEDUP_REMOVED lines=19> */
.L_x_36529:
[----:B------:R-:W-:-:S07]  /*1f00*/  MOV R62, R158 ;  /* 0x0000009e003e7202 */ /* 0x000fce0000000f00 */
.L_x_36530:
[----:B------:R-:W-:Y:S05]  /*1f10*/  BSYNC B0 ;  /* 0x0000000000007941 */ /* 0x000fea0003800000 */
.L_x_36528:
        /* <DEDUP_REMOVED lines=16> */
.L_x_36534:
[----:B------:R-:W-:Y:S05]  /*2020*/  BSYNC B1 ;  /* 0x0000000000017941 */ /* 0x000fea0003800000 */
.L_x_36533:
        /* <DEDUP_REMOVED lines=44> */
.L_x_36532:
[----:B------:R-:W-:Y:S05]  /*22f0*/  BSYNC B0 ;  /* 0x0000000000007941 */ /* 0x000fea0003800000 */
.L_x_36531:
        /* <DEDUP_REMOVED lines=19> */
.L_x_36536:
[----:B------:R-:W-:-:S07]  /*2430*/  IMAD.MOV.U32 R54, RZ, RZ, R158 ;  /* 0x000000ffff367224 */ /* 0x000fce00078e009e */
.L_x_36537:
[----:B------:R-:W-:Y:S05]  /*2440*/  BSYNC B0 ;  /* 0x0000000000007941 */ /* 0x000fea0003800000 */
.L_x_36535:
        /* <DEDUP_REMOVED lines=16> */
.L_x_36541:
[----:B------:R-:W-:Y:S05]  /*2550*/  BSYNC B1 ;  /* 0x0000000000017941 */ /* 0x000fea0003800000 */
.L_x_36540:
        /* <DEDUP_REMOVED lines=44> */
.L_x_36539:
[----:B------:R-:W-:Y:S05]  /*2820*/  BSYNC B0 ;  /* 0x0000000000007941 */ /* 0x000fea0003800000 */
.L_x_36538:
[----:B------:R-:W-:Y:S01]  /*2830*/  I2FP.F32.U32 R57, R54 ;  /* 0x0000003600397245 */ /* 0x000fe20000201000 */
[----:B------:R-:W0:Y:S01]  /*2840*/  @P1 LDC.64 R52, c[0x0][0x230] ;  /* 0x00008c00ff341b82 */ /* 0x000e220000000a00 */
[----:B------:R-:W-:Y:S01]  /*2850*/  FMUL.FTZ R55, R55, R195 ;  /* 0x000000c337377220 */ /* 0x000fe20000410000 */
[----:B------:R-:W-:Y:S02]  /*2860*/  SEL R56, RZ, 0x100, P3 ;  /* 0x00000100ff387807 */ /* 0x000fe40001800000 */
[----:B------:R-:W-:Y:S01]  /*2870*/  FFMA.FTZ R54, R57, R192, 1.1641532182693481445e-10 ;  /* 0x2f00000039367423 */ /* 0x000fe200000100c0 */
[----:B------:R-:W-:Y:S01]  /*2880*/  SEL R57, RZ, 0x10000, P4 ;  /* 0x00010000ff397807 */ /* 0x000fe20002000000 */
[----:B------:R-:W-:Y:S01]  /*2890*/  FMUL.FTZ R55, R55, R194 ;  /* 0x000000c237377220 */ /* 0x000fe20000410000 */
[----:B------:R-:W-:Y:S02]  /*28a0*/  LEA R58, P3, R191, UR8, 0x4 ;  /* 0x00000008bf3a7c11 */ /* 0x000fe4000f8620ff */
[----:B------:R-:W-:-:S02]  /*28b0*/  FSETP.GTU.FTZ.AND P4, PT, R54, R193, PT ;  /* 0x000000c13600720b */ /* 0x000fc40003f9c000 */
[----:B------:R-:W-:Y:S02]  /*28c0*/  IADD3 R197, R191, 0x20, RZ ;  /* 0x00000020bfc57810 */ /* 0x000fe40007ffe0ff */
[----:B------:R-:W-:Y:S02]  /*28d0*/  SEL R54, RZ, 0x1000000, P4 ;  /* 0x01000000ff367807 */ /* 0x000fe40002000000 */
[----:B------:R-:W-:Y:S02]  /*28e0*/  FSEL R95, R55, RZ, !P4 ;  /* 0x000000ff375f7208 */ /* 0x000fe40006000000 */
[----:B------:R-:W-:Y:S02]  /*28f0*/  IADD3 R54, R56, R54, R57 ;  /* 0x0000003638367210 */ /* 0x000fe40007ffe039 */
[----:B------:R-:W-:Y:S01]  /*2900*/  SEL R57, RZ, 0x1, P2 ;  /* 0x00000001ff397807 */ /* 0x000fe20001000000 */
[----:B------:R-:W-:Y:S01]  /*2910*/  @P0 FADD.FTZ R95, R99, R95 ;  /* 0x0000005f635f0221 */ /* 0x000fe20000010000 */
[----:B------:R-:W-:-:S02]  /*2920*/  LEA R56, P2, R191, UR10, 0x2 ;  /* 0x0000000abf387c11 */ /* 0x000fc4000f8410ff */
[C---:B------:R-:W-:Y:S01]  /*2930*/  LEA.HI.X R59, R191.reuse, UR9, RZ, 0x4, P3 ;  /* 0x00000009bf3b7c11 */ /* 0x040fe200098f24ff */
[----:B------:R-:W-:Y:S01]  /*2940*/  IMAD.IADD R63, R54, 0x1, R57 ;  /* 0x00000001363f7824 */ /* 0x000fe200078e0239 */
[----:B------:R-:W-:Y:S01]  /*2950*/  LEA.HI.X R57, R191, UR11, RZ, 0x2, P2 ;  /* 0x0000000bbf397c11 */ /* 0x000fe200090f14ff */
[C---:B------:R-:W-:Y:S02]  /*2960*/  IMAD.WIDE.U32 R54, R197.reuse, 0x10, R100 ;  /* 0x00000010c5367825 */ /* 0x040fe400078e0064 */
[----:B------:R1:W-:Y:S02]  /*2970*/  STG.E.128 desc[UR4][R58.64], R92 ;  /* 0x0000005c3a007986 */ /* 0x0003e4000c101d04 */
[----:B0-----:R-:W-:Y:S02]  /*2980*/  @P1 IMAD.WIDE.U32 R60, R197, 0x10, R52 ;  /* 0x00000010c53c1825 */ /* 0x001fe400078e0034 */
[----:B------:R1:W-:Y:S04]  /*2990*/  STG.E desc[UR4][R56.64], R63 ;  /* 0x0000003f38007986 */ /* 0x0003e8000c101904 */
        /* <DEDUP_REMOVED lines=14> */
.L_x_36543:
[----:B------:R-:W-:-:S07]  /*2a80*/  MOV R64, R158 ;  /* 0x0000009e00407202 */ /* 0x000fce0000000f00 */
.L_x_36544:
[----:B------:R-:W-:Y:S05]  /*2a90*/  BSYNC B0 ;  /* 0x0000000000007941 */ /* 0x000fea0003800000 */
.L_x_36542:
        /* <DEDUP_REMOVED lines=16> */
.L_x_36548:
[----:B------:R-:W-:Y:S05]  /*2ba0*/  BSYNC B1 ;  /* 0x0000000000017941 */ /* 0x000fea0003800000 */
.L_x_36547:
        /* <DEDUP_REMOVED lines=44> */
.L_x_36546:
[----:B------:R-:W-:Y:S05]  /*2e70*/  BSYNC B0 ;  /* 0x0000000000007941 */ /* 0x000fea0003800000 */
.L_x_36545:
[----:B------:R-:W-:Y:S01]  /*2e80*/  I2FP.F32.U32 R57, R64 ;  /* 0x0000004000397245 */ /* 0x000fe20000201000 */
[----:B-----5:R-:W-:Y:S01]  /*2e90*/  FMUL.FTZ R59, R52, R195 ;  /* 0x000000c3343b7220 */ /* 0x020fe20000410000 */
        /* <DEDUP_REMOVED lines=17> */
.L_x_36550:
[----:B------:R-:W-:-:S07]  /*2fb0*/  IMAD.MOV.U32 R52, RZ, RZ, R158 ;  /* 0x000000ffff347224 */ /* 0x000fce00078e009e */
.L_x_36551:
[----:B------:R-:W-:Y:S05]  /*2fc0*/  BSYNC B0 ;  /* 0x0000000000007941 */ /* 0x000fea0003800000 */
.L_x_36549:
        /* <DEDUP_REMOVED lines=16> */
.L_x_36555:
[----:B------:R-:W-:Y:S05]  /*30d0*/  BSYNC B1 ;  /* 0x0000000000017941 */ /* 0x000fea0003800000 */
.L_x_36554:
        /* <DEDUP_REMOVED lines=44> */
.L_x_36553:
[----:B------:R-:W-:Y:S05]  /*33a0*/  BSYNC B0 ;  /* 0x0000000000007941 */ /* 0x000fea0003800000 */
.L_x_36552:
        /* <DEDUP_REMOVED lines=19> */
.L_x_36557:
[----:B------:R-:W-:-:S07]  /*34e0*/  MOV R62, R158 ;  /* 0x0000009e003e7202 */ /* 0x000fce0000000f00 */
.L_x_36558:
[----:B------:R-:W-:Y:S05]  /*34f0*/  BSYNC B0 ;  /* 0x0000000000007941 */ /* 0x000fea0003800000 */
.L_x_36556:
        /* <DEDUP_REMOVED lines=16> */
.L_x_36562:
[----:B------:R-:W-:Y:S05]  /*3600*/  BSYNC B1 ;  /* 0x0000000000017941 */ /* 0x000fea0003800000 */
.L_x_36561:
        /* <DEDUP_REMOVED lines=44> */
.L_x_36560:
[----:B------:R-:W-:Y:S05]  /*38d0*/  BSYNC B0 ;  /* 0x0000000000007941 */ /* 0x000fea0003800000 */
.L_x_36559:
        /* <DEDUP_REMOVED lines=19> */
.L_x_36564:
[----:B------:R-:W-:-:S07]  /*3a10*/  IMAD.MOV.U32 R54, RZ, RZ, R158 ;  /* 0x000000ffff367224 */ /* 0x000fce00078e009e */
.L_x_36565:
[----:B------:R-:W-:Y:S05]  /*3a20*/  BSYNC B0 ;  /* 0x0000000000007941 */ /* 0x000fea0003800000 */
.L_x_36563:
        /* <DEDUP_REMOVED lines=16> */
.L_x_36569:
[----:B------:R-:W-:Y:S05]  /*3b30*/  BSYNC B1 ;  /* 0x0000000000017941 */ /* 0x000fea0003800000 */
.L_x_36568:
        /* <DEDUP_REMOVED lines=44> */
.L_x_36567:
[----:B------:R-:W-:Y:S05]  /*3e00*/  BSYNC B0 ;  /* 0x0000000000007941 */ /* 0x000fea0003800000 */
.L_x_36566:
[----:B------:R-:W-:Y:S01]  /*3e10*/  I2FP.F32.U32 R57, R54 ;  /* 0x0000003600397245 */ /* 0x000fe20000201000 */
[----:B------:R-:W0:Y:S01]  /*3e20*/  LDC.64 R182, c[0x0][0x238] ;  /* 0x00008e00ffb67b82 */ /* 0x000e220000000a00 */
[----:B------:R-:W-:Y:S01]  /*3e30*/  FMUL.FTZ R55, R55, R195 ;  /* 0x000000c337377220 */ /* 0x000fe20000410000 */
[----:B------:R-:W-:Y:S02]  /*3e40*/  SEL R56, RZ, 0x100, P3 ;  /* 0x00000100ff387807 */ /* 0x000fe40001800000 */
[----:B------:R-:W-:Y:S01]  /*3e50*/  FFMA.FTZ R54, R57, R192, 1.1641532182693481445e-10 ;  /* 0x2f00000039367423 */ /* 0x000fe200000100c0 */
[----:B------:R-:W-:Y:S01]  /*3e60*/  SEL R57, RZ, 0x10000, P4 ;  /* 0x00010000ff397807 */ /* 0x000fe20002000000 */
[----:B------:R-:W-:Y:S01]  /*3e70*/  FMUL.FTZ R55, R55, R194 ;  /* 0x000000c237377220 */ /* 0x000fe20000410000 */
[----:B------:R-:W-:Y:S01]  /*3e80*/  IADD3 R199, R191, 0x40, RZ ;  /* 0x00000040bfc77810 */ /* 0x000fe20007ffe0ff */
[----:B------:R-:W1:Y:S01]  /*3e90*/  @P1 LDC.64 R52, c[0x0][0x230] ;  /* 0x00008c00ff341b82 */ /* 0x000e620000000a00 */
[----:B------:R-:W-:-:S04]  /*3ea0*/  FSETP.GTU.FTZ.AND P4, PT, R54, R193, PT ;  /* 0x000000c13600720b */ /* 0x000fc80003f9c000 */
[----:B------:R-:W-:Y:S02]  /*3eb0*/  SEL R54, RZ, 0x1000000, P4 ;  /* 0x01000000ff367807 */ /* 0x000fe40002000000 */
[----:B------:R-:W-:Y:S01]  /*3ec0*/  FSEL R91, R55, RZ, !P4 ;  /* 0x000000ff375b7208 */ /* 0x000fe20006000000 */
[----:B------:R-:W2:Y:S01]  /*3ed0*/  LDC.64 R180, c[0x0][0x240] ;  /* 0x00009000ffb47b82 */ /* 0x000ea20000000a00 */
[----:B------:R-:W-:Y:S02]  /*3ee0*/  IADD3 R54, R56, R54, R57 ;  /* 0x0000003638367210 */ /* 0x000fe40007ffe039 */
[----:B------:R-:W-:Y:S01]  /*3ef0*/  SEL R57, RZ, 0x1, P2 ;  /* 0x00000001ff397807 */ /* 0x000fe20001000000 */
[----:B------:R-:W-:-:S04]  /*3f00*/  @P0 FADD.FTZ R91, R99, R91 ;  /* 0x0000005b635b0221 */ /* 0x000fc80000010000 */
[----:B------:R-:W-:Y:S02]  /*3f10*/  IMAD.IADD R63, R54, 0x1, R57 ;  /* 0x00000001363f7824 */ /* 0x000fe400078e0239 */
[----:B0-----:R-:W-:-:S05]  /*3f20*/  IMAD.WIDE.U32 R58, R197, 0x10, R182 ;  /* 0x00000010c53a7825 */ /* 0x001fca00078e00b6 */
[----:B------:R0:W-:Y:S01]  /*3f30*/  STG.E.128 desc[UR4][R58.64], R88 ;  /* 0x000000583a007986 */ /* 0x0001e2000c101d04 */
[----:B-1----:R-:W-:-:S04]  /*3f40*/  @P1 IMAD.WIDE.U32 R60, R199, 0x10, R52 ;  /* 0x00000010c73c1825 */ /* 0x002fc800078e0034 */
[----:B------:R-:W-:-:S04]  /*3f50*/  IMAD.WIDE.U32 R52, R199, 0x10, R100 ;  /* 0x00000010c7347825 */ /* 0x000fc800078e0064 */
[----:B--2---:R-:W-:-:S05]  /*3f60*/  IMAD.WIDE.U32 R56, R197, 0x4, R180 ;  /* 0x00000004c5387825 */ /* 0x004fca00078e00b4 */
[----:B------:R0:W-:Y:S04]  /*3f70*/  STG.E desc[UR4][R56.64], R63 ;  /* 0x0000003f38007986 */ /* 0x0001e8000c101904 */
        /* <DEDUP_REMOVED lines=14> */
.L_x_36571:
[----:B------:R-:W-:-:S07]  /*4060*/  MOV R64, R158 ;  /* 0x0000009e00407202 */ /* 0x000fce0000000f00 */
.L_x_36572:
[----:B------:R-:W-:Y:S05]  /*4070*/  BSYNC B0 ;  /* 0x0000000000007941 */ /* 0x000fea0003800000 */
.L_x_36570:
        /* <DEDUP_REMOVED lines=16> */
.L_x_36576:
[----:B------:R-:W-:Y:S05]  /*4180*/  BSYNC B1 ;  /* 0x0000000000017941 */ /* 0x000fea0003800000 */
.L_x_36575:
        /* <DEDUP_REMOVED lines=42> */
[----:B------:R-:W-:Y:S02]  /*4430*/  LOP3.LUT R26, R57, R58, R28, 0x96, !PT ;  /* 0x0000003a391a7212 */ /* 0x000fe400078e961c */
[----:B------:R-:W-:-:S07]  /*4440*/  MOV R156, R56 ;  /* 0x00000038009c7202 */ /* 0x000fce0000000f00 */
.L_x_36574:
[----:B------:R-:W-:Y:S05]  /*4450*/  BSYNC B0 ;  /* 0x0000000000007941 */ /* 0x000fea0003800000 */
.L_x_36573:
        /* <DEDUP_REMOVED lines=19> */
.L_x_36578:
[----:B------:R-:W-:-:S07]  /*4590*/  MOV R52, R158 ;  /* 0x0000009e00347202 */ /* 0x000fce0000000f00 */
.L_x_36579:
[----:B------:R-:W-:Y:S05]  /*45a0*/  BSYNC B0 ;  /* 0x0000000000007941 */ /* 0x000fea0003800000 */
.L_x_36577:
        /* <DEDUP_REMOVED lines=16> */
.L_x_36583:
[----:B------:R-:W-:Y:S05]  /*46b0*/  BSYNC B1 ;  /* 0x0000000000017941 */ /* 0x000fea0003800000 */
.L_x_36582:
        /* <DEDUP_REMOVED lines=44> */
.L_x_36581:
[----:B------:R-:W-:Y:S05]  /*4980*/  BSYNC B0 ;  /* 0x0000000000007941 */ /* 0x000fea0003800000 */
.L_x_36580:
        /* <DEDUP_REMOVED lines=19> */
.L_x_36585:
[----:B------:R-:W-:-:S07]  /*4ac0*/  MOV R62, R158 ;  /* 0x0000009e003e7202 */ /* 0x000fce0000000f00 */
.L_x_36586:
[----:B------:R-:W-:Y:S05]  /*4ad0*/  BSYNC B0 ;  /* 0x0000000000007941 */ /* 0x000fea0003800000 */
.L_x_36584:
        /* <DEDUP_REMOVED lines=16> */
.L_x_36590:
[----:B------:R-:W-:Y:S05]  /*4be0*/  BSYNC B1 ;  /* 0x0000000000017941 */ /* 0x000fea0003800000 */
.L_x_36589:
        /* <DEDUP_REMOVED lines=44> */
.L_x_36588:
[----:B------:R-:W-:Y:S05]  /*4eb0*/  BSYNC B0 ;  /* 0x0000000000007941 */ /* 0x000fea0003800000 */
.L_x_36587:
        /* <DEDUP_REMOVED lines=19> */
.L_x_36592:
[----:B------:R-:W-:-:S07]  /*4ff0*/  MOV R54, R158 ;  /* 0x0000009e00367202 */ /* 0x000fce0000000f00 */
.L_x_36593:
[----:B------:R-:W-:Y:S05]  /*5000*/  BSYNC B0 ;  /* 0x0000000000007941 */ /* 0x000fea0003800000 */
.L_x_36591:
        /* <DEDUP_REMOVED lines=16> */
.L_x_36597:
[----:B------:R-:W-:Y:S05]  /*5110*/  BSYNC B1 ;  /* 0x0000000000017941 */ /* 0x000fea0003800000 */
.L_x_36596:
        /* <DEDUP_REMOVED lines=44> */
.L_x_36595:
[----:B------:R-:W-:Y:S05]  /*53e0*/  BSYNC B0 ;  /* 0x0000000000007941 */ /* 0x000fea0003800000 */
.L_x_36594:
[----:B------:R-:W0:Y:S01]  /*53f0*/  @P1 LDC.64 R52, c[0x0][0x230] ;  /* 0x00008c00ff341b82 */ /* 0x000e220000000a00 */
[----:B------:R-:W-:Y:S01]  /*5400*/  I2FP.F32.U32 R57, R54 ;  /* 0x0000003600397245 */ /* 0x000fe20000201000 */
[----:B------:R-:W-:Y:S01]  /*5410*/  FMUL.FTZ R55, R55, R195 ;  /* 0x000000c337377220 */ /* 0x000fe20000410000 */
[----:B------:R-:W-:Y:S01]  /*5420*/  SEL R56, RZ, 0x100, P3 ;  /* 0x00000100ff387807 */ /* 0x000fe20001800000 */
[----:B------:R-:W-:Y:S02]  /*5430*/  VIADD R203, R191, 0x60 ;  /* 0x00000060bfcb7836 */ /* 0x000fe40000000000 */
[----:B------:R-:W-:Y:S01]  /*5440*/  FFMA.FTZ R54, R57, R192, 1.1641532182693481445e-10 ;  /* 0x2f00000039367423 */ /* 0x000fe200000100c0 */
[----:B------:R-:W-:Y:S01]  /*5450*/  SEL R57, RZ, 0x10000, P4 ;  /* 0x00010000ff397807 */ /* 0x000fe20002000000 */
[----:B------:R-:W-:Y:S01]  /*5460*/  FMUL.FTZ R55, R55, R194 ;  /* 0x000000c237377220 */ /* 0x000fe20000410000 */
[----:B------:R-:W-:Y:S02]  /*5470*/  IMAD.WIDE.U32 R58, R199, 0x10, R182 ;  /* 0x00000010c73a7825 */ /* 0x000fe400078e00b6 */
[----:B------:R-:W-:-:S04]  /*5480*/  FSETP.GTU.FTZ.AND P4, PT, R54, R193, PT ;  /* 0x000000c13600720b */ /* 0x000fc80003f9c000 */
[----:B------:R-:W-:Y:S02]  /*5490*/  SEL R54, RZ, 0x1000000, P4 ;  /* 0x01000000ff367807 */ /* 0x000fe40002000000 */
[----:B------:R-:W-:Y:S02]  /*54a0*/  FSEL R87, R55, RZ, !P4 ;  /* 0x000000ff37577208 */ /* 0x000fe40006000000 */
[----:B------:R-:W-:Y:S02]  /*54b0*/  IADD3 R54, R56, R54, R57 ;  /* 0x0000003638367210 */ /* 0x000fe40007ffe039 */
[----:B------:R-:W-:Y:S01]  /*54c0*/  SEL R57, RZ, 0x1, P2 ;  /* 0x00000001ff397807 */ /* 0x000fe20001000000 */
[----:B------:R-:W-:Y:S01]  /*54d0*/  @P0 FADD.FTZ R87, R99, R87 ;  /* 0x0000005763570221 */ /* 0x000fe20000010000 */
[----:B0-----:R-:W-:Y:S02]  /*54e0*/  @P1 IMAD.WIDE.U32 R60, R203, 0x10, R52 ;  /* 0x00000010cb3c1825 */ /* 0x001fe400078e0034 */
[----:B------:R-:W-:-:S02]  /*54f0*/  IADD3 R63, R54, R57, RZ ;  /* 0x00000039363f7210 */ /* 0x000fc40007ffe0ff */
[----:B------:R0:W-:Y:S01]  /*5500*/  STG.E.128 desc[UR4][R58.64], R84 ;  /* 0x000000543a007986 */ /* 0x0001e2000c101d04 */
[----:B------:R-:W-:-:S04]  /*5510*/  IMAD.WIDE.U32 R56, R199, 0x4, R180 ;  /* 0x00000004c7387825 */ /* 0x000fc800078e00b4 */
[----:B------:R-:W-:Y:S01]  /*5520*/  IMAD.WIDE.U32 R52, R203, 0x10, R100 ;  /* 0x00000010cb347825 */ /* 0x000fe200078e0064 */
        /* <DEDUP_REMOVED lines=15> */
.L_x_36599:
[----:B------:R-:W-:-:S07]  /*5620*/  IMAD.MOV.U32 R64, RZ, RZ, R158 ;  /* 0x000000ffff407224 */ /* 0x000fce00078e009e */
.L_x_36600:
[----:B------:R-:W-:Y:S05]  /*5630*/  BSYNC B0 ;  /* 0x0000000000007941 */ /* 0x000fea0003800000 */
.L_x_36598:
        /* <DEDUP_REMOVED lines=16> */
.L_x_36604:
[----:B------:R-:W-:Y:S05]  /*5740*/  BSYNC B1 ;  /* 0x0000000000017941 */ /* 0x000fea0003800000 */
.L_x_36603:
        /* <DEDUP_REMOVED lines=44> */
.L_x_36602:
[----:B------:R-:W-:Y:S05]  /*5a10*/  BSYNC B0 ;  /* 0x0000000000007941 */ /* 0x000fea0003800000 */
.L_x_36601:
[----:B------:R-:W-:Y:S01]  /*5a20*/  I2FP.F32.U32 R57, R64 ;  /* 0x0000004000397245 */ /* 0x000fe20000201000 */
[----:B-----5:R-:W-:Y:S01]  /*5a30*/  FMUL.FTZ R59, R52, R195 ;  /* 0x000000c3343b7220 */ /* 0x020fe20000410000 */
        /* <DEDUP_REMOVED lines=17> */
.L_x_36606:
[----:B------:R-:W-:-:S07]  /*5b50*/  IMAD.MOV.U32 R52, RZ, RZ, R158 ;  /* 0x000000ffff347224 */ /* 0x000fce00078e009e */
.L_x_36607:
[----:B------:R-:W-:Y:S05]  /*5b60*/  BSYNC B0 ;  /* 0x0000000000007941 */ /* 0x000fea0003800000 */
.L_x_36605:
        /* <DEDUP_REMOVED lines=16> */
.L_x_36611:
[----:B------:R-:W-:Y:S05]  /*5c70*/  BSYNC B1 ;  /* 0x0000000000017941 */ /* 0x000fea0003800000 */
.L_x_36610:
        /* <DEDUP_REMOVED lines=44> */
.L_x_36609:
[----:B------:R-:W-:Y:S05]  /*5f40*/  BSYNC B0 ;  /* 0x0000000000007941 */ /* 0x000fea0003800000 */
.L_x_36608:
        /* <DEDUP_REMOVED lines=19> */
.L_x_36613:
[----:B------:R-:W-:-:S07]  /*6080*/  IMAD.MOV.U32 R62, RZ, RZ, R158 ;  /* 0x000000ffff3e7224 */ /* 0x000fce00078e009e */
.L_x_36614:
[----:B------:R-:W-:Y:S05]  /*6090*/  BSYNC B0 ;  /* 0x0000000000007941 */ /* 0x000fea0003800000 */
.L_x_36612:
        /* <DEDUP_REMOVED lines=16> */
.L_x_36618:
[----:B------:R-:W-:Y:S05]  /*61a0*/  BSYNC B1 ;  /* 0x0000000000017941 */ /* 0x000fea0003800000 */
.L_x_36617:
        /* <DEDUP_REMOVED lines=44> */
.L_x_36616:
[----:B------:R-:W-:Y:S05]  /*6470*/  BSYNC B0 ;  /* 0x0000000000007941 */ /* 0x000fea0003800000 */
.L_x_36615:
        /* <DEDUP_REMOVED lines=19> */
.L_x_36620:
[----:B------:R-:W-:-:S07]  /*65b0*/  IMAD.MOV.U32 R54, RZ, RZ, R158 ;  /* 0x000000ffff367224 */ /* 0x000fce00078e009e */
.L_x_36621:
[----:B------:R-:W-:Y:S05]  /*65c0*/  BSYNC B0 ;  /* 0x0000000000007941 */ /* 0x000fea0003800000 */
.L_x_36619:
        /* <DEDUP_REMOVED lines=16> */
.L_x_36625:
[----:B------:R-:W-:Y:S05]  /*66d0*/  BSYNC B1 ;  /* 0x0000000000017941 */ /* 0x000fea0003800000 */
.L_x_36624:
        /* <DEDUP_REMOVED lines=44> */
.L_x_36623:
[----:B------:R-:W-:Y:S05]  /*69a0*/  BSYNC B0 ;  /* 0x0000000000007941 */ /* 0x000fea0003800000 */
.L_x_36622:
[----:B------:R-:W-:Y:S01]  /*69b0*/  I2FP.F32.U32 R57, R54 ;  /* 0x0000003600397245 */ /* 0x000fe20000201000 */
[----:B------:R-:W0:Y:S01]  /*69c0*/  @P1 LDC.64 R52, c[0x0][0x230] ;  /* 0x00008c00ff341b82 */ /* 0x000e220000000a00 */
[----:B------:R-:W-:Y:S01]  /*69d0*/  FMUL.FTZ R55, R55, R195 ;  /* 0x000000c337377220 */ /* 0x000fe20000410000 */
[----:B------:R-:W-:Y:S01]  /*69e0*/  SEL R56, RZ, 0x100, P3 ;  /* 0x00000100ff387807 */ /* 0x000fe20001800000 */
[----:B------:R-:W-:-:S04]  /*69f0*/  IMAD.WIDE.U32 R58, R203, 0x10, R182 ;  /* 0x00000010cb3a7825 */ /* 0x000fc800078e00b6 */
[----:B------:R-:W-:Y:S01]  /*6a00*/  FFMA.FTZ R54, R57, R192, 1.1641532182693481445e-10 ;  /* 0x2f00000039367423 */ /* 0x000fe200000100c0 */
[----:B------:R-:W-:Y:S01]  /*6a10*/  SEL R57, RZ, 0x10000, P4 ;  /* 0x00010000ff397807 */ /* 0x000fe20002000000 */
[----:B------:R-:W-:Y:S01]  /*6a20*/  FMUL.FTZ R55, R55, R194 ;  /* 0x000000c237377220 */ /* 0x000fe20000410000 */
[----:B------:R-:W-:Y:S02]  /*6a30*/  IADD3 R205, R191, 0x80, RZ ;  /* 0x00000080bfcd7810 */ /* 0x000fe40007ffe0ff */
[----:B------:R-:W-:-:S04]  /*6a40*/  FSETP.GTU.FTZ.AND P4, PT, R54, R193, PT ;  /* 0x000000c13600720b */ /* 0x000fc80003f9c000 */
[----:B------:R-:W-:Y:S02]  /*6a50*/  SEL R54, RZ, 0x1000000, P4 ;  /* 0x01000000ff367807 */ /* 0x000fe40002000000 */
[----:B------:R-:W-:Y:S02]  /*6a60*/  FSEL R83, R55, RZ, !P4 ;  /* 0x000000ff37537208 */ /* 0x000fe40006000000 */
[----:B------:R-:W-:Y:S02]  /*6a70*/  IADD3 R54, R56, R54, R57 ;  /* 0x0000003638367210 */ /* 0x000fe40007ffe039 */
[----:B------:R-:W-:Y:S01]  /*6a80*/  SEL R57, RZ, 0x1, P2 ;  /* 0x00000001ff397807 */ /* 0x000fe20001000000 */
[----:B------:R-:W-:-:S04]  /*6a90*/  @P0 FADD.FTZ R83, R99, R83 ;  /* 0x0000005363530221 */ /* 0x000fc80000010000 */
[----:B------:R-:W-:Y:S01]  /*6aa0*/  IMAD.IADD R63, R54, 0x1, R57 ;  /* 0x00000001363f7824 */ /* 0x000fe200078e0239 */
[----:B------:R1:W-:Y:S01]  /*6ab0*/  STG.E.128 desc[UR4][R58.64], R80 ;  /* 0x000000503a007986 */ /* 0x0003e2000c101d04 */
[----:B0-----:R-:W-:-:S04]  /*6ac0*/  @P1 IMAD.WIDE.U32 R60, R205, 0x10, R52 ;  /* 0x00000010cd3c1825 */ /* 0x001fc800078e0034 */
        /* <DEDUP_REMOVED lines=17> */
.L_x_36627:
[----:B------:R-:W-:-:S07]  /*6be0*/  MOV R64, R158 ;  /* 0x0000009e00407202 */ /* 0x000fce0000000f00 */
.L_x_36628:
[----:B------:R-:W-:Y:S05]  /*6bf0*/  BSYNC B0 ;  /* 0x0000000000007941 */ /* 0x000fea0003800000 */
.L_x_36626:
        /* <DEDUP_REMOVED lines=16> */
.L_x_36632:
[----:B------:R-:W-:Y:S05]  /*6d00*/  BSYNC B1 ;  /* 0x0000000000017941 */ /* 0x000fea0003800000 */
.L_x_36631:
        /* <DEDUP_REMOVED lines=44> */
.L_x_36630:
[----:B------:R-:W-:Y:S05]  /*6fd0*/  BSYNC B0 ;  /* 0x0000000000007941 */ /* 0x000fea0003800000 */
.L_x_36629:
        /* <DEDUP_REMOVED lines=19> */
.L_x_36634:
[----:B------:R-:W-:-:S07]  /*7110*/  MOV R52, R158 ;  /* 0x0000009e00347202 */ /* 0x000fce0000000f00 */
.L_x_36635:
[----:B------:R-:W-:Y:S05]  /*7120*/  BSYNC B0 ;  /* 0x0000000000007941 */ /* 0x000fea0003800000 */
.L_x_36633:
        /* <DEDUP_REMOVED lines=16> */
.L_x_36639:
[----:B------:R-:W-:Y:S05]  /*7230*/  BSYNC B1 ;  /* 0x0000000000017941 */ /* 0x000fea0003800000 */
.L_x_36638:
        /* <DEDUP_REMOVED lines=44> */
.L_x_36637:
[----:B------:R-:W-:Y:S05]  /*7500*/  BSYNC B0 ;  /* 0x0000000000007941 */ /* 0x000fea0003800000 */
.L_x_36636:
        /* <DEDUP_REMOVED lines=19> */
.L_x_36641:
[----:B------:R-:W-:-:S07]  /*7640*/  MOV R62, R158 ;  /* 0x0000009e003e7202 */ /* 0x000fce0000000f00 */
.L_x_36642:
[----:B------:R-:W-:Y:S05]  /*7650*/  BSYNC B0 ;  /* 0x0000000000007941 */ /* 0x000fea0003800000 */
.L_x_36640:
        /* <DEDUP_REMOVED lines=16> */
.L_x_36646:
[----:B------:R-:W-:Y:S05]  /*7760*/  BSYNC B1 ;  /* 0x0000000000017941 */ /* 0x000fea0003800000 */
.L_x_36645:
        /* <DEDUP_REMOVED lines=44> */
.L_x_36644:
[----:B------:R-:W-:Y:S05]  /*7a30*/  BSYNC B0 ;  /* 0x0000000000007941 */ /* 0x000fea0003800000 */
.L_x_36643:
        /* <DEDUP_REMOVED lines=19> */
.L_x_36648:
[----:B------:R-:W-:-:S07]  /*7b70*/  MOV R54, R158 ;  /* 0x0000009e00367202 */ /* 0x000fce0000000f00 */
.L_x_36649:
[----:B------:R-:W-:Y:S05]  /*7b80*/  BSYNC B0 ;  /* 0x0000000000007941 */ /* 0x000fea0003800000 */
.L_x_36647:
        /* <DEDUP_REMOVED lines=16> */
.L_x_36653:
[----:B------:R-:W-:Y:S05]  /*7c90*/  BSYNC B1 ;  /* 0x0000000000017941 */ /* 0x000fea0003800000 */
.L_x_36652:
        /* <DEDUP_REMOVED lines=44> */
.L_x_36651:
[----:B------:R-:W-:Y:S05]  /*7f60*/  BSYNC B0 ;  /* 0x0000000000007941 */ /* 0x000fea0003800000 */
.L_x_36650:
[----:B------:R-:W0:Y:S01]  /*7f70*/  @P1 LDC.64 R52, c[0x0][0x230] ;  /* 0x00008c00ff341b82 */ /* 0x000e220000000a00 */
[----:B------:R-:W-:Y:S01]  /*7f80*/  I2FP.F32.U32 R57, R54 ;  /* 0x0000003600397245 */ /* 0x000fe20000201000 */
[----:B------:R-:W-:Y:S01]  /*7f90*/  FMUL.FTZ R55, R55, R195 ;  /* 0x000000c337377220 */ /* 0x000fe20000410000 */
[----:B------:R-:W-:Y:S01]  /*7fa0*/  SEL R56, RZ, 0x100, P3 ;  /* 0x00000100ff387807 */ /* 0x000fe20001800000 */
[----:B------:R-:W-:Y:S01]  /*7fb0*/  IMAD.WIDE.U32 R58, R205, 0x10, R182 ;  /* 0x00000010cd3a7825 */ /* 0x000fe200078e00b6 */
[----:B------:R-:W-:-:S03]  /*7fc0*/  IADD3 R207, R191, 0xa0, RZ ;  /* 0x000000a0bfcf7810 */ /* 0x000fc60007ffe0ff */
[----:B------:R-:W-:Y:S01]  /*7fd0*/  FFMA.FTZ R54, R57, R192, 1.1641532182693481445e-10 ;  /* 0x2f00000039367423 */ /* 0x000fe200000100c0 */
[----:B------:R-:W-:Y:S01]  /*7fe0*/  SEL R57, RZ, 0x10000, P4 ;  /* 0x00010000ff397807 */ /* 0x000fe20002000000 */
[----:B------:R-:W-:-:S03]  /*7ff0*/  FMUL.FTZ R55, R55, R194 ;  /* 0x000000c237377220 */ /* 0x000fc60000410000 */
        /* <DEDUP_REMOVED lines=26> */
.L_x_36655:
[----:B------:R-:W-:-:S07]  /*81a0*/  MOV R64, R158 ;  /* 0x0000009e00407202 */ /* 0x000fce0000000f00 */
.L_x_36656:
[----:B------:R-:W-:Y:S05]  /*81b0*/  BSYNC B0 ;  /* 0x0000000000007941 */ /* 0x000fea0003800000 */
.L_x_36654:
        /* <DEDUP_REMOVED lines=16> */
.L_x_36660:
[----:B------:R-:W-:Y:S05]  /*82c0*/  BSYNC B1 ;  /* 0x0000000000017941 */ /* 0x000fea0003800000 */
.L_x_36659:
        /* <DEDUP_REMOVED lines=44> */
.L_x_36658:
[----:B------:R-:W-:Y:S05]  /*8590*/  BSYNC B0 ;  /* 0x0000000000007941 */ /* 0x000fea0003800000 */
.L_x_36657:
        /* <DEDUP_REMOVED lines=19> */
.L_x_36662:
[----:B------:R-:W-:-:S07]  /*86d0*/  MOV R52, R158 ;  /* 0x0000009e00347202 */ /* 0x000fce0000000f00 */
.L_x_36663:
[----:B------:R-:W-:Y:S05]  /*86e0*/  BSYNC B0 ;  /* 0x0000000000007941 */ /* 0x000fea0003800000 */
.L_x_36661:
        /* <DEDUP_REMOVED lines=16> */
.L_x_36667:
[----:B------:R-:W-:Y:S05]  /*87f0*/  BSYNC B1 ;  /* 0x0000000000017941 */ /* 0x000fea0003800000 */
.L_x_36666:
        /* <DEDUP_REMOVED lines=44> */
.L_x_36665:
[----:B------:R-:W-:Y:S05]  /*8ac0*/  BSYNC B0 ;  /* 0x0000000000007941 */ /* 0x000fea0003800000 */
.L_x_36664:
        /* <DEDUP_REMOVED lines=19> */
.L_x_36669:
[----:B------:R-:W-:-:S07]  /*8c00*/  MOV R62, R158 ;  /* 0x0000009e003e7202 */ /* 0x000fce0000000f00 */
.L_x_36670:
[----:B------:R-:W-:Y:S05]  /*8c10*/  BSYNC B0 ;  /* 0x0000000000007941 */ /* 0x000fea0003800000 */
.L_x_36668:
        /* <DEDUP_REMOVED lines=16> */
.L_x_36674:
[----:B------:R-:W-:Y:S05]  /*8d20*/  BSYNC B1 ;  /* 0x0000000000017941 */ /* 0x000fea0003800000 */
.L_x_36673:
        /* <DEDUP_REMOVED lines=44> */
.L_x_36672:
[----:B------:R-:W-:Y:S05]  /*8ff0*/  BSYNC B0 ;  /* 0x0000000000007941 */ /* 0x000fea0003800000 */
.L_x_36671:
        /* <DEDUP_REMOVED lines=19> */
.L_x_36676:
[----:B------:R-:W-:-:S07]  /*9130*/  MOV R54, R158 ;  /* 0x0000009e00367202 */ /* 0x000fce0000000f00 */
.L_x_36677:
[----:B------:R-:W-:Y:S05]  /*9140*/  BSYNC B0 ;  /* 0x0000000000007941 */ /* 0x000fea0003800000 */
.L_x_36675:
        /* <DEDUP_REMOVED lines=16> */
.L_x_36681:
[----:B------:R-:W-:Y:S05]  /*9250*/  BSYNC B1 ;  /* 0x0000000000017941 */ /* 0x000fea0003800000 */
.L_x_36680:
        /* <DEDUP_REMOVED lines=44> */
.L_x_36679:
[----:B------:R-:W-:Y:S05]  /*9520*/  BSYNC B0 ;  /* 0x0000000000007941 */ /* 0x000fea0003800000 */
.L_x_36678:
        /* <DEDUP_REMOVED lines=35> */
.L_x_36683:
[----:B------:R-:W-:-:S07]  /*9760*/  IMAD.MOV.U32 R64, RZ, RZ, R158 ;  /* 0x000000ffff407224 */ /* 0x000fce00078e009e */
.L_x_36684:
[----:B------:R-:W-:Y:S05]  /*9770*/  BSYNC B0 ;  /* 0x0000000000007941 */ /* 0x000fea0003800000 */
.L_x_36682:
        /* <DEDUP_REMOVED lines=16> */
.L_x_36688:
[----:B------:R-:W-:Y:S05]  /*9880*/  BSYNC B1 ;  /* 0x0000000000017941 */ /* 0x000fea0003800000 */
.L_x_36687:
        /* <DEDUP_REMOVED lines=44> */
.L_x_36686:
[----:B------:R-:W-:Y:S05]  /*9b50*/  BSYNC B0 ;  /* 0x0000000000007941 */ /* 0x000fea0003800000 */
.L_x_36685:
        /* <DEDUP_REMOVED lines=19> */
.L_x_36690:
[----:B------:R-:W-:-:S07]  /*9c90*/  IMAD.MOV.U32 R52, RZ, RZ, R158 ;  /* 0x000000ffff347224 */ /* 0x000fce00078e009e */
.L_x_36691:
[----:B------:R-:W-:Y:S05]  /*9ca0*/  BSYNC B0 ;  /* 0x0000000000007941 */ /* 0x000fea0003800000 */
.L_x_36689:
        /* <DEDUP_REMOVED lines=16> */
.L_x_36695:
[----:B------:R-:W-:Y:S05]  /*9db0*/  BSYNC B1 ;  /* 0x0000000000017941 */ /* 0x000fea0003800000 */
.L_x_36694:
        /* <DEDUP_REMOVED lines=44> */
.L_x_36693:
[----:B------:R-:W-:Y:S05]  /*a080*/  BSYNC B0 ;  /* 0x0000000000007941 */ /* 0x000fea0003800000 */
.L_x_36692:
        /* <DEDUP_REMOVED lines=19> */
.L_x_36697:
[----:B------:R-:W-:-:S07]  /*a1c0*/  IMAD.MOV.U32 R62, RZ, RZ, R158 ;  /* 0x000000ffff3e7224 */ /* 0x000fce00078e009e */
.L_x_36698:
[----:B------:R-:W-:Y:S05]  /*a1d0*/  BSYNC B0 ;  /* 0x0000000000007941 */ /* 0x000fea0003800000 */
.L_x_36696:
        /* <DEDUP_REMOVED lines=16> */
.L_x_36702:
[----:B------:R-:W-:Y:S05]  /*a2e0*/  BSYNC B1 ;  /* 0x0000000000017941 */ /* 0x000fea0003800000 */
.L_x_36701:
        /* <DEDUP_REMOVED lines=44> */
.L_x_36700:
[----:B------:R-:W-:Y:S05]  /*a5b0*/  BSYNC B0 ;  /* 0x0000000000007941 */ /* 0x000fea0003800000 */
.L_x_36699:
        /* <DEDUP_REMOVED lines=19> */
.L_x_36704:
[----:B------:R-:W-:-:S07]  /*a6f0*/  IMAD.MOV.U32 R54, RZ, RZ, R158 ;  /* 0x000000ffff367224 */ /* 0x000fce00078e009e */
.L_x_36705:
[----:B------:R-:W-:Y:S05]  /*a700*/  BSYNC B0 ;  /* 0x0000000000007941 */ /* 0x000fea0003800000 */
.L_x_36703:
        /* <DEDUP_REMOVED lines=16> */
.L_x_36709:
[----:B------:R-:W-:Y:S05]  /*a810*/  BSYNC B1 ;  /* 0x0000000000017941 */ /* 0x000fea0003800000 */
.L_x_36708:
        /* <DEDUP_REMOVED lines=44> */
.L_x_36707:
[----:B------:R-:W-:Y:S05]  /*aae0*/  BSYNC B0 ;  /* 0x0000000000007941 */ /* 0x000fea0003800000 */
.L_x_36706:
        /* <DEDUP_REMOVED lines=35> */
.L_x_36711:
[----:B------:R-:W-:-:S07]  /*ad20*/  MOV R64, R158 ;  /* 0x0000009e00407202 */ /* 0x000fce0000000f00 */
.L_x_36712:
[----:B------:R-:W-:Y:S05]  /*ad30*/  BSYNC B0 ;  /* 0x0000000000007941 */ /* 0x000fea0003800000 */
.L_x_36710:
        /* <DEDUP_REMOVED lines=16> */
.L_x_36716:
[----:B------:R-:W-:Y:S05]  /*ae40*/  BSYNC B1 ;  /* 0x0000000000017941 */ /* 0x000fea0003800000 */
.L_x_36715:
        /* <DEDUP_REMOVED lines=44> */
.L_x_36714:
[----:B------:R-:W-:Y:S05]  /*b110*/  BSYNC B0 ;  /* 0x0000000000007941 */ /* 0x000fea0003800000 */
.L_x_36713:
        /* <DEDUP_REMOVED lines=19> */
.L_x_36718:
[----:B------:R-:W-:-:S07]  /*b250*/  MOV R52, R158 ;  /* 0x0000009e00347202 */ /* 0x000fce0000000f00 */
.L_x_36719:
[----:B------:R-:W-:Y:S05]  /*b260*/  BSYNC B0 ;  /* 0x0000000000007941 */ /* 0x000fea0003800000 */
.L_x_36717:
        /* <DEDUP_REMOVED lines=16> */
.L_x_36723:
[----:B------:R-:W-:Y:S05]  /*b370*/  BSYNC B1 ;  /* 0x0000000000017941 */ /* 0x000fea0003800000 */
.L_x_36722:
        /* <DEDUP_REMOVED lines=44> */
.L_x_36721:
[----:B------:R-:W-:Y:S05]  /*b640*/  BSYNC B0 ;  /* 0x0000000000007941 */ /* 0x000fea0003800000 */
.L_x_36720:
        /* <DEDUP_REMOVED lines=19> */
.L_x_36725:
[----:B------:R-:W-:-:S07]  /*b780*/  MOV R62, R158 ;  /* 0x0000009e003e7202 */ /* 0x000fce0000000f00 */
.L_x_36726:
[----:B------:R-:W-:Y:S05]  /*b790*/  BSYNC B0 ;  /* 0x0000000000007941 */ /* 0x000fea0003800000 */
.L_x_36724:
        /* <DEDUP_REMOVED lines=16> */
.L_x_36730:
[----:B------:R-:W-:Y:S05]  /*b8a0*/  BSYNC B1 ;  /* 0x0000000000017941 */ /* 0x000fea0003800000 */
.L_x_36729:
        /* <DEDUP_REMOVED lines=44> */
.L_x_36728:
[----:B------:R-:W-:Y:S05]  /*bb70*/  BSYNC B0 ;  /* 0x0000000000007941 */ /* 0x000fea0003800000 */
.L_x_36727:
        /* <DEDUP_REMOVED lines=19> */
.L_x_36732:
[----:B------:R-:W-:-:S07]  /*bcb0*/  MOV R54, R158 ;  /* 0x0000009e00367202 */ /* 0x000fce0000000f00 */
.L_x_36733:
[----:B------:R-:W-:Y:S05]  /*bcc0*/  BSYNC B0 ;  /* 0x0000000000007941 */ /* 0x000fea0003800000 */
.L_x_36731:
        /* <DEDUP_REMOVED lines=16> */
.L_x_36737:
[----:B------:R-:W-:Y:S05]  /*bdd0*/  BSYNC B1 ;  /* 0x0000000000017941 */ /* 0x000fea0003800000 */
.L_x_36736:
        /* <DEDUP_REMOVED lines=44> */
.L_x_36735:
[----:B------:R-:W-:Y:S05]  /*c0a0*/  BSYNC B0 ;  /* 0x0000000000007941 */ /* 0x000fea0003800000 */
.L_x_36734:
        /* <DEDUP_REMOVED lines=35> */
.L_x_36739:
[----:B------:R-:W-:-:S07]  /*c2e0*/  MOV R102, R158 ;  /* 0x0000009e00667202 */ /* 0x000fce0000000f00 */
.L_x_36740:
[----:B------:R-:W-:Y:S05]  /*c2f0*/  BSYNC B0 ;  /* 0x0000000000007941 */ /* 0x000fea0003800000 */
.L_x_36738:
        /* <DEDUP_REMOVED lines=16> */
.L_x_36744:
[----:B------:R-:W-:Y:S05]  /*c400*/  BSYNC B1 ;  /* 0x0000000000017941 */ /* 0x000fea0003800000 */
.L_x_36743:
        /* <DEDUP_REMOVED lines=44> */
.L_x_36742:
[----:B------:R-:W-:Y:S05]  /*c6d0*/  BSYNC B0 ;  /* 0x0000000000007941 */ /* 0x000fea0003800000 */
.L_x_36741:
        /* <DEDUP_REMOVED lines=19> */
.L_x_36746:
[----:B------:R-:W-:-:S07]  /*c810*/  MOV R52, R158 ;  /* 0x0000009e00347202 */ /* 0x000fce0000000f00 */
.L_x_36747:
[----:B------:R-:W-:Y:S05]  /*c820*/  BSYNC B0 ;  /* 0x0000000000007941 */ /* 0x000fea0003800000 */
.L_x_36745:
        /* <DEDUP_REMOVED lines=16> */
.L_x_36751:
[----:B------:R-:W-:Y:S05]  /*c930*/  BSYNC B1 ;  /* 0x0000000000017941 */ /* 0x000fea0003800000 */
.L_x_36750:
        /* <DEDUP_REMOVED lines=44> */
.L_x_36749:
[----:B------:R-:W-:Y:S05]  /*cc00*/  BSYNC B0 ;  /* 0x0000000000007941 */ /* 0x000fea0003800000 */
.L_x_36748:
        /* <DEDUP_REMOVED lines=19> */
.L_x_36753:
[----:B------:R-:W-:-:S07]  /*cd40*/  MOV R102, R158 ;  /* 0x0000009e00667202 */ /* 0x000fce0000000f00 */
.L_x_36754:
[----:B------:R-:W-:Y:S05]  /*cd50*/  BSYNC B0 ;  /* 0x0000000000007941 */ /* 0x000fea0003800000 */
.L_x_36752:
        /* <DEDUP_REMOVED lines=16> */
.L_x_36758:
[----:B------:R-:W-:Y:S05]  /*ce60*/  BSYNC B1 ;  /* 0x0000000000017941 */ /* 0x000fea0003800000 */
.L_x_36757:
        /* <DEDUP_REMOVED lines=44> */
.L_x_36756:
[----:B------:R-:W-:Y:S05]  /*d130*/  BSYNC B0 ;  /* 0x0000000000007941 */ /* 0x000fea0003800000 */
.L_x_36755:
        /* <DEDUP_REMOVED lines=19> */
.L_x_36760:
[----:B------:R-:W-:-:S07]  /*d270*/  MOV R54, R158 ;  /* 0x0000009e00367202 */ /* 0x000fce0000000f00 */
.L_x_36761:
[----:B------:R-:W-:Y:S05]  /*d280*/  BSYNC B0 ;  /* 0x0000000000007941 */ /* 0x000fea0003800000 */
.L_x_36759:
        /* <DEDUP_REMOVED lines=16> */
.L_x_36765:
[----:B------:R-:W-:Y:S05]  /*d390*/  BSYNC B1 ;  /* 0x0000000000017941 */ /* 0x000fea0003800000 */
.L_x_36764:
        /* <DEDUP_REMOVED lines=44> */
.L_x_36763:
[----:B------:R-:W-:Y:S05]  /*d660*/  BSYNC B0 ;  /* 0x0000000000007941 */ /* 0x000fea0003800000 */
.L_x_36762:
        /* <DEDUP_REMOVED lines=35> */
.L_x_36767:
[----:B------:R-:W-:-:S07]  /*d8a0*/  IMAD.MOV.U32 R186, RZ, RZ, R158 ;  /* 0x000000ffffba7224 */ /* 0x000fce00078e009e */
.L_x_36768:
[----:B------:R-:W-:Y:S05]  /*d8b0*/  BSYNC B0 ;  /* 0x0000000000007941 */ /* 0x000fea0003800000 */
.L_x_36766:
        /* <DEDUP_REMOVED lines=16> */
.L_x_36772:
[----:B------:R-:W-:Y:S05]  /*d9c0*/  BSYNC B1 ;  /* 0x0000000000017941 */ /* 0x000fea0003800000 */
.L_x_36771:
        /* <DEDUP_REMOVED lines=44> */
.L_x_36770:
[----:B------:R-:W-:Y:S05]  /*dc90*/  BSYNC B0 ;  /* 0x0000000000007941 */ /* 0x000fea0003800000 */
.L_x_36769:
        /* <DEDUP_REMOVED lines=19> */
.L_x_36774:
[----:B------:R-:W-:-:S07]  /*ddd0*/  IMAD.MOV.U32 R52, RZ, RZ, R158 ;  /* 0x000000ffff347224 */ /* 0x000fce00078e009e */
.L_x_36775:
[----:B------:R-:W-:Y:S05]  /*dde0*/  BSYNC B0 ;  /* 0x0000000000007941 */ /* 0x000fea0003800000 */
.L_x_36773:
        /* <DEDUP_REMOVED lines=16> */
.L_x_36779:
[----:B------:R-:W-:Y:S05]  /*def0*/  BSYNC B1 ;  /* 0x0000000000017941 */ /* 0x000fea0003800000 */
.L_x_36778:
        /* <DEDUP_REMOVED lines=44> */
.L_x_36777:
[----:B------:R-:W-:Y:S05]  /*e1c0*/  BSYNC B0 ;  /* 0x0000000000007941 */ /* 0x000fea0003800000 */
.L_x_36776:
        /* <DEDUP_REMOVED lines=19> */
.L_x_36781:
[----:B------:R-:W-:-:S07]  /*e300*/  IMAD.MOV.U32 R186, RZ, RZ, R158 ;  /* 0x000000ffffba7224 */ /* 0x000fce00078e009e */
.L_x_36782:
[----:B------:R-:W-:Y:S05]  /*e310*/  BSYNC B0 ;  /* 0x0000000000007941 */ /* 0x000fea0003800000 */
.L_x_36780:
        /* <DEDUP_REMOVED lines=16> */
.L_x_36786:
[----:B------:R-:W-:Y:S05]  /*e420*/  BSYNC B1 ;  /* 0x0000000000017941 */ /* 0x000fea0003800000 */
.L_x_36785:
        /* <DEDUP_REMOVED lines=44> */
.L_x_36784:
[----:B------:R-:W-:Y:S05]  /*e6f0*/  BSYNC B0 ;  /* 0x0000000000007941 */ /* 0x000fea0003800000 */
.L_x_36783:
        /* <DEDUP_REMOVED lines=19> */
.L_x_36788:
[----:B------:R-:W-:-:S07]  /*e830*/  IMAD.MOV.U32 R54, RZ, RZ, R158 ;  /* 0x000000ffff367224 */ /* 0x000fce00078e009e */
.L_x_36789:
[----:B------:R-:W-:Y:S05]  /*e840*/  BSYNC B0 ;  /* 0x0000000000007941 */ /* 0x000fea0003800000 */
.L_x_36787:
        /* <DEDUP_REMOVED lines=16> */
.L_x_36793:
[----:B------:R-:W-:Y:S05]  /*e950*/  BSYNC B1 ;  /* 0x0000000000017941 */ /* 0x000fea0003800000 */
.L_x_36792:
        /* <DEDUP_REMOVED lines=44> */
.L_x_36791:
[----:B------:R-:W-:Y:S05]  /*ec20*/  BSYNC B0 ;  /* 0x0000000000007941 */ /* 0x000fea0003800000 */
.L_x_36790:
        /* <DEDUP_REMOVED lines=8> */
[----:B------:R-:W-:Y:S02]  /*ecb0*/  SEL R103, RZ, 0x1, P2 ;  /* 0x00000001ff677807 */ /* 0x000fe40001000000 */
[----:B------:R-:W-:Y:S02]  /*ecc0*/  FSETP.GTU.FTZ.AND P4, PT, R54, R193, PT ;  /* 0x000000c13600720b */ /* 0x000fe40003f9c000 */
[----:B------:R-:W-:Y:S02]  /*ecd0*/  IADD3 R217, R191, 0x140, RZ ;  /* 0x00000140bfd97810 */ /* 0x000fe40007ffe0ff */
[----:B------:R-:W-:-:S04]  /*ece0*/  SEL R54, RZ, 0x1000000, P4 ;  /* 0x01000000ff367807 */ /* 0x000fc80002000000 */
[----:B------:R-:W-:Y:S02]  /*ecf0*/  IADD3 R54, R102, R54, R59 ;  /* 0x0000003666367210 */ /* 0x000fe40007ffe03b */
[----:B------:R-:W-:-:S03]  /*ed00*/  FSEL R59, R55, RZ, !P4 ;  /* 0x000000ff373b7208 */ /* 0x000fc60006000000 */
[----:B------:R-:W-:Y:S02]  /*ed10*/  IMAD.IADD R189, R54, 0x1, R103 ;  /* 0x0000000136bd7824 */ /* 0x000fe400078e0267 */
[----:B------:R-:W-:Y:S01]  /*ed20*/  @P0 FADD.FTZ R59, R99, R59 ;  /* 0x0000003b633b0221 */ /* 0x000fe20000010000 */
[----:B0-----:R-:W-:-:S04]  /*ed30*/  @P1 IMAD.WIDE.U32 R186, R217, 0x10, R52 ;  /* 0x00000010d9ba1825 */ /* 0x001fc800078e0034 */
[----:B------:R-:W-:Y:S01]  /*ed40*/  IMAD.WIDE.U32 R102, R215, 0x4, R180 ;  /* 0x00000004d7667825 */ /* 0x000fe200078e00b4 */
[----:B------:R0:W-:Y:S03]  /*ed50*/  STG.E.128 desc[UR4][R184.64], R56 ;  /* 0x00000038b8007986 */ /* 0x0001e6000c101d04 */
        /* <DEDUP_REMOVED lines=16> */
.L_x_36795:
[----:B------:R-:W-:-:S07]  /*ee60*/  MOV R196, R158 ;  /* 0x0000009e00c47202 */ /* 0x000fce0000000f00 */
.L_x_36796:
[----:B------:R-:W-:Y:S05]  /*ee70*/  BSYNC B0 ;  /* 0x0000000000007941 */ /* 0x000fea0003800000 */
.L_x_36794:
        /* <DEDUP_REMOVED lines=16> */
.L_x_36800:
[----:B------:R-:W-:Y:S05]  /*ef80*/  BSYNC B1 ;  /* 0x0000000000017941 */ /* 0x000fea0003800000 */
.L_x_36799:
        /* <DEDUP_REMOVED lines=44> */
.L_x_36798:
[----:B------:R-:W-:Y:S05]  /*f250*/  BSYNC B0 ;  /* 0x0000000000007941 */ /* 0x000fea0003800000 */
.L_x_36797:
        /* <DEDUP_REMOVED lines=19> */
.L_x_36802:
[----:B------:R-:W-:-:S07]  /*f390*/  MOV R196, R158 ;  /* 0x0000009e00c47202 */ /* 0x000fce0000000f00 */
.L_x_36803:
[----:B------:R-:W-:Y:S05]  /*f3a0*/  BSYNC B0 ;  /* 0x0000000000007941 */ /* 0x000fea0003800000 */
.L_x_36801:
        /* <DEDUP_REMOVED lines=16> */
.L_x_36807:
[----:B------:R-:W-:Y:S05]  /*f4b0*/  BSYNC B1 ;  /* 0x0000000000017941 */ /* 0x000fea0003800000 */
.L_x_36806:
        /* <DEDUP_REMOVED lines=44> */
.L_x_36805:
[----:B------:R-:W-:Y:S05]  /*f780*/  BSYNC B0 ;  /* 0x0000000000007941 */ /* 0x000fea0003800000 */
.L_x_36804:
        /* <DEDUP_REMOVED lines=19> */
.L_x_36809:
[----:B------:R-:W-:-:S07]  /*f8c0*/  MOV R196, R158 ;  /* 0x0000009e00c47202 */ /* 0x000fce0000000f00 */
.L_x_36810:
[----:B------:R-:W-:Y:S05]  /*f8d0*/  BSYNC B0 ;  /* 0x0000000000007941 */ /* 0x000fea0003800000 */
.L_x_36808:
        /* <DEDUP_REMOVED lines=16> */
.L_x_36814:
[----:B------:R-:W-:Y:S05]  /*f9e0*/  BSYNC B1 ;  /* 0x0000000000017941 */ /* 0x000fea0003800000 */
.L_x_36813:
        /* <DEDUP_REMOVED lines=44> */
.L_x_36812:
[----:B------:R-:W-:Y:S05]  /*fcb0*/  BSYNC B0 ;  /* 0x0000000000007941 */ /* 0x000fea0003800000 */
.L_x_36811:
        /* <DEDUP_REMOVED lines=19> */
.L_x_36816:
[----:B------:R-:W-:-:S07]  /*fdf0*/  MOV R196, R158 ;  /* 0x0000009e00c47202 */ /* 0x000fce0000000f00 */
.L_x_36817:
[----:B------:R-:W-:Y:S05]  /*fe00*/  BSYNC B0 ;  /* 0x0000000000007941 */ /* 0x000fea0003800000 */
.L_x_36815:
        /* <DEDUP_REMOVED lines=16> */
.L_x_36821:
[----:B------:R-:W-:Y:S05]  /*ff10*/  BSYNC B1 ;  /* 0x0000000000017941 */ /* 0x000fea0003800000 */
.L_x_36820:
        /* <DEDUP_REMOVED lines=44> */
.L_x_36819:
[----:B------:R-:W-:Y:S05]  /*101e0*/  BSYNC B0 ;  /* 0x0000000000007941 */ /* 0x000fea0003800000 */
.L_x_36818:
[----:B------:R-:W-:Y:S01]  /*101f0*/  I2FP.F32.U32 R185, R196 ;  /* 0x000000c400b97245 */ /* 0x000fe20000201000 */
[----:B------:R-:W0:Y:S01]  /*10200*/  @P1 LDC.64 R102, c[0x0][0x230] ;  /* 0x00008c00ff661b82 */ /* 0x000e220000000a00 */
[----:B------:R-:W-:Y:S01]  /*10210*/  FMUL.FTZ R55, R55, R195 ;  /* 0x000000c337377220 */ /* 0x000fe20000410000 */
[----:B------:R-:W-:Y:S02]  /*10220*/  SEL R186, RZ, 0x100, P3 ;  /* 0x00000100ffba7807 */ /* 0x000fe40001800000 */
[----:B------:R-:W-:Y:S01]  /*10230*/  FFMA.FTZ R184, R185, R192, 1.1641532182693481445e-10 ;  /* 0x2f000000b9b87423 */ /* 0x000fe200000100c0 */
[----:B------:R-:W-:Y:S01]  /*10240*/  SEL R185, RZ, 0x10000, P4 ;  /* 0x00010000ffb97807 */ /* 0x000fe20002000000 */
[----:B------:R-:W-:Y:S01]  /*10250*/  FMUL.FTZ R55, R55, R194 ;  /* 0x000000c237377220 */ /* 0x000fe20000410000 */
[----:B------:R-:W-:Y:S02]  /*10260*/  IADD3 R219, R191, 0x160, RZ ;  /* 0x00000160bfdb7810 */ /* 0x000fe40007ffe0ff */
[----:B------:R-:W-:-:S03]  /*10270*/  FSETP.GTU.FTZ.AND P4, PT, R184, R193, PT ;  /* 0x000000c1b800720b */ /* 0x000fc60003f9c000 */
[----:B------:R-:W-:Y:S01]  /*10280*/  IMAD.WIDE.U32 R100, R219, 0x10, R100 ;  /* 0x00000010db647825 */ /* 0x000fe200078e0064 */
[----:B------:R-:W-:Y:S02]  /*10290*/  SEL R184, RZ, 0x1000000, P4 ;  /* 0x01000000ffb87807 */ /* 0x000fe40002000000 */
[----:B------:R-:W-:Y:S02]  /*102a0*/  FSEL R55, R55, RZ, !P4 ;  /* 0x000000ff37377208 */ /* 0x000fe40006000000 */
[----:B------:R-:W-:Y:S01]  /*102b0*/  IADD3 R184, R186, R184, R185 ;  /* 0x000000b8bab87210 */ /* 0x000fe20007ffe0b9 */
[----:B------:R-:W-:Y:S01]  /*102c0*/  IMAD.WIDE.U32 R186, R217, 0x10, R182 ;  /* 0x00000010d9ba7825 */ /* 0x000fe200078e00b6 */
[----:B------:R-:W-:-:S03]  /*102d0*/  SEL R185, RZ, 0x1, P2 ;  /* 0x00000001ffb97807 */ /* 0x000fc60001000000 */
[----:B------:R-:W-:Y:S01]  /*102e0*/  @P0 FADD.FTZ R55, R99, R55 ;  /* 0x0000003763370221 */ /* 0x000fe20000010000 */
[----:B------:R-:W-:Y:S01]  /*102f0*/  IADD3 R201, R184, R185, RZ ;  /* 0x000000b9b8c97210 */ /* 0x000fe20007ffe0ff */
[----:B------:R-:W-:-:S03]  /*10300*/  IMAD.WIDE.U32 R184, R217, 0x4, R180 ;  /* 0x00000004d9b87825 */ /* 0x000fc600078e00b4 */
[----:B------:R1:W-:Y:S01]  /*10310*/  STG.E.128 desc[UR4][R186.64], R52 ;  /* 0x00000034ba007986 */ /* 0x0003e2000c101d04 */
[----:B0-----:R-:W-:-:S03]  /*10320*/  @P1 IMAD.WIDE.U32 R188, R219, 0x10, R102 ;  /* 0x00000010dbbc1825 */ /* 0x001fc600078e0066 */
[----:B------:R1:W-:Y:S04]  /*10330*/  STG.E desc[UR4][R184.64], R201 ;  /* 0x000000c9b8007986 */ /* 0x0003e8000c101904 */
[----:B------:R-:W5:Y:S04]  /*10340*/  LDG.E.128 R100, desc[UR4][R100.64] ;  /* 0x0000000464647981 */ /* 0x000f68000c1e1d00 */
        /* <DEDUP_REMOVED lines=13> */
.L_x_36823:
[----:B------:R-:W-:-:S07]  /*10420*/  MOV R196, R158 ;  /* 0x0000009e00c47202 */ /* 0x000fce0000000f00 */
.L_x_36824:
[----:B------:R-:W-:Y:S05]  /*10430*/  BSYNC B0 ;  /* 0x0000000000007941 */ /* 0x000fea0003800000 */
.L_x_36822:
        /* <DEDUP_REMOVED lines=16> */
.L_x_36828:
[----:B------:R-:W-:Y:S05]  /*10540*/  BSYNC B1 ;  /* 0x0000000000017941 */ /* 0x000fea0003800000 */
.L_x_36827:
        /* <DEDUP_REMOVED lines=44> */
.L_x_36826:
[----:B------:R-:W-:Y:S05]  /*10810*/  BSYNC B0 ;  /* 0x0000000000007941 */ /* 0x000fea0003800000 */
.L_x_36825:
        /* <DEDUP_REMOVED lines=19> */
.L_x_36830:
[----:B------:R-:W-:-:S07]  /*10950*/  MOV R196, R158 ;  /* 0x0000009e00c47202 */ /* 0x000fce0000000f00 */
.L_x_36831:
[----:B------:R-:W-:Y:S05]  /*10960*/  BSYNC B0 ;  /* 0x0000000000007941 */ /* 0x000fea0003800000 */
.L_x_36829:
        /* <DEDUP_REMOVED lines=16> */
.L_x_36835:
[----:B------:R-:W-:Y:S05]  /*10a70*/  BSYNC B1 ;  /* 0x0000000000017941 */ /* 0x000fea0003800000 */
.L_x_36834:
        /* <DEDUP_REMOVED lines=44> */
.L_x_36833:
[----:B------:R-:W-:Y:S05]  /*10d40*/  BSYNC B0 ;  /* 0x0000000000007941 */ /* 0x000fea0003800000 */
.L_x_36832:
        /* <DEDUP_REMOVED lines=19> */
.L_x_36837:
[----:B------:R-:W-:-:S07]  /*10e80*/  MOV R196, R158 ;  /* 0x0000009e00c47202 */ /* 0x000fce0000000f00 */
.L_x_36838:
[----:B------:R-:W-:Y:S05]  /*10e90*/  BSYNC B0 ;  /* 0x0000000000007941 */ /* 0x000fea0003800000 */
.L_x_36836:
        /* <DEDUP_REMOVED lines=16> */
.L_x_36842:
[----:B------:R-:W-:Y:S05]  /*10fa0*/  BSYNC B1 ;  /* 0x0000000000017941 */ /* 0x000fea0003800000 */
.L_x_36841:
        /* <DEDUP_REMOVED lines=44> */
.L_x_36840:
[----:B------:R-:W-:Y:S05]  /*11270*/  BSYNC B0 ;  /* 0x0000000000007941 */ /* 0x000fea0003800000 */
.L_x_36839:
        /* <DEDUP_REMOVED lines=19> */
.L_x_36844:
[----:B------:R-:W-:-:S07]  /*113b0*/  MOV R196, R158 ;  /* 0x0000009e00c47202 */ /* 0x000fce0000000f00 */
.L_x_36845:
[----:B------:R-:W-:Y:S05]  /*113c0*/  BSYNC B0 ;  /* 0x0000000000007941 */ /* 0x000fea0003800000 */
.L_x_36843:
        /* <DEDUP_REMOVED lines=16> */
.L_x_36849:
[----:B------:R-:W-:Y:S05]  /*114d0*/  BSYNC B1 ;  /* 0x0000000000017941 */ /* 0x000fea0003800000 */
.L_x_36848:
        /* <DEDUP_REMOVED lines=44> */
.L_x_36847:
[----:B------:R-:W-:Y:S05]  /*117a0*/  BSYNC B0 ;  /* 0x0000000000007941 */ /* 0x000fea0003800000 */
.L_x_36846:
[----:B------:R-:W-:Y:S01]  /*117b0*/  FADD.FTZ R186, RZ, R92 ;  /* 0x0000005cffba7221 */ /* 0x000fe20000010000 */
[----:B------:R-:W-:Y:S01]  /*117c0*/  FMUL.FTZ R103, R103, R195 ;  /* 0x000000c367677220 */ /* 0x000fe20000410000 */
[----:B------:R-:W-:Y:S01]  /*117d0*/  IMAD.WIDE.U32 R182, R219, 0x10, R182 ;  /* 0x00000010dbb67825 */ /* 0x000fe200078e00b6 */
[----:B------:R-:W-:-:S03]  /*117e0*/  UMOV UR6, 0xffffffff ;  /* 0xffffffff00067882 */ /* 0x000fc60000000000 */
[----:B------:R-:W-:Y:S01]  /*117f0*/  FADD.FTZ R185, R93, R186 ;  /* 0x000000ba5db97221 */ /* 0x000fe20000010000 */
[----:B------:R-:W-:Y:S01]  /*11800*/  FMUL.FTZ R103, R103, R194 ;  /* 0x000000c267677220 */ /* 0x000fe20000410000 */
        /* <DEDUP_REMOVED lines=38> */
[----:B------:R-:W-:Y:S02]  /*11a70*/  SEL R187, RZ, 0x100, P2 ;  /* 0x00000100ffbb7807 */ /* 0x000fe40001000000 */
[----:B------:R-:W-:Y:S01]  /*11a80*/  FSETP.GTU.FTZ.AND P4, PT, R192, R193, PT ;  /* 0x000000c1c000720b */ /* 0x000fe20003f9c000 */
[----:B------:R-:W-:Y:S01]  /*11a90*/  FADD.FTZ R185, R57, R186 ;  /* 0x000000ba39b97221 */ /* 0x000fe20000010000 */
[----:B------:R-:W-:Y:S02]  /*11aa0*/  SEL R186, RZ, 0x10000, P3 ;  /* 0x00010000ffba7807 */ /* 0x000fe40001800000 */
[----:B------:R-:W-:Y:S01]  /*11ab0*/  FSEL R103, R103, RZ, !P4 ;  /* 0x000000ff67677208 */ /* 0x000fe20006000000 */
[----:B------:R-:W-:Y:S01]  /*11ac0*/  FADD.FTZ R188, R58, R185 ;  /* 0x000000b93abc7221 */ /* 0x000fe20000010000 */
[----:B------:R-:W-:-:S03]  /*11ad0*/  SEL R185, RZ, 0x1000000, P4 ;  /* 0x01000000ffb97807 */ /* 0x000fc60002000000 */
[----:B------:R-:W-:Y:S01]  /*11ae0*/  FADD.FTZ R189, R59, R188 ;  /* 0x000000bc3bbd7221 */ /* 0x000fe20000010000 */
[----:B------:R-:W-:Y:S01]  /*11af0*/  IADD3 R185, R187, R185, R186 ;  /* 0x000000b9bbb97210 */ /* 0x000fe20007ffe0ba */
[----:B------:R-:W-:Y:S01]  /*11b00*/  @P0 FADD.FTZ R103, R99, R103 ;  /* 0x0000006763670221 */ /* 0x000fe20000010000 */
[----:B------:R-:W-:Y:S01]  /*11b10*/  SEL R186, RZ, 0x1, P1 ;  /* 0x00000001ffba7807 */ /* 0x000fe20000800000 */
[----:B------:R-:W-:Y:S01]  /*11b20*/  FADD.FTZ R188, R52, R189 ;  /* 0x000000bd34bc7221 */ /* 0x000fe20000010000 */
[----:B------:R-:W-:Y:S02]  /*11b30*/  ISETP.NE.AND P0, PT, R190, RZ, PT ;  /* 0x000000ffbe00720c */ /* 0x000fe40003f05270 */
[----:B------:R0:W-:Y:S01]  /*11b40*/  STG.E.128 desc[UR4][R182.64], R100 ;  /* 0x00000064b6007986 */ /* 0x0001e2000c101d04 */
[----:B------:R-:W-:Y:S02]  /*11b50*/  IMAD.IADD R185, R185, 0x1, R186 ;  /* 0x00000001b9b97824 */ /* 0x000fe400078e02ba */
[----:B------:R-:W-:-:S04]  /*11b60*/  FADD.FTZ R187, R53, R188 ;  /* 0x000000bc35bb7221 */ /* 0x000fc80000010000 */
[----:B------:R-:W-:Y:S01]  /*11b70*/  FADD.FTZ R186, R54, R187 ;  /* 0x000000bb36ba7221 */ /* 0x000fe20000010000 */
[----:B------:R0:W-:Y:S03]  /*11b80*/  STG.E desc[UR4][R180.64], R185 ;  /* 0x000000b9b4007986 */ /* 0x0001e6000c101904 */
        /* <DEDUP_REMOVED lines=123> */
.L_x_36863:
[----:B------:R-:W-:Y:S01]  /*12340*/  ISETP.NE.AND P1, PT, R176, RZ, PT ;  /* 0x000000ffb000720c */ /* 0x000fe20003f25270 */
        /* <DEDUP_REMOVED lines=18> */
[----:B------:R-:W2:Y:S01]  /*12470*/  @!P0 LDC.64 R64, c[0x0][0x258] ;  /* 0x00009600ff408b82 */ /* 0x000ea20000000a00 */
[----:B------:R-:W3:Y:S01]  /*12480*/  MUFU.RSQ R63, R74 ;  /* 0x0000004a003f7308 */ /* 0x000ee20000001400 */
[--C-:B------:R-:W-:Y:S01]  /*12490*/  FADD.FTZ R180, R93, -R183.reuse ;  /* 0x800000b75db47221 */ /* 0x100fe20000010000 */
[--C-:B------:R-:W-:Y:S01]  /*124a0*/  FADD.FTZ R94, R94, -R183.reuse ;  /* 0x800000b75e5e7221 */ /* 0x100fe20000010000 */
[--C-:B------:R-:W-:Y:S01]  /*124b0*/  FADD.FTZ R182, R95, -R183.reuse ;  /* 0x800000b75fb67221 */ /* 0x100fe20000010000 */
[--C-:B------:R-:W-:Y:S01]  /*124c0*/  FADD.FTZ R186, R88, -R183.reuse ;  /* 0x800000b758ba7221 */ /* 0x100fe20000010000 */
[--C-:B------:R-:W-:Y:S01]  /*124d0*/  FADD.FTZ R248, R52, -R183.reuse ;  /* 0x800000b734f87221 */ /* 0x100fe20000010000 */
[--C-:B------:R-:W-:Y:S01]  /*124e0*/  FADD.FTZ R240, R56, -R183.reuse ;  /* 0x800000b738f07221 */ /* 0x100fe20000010000 */
[----:B------:R-:W4:Y:S01]  /*124f0*/  LDC.64 R90, c[0x0][0x2b8] ;  /* 0x0000ae00ff5a7b82 */ /* 0x000f220000000a00 */
[--C-:B------:R-:W-:Y:S01]  /*12500*/  FADD.FTZ R52, R53, -R183.reuse ;  /* 0x800000b735347221 */ /* 0x100fe20000010000 */
[--C-:B------:R-:W-:Y:S01]  /*12510*/  FADD.FTZ R54, R54, -R183.reuse ;  /* 0x800000b736367221 */ /* 0x100fe20000010000 */
[--C-:B------:R-:W-:Y:S01]  /*12520*/  FADD.FTZ R242, R55, -R183.reuse ;  /* 0x800000b737f27221 */ /* 0x100fe20000010000 */
[----:B------:R-:W-:Y:S01]  /*12530*/  LEA R56, P1, R191, UR14, 0x4 ;  /* 0x0000000ebf387c11 */ /* 0x000fe2000f8220ff */
[--C-:B------:R-:W-:Y:S01]  /*12540*/  FADD.FTZ R88, R84, -R183.reuse ;  /* 0x800000b754587221 */ /* 0x100fe20000010000 */
[--C-:B------:R-:W-:Y:S01]  /*12550*/  FADD.FTZ R232, R57, -R183.reuse ;  /* 0x800000b739e87221 */ /* 0x100fe20000010000 */
[----:B------:R-:W-:Y:S01]  /*12560*/  FADD.FTZ R218, R80, -R183 ;  /* 0x800000b750da7221 */ /* 0x000fe20000010000 */
[----:B-1----:R-:W-:Y:S01]  /*12570*/  @!P0 IMAD.WIDE R72, R175, 0x4, R72 ;  /* 0x00000004af488825 */ /* 0x002fe200078e0248 */
[----:B------:R-:W-:-:S03]  /*12580*/  LEA.HI.X R57, R191, UR15, RZ, 0x4, P1 ;  /* 0x0000000fbf397c11 */ /* 0x000fc600088f24ff */
[C---:B---3--:R-:W-:Y:S01]  /*12590*/  FMUL.FTZ R92, R63.reuse, R92 ;  /* 0x0000005c3f5c7220 */ /* 0x048fe20000410000 */
        /* <DEDUP_REMOVED lines=9> */
[----:B------:R-:W-:Y:S01]  /*12630*/  FFMA.FTZ R53, R167, R53, R114 ;  /* 0x00000035a7357223 */ /* 0x000fe20000010072 */
[----:B------:R-:W-:Y:S01]  /*12640*/  FFMA.FTZ R52, R169, R92, R24 ;  /* 0x0000005ca9347223 */ /* 0x000fe20000010018 */
[--C-:B------:R-:W-:Y:S01]  /*12650*/  FADD.FTZ R194, R81, -R183.reuse ;  /* 0x800000b751c27221 */ /* 0x100fe20000010000 */
[--C-:B------:R-:W-:Y:S01]  /*12660*/  FADD.FTZ R244, R58, -R183.reuse ;  /* 0x800000b73af47221 */ /* 0x100fe20000010000 */
[C---:B------:R-:W-:Y:S01]  /*12670*/  FMUL.FTZ R58, R63.reuse, R88 ;  /* 0x000000583f3a7220 */ /* 0x040fe20000410000 */
[C---:B------:R-:W-:Y:S01]  /*12680*/  FMUL.FTZ R80, R63.reuse, R214 ;  /* 0x000000d63f507220 */ /* 0x040fe20000410000 */
[----:B------:R-:W-:Y:S01]  /*12690*/  FMUL.FTZ R81, R63, R196 ;  /* 0x000000c43f517220 */ /* 0x000fe20000410000 */
        /* <DEDUP_REMOVED lines=8> */
[----:B------:R1:W-:Y:S01]  /*12720*/  STG.E.128 desc[UR4][R56.64], R52 ;  /* 0x0000003438007986 */ /* 0x0003e2000c101d04 */
        /* <DEDUP_REMOVED lines=12> */
[C---:B------:R-:W-:Y:S01]  /*127f0*/  FMUL.FTZ R59, R63.reuse, R204 ;  /* 0x000000cc3f3b7220 */ /* 0x040fe20000410000 */
[----:B------:R-:W-:Y:S01]  /*12800*/  FMUL.FTZ R193, R63, R60 ;  /* 0x0000003c3fc17220 */ /* 0x000fe20000410000 */
[--C-:B0-----:R-:W-:Y:S01]  /*12810*/  FADD.FTZ R188, R68, -R183.reuse ;  /* 0x800000b744bc7221 */ /* 0x101fe20000010000 */
[--C-:B------:R-:W-:Y:S01]  /*12820*/  FADD.FTZ R78, R70, -R183.reuse ;  /* 0x800000b7464e7221 */ /* 0x100fe20000010000 */
[----:B------:R-:W-:Y:S01]  /*12830*/  FADD.FTZ R212, R71, -R183 ;  /* 0x800000b747d47221 */ /* 0x000fe20000010000 */
[----:B-1----:R-:W-:Y:S01]  /*12840*/  FFMA.FTZ R52, R161, R58, R20 ;  /* 0x0000003aa1347223 */ /* 0x002fe20000010014 */
[----:B------:R-:W-:Y:S01]  /*12850*/  FFMA.FTZ R54, R164, R80, R19 ;  /* 0x00000050a4367223 */ /* 0x000fe20000010013 */
[----:B------:R-:W-:Y:S01]  /*12860*/  FFMA.FTZ R58, R160, R81, R17 ;  /* 0x00000051a03a7223 */ /* 0x000fe20000010011 */
[--C-:B------:R-:W-:Y:S01]  /*12870*/  FADD.FTZ R236, R62, -R183.reuse ;  /* 0x800000b73eec7221 */ /* 0x100fe20000010000 */
[----:B------:R-:W0:Y:S01]  /*12880*/  LDC.64 R80, c[0x0][0x210] ;  /* 0x00008400ff507b82 */ /* 0x000e220000000a00 */
[----:B------:R-:W-:Y:S01]  /*12890*/  FADD.FTZ R250, R100, -R183 ;  /* 0x800000b764fa7221 */ /* 0x000fe20000010000 */
[----:B------:R-:W-:Y:S01]  /*128a0*/  FMUL.FTZ R204, R63, R216 ;  /* 0x000000d83fcc7220 */ /* 0x000fe20000410000 */
[----:B----4-:R-:W-:-:S04]  /*128b0*/  IMAD.WIDE.U32 R60, R197, 0x10, R90 ;  /* 0x00000010c53c7825 */ /* 0x010fc800078e005a */
[----:B------:R-:W-:Y:S01]  /*128c0*/  FFMA.FTZ R67, R166, R67, R117 ;  /* 0x00000043a6437223 */ /* 0x000fe20000010075 */
[----:B------:R-:W-:Y:S01]  /*128d0*/  FFMA.FTZ R66, R168, R66, R21 ;  /* 0x00000042a8427223 */ /* 0x000fe20000010015 */
[----:B------:R-:W-:Y:S01]  /*128e0*/  FFMA.FTZ R65, R163, R85, R116 ;  /* 0x00000055a3417223 */ /* 0x000fe20000010074 */
[----:B------:R-:W-:Y:S01]  /*128f0*/  FFMA.FTZ R64, R165, R84, R22 ;  /* 0x00000054a5407223 */ /* 0x000fe20000010016 */
        /* <DEDUP_REMOVED lines=39> */
[----:B------:R1:W-:Y:S03]  /*12b70*/  STG.E.128 desc[UR4][R60.64], R64 ;  /* 0x000000403c007986 */ /* 0x0003e6000c101d04 */
        /* <DEDUP_REMOVED lines=11> */
[----:B------:R-:W-:Y:S01]  /*12c30*/  IMAD.WIDE.U32 R102, R209, 0x10, R90 ;  /* 0x00000010d1667825 */ /* 0x000fe200078e005a */
[----:B------:R3:W-:Y:S01]  /*12c40*/  STG.E.128 desc[UR4][R92.64], R56 ;  /* 0x000000385c007986 */ /* 0x0007e2000c101d04 */
[----:B0-----:R-:W-:-:S02]  /*12c50*/  LEA R175, R80, R175, 0x2 ;  /* 0x000000af50af7211 */ /* 0x001fc400078e10ff */
        /* <DEDUP_REMOVED lines=13> */
[----:B------:R-:W-:-:S04]  /*12d30*/  IMAD.WIDE.U32 R84, R213, 0x10, R90 ;  /* 0x00000010d5547825 */ /* 0x000fc800078e005a */
[----:B------:R-:W-:Y:S01]  /*12d40*/  FFMA.FTZ R78, R106, R195, R7 ;  /* 0x000000c36a4e7223 */ /* 0x000fe20000010007 */
[----:B--2---:R-:W-:Y:S01]  /*12d50*/  FFMA.FTZ R77, R147, R194, R130 ;  /* 0x000000c2934d7223 */ /* 0x004fe20000010082 */
[----:B------:R-:W-:Y:S01]  /*12d60*/  FFMA.FTZ R76, R105, R193, R8 ;  /* 0x000000c1694c7223 */ /* 0x000fe20000010008 */
[----:B------:R-:W-:Y:S01]  /*12d70*/  IMAD.WIDE.U32 R86, R215, 0x10, R90 ;  /* 0x00000010d7567825 */ /* 0x000fe200078e005a */
[----:B------:R0:W-:Y:S03]  /*12d80*/  STG.E.128 desc[UR4][R94.64], R60 ;  /* 0x0000003c5e007986 */ /* 0x0001e6000c101d04 */
[----:B------:R-:W-:Y:S01]  /*12d90*/  FFMA.FTZ R55, R150, R192, R133 ;  /* 0x000000c096377223 */ /* 0x000fe20000010085 */
[----:B------:R-:W-:Y:S01]  /*12da0*/  FFMA.FTZ R54, R108, R191, R5 ;  /* 0x000000bf6c367223 */ /* 0x000fe20000010005 */
[----:B------:R-:W-:Y:S01]  /*12db0*/  FFMA.FTZ R53, R149, R190, R132 ;  /* 0x000000be95357223 */ /* 0x000fe20000010084 */
[----:B------:R-:W-:Y:S01]  /*12dc0*/  FFMA.FTZ R52, R107, R189, R6 ;  /* 0x000000bd6b347223 */ /* 0x000fe20000010006 */
[----:B------:R-:W-:Y:S01]  /*12dd0*/  IMAD.WIDE.U32 R88, R217, 0x10, R90 ;  /* 0x00000010d9587825 */ /* 0x000fe200078e005a */
[----:B------:R1:W-:Y:S03]  /*12de0*/  STG.E.128 desc[UR4][R100.64], R64 ;  /* 0x0000004064007986 */ /* 0x0003e6000c101d04 */
[----:B---3--:R-:W-:Y:S01]  /*12df0*/  FFMA.FTZ R59, R152, R188, R135 ;  /* 0x000000bc983b7223 */ /* 0x008fe20000010087 */
[----:B------:R-:W-:Y:S01]  /*12e00*/  FFMA.FTZ R58, R110, R187, R3 ;  /* 0x000000bb6e3a7223 */ /* 0x000fe20000010003 */
[----:B------:R-:W-:Y:S01]  /*12e10*/  FFMA.FTZ R57, R151, R186, R134 ;  /* 0x000000ba97397223 */ /* 0x000fe20000010086 */
[----:B------:R-:W-:Y:S01]  /*12e20*/  FFMA.FTZ R56, R109, R185, R4 ;  /* 0x000000b96d387223 */ /* 0x000fe20000010004 */
[----:B------:R-:W-:Y:S01]  /*12e30*/  IMAD.WIDE.U32 R90, R219, 0x10, R90 ;  /* 0x00000010db5a7825 */ /* 0x000fe200078e005a */
[----:B------:R1:W-:Y:S01]  /*12e40*/  STG.E.128 desc[UR4][R102.64], R68 ;  /* 0x0000004466007986 */ /* 0x0003e2000c101d04 */
[----:B------:R-:W-:-:S03]  /*12e50*/  ISETP.GE.AND P0, PT, R175, R81, PT ;  /* 0x00000051af00720c */ /* 0x000fc60003f06270 */
[----:B------:R1:W-:Y:S01]  /*12e60*/  STG.E.128 desc[UR4][R82.64], R72 ;  /* 0x0000004852007986 */ /* 0x0003e2000c101d04 */
[----:B0-----:R-:W-:Y:S01]  /*12e70*/  FFMA.FTZ R63, R154, R183, R137 ;  /* 0x000000b79a3f7223 */ /* 0x001fe20000010089 */
        /* <DEDUP_REMOVED lines=9> */
.L_x_36850:
        /* <DEDUP_REMOVED lines=8> */
.L_x_36853:
[----:B------:R-:W-:Y:S05]  /*12f90*/  BSYNC B0 ;  /* 0x0000000000007941 */ /* 0x000fea0003800000 */
.L_x_36852:
        /* <DEDUP_REMOVED lines=10> */
.L_x_36854:
[----:B------:R-:W-:Y:S01]  /*13040*/  HFMA2.MMA R193, -RZ, RZ, 0, 2.384185791015625e-07 ;  /* 0x00000004ffc17435 */ /* 0x000fe200000001ff */
[----:B------:R-:W-:-:S05]  /*13050*/  MOV R180, R190 ;  /* 0x000000be00b47202 */ /* 0x000fca0000000f00 */
[----:B------:R-:W-:-:S04]  /*13060*/  FADD.FTZ R185, R183, R180 ;  /* 0x000000b4b7b97221 */ /* 0x000fc80000010000 */
[----:B------:R-:W-:-:S07]  /*13070*/  IMAD.MOV.U32 R192, RZ, RZ, R185 ;  /* 0x000000ffffc07224 */ /* 0x000fce00078e00b9 */
[----:B------:R-:W-:Y:S05]  /*13080*/  WARPSYNC.COLLECTIVE R189, `(.L_x_36855) ;  /* 0x00000000bd087348 */ /* 0x000fea0003c00000 */
[----:B------:R0:W1:Y:S02]  /*13090*/  SHFL.BFLY P1, R190, R192, R193, R194 ;  /* 0x0c0000c1c0be7389 */ /* 0x00006400000200c2 */
[----:B01----:R-:W-:Y:S01]  /*130a0*/  ENDCOLLECTIVE ;  /* 0x000000000000791b */ /* 0x003fe20003800000 */
.L_x_36855:
[----:B------:R-:W-:Y:S01]  /*130b0*/  HFMA2.MMA R193, -RZ, RZ, 0, 4.76837158203125e-07 ;  /* 0x00000008ffc17435 */ /* 0x000fe200000001ff */
[----:B------:R-:W-:-:S05]  /*130c0*/  MOV R180, R190 ;  /* 0x000000be00b47202 */ /* 0x000fca0000000f00 */
[----:B------:R-:W-:-:S04]  /*130d0*/  FADD.FTZ R187, R185, R180 ;  /* 0x000000b4b9bb7221 */ /* 0x000fc80000010000 */
[----:B------:R-:W-:-:S07]  /*130e0*/  IMAD.MOV.U32 R192, RZ, RZ, R187 ;  /* 0x000000ffffc07224 */ /* 0x000fce00078e00bb */
[----:B------:R-:W-:Y:S05]  /*130f0*/  WARPSYNC.COLLECTIVE R189, `(.L_x_36856) ;  /* 0x00000000bd087348 */ /* 0x000fea0003c00000 */
[----:B------:R0:W1:Y:S02]  /*13100*/  SHFL.BFLY P1, R190, R192, R193, R194 ;  /* 0x0c0000c1c0be7389 */ /* 0x00006400000200c2 */
[----:B01----:R-:W-:Y:S01]  /*13110*/  ENDCOLLECTIVE ;  /* 0x000000000000791b */ /* 0x003fe20003800000 */
.L_x_36856:
[----:B------:R-:W-:Y:S01]  /*13120*/  HFMA2.MMA R193, -RZ, RZ, 0, 9.5367431640625e-07 ;  /* 0x00000010ffc17435 */ /* 0x000fe200000001ff */
[----:B------:R-:W-:-:S05]  /*13130*/  MOV R180, R190 ;  /* 0x000000be00b47202 */ /* 0x000fca0000000f00 */
[----:B------:R-:W-:-:S04]  /*13140*/  FADD.FTZ R188, R187, R180 ;  /* 0x000000b4bbbc7221 */ /* 0x000fc80000010000 */
[----:B------:R-:W-:-:S07]  /*13150*/  IMAD.MOV.U32 R192, RZ, RZ, R188 ;  /* 0x000000ffffc07224 */ /* 0x000fce00078e00bc */
[----:B------:R-:W-:Y:S05]  /*13160*/  WARPSYNC.COLLECTIVE R189, `(.L_x_36857) ;  /* 0x00000000bd087348 */ /* 0x000fea0003c00000 */
[----:B------:R0:W1:Y:S02]  /*13170*/  SHFL.BFLY P1, R190, R192, R193, R194 ;  /* 0x0c0000c1c0be7389 */ /* 0x00006400000200c2 */
[----:B01----:R-:W-:Y:S01]  /*13180*/  ENDCOLLECTIVE ;  /* 0x000000000000791b */ /* 0x003fe20003800000 */
.L_x_36857:
        /* <DEDUP_REMOVED lines=99> */
[----:B------:R-:W-:-:S04]  /*137c0*/  FFMA.FTZ R180, R183, R183, R180 ;  /* 0x000000b7b7b47223 */ /* 0x000fc800000100b4 */
[----:B------:R-:W-:-:S07]  /*137d0*/  IMAD.MOV.U32 R192, RZ, RZ, R180 ;  /* 0x000000ffffc07224 */ /* 0x000fce00078e00b4 */
[----:B------:R-:W-:Y:S05]  /*137e0*/  WARPSYNC.COLLECTIVE R189, `(.L_x_36858) ;  /* 0x00000000bd087348 */ /* 0x000fea0003c00000 */
[----:B------:R0:W1:Y:S02]  /*137f0*/  SHFL.BFLY P1, R190, R192, R193, R194 ;  /* 0x0c0000c1c0be7389 */ /* 0x00006400000200c2 */
[----:B01----:R-:W-:Y:S01]  /*13800*/  ENDCOLLECTIVE ;  /* 0x000000000000791b */ /* 0x003fe20003800000 */
.L_x_36858:
[----:B------:R-:W-:Y:S01]  /*13810*/  HFMA2.MMA R193, -RZ, RZ, 0, 1.1920928955078125e-07 ;  /* 0x00000002ffc17435 */ /* 0x000fe200000001ff */
[----:B------:R-:W-:-:S05]  /*13820*/  MOV R183, R190 ;  /* 0x000000be00b77202 */ /* 0x000fca0000000f00 */
[----:B------:R-:W-:-:S04]  /*13830*/  FADD.FTZ R183, R180, R183 ;  /* 0x000000b7b4b77221 */ /* 0x000fc80000010000 */
[----:B------:R-:W-:-:S07]  /*13840*/  IMAD.MOV.U32 R192, RZ, RZ, R183 ;  /* 0x000000ffffc07224 */ /* 0x000fce00078e00b7 */
[----:B------:R-:W-:Y:S05]  /*13850*/  WARPSYNC.COLLECTIVE R189, `(.L_x_36859) ;  /* 0x00000000bd087348 */ /* 0x000fea0003c00000 */
[----:B------:R0:W1:Y:S02]  /*13860*/  SHFL.BFLY P1, R190, R192, R193, R194 ;  /* 0x0c0000c1c0be7389 */ /* 0x00006400000200c2 */
[----:B01----:R-:W-:Y:S01]  /*13870*/  ENDCOLLECTIVE ;  /* 0x000000000000791b */ /* 0x003fe20003800000 */
.L_x_36859:
[----:B------:R-:W-:Y:S01]  /*13880*/  HFMA2.MMA R193, -RZ, RZ, 0, 2.384185791015625e-07 ;  /* 0x00000004ffc17435 */ /* 0x000fe200000001ff */
[----:B------:R-:W-:-:S05]  /*13890*/  MOV R186, R190 ;  /* 0x000000be00ba7202 */ /* 0x000fca0000000f00 */
[----:B------:R-:W-:-:S04]  /*138a0*/  FADD.FTZ R186, R183, R186 ;  /* 0x000000bab7ba7221 */ /* 0x000fc80000010000 */
[----:B------:R-:W-:-:S07]  /*138b0*/  IMAD.MOV.U32 R192, RZ, RZ, R186 ;  /* 0x000000ffffc07224 */ /* 0x000fce00078e00ba */
[----:B------:R-:W-:Y:S05]  /*138c0*/  WARPSYNC.COLLECTIVE R189, `(.L_x_36860) ;  /* 0x00000000bd087348 */ /* 0x000fea0003c00000 */
[----:B------:R0:W1:Y:S02]  /*138d0*/  SHFL.BFLY P1, R190, R192, R193, R194 ;  /* 0x0c0000c1c0be7389 */ /* 0x00006400000200c2 */
[----:B01----:R-:W-:Y:S01]  /*138e0*/  ENDCOLLECTIVE ;  /* 0x000000000000791b */ /* 0x003fe20003800000 */
.L_x_36860:
[----:B------:R-:W-:Y:S01]  /*138f0*/  HFMA2.MMA R193, -RZ, RZ, 0, 4.76837158203125e-07 ;  /* 0x00000008ffc17435 */ /* 0x000fe200000001ff */
[----:B------:R-:W-:-:S05]  /*13900*/  MOV R185, R190 ;  /* 0x000000be00b97202 */ /* 0x000fca0000000f00 */
[----:B------:R-:W-:-:S04]  /*13910*/  FADD.FTZ R185, R186, R185 ;  /* 0x000000b9bab97221 */ /* 0x000fc80000010000 */
[----:B------:R-:W-:-:S07]  /*13920*/  IMAD.MOV.U32 R192, RZ, RZ, R185 ;  /* 0x000000ffffc07224 */ /* 0x000fce00078e00b9 */
[----:B------:R-:W-:Y:S05]  /*13930*/  WARPSYNC.COLLECTIVE R189, `(.L_x_36861) ;  /* 0x00000000bd087348 */ /* 0x000fea0003c00000 */
[----:B------:R0:W1:Y:S02]  /*13940*/  SHFL.BFLY P1, R190, R192, R193, R194 ;  /* 0x0c0000c1c0be7389 */ /* 0x00006400000200c2 */
[----:B01----:R-:W-:Y:S01]  /*13950*/  ENDCOLLECTIVE ;  /* 0x000000000000791b */ /* 0x003fe20003800000 */
.L_x_36861:
[----:B------:R-:W-:Y:S01]  /*13960*/  HFMA2.MMA R193, -RZ, RZ, 0, 9.5367431640625e-07 ;  /* 0x00000010ffc17435 */ /* 0x000fe200000001ff */
[----:B------:R-:W-:-:S05]  /*13970*/  MOV R188, R190 ;  /* 0x000000be00bc7202 */ /* 0x000fca0000000f00 */
[----:B------:R-:W-:-:S04]  /*13980*/  FADD.FTZ R188, R185, R188 ;  /* 0x000000bcb9bc7221 */ /* 0x000fc80000010000 */
[----:B------:R-:W-:-:S07]  /*13990*/  IMAD.MOV.U32 R192, RZ, RZ, R188 ;  /* 0x000000ffffc07224 */ /* 0x000fce00078e00bc */
[----:B------:R-:W-:Y:S05]  /*139a0*/  WARPSYNC.COLLECTIVE R189, `(.L_x_36862) ;  /* 0x00000000bd087348 */ /* 0x000fea0003c00000 */
[----:B------:R0:W1:Y:S02]  /*139b0*/  SHFL.BFLY P1, R190, R192, R193, R194 ;  /* 0x0c0000c1c0be7389 */ /* 0x00006400000200c2 */
[----:B01----:R-:W-:Y:S01]  /*139c0*/  ENDCOLLECTIVE ;  /* 0x000000000000791b */ /* 0x003fe20003800000 */
.L_x_36862:
[----:B------:R-:W-:Y:S01]  /*139d0*/  MOV R187, R190 ;  /* 0x000000be00bb7202 */ /* 0x000fe20000000f00 */
[----:B------:R-:W-:Y:S06]  /*139e0*/  BRA `(.L_x_36863) ;  /* 0xffffffe800547947 */ /* 0x000fec000383ffff */
.L_x_36864:
        /* <DEDUP_REMOVED lines=9> */
.L_x_44472:


//--------------------- .text._ZN10layer_norm13ln_fwd_kernelINS_13Kernel_traitsI6__halfffffjLj1536ELj1ELj4ELj1ELj16ENS_18Kernel_traits_baseILj1536ES2_ffffjLj128EEEEELb1ELb0ELb1ELb0EEEvNS_9FwdParamsE --------------------------
	.section	.text._ZN10layer_norm13ln_fwd_kernelINS_13Kernel_traitsI6__halfffffjLj1536ELj1ELj4ELj1ELj16ENS_18Kernel_traits_baseILj1536ES2_ffffjLj128EEEEELb1ELb0ELb1ELb0EEEvNS_9FwdParamsE,"ax",@progbits
	.align	128
        .global         _ZN10layer_norm13ln_fwd_kernelINS_13Kernel_traitsI6__halfffffjLj1536ELj1ELj4ELj1ELj16ENS_18Kernel_traits_baseILj1536ES2_ffffjLj128EEEEELb1ELb0ELb1ELb0EEEvNS_9FwdParamsE
        .type           _ZN10layer_norm13ln_fwd_kernelINS_13Kernel_traitsI6__halfffffjLj1536ELj1ELj4ELj1ELj16ENS_18Kernel_traits_baseILj1536ES2_ffffjLj128EEEEELb1ELb0ELb1ELb0EEEvNS_9FwdParamsE,@function
        .size           _ZN10layer_norm13ln_fwd_kernelINS_13Kernel_traitsI6__halfffffjLj1536ELj1ELj4ELj1ELj16ENS_18Kernel_traits_baseILj1536ES2_ffffjLj128EEEEELb1ELb0ELb1ELb0EEEvNS_9FwdParamsE,(.L_x_44473 - _ZN10layer_norm13ln_fwd_kernelINS_13Kernel_traitsI6__halfffffjLj1536ELj1ELj4ELj1ELj16ENS_18Kernel_traits_baseILj1536ES2_ffffjLj128EEEEELb1ELb0ELb1ELb0EEEvNS_9FwdParamsE)
        .other          _ZN10layer_norm13ln_fwd_kernelINS_13Kernel_traitsI6__halfffffjLj1536ELj1ELj4ELj1ELj16ENS_18Kernel_traits_baseILj1536ES2_ffffjLj128EEEEELb1ELb0ELb1ELb0EEEvNS_9FwdParamsE,@"STO_CUDA_ENTRY STV_DEFAULT"
_ZN10layer_norm13ln_fwd_kernelINS_13Kernel_traitsI6__halfffffjLj1536ELj1ELj4ELj1ELj16ENS_18Kernel_traits_baseILj1536ES2_ffffjLj128EEEEELb1ELb0ELb1ELb0EEEvNS_9FwdParamsE:
.text._ZN10layer_norm13ln_fwd_kernelINS_13Kernel_traitsI6__halfffffjLj1536ELj1ELj4ELj1ELj16ENS_18Kernel_traits_baseILj1536ES2_ffffjLj128EEEEELb1ELb0ELb1ELb0EEEvNS_9FwdParamsE:
        /* <DEDUP_REMOVED lines=21> */
[----:B------:R-:W-:Y:S02]  /*0150*/  BSSY B0, `(.L_x_36865) ;  /* 0x0000048000007945 */ /* 0x000fe40003800000 */
[----:B------:R-:W-:-:S04]  /*0160*/  IMAD.WIDE.U32 R6, R189, -0x326172a9, RZ ;  /* 0xcd9e8d57bd067825 */ /* 0x000fc800078e00ff */
[----:B------:R-:W-:Y:S01]  /*0170*/  IMAD.MOV.U32 R53, RZ, RZ, R191 ;  /* 0x000000ffff357224 */ /* 0x000fe200078e00bf */
[----:B----4-:R-:W-:-:S05]  /*0180*/  @P0 IADD3 R184, P1, R2, R5, RZ ;  /* 0x0000000502b80210 */ /* 0x010fca0007f3e0ff */
[----:B------:R-:W-:Y:S01]  /*0190*/  @P0 IMAD.X R187, RZ, RZ, R3, P1 ;  /* 0x000000ffffbb0224 */ /* 0x000fe200008e0603 */
[----:B-----5:R-:W-:Y:S01]  /*01a0*/  IADD3 R2, R195, -0x4498517b, RZ ;  /* 0xbb67ae85c3027810 */ /* 0x020fe20007ffe0ff */
[----:B------:R-:W-:-:S03]  /*01b0*/  VIADD R3, R194, 0x9e3779b9 ;  /* 0x9e3779b9c2037836 */ /* 0x000fc60000000000 */
[--C-:B------:R-:W-:Y:S02]  /*01c0*/  SHF.R.U32.HI R185, RZ, 0x2, R187.reuse ;  /* 0x00000002ffb97819 */ /* 0x100fe400000116bb */
[----:B------:R-:W-:Y:S02]  /*01d0*/  SHF.R.U64 R187, R184, 0x2, R187 ;  /* 0x00000002b8bb7819 */ /* 0x000fe400000012bb */
[----:B------:R-:W-:Y:S01]  /*01e0*/  LOP3.LUT R8, R7, R185, R194, 0x96, !PT ;  /* 0x000000b907087212 */ /* 0x000fe200078e96c2 */
[----:B------:R-:W-:Y:S02]  /*01f0*/  VIADD R7, R194, 0xdaa66d2b ;  /* 0xdaa66d2bc2077836 */ /* 0x000fe40000000000 */
[----:B------:R-:W-:-:S04]  /*0200*/  IMAD.WIDE.U32 R4, R187, -0x2daee0ad, RZ ;  /* 0xd2511f53bb047825 */ /* 0x000fc800078e00ff */
[----:B------:R-:W-:Y:S01]  /*0210*/  IMAD.WIDE.U32 R8, R8, -0x2daee0ad, RZ ;  /* 0xd2511f5308087825 */ /* 0x000fe200078e00ff */
[----:B------:R-:W-:Y:S02]  /*0220*/  LOP3.LUT R10, R5, R195, RZ, 0x3c, !PT ;  /* 0x000000c3050a7212 */ /* 0x000fe400078e3cff */
[----:B------:R-:W-:Y:S02]  /*0230*/  IADD3 R5, R195, 0x76cf5d0a, RZ ;  /* 0x76cf5d0ac3057810 */ /* 0x000fe40007ffe0ff */
[----:B------:R-:W-:Y:S01]  /*0240*/  LOP3.LUT R12, R9, R4, R2, 0x96, !PT ;  /* 0x00000004090c7212 */ /* 0x000fe200078e9602 */
[----:B------:R-:W-:Y:S01]  /*0250*/  IMAD.WIDE.U32 R10, R10, -0x326172a9, RZ ;  /* 0xcd9e8d570a0a7825 */ /* 0x000fe200078e00ff */
[----:B0-----:R-:W-:-:S03]  /*0260*/  SHF.R.S32.HI R9, RZ, 0x1f, R20 ;  /* 0x0000001fff097819 */ /* 0x001fc60000011414 */
[----:B------:R-:W-:Y:S01]  /*0270*/  IMAD.WIDE.U32 R12, R12, -0x326172a9, RZ ;  /* 0xcd9e8d570c0c7825 */ /* 0x000fe200078e00ff */
[----:B------:R-:W-:-:S03]  /*0280*/  LOP3.LUT R11, R11, R3, R6, 0x96, !PT ;  /* 0x000000030b0b7212 */ /* 0x000fc600078e9606 */
[----:B------:R-:W-:Y:S02]  /*0290*/  VIADD R4, R194, 0x3c6ef372 ;  /* 0x3c6ef372c2047836 */ /* 0x000fe40000000000 */
[----:B------:R-:W-:-:S03]  /*02a0*/  VIADD R6, R195, 0x32370b8f ;  /* 0x32370b8fc3067836 */ /* 0x000fc60000000000 */
[----:B------:R-:W-:Y:S01]  /*02b0*/  LOP3.LUT R14, R13, R10, R4, 0x96, !PT ;  /* 0x0000000a0d0e7212 */ /* 0x000fe200078e9604 */
[----:B------:R-:W-:-:S04]  /*02c0*/  IMAD.WIDE.U32 R10, R11, -0x2daee0ad, RZ ;  /* 0xd2511f530b0a7825 */ /* 0x000fc800078e00ff */
[----:B------:R-:W-:Y:S01]  /*02d0*/  IMAD.WIDE.U32 R14, R14, -0x2daee0ad, RZ ;  /* 0xd2511f530e0e7825 */ /* 0x000fe200078e00ff */
[----:B------:R-:W-:Y:S02]  /*02e0*/  LOP3.LUT R11, R11, R8, R5, 0x96, !PT ;  /* 0x000000080b0b7212 */ /* 0x000fe400078e9605 */
[----:B------:R-:W-:Y:S02]  /*02f0*/  IADD3 R8, R194, 0x78dde6e4, RZ ;  /* 0x78dde6e4c2087810 */ /* 0x000fe40007ffe0ff */
[----:B------:R-:W-:Y:S01]  /*0300*/  LOP3.LUT R16, R15, R10, R6, 0x96, !PT ;  /* 0x0000000a0f107212 */ /* 0x000fe200078e9606 */
[----:B------:R-:W-:-:S04]  /*0310*/  IMAD.WIDE.U32 R10, R11, -0x326172a9, RZ ;  /* 0xcd9e8d570b0a7825 */ /* 0x000fc800078e00ff */
[----:B------:R-:W-:Y:S01]  /*0320*/  IMAD.WIDE.U32 R16, R16, -0x326172a9, RZ ;  /* 0xcd9e8d5710107825 */ /* 0x000fe200078e00ff */
[----:B------:R-:W-:Y:S02]  /*0330*/  LOP3.LUT R12, R11, R12, R7, 0x96, !PT ;  /* 0x0000000c0b0c7212 */ /* 0x000fe400078e9607 */
[----:B------:R-:W-:Y:S01]  /*0340*/  LEA.HI R11, R9, R20, RZ, 0x2 ;  /* 0x00000014090b7211 */ /* 0x000fe200078f10ff */
[----:B------:R-:W-:Y:S01]  /*0350*/  VIADD R9, R195, 0xed9eba14 ;  /* 0xed9eba14c3097836 */ /* 0x000fe20000000000 */
[----:B------:R-:W-:Y:S01]  /*0360*/  LOP3.LUT R20, R53, 0x1f, RZ, 0x3c, !PT ;  /* 0x0000001f35147812 */ /* 0x000fe200078e3cff */
[----:B------:R-:W-:Y:S01]  /*0370*/  IMAD.WIDE.U32 R12, R12, -0x2daee0ad, RZ ;  /* 0xd2511f530c0c7825 */ /* 0x000fe200078e00ff */
[----:B------:R-:W-:Y:S02]  /*0380*/  LOP3.LUT R18, R17, R10, R8, 0x96, !PT ;  /* 0x0000000a11127212 */ /* 0x000fe400078e9608 */
[----:B------:R-:W-:Y:S02]  /*0390*/  LEA.HI.SX32 R11, R11, R20, 0x1e ;  /* 0x000000140b0b7211 */ /* 0x000fe400078ff2ff */
[----:B------:R-:W-:Y:S01]  /*03a0*/  IADD3 R10, R195, -0x56f99767, RZ ;  /* 0xa9066899c30a7810 */ /* 0x000fe20007ffe0ff */
[----:B------:R-:W-:Y:S01]  /*03b0*/  IMAD.WIDE.U32 R18, R18, -0x2daee0ad, RZ ;  /* 0xd2511f5312127825 */ /* 0x000fe200078e00ff */
[----:B------:R-:W-:-:S02]  /*03c0*/  ISETP.GE.U32.AND P6, PT, R11, 0x40, PT ;  /* 0x000000400b00780c */ /* 0x000fc40003fc6070 */
[C---:B------:R-:W-:Y:S02]  /*03d0*/  ISETP.GE.U32.AND P5, PT, R11.reuse, 0x60, PT ;  /* 0x000000600b00780c */ /* 0x040fe40003fa6070 */
[C---:B------:R-:W-:Y:S02]  /*03e0*/  ISETP.GE.U32.AND P4, PT, R11.reuse, 0x80, PT ;  /* 0x000000800b00780c */ /* 0x040fe40003f86070 */
[C---:B------:R-:W-:Y:S02]  /*03f0*/  LOP3.LUT P1, RZ, R11.reuse, 0xffffffe0, RZ, 0xc0, !PT ;  /* 0xffffffe00bff7812 */ /* 0x040fe4000782c0ff */
[----:B------:R-:W-:Y:S02]  /*0400*/  ISETP.GE.U32.AND P3, PT, R11, 0xa0, PT ;  /* 0x000000a00b00780c */ /* 0x000fe40003f66070 */
[----:B------:R-:W-:Y:S01]  /*0410*/  LOP3.LUT R14, R13, R14, R9, 0x96, !PT ;  /* 0x0000000e0d0e7212 */ /* 0x000fe200078e9609 */
[C---:B------:R-:W-:Y:S01]  /*0420*/  VIADD R13, R194.reuse, 0xb54cda56 ;  /* 0xb54cda56c20d7836 */ /* 0x040fe20000000000 */
[----:B------:R-:W-:Y:S01]  /*0430*/  LOP3.LUT R20, R19, R12, R10, 0x96, !PT ;  /* 0x0000000c13147212 */ /* 0x000fe200078e960a */
[----:B------:R-:W-:Y:S01]  /*0440*/  VIADD R12, R194, 0x1715609d ;  /* 0x1715609dc20c7836 */ /* 0x000fe20000000000 */
[----:B------:R-:W-:Y:S01]  /*0450*/  @P6 LOP3.LUT R192, R192, 0x40000, RZ, 0xfc, !PT ;  /* 0x00040000c0c06812 */ /* 0x000fe200078efcff */
[----:B------:R-:W-:-:S03]  /*0460*/  IMAD.WIDE.U32 R14, R14, -0x326172a9, RZ ;  /* 0xcd9e8d570e0e7825 */ /* 0x000fc600078e00ff */
[----:B------:R-:W-:Y:S01]  /*0470*/  LOP3.LUT R192, R192, 0xfffdffff, RZ, 0xc0, !PT ;  /* 0xfffdffffc0c07812 */ /* 0x000fe200078ec0ff */
[----:B------:R-:W-:Y:S01]  /*0480*/  IMAD.WIDE.U32 R20, R20, -0x326172a9, RZ ;  /* 0xcd9e8d5714147825 */ /* 0x000fe200078e00ff */
[----:B------:R-:W-:Y:S02]  /*0490*/  LOP3.LUT R15, R15, R16, R12, 0x96, !PT ;  /* 0x000000100f0f7212 */ /* 0x000fe400078e960c */
[----:B------:R-:W-:Y:S02]  /*04a0*/  @P5 LOP3.LUT R192, R192, 0x20000, RZ, 0xfc, !PT ;  /* 0x00020000c0c05812 */ /* 0x000fe400078efcff */
[----:B------:R-:W-:Y:S02]  /*04b0*/  LOP3.LUT R46, R21, R14, R13, 0x96, !PT ;  /* 0x0000000e152e7212 */ /* 0x000fe400078e960d */
[----:B------:R-:W-:Y:S02]  /*04c0*/  LOP3.LUT R192, R192, 0xfffeffff, RZ, 0xc0, !PT ;  /* 0xfffeffffc0c07812 */ /* 0x000fe400078ec0ff */
[----:B------:R-:W-:-:S02]  /*04d0*/  IADD3 R14, R195, 0x646e171e, RZ ;  /* 0x646e171ec30e7810 */ /* 0x000fc40007ffe0ff */
        /* <DEDUP_REMOVED lines=15> */
.L_x_36866:
[----:B------:R-:W-:Y:S05]  /*05d0*/  BSYNC B0 ;  /* 0x0000000000007941 */ /* 0x000fea0003800000 */
.L_x_36865:
        /* <DEDUP_REMOVED lines=13> */
.L_x_36868:
[----:B------:R-:W-:Y:S05]  /*06b0*/  BSYNC B0 ;  /* 0x0000000000007941 */ /* 0x000fea0003800000 */
.L_x_36867:
        /* <DEDUP_REMOVED lines=13> */
.L_x_36870:
[----:B------:R-:W-:Y:S05]  /*0790*/  BSYNC B0 ;  /* 0x0000000000007941 */ /* 0x000fea0003800000 */
.L_x_36869:
        /* <DEDUP_REMOVED lines=13> */
.L_x_36872:
[----:B------:R-:W-:Y:S05]  /*0870*/  BSYNC B0 ;  /* 0x0000000000007941 */ /* 0x000fea0003800000 */
.L_x_36871:
        /* <DEDUP_REMOVED lines=13> */
.L_x_36874:
[----:B------:R-:W-:Y:S05]  /*0950*/  BSYNC B0 ;  /* 0x0000000000007941 */ /* 0x000fea0003800000 */
.L_x_36873:
[----:B------:R-:W-:Y:S01]  /*0960*/  ISETP.GE.U32.AND P0, PT, R11, 0xc0, PT ;  /* 0x000000c00b00780c */ /* 0x000fe20003f06070 */
[----:B------:R-:W-:Y:S01]  /*0970*/  IMAD.WIDE.U32 R16, R15, -0x2daee0ad, RZ ;  /* 0xd2511f530f107825 */ /* 0x000fe200078e00ff */
[----:B------:R-:W-:Y:S01]  /*0980*/  LOP3.LUT R192, R192, 0xffffbfff, RZ, 0xc0, !PT ;  /* 0xffffbfffc0c07812 */ /* 0x000fe200078ec0ff */
[----:B------:R-:W-:Y:S01]  /*0990*/  BSSY B0, `(.L_x_36875) ;  /* 0x0000014000007945 */ /* 0x000fe20003800000 */
[----:B------:R-:W-:Y:S01]  /*09a0*/  SHF.R.U32.HI R190, RZ, 0x5, R0 ;  /* 0x00000005ffbe7819 */ /* 0x000fe20000011600 */
[----:B------:R-:W-:Y:S01]  /*09b0*/  IMAD.WIDE.U32 R46, R46, -0x2daee0ad, RZ ;  /* 0xd2511f532e2e7825 */ /* 0x000fe200078e00ff */
[----:B------:R-:W-:-:S03]  /*09c0*/  LOP3.LUT R17, R17, R18, R14, 0x96, !PT ;  /* 0x0000001211117212 */ /* 0x000fc600078e960e */
[----:B------:R-:W-:-:S04]  /*09d0*/  VIADD R15, R195, 0x1fd5c5a3 ;  /* 0x1fd5c5a3c30f7836 */ /* 0x000fc80000000000 */
[----:B------:R-:W-:Y:S02]  /*09e0*/  @P0 LOP3.LUT R192, R192, 0x4000, RZ, 0xfc, !PT ;  /* 0x00004000c0c00812 */ /* 0x000fe400078efcff */
[----:B------:R-:W-:Y:S02]  /*09f0*/  LOP3.LUT R182, R47, R16, R15, 0x96, !PT ;  /* 0x000000102fb67212 */ /* 0x000fe400078e960f */
[----:B------:R-:W-:Y:S01]  /*0a00*/  IADD3 R16, R194, 0x5384540f, RZ ;  /* 0x5384540fc2107810 */ /* 0x000fe20007ffe0ff */
        /* <DEDUP_REMOVED lines=12> */
.L_x_36876:
[----:B------:R-:W-:Y:S05]  /*0ad0*/  BSYNC B0 ;  /* 0x0000000000007941 */ /* 0x000fea0003800000 */
.L_x_36875:
[----:B------:R-:W-:Y:S01]  /*0ae0*/  ISETP.GE.U32.AND P0, PT, R11, 0xe0, PT ;  /* 0x000000e00b00780c */ /* 0x000fe20003f06070 */
[----:B------:R-:W-:Y:S01]  /*0af0*/  IMAD.WIDE.U32 R18, R17, -0x326172a9, RZ ;  /* 0xcd9e8d5711127825 */ /* 0x000fe200078e00ff */
[----:B------:R-:W-:Y:S01]  /*0b00*/  LOP3.LUT R192, R192, 0xffffdfff, RZ, 0xc0, !PT ;  /* 0xffffdfffc0c07812 */ /* 0x000fe200078ec0ff */
[----:B------:R-:W-:Y:S01]  /*0b10*/  BSSY B0, `(.L_x_36877) ;  /* 0x0000014000007945 */ /* 0x000fe20003800000 */
[----:B------:R-:W-:Y:S01]  /*0b20*/  LEA R190, R37, R190, 0x2 ;  /* 0x000000be25be7211 */ /* 0x000fe200078e10ff */
[----:B------:R-:W-:Y:S01]  /*0b30*/  IMAD.HI.U32 R21, R182, -0x326172a9, RZ ;  /* 0xcd9e8d57b6157827 */ /* 0x000fe200078e00ff */
[----:B------:R-:W-:-:S03]  /*0b40*/  LOP3.LUT R183, R19, R20, R16, 0x96, !PT ;  /* 0x0000001413b77212 */ /* 0x000fc600078e9610 */
[----:B------:R-:W-:-:S04]  /*0b50*/  VIADD R17, R194, 0xf1bbcdc8 ;  /* 0xf1bbcdc8c2117836 */ /* 0x000fc80000000000 */
[----:B------:R-:W-:Y:S02]  /*0b60*/  @P0 LOP3.LUT R192, R192, 0x2000, RZ, 0xfc, !PT ;  /* 0x00002000c0c00812 */ /* 0x000fe400078efcff */
[----:B------:R-:W-:Y:S01]  /*0b70*/  LOP3.LUT R186, R21, R18, R17, 0x96, !PT ;  /* 0x0000001215ba7212 */ /* 0x000fe200078e9611 */
[----:B------:R-:W-:Y:S01]  /*0b80*/  VIADD R18, R195, 0xdb3d7428 ;  /* 0xdb3d7428c3127836 */ /* 0x000fe20000000000 */
        /* <DEDUP_REMOVED lines=12> */
.L_x_36878:
[----:B------:R-:W-:Y:S05]  /*0c50*/  BSYNC B0 ;  /* 0x0000000000007941 */ /* 0x000fea0003800000 */
.L_x_36877:
        /* <DEDUP_REMOVED lines=16> */
.L_x_36880:
[----:B------:R-:W-:Y:S05]  /*0d60*/  BSYNC B0 ;  /* 0x0000000000007941 */ /* 0x000fea0003800000 */
.L_x_36879:
        /* <DEDUP_REMOVED lines=17> */
.L_x_36882:
[----:B------:R-:W-:Y:S05]  /*0e80*/  BSYNC B0 ;  /* 0x0000000000007941 */ /* 0x000fea0003800000 */
.L_x_36881:
        /* <DEDUP_REMOVED lines=16> */
.L_x_36884:
[----:B------:R-:W-:Y:S05]  /*0f90*/  BSYNC B0 ;  /* 0x0000000000007941 */ /* 0x000fea0003800000 */
.L_x_36883:
        /* <DEDUP_REMOVED lines=16> */
.L_x_36886:
[----:B------:R-:W-:Y:S05]  /*10a0*/  BSYNC B0 ;  /* 0x0000000000007941 */ /* 0x000fea0003800000 */
.L_x_36885:
        /* <DEDUP_REMOVED lines=13> */
[----:B------:R0:W5:Y:S02]  /*1180*/  LDG.E.64 R52, desc[UR4][R20.64] ;  /* 0x0000000414347981 */ /* 0x000164000c1e1b00 */
[----:B0-----:R-:W-:-:S07]  /*1190*/  @!P0 CS2R R44, SRZ ;  /* 0x00000000002c8805 */ /* 0x001fce000001ff00 */
.L_x_36888:
[----:B------:R-:W-:Y:S05]  /*11a0*/  BSYNC B0 ;  /* 0x0000000000007941 */ /* 0x000fea0003800000 */
.L_x_36887:
[----:B------:R-:W-:Y:S01]  /*11b0*/  ULDC UR6, c[0x0][0x214] ;  /* 0x0000850000067ab9 */ /* 0x000fe20000000800 */
[----:B------:R-:W-:Y:S02]  /*11c0*/  LOP3.LUT R188, R19, R46, R18, 0x96, !PT ;  /* 0x0000002e13bc7212 */ /* 0x000fe400078e9612 */
[----:B------:R-:W-:-:S13]  /*11d0*/  ISETP.GE.AND P0, PT, R190, UR6, PT ;  /* 0x00000006be007c0c */ /* 0x000fda000bf06270 */
[----:B------:R-:W-:Y:S05]  /*11e0*/  @P0 EXIT ;  /* 0x000000000000094d */ /* 0x000fea0003800000 */
[----:B------:R-:W-:Y:S01]  /*11f0*/  IMAD R183, R183, -0x2daee0ad, RZ ;  /* 0xd2511f53b7b77824 */ /* 0x000fe200078e02ff */
[----:B------:R-:W-:Y:S01]  /*1200*/  IADD3 R20, R195, -0x695add53, RZ ;  /* 0x96a522adc3147810 */ /* 0x000fe20007ffe0ff */
[----:B------:R-:W-:Y:S01]  /*1210*/  IMAD.HI.U32 R21, R186, -0x2daee0ad, RZ ;  /* 0xd2511f53ba157827 */ /* 0x000fe200078e00ff */
[--C-:B-----5:R-:W-:Y:S01]  /*1220*/  SHF.R.U64 R154, R22, 0x10, R23.reuse ;  /* 0x00000010169a7819 */ /* 0x120fe20000001217 */
[----:B------:R-:W-:Y:S01]  /*1230*/  ULDC.U8 UR6, c[0x0][0x2a0] ;  /* 0x0000a80000067ab9 */ /* 0x000fe20000000000 */
[----:B------:R-:W-:Y:S01]  /*1240*/  SHF.R.U32.HI R153, RZ, 0x10, R23 ;  /* 0x00000010ff997819 */ /* 0x000fe20000011617 */
[----:B------:R-:W-:Y:S01]  /*1250*/  IMAD.MOV.U32 R46, RZ, RZ, R50 ;  /* 0x000000ffff2e7224 */ /* 0x000fe200078e0032 */
[----:B------:R-:W-:Y:S01]  /*1260*/  LOP3.LUT R183, R21, R183, R20, 0x96, !PT ;  /* 0x000000b715b77212 */ /* 0x000fe200078e9614 */
        /* <DEDUP_REMOVED lines=37> */
[--C-:B------:R-:W-:Y:S01]  /*14c0*/  SHF.R.U32.HI R108, RZ, 0x10, R51.reuse ;  /* 0x00000010ff6c7819 */ /* 0x100fe20000011633 */
[----:B------:R-:W-:Y:S01]  /*14d0*/  IMAD.MOV.U32 R47, RZ, RZ, R51 ;  /* 0x000000ffff2f7224 */ /* 0x000fe200078e0033 */
[----:B------:R-:W-:Y:S01]  /*14e0*/  MOV R110, R54 ;  /* 0x00000036006e7202 */ /* 0x000fe20000000f00 */
[--C-:B------:R-:W-:Y:S01]  /*14f0*/  IMAD.MOV.U32 R111, RZ, RZ, R55.reuse ;  /* 0x000000ffff6f7224 */ /* 0x100fe200078e0037 */
[--C-:B------:R-:W-:Y:S01]  /*1500*/  SHF.R.U64 R109, R54, 0x10, R55.reuse ;  /* 0x00000010366d7819 */ /* 0x100fe20000001237 */
[----:B------:R-:W-:Y:S01]  /*1510*/  IMAD.MOV.U32 R114, RZ, RZ, R56 ;  /* 0x000000ffff727224 */ /* 0x000fe200078e0038 */
[----:B------:R-:W-:Y:S01]  /*1520*/  SHF.R.U32.HI R112, RZ, 0x10, R55 ;  /* 0x00000010ff707819 */ /* 0x000fe20000011637 */
[----:B------:R-:W-:Y:S01]  /*1530*/  IMAD.MOV.U32 R118, RZ, RZ, R58 ;  /* 0x000000ffff767224 */ /* 0x000fe200078e003a */
[----:B------:R-:W-:Y:S01]  /*1540*/  SHF.R.U64 R113, R56, 0x10, R57 ;  /* 0x0000001038717819 */ /* 0x000fe20000001239 */
[----:B------:R-:W-:Y:S01]  /*1550*/  IMAD.MOV.U32 R119, RZ, RZ, R59 ;  /* 0x000000ffff777224 */ /* 0x000fe200078e003b */
[----:B------:R-:W-:Y:S01]  /*1560*/  MOV R115, R57 ;  /* 0x0000003900737202 */ /* 0x000fe20000000f00 */
[----:B------:R-:W-:Y:S01]  /*1570*/  IMAD.MOV.U32 R123, RZ, RZ, R61 ;  /* 0x000000ffff7b7224 */ /* 0x000fe200078e003d */
[----:B------:R-:W-:Y:S01]  /*1580*/  SHF.R.U32.HI R116, RZ, 0x10, R57 ;  /* 0x00000010ff747819 */ /* 0x000fe20000011639 */
[----:B------:R-:W-:Y:S01]  /*1590*/  IMAD.MOV.U32 R126, RZ, RZ, R62 ;  /* 0x000000ffff7e7224 */ /* 0x000fe200078e003e */
[--C-:B------:R-:W-:Y:S01]  /*15a0*/  SHF.R.U64 R117, R58, 0x10, R59.reuse ;  /* 0x000000103a757819 */ /* 0x100fe2000000123b */
[----:B------:R-:W-:Y:S01]  /*15b0*/  IMAD.MOV.U32 R130, RZ, RZ, R64 ;  /* 0x000000ffff827224 */ /* 0x000fe200078e0040 */
[----:B------:R-:W-:Y:S01]  /*15c0*/  SHF.R.U32.HI R120, RZ, 0x10, R59 ;  /* 0x00000010ff787819 */ /* 0x000fe2000001163b */
[----:B------:R-:W-:Y:S01]  /*15d0*/  IMAD.MOV.U32 R131, RZ, RZ, R65 ;  /* 0x000000ffff837224 */ /* 0x000fe200078e0041 */
[----:B------:R-:W-:Y:S01]  /*15e0*/  MOV R122, R60 ;  /* 0x0000003c007a7202 */ /* 0x000fe20000000f00 */
[----:B------:R-:W-:Y:S01]  /*15f0*/  IMAD.MOV.U32 R135, RZ, RZ, R67 ;  /* 0x000000ffff877224 */ /* 0x000fe200078e0043 */
        /* <DEDUP_REMOVED lines=9> */
[----:B------:R-:W-:Y:S01]  /*1690*/  VIADD R19, R194, 0x8ff34781 ;  /* 0x8ff34781c2137836 */ /* 0x000fe20000000000 */
[--C-:B------:R-:W-:Y:S01]  /*16a0*/  SHF.R.U64 R129, R64, 0x10, R65.reuse ;  /* 0x0000001040817819 */ /* 0x100fe20000001241 */
[----:B------:R-:W-:Y:S01]  /*16b0*/  IMAD R182, R182, -0x326172a9, RZ ;  /* 0xcd9e8d57b6b67824 */ /* 0x000fe200078e02ff */
[----:B------:R-:W-:Y:S01]  /*16c0*/  SHF.R.U32.HI R132, RZ, 0x10, R65 ;  /* 0x00000010ff847819 */ /* 0x000fe20000011641 */
[----:B------:R-:W-:Y:S01]  /*16d0*/  IMAD.HI.U32 R48, R188, -0x326172a9, RZ ;  /* 0xcd9e8d57bc307827 */ /* 0x000fe200078e00ff */
[----:B------:R-:W-:Y:S01]  /*16e0*/  MOV R134, R66 ;  /* 0x0000004200867202 */ /* 0x000fe20000000f00 */
[----:B------:R-:W-:Y:S01]  /*16f0*/  HFMA2.MMA R181, -RZ, RZ, 0, 0 ;  /* 0x00000000ffb57435 */ /* 0x000fe200000001ff */
[--C-:B------:R-:W-:Y:S01]  /*1700*/  SHF.R.U64 R133, R66, 0x10, R67.reuse ;  /* 0x0000001042857819 */ /* 0x100fe20000001243 */
[----:B------:R-:W-:Y:S01]  /*1710*/  IMAD.MOV.U32 R150, RZ, RZ, R52 ;  /* 0x000000ffff967224 */ /* 0x000fe200078e0034 */
[----:B------:R-:W-:Y:S01]  /*1720*/  SHF.R.U32.HI R136, RZ, 0x10, R67 ;  /* 0x00000010ff887819 */ /* 0x000fe20000011643 */
[----:B------:R-:W-:Y:S01]  /*1730*/  IMAD.MOV.U32 R151, RZ, RZ, R53 ;  /* 0x000000ffff977224 */ /* 0x000fe200078e0035 */
[--C-:B------:R-:W-:Y:S01]  /*1740*/  SHF.R.U64 R137, R68, 0x10, R69.reuse ;  /* 0x0000001044897819 */ /* 0x100fe20000001245 */
[----:B------:R-:W-:Y:S01]  /*1750*/  HADD2.F32 R40, -RZ, R41.H0_H0 ;  /* 0x20000029ff287230 */ /* 0x000fe20000004100 */
[----:B------:R-:W-:Y:S01]  /*1760*/  MOV R139, R69 ;  /* 0x00000045008b7202 */ /* 0x000fe20000000f00 */
[----:B------:R-:W-:Y:S01]  /*1770*/  IMAD R188, R188, -0x326172a9, RZ ;  /* 0xcd9e8d57bcbc7824 */ /* 0x000fe200078e02ff */
[----:B------:R-:W-:Y:S01]  /*1780*/  SHF.R.U32.HI R140, RZ, 0x10, R69 ;  /* 0x00000010ff8c7819 */ /* 0x000fe20000011645 */
[----:B------:R-:W-:Y:S01]  /*1790*/  IMAD R186, R186, -0x2daee0ad, RZ ;  /* 0xd2511f53baba7824 */ /* 0x000fe200078e02ff */
        /* <DEDUP_REMOVED lines=24> */
[----:B------:R-:W-:Y:S01]  /*1920*/  LOP3.LUT R182, R48, R182, R19, 0x96, !PT ;  /* 0x000000b630b67212 */ /* 0x000fe200078e9613 */
[----:B------:R-:W-:Y:S01]  /*1930*/  HADD2.F32 R114, -RZ, R114.H0_H0 ;  /* 0x20000072ff727230 */ /* 0x000fe20000004100 */
[----:B------:R-:W-:Y:S01]  /*1940*/  LOP3.LUT R184, R184, 0x3, RZ, 0xc0, !PT ;  /* 0x00000003b8b87812 */ /* 0x000fe200078ec0ff */
        /* <DEDUP_REMOVED lines=67> */
.L_x_37392:
        /* <DEDUP_REMOVED lines=10> */
[----:B---3--:R-:W-:-:S13]  /*1e20*/  ISETP.GE.AND P2, PT, R196, 0x1, PT ;  /* 0x00000001c400780c */ /* 0x008fda0003f46270 */
[----:B------:R-:W-:-:S04]  /*1e30*/  @P2 VIADD R198, R196, 0xffffffff ;  /* 0xffffffffc4c62836 */ /* 0x000fc80000000000 */
        /* <DEDUP_REMOVED lines=19> */
[----:B------:R-:W-:Y:S01]  /*1f70*/  ISETP.GT.AND P4, PT, R196, RZ, PT ;  /* 0x000000ffc400720c */ /* 0x000fe20003f84270 */
[----:B------:R-:W-:-:S12]  /*1f80*/  BSSY B1, `(.L_x_36891) ;  /* 0x000005b000017945 */ /* 0x000fd80003800000 */
        /* <DEDUP_REMOVED lines=17> */
.L_x_36894:
[----:B------:R-:W-:-:S07]  /*20a0*/  IMAD.MOV.U32 R180, RZ, RZ, R188 ;  /* 0x000000ffffb47224 */ /* 0x000fce00078e00bc */
.L_x_36895:
[----:B------:R-:W-:Y:S05]  /*20b0*/  BSYNC B2 ;  /* 0x0000000000027941 */ /* 0x000fea0003800000 */
.L_x_36893:
        /* <DEDUP_REMOVED lines=16> */
.L_x_36899:
[----:B------:R-:W-:Y:S05]  /*21c0*/  BSYNC B3 ;  /* 0x0000000000037941 */ /* 0x000fea0003800000 */
.L_x_36898:
        /* <DEDUP_REMOVED lines=44> */
.L_x_36897:
[----:B------:R-:W-:Y:S05]  /*2490*/  BSYNC B2 ;  /* 0x0000000000027941 */ /* 0x000fea0003800000 */
.L_x_36896:
[----:B------:R-:W-:Y:S01]  /*24a0*/  I2FP.F32.U32 R52, R180 ;  /* 0x000000b400347245 */ /* 0x000fe20000201000 */
[----:B------:R-:W-:Y:S02]  /*24b0*/  IMAD.MOV.U32 R55, RZ, RZ, 0x2f800000 ;  /* 0x2f800000ff377424 */ /* 0x000fe400078e00ff */
[----:B-----5:R-:W-:Y:S02]  /*24c0*/  FMUL.FTZ R53, R56, UR9 ;  /* 0x0000000938357c20 */ /* 0x020fe40008410000 */
[----:B------:R-:W-:Y:S02]  /*24d0*/  FFMA.FTZ R52, R52, R55, 1.1641532182693481445e-10 ;  /* 0x2f00000034347423 */ /* 0x000fe40000010037 */
[----:B------:R-:W-:-:S03]  /*24e0*/  FMUL.FTZ R53, R53, UR8 ;  /* 0x0000000835357c20 */ /* 0x000fc60008410000 */
[----:B------:R-:W-:-:S04]  /*24f0*/  FSETP.GTU.FTZ.AND P5, PT, R52, UR7, PT ;  /* 0x0000000734007c0b */ /* 0x000fc8000bfbc000 */
[----:B------:R-:W-:Y:S02]  /*2500*/  FSEL R52, R53, RZ, !P5 ;  /* 0x000000ff35347208 */ /* 0x000fe40006800000 */
[----:B------:R-:W-:-:S03]  /*2510*/  SEL R180, RZ, 0x1, P5 ;  /* 0x00000001ffb47807 */ /* 0x000fc60002800000 */
[----:B------:R-:W-:-:S07]  /*2520*/  @P3 FADD.FTZ R52, R48, R52 ;  /* 0x0000003430343221 */ /* 0x000fce0000010000 */
.L_x_36892:
[----:B------:R-:W-:Y:S05]  /*2530*/  BSYNC B1 ;  /* 0x0000000000017941 */ /* 0x000fea0003800000 */
.L_x_36891:
        /* <DEDUP_REMOVED lines=18> */
.L_x_36903:
[----:B------:R-:W-:-:S07]  /*2660*/  IMAD.MOV.U32 R53, RZ, RZ, R188 ;  /* 0x000000ffff357224 */ /* 0x000fce00078e00bc */
.L_x_36904:
[----:B------:R-:W-:Y:S05]  /*2670*/  BSYNC B2 ;  /* 0x0000000000027941 */ /* 0x000fea0003800000 */
.L_x_36902:
        /* <DEDUP_REMOVED lines=16> */
.L_x_36908:
[----:B------:R-:W-:Y:S05]  /*2780*/  BSYNC B3 ;  /* 0x0000000000037941 */ /* 0x000fea0003800000 */
.L_x_36907:
        /* <DEDUP_REMOVED lines=44> */
.L_x_36906:
[----:B------:R-:W-:Y:S05]  /*2a50*/  BSYNC B2 ;  /* 0x0000000000027941 */ /* 0x000fea0003800000 */
.L_x_36905:
[----:B------:R-:W-:Y:S01]  /*2a60*/  HFMA2.MMA R184, -RZ, RZ, 0.1171875, 0 ;  /* 0x2f800000ffb87435 */ /* 0x000fe200000001ff */
[----:B------:R-:W-:Y:S01]  /*2a70*/  I2FP.F32.U32 R53, R53 ;  /* 0x0000003500357245 */ /* 0x000fe20000201000 */
[----:B-----5:R-:W-:-:S04]  /*2a80*/  FMUL.FTZ R54, R57, UR9 ;  /* 0x0000000939367c20 */ /* 0x020fc80008410000 */
[----:B------:R-:W-:-:S04]  /*2a90*/  FMUL.FTZ R54, R54, UR8 ;  /* 0x0000000836367c20 */ /* 0x000fc80008410000 */
[----:B------:R-:W-:-:S05]  /*2aa0*/  FFMA.FTZ R53, R53, R184, 1.1641532182693481445e-10 ;  /* 0x2f00000035357423 */ /* 0x000fca00000100b8 */
[----:B------:R-:W-:-:S04]  /*2ab0*/  FSETP.GTU.FTZ.AND P5, PT, R53, UR7, PT ;  /* 0x0000000735007c0b */ /* 0x000fc8000bfbc000 */
[----:B------:R-:W-:Y:S02]  /*2ac0*/  FSEL R53, R54, RZ, !P5 ;  /* 0x000000ff36357208 */ /* 0x000fe40006800000 */
[----:B------:R-:W-:-:S03]  /*2ad0*/  SEL R179, RZ, 0x1, P5 ;  /* 0x00000001ffb37807 */ /* 0x000fc60002800000 */
[----:B------:R-:W-:-:S07]  /*2ae0*/  @P3 FADD.FTZ R53, R49, R53 ;  /* 0x0000003531353221 */ /* 0x000fce0000010000 */
.L_x_36901:
[----:B------:R-:W-:Y:S05]  /*2af0*/  BSYNC B1 ;  /* 0x0000000000017941 */ /* 0x000fea0003800000 */
.L_x_36900:
        /* <DEDUP_REMOVED lines=18> */
.L_x_36912:
[----:B------:R-:W-:-:S07]  /*2c20*/  MOV R177, R188 ;  /* 0x000000bc00b17202 */ /* 0x000fce0000000f00 */
.L_x_36913:
[----:B------:R-:W-:Y:S05]  /*2c30*/  BSYNC B2 ;  /* 0x0000000000027941 */ /* 0x000fea0003800000 */
.L_x_36911:
        /* <DEDUP_REMOVED lines=16> */
.L_x_36917:
[----:B------:R-:W-:Y:S05]  /*2d40*/  BSYNC B3 ;  /* 0x0000000000037941 */ /* 0x000fea0003800000 */
.L_x_36916:
        /* <DEDUP_REMOVED lines=44> */
.L_x_36915:
[----:B------:R-:W-:Y:S05]  /*3010*/  BSYNC B2 ;  /* 0x0000000000027941 */ /* 0x000fea0003800000 */
.L_x_36914:
        /* <DEDUP_REMOVED lines=9> */
.L_x_36910:
[----:B------:R-:W-:Y:S05]  /*30b0*/  BSYNC B1 ;  /* 0x0000000000017941 */ /* 0x000fea0003800000 */
.L_x_36909:
        /* <DEDUP_REMOVED lines=18> */
.L_x_36921:
[----:B------:R-:W-:-:S07]  /*31e0*/  IMAD.MOV.U32 R55, RZ, RZ, R188 ;  /* 0x000000ffff377224 */ /* 0x000fce00078e00bc */
.L_x_36922:
[----:B------:R-:W-:Y:S05]  /*31f0*/  BSYNC B2 ;  /* 0x0000000000027941 */ /* 0x000fea0003800000 */
.L_x_36920:
        /* <DEDUP_REMOVED lines=16> */
.L_x_36926:
[----:B------:R-:W-:Y:S05]  /*3300*/  BSYNC B3 ;  /* 0x0000000000037941 */ /* 0x000fea0003800000 */
.L_x_36925:
        /* <DEDUP_REMOVED lines=44> */
.L_x_36924:
[----:B------:R-:W-:Y:S05]  /*35d0*/  BSYNC B2 ;  /* 0x0000000000027941 */ /* 0x000fea0003800000 */
.L_x_36923:
        /* <DEDUP_REMOVED lines=9> */
.L_x_36919:
[----:B------:R-:W-:Y:S05]  /*3670*/  BSYNC B1 ;  /* 0x0000000000017941 */ /* 0x000fea0003800000 */
.L_x_36918:
[----:B------:R-:W0:Y:S01]  /*3680*/  LDC.64 R104, c[0x0][0x238] ;  /* 0x00008e00ff687b82 */ /* 0x000e220000000a00 */
[----:B------:R-:W-:Y:S01]  /*3690*/  BSSY B1, `(.L_x_36927) ;  /* 0x000000f000017945 */ /* 0x000fe20003800000 */
[----:B0-----:R-:W-:-:S05]  /*36a0*/  IMAD.WIDE.U32 R104, R199, 0x10, R104 ;  /* 0x00000010c7687825 */ /* 0x001fca00078e0068 */
[----:B------:R0:W-:Y:S01]  /*36b0*/  STG.E.128 desc[UR4][R104.64], R52 ;  /* 0x0000003468007986 */ /* 0x0001e2000c101d04 */
[----:B------:R-:W-:Y:S05]  /*36c0*/  @!P2 BRA `(.L_x_36928) ;  /* 0x00000000002ca947 */ /* 0x000fea0003800000 */
[----:B0-----:R-:W0:Y:S01]  /*36d0*/  LDC.64 R104, c[0x0][0x240] ;  /* 0x00009000ff687b82 */ /* 0x001e220000000a00 */
[----:B------:R-:W-:Y:S01]  /*36e0*/  IMAD.U32 R200, R177, 0x10000, RZ ;  /* 0x00010000b1c87824 */ /* 0x000fe200078e00ff */
[----:B------:R-:W-:Y:S02]  /*36f0*/  LOP3.LUT R198, R178, 0xffff, RZ, 0xc0, !PT ;  /* 0x0000ffffb2c67812 */ /* 0x000fe400078ec0ff */
[----:B------:R-:W-:Y:S02]  /*3700*/  LOP3.LUT R203, R179, 0xff, RZ, 0xc0, !PT ;  /* 0x000000ffb3cb7812 */ /* 0x000fe400078ec0ff */
[----:B------:R-:W-:-:S04]  /*3710*/  LOP3.LUT R201, R200, 0xff0000, RZ, 0xc0, !PT ;  /* 0x00ff0000c8c97812 */ /* 0x000fc800078ec0ff */
[----:B------:R-:W-:Y:S02]  /*3720*/  LEA R198, R198, R201, 0x18 ;  /* 0x000000c9c6c67211 */ /* 0x000fe400078ec0ff */
[----:B------:R-:W-:-:S03]  /*3730*/  LOP3.LUT R201, R180, 0xff, RZ, 0xc0, !PT ;  /* 0x000000ffb4c97812 */ /* 0x000fc600078ec0ff */
[----:B------:R-:W-:-:S04]  /*3740*/  IMAD R198, R203, 0x100, R198 ;  /* 0x00000100cbc67824 */ /* 0x000fc800078e02c6 */
[----:B------:R-:W-:Y:S02]  /*3750*/  IMAD.IADD R201, R198, 0x1, R201 ;  /* 0x00000001c6c97824 */ /* 0x000fe400078e02c9 */
[----:B0-----:R-:W-:-:S05]  /*3760*/  IMAD.WIDE.U32 R104, R197, 0x4, R104 ;  /* 0x00000004c5687825 */ /* 0x001fca00078e0068 */
[----:B------:R1:W-:Y:S02]  /*3770*/  STG.E desc[UR4][R104.64], R201 ;  /* 0x000000c968007986 */ /* 0x0003e4000c101904 */
.L_x_36928:
[----:B------:R-:W-:Y:S05]  /*3780*/  BSYNC B1 ;  /* 0x0000000000017941 */ /* 0x000fea0003800000 */
.L_x_36927:
[----:B------:R-:W-:Y:S01]  /*3790*/  IADD3 R199, R199, 0x20, RZ ;  /* 0x00000020c7c77810 */ /* 0x000fe20007ffe0ff */
[----:B------:R-:W-:-:S07]  /*37a0*/  VIADD R197, R197, 0x20 ;  /* 0x00000020c5c57836 */ /* 0x000fce0000000000 */
.L_x_36890:
[----:B------:R-:W-:Y:S05]  /*37b0*/  BSYNC B0 ;  /* 0x0000000000007941 */ /* 0x000fea0003800000 */
.L_x_36889:
        /* <DEDUP_REMOVED lines=9> */
[----:B-----5:R1:W5:Y:S01]  /*3850*/  @P2 LDG.E.128 R56, desc[UR4][R62.64] ;  /* 0x000000043e382981 */ /* 0x020362000c1e1d00 */
[----:B0-----:R-:W-:-:S05]  /*3860*/  @P3 IMAD.WIDE.U32 R200, R199, 0x10, R200 ;  /* 0x00000010c7c83825 */ /* 0x001fca00078e00c8 */
[----:B------:R-:W2:Y:S01]  /*3870*/  @P3 LDG.E.128 R48, desc[UR4][R200.64] ;  /* 0x00000004c8303981 */ /* 0x000ea2000c1e1d00 */
[----:B------:R-:W-:Y:S01]  /*3880*/  ISETP.GT.AND P4, PT, R196, RZ, PT ;  /* 0x000000ffc400720c */ /* 0x000fe20003f84270 */
[----:B------:R-:W-:-:S12]  /*3890*/  BSSY B1, `(.L_x_36931) ;  /* 0x000005b000017945 */ /* 0x000fd80003800000 */
        /* <DEDUP_REMOVED lines=17> */
.L_x_36934:
[----:B------:R-:W-:-:S07]  /*39b0*/  IMAD.MOV.U32 R180, RZ, RZ, R188 ;  /* 0x000000ffffb47224 */ /* 0x000fce00078e00bc */
.L_x_36935:
[----:B------:R-:W-:Y:S05]  /*39c0*/  BSYNC B2 ;  /* 0x0000000000027941 */ /* 0x000fea0003800000 */
.L_x_36933:
        /* <DEDUP_REMOVED lines=16> */
.L_x_36939:
[----:B------:R-:W-:Y:S05]  /*3ad0*/  BSYNC B3 ;  /* 0x0000000000037941 */ /* 0x000fea0003800000 */
.L_x_36938:
        /* <DEDUP_REMOVED lines=44> */
.L_x_36937:
[----:B------:R-:W-:Y:S05]  /*3da0*/  BSYNC B2 ;  /* 0x0000000000027941 */ /* 0x000fea0003800000 */
.L_x_36936:
        /* <DEDUP_REMOVED lines=9> */
.L_x_36932:
[----:B------:R-:W-:Y:S05]  /*3e40*/  BSYNC B1 ;  /* 0x0000000000017941 */ /* 0x000fea0003800000 */
.L_x_36931:
        /* <DEDUP_REMOVED lines=18> */
.L_x_36943:
[----:B------:R-:W-:-:S07]  /*3f70*/  MOV R61, R188 ;  /* 0x000000bc003d7202 */ /* 0x000fce0000000f00 */
.L_x_36944:
[----:B------:R-:W-:Y:S05]  /*3f80*/  BSYNC B2 ;  /* 0x0000000000027941 */ /* 0x000fea0003800000 */
.L_x_36942:
        /* <DEDUP_REMOVED lines=16> */
.L_x_36948:
[----:B------:R-:W-:Y:S05]  /*4090*/  BSYNC B3 ;  /* 0x0000000000037941 */ /* 0x000fea0003800000 */
.L_x_36947:
        /* <DEDUP_REMOVED lines=44> */
.L_x_36946:
[----:B------:R-:W-:Y:S05]  /*4360*/  BSYNC B2 ;  /* 0x0000000000027941 */ /* 0x000fea0003800000 */
.L_x_36945:
        /* <DEDUP_REMOVED lines=9> */
.L_x_36941:
[----:B------:R-:W-:Y:S05]  /*4400*/  BSYNC B1 ;  /* 0x0000000000017941 */ /* 0x000fea0003800000 */
.L_x_36940:
        /* <DEDUP_REMOVED lines=18> */
.L_x_36952:
[----:B------:R-:W-:-:S07]  /*4530*/  IMAD.MOV.U32 R177, RZ, RZ, R188 ;  /* 0x000000ffffb17224 */ /* 0x000fce00078e00bc */
.L_x_36953:
[----:B------:R-:W-:Y:S05]  /*4540*/  BSYNC B2 ;  /* 0x0000000000027941 */ /* 0x000fea0003800000 */
.L_x_36951:
        /* <DEDUP_REMOVED lines=16> */
.L_x_36957:
[----:B------:R-:W-:Y:S05]  /*4650*/  BSYNC B3 ;  /* 0x0000000000037941 */ /* 0x000fea0003800000 */
.L_x_36956:
        /* <DEDUP_REMOVED lines=44> */
.L_x_36955:
[----:B------:R-:W-:Y:S05]  /*4920*/  BSYNC B2 ;  /* 0x0000000000027941 */ /* 0x000fea0003800000 */
.L_x_36954:
        /* <DEDUP_REMOVED lines=9> */
.L_x_36950:
[----:B------:R-:W-:Y:S05]  /*49c0*/  BSYNC B1 ;  /* 0x0000000000017941 */ /* 0x000fea0003800000 */
.L_x_36949:
        /* <DEDUP_REMOVED lines=18> */
.L_x_36961:
[----:B------:R-:W-:-:S07]  /*4af0*/  IMAD.MOV.U32 R63, RZ, RZ, R188 ;  /* 0x000000ffff3f7224 */ /* 0x000fce00078e00bc */
.L_x_36962:
[----:B------:R-:W-:Y:S05]  /*4b00*/  BSYNC B2 ;  /* 0x0000000000027941 */ /* 0x000fea0003800000 */
.L_x_36960:
        /* <DEDUP_REMOVED lines=16> */
.L_x_36966:
[----:B------:R-:W-:Y:S05]  /*4c10*/  BSYNC B3 ;  /* 0x0000000000037941 */ /* 0x000fea0003800000 */
.L_x_36965:
        /* <DEDUP_REMOVED lines=44> */
.L_x_36964:
[----:B------:R-:W-:Y:S05]  /*4ee0*/  BSYNC B2 ;  /* 0x0000000000027941 */ /* 0x000fea0003800000 */
.L_x_36963:
        /* <DEDUP_REMOVED lines=9> */
.L_x_36959:
[----:B------:R-:W-:Y:S05]  /*4f80*/  BSYNC B1 ;  /* 0x0000000000017941 */ /* 0x000fea0003800000 */
.L_x_36958:
        /* <DEDUP_REMOVED lines=9> */
[----:B------:R-:W-:-:S05]  /*5020*/  LOP3.LUT R201, R200, 0xff0000, RZ, 0xc0, !PT ;  /* 0x00ff0000c8c97812 */ /* 0x000fca00078ec0ff */
[----:B------:R-:W-:Y:S01]  /*5030*/  IMAD R198, R198, 0x1000000, R201 ;  /* 0x01000000c6c67824 */ /* 0x000fe200078e02c9 */
[----:B------:R-:W-:-:S04]  /*5040*/  LOP3.LUT R201, R180, 0xff, RZ, 0xc0, !PT ;  /* 0x000000ffb4c97812 */ /* 0x000fc800078ec0ff */
[----:B------:R-:W-:-:S05]  /*5050*/  LEA R198, R203, R198, 0x8 ;  /* 0x000000c6cbc67211 */ /* 0x000fca00078e40ff */
[----:B------:R-:W-:Y:S02]  /*5060*/  IMAD.IADD R201, R198, 0x1, R201 ;  /* 0x00000001c6c97824 */ /* 0x000fe400078e02c9 */
[----:B0-----:R-:W-:-:S05]  /*5070*/  IMAD.WIDE.U32 R104, R197, 0x4, R104 ;  /* 0x00000004c5687825 */ /* 0x001fca00078e0068 */
[----:B------:R1:W-:Y:S02]  /*5080*/  STG.E desc[UR4][R104.64], R201 ;  /* 0x000000c968007986 */ /* 0x0003e4000c101904 */
.L_x_36968:
[----:B------:R-:W-:Y:S05]  /*5090*/  BSYNC B1 ;  /* 0x0000000000017941 */ /* 0x000fea0003800000 */
.L_x_36967:
[----:B------:R-:W-:Y:S01]  /*50a0*/  VIADD R199, R199, 0x20 ;  /* 0x00000020c7c77836 */ /* 0x000fe20000000000 */
[----:B------:R-:W-:-:S07]  /*50b0*/  IADD3 R197, R197, 0x20, RZ ;  /* 0x00000020c5c57810 */ /* 0x000fce0007ffe0ff */
.L_x_36930:
[----:B------:R-:W-:Y:S05]  /*50c0*/  BSYNC B0 ;  /* 0x0000000000007941 */ /* 0x000fea0003800000 */
.L_x_36929:
        /* <DEDUP_REMOVED lines=31> */
.L_x_36974:
[----:B------:R-:W-:-:S07]  /*52c0*/  MOV R180, R188 ;  /* 0x000000bc00b47202 */ /* 0x000fce0000000f00 */
.L_x_36975:
[----:B------:R-:W-:Y:S05]  /*52d0*/  BSYNC B2 ;  /* 0x0000000000027941 */ /* 0x000fea0003800000 */
.L_x_36973:
        /* <DEDUP_REMOVED lines=16> */
.L_x_36979:
[----:B------:R-:W-:Y:S05]  /*53e0*/  BSYNC B3 ;  /* 0x0000000000037941 */ /* 0x000fea0003800000 */
.L_x_36978:
        /* <DEDUP_REMOVED lines=44> */
.L_x_36977:
[----:B------:R-:W-:Y:S05]  /*56b0*/  BSYNC B2 ;  /* 0x0000000000027941 */ /* 0x000fea0003800000 */
.L_x_36976:
        /* <DEDUP_REMOVED lines=9> */
.L_x_36972:
[----:B------:R-:W-:Y:S05]  /*5750*/  BSYNC B1 ;  /* 0x0000000000017941 */ /* 0x000fea0003800000 */
.L_x_36971:
        /* <DEDUP_REMOVED lines=18> */
.L_x_36983:
[----:B------:R-:W-:-:S07]  /*5880*/  IMAD.MOV.U32 R65, RZ, RZ, R188 ;  /* 0x000000ffff417224 */ /* 0x000fce00078e00bc */
.L_x_36984:
[----:B------:R-:W-:Y:S05]  /*5890*/  BSYNC B2 ;  /* 0x0000000000027941 */ /* 0x000fea0003800000 */
.L_x_36982:
        /* <DEDUP_REMOVED lines=16> */
.L_x_36988:
[----:B------:R-:W-:Y:S05]  /*59a0*/  BSYNC B3 ;  /* 0x0000000000037941 */ /* 0x000fea0003800000 */
.L_x_36987:
        /* <DEDUP_REMOVED lines=44> */
.L_x_36986:
[----:B------:R-:W-:Y:S05]  /*5c70*/  BSYNC B2 ;  /* 0x0000000000027941 */ /* 0x000fea0003800000 */
.L_x_36985:
        /* <DEDUP_REMOVED lines=9> */
.L_x_36981:
[----:B------:R-:W-:Y:S05]  /*5d10*/  BSYNC B1 ;  /* 0x0000000000017941 */ /* 0x000fea0003800000 */
.L_x_36980:
        /* <DEDUP_REMOVED lines=18> */
.L_x_36992:
[----:B------:R-:W-:-:S07]  /*5e40*/  IMAD.MOV.U32 R177, RZ, RZ, R188 ;  /* 0x000000ffffb17224 */ /* 0x000fce00078e00bc */
.L_x_36993:
[----:B------:R-:W-:Y:S05]  /*5e50*/  BSYNC B2 ;  /* 0x0000000000027941 */ /* 0x000fea0003800000 */
.L_x_36991:
        /* <DEDUP_REMOVED lines=16> */
.L_x_36997:
[----:B------:R-:W-:Y:S05]  /*5f60*/  BSYNC B3 ;  /* 0x0000000000037941 */ /* 0x000fea0003800000 */
.L_x_36996:
        /* <DEDUP_REMOVED lines=44> */
.L_x_36995:
[----:B------:R-:W-:Y:S05]  /*6230*/  BSYNC B2 ;  /* 0x0000000000027941 */ /* 0x000fea0003800000 */
.L_x_36994:
[----:B------:R-:W-:Y:S01]  /*6240*/  HFMA2.MMA R67, -RZ, RZ, 0.1171875, 0 ;  /* 0x2f800000ff437435 */ /* 0x000fe200000001ff */
[----:B------:R-:W-:Y:S01]  /*6250*/  I2FP.F32.U32 R66, R177 ;  /* 0x000000b100427245 */ /* 0x000fe20000201000 */
[----:B-----5:R-:W-:-:S08]  /*6260*/  FMUL.FTZ R177, R58, UR9 ;  /* 0x000000093ab17c20 */ /* 0x020fd00008410000 */
[----:B------:R-:W-:Y:S01]  /*6270*/  FFMA.FTZ R66, R66, R67, 1.1641532182693481445e-10 ;  /* 0x2f00000042427423 */ /* 0x000fe20000010043 */
[----:B------:R-:W-:-:S04]  /*6280*/  FMUL.FTZ R67, R177, UR8 ;  /* 0x00000008b1437c20 */ /* 0x000fc80008410000 */
[----:B------:R-:W-:-:S04]  /*6290*/  FSETP.GTU.FTZ.AND P5, PT, R66, UR7, PT ;  /* 0x0000000742007c0b */ /* 0x000fc8000bfbc000 */
[----:B------:R-:W-:Y:S02]  /*62a0*/  FSEL R66, R67, RZ, !P5 ;  /* 0x000000ff43427208 */ /* 0x000fe40006800000 */
[----:B------:R-:W-:-:S03]  /*62b0*/  SEL R177, RZ, 0x1, P5 ;  /* 0x00000001ffb17807 */ /* 0x000fc60002800000 */
[----:B------:R-:W-:-:S07]  /*62c0*/  @P3 FADD.FTZ R66, R50, R66 ;  /* 0x0000004232423221 */ /* 0x000fce0000010000 */
.L_x_36990:
[----:B------:R-:W-:Y:S05]  /*62d0*/  BSYNC B1 ;  /* 0x0000000000017941 */ /* 0x000fea0003800000 */
.L_x_36989:
        /* <DEDUP_REMOVED lines=18> */
.L_x_37001:
[----:B------:R-:W-:-:S07]  /*6400*/  MOV R67, R188 ;  /* 0x000000bc00437202 */ /* 0x000fce0000000f00 */
.L_x_37002:
[----:B------:R-:W-:Y:S05]  /*6410*/  BSYNC B2 ;  /* 0x0000000000027941 */ /* 0x000fea0003800000 */
.L_x_37000:
        /* <DEDUP_REMOVED lines=16> */
.L_x_37006:
[----:B------:R-:W-:Y:S05]  /*6520*/  BSYNC B3 ;  /* 0x0000000000037941 */ /* 0x000fea0003800000 */
.L_x_37005:
        /* <DEDUP_REMOVED lines=44> */
.L_x_37004:
[----:B------:R-:W-:Y:S05]  /*67f0*/  BSYNC B2 ;  /* 0x0000000000027941 */ /* 0x000fea0003800000 */
.L_x_37003:
        /* <DEDUP_REMOVED lines=9> */
.L_x_36999:
[----:B------:R-:W-:Y:S05]  /*6890*/  BSYNC B1 ;  /* 0x0000000000017941 */ /* 0x000fea0003800000 */
.L_x_36998:
[----:B------:R-:W0:Y:S01]  /*68a0*/  LDC.64 R104, c[0x0][0x238] ;  /* 0x00008e00ff687b82 */ /* 0x000e220000000a00 */
[----:B------:R-:W-:Y:S01]  /*68b0*/  BSSY B1, `(.L_x_37007) ;  /* 0x000000f000017945 */ /* 0x000fe20003800000 */
[----:B0-----:R-:W-:-:S05]  /*68c0*/  IMAD.WIDE.U32 R104, R199, 0x10, R104 ;  /* 0x00000010c7687825 */ /* 0x001fca00078e0068 */
[----:B------:R0:W-:Y:S01]  /*68d0*/  STG.E.128 desc[UR4][R104.64], R64 ;  /* 0x0000004068007986 */ /* 0x0001e2000c101d04 */
[----:B------:R-:W-:Y:S05]  /*68e0*/  @!P2 BRA `(.L_x_37008) ;  /* 0x00000000002ca947 */ /* 0x000fea0003800000 */
[----:B0-----:R-:W0:Y:S01]  /*68f0*/  LDC.64 R104, c[0x0][0x240] ;  /* 0x00009000ff687b82 */ /* 0x001e220000000a00 */
[----:B------:R-:W-:Y:S02]  /*6900*/  SHF.L.U32 R200, R177, 0x10, RZ ;  /* 0x00000010b1c87819 */ /* 0x000fe400000006ff */
[----:B------:R-:W-:Y:S02]  /*6910*/  LOP3.LUT R198, R178, 0xffff, RZ, 0xc0, !PT ;  /* 0x0000ffffb2c67812 */ /* 0x000fe400078ec0ff */
[----:B------:R-:W-:Y:S02]  /*6920*/  LOP3.LUT R201, R200, 0xff0000, RZ, 0xc0, !PT ;  /* 0x00ff0000c8c97812 */ /* 0x000fe400078ec0ff */
[----:B------:R-:W-:-:S03]  /*6930*/  LOP3.LUT R203, R179, 0xff, RZ, 0xc0, !PT ;  /* 0x000000ffb3cb7812 */ /* 0x000fc600078ec0ff */
[----:B------:R-:W-:Y:S01]  /*6940*/  IMAD R198, R198, 0x1000000, R201 ;  /* 0x01000000c6c67824 */ /* 0x000fe200078e02c9 */
[----:B------:R-:W-:-:S03]  /*6950*/  LOP3.LUT R201, R180, 0xff, RZ, 0xc0, !PT ;  /* 0x000000ffb4c97812 */ /* 0x000fc600078ec0ff */
[----:B------:R-:W-:-:S05]  /*6960*/  IMAD R198, R203, 0x100, R198 ;  /* 0x00000100cbc67824 */ /* 0x000fca00078e02c6 */
[----:B------:R-:W-:Y:S01]  /*6970*/  IADD3 R201, R198, R201, RZ ;  /* 0x000000c9c6c97210 */ /* 0x000fe20007ffe0ff */
[----:B0-----:R-:W-:-:S05]  /*6980*/  IMAD.WIDE.U32 R104, R197, 0x4, R104 ;  /* 0x00000004c5687825 */ /* 0x001fca00078e0068 */
[----:B------:R1:W-:Y:S02]  /*6990*/  STG.E desc[UR4][R104.64], R201 ;  /* 0x000000c968007986 */ /* 0x0003e4000c101904 */
.L_x_37008:
[----:B------:R-:W-:Y:S05]  /*69a0*/  BSYNC B1 ;  /* 0x0000000000017941 */ /* 0x000fea0003800000 */
.L_x_37007:
[----:B------:R-:W-:Y:S02]  /*69b0*/  VIADD R199, R199, 0x20 ;  /* 0x00000020c7c77836 */ /* 0x000fe40000000000 */
[----:B------:R-:W-:-:S07]  /*69c0*/  VIADD R197, R197, 0x20 ;  /* 0x00000020c5c57836 */ /* 0x000fce0000000000 */
.L_x_36970:
[----:B------:R-:W-:Y:S05]  /*69d0*/  BSYNC B0 ;  /* 0x0000000000007941 */ /* 0x000fea0003800000 */
.L_x_36969:
        /* <DEDUP_REMOVED lines=31> */
.L_x_37014:
[----:B------:R-:W-:-:S07]  /*6bd0*/  IMAD.MOV.U32 R180, RZ, RZ, R188 ;  /* 0x000000ffffb47224 */ /* 0x000fce00078e00bc */
.L_x_37015:
[----:B------:R-:W-:Y:S05]  /*6be0*/  BSYNC B2 ;  /* 0x0000000000027941 */ /* 0x000fea0003800000 */
.L_x_37013:
        /* <DEDUP_REMOVED lines=16> */
.L_x_37019:
[----:B------:R-:W-:Y:S05]  /*6cf0*/  BSYNC B3 ;  /* 0x0000000000037941 */ /* 0x000fea0003800000 */
.L_x_37018:
        /* <DEDUP_REMOVED lines=44> */
.L_x_37017:
[----:B------:R-:W-:Y:S05]  /*6fc0*/  BSYNC B2 ;  /* 0x0000000000027941 */ /* 0x000fea0003800000 */
.L_x_37016:
        /* <DEDUP_REMOVED lines=9> */
.L_x_37012:
[----:B------:R-:W-:Y:S05]  /*7060*/  BSYNC B1 ;  /* 0x0000000000017941 */ /* 0x000fea0003800000 */
.L_x_37011:
        /* <DEDUP_REMOVED lines=18> */
.L_x_37023:
[----:B------:R-:W-:-:S07]  /*7190*/  IMAD.MOV.U32 R69, RZ, RZ, R188 ;  /* 0x000000ffff457224 */ /* 0x000fce00078e00bc */
.L_x_37024:
[----:B------:R-:W-:Y:S05]  /*71a0*/  BSYNC B2 ;  /* 0x0000000000027941 */ /* 0x000fea0003800000 */
.L_x_37022:
        /* <DEDUP_REMOVED lines=16> */
.L_x_37028:
[----:B------:R-:W-:Y:S05]  /*72b0*/  BSYNC B3 ;  /* 0x0000000000037941 */ /* 0x000fea0003800000 */
.L_x_37027:
        /* <DEDUP_REMOVED lines=44> */
.L_x_37026:
[----:B------:R-:W-:Y:S05]  /*7580*/  BSYNC B2 ;  /* 0x0000000000027941 */ /* 0x000fea0003800000 */
.L_x_37025:
        /* <DEDUP_REMOVED lines=9> */
.L_x_37021:
[----:B------:R-:W-:Y:S05]  /*7620*/  BSYNC B1 ;  /* 0x0000000000017941 */ /* 0x000fea0003800000 */
.L_x_37020:
        /* <DEDUP_REMOVED lines=18> */
.L_x_37032:
[----:B------:R-:W-:-:S07]  /*7750*/  MOV R177, R188 ;  /* 0x000000bc00b17202 */ /* 0x000fce0000000f00 */
.L_x_37033:
[----:B------:R-:W-:Y:S05]  /*7760*/  BSYNC B2 ;  /* 0x0000000000027941 */ /* 0x000fea0003800000 */
.L_x_37031:
        /* <DEDUP_REMOVED lines=16> */
.L_x_37037:
[----:B------:R-:W-:Y:S05]  /*7870*/  BSYNC B3 ;  /* 0x0000000000037941 */ /* 0x000fea0003800000 */
.L_x_37036:
        /* <DEDUP_REMOVED lines=44> */
.L_x_37035:
[----:B------:R-:W-:Y:S05]  /*7b40*/  BSYNC B2 ;  /* 0x0000000000027941 */ /* 0x000fea0003800000 */
.L_x_37034:
        /* <DEDUP_REMOVED lines=9> */
.L_x_37030:
[----:B------:R-:W-:Y:S05]  /*7be0*/  BSYNC B1 ;  /* 0x0000000000017941 */ /* 0x000fea0003800000 */
.L_x_37029:
        /* <DEDUP_REMOVED lines=18> */
.L_x_37041:
[----:B------:R-:W-:-:S07]  /*7d10*/  IMAD.MOV.U32 R71, RZ, RZ, R188 ;  /* 0x000000ffff477224 */ /* 0x000fce00078e00bc */
.L_x_37042:
[----:B------:R-:W-:Y:S05]  /*7d20*/  BSYNC B2 ;  /* 0x0000000000027941 */ /* 0x000fea0003800000 */
.L_x_37040:
        /* <DEDUP_REMOVED lines=16> */
.L_x_37046:
[----:B------:R-:W-:Y:S05]  /*7e30*/  BSYNC B3 ;  /* 0x0000000000037941 */ /* 0x000fea0003800000 */
.L_x_37045:
        /* <DEDUP_REMOVED lines=44> */
.L_x_37044:
[----:B------:R-:W-:Y:S05]  /*8100*/  BSYNC B2 ;  /* 0x0000000000027941 */ /* 0x000fea0003800000 */
.L_x_37043:
        /* <DEDUP_REMOVED lines=9> */
.L_x_37039:
[----:B------:R-:W-:Y:S05]  /*81a0*/  BSYNC B1 ;  /* 0x0000000000017941 */ /* 0x000fea0003800000 */
.L_x_37038:
        /* <DEDUP_REMOVED lines=16> */
.L_x_37048:
[----:B------:R-:W-:Y:S05]  /*82b0*/  BSYNC B1 ;  /* 0x0000000000017941 */ /* 0x000fea0003800000 */
.L_x_37047:
[----:B------:R-:W-:Y:S01]  /*82c0*/  IADD3 R199, R199, 0x20, RZ ;  /* 0x00000020c7c77810 */ /* 0x000fe20007ffe0ff */
[----:B------:R-:W-:-:S07]  /*82d0*/  VIADD R197, R197, 0x20 ;  /* 0x00000020c5c57836 */ /* 0x000fce0000000000 */
.L_x_37010:
[----:B------:R-:W-:Y:S05]  /*82e0*/  BSYNC B0 ;  /* 0x0000000000007941 */ /* 0x000fea0003800000 */
.L_x_37009:
        /* <DEDUP_REMOVED lines=31> */
.L_x_37054:
[----:B------:R-:W-:-:S07]  /*84e0*/  IMAD.MOV.U32 R180, RZ, RZ, R188 ;  /* 0x000000ffffb47224 */ /* 0x000fce00078e00bc */
.L_x_37055:
[----:B------:R-:W-:Y:S05]  /*84f0*/  BSYNC B2 ;  /* 0x0000000000027941 */ /* 0x000fea0003800000 */
.L_x_37053:
        /* <DEDUP_REMOVED lines=16> */
.L_x_37059:
[----:B------:R-:W-:Y:S05]  /*8600*/  BSYNC B3 ;  /* 0x0000000000037941 */ /* 0x000fea0003800000 */
.L_x_37058:
        /* <DEDUP_REMOVED lines=44> */
.L_x_37057:
[----:B------:R-:W-:Y:S05]  /*88d0*/  BSYNC B2 ;  /* 0x0000000000027941 */ /* 0x000fea0003800000 */
.L_x_37056:
        /* <DEDUP_REMOVED lines=9> */
.L_x_37052:
[----:B------:R-:W-:Y:S05]  /*8970*/  BSYNC B1 ;  /* 0x0000000000017941 */ /* 0x000fea0003800000 */
.L_x_37051:
        /* <DEDUP_REMOVED lines=18> */
.L_x_37063:
[----:B------:R-:W-:-:S07]  /*8aa0*/  MOV R73, R188 ;  /* 0x000000bc00497202 */ /* 0x000fce0000000f00 */
.L_x_37064:
[----:B------:R-:W-:Y:S05]  /*8ab0*/  BSYNC B2 ;  /* 0x0000000000027941 */ /* 0x000fea0003800000 */
.L_x_37062:
        /* <DEDUP_REMOVED lines=16> */
.L_x_37068:
[----:B------:R-:W-:Y:S05]  /*8bc0*/  BSYNC B3 ;  /* 0x0000000000037941 */ /* 0x000fea0003800000 */
.L_x_37067:
        /* <DEDUP_REMOVED lines=44> */
.L_x_37066:
[----:B------:R-:W-:Y:S05]  /*8e90*/  BSYNC B2 ;  /* 0x0000000000027941 */ /* 0x000fea0003800000 */
.L_x_37065:
        /* <DEDUP_REMOVED lines=9> */
.L_x_37061:
[----:B------:R-:W-:Y:S05]  /*8f30*/  BSYNC B1 ;  /* 0x0000000000017941 */ /* 0x000fea0003800000 */
.L_x_37060:
        /* <DEDUP_REMOVED lines=18> */
.L_x_37072:
[----:B------:R-:W-:-:S07]  /*9060*/  IMAD.MOV.U32 R177, RZ, RZ, R188 ;  /* 0x000000ffffb17224 */ /* 0x000fce00078e00bc */
.L_x_37073:
[----:B------:R-:W-:Y:S05]  /*9070*/  BSYNC B2 ;  /* 0x0000000000027941 */ /* 0x000fea0003800000 */
.L_x_37071:
        /* <DEDUP_REMOVED lines=16> */
.L_x_37077:
[----:B------:R-:W-:Y:S05]  /*9180*/  BSYNC B3 ;  /* 0x0000000000037941 */ /* 0x000fea0003800000 */
.L_x_37076:
        /* <DEDUP_REMOVED lines=44> */
.L_x_37075:
[----:B------:R-:W-:Y:S05]  /*9450*/  BSYNC B2 ;  /* 0x0000000000027941 */ /* 0x000fea0003800000 */
.L_x_37074:
        /* <DEDUP_REMOVED lines=9> */
.L_x_37070:
[----:B------:R-:W-:Y:S05]  /*94f0*/  BSYNC B1 ;  /* 0x0000000000017941 */ /* 0x000fea0003800000 */
.L_x_37069:
        /* <DEDUP_REMOVED lines=18> */
.L_x_37081:
[----:B------:R-:W-:-:S07]  /*9620*/  IMAD.MOV.U32 R75, RZ, RZ, R188 ;  /* 0x000000ffff4b7224 */ /* 0x000fce00078e00bc */
.L_x_37082:
[----:B------:R-:W-:Y:S05]  /*9630*/  BSYNC B2 ;  /* 0x0000000000027941 */ /* 0x000fea0003800000 */
.L_x_37080:
        /* <DEDUP_REMOVED lines=16> */
.L_x_37086:
[----:B------:R-:W-:Y:S05]  /*9740*/  BSYNC B3 ;  /* 0x0000000000037941 */ /* 0x000fea0003800000 */
.L_x_37085:
        /* <DEDUP_REMOVED lines=44> */
.L_x_37084:
[----:B------:R-:W-:Y:S05]  /*9a10*/  BSYNC B2 ;  /* 0x0000000000027941 */ /* 0x000fea0003800000 */
.L_x_37083:
        /* <DEDUP_REMOVED lines=9> */
.L_x_37079:
[----:B------:R-:W-:Y:S05]  /*9ab0*/  BSYNC B1 ;  /* 0x0000000000017941 */ /* 0x000fea0003800000 */
.L_x_37078:
        /* <DEDUP_REMOVED lines=16> */
.L_x_37088:
[----:B------:R-:W-:Y:S05]  /*9bc0*/  BSYNC B1 ;  /* 0x0000000000017941 */ /* 0x000fea0003800000 */
.L_x_37087:
[----:B------:R-:W-:Y:S01]  /*9bd0*/  VIADD R199, R199, 0x20 ;  /* 0x00000020c7c77836 */ /* 0x000fe20000000000 */
[----:B------:R-:W-:-:S07]  /*9be0*/  IADD3 R197, R197, 0x20, RZ ;  /* 0x00000020c5c57810 */ /* 0x000fce0007ffe0ff */
.L_x_37050:
[----:B------:R-:W-:Y:S05]  /*9bf0*/  BSYNC B0 ;  /* 0x0000000000007941 */ /* 0x000fea0003800000 */
.L_x_37049:
        /* <DEDUP_REMOVED lines=31> */
.L_x_37094:
[----:B------:R-:W-:-:S07]  /*9df0*/  MOV R180, R188 ;  /* 0x000000bc00b47202 */ /* 0x000fce0000000f00 */
.L_x_37095:
[----:B------:R-:W-:Y:S05]  /*9e00*/  BSYNC B2 ;  /* 0x0000000000027941 */ /* 0x000fea0003800000 */
.L_x_37093:
        /* <DEDUP_REMOVED lines=16> */
.L_x_37099:
[----:B------:R-:W-:Y:S05]  /*9f10*/  BSYNC B3 ;  /* 0x0000000000037941 */ /* 0x000fea0003800000 */
.L_x_37098:
        /* <DEDUP_REMOVED lines=44> */
.L_x_37097:
[----:B------:R-:W-:Y:S05]  /*a1e0*/  BSYNC B2 ;  /* 0x0000000000027941 */ /* 0x000fea0003800000 */
.L_x_37096:
        /* <DEDUP_REMOVED lines=9> */
.L_x_37092:
[----:B------:R-:W-:Y:S05]  /*a280*/  BSYNC B1 ;  /* 0x0000000000017941 */ /* 0x000fea0003800000 */
.L_x_37091:
        /* <DEDUP_REMOVED lines=18> */
.L_x_37103:
[----:B------:R-:W-:-:S07]  /*a3b0*/  MOV R77, R188 ;  /* 0x000000bc004d7202 */ /* 0x000fce0000000f00 */
.L_x_37104:
[----:B------:R-:W-:Y:S05]  /*a3c0*/  BSYNC B2 ;  /* 0x0000000000027941 */ /* 0x000fea0003800000 */
.L_x_37102:
        /* <DEDUP_REMOVED lines=16> */
.L_x_37108:
[----:B------:R-:W-:Y:S05]  /*a4d0*/  BSYNC B3 ;  /* 0x0000000000037941 */ /* 0x000fea0003800000 */
.L_x_37107:
        /* <DEDUP_REMOVED lines=44> */
.L_x_37106:
[----:B------:R-:W-:Y:S05]  /*a7a0*/  BSYNC B2 ;  /* 0x0000000000027941 */ /* 0x000fea0003800000 */
.L_x_37105:
        /* <DEDUP_REMOVED lines=9> */
.L_x_37101:
[----:B------:R-:W-:Y:S05]  /*a840*/  BSYNC B1 ;  /* 0x0000000000017941 */ /* 0x000fea0003800000 */
.L_x_37100:
        /* <DEDUP_REMOVED lines=18> */
.L_x_37112:
[----:B------:R-:W-:-:S07]  /*a970*/  IMAD.MOV.U32 R177, RZ, RZ, R188 ;  /* 0x000000ffffb17224 */ /* 0x000fce00078e00bc */
.L_x_37113:
[----:B------:R-:W-:Y:S05]  /*a980*/  BSYNC B2 ;  /* 0x0000000000027941 */ /* 0x000fea0003800000 */
.L_x_37111:
        /* <DEDUP_REMOVED lines=16> */
.L_x_37117:
[----:B------:R-:W-:Y:S05]  /*aa90*/  BSYNC B3 ;  /* 0x0000000000037941 */ /* 0x000fea0003800000 */
.L_x_37116:
        /* <DEDUP_REMOVED lines=44> */
.L_x_37115:
[----:B------:R-:W-:Y:S05]  /*ad60*/  BSYNC B2 ;  /* 0x0000000000027941 */ /* 0x000fea0003800000 */
.L_x_37114:
        /* <DEDUP_REMOVED lines=9> */
.L_x_37110:
[----:B------:R-:W-:Y:S05]  /*ae00*/  BSYNC B1 ;  /* 0x0000000000017941 */ /* 0x000fea0003800000 */
.L_x_37109:
        /* <DEDUP_REMOVED lines=18> */
.L_x_37121:
[----:B------:R-:W-:-:S07]  /*af30*/  MOV R79, R188 ;  /* 0x000000bc004f7202 */ /* 0x000fce0000000f00 */
.L_x_37122:
[----:B------:R-:W-:Y:S05]  /*af40*/  BSYNC B2 ;  /* 0x0000000000027941 */ /* 0x000fea0003800000 */
.L_x_37120:
        /* <DEDUP_REMOVED lines=16> */
.L_x_37126:
[----:B------:R-:W-:Y:S05]  /*b050*/  BSYNC B3 ;  /* 0x0000000000037941 */ /* 0x000fea0003800000 */
.L_x_37125:
        /* <DEDUP_REMOVED lines=44> */
.L_x_37124:
[----:B------:R-:W-:Y:S05]  /*b320*/  BSYNC B2 ;  /* 0x0000000000027941 */ /* 0x000fea0003800000 */
.L_x_37123:
        /* <DEDUP_REMOVED lines=9> */
.L_x_37119:
[----:B------:R-:W-:Y:S05]  /*b3c0*/  BSYNC B1 ;  /* 0x0000000000017941 */ /* 0x000fea0003800000 */
.L_x_37118:
        /* <DEDUP_REMOVED lines=11> */
[----:B------:R-:W-:-:S04]  /*b480*/  LOP3.LUT R201, R180, 0xff, RZ, 0xc0, !PT ;  /* 0x000000ffb4c97812 */ /* 0x000fc800078ec0ff */
[----:B------:R-:W-:-:S05]  /*b490*/  LEA R198, R203, R198, 0x8 ;  /* 0x000000c6cbc67211 */ /* 0x000fca00078e40ff */
[----:B------:R-:W-:Y:S02]  /*b4a0*/  IMAD.IADD R201, R198, 0x1, R201 ;  /* 0x00000001c6c97824 */ /* 0x000fe400078e02c9 */
[----:B0-----:R-:W-:-:S05]  /*b4b0*/  IMAD.WIDE.U32 R104, R197, 0x4, R104 ;  /* 0x00000004c5687825 */ /* 0x001fca00078e0068 */
[----:B------:R1:W-:Y:S02]  /*b4c0*/  STG.E desc[UR4][R104.64], R201 ;  /* 0x000000c968007986 */ /* 0x0003e4000c101904 */
.L_x_37128:
[----:B------:R-:W-:Y:S05]  /*b4d0*/  BSYNC B1 ;  /* 0x0000000000017941 */ /* 0x000fea0003800000 */
.L_x_37127:
[----:B------:R-:W-:Y:S01]  /*b4e0*/  IADD3 R199, R199, 0x20, RZ ;  /* 0x00000020c7c77810 */ /* 0x000fe20007ffe0ff */
[----:B------:R-:W-:-:S07]  /*b4f0*/  VIADD R197, R197, 0x20 ;  /* 0x00000020c5c57836 */ /* 0x000fce0000000000 */
.L_x_37090:
[----:B------:R-:W-:Y:S05]  /*b500*/  BSYNC B0 ;  /* 0x0000000000007941 */ /* 0x000fea0003800000 */
.L_x_37089:
        /* <DEDUP_REMOVED lines=31> */
.L_x_37134:
[----:B------:R-:W-:-:S07]  /*b700*/  IMAD.MOV.U32 R180, RZ, RZ, R188 ;  /* 0x000000ffffb47224 */ /* 0x000fce00078e00bc */
.L_x_37135:
[----:B------:R-:W-:Y:S05]  /*b710*/  BSYNC B2 ;  /* 0x0000000000027941 */ /* 0x000fea0003800000 */
.L_x_37133:
        /* <DEDUP_REMOVED lines=16> */
.L_x_37139:
[----:B------:R-:W-:Y:S05]  /*b820*/  BSYNC B3 ;  /* 0x0000000000037941 */ /* 0x000fea0003800000 */
.L_x_37138:
        /* <DEDUP_REMOVED lines=44> */
.L_x_37137:
[----:B------:R-:W-:Y:S05]  /*baf0*/  BSYNC B2 ;  /* 0x0000000000027941 */ /* 0x000fea0003800000 */
.L_x_37136:
        /* <DEDUP_REMOVED lines=9> */
.L_x_37132:
[----:B------:R-:W-:Y:S05]  /*bb90*/  BSYNC B1 ;  /* 0x0000000000017941 */ /* 0x000fea0003800000 */
.L_x_37131:
        /* <DEDUP_REMOVED lines=18> */
.L_x_37143:
[----:B------:R-:W-:-:S07]  /*bcc0*/  MOV R81, R188 ;  /* 0x000000bc00517202 */ /* 0x000fce0000000f00 */
.L_x_37144:
[----:B------:R-:W-:Y:S05]  /*bcd0*/  BSYNC B2 ;  /* 0x0000000000027941 */ /* 0x000fea0003800000 */
.L_x_37142:
        /* <DEDUP_REMOVED lines=16> */
.L_x_37148:
[----:B------:R-:W-:Y:S05]  /*bde0*/  BSYNC B3 ;  /* 0x0000000000037941 */ /* 0x000fea0003800000 */
.L_x_37147:
        /* <DEDUP_REMOVED lines=44> */
.L_x_37146:
[----:B------:R-:W-:Y:S05]  /*c0b0*/  BSYNC B2 ;  /* 0x0000000000027941 */ /* 0x000fea0003800000 */
.L_x_37145:
        /* <DEDUP_REMOVED lines=9> */
.L_x_37141:
[----:B------:R-:W-:Y:S05]  /*c150*/  BSYNC B1 ;  /* 0x0000000000017941 */ /* 0x000fea0003800000 */
.L_x_37140:
        /* <DEDUP_REMOVED lines=18> */
.L_x_37152:
[----:B------:R-:W-:-:S07]  /*c280*/  IMAD.MOV.U32 R177, RZ, RZ, R188 ;  /* 0x000000ffffb17224 */ /* 0x000fce00078e00bc */
.L_x_37153:
[----:B------:R-:W-:Y:S05]  /*c290*/  BSYNC B2 ;  /* 0x0000000000027941 */ /* 0x000fea0003800000 */
.L_x_37151:
        /* <DEDUP_REMOVED lines=16> */
.L_x_37157:
[----:B------:R-:W-:Y:S05]  /*c3a0*/  BSYNC B3 ;  /* 0x0000000000037941 */ /* 0x000fea0003800000 */
.L_x_37156:
        /* <DEDUP_REMOVED lines=44> */
.L_x_37155:
[----:B------:R-:W-:Y:S05]  /*c670*/  BSYNC B2 ;  /* 0x0000000000027941 */ /* 0x000fea0003800000 */
.L_x_37154:
        /* <DEDUP_REMOVED lines=9> */
.L_x_37150:
[----:B------:R-:W-:Y:S05]  /*c710*/  BSYNC B1 ;  /* 0x0000000000017941 */ /* 0x000fea0003800000 */
.L_x_37149:
        /* <DEDUP_REMOVED lines=18> */
.L_x_37161:
[----:B------:R-:W-:-:S07]  /*c840*/  MOV R83, R188 ;  /* 0x000000bc00537202 */ /* 0x000fce0000000f00 */
.L_x_37162:
[----:B------:R-:W-:Y:S05]  /*c850*/  BSYNC B2 ;  /* 0x0000000000027941 */ /* 0x000fea0003800000 */
.L_x_37160:
        /* <DEDUP_REMOVED lines=16> */
.L_x_37166:
[----:B------:R-:W-:Y:S05]  /*c960*/  BSYNC B3 ;  /* 0x0000000000037941 */ /* 0x000fea0003800000 */
.L_x_37165:
        /* <DEDUP_REMOVED lines=44> */
.L_x_37164:
[----:B------:R-:W-:Y:S05]  /*cc30*/  BSYNC B2 ;  /* 0x0000000000027941 */ /* 0x000fea0003800000 */
.L_x_37163:
        /* <DEDUP_REMOVED lines=9> */
.L_x_37159:
[----:B------:R-:W-:Y:S05]  /*ccd0*/  BSYNC B1 ;  /* 0x0000000000017941 */ /* 0x000fea0003800000 */
.L_x_37158:
        /* <DEDUP_REMOVED lines=16> */
.L_x_37168:
[----:B------:R-:W-:Y:S05]  /*cde0*/  BSYNC B1 ;  /* 0x0000000000017941 */ /* 0x000fea0003800000 */
.L_x_37167:
[----:B------:R-:W-:Y:S01]  /*cdf0*/  IADD3 R199, R199, 0x20, RZ ;  /* 0x00000020c7c77810 */ /* 0x000fe20007ffe0ff */
[----:B------:R-:W-:-:S07]  /*ce00*/  VIADD R197, R197, 0x20 ;  /* 0x00000020c5c57836 */ /* 0x000fce0000000000 */
.L_x_37130:
[----:B------:R-:W-:Y:S05]  /*ce10*/  BSYNC B0 ;  /* 0x0000000000007941 */ /* 0x000fea0003800000 */
.L_x_37129:
        /* <DEDUP_REMOVED lines=31> */
.L_x_37174:
[----:B------:R-:W-:-:S07]  /*d010*/  IMAD.MOV.U32 R180, RZ, RZ, R188 ;  /* 0x000000ffffb47224 */ /* 0x000fce00078e00bc */
.L_x_37175:
[----:B------:R-:W-:Y:S05]  /*d020*/  BSYNC B2 ;  /* 0x0000000000027941 */ /* 0x000fea0003800000 */
.L_x_37173:
        /* <DEDUP_REMOVED lines=16> */
.L_x_37179:
[----:B------:R-:W-:Y:S05]  /*d130*/  BSYNC B3 ;  /* 0x0000000000037941 */ /* 0x000fea0003800000 */
.L_x_37178:
        /* <DEDUP_REMOVED lines=44> */
.L_x_37177:
[----:B------:R-:W-:Y:S05]  /*d400*/  BSYNC B2 ;  /* 0x0000000000027941 */ /* 0x000fea0003800000 */
.L_x_37176:
        /* <DEDUP_REMOVED lines=9> */
.L_x_37172:
[----:B------:R-:W-:Y:S05]  /*d4a0*/  BSYNC B1 ;  /* 0x0000000000017941 */ /* 0x000fea0003800000 */
.L_x_37171:
        /* <DEDUP_REMOVED lines=18> */
.L_x_37183:
[----:B------:R-:W-:-:S07]  /*d5d0*/  MOV R85, R188 ;  /* 0x000000bc00557202 */ /* 0x000fce0000000f00 */
.L_x_37184:
[----:B------:R-:W-:Y:S05]  /*d5e0*/  BSYNC B2 ;  /* 0x0000000000027941 */ /* 0x000fea0003800000 */
.L_x_37182:
        /* <DEDUP_REMOVED lines=16> */
.L_x_37188:
[----:B------:R-:W-:Y:S05]  /*d6f0*/  BSYNC B3 ;  /* 0x0000000000037941 */ /* 0x000fea0003800000 */
.L_x_37187:
        /* <DEDUP_REMOVED lines=44> */
.L_x_37186:
[----:B------:R-:W-:Y:S05]  /*d9c0*/  BSYNC B2 ;  /* 0x0000000000027941 */ /* 0x000fea0003800000 */
.L_x_37185:
        /* <DEDUP_REMOVED lines=9> */
.L_x_37181:
[----:B------:R-:W-:Y:S05]  /*da60*/  BSYNC B1 ;  /* 0x0000000000017941 */ /* 0x000fea0003800000 */
.L_x_37180:
        /* <DEDUP_REMOVED lines=18> */
.L_x_37192:
[----:B------:R-:W-:-:S07]  /*db90*/  IMAD.MOV.U32 R177, RZ, RZ, R188 ;  /* 0x000000ffffb17224 */ /* 0x000fce00078e00bc */
.L_x_37193:
[----:B------:R-:W-:Y:S05]  /*dba0*/  BSYNC B2 ;  /* 0x0000000000027941 */ /* 0x000fea0003800000 */
.L_x_37191:
        /* <DEDUP_REMOVED lines=16> */
.L_x_37197:
[----:B------:R-:W-:Y:S05]  /*dcb0*/  BSYNC B3 ;  /* 0x0000000000037941 */ /* 0x000fea0003800000 */
.L_x_37196:
        /* <DEDUP_REMOVED lines=44> */
.L_x_37195:
[----:B------:R-:W-:Y:S05]  /*df80*/  BSYNC B2 ;  /* 0x0000000000027941 */ /* 0x000fea0003800000 */
.L_x_37194:
        /* <DEDUP_REMOVED lines=9> */
.L_x_37190:
[----:B------:R-:W-:Y:S05]  /*e020*/  BSYNC B1 ;  /* 0x0000000000017941 */ /* 0x000fea0003800000 */
.L_x_37189:
        /* <DEDUP_REMOVED lines=18> */
.L_x_37201:
[----:B------:R-:W-:-:S07]  /*e150*/  MOV R87, R188 ;  /* 0x000000bc00577202 */ /* 0x000fce0000000f00 */
.L_x_37202:
[----:B------:R-:W-:Y:S05]  /*e160*/  BSYNC B2 ;  /* 0x0000000000027941 */ /* 0x000fea0003800000 */
.L_x_37200:
        /* <DEDUP_REMOVED lines=16> */
.L_x_37206:
[----:B------:R-:W-:Y:S05]  /*e270*/  BSYNC B3 ;  /* 0x0000000000037941 */ /* 0x000fea0003800000 */
.L_x_37205:
        /* <DEDUP_REMOVED lines=44> */
.L_x_37204:
[----:B------:R-:W-:Y:S05]  /*e540*/  BSYNC B2 ;  /* 0x0000000000027941 */ /* 0x000fea0003800000 */
.L_x_37203:
        /* <DEDUP_REMOVED lines=9> */
.L_x_37199:
[----:B------:R-:W-:Y:S05]  /*e5e0*/  BSYNC B1 ;  /* 0x0000000000017941 */ /* 0x000fea0003800000 */
.L_x_37198:
        /* <DEDUP_REMOVED lines=16> */
.L_x_37208:
[----:B------:R-:W-:Y:S05]  /*e6f0*/  BSYNC B1 ;  /* 0x0000000000017941 */ /* 0x000fea0003800000 */
.L_x_37207:
[----:B------:R-:W-:Y:S01]  /*e700*/  IADD3 R199, R199, 0x20, RZ ;  /* 0x00000020c7c77810 */ /* 0x000fe20007ffe0ff */
[----:B------:R-:W-:-:S07]  /*e710*/  VIADD R197, R197, 0x20 ;  /* 0x00000020c5c57836 */ /* 0x000fce0000000000 */
.L_x_37170:
[----:B------:R-:W-:Y:S05]  /*e720*/  BSYNC B0 ;  /* 0x0000000000007941 */ /* 0x000fea0003800000 */
.L_x_37169:
        /* <DEDUP_REMOVED lines=31> */
.L_x_37214:
[----:B------:R-:W-:-:S07]  /*e920*/  IMAD.MOV.U32 R180, RZ, RZ, R188 ;  /* 0x000000ffffb47224 */ /* 0x000fce00078e00bc */
.L_x_37215:
[----:B------:R-:W-:Y:S05]  /*e930*/  BSYNC B2 ;  /* 0x0000000000027941 */ /* 0x000fea0003800000 */
.L_x_37213:
        /* <DEDUP_REMOVED lines=16> */
.L_x_37219:
[----:B------:R-:W-:Y:S05]  /*ea40*/  BSYNC B3 ;  /* 0x0000000000037941 */ /* 0x000fea0003800000 */
.L_x_37218:
        /* <DEDUP_REMOVED lines=44> */
.L_x_37217:
[----:B------:R-:W-:Y:S05]  /*ed10*/  BSYNC B2 ;  /* 0x0000000000027941 */ /* 0x000fea0003800000 */
.L_x_37216:
        /* <DEDUP_REMOVED lines=9> */
.L_x_37212:
[----:B------:R-:W-:Y:S05]  /*edb0*/  BSYNC B1 ;  /* 0x0000000000017941 */ /* 0x000fea0003800000 */
.L_x_37211:
        /* <DEDUP_REMOVED lines=18> */
.L_x_37223:
[----:B------:R-:W-:-:S07]  /*eee0*/  MOV R89, R188 ;  /* 0x000000bc00597202 */ /* 0x000fce0000000f00 */
.L_x_37224:
[----:B------:R-:W-:Y:S05]  /*eef0*/  BSYNC B2 ;  /* 0x0000000000027941 */ /* 0x000fea0003800000 */
.L_x_37222:
        /* <DEDUP_REMOVED lines=16> */
.L_x_37228:
[----:B------:R-:W-:Y:S05]  /*f000*/  BSYNC B3 ;  /* 0x0000000000037941 */ /* 0x000fea0003800000 */
.L_x_37227:
        /* <DEDUP_REMOVED lines=44> */
.L_x_37226:
[----:B------:R-:W-:Y:S05]  /*f2d0*/  BSYNC B2 ;  /* 0x0000000000027941 */ /* 0x000fea0003800000 */
.L_x_37225:
        /* <DEDUP_REMOVED lines=9> */
.L_x_37221:
[----:B------:R-:W-:Y:S05]  /*f370*/  BSYNC B1 ;  /* 0x0000000000017941 */ /* 0x000fea0003800000 */
.L_x_37220:
        /* <DEDUP_REMOVED lines=18> */
.L_x_37232:
[----:B------:R-:W-:-:S07]  /*f4a0*/  IMAD.MOV.U32 R177, RZ, RZ, R188 ;  /* 0x000000ffffb17224 */ /* 0x000fce00078e00bc */
.L_x_37233:
[----:B------:R-:W-:Y:S05]  /*f4b0*/  BSYNC B2 ;  /* 0x0000000000027941 */ /* 0x000fea0003800000 */
.L_x_37231:
        /* <DEDUP_REMOVED lines=16> */
.L_x_37237:
[----:B------:R-:W-:Y:S05]  /*f5c0*/  BSYNC B3 ;  /* 0x0000000000037941 */ /* 0x000fea0003800000 */
.L_x_37236:
        /* <DEDUP_REMOVED lines=44> */
.L_x_37235:
[----:B------:R-:W-:Y:S05]  /*f890*/  BSYNC B2 ;  /* 0x0000000000027941 */ /* 0x000fea0003800000 */
.L_x_37234:
        /* <DEDUP_REMOVED lines=9> */
.L_x_37230:
[----:B------:R-:W-:Y:S05]  /*f930*/  BSYNC B1 ;  /* 0x0000000000017941 */ /* 0x000fea0003800000 */
.L_x_37229:
        /* <DEDUP_REMOVED lines=18> */
.L_x_37241:
[----:B------:R-:W-:-:S07]  /*fa60*/  MOV R91, R188 ;  /* 0x000000bc005b7202 */ /* 0x000fce0000000f00 */
.L_x_37242:
[----:B------:R-:W-:Y:S05]  /*fa70*/  BSYNC B2 ;  /* 0x0000000000027941 */ /* 0x000fea0003800000 */
.L_x_37240:
        /* <DEDUP_REMOVED lines=16> */
.L_x_37246:
[----:B------:R-:W-:Y:S05]  /*fb80*/  BSYNC B3 ;  /* 0x0000000000037941 */ /* 0x000fea0003800000 */
.L_x_37245:
        /* <DEDUP_REMOVED lines=44> */
.L_x_37244:
[----:B------:R-:W-:Y:S05]  /*fe50*/  BSYNC B2 ;  /* 0x0000000000027941 */ /* 0x000fea0003800000 */
.L_x_37243:
        /* <DEDUP_REMOVED lines=9> */
.L_x_37239:
[----:B------:R-:W-:Y:S05]  /*fef0*/  BSYNC B1 ;  /* 0x0000000000017941 */ /* 0x000fea0003800000 */
.L_x_37238:
        /* <DEDUP_REMOVED lines=16> */
.L_x_37248:
[----:B------:R-:W-:Y:S05]  /*10000*/  BSYNC B1 ;  /* 0x0000000000017941 */ /* 0x000fea0003800000 */
.L_x_37247:
[----:B------:R-:W-:Y:S01]  /*10010*/  IADD3 R199, R199, 0x20, RZ ;  /* 0x00000020c7c77810 */ /* 0x000fe20007ffe0ff */
[----:B------:R-:W-:-:S07]  /*10020*/  VIADD R197, R197, 0x20 ;  /* 0x00000020c5c57836 */ /* 0x000fce0000000000 */
.L_x_37210:
[----:B------:R-:W-:Y:S05]  /*10030*/  BSYNC B0 ;  /* 0x0000000000007941 */ /* 0x000fea0003800000 */
.L_x_37209:
        /* <DEDUP_REMOVED lines=31> */
.L_x_37254:
[----:B------:R-:W-:-:S07]  /*10230*/  IMAD.MOV.U32 R180, RZ, RZ, R188 ;  /* 0x000000ffffb47224 */ /* 0x000fce00078e00bc */
.L_x_37255:
[----:B------:R-:W-:Y:S05]  /*10240*/  BSYNC B2 ;  /* 0x0000000000027941 */ /* 0x000fea0003800000 */
.L_x_37253:
        /* <DEDUP_REMOVED lines=16> */
.L_x_37259:
[----:B------:R-:W-:Y:S05]  /*10350*/  BSYNC B3 ;  /* 0x0000000000037941 */ /* 0x000fea0003800000 */
.L_x_37258:
        /* <DEDUP_REMOVED lines=44> */
.L_x_37257:
[----:B------:R-:W-:Y:S05]  /*10620*/  BSYNC B2 ;  /* 0x0000000000027941 */ /* 0x000fea0003800000 */
.L_x_37256:
        /* <DEDUP_REMOVED lines=9> */
.L_x_37252:
[----:B------:R-:W-:Y:S05]  /*106c0*/  BSYNC B1 ;  /* 0x0000000000017941 */ /* 0x000fea0003800000 */
.L_x_37251:
        /* <DEDUP_REMOVED lines=18> */
.L_x_37263:
[----:B------:R-:W-:-:S07]  /*107f0*/  MOV R93, R188 ;  /* 0x000000bc005d7202 */ /* 0x000fce0000000f00 */
.L_x_37264:
[----:B------:R-:W-:Y:S05]  /*10800*/  BSYNC B2 ;  /* 0x0000000000027941 */ /* 0x000fea0003800000 */
.L_x_37262:
        /* <DEDUP_REMOVED lines=16> */
.L_x_37268:
[----:B------:R-:W-:Y:S05]  /*10910*/  BSYNC B3 ;  /* 0x0000000000037941 */ /* 0x000fea0003800000 */
.L_x_37267:
        /* <DEDUP_REMOVED lines=44> */
.L_x_37266:
[----:B------:R-:W-:Y:S05]  /*10be0*/  BSYNC B2 ;  /* 0x0000000000027941 */ /* 0x000fea0003800000 */
.L_x_37265:
        /* <DEDUP_REMOVED lines=9> */
.L_x_37261:
[----:B------:R-:W-:Y:S05]  /*10c80*/  BSYNC B1 ;  /* 0x0000000000017941 */ /* 0x000fea0003800000 */
.L_x_37260:
        /* <DEDUP_REMOVED lines=18> */
.L_x_37272:
[----:B------:R-:W-:-:S07]  /*10db0*/  IMAD.MOV.U32 R177, RZ, RZ, R188 ;  /* 0x000000ffffb17224 */ /* 0x000fce00078e00bc */
.L_x_37273:
[----:B------:R-:W-:Y:S05]  /*10dc0*/  BSYNC B2 ;  /* 0x0000000000027941 */ /* 0x000fea0003800000 */
.L_x_37271:
        /* <DEDUP_REMOVED lines=16> */
.L_x_37277:
[----:B------:R-:W-:Y:S05]  /*10ed0*/  BSYNC B3 ;  /* 0x0000000000037941 */ /* 0x000fea0003800000 */
.L_x_37276:
        /* <DEDUP_REMOVED lines=44> */
.L_x_37275:
[----:B------:R-:W-:Y:S05]  /*111a0*/  BSYNC B2 ;  /* 0x0000000000027941 */ /* 0x000fea0003800000 */
.L_x_37274:
        /* <DEDUP_REMOVED lines=9> */
.L_x_37270:
[----:B------:R-:W-:Y:S05]  /*11240*/  BSYNC B1 ;  /* 0x0000000000017941 */ /* 0x000fea0003800000 */
.L_x_37269:
        /* <DEDUP_REMOVED lines=18> */
.L_x_37281:
[----:B------:R-:W-:-:S07]  /*11370*/  MOV R95, R188 ;  /* 0x000000bc005f7202 */ /* 0x000fce0000000f00 */
.L_x_37282:
[----:B------:R-:W-:Y:S05]  /*11380*/  BSYNC B2 ;  /* 0x0000000000027941 */ /* 0x000fea0003800000 */
.L_x_37280:
        /* <DEDUP_REMOVED lines=16> */
.L_x_37286:
[----:B------:R-:W-:Y:S05]  /*11490*/  BSYNC B3 ;  /* 0x0000000000037941 */ /* 0x000fea0003800000 */
.L_x_37285:
        /* <DEDUP_REMOVED lines=44> */
.L_x_37284:
[----:B------:R-:W-:Y:S05]  /*11760*/  BSYNC B2 ;  /* 0x0000000000027941 */ /* 0x000fea0003800000 */
.L_x_37283:
        /* <DEDUP_REMOVED lines=9> */
.L_x_37279:
[----:B------:R-:W-:Y:S05]  /*11800*/  BSYNC B1 ;  /* 0x0000000000017941 */ /* 0x000fea0003800000 */
.L_x_37278:
        /* <DEDUP_REMOVED lines=16> */
.L_x_37288:
[----:B------:R-:W-:Y:S05]  /*11910*/  BSYNC B1 ;  /* 0x0000000000017941 */ /* 0x000fea0003800000 */
.L_x_37287:
[----:B------:R-:W-:Y:S01]  /*11920*/  IADD3 R199, R199, 0x20, RZ ;  /* 0x00000020c7c77810 */ /* 0x000fe20007ffe0ff */
[----:B------:R-:W-:-:S07]  /*11930*/  VIADD R197, R197, 0x20 ;  /* 0x00000020c5c57836 */ /* 0x000fce0000000000 */
.L_x_37250:
[----:B------:R-:W-:Y:S05]  /*11940*/  BSYNC B0 ;  /* 0x0000000000007941 */ /* 0x000fea0003800000 */
.L_x_37249:
        /* <DEDUP_REMOVED lines=31> */
.L_x_37294:
[----:B------:R-:W-:-:S07]  /*11b40*/  IMAD.MOV.U32 R180, RZ, RZ, R188 ;  /* 0x000000ffffb47224 */ /* 0x000fce00078e00bc */
.L_x_37295:
[----:B------:R-:W-:Y:S05]  /*11b50*/  BSYNC B2 ;  /* 0x0000000000027941 */ /* 0x000fea0003800000 */
.L_x_37293:
        /* <DEDUP_REMOVED lines=16> */
.L_x_37299:
[----:B------:R-:W-:Y:S05]  /*11c60*/  BSYNC B3 ;  /* 0x0000000000037941 */ /* 0x000fea0003800000 */
.L_x_37298:
        /* <DEDUP_REMOVED lines=44> */
.L_x_37297:
[----:B------:R-:W-:Y:S05]  /*11f30*/  BSYNC B2 ;  /* 0x0000000000027941 */ /* 0x000fea0003800000 */
.L_x_37296:
        /* <DEDUP_REMOVED lines=9> */
.L_x_37292:
[----:B------:R-:W-:Y:S05]  /*11fd0*/  BSYNC B1 ;  /* 0x0000000000017941 */ /* 0x000fea0003800000 */
.L_x_37291:
        /* <DEDUP_REMOVED lines=18> */
.L_x_37303:
[----:B------:R-:W-:-:S07]  /*12100*/  MOV R97, R188 ;  /* 0x000000bc00617202 */ /* 0x000fce0000000f00 */
.L_x_37304:
[----:B------:R-:W-:Y:S05]  /*12110*/  BSYNC B2 ;  /* 0x0000000000027941 */ /* 0x000fea0003800000 */
.L_x_37302:
        /* <DEDUP_REMOVED lines=16> */
.L_x_37308:
[----:B------:R-:W-:Y:S05]  /*12220*/  BSYNC B3 ;  /* 0x0000000000037941 */ /* 0x000fea0003800000 */
.L_x_37307:
        /* <DEDUP_REMOVED lines=44> */
.L_x_37306:
[----:B------:R-:W-:Y:S05]  /*124f0*/  BSYNC B2 ;  /* 0x0000000000027941 */ /* 0x000fea0003800000 */
.L_x_37305:
        /* <DEDUP_REMOVED lines=9> */
.L_x_37301:
[----:B------:R-:W-:Y:S05]  /*12590*/  BSYNC B1 ;  /* 0x0000000000017941 */ /* 0x000fea0003800000 */
.L_x_37300:
        /* <DEDUP_REMOVED lines=18> */
.L_x_37312:
[----:B------:R-:W-:-:S07]  /*126c0*/  IMAD.MOV.U32 R177, RZ, RZ, R188 ;  /* 0x000000ffffb17224 */ /* 0x000fce00078e00bc */
.L_x_37313:
[----:B------:R-:W-:Y:S05]  /*126d0*/  BSYNC B2 ;  /* 0x0000000000027941 */ /* 0x000fea0003800000 */
.L_x_37311:
        /* <DEDUP_REMOVED lines=16> */
.L_x_37317:
[----:B------:R-:W-:Y:S05]  /*127e0*/  BSYNC B3 ;  /* 0x0000000000037941 */ /* 0x000fea0003800000 */
.L_x_37316:
        /* <DEDUP_REMOVED lines=44> */
.L_x_37315:
[----:B------:R-:W-:Y:S05]  /*12ab0*/  BSYNC B2 ;  /* 0x0000000000027941 */ /* 0x000fea0003800000 */
.L_x_37314:
        /* <DEDUP_REMOVED lines=9> */
.L_x_37310:
[----:B------:R-:W-:Y:S05]  /*12b50*/  BSYNC B1 ;  /* 0x0000000000017941 */ /* 0x000fea0003800000 */
.L_x_37309:
        /* <DEDUP_REMOVED lines=18> */
.L_x_37321:
[----:B------:R-:W-:-:S07]  /*12c80*/  MOV R99, R188 ;  /* 0x000000bc00637202 */ /* 0x000fce0000000f00 */
.L_x_37322:
[----:B------:R-:W-:Y:S05]  /*12c90*/  BSYNC B2 ;  /* 0x0000000000027941 */ /* 0x000fea0003800000 */
.L_x_37320:
        /* <DEDUP_REMOVED lines=16> */
.L_x_37326:
[----:B------:R-:W-:Y:S05]  /*12da0*/  BSYNC B3 ;  /* 0x0000000000037941 */ /* 0x000fea0003800000 */
.L_x_37325:
        /* <DEDUP_REMOVED lines=44> */
.L_x_37324:
[----:B------:R-:W-:Y:S05]  /*13070*/  BSYNC B2 ;  /* 0x0000000000027941 */ /* 0x000fea0003800000 */
.L_x_37323:
        /* <DEDUP_REMOVED lines=9> */
.L_x_37319:
[----:B------:R-:W-:Y:S05]  /*13110*/  BSYNC B1 ;  /* 0x0000000000017941 */ /* 0x000fea0003800000 */
.L_x_37318:
        /* <DEDUP_REMOVED lines=16> */
.L_x_37328:
[----:B------:R-:W-:Y:S05]  /*13220*/  BSYNC B1 ;  /* 0x0000000000017941 */ /* 0x000fea0003800000 */
.L_x_37327:
[----:B------:R-:W-:Y:S01]  /*13230*/  IADD3 R199, R199, 0x20, RZ ;  /* 0x00000020c7c77810 */ /* 0x000fe20007ffe0ff */
[----:B------:R-:W-:-:S07]  /*13240*/  VIADD R197, R197, 0x20 ;  /* 0x00000020c5c57836 */ /* 0x000fce0000000000 */
.L_x_37290:
[----:B------:R-:W-:Y:S05]  /*13250*/  BSYNC B0 ;  /* 0x0000000000007941 */ /* 0x000fea0003800000 */
.L_x_37289:
        /* <DEDUP_REMOVED lines=31> */
.L_x_37334:
[----:B------:R-:W-:-:S07]  /*13450*/  IMAD.MOV.U32 R180, RZ, RZ, R188 ;  /* 0x000000ffffb47224 */ /* 0x000fce00078e00bc */
.L_x_37335:
[----:B------:R-:W-:Y:S05]  /*13460*/  BSYNC B2 ;  /* 0x0000000000027941 */ /* 0x000fea0003800000 */
.L_x_37333:
        /* <DEDUP_REMOVED lines=16> */
.L_x_37339:
[----:B------:R-:W-:Y:S05]  /*13570*/  BSYNC B3 ;  /* 0x0000000000037941 */ /* 0x000fea0003800000 */
.L_x_37338:
        /* <DEDUP_REMOVED lines=44> */
.L_x_37337:
[----:B------:R-:W-:Y:S05]  /*13840*/  BSYNC B2 ;  /* 0x0000000000027941 */ /* 0x000fea0003800000 */
.L_x_37336:
        /* <DEDUP_REMOVED lines=9> */
.L_x_37332:
[----:B------:R-:W-:Y:S05]  /*138e0*/  BSYNC B1 ;  /* 0x0000000000017941 */ /* 0x000fea0003800000 */
.L_x_37331:
        /* <DEDUP_REMOVED lines=18> */
.L_x_37343:
[----:B------:R-:W-:-:S07]  /*13a10*/  MOV R101, R188 ;  /* 0x000000bc00657202 */ /* 0x000fce0000000f00 */
.L_x_37344:
[----:B------:R-:W-:Y:S05]  /*13a20*/  BSYNC B2 ;  /* 0x0000000000027941 */ /* 0x000fea0003800000 */
.L_x_37342:
        /* <DEDUP_REMOVED lines=16> */
.L_x_37348:
[----:B------:R-:W-:Y:S05]  /*13b30*/  BSYNC B3 ;  /* 0x0000000000037941 */ /* 0x000fea0003800000 */
.L_x_37347:
        /* <DEDUP_REMOVED lines=44> */
.L_x_37346:
[----:B------:R-:W-:Y:S05]  /*13e00*/  BSYNC B2 ;  /* 0x0000000000027941 */ /* 0x000fea0003800000 */
.L_x_37345:
        /* <DEDUP_REMOVED lines=9> */
.L_x_37341:
[----:B------:R-:W-:Y:S05]  /*13ea0*/  BSYNC B1 ;  /* 0x0000000000017941 */ /* 0x000fea0003800000 */
.L_x_37340:
        /* <DEDUP_REMOVED lines=18> */
.L_x_37352:
[----:B------:R-:W-:-:S07]  /*13fd0*/  IMAD.MOV.U32 R177, RZ, RZ, R188 ;  /* 0x000000ffffb17224 */ /* 0x000fce00078e00bc */
.L_x_37353:
[----:B------:R-:W-:Y:S05]  /*13fe0*/  BSYNC B2 ;  /* 0x0000000000027941 */ /* 0x000fea0003800000 */
.L_x_37351:
        /* <DEDUP_REMOVED lines=16> */
.L_x_37357:
[----:B------:R-:W-:Y:S05]  /*140f0*/  BSYNC B3 ;  /* 0x0000000000037941 */ /* 0x000fea0003800000 */
.L_x_37356:
        /* <DEDUP_REMOVED lines=44> */
.L_x_37355:
[----:B------:R-:W-:Y:S05]  /*143c0*/  BSYNC B2 ;  /* 0x0000000000027941 */ /* 0x000fea0003800000 */
.L_x_37354:
        /* <DEDUP_REMOVED lines=9> */
.L_x_37350:
[----:B------:R-:W-:Y:S05]  /*14460*/  BSYNC B1 ;  /* 0x0000000000017941 */ /* 0x000fea0003800000 */
.L_x_37349:
        /* <DEDUP_REMOVED lines=18> */
.L_x_37361:
[----:B------:R-:W-:-:S07]  /*14590*/  MOV R103, R188 ;  /* 0x000000bc00677202 */ /* 0x000fce0000000f00 */
.L_x_37362:
[----:B------:R-:W-:Y:S05]  /*145a0*/  BSYNC B2 ;  /* 0x0000000000027941 */ /* 0x000fea0003800000 */
.L_x_37360:
        /* <DEDUP_REMOVED lines=16> */
.L_x_37366:
[----:B------:R-:W-:Y:S05]  /*146b0*/  BSYNC B3 ;  /* 0x0000000000037941 */ /* 0x000fea0003800000 */
.L_x_37365:
        /* <DEDUP_REMOVED lines=44> */
.L_x_37364:
[----:B------:R-:W-:Y:S05]  /*14980*/  BSYNC B2 ;  /* 0x0000000000027941 */ /* 0x000fea0003800000 */
.L_x_37363:
        /* <DEDUP_REMOVED lines=9> */
.L_x_37359:
[----:B------:R-:W-:Y:S05]  /*14a20*/  BSYNC B1 ;  /* 0x0000000000017941 */ /* 0x000fea0003800000 */
.L_x_37358:
[----:B------:R-:W0:Y:S02]  /*14a30*/  LDC.64 R104, c[0x0][0x238] ;  /* 0x00008e00ff687b82 */ /* 0x000e240000000a00 */
[----:B0-----:R-:W-:-:S05]  /*14a40*/  IMAD.WIDE.U32 R104, R199, 0x10, R104 ;  /* 0x00000010c7687825 */ /* 0x001fca00078e0068 */
[----:B------:R2:W-:Y:S01]  /*14a50*/  STG.E.128 desc[UR4][R104.64], R100 ;  /* 0x0000006468007986 */ /* 0x0005e2000c101d04 */
[----:B------:R-:W-:Y:S05]  /*14a60*/  @!P2 BRA `(.L_x_37330) ;  /* 0x00000000002ca947 */ /* 0x000fea0003800000 */
[----:B--2---:R-:W0:Y:S01]  /*14a70*/  LDC.64 R104, c[0x0][0x240] ;  /* 0x00009000ff687b82 */ /* 0x004e220000000a00 */
        /* <DEDUP_REMOVED lines=10> */
.L_x_37330:
[----:B------:R-:W-:Y:S05]  /*14b20*/  BSYNC B0 ;  /* 0x0000000000007941 */ /* 0x000fea0003800000 */
.L_x_37329:
[----:B0123--:R-:W-:Y:S01]  /*14b30*/  FADD.FTZ R104, RZ, R52 ;  /* 0x00000034ff687221 */ /* 0x00ffe20000010000 */
        /* <DEDUP_REMOVED lines=209> */
.L_x_37404:
        /* <DEDUP_REMOVED lines=40> */
[----:B-1----:R-:W-:-:S04]  /*15ad0*/  IMAD.WIDE.U32 R196, R198, 0x10, R196 ;  /* 0x00000010c6c47825 */ /* 0x002fc800078e00c4 */
[----:B------:R-:W-:Y:S01]  /*15ae0*/  VIADD R198, R198, 0x20 ;  /* 0x00000020c6c67836 */ /* 0x000fe20000000000 */
[----:B------:R1:W-:Y:S06]  /*15af0*/  STG.E.128 desc[UR4][R196.64], R104 ;  /* 0x00000068c4007986 */ /* 0x0003ec000c101d04 */
.L_x_37371:
[----:B------:R-:W-:Y:S05]  /*15b00*/  BSYNC B1 ;  /* 0x0000000000017941 */ /* 0x000fea0003800000 */
.L_x_37370:
        /* <DEDUP_REMOVED lines=20> */
.L_x_37373:
[----:B------:R-:W-:Y:S05]  /*15c50*/  BSYNC B1 ;  /* 0x0000000000017941 */ /* 0x000fea0003800000 */
.L_x_37372:
        /* <DEDUP_REMOVED lines=20> */
.L_x_37375:
[----:B------:R-:W-:Y:S05]  /*15da0*/  BSYNC B1 ;  /* 0x0000000000017941 */ /* 0x000fea0003800000 */
.L_x_37374:
        /* <DEDUP_REMOVED lines=20> */
.L_x_37377:
[----:B------:R-:W-:Y:S05]  /*15ef0*/  BSYNC B1 ;  /* 0x0000000000017941 */ /* 0x000fea0003800000 */
.L_x_37376:
        /* <DEDUP_REMOVED lines=20> */
.L_x_37379:
[----:B------:R-:W-:Y:S05]  /*16040*/  BSYNC B1 ;  /* 0x0000000000017941 */ /* 0x000fea0003800000 */
.L_x_37378:
        /* <DEDUP_REMOVED lines=20> */
.L_x_37381:
[----:B------:R-:W-:Y:S05]  /*16190*/  BSYNC B1 ;  /* 0x0000000000017941 */ /* 0x000fea0003800000 */
.L_x_37380:
        /* <DEDUP_REMOVED lines=20> */
.L_x_37383:
[----:B------:R-:W-:Y:S05]  /*162e0*/  BSYNC B1 ;  /* 0x0000000000017941 */ /* 0x000fea0003800000 */
.L_x_37382:
        /* <DEDUP_REMOVED lines=20> */
.L_x_37385:
[----:B------:R-:W-:Y:S05]  /*16430*/  BSYNC B1 ;  /* 0x0000000000017941 */ /* 0x000fea0003800000 */
.L_x_37384:
        /* <DEDUP_REMOVED lines=20> */
.L_x_37387:
[----:B------:R-:W-:Y:S05]  /*16580*/  BSYNC B1 ;  /* 0x0000000000017941 */ /* 0x000fea0003800000 */
.L_x_37386:
        /* <DEDUP_REMOVED lines=20> */
.L_x_37389:
[----:B------:R-:W-:Y:S05]  /*166d0*/  BSYNC B1 ;  /* 0x0000000000017941 */ /* 0x000fea0003800000 */
.L_x_37388:
        /* <DEDUP_REMOVED lines=20> */
.L_x_37391:
[----:B------:R-:W-:Y:S05]  /*16820*/  BSYNC B1 ;  /* 0x0000000000017941 */ /* 0x000fea0003800000 */
.L_x_37390:
        /* <DEDUP_REMOVED lines=18> */
.L_x_37369:
[----:B------:R-:W-:Y:S05]  /*16950*/  BSYNC B0 ;  /* 0x0000000000007941 */ /* 0x000fea0003800000 */
.L_x_37368:
[----:B01234-:R-:W0:Y:S02]  /*16960*/  LDC.64 R104, c[0x0][0x210] ;  /* 0x00008400ff687b82 */ /* 0x01fe240000000a00 */
[----:B0-----:R-:W-:-:S04]  /*16970*/  LEA R190, R104, R190, 0x2 ;  /* 0x000000be68be7211 */ /* 0x001fc800078e10ff */
[----:B------:R-:W-:-:S13]  /*16980*/  ISETP.GE.AND P2, PT, R190, R105, PT ;  /* 0x00000069be00720c */ /* 0x000fda0003f46270 */
[----:B------:R-:W-:Y:S05]  /*16990*/  @!P2 BRA `(.L_x_37392) ;  /* 0xfffffeb000f8a947 */ /* 0x000fea000383ffff */
[----:B------:R-:W-:Y:S05]  /*169a0*/  EXIT ;  /* 0x000000000000794d */ /* 0x000fea0003800000 */
.L_x_37367:
        /* <DEDUP_REMOVED lines=8> */
.L_x_37394:
[----:B------:R-:W-:Y:S05]  /*16a30*/  BSYNC B0 ;  /* 0x0000000000007941 */ /* 0x000fea0003800000 */
.L_x_37393:
        /* <DEDUP_REMOVED lines=14> */
.L_x_37395:
        /* <DEDUP_REMOVED lines=9> */
.L_x_37396:
[----:B------:R-:W-:Y:S02]  /*16bb0*/  IMAD.MOV.U32 R206, RZ, RZ, 0x8 ;  /* 0x00000008ffce7424 */ /* 0x000fe400078e00ff */
[----:B------:R-:W-:-:S04]  /*16bc0*/  IMAD.MOV.U32 R104, RZ, RZ, R205 ;  /* 0x000000ffff687224 */ /* 0x000fc800078e00cd */
[----:B------:R-:W-:-:S05]  /*16bd0*/  FADD.FTZ R200, R197, R104 ;  /* 0x00000068c5c87221 */ /* 0x000fca0000010000 */
[----:B------:R-:W-:-:S07]  /*16be0*/  MOV R207, R200 ;  /* 0x000000c800cf7202 */ /* 0x000fce0000000f00 */
[----:B------:R-:W-:Y:S05]  /*16bf0*/  WARPSYNC.COLLECTIVE R204, `(.L_x_37397) ;  /* 0x00000000cc087348 */ /* 0x000fea0003c00000 */
[----:B------:R0:W1:Y:S02]  /*16c00*/  SHFL.BFLY P6, R205, R207, R206, R209 ;  /* 0x0c0000cecfcd7389 */ /* 0x00006400000c00d1 */
[----:B01----:R-:W-:Y:S01]  /*16c10*/  ENDCOLLECTIVE ;  /* 0x000000000000791b */ /* 0x003fe20003800000 */
.L_x_37397:
[----:B------:R-:W-:Y:S01]  /*16c20*/  HFMA2.MMA R206, -RZ, RZ, 0, 9.5367431640625e-07 ;  /* 0x00000010ffce7435 */ /* 0x000fe200000001ff */
[----:B------:R-:W-:-:S05]  /*16c30*/  MOV R199, R205 ;  /* 0x000000cd00c77202 */ /* 0x000fca0000000f00 */
[----:B------:R-:W-:-:S04]  /*16c40*/  FADD.FTZ R201, R200, R199 ;  /* 0x000000c7c8c97221 */ /* 0x000fc80000010000 */
[----:B------:R-:W-:-:S07]  /*16c50*/  IMAD.MOV.U32 R207, RZ, RZ, R201 ;  /* 0x000000ffffcf7224 */ /* 0x000fce00078e00c9 */
[----:B------:R-:W-:Y:S05]  /*16c60*/  WARPSYNC.COLLECTIVE R204, `(.L_x_37398) ;  /* 0x00000000cc087348 */ /* 0x000fea0003c00000 */
[----:B------:R0:W1:Y:S02]  /*16c70*/  SHFL.BFLY P6, R205, R207, R206, R209 ;  /* 0x0c0000cecfcd7389 */ /* 0x00006400000c00d1 */
[----:B01----:R-:W-:Y:S01]  /*16c80*/  ENDCOLLECTIVE ;  /* 0x000000000000791b */ /* 0x003fe20003800000 */
.L_x_37398:
        /* <DEDUP_REMOVED lines=112> */
.L_x_37399:
[----:B------:R-:W-:Y:S01]  /*17390*/  HFMA2.MMA R206, -RZ, RZ, 0, 1.1920928955078125e-07 ;  /* 0x00000002ffce7435 */ /* 0x000fe200000001ff */
[----:B------:R-:W-:-:S05]  /*173a0*/  MOV R105, R205 ;  /* 0x000000cd00697202 */ /* 0x000fca0000000f00 */
[----:B------:R-:W-:-:S04]  /*173b0*/  FADD.FTZ R105, R104, R105 ;  /* 0x0000006968697221 */ /* 0x000fc80000010000 */
[----:B------:R-:W-:-:S07]  /*173c0*/  IMAD.MOV.U32 R207, RZ, RZ, R105 ;  /* 0x000000ffffcf7224 */ /* 0x000fce00078e0069 */
[----:B------:R-:W-:Y:S05]  /*173d0*/  WARPSYNC.COLLECTIVE R204, `(.L_x_37400) ;  /* 0x00000000cc087348 */ /* 0x000fea0003c00000 */
[----:B------:R0:W1:Y:S02]  /*173e0*/  SHFL.BFLY P6, R205, R207, R206, R209 ;  /* 0x0c0000cecfcd7389 */ /* 0x00006400000c00d1 */
[----:B01----:R-:W-:Y:S01]  /*173f0*/  ENDCOLLECTIVE ;  /* 0x000000000000791b */ /* 0x003fe20003800000 */
.L_x_37400:
[----:B------:R-:W-:Y:S02]  /*17400*/  IMAD.MOV.U32 R206, RZ, RZ, 0x4 ;  /* 0x00000004ffce7424 */ /* 0x000fe400078e00ff */
[----:B------:R-:W-:-:S04]  /*17410*/  IMAD.MOV.U32 R196, RZ, RZ, R205 ;  /* 0x000000ffffc47224 */ /* 0x000fc800078e00cd */
[----:B------:R-:W-:-:S05]  /*17420*/  FADD.FTZ R196, R105, R196 ;  /* 0x000000c469c47221 */ /* 0x000fca0000010000 */
[----:B------:R-:W-:-:S07]  /*17430*/  MOV R207, R196 ;  /* 0x000000c400cf7202 */ /* 0x000fce0000000f00 */
[----:B------:R-:W-:Y:S05]  /*17440*/  WARPSYNC.COLLECTIVE R204, `(.L_x_37401) ;  /* 0x00000000cc087348 */ /* 0x000fea0003c00000 */
[----:B------:R0:W1:Y:S02]  /*17450*/  SHFL.BFLY P6, R205, R207, R206, R209 ;  /* 0x0c0000cecfcd7389 */ /* 0x00006400000c00d1 */
[----:B01----:R-:W-:Y:S01]  /*17460*/  ENDCOLLECTIVE ;  /* 0x000000000000791b */ /* 0x003fe20003800000 */
.L_x_37401:
[----:B------:R-:W-:Y:S01]  /*17470*/  HFMA2.MMA R206, -RZ, RZ, 0, 4.76837158203125e-07 ;  /* 0x00000008ffce7435 */ /* 0x000fe200000001ff */
[----:B------:R-:W-:-:S05]  /*17480*/  MOV R197, R205 ;  /* 0x000000cd00c57202 */ /* 0x000fca0000000f00 */
[----:B------:R-:W-:-:S04]  /*17490*/  FADD.FTZ R197, R196, R197 ;  /* 0x000000c5c4c57221 */ /* 0x000fc80000010000 */
[----:B------:R-:W-:-:S07]  /*174a0*/  IMAD.MOV.U32 R207, RZ, RZ, R197 ;  /* 0x000000ffffcf7224 */ /* 0x000fce00078e00c5 */
[----:B------:R-:W-:Y:S05]  /*174b0*/  WARPSYNC.COLLECTIVE R204, `(.L_x_37402) ;  /* 0x00000000cc087348 */ /* 0x000fea0003c00000 */
[----:B------:R0:W1:Y:S02]  /*174c0*/  SHFL.BFLY P6, R205, R207, R206, R209 ;  /* 0x0c0000cecfcd7389 */ /* 0x00006400000c00d1 */
[----:B01----:R-:W-:Y:S01]  /*174d0*/  ENDCOLLECTIVE ;  /* 0x000000000000791b */ /* 0x003fe20003800000 */
.L_x_37402:
[----:B------:R-:W-:Y:S02]  /*174e0*/  IMAD.MOV.U32 R206, RZ, RZ, 0x10 ;  /* 0x00000010ffce7424 */ /* 0x000fe400078e00ff */
[----:B------:R-:W-:-:S04]  /*174f0*/  IMAD.MOV.U32 R200, RZ, RZ, R205 ;  /* 0x000000ffffc87224 */ /* 0x000fc800078e00cd */
[----:B------:R-:W-:-:S05]  /*17500*/  FADD.FTZ R200, R197, R200 ;  /* 0x000000c8c5c87221 */ /* 0x000fca0000010000 */
[----:B------:R-:W-:-:S07]  /*17510*/  MOV R207, R200 ;  /* 0x000000c800cf7202 */ /* 0x000fce0000000f00 */
[----:B------:R-:W-:Y:S05]  /*17520*/  WARPSYNC.COLLECTIVE R204, `(.L_x_37403) ;  /* 0x00000000cc087348 */ /* 0x000fea0003c00000 */
[----:B------:R0:W1:Y:S02]  /*17530*/  SHFL.BFLY P6, R205, R207, R206, R209 ;  /* 0x0c0000cecfcd7389 */ /* 0x00006400000c00d1 */
[----:B01----:R-:W-:Y:S01]  /*17540*/  ENDCOLLECTIVE ;  /* 0x000000000000791b */ /* 0x003fe20003800000 */
.L_x_37403:
[----:B------:R-:W-:Y:S01]  /*17550*/  MOV R201, R205 ;  /* 0x000000cd00c97202 */ /* 0x000fe20000000f00 */
[----:B------:R-:W-:Y:S06]  /*17560*/  BRA `(.L_x_37404) ;  /* 0xffffffe000b87947 */ /* 0x000fec000383ffff */
.L_x_37405:
        /* <DEDUP_REMOVED lines=9> */
.L_x_44473:


//--------------------- .text._ZN10layer_norm13ln_fwd_kernelINS_13Kernel_traitsI6__halfffffjLj1536ELj1ELj4ELj1ELj16ENS_18Kernel_traits_baseILj1536ES2_ffffjLj128EEEEELb1ELb0ELb1ELb1EEEvNS_9FwdParamsE --------------------------
	.section	.text._ZN10layer_norm13ln_fwd_kernelINS_13Kernel_traitsI6__halfffffjLj1536ELj1ELj4ELj1ELj16ENS_18Kernel_traits_baseILj1536ES2_ffffjLj128EEEEELb1ELb0ELb1ELb1EEEvNS_9FwdParamsE,"ax",@progbits
	.align	128
        .global         _ZN10layer_norm13ln_fwd_kernelINS_13Kernel_traitsI6__halfffffjLj1536ELj1ELj4ELj1ELj16ENS_18Kernel_traits_baseILj1536ES2_ffffjLj128EEEEELb1ELb0ELb1ELb1EEEvNS_9FwdParamsE
        .type           _ZN10layer_norm13ln_fwd_kernelINS_13Kernel_traitsI6__halfffffjLj1536ELj1ELj4ELj1ELj16ENS_18Kernel_traits_baseILj1536ES2_ffffjLj128EEEEELb1ELb0ELb1ELb1EEEvNS_9FwdParamsE,@function
        .size           _ZN10layer_norm13ln_fwd_kernelINS_13Kernel_traitsI6__halfffffjLj1536ELj1ELj4ELj1ELj16ENS_18Kernel_traits_baseILj1536ES2_ffffjLj128EEEEELb1ELb0ELb1ELb1EEEvNS_9FwdParamsE,(.L_x_44474 - _ZN10layer_norm13ln_fwd_kernelINS_13Kernel_traitsI6__halfffffjLj1536ELj1ELj4ELj1ELj16ENS_18Kernel_traits_baseILj1536ES2_ffffjLj128EEEEELb1ELb0ELb1ELb1EEEvNS_9FwdParamsE)
        .other          _ZN10layer_norm13ln_fwd_kernelINS_13Kernel_traitsI6__halfffffjLj1536ELj1ELj4ELj1ELj16ENS_18Kernel_traits_baseILj1536ES2_ffffjLj128EEEEELb1ELb0ELb1ELb1EEEvNS_9FwdParamsE,@"STO_CUDA_ENTRY STV_DEFAULT"
_ZN10layer_norm13ln_fwd_kernelINS_13Kernel_traitsI6__halfffffjLj1536ELj1ELj4ELj1ELj16ENS_18Kernel_traits_baseILj1536ES2_ffffjLj128EEEEELb1ELb0ELb1ELb1EEEvNS_9FwdParamsE:
.text._ZN10layer_norm13ln_fwd_kernelINS_13Kernel_traitsI6__halfffffjLj1536ELj1ELj4ELj1ELj16ENS_18Kernel_traits_baseILj1536ES2_ffffjLj128EEEEELb1ELb0ELb1ELb1EEEvNS_9FwdParamsE:
        /* <DEDUP_REMOVED lines=9> */
[----:B------:R-:W-:Y:S01]  /*0090*/  ISETP.NE.AND P1, PT, RZ, UR4, PT ;  /* 0x00000004ff007c0c */ /* 0x000fe2000bf25270 */
[----:B------:R-:W-:Y:S01]  /*00a0*/  ULDC.64 UR4, c[0x0][0x208] ;  /* 0x0000820000047ab9 */ /* 0x000fe20000000a00 */
[----:B------:R-:W-:Y:S01]  /*00b0*/  ISETP.NE.U32.AND P0, PT, RZ, UR6, PT ;  /* 0x00000006ff007c0c */ /* 0x000fe2000bf05070 */
[----:B------:R-:W3:Y:S01]  /*00c0*/  S2R R115, SR_CTAID.X ;  /* 0x0000000000737919 */ /* 0x000ee20000002500 */
[----:B------:R-:W-:Y:S02]  /*00d0*/  ULDC UR8, c[0x0][0x214] ;  /* 0x0000850000087ab9 */ /* 0x000fe40000000800 */
[----:B------:R-:W-:-:S07]  /*00e0*/  ISETP.NE.AND.EX P0, PT, RZ, UR7, PT, P0 ;  /* 0x00000007ff007c0c */ /* 0x000fce000bf05300 */
        /* <DEDUP_REMOVED lines=8> */
[----:B------:R-:W-:Y:S01]  /*0170*/  SHF.R.U32.HI R190, RZ, 0x5, R191 ;  /* 0x00000005ffbe7819 */ /* 0x000fe200000116bf */
[----:B------:R-:W-:-:S03]  /*0180*/  ULDC.64 UR6, c[0x0][0x260] ;  /* 0x0000980000067ab9 */ /* 0x000fc60000000a00 */
        /* <DEDUP_REMOVED lines=12> */
[----:B---3--:R-:W-:-:S04]  /*0250*/  LEA R190, R115, R190, 0x2 ;  /* 0x000000be73be7211 */ /* 0x008fc800078e10ff */
        /* <DEDUP_REMOVED lines=20> */
[----:B------:R-:W-:Y:S01]  /*03a0*/  IMAD.WIDE.U32 R30, R115, -0x326172a9, RZ ;  /* 0xcd9e8d57731e7825 */ /* 0x000fe200078e00ff */
[----:B------:R-:W-:-:S02]  /*03b0*/  IADD3 R188, R130, -0x61c88647, RZ ;  /* 0x9e3779b982bc7810 */ /* 0x000fc40007ffe0ff */
[----:B------:R-:W-:Y:S02]  /*03c0*/  @!P0 CS2R R168, SRZ ;  /* 0x0000000000a88805 */ /* 0x000fe4000001ff00 */
[----:B------:R-:W-:Y:S01]  /*03d0*/  @P1 IADD3.X R193, RZ, R27, RZ, P2, !PT ;  /* 0x0000001bffc11210 */ /* 0x000fe200017fe4ff */
[C---:B------:R-:W-:Y:S01]  /*03e0*/  VIADD R189, R131.reuse, 0xbb67ae85 ;  /* 0xbb67ae8583bd7836 */ /* 0x040fe20000000000 */
[C---:B------:R-:W-:Y:S01]  /*03f0*/  IADD3 R186, R131.reuse, 0x76cf5d0a, RZ ;  /* 0x76cf5d0a83ba7810 */ /* 0x040fe20007ffe0ff */
[----:B------:R-:W-:Y:S01]  /*0400*/  VIADD R187, R130, 0x3c6ef372 ;  /* 0x3c6ef37282bb7836 */ /* 0x000fe20000000000 */
[--C-:B------:R-:W-:Y:S01]  /*0410*/  SHF.R.U64 R114, R192, 0x2, R193.reuse ;  /* 0x00000002c0727819 */ /* 0x100fe200000012c1 */
[----:B------:R-:W-:Y:S01]  /*0420*/  VIADD R185, R131, 0x32370b8f ;  /* 0x32370b8f83b97836 */ /* 0x000fe20000000000 */
[----:B------:R-:W-:Y:S01]  /*0430*/  SHF.R.U32.HI R113, RZ, 0x2, R193 ;  /* 0x00000002ff717819 */ /* 0x000fe200000116c1 */
[C---:B------:R-:W-:Y:S01]  /*0440*/  VIADD R183, R130.reuse, 0x78dde6e4 ;  /* 0x78dde6e482b77836 */ /* 0x040fe20000000000 */
[----:B------:R-:W-:Y:S01]  /*0450*/  IADD3 R184, R130, -0x255992d5, RZ ;  /* 0xdaa66d2b82b87810 */ /* 0x000fe20007ffe0ff */
[----:B------:R-:W-:Y:S01]  /*0460*/  IMAD.WIDE.U32 R26, R114, -0x2daee0ad, RZ ;  /* 0xd2511f53721a7825 */ /* 0x000fe200078e00ff */
[----:B------:R-:W-:-:S02]  /*0470*/  LOP3.LUT R32, R31, R113, R130, 0x96, !PT ;  /* 0x000000711f207212 */ /* 0x000fc400078e9682 */
[----:B------:R-:W-:Y:S02]  /*0480*/  @!P0 CS2R R166, SRZ ;  /* 0x0000000000a68805 */ /* 0x000fe4000001ff00 */
[C---:B------:R-:W-:Y:S01]  /*0490*/  IADD3 R182, R131.reuse, -0x126145ec, RZ ;  /* 0xed9eba1483b67810 */ /* 0x040fe20007ffe0ff */
[----:B------:R-:W-:Y:S01]  /*04a0*/  VIADD R181, R131, 0xa9066899 ;  /* 0xa906689983b57836 */ /* 0x000fe20000000000 */
[----:B------:R-:W-:Y:S01]  /*04b0*/  LOP3.LUT R0, R27, R131, RZ, 0x3c, !PT ;  /* 0x000000831b007212 */ /* 0x000fe200078e3cff */
[----:B------:R-:W-:Y:S01]  /*04c0*/  IMAD.WIDE.U32 R32, R32, -0x2daee0ad, RZ ;  /* 0xd2511f5320207825 */ /* 0x000fe200078e00ff */
[----:B------:R-:W-:Y:S02]  /*04d0*/  IADD3 R180, R130, 0x1715609d, RZ ;  /* 0x1715609d82b47810 */ /* 0x000fe40007ffe0ff */
[----:B------:R-:W-:Y:S02]  /*04e0*/  @!P0 CS2R R164, SRZ ;  /* 0x0000000000a48805 */ /* 0x000fe4000001ff00 */
[----:B------:R-:W-:Y:S01]  /*04f0*/  IADD3 R178, R131, 0x646e171e, RZ ;  /* 0x646e171e83b27810 */ /* 0x000fe20007ffe0ff */
[----:B-1----:R-:W-:Y:S01]  /*0500*/  IMAD.WIDE.U32 R28, R0, -0x326172a9, RZ ;  /* 0xcd9e8d57001c7825 */ /* 0x002fe200078e00ff */
[----:B------:R-:W-:-:S02]  /*0510*/  LOP3.LUT R31, R33, R26, R189, 0x96, !PT ;  /* 0x0000001a211f7212 */ /* 0x000fc400078e96bd */
[----:B------:R-:W-:Y:S02]  /*0520*/  @!P0 CS2R R162, SRZ ;  /* 0x0000000000a28805 */ /* 0x000fe4000001ff00 */
[C---:B------:R-:W-:Y:S01]  /*0530*/  IADD3 R176, R130.reuse, 0x5384540f, RZ ;  /* 0x5384540f82b07810 */ /* 0x040fe20007ffe0ff */
[C---:B------:R-:W-:Y:S01]  /*0540*/  VIADD R179, R130.reuse, 0xb54cda56 ;  /* 0xb54cda5682b37836 */ /* 0x040fe20000000000 */
[----:B------:R-:W-:Y:S01]  /*0550*/  LOP3.LUT R26, R29, R188, R30, 0x96, !PT ;  /* 0x000000bc1d1a7212 */ /* 0x000fe200078e961e */
[----:B------:R-:W-:Y:S01]  /*0560*/  IMAD.WIDE.U32 R30, R31, -0x326172a9, RZ ;  /* 0xcd9e8d571f1e7825 */ /* 0x000fe200078e00ff */
[----:B------:R-:W-:Y:S02]  /*0570*/  IADD3 R174, R131, -0x24c28bd8, RZ ;  /* 0xdb3d742883ae7810 */ /* 0x000fe40007ffe0ff */
[----:B------:R-:W-:Y:S02]  /*0580*/  @!P0 CS2R R160, SRZ ;  /* 0x0000000000a08805 */ /* 0x000fe4000001ff00 */
[----:B------:R-:W-:Y:S01]  /*0590*/  IADD3 R172, R130, -0x700cb87f, RZ ;  /* 0x8ff3478182ac7810 */ /* 0x000fe20007ffe0ff */
[----:B------:R-:W-:Y:S01]  /*05a0*/  IMAD.WIDE.U32 R26, R26, -0x2daee0ad, RZ ;  /* 0xd2511f531a1a7825 */ /* 0x000fe200078e00ff */
[----:B------:R-:W-:-:S02]  /*05b0*/  LOP3.LUT R28, R31, R28, R187, 0x96, !PT ;  /* 0x0000001c1f1c7212 */ /* 0x000fc400078e96bb */
[----:B------:R-:W-:Y:S02]  /*05c0*/  @!P0 CS2R R158, SRZ ;  /* 0x00000000009e8805 */ /* 0x000fe4000001ff00 */
[----:B------:R-:W-:Y:S01]  /*05d0*/  @!P0 CS2R R156, SRZ ;  /* 0x00000000009c8805 */ /* 0x000fe2000001ff00 */
[----:B------:R-:W-:Y:S01]  /*05e0*/  VIADD R177, R131, 0x1fd5c5a3 ;  /* 0x1fd5c5a383b17836 */ /* 0x000fe20000000000 */
        /* <DEDUP_REMOVED lines=8> */
[----:B------:R-:W-:Y:S01]  /*0670*/  @!P0 CS2R R142, SRZ ;  /* 0x00000000008e8805 */ /* 0x000fe2000001ff00 */
[----:B------:R-:W-:Y:S01]  /*0680*/  VIADD R175, R130, 0xf1bbcdc8 ;  /* 0xf1bbcdc882af7836 */ /* 0x000fe20000000000 */
[----:B------:R-:W-:Y:S01]  /*0690*/  LOP3.LUT R26, R33, R30, R184, 0x96, !PT ;  /* 0x0000001e211a7212 */ /* 0x000fe200078e96b8 */
[----:B------:R-:W-:Y:S01]  /*06a0*/  IMAD.WIDE.U32 R30, R31, -0x326172a9, RZ ;  /* 0xcd9e8d571f1e7825 */ /* 0x000fe200078e00ff */
[--C-:B------:R-:W-:Y:S01]  /*06b0*/  SHF.R.U64 R51, R168, 0x10, R169.reuse ;  /* 0x00000010a8337819 */ /* 0x100fe200000012a9 */
[----:B------:R-:W-:Y:S01]  /*06c0*/  ULDC.U8 UR6, c[0x0][0x2a0] ;  /* 0x0000a80000067ab9 */ /* 0x000fe20000000000 */
[----:B------:R-:W-:Y:S01]  /*06d0*/  SHF.R.U32.HI R112, RZ, 0x10, R169 ;  /* 0x00000010ff707819 */ /* 0x000fe200000116a9 */
[----:B------:R-:W-:Y:S01]  /*06e0*/  IMAD.WIDE.U32 R26, R26, -0x2daee0ad, RZ ;  /* 0xd2511f531a1a7825 */ /* 0x000fe200078e00ff */
[----:B------:R-:W-:Y:S01]  /*06f0*/  LOP3.LUT R29, R31, R32, R183, 0x96, !PT ;  /* 0x000000201f1d7212 */ /* 0x000fe200078e96b7 */
[----:B------:R-:W-:Y:S01]  /*0700*/  ULDC UR7, c[0x0][0x294] ;  /* 0x0000a50000077ab9 */ /* 0x000fe20000000800 */
[--C-:B------:R-:W-:Y:S01]  /*0710*/  SHF.R.U64 R49, R166, 0x10, R167.reuse ;  /* 0x00000010a6317819 */ /* 0x100fe200000012a7 */
[----:B------:R-:W-:Y:S01]  /*0720*/  VIADD R173, R131, 0x96a522ad ;  /* 0x96a522ad83ad7836 */ /* 0x000fe20000000000 */
[----:B------:R-:W-:Y:S01]  /*0730*/  LOP3.LUT R32, R27, R28, R182, 0x96, !PT ;  /* 0x0000001c1b207212 */ /* 0x000fe200078e96b6 */
[----:B------:R-:W-:Y:S01]  /*0740*/  IMAD.WIDE.U32 R28, R29, -0x2daee0ad, RZ ;  /* 0xd2511f531d1c7825 */ /* 0x000fe200078e00ff */
[----:B------:R-:W-:Y:S01]  /*0750*/  SHF.R.U32.HI R110, RZ, 0x10, R167 ;  /* 0x00000010ff6e7819 */ /* 0x000fe200000116a7 */
[----:B------:R-:W-:Y:S01]  /*0760*/  ULDC.64 UR8, c[0x0][0x298] ;  /* 0x0000a60000087ab9 */ /* 0x000fe20000000a00 */
[----:B------:R-:W-:Y:S01]  /*0770*/  SHF.R.U64 R47, R164, 0x10, R165 ;  /* 0x00000010a42f7819 */ /* 0x000fe200000012a5 */
[----:B------:R-:W-:Y:S01]  /*0780*/  IMAD.WIDE.U32 R32, R32, -0x326172a9, RZ ;  /* 0xcd9e8d5720207825 */ /* 0x000fe200078e00ff */
[----:B------:R-:W-:-:S02]  /*0790*/  LOP3.LUT R31, R29, R26, R181, 0x96, !PT ;  /* 0x0000001a1d1f7212 */ /* 0x000fc400078e96b5 */
[----:B------:R-:W-:Y:S01]  /*07a0*/  SHF.R.U32.HI R108, RZ, 0x10, R165 ;  /* 0x00000010ff6c7819 */ /* 0x000fe200000116a5 */
[----:B------:R-:W-:Y:S01]  /*07b0*/  HADD2.F32 R168, -RZ, R168.H0_H0 ;  /* 0x200000a8ffa87230 */ /* 0x000fe20000004100 */
[----:B------:R-:W-:Y:S01]  /*07c0*/  LOP3.LUT R26, R33, R30, R180, 0x96, !PT ;  /* 0x0000001e211a7212 */ /* 0x000fe200078e96b4 */
[----:B------:R-:W-:Y:S01]  /*07d0*/  IMAD.WIDE.U32 R30, R31, -0x326172a9, RZ ;  /* 0xcd9e8d571f1e7825 */ /* 0x000fe200078e00ff */
[--C-:B------:R-:W-:Y:S02]  /*07e0*/  SHF.R.U64 R45, R162, 0x10, R163.reuse ;  /* 0x00000010a22d7819 */ /* 0x100fe400000012a3 */
[----:B------:R-:W-:Y:S01]  /*07f0*/  SHF.R.U32.HI R50, RZ, 0x10, R163 ;  /* 0x00000010ff327819 */ /* 0x000fe200000116a3 */
[----:B------:R-:W-:Y:S01]  /*0800*/  IMAD.WIDE.U32 R26, R26, -0x2daee0ad, RZ ;  /* 0xd2511f531a1a7825 */ /* 0x000fe200078e00ff */
[----:B------:R-:W-:Y:S02]  /*0810*/  LOP3.LUT R29, R31, R32, R179, 0x96, !PT ;  /* 0x000000201f1d7212 */ /* 0x000fe400078e96b3 */
[--C-:B------:R-:W-:Y:S01]  /*0820*/  SHF.R.U64 R43, R160, 0x10, R161.reuse ;  /* 0x00000010a02b7819 */ /* 0x100fe200000012a1 */
[----:B------:R-:W-:Y:S01]  /*0830*/  HADD2.F32 R169, -RZ, R169.H0_H0 ;  /* 0x200000a9ffa97230 */ /* 0x000fe20000004100 */
[----:B------:R-:W-:Y:S01]  /*0840*/  LOP3.LUT R32, R27, R28, R178, 0x96, !PT ;  /* 0x0000001c1b207212 */ /* 0x000fe200078e96b2 */
[----:B------:R-:W-:Y:S01]  /*0850*/  IMAD.WIDE.U32 R28, R29, -0x2daee0ad, RZ ;  /* 0xd2511f531d1c7825 */ /* 0x000fe200078e00ff */
[----:B------:R-:W-:-:S02]  /*0860*/  SHF.R.U32.HI R48, RZ, 0x10, R161 ;  /* 0x00000010ff307819 */ /* 0x000fc400000116a1 */
[----:B------:R-:W-:Y:S01]  /*0870*/  SHF.R.U64 R41, R158, 0x10, R159 ;  /* 0x000000109e297819 */ /* 0x000fe2000000129f */
[----:B------:R-:W-:Y:S01]  /*0880*/  IMAD.WIDE.U32 R32, R32, -0x326172a9, RZ ;  /* 0xcd9e8d5720207825 */ /* 0x000fe200078e00ff */
[----:B------:R-:W-:Y:S02]  /*0890*/  LOP3.LUT R26, R29, R26, R177, 0x96, !PT ;  /* 0x0000001a1d1a7212 */ /* 0x000fe400078e96b1 */
[----:B------:R-:W-:Y:S01]  /*08a0*/  SHF.R.U32.HI R46, RZ, 0x10, R159 ;  /* 0x00000010ff2e7819 */ /* 0x000fe2000001169f */
[----:B------:R-:W-:Y:S01]  /*08b0*/  HADD2.F32 R166, -RZ, R166.H0_H0 ;  /* 0x200000a6ffa67230 */ /* 0x000fe20000004100 */
[----:B------:R-:W-:Y:S01]  /*08c0*/  LOP3.LUT R30, R33, R30, R176, 0x96, !PT ;  /* 0x0000001e211e7212 */ /* 0x000fe200078e96b0 */
[----:B------:R-:W-:Y:S01]  /*08d0*/  IMAD.HI.U32 R0, R26, -0x326172a9, RZ ;  /* 0xcd9e8d571a007827 */ /* 0x000fe200078e00ff */
[--C-:B------:R-:W-:Y:S02]  /*08e0*/  SHF.R.U64 R39, R156, 0x10, R157.reuse ;  /* 0x000000109c277819 */ /* 0x100fe4000000129d */
[----:B------:R-:W-:Y:S01]  /*08f0*/  SHF.R.U32.HI R44, RZ, 0x10, R157 ;  /* 0x00000010ff2c7819 */ /* 0x000fe2000001169d */
[----:B------:R-:W-:Y:S01]  /*0900*/  IMAD.HI.U32 R27, R30, -0x2daee0ad, RZ ;  /* 0xd2511f531e1b7827 */ /* 0x000fe200078e00ff */
[----:B------:R-:W-:-:S02]  /*0910*/  LOP3.LUT R52, R0, R32, R175, 0x96, !PT ;  /* 0x0000002000347212 */ /* 0x000fc400078e96af */
[--C-:B------:R-:W-:Y:S01]  /*0920*/  SHF.R.U64 R37, R150, 0x10, R151.reuse ;  /* 0x0000001096257819 */ /* 0x100fe20000001297 */
[----:B------:R-:W-:Y:S01]  /*0930*/  IMAD R0, R30, -0x2daee0ad, RZ ;  /* 0xd2511f531e007824 */ /* 0x000fe200078e02ff */
[----:B------:R-:W-:Y:S01]  /*0940*/  LOP3.LUT R53, R27, R28, R174, 0x96, !PT ;  /* 0x0000001c1b357212 */ /* 0x000fe200078e96ae */
[----:B------:R-:W-:Y:S01]  /*0950*/  IMAD R27, R26, -0x326172a9, RZ ;  /* 0xcd9e8d571a1b7824 */ /* 0x000fe200078e02ff */
[----:B------:R-:W-:Y:S01]  /*0960*/  SHF.R.U32.HI R42, RZ, 0x10, R151 ;  /* 0x00000010ff2a7819 */ /* 0x000fe20000011697 */
[----:B------:R-:W-:Y:S01]  /*0970*/  IMAD.HI.U32 R171, R52, -0x2daee0ad, RZ ;  /* 0xd2511f5334ab7827 */ /* 0x000fe200078e00ff */
[--C-:B------:R-:W-:Y:S02]  /*0980*/  SHF.R.U64 R35, R148, 0x10, R149.reuse ;  /* 0x0000001094237819 */ /* 0x100fe40000001295 */
[----:B------:R-:W-:Y:S01]  /*0990*/  SHF.R.U32.HI R40, RZ, 0x10, R149 ;  /* 0x00000010ff287819 */ /* 0x000fe20000011695 */
[----:B------:R-:W-:Y:S01]  /*09a0*/  IMAD.HI.U32 R170, R53, -0x326172a9, RZ ;  /* 0xcd9e8d5735aa7827 */ /* 0x000fe200078e00ff */
[----:B------:R-:W-:-:S02]  /*09b0*/  SHF.R.U64 R33, R146, 0x10, R147 ;  /* 0x0000001092217819 */ /* 0x000fc40000001293 */
[----:B------:R-:W-:Y:S01]  /*09c0*/  SHF.R.U32.HI R38, RZ, 0x10, R147 ;  /* 0x00000010ff267819 */ /* 0x000fe20000011693 */
[----:B------:R-:W-:Y:S01]  /*09d0*/  HADD2.F32 R167, -RZ, R167.H0_H0 ;  /* 0x200000a7ffa77230 */ /* 0x000fe20000004100 */
        /* <DEDUP_REMOVED lines=14> */
[----:B------:R-:W-:Y:S01]  /*0ac0*/  LOP3.LUT R109, R191, 0x1f, RZ, 0xc0, !PT ;  /* 0x0000001fbf6d7812 */ /* 0x000fe200078ec0ff */
[----:B------:R-:W-:Y:S01]  /*0ad0*/  HADD2.F32 R159, -RZ, R159.H0_H0 ;  /* 0x2000009fff9f7230 */ /* 0x000fe20000004100 */
[----:B------:R-:W-:Y:S01]  /*0ae0*/  ISETP.NE.AND P2, PT, RZ, UR6, PT ;  /* 0x00000006ff007c0c */ /* 0x000fe2000bf45270 */
        /* <DEDUP_REMOVED lines=13> */
[----:B------:R-:W-:Y:S02]  /*0bc0*/  IMAD.MOV.U32 R111, RZ, RZ, RZ ;  /* 0x000000ffff6f7224 */ /* 0x000fe400078e00ff */
        /* <DEDUP_REMOVED lines=96> */
[----:B------:R-:W-:Y:S02]  /*11d0*/  IMAD R8, R52, -0x2daee0ad, RZ ;  /* 0xd2511f5334087824 */ /* 0x000fe400078e02ff */
[----:B------:R-:W-:-:S07]  /*11e0*/  IMAD R6, R53, -0x326172a9, RZ ;  /* 0xcd9e8d5735067824 */ /* 0x000fce00078e02ff */
.L_x_37865:
        /* <DEDUP_REMOVED lines=12> */
[----:B------:R-:W-:-:S04]  /*12b0*/  LEA.HI R68, R67, R68, RZ, 0x2 ;  /* 0x0000004443447211 */ /* 0x000fc800078f10ff */
[----:B------:R-:W-:Y:S01]  /*12c0*/  LEA.HI.SX32 R201, R68, R109, 0x1e ;  /* 0x0000006d44c97211 */ /* 0x000fe200078ff2ff */
[----:B0-----:R-:W-:-:S05]  /*12d0*/  IMAD.WIDE R64, R190, 0x4, R64 ;  /* 0x00000004be407825 */ /* 0x001fca00078e0240 */
[----:B-----5:R0:W5:Y:S01]  /*12e0*/  LDG.E R196, desc[UR4][R64.64] ;  /* 0x0000000440c47981 */ /* 0x020162000c1e1900 */
[----:B----4-:R-:W-:-:S13]  /*12f0*/  ISETP.GE.AND P3, PT, R69, 0x1, PT ;  /* 0x000000014500780c */ /* 0x010fda0003f66270 */
[----:B------:R-:W2:Y:S01]  /*1300*/  @P3 LDC.64 R62, c[0x0][0x220] ;  /* 0x00008800ff3e3b82 */ /* 0x000ea20000000a00 */
[----:B------:R-:W-:Y:S02]  /*1310*/  @P3 IADD3 R70, R69, -0x1, RZ ;  /* 0xffffffff45463810 */ /* 0x000fe40007ffe0ff */
[----:B------:R-:W-:-:S03]  /*1320*/  @P3 LOP3.LUT R109, R191, 0x1f, RZ, 0xc0, !PT ;  /* 0x0000001fbf6d3812 */ /* 0x000fc600078ec0ff */
[----:B------:R-:W-:-:S05]  /*1330*/  @P3 IMAD R70, R70, R197, RZ ;  /* 0x000000c546463224 */ /* 0x000fca00078e02ff */
[----:B------:R-:W-:-:S04]  /*1340*/  @P3 SHF.R.S32.HI R67, RZ, 0x1f, R70 ;  /* 0x0000001fff433819 */ /* 0x000fc80000011446 */
[----:B------:R-:W-:Y:S01]  /*1350*/  @P3 LEA.HI R70, R67, R70, RZ, 0x2 ;  /* 0x0000004643463211 */ /* 0x000fe200078f10ff */
[----:B-1----:R-:W-:-:S03]  /*1360*/  @P0 IMAD.WIDE.U32 R66, R201, 0x10, R60 ;  /* 0x00000010c9420825 */ /* 0x002fc600078e003c */
[----:B------:R-:W-:Y:S02]  /*1370*/  @P3 LEA.HI.SX32 R199, R70, R109, 0x1e ;  /* 0x0000006d46c73211 */ /* 0x000fe400078ff2ff */
[----:B------:R-:W3:Y:S03]  /*1380*/  @P0 LDG.E.128 R52, desc[UR4][R66.64] ;  /* 0x0000000442340981 */ /* 0x000ee6000c1e1d00 */
[----:B--2---:R-:W-:-:S05]  /*1390*/  @P3 IMAD.WIDE.U32 R62, R199, 0x10, R62 ;  /* 0x00000010c73e3825 */ /* 0x004fca00078e003e */
[----:B------:R0:W5:Y:S01]  /*13a0*/  @P3 LDG.E.128 R56, desc[UR4][R62.64] ;  /* 0x000000043e383981 */ /* 0x000162000c1e1d00 */
[----:B------:R-:W-:Y:S01]  /*13b0*/  ISETP.GT.AND P4, PT, R69, RZ, PT ;  /* 0x000000ff4500720c */ /* 0x000fe20003f84270 */
[----:B------:R-:W-:Y:S01]  /*13c0*/  BSSY B0, `(.L_x_37406) ;  /* 0x000005c000007945 */ /* 0x000fe20003800000 */
[----:B------:R-:W-:-:S11]  /*13d0*/  SHF.R.S32.HI R198, RZ, 0x1f, R190 ;  /* 0x0000001fffc67819 */ /* 0x000fd600000114be */
[----:B------:R-:W-:-:S04]  /*13e0*/  @!P4 ISETP.NE.U32.AND P1, PT, R152, RZ, PT ;  /* 0x000000ff9800c20c */ /* 0x000fc80003f25070 */
[----:B------:R-:W-:Y:S02]  /*13f0*/  @!P4 ISETP.NE.AND.EX P1, PT, R153, RZ, PT, P1 ;  /* 0x000000ff9900c20c */ /* 0x000fe40003f25310 */
[----:B------:R-:W-:Y:S02]  /*1400*/  @!P4 MOV R68, R192 ;  /* 0x000000c00044c202 */ /* 0x000fe40000000f00 */
[----:B---3--:R-:W-:Y:S01]  /*1410*/  @!P4 FSEL R60, R52, RZ, P1 ;  /* 0x000000ff343cc208 */ /* 0x008fe20000800000 */
        /* <DEDUP_REMOVED lines=13> */
.L_x_37409:
[----:B------:R-:W-:-:S07]  /*14f0*/  IMAD.MOV.U32 R4, RZ, RZ, R6 ;  /* 0x000000ffff047224 */ /* 0x000fce00078e0006 */
.L_x_37410:
[----:B------:R-:W-:Y:S05]  /*1500*/  BSYNC B1 ;  /* 0x0000000000017941 */ /* 0x000fea0003800000 */
.L_x_37408:
        /* <DEDUP_REMOVED lines=16> */
.L_x_37414:
[----:B------:R-:W-:Y:S05]  /*1610*/  BSYNC B2 ;  /* 0x0000000000027941 */ /* 0x000fea0003800000 */
.L_x_37413:
        /* <DEDUP_REMOVED lines=44> */
.L_x_37412:
[----:B------:R-:W-:Y:S05]  /*18e0*/  BSYNC B1 ;  /* 0x0000000000017941 */ /* 0x000fea0003800000 */
.L_x_37411:
        /* <DEDUP_REMOVED lines=9> */
.L_x_37407:
[----:B------:R-:W-:Y:S05]  /*1980*/  BSYNC B0 ;  /* 0x0000000000007941 */ /* 0x000fea0003800000 */
.L_x_37406:
        /* <DEDUP_REMOVED lines=18> */
.L_x_37418:
[----:B------:R-:W-:-:S07]  /*1ab0*/  MOV R3, R6 ;  /* 0x0000000600037202 */ /* 0x000fce0000000f00 */
.L_x_37419:
[----:B------:R-:W-:Y:S05]  /*1ac0*/  BSYNC B1 ;  /* 0x0000000000017941 */ /* 0x000fea0003800000 */
.L_x_37417:
        /* <DEDUP_REMOVED lines=16> */
.L_x_37423:
[----:B------:R-:W-:Y:S05]  /*1bd0*/  BSYNC B2 ;  /* 0x0000000000027941 */ /* 0x000fea0003800000 */
.L_x_37422:
        /* <DEDUP_REMOVED lines=44> */
.L_x_37421:
[----:B------:R-:W-:Y:S05]  /*1ea0*/  BSYNC B1 ;  /* 0x0000000000017941 */ /* 0x000fea0003800000 */
.L_x_37420:
        /* <DEDUP_REMOVED lines=9> */
.L_x_37416:
[----:B------:R-:W-:Y:S05]  /*1f40*/  BSYNC B0 ;  /* 0x0000000000007941 */ /* 0x000fea0003800000 */
.L_x_37415:
        /* <DEDUP_REMOVED lines=18> */
.L_x_37427:
[----:B------:R-:W-:-:S07]  /*2070*/  IMAD.MOV.U32 R2, RZ, RZ, R6 ;  /* 0x000000ffff027224 */ /* 0x000fce00078e0006 */
.L_x_37428:
[----:B------:R-:W-:Y:S05]  /*2080*/  BSYNC B1 ;  /* 0x0000000000017941 */ /* 0x000fea0003800000 */
.L_x_37426:
        /* <DEDUP_REMOVED lines=16> */
.L_x_37432:
[----:B------:R-:W-:Y:S05]  /*2190*/  BSYNC B2 ;  /* 0x0000000000027941 */ /* 0x000fea0003800000 */
.L_x_37431:
        /* <DEDUP_REMOVED lines=44> */
.L_x_37430:
[----:B------:R-:W-:Y:S05]  /*2460*/  BSYNC B1 ;  /* 0x0000000000017941 */ /* 0x000fea0003800000 */
.L_x_37429:
        /* <DEDUP_REMOVED lines=9> */
.L_x_37425:
[----:B------:R-:W-:Y:S05]  /*2500*/  BSYNC B0 ;  /* 0x0000000000007941 */ /* 0x000fea0003800000 */
.L_x_37424:
        /* <DEDUP_REMOVED lines=18> */
.L_x_37436:
[----:B------:R-:W-:-:S07]  /*2630*/  MOV R0, R6 ;  /* 0x0000000600007202 */ /* 0x000fce0000000f00 */
.L_x_37437:
[----:B------:R-:W-:Y:S05]  /*2640*/  BSYNC B1 ;  /* 0x0000000000017941 */ /* 0x000fea0003800000 */
.L_x_37435:
        /* <DEDUP_REMOVED lines=16> */
.L_x_37441:
[----:B------:R-:W-:Y:S05]  /*2750*/  BSYNC B2 ;  /* 0x0000000000027941 */ /* 0x000fea0003800000 */
.L_x_37440:
        /* <DEDUP_REMOVED lines=44> */
.L_x_37439:
[----:B------:R-:W-:Y:S05]  /*2a20*/  BSYNC B1 ;  /* 0x0000000000017941 */ /* 0x000fea0003800000 */
.L_x_37438:
        /* <DEDUP_REMOVED lines=9> */
.L_x_37434:
[----:B------:R-:W-:Y:S05]  /*2ac0*/  BSYNC B0 ;  /* 0x0000000000007941 */ /* 0x000fea0003800000 */
.L_x_37433:
        /* <DEDUP_REMOVED lines=8> */
[----:B-1----:R-:W-:Y:S01]  /*2b50*/  @P0 IMAD.WIDE.U32 R70, R79, 0x10, R64 ;  /* 0x000000104f460825 */ /* 0x002fe200078e0040 */
[----:B------:R-:W-:Y:S06]  /*2b60*/  @!P3 BRA `(.L_x_37443) ;  /* 0x00000000002cb947 */ /* 0x000fec0003800000 */
[----:B------:R-:W1:Y:S01]  /*2b70*/  LDC.64 R64, c[0x0][0x240] ;  /* 0x00009000ff407b82 */ /* 0x000e620000000a00 */
[----:B0-----:R-:W-:Y:S02]  /*2b80*/  SHF.L.U32 R69, R2, 0x10, RZ ;  /* 0x0000001002457819 */ /* 0x001fe400000006ff */
[----:B------:R-:W-:Y:S02]  /*2b90*/  LOP3.LUT R68, R0, 0xffff, RZ, 0xc0, !PT ;  /* 0x0000ffff00447812 */ /* 0x000fe400078ec0ff */
[----:B------:R-:W-:Y:S02]  /*2ba0*/  LOP3.LUT R69, R69, 0xff0000, RZ, 0xc0, !PT ;  /* 0x00ff000045457812 */ /* 0x000fe400078ec0ff */
[----:B------:R-:W-:-:S03]  /*2bb0*/  LOP3.LUT R73, R3, 0xff, RZ, 0xc0, !PT ;  /* 0x000000ff03497812 */ /* 0x000fc600078ec0ff */
[----:B------:R-:W-:Y:S01]  /*2bc0*/  IMAD R68, R68, 0x1000000, R69 ;  /* 0x0100000044447824 */ /* 0x000fe200078e0245 */
[----:B------:R-:W-:-:S04]  /*2bd0*/  LOP3.LUT R69, R4, 0xff, RZ, 0xc0, !PT ;  /* 0x000000ff04457812 */ /* 0x000fc800078ec0ff */
[----:B------:R-:W-:-:S05]  /*2be0*/  LEA R68, R73, R68, 0x8 ;  /* 0x0000004449447211 */ /* 0x000fca00078e40ff */
[----:B------:R-:W-:Y:S02]  /*2bf0*/  IMAD.IADD R69, R68, 0x1, R69 ;  /* 0x0000000144457824 */ /* 0x000fe400078e0245 */
[----:B-1----:R-:W-:-:S05]  /*2c00*/  IMAD.WIDE.U32 R64, R199, 0x4, R64 ;  /* 0x00000004c7407825 */ /* 0x002fca00078e0040 */
[----:B------:R1:W-:Y:S02]  /*2c10*/  STG.E desc[UR4][R64.64], R69 ;  /* 0x0000004540007986 */ /* 0x0003e4000c101904 */
.L_x_37443:
[----:B------:R-:W-:Y:S05]  /*2c20*/  BSYNC B0 ;  /* 0x0000000000007941 */ /* 0x000fea0003800000 */
.L_x_37442:
[----:B--2---:R-:W-:Y:S01]  /*2c30*/  @P3 IMAD.WIDE.U32 R66, R77, 0x10, R66 ;  /* 0x000000104d423825 */ /* 0x004fe200078e0042 */
[----:B------:R-:W1:Y:S04]  /*2c40*/  @P0 LDG.E.128 R52, desc[UR4][R70.64] ;  /* 0x0000000446340981 */ /* 0x000e68000c1e1d00 */
[----:B-----5:R2:W5:Y:S01]  /*2c50*/  @P3 LDG.E.128 R56, desc[UR4][R66.64] ;  /* 0x0000000442383981 */ /* 0x020562000c1e1d00 */
[----:B------:R-:W-:Y:S01]  /*2c60*/  @!P4 ISETP.NE.U32.AND P1, PT, R152, RZ, PT ;  /* 0x000000ff9800c20c */ /* 0x000fe20003f25070 */
[----:B------:R-:W-:Y:S01]  /*2c70*/  BSSY B0, `(.L_x_37444) ;  /* 0x000005a000007945 */ /* 0x000fe20003800000 */
[----:B0-----:R-:W-:Y:S02]  /*2c80*/  @!P4 MOV R68, R72 ;  /* 0x000000480044c202 */ /* 0x001fe40000000f00 */
[----:B------:R-:W-:-:S04]  /*2c90*/  @!P4 ISETP.NE.AND.EX P1, PT, R153, RZ, PT, P1 ;  /* 0x000000ff9900c20c */ /* 0x000fc80003f25310 */
[----:B-1----:R-:W-:Y:S01]  /*2ca0*/  @!P4 FSEL R64, R52, RZ, P1 ;  /* 0x000000ff3440c208 */ /* 0x002fe20000800000 */
[----:B--2---:R-:W-:Y:S08]  /*2cb0*/  @!P4 BRA `(.L_x_37445) ;  /* 0x000000040054c947 */ /* 0x004ff00003800000 */
        /* <DEDUP_REMOVED lines=12> */
.L_x_37447:
[----:B------:R-:W-:-:S07]  /*2d80*/  IMAD.MOV.U32 R4, RZ, RZ, R6 ;  /* 0x000000ffff047224 */ /* 0x000fce00078e0006 */
.L_x_37448:
[----:B------:R-:W-:Y:S05]  /*2d90*/  BSYNC B1 ;  /* 0x0000000000017941 */ /* 0x000fea0003800000 */
.L_x_37446:
        /* <DEDUP_REMOVED lines=16> */
.L_x_37452:
[----:B------:R-:W-:Y:S05]  /*2ea0*/  BSYNC B2 ;  /* 0x0000000000027941 */ /* 0x000fea0003800000 */
.L_x_37451:
        /* <DEDUP_REMOVED lines=44> */
.L_x_37450:
[----:B------:R-:W-:Y:S05]  /*3170*/  BSYNC B1 ;  /* 0x0000000000017941 */ /* 0x000fea0003800000 */
.L_x_37449:
        /* <DEDUP_REMOVED lines=9> */
.L_x_37445:
[----:B------:R-:W-:Y:S05]  /*3210*/  BSYNC B0 ;  /* 0x0000000000007941 */ /* 0x000fea0003800000 */
.L_x_37444:
        /* <DEDUP_REMOVED lines=18> */
.L_x_37456:
[----:B------:R-:W-:-:S07]  /*3340*/  MOV R3, R6 ;  /* 0x0000000600037202 */ /* 0x000fce0000000f00 */
.L_x_37457:
[----:B------:R-:W-:Y:S05]  /*3350*/  BSYNC B1 ;  /* 0x0000000000017941 */ /* 0x000fea0003800000 */
.L_x_37455:
        /* <DEDUP_REMOVED lines=16> */
.L_x_37461:
[----:B------:R-:W-:Y:S05]  /*3460*/  BSYNC B2 ;  /* 0x0000000000027941 */ /* 0x000fea0003800000 */
.L_x_37460:
        /* <DEDUP_REMOVED lines=44> */
.L_x_37459:
[----:B------:R-:W-:Y:S05]  /*3730*/  BSYNC B1 ;  /* 0x0000000000017941 */ /* 0x000fea0003800000 */
.L_x_37458:
        /* <DEDUP_REMOVED lines=9> */
.L_x_37454:
[----:B------:R-:W-:Y:S05]  /*37d0*/  BSYNC B0 ;  /* 0x0000000000007941 */ /* 0x000fea0003800000 */
.L_x_37453:
        /* <DEDUP_REMOVED lines=18> */
.L_x_37465:
[----:B------:R-:W-:-:S07]  /*3900*/  IMAD.MOV.U32 R2, RZ, RZ, R6 ;  /* 0x000000ffff027224 */ /* 0x000fce00078e0006 */
.L_x_37466:
[----:B------:R-:W-:Y:S05]  /*3910*/  BSYNC B1 ;  /* 0x0000000000017941 */ /* 0x000fea0003800000 */
.L_x_37464:
        /* <DEDUP_REMOVED lines=16> */
.L_x_37470:
[----:B------:R-:W-:Y:S05]  /*3a20*/  BSYNC B2 ;  /* 0x0000000000027941 */ /* 0x000fea0003800000 */
.L_x_37469:
        /* <DEDUP_REMOVED lines=44> */
.L_x_37468:
[----:B------:R-:W-:Y:S05]  /*3cf0*/  BSYNC B1 ;  /* 0x0000000000017941 */ /* 0x000fea0003800000 */
.L_x_37467:
        /* <DEDUP_REMOVED lines=9> */
.L_x_37463:
[----:B------:R-:W-:Y:S05]  /*3d90*/  BSYNC B0 ;  /* 0x0000000000007941 */ /* 0x000fea0003800000 */
.L_x_37462:
        /* <DEDUP_REMOVED lines=18> */
.L_x_37474:
[----:B------:R-:W-:-:S07]  /*3ec0*/  MOV R0, R6 ;  /* 0x0000000600007202 */ /* 0x000fce0000000f00 */
.L_x_37475:
[----:B------:R-:W-:Y:S05]  /*3ed0*/  BSYNC B1 ;  /* 0x0000000000017941 */ /* 0x000fea0003800000 */
.L_x_37473:
        /* <DEDUP_REMOVED lines=16> */
.L_x_37479:
[----:B------:R-:W-:Y:S05]  /*3fe0*/  BSYNC B2 ;  /* 0x0000000000027941 */ /* 0x000fea0003800000 */
.L_x_37478:
        /* <DEDUP_REMOVED lines=44> */
.L_x_37477:
[----:B------:R-:W-:Y:S05]  /*42b0*/  BSYNC B1 ;  /* 0x0000000000017941 */ /* 0x000fea0003800000 */
.L_x_37476:
        /* <DEDUP_REMOVED lines=9> */
.L_x_37472:
[----:B------:R-:W-:Y:S05]  /*4350*/  BSYNC B0 ;  /* 0x0000000000007941 */ /* 0x000fea0003800000 */
.L_x_37471:
[----:B------:R-:W-:Y:S01]  /*4360*/  IMAD.WIDE.U32 R72, R79, 0x10, R154 ;  /* 0x000000104f487825 */ /* 0x000fe200078e009a */
[----:B------:R-:W0:Y:S01]  /*4370*/  @P0 LDC.64 R68, c[0x0][0x230] ;  /* 0x00008c00ff440b82 */ /* 0x000e220000000a00 */
[----:B------:R-:W-:Y:S01]  /*4380*/  IADD3 R83, R201, 0x40, RZ ;  /* 0x00000040c9537810 */ /* 0x000fe20007ffe0ff */
[----:B------:R-:W-:Y:S01]  /*4390*/  BSSY B0, `(.L_x_37480) ;  /* 0x0000011000007945 */ /* 0x000fe20003800000 */
[----:B------:R-:W-:Y:S01]  /*43a0*/  VIADD R81, R199, 0x40 ;  /* 0x00000040c7517836 */ /* 0x000fe20000000000 */
[----:B------:R1:W-:Y:S04]  /*43b0*/  STG.E.128 desc[UR4][R72.64], R64 ;  /* 0x0000004048007986 */ /* 0x0003e8000c101d04 */
[----:B------:R-:W2:Y:S01]  /*43c0*/  @P3 LDC.64 R70, c[0x0][0x220] ;  /* 0x00008800ff463b82 */ /* 0x000ea20000000a00 */
[----:B0-----:R-:W-:Y:S01]  /*43d0*/  @P0 IMAD.WIDE.U32 R74, R83, 0x10, R68 ;  /* 0x00000010534a0825 */ /* 0x001fe200078e0044 */
[----:B-1----:R-:W-:Y:S06]  /*43e0*/  @!P3 BRA `(.L_x_37481) ;  /* 0x00000000002cb947 */ /* 0x002fec0003800000 */
[----:B------:R-:W0:Y:S01]  /*43f0*/  LDC.64 R68, c[0x0][0x240] ;  /* 0x00009000ff447b82 */ /* 0x000e220000000a00 */
        /* <DEDUP_REMOVED lines=10> */
.L_x_37481:
[----:B------:R-:W-:Y:S05]  /*44a0*/  BSYNC B0 ;  /* 0x0000000000007941 */ /* 0x000fea0003800000 */
.L_x_37480:
[----:B--2---:R-:W-:Y:S01]  /*44b0*/  @P3 IMAD.WIDE.U32 R70, R81, 0x10, R70 ;  /* 0x0000001051463825 */ /* 0x004fe200078e0046 */
[----:B------:R-:W0:Y:S04]  /*44c0*/  @P0 LDG.E.128 R52, desc[UR4][R74.64] ;  /* 0x000000044a340981 */ /* 0x000e28000c1e1d00 */
[----:B-----5:R1:W5:Y:S01]  /*44d0*/  @P3 LDG.E.128 R56, desc[UR4][R70.64] ;  /* 0x0000000446383981 */ /* 0x020362000c1e1d00 */
[----:B------:R-:W-:Y:S01]  /*44e0*/  @!P4 ISETP.NE.U32.AND P1, PT, R152, RZ, PT ;  /* 0x000000ff9800c20c */ /* 0x000fe20003f25070 */
[----:B------:R-:W-:Y:S01]  /*44f0*/  BSSY B0, `(.L_x_37482) ;  /* 0x000005a000007945 */ /* 0x000fe20003800000 */
[----:B------:R-:W-:Y:S02]  /*4500*/  @!P4 MOV R72, R76 ;  /* 0x0000004c0048c202 */ /* 0x000fe40000000f00 */
[----:B------:R-:W-:-:S04]  /*4510*/  @!P4 ISETP.NE.AND.EX P1, PT, R153, RZ, PT, P1 ;  /* 0x000000ff9900c20c */ /* 0x000fc80003f25310 */
[----:B0-----:R-:W-:Y:S01]  /*4520*/  @!P4 FSEL R68, R52, RZ, P1 ;  /* 0x000000ff3444c208 */ /* 0x001fe20000800000 */
        /* <DEDUP_REMOVED lines=13> */
.L_x_37485:
[----:B------:R-:W-:-:S07]  /*4600*/  IMAD.MOV.U32 R4, RZ, RZ, R6 ;  /* 0x000000ffff047224 */ /* 0x000fce00078e0006 */
.L_x_37486:
[----:B------:R-:W-:Y:S05]  /*4610*/  BSYNC B1 ;  /* 0x0000000000017941 */ /* 0x000fea0003800000 */
.L_x_37484:
        /* <DEDUP_REMOVED lines=16> */
.L_x_37490:
[----:B------:R-:W-:Y:S05]  /*4720*/  BSYNC B2 ;  /* 0x0000000000027941 */ /* 0x000fea0003800000 */
.L_x_37489:
        /* <DEDUP_REMOVED lines=44> */
.L_x_37488:
[----:B------:R-:W-:Y:S05]  /*49f0*/  BSYNC B1 ;  /* 0x0000000000017941 */ /* 0x000fea0003800000 */
.L_x_37487:
        /* <DEDUP_REMOVED lines=9> */
.L_x_37483:
[----:B------:R-:W-:Y:S05]  /*4a90*/  BSYNC B0 ;  /* 0x0000000000007941 */ /* 0x000fea0003800000 */
.L_x_37482:
        /* <DEDUP_REMOVED lines=18> */
.L_x_37494:
[----:B------:R-:W-:-:S07]  /*4bc0*/  MOV R3, R6 ;  /* 0x0000000600037202 */ /* 0x000fce0000000f00 */
.L_x_37495:
[----:B------:R-:W-:Y:S05]  /*4bd0*/  BSYNC B1 ;  /* 0x0000000000017941 */ /* 0x000fea0003800000 */
.L_x_37493:
        /* <DEDUP_REMOVED lines=16> */
.L_x_37499:
[----:B------:R-:W-:Y:S05]  /*4ce0*/  BSYNC B2 ;  /* 0x0000000000027941 */ /* 0x000fea0003800000 */
.L_x_37498:
        /* <DEDUP_REMOVED lines=44> */
.L_x_37497:
[----:B------:R-:W-:Y:S05]  /*4fb0*/  BSYNC B1 ;  /* 0x0000000000017941 */ /* 0x000fea0003800000 */
.L_x_37496:
        /* <DEDUP_REMOVED lines=9> */
.L_x_37492:
[----:B------:R-:W-:Y:S05]  /*5050*/  BSYNC B0 ;  /* 0x0000000000007941 */ /* 0x000fea0003800000 */
.L_x_37491:
        /* <DEDUP_REMOVED lines=18> */
.L_x_37503:
[----:B------:R-:W-:-:S07]  /*5180*/  IMAD.MOV.U32 R2, RZ, RZ, R6 ;  /* 0x000000ffff027224 */ /* 0x000fce00078e0006 */
.L_x_37504:
[----:B------:R-:W-:Y:S05]  /*5190*/  BSYNC B1 ;  /* 0x0000000000017941 */ /* 0x000fea0003800000 */
.L_x_37502:
        /* <DEDUP_REMOVED lines=16> */
.L_x_37508:
[----:B------:R-:W-:Y:S05]  /*52a0*/  BSYNC B2 ;  /* 0x0000000000027941 */ /* 0x000fea0003800000 */
.L_x_37507:
        /* <DEDUP_REMOVED lines=44> */
.L_x_37506:
[----:B------:R-:W-:Y:S05]  /*5570*/  BSYNC B1 ;  /* 0x0000000000017941 */ /* 0x000fea0003800000 */
.L_x_37505:
        /* <DEDUP_REMOVED lines=9> */
.L_x_37501:
[----:B------:R-:W-:Y:S05]  /*5610*/  BSYNC B0 ;  /* 0x0000000000007941 */ /* 0x000fea0003800000 */
.L_x_37500:
        /* <DEDUP_REMOVED lines=18> */
.L_x_37512:
[----:B------:R-:W-:-:S07]  /*5740*/  MOV R0, R6 ;  /* 0x0000000600007202 */ /* 0x000fce0000000f00 */
.L_x_37513:
[----:B------:R-:W-:Y:S05]  /*5750*/  BSYNC B1 ;  /* 0x0000000000017941 */ /* 0x000fea0003800000 */
.L_x_37511:
        /* <DEDUP_REMOVED lines=16> */
.L_x_37517:
[----:B------:R-:W-:Y:S05]  /*5860*/  BSYNC B2 ;  /* 0x0000000000027941 */ /* 0x000fea0003800000 */
.L_x_37516:
        /* <DEDUP_REMOVED lines=44> */
.L_x_37515:
[----:B------:R-:W-:Y:S05]  /*5b30*/  BSYNC B1 ;  /* 0x0000000000017941 */ /* 0x000fea0003800000 */
.L_x_37514:
        /* <DEDUP_REMOVED lines=9> */
.L_x_37510:
[----:B------:R-:W-:Y:S05]  /*5bd0*/  BSYNC B0 ;  /* 0x0000000000007941 */ /* 0x000fea0003800000 */
.L_x_37509:
        /* <DEDUP_REMOVED lines=20> */
.L_x_37519:
[----:B------:R-:W-:Y:S05]  /*5d20*/  BSYNC B0 ;  /* 0x0000000000007941 */ /* 0x000fea0003800000 */
.L_x_37518:
        /* <DEDUP_REMOVED lines=21> */
.L_x_37523:
[----:B------:R-:W-:-:S07]  /*5e80*/  IMAD.MOV.U32 R4, RZ, RZ, R6 ;  /* 0x000000ffff047224 */ /* 0x000fce00078e0006 */
.L_x_37524:
[----:B------:R-:W-:Y:S05]  /*5e90*/  BSYNC B1 ;  /* 0x0000000000017941 */ /* 0x000fea0003800000 */
.L_x_37522:
        /* <DEDUP_REMOVED lines=16> */
.L_x_37528:
[----:B------:R-:W-:Y:S05]  /*5fa0*/  BSYNC B2 ;  /* 0x0000000000027941 */ /* 0x000fea0003800000 */
.L_x_37527:
        /* <DEDUP_REMOVED lines=44> */
.L_x_37526:
[----:B------:R-:W-:Y:S05]  /*6270*/  BSYNC B1 ;  /* 0x0000000000017941 */ /* 0x000fea0003800000 */
.L_x_37525:
        /* <DEDUP_REMOVED lines=9> */
.L_x_37521:
[----:B------:R-:W-:Y:S05]  /*6310*/  BSYNC B0 ;  /* 0x0000000000007941 */ /* 0x000fea0003800000 */
.L_x_37520:
        /* <DEDUP_REMOVED lines=18> */
.L_x_37532:
[----:B------:R-:W-:-:S07]  /*6440*/  MOV R3, R6 ;  /* 0x0000000600037202 */ /* 0x000fce0000000f00 */
.L_x_37533:
[----:B------:R-:W-:Y:S05]  /*6450*/  BSYNC B1 ;  /* 0x0000000000017941 */ /* 0x000fea0003800000 */
.L_x_37531:
        /* <DEDUP_REMOVED lines=16> */
.L_x_37537:
[----:B------:R-:W-:Y:S05]  /*6560*/  BSYNC B2 ;  /* 0x0000000000027941 */ /* 0x000fea0003800000 */
.L_x_37536:
        /* <DEDUP_REMOVED lines=44> */
.L_x_37535:
[----:B------:R-:W-:Y:S05]  /*6830*/  BSYNC B1 ;  /* 0x0000000000017941 */ /* 0x000fea0003800000 */
.L_x_37534:
        /* <DEDUP_REMOVED lines=9> */
.L_x_37530:
[----:B------:R-:W-:Y:S05]  /*68d0*/  BSYNC B0 ;  /* 0x0000000000007941 */ /* 0x000fea0003800000 */
.L_x_37529:
        /* <DEDUP_REMOVED lines=18> */
.L_x_37541:
[----:B------:R-:W-:-:S07]  /*6a00*/  IMAD.MOV.U32 R2, RZ, RZ, R6 ;  /* 0x000000ffff027224 */ /* 0x000fce00078e0006 */
.L_x_37542:
[----:B------:R-:W-:Y:S05]  /*6a10*/  BSYNC B1 ;  /* 0x0000000000017941 */ /* 0x000fea0003800000 */
.L_x_37540:
        /* <DEDUP_REMOVED lines=16> */
.L_x_37546:
[----:B------:R-:W-:Y:S05]  /*6b20*/  BSYNC B2 ;  /* 0x0000000000027941 */ /* 0x000fea0003800000 */
.L_x_37545:
        /* <DEDUP_REMOVED lines=44> */
.L_x_37544:
[----:B------:R-:W-:Y:S05]  /*6df0*/  BSYNC B1 ;  /* 0x0000000000017941 */ /* 0x000fea0003800000 */
.L_x_37543:
        /* <DEDUP_REMOVED lines=9> */
.L_x_37539:
[----:B------:R-:W-:Y:S05]  /*6e90*/  BSYNC B0 ;  /* 0x0000000000007941 */ /* 0x000fea0003800000 */
.L_x_37538:
        /* <DEDUP_REMOVED lines=18> */
.L_x_37550:
[----:B------:R-:W-:-:S07]  /*6fc0*/  MOV R0, R6 ;  /* 0x0000000600007202 */ /* 0x000fce0000000f00 */
.L_x_37551:
[----:B------:R-:W-:Y:S05]  /*6fd0*/  BSYNC B1 ;  /* 0x0000000000017941 */ /* 0x000fea0003800000 */
.L_x_37549:
        /* <DEDUP_REMOVED lines=16> */
.L_x_37555:
[----:B------:R-:W-:Y:S05]  /*70e0*/  BSYNC B2 ;  /* 0x0000000000027941 */ /* 0x000fea0003800000 */
.L_x_37554:
        /* <DEDUP_REMOVED lines=44> */
.L_x_37553:
[----:B------:R-:W-:Y:S05]  /*73b0*/  BSYNC B1 ;  /* 0x0000000000017941 */ /* 0x000fea0003800000 */
.L_x_37552:
        /* <DEDUP_REMOVED lines=9> */
.L_x_37548:
[----:B------:R-:W-:Y:S05]  /*7450*/  BSYNC B0 ;  /* 0x0000000000007941 */ /* 0x000fea0003800000 */
.L_x_37547:
        /* <DEDUP_REMOVED lines=20> */
.L_x_37557:
[----:B------:R-:W-:Y:S05]  /*75a0*/  BSYNC B0 ;  /* 0x0000000000007941 */ /* 0x000fea0003800000 */
.L_x_37556:
        /* <DEDUP_REMOVED lines=21> */
.L_x_37561:
[----:B------:R-:W-:-:S07]  /*7700*/  IMAD.MOV.U32 R4, RZ, RZ, R6 ;  /* 0x000000ffff047224 */ /* 0x000fce00078e0006 */
.L_x_37562:
[----:B------:R-:W-:Y:S05]  /*7710*/  BSYNC B1 ;  /* 0x0000000000017941 */ /* 0x000fea0003800000 */
.L_x_37560:
        /* <DEDUP_REMOVED lines=16> */
.L_x_37566:
[----:B------:R-:W-:Y:S05]  /*7820*/  BSYNC B2 ;  /* 0x0000000000027941 */ /* 0x000fea0003800000 */
.L_x_37565:
        /* <DEDUP_REMOVED lines=44> */
.L_x_37564:
[----:B------:R-:W-:Y:S05]  /*7af0*/  BSYNC B1 ;  /* 0x0000000000017941 */ /* 0x000fea0003800000 */
.L_x_37563:
        /* <DEDUP_REMOVED lines=9> */
.L_x_37559:
[----:B------:R-:W-:Y:S05]  /*7b90*/  BSYNC B0 ;  /* 0x0000000000007941 */ /* 0x000fea0003800000 */
.L_x_37558:
        /* <DEDUP_REMOVED lines=18> */
.L_x_37570:
[----:B------:R-:W-:-:S07]  /*7cc0*/  MOV R3, R6 ;  /* 0x0000000600037202 */ /* 0x000fce0000000f00 */
.L_x_37571:
[----:B------:R-:W-:Y:S05]  /*7cd0*/  BSYNC B1 ;  /* 0x0000000000017941 */ /* 0x000fea0003800000 */
.L_x_37569:
        /* <DEDUP_REMOVED lines=16> */
.L_x_37575:
[----:B------:R-:W-:Y:S05]  /*7de0*/  BSYNC B2 ;  /* 0x0000000000027941 */ /* 0x000fea0003800000 */
.L_x_37574:
        /* <DEDUP_REMOVED lines=44> */
.L_x_37573:
[----:B------:R-:W-:Y:S05]  /*80b0*/  BSYNC B1 ;  /* 0x0000000000017941 */ /* 0x000fea0003800000 */
.L_x_37572:
        /* <DEDUP_REMOVED lines=9> */
.L_x_37568:
[----:B------:R-:W-:Y:S05]  /*8150*/  BSYNC B0 ;  /* 0x0000000000007941 */ /* 0x000fea0003800000 */
.L_x_37567:
        /* <DEDUP_REMOVED lines=18> */
.L_x_37579:
[----:B------:R-:W-:-:S07]  /*8280*/  IMAD.MOV.U32 R2, RZ, RZ, R6 ;  /* 0x000000ffff027224 */ /* 0x000fce00078e0006 */
.L_x_37580:
[----:B------:R-:W-:Y:S05]  /*8290*/  BSYNC B1 ;  /* 0x0000000000017941 */ /* 0x000fea0003800000 */
.L_x_37578:
        /* <DEDUP_REMOVED lines=16> */
.L_x_37584:
[----:B------:R-:W-:Y:S05]  /*83a0*/  BSYNC B2 ;  /* 0x0000000000027941 */ /* 0x000fea0003800000 */
.L_x_37583:
        /* <DEDUP_REMOVED lines=44> */
.L_x_37582:
[----:B------:R-:W-:Y:S05]  /*8670*/  BSYNC B1 ;  /* 0x0000000000017941 */ /* 0x000fea0003800000 */
.L_x_37581:
        /* <DEDUP_REMOVED lines=9> */
.L_x_37577:
[----:B------:R-:W-:Y:S05]  /*8710*/  BSYNC B0 ;  /* 0x0000000000007941 */ /* 0x000fea0003800000 */
.L_x_37576:
        /* <DEDUP_REMOVED lines=18> */
.L_x_37588:
[----:B------:R-:W-:-:S07]  /*8840*/  MOV R0, R6 ;  /* 0x0000000600007202 */ /* 0x000fce0000000f00 */
.L_x_37589:
[----:B------:R-:W-:Y:S05]  /*8850*/  BSYNC B1 ;  /* 0x0000000000017941 */ /* 0x000fea0003800000 */
.L_x_37587:
        /* <DEDUP_REMOVED lines=16> */
.L_x_37593:
[----:B------:R-:W-:Y:S05]  /*8960*/  BSYNC B2 ;  /* 0x0000000000027941 */ /* 0x000fea0003800000 */
.L_x_37592:
        /* <DEDUP_REMOVED lines=44> */
.L_x_37591:
[----:B------:R-:W-:Y:S05]  /*8c30*/  BSYNC B1 ;  /* 0x0000000000017941 */ /* 0x000fea0003800000 */
.L_x_37590:
        /* <DEDUP_REMOVED lines=9> */
.L_x_37586:
[----:B------:R-:W-:Y:S05]  /*8cd0*/  BSYNC B0 ;  /* 0x0000000000007941 */ /* 0x000fea0003800000 */
.L_x_37585:
        /* <DEDUP_REMOVED lines=20> */
.L_x_37595:
[----:B------:R-:W-:Y:S05]  /*8e20*/  BSYNC B0 ;  /* 0x0000000000007941 */ /* 0x000fea0003800000 */
.L_x_37594:
        /* <DEDUP_REMOVED lines=21> */
.L_x_37599:
[----:B------:R-:W-:-:S07]  /*8f80*/  IMAD.MOV.U32 R4, RZ, RZ, R6 ;  /* 0x000000ffff047224 */ /* 0x000fce00078e0006 */
.L_x_37600:
[----:B------:R-:W-:Y:S05]  /*8f90*/  BSYNC B1 ;  /* 0x0000000000017941 */ /* 0x000fea0003800000 */
.L_x_37598:
        /* <DEDUP_REMOVED lines=16> */
.L_x_37604:
[----:B------:R-:W-:Y:S05]  /*90a0*/  BSYNC B2 ;  /* 0x0000000000027941 */ /* 0x000fea0003800000 */
.L_x_37603:
        /* <DEDUP_REMOVED lines=44> */
.L_x_37602:
[----:B------:R-:W-:Y:S05]  /*9370*/  BSYNC B1 ;  /* 0x0000000000017941 */ /* 0x000fea0003800000 */
.L_x_37601:
        /* <DEDUP_REMOVED lines=9> */
.L_x_37597:
[----:B------:R-:W-:Y:S05]  /*9410*/  BSYNC B0 ;  /* 0x0000000000007941 */ /* 0x000fea0003800000 */
.L_x_37596:
        /* <DEDUP_REMOVED lines=18> */
.L_x_37608:
[----:B------:R-:W-:-:S07]  /*9540*/  MOV R3, R6 ;  /* 0x0000000600037202 */ /* 0x000fce0000000f00 */
.L_x_37609:
[----:B------:R-:W-:Y:S05]  /*9550*/  BSYNC B1 ;  /* 0x0000000000017941 */ /* 0x000fea0003800000 */
.L_x_37607:
        /* <DEDUP_REMOVED lines=16> */
.L_x_37613:
[----:B------:R-:W-:Y:S05]  /*9660*/  BSYNC B2 ;  /* 0x0000000000027941 */ /* 0x000fea0003800000 */
.L_x_37612:
        /* <DEDUP_REMOVED lines=44> */
.L_x_37611:
[----:B------:R-:W-:Y:S05]  /*9930*/  BSYNC B1 ;  /* 0x0000000000017941 */ /* 0x000fea0003800000 */
.L_x_37610:
        /* <DEDUP_REMOVED lines=9> */
.L_x_37606:
[----:B------:R-:W-:Y:S05]  /*99d0*/  BSYNC B0 ;  /* 0x0000000000007941 */ /* 0x000fea0003800000 */
.L_x_37605:
        /* <DEDUP_REMOVED lines=18> */
.L_x_37617:
[----:B------:R-:W-:-:S07]  /*9b00*/  IMAD.MOV.U32 R2, RZ, RZ, R6 ;  /* 0x000000ffff027224 */ /* 0x000fce00078e0006 */
.L_x_37618:
[----:B------:R-:W-:Y:S05]  /*9b10*/  BSYNC B1 ;  /* 0x0000000000017941 */ /* 0x000fea0003800000 */
.L_x_37616:
        /* <DEDUP_REMOVED lines=16> */
.L_x_37622:
[----:B------:R-:W-:Y:S05]  /*9c20*/  BSYNC B2 ;  /* 0x0000000000027941 */ /* 0x000fea0003800000 */
.L_x_37621:
        /* <DEDUP_REMOVED lines=44> */
.L_x_37620:
[----:B------:R-:W-:Y:S05]  /*9ef0*/  BSYNC B1 ;  /* 0x0000000000017941 */ /* 0x000fea0003800000 */
.L_x_37619:
        /* <DEDUP_REMOVED lines=9> */
.L_x_37615:
[----:B------:R-:W-:Y:S05]  /*9f90*/  BSYNC B0 ;  /* 0x0000000000007941 */ /* 0x000fea0003800000 */
.L_x_37614:
        /* <DEDUP_REMOVED lines=18> */
.L_x_37626:
[----:B------:R-:W-:-:S07]  /*a0c0*/  MOV R0, R6 ;  /* 0x0000000600007202 */ /* 0x000fce0000000f00 */
.L_x_37627:
[----:B------:R-:W-:Y:S05]  /*a0d0*/  BSYNC B1 ;  /* 0x0000000000017941 */ /* 0x000fea0003800000 */
.L_x_37625:
        /* <DEDUP_REMOVED lines=16> */
.L_x_37631:
[----:B------:R-:W-:Y:S05]  /*a1e0*/  BSYNC B2 ;  /* 0x0000000000027941 */ /* 0x000fea0003800000 */
.L_x_37630:
        /* <DEDUP_REMOVED lines=44> */
.L_x_37629:
[----:B------:R-:W-:Y:S05]  /*a4b0*/  BSYNC B1 ;  /* 0x0000000000017941 */ /* 0x000fea0003800000 */
.L_x_37628:
        /* <DEDUP_REMOVED lines=9> */
.L_x_37624:
[----:B------:R-:W-:Y:S05]  /*a550*/  BSYNC B0 ;  /* 0x0000000000007941 */ /* 0x000fea0003800000 */
.L_x_37623:
        /* <DEDUP_REMOVED lines=20> */
.L_x_37633:
[----:B------:R-:W-:Y:S05]  /*a6a0*/  BSYNC B0 ;  /* 0x0000000000007941 */ /* 0x000fea0003800000 */
.L_x_37632:
        /* <DEDUP_REMOVED lines=21> */
.L_x_37637:
[----:B------:R-:W-:-:S07]  /*a800*/  IMAD.MOV.U32 R4, RZ, RZ, R6 ;  /* 0x000000ffff047224 */ /* 0x000fce00078e0006 */
.L_x_37638:
[----:B------:R-:W-:Y:S05]  /*a810*/  BSYNC B1 ;  /* 0x0000000000017941 */ /* 0x000fea0003800000 */
.L_x_37636:
        /* <DEDUP_REMOVED lines=16> */
.L_x_37642:
[----:B------:R-:W-:Y:S05]  /*a920*/  BSYNC B2 ;  /* 0x0000000000027941 */ /* 0x000fea0003800000 */
.L_x_37641:
        /* <DEDUP_REMOVED lines=44> */
.L_x_37640:
[----:B------:R-:W-:Y:S05]  /*abf0*/  BSYNC B1 ;  /* 0x0000000000017941 */ /* 0x000fea0003800000 */
.L_x_37639:
        /* <DEDUP_REMOVED lines=9> */
.L_x_37635:
[----:B------:R-:W-:Y:S05]  /*ac90*/  BSYNC B0 ;  /* 0x0000000000007941 */ /* 0x000fea0003800000 */
.L_x_37634:
        /* <DEDUP_REMOVED lines=18> */
.L_x_37646:
[----:B------:R-:W-:-:S07]  /*adc0*/  MOV R3, R6 ;  /* 0x0000000600037202 */ /* 0x000fce0000000f00 */
.L_x_37647:
[----:B------:R-:W-:Y:S05]  /*add0*/  BSYNC B1 ;  /* 0x0000000000017941 */ /* 0x000fea0003800000 */
.L_x_37645:
        /* <DEDUP_REMOVED lines=16> */
.L_x_37651:
[----:B------:R-:W-:Y:S05]  /*aee0*/  BSYNC B2 ;  /* 0x0000000000027941 */ /* 0x000fea0003800000 */
.L_x_37650:
        /* <DEDUP_REMOVED lines=44> */
.L_x_37649:
[----:B------:R-:W-:Y:S05]  /*b1b0*/  BSYNC B1 ;  /* 0x0000000000017941 */ /* 0x000fea0003800000 */
.L_x_37648:
        /* <DEDUP_REMOVED lines=9> */
.L_x_37644:
[----:B------:R-:W-:Y:S05]  /*b250*/  BSYNC B0 ;  /* 0x0000000000007941 */ /* 0x000fea0003800000 */
.L_x_37643:
        /* <DEDUP_REMOVED lines=18> */
.L_x_37655:
[----:B------:R-:W-:-:S07]  /*b380*/  IMAD.MOV.U32 R2, RZ, RZ, R6 ;  /* 0x000000ffff027224 */ /* 0x000fce00078e0006 */
.L_x_37656:
[----:B------:R-:W-:Y:S05]  /*b390*/  BSYNC B1 ;  /* 0x0000000000017941 */ /* 0x000fea0003800000 */
.L_x_37654:
        /* <DEDUP_REMOVED lines=16> */
.L_x_37660:
[----:B------:R-:W-:Y:S05]  /*b4a0*/  BSYNC B2 ;  /* 0x0000000000027941 */ /* 0x000fea0003800000 */
.L_x_37659:
        /* <DEDUP_REMOVED lines=44> */
.L_x_37658:
[----:B------:R-:W-:Y:S05]  /*b770*/  BSYNC B1 ;  /* 0x0000000000017941 */ /* 0x000fea0003800000 */
.L_x_37657:
        /* <DEDUP_REMOVED lines=9> */
.L_x_37653:
[----:B------:R-:W-:Y:S05]  /*b810*/  BSYNC B0 ;  /* 0x0000000000007941 */ /* 0x000fea0003800000 */
.L_x_37652:
        /* <DEDUP_REMOVED lines=18> */
.L_x_37664:
[----:B------:R-:W-:-:S07]  /*b940*/  MOV R0, R6 ;  /* 0x0000000600007202 */ /* 0x000fce0000000f00 */
.L_x_37665:
[----:B------:R-:W-:Y:S05]  /*b950*/  BSYNC B1 ;  /* 0x0000000000017941 */ /* 0x000fea0003800000 */
.L_x_37663:
        /* <DEDUP_REMOVED lines=16> */
.L_x_37669:
[----:B------:R-:W-:Y:S05]  /*ba60*/  BSYNC B2 ;  /* 0x0000000000027941 */ /* 0x000fea0003800000 */
.L_x_37668:
        /* <DEDUP_REMOVED lines=44> */
.L_x_37667:
[----:B------:R-:W-:Y:S05]  /*bd30*/  BSYNC B1 ;  /* 0x0000000000017941 */ /* 0x000fea0003800000 */
.L_x_37666:
        /* <DEDUP_REMOVED lines=9> */
.L_x_37662:
[----:B------:R-:W-:Y:S05]  /*bdd0*/  BSYNC B0 ;  /* 0x0000000000007941 */ /* 0x000fea0003800000 */
.L_x_37661:
        /* <DEDUP_REMOVED lines=20> */
.L_x_37671:
[----:B------:R-:W-:Y:S05]  /*bf20*/  BSYNC B0 ;  /* 0x0000000000007941 */ /* 0x000fea0003800000 */
.L_x_37670:
        /* <DEDUP_REMOVED lines=21> */
.L_x_37675:
[----:B------:R-:W-:-:S07]  /*c080*/  IMAD.MOV.U32 R4, RZ, RZ, R6 ;  /* 0x000000ffff047224 */ /* 0x000fce00078e0006 */
.L_x_37676:
[----:B------:R-:W-:Y:S05]  /*c090*/  BSYNC B1 ;  /* 0x0000000000017941 */ /* 0x000fea0003800000 */
.L_x_37674:
        /* <DEDUP_REMOVED lines=16> */
.L_x_37680:
[----:B------:R-:W-:Y:S05]  /*c1a0*/  BSYNC B2 ;  /* 0x0000000000027941 */ /* 0x000fea0003800000 */
.L_x_37679:
        /* <DEDUP_REMOVED lines=44> */
.L_x_37678:
[----:B------:R-:W-:Y:S05]  /*c470*/  BSYNC B1 ;  /* 0x0000000000017941 */ /* 0x000fea0003800000 */
.L_x_37677:
        /* <DEDUP_REMOVED lines=9> */
.L_x_37673:
[----:B------:R-:W-:Y:S05]  /*c510*/  BSYNC B0 ;  /* 0x0000000000007941 */ /* 0x000fea0003800000 */
.L_x_37672:
        /* <DEDUP_REMOVED lines=18> */
.L_x_37684:
[----:B------:R-:W-:-:S07]  /*c640*/  MOV R3, R6 ;  /* 0x0000000600037202 */ /* 0x000fce0000000f00 */
.L_x_37685:
[----:B------:R-:W-:Y:S05]  /*c650*/  BSYNC B1 ;  /* 0x0000000000017941 */ /* 0x000fea0003800000 */
.L_x_37683:
        /* <DEDUP_REMOVED lines=16> */
.L_x_37689:
[----:B------:R-:W-:Y:S05]  /*c760*/  BSYNC B2 ;  /* 0x0000000000027941 */ /* 0x000fea0003800000 */
.L_x_37688:
        /* <DEDUP_REMOVED lines=44> */
.L_x_37687:
[----:B------:R-:W-:Y:S05]  /*ca30*/  BSYNC B1 ;  /* 0x0000000000017941 */ /* 0x000fea0003800000 */
.L_x_37686:
        /* <DEDUP_REMOVED lines=9> */
.L_x_37682:
[----:B------:R-:W-:Y:S05]  /*cad0*/  BSYNC B0 ;  /* 0x0000000000007941 */ /* 0x000fea0003800000 */
.L_x_37681:
        /* <DEDUP_REMOVED lines=18> */
.L_x_37693:
[----:B------:R-:W-:-:S07]  /*cc00*/  IMAD.MOV.U32 R2, RZ, RZ, R6 ;  /* 0x000000ffff027224 */ /* 0x000fce00078e0006 */
.L_x_37694:
[----:B------:R-:W-:Y:S05]  /*cc10*/  BSYNC B1 ;  /* 0x0000000000017941 */ /* 0x000fea0003800000 */
.L_x_37692:
        /* <DEDUP_REMOVED lines=16> */
.L_x_37698:
[----:B------:R-:W-:Y:S05]  /*cd20*/  BSYNC B2 ;  /* 0x0000000000027941 */ /* 0x000fea0003800000 */
.L_x_37697:
        /* <DEDUP_REMOVED lines=44> */
.L_x_37696:
[----:B------:R-:W-:Y:S05]  /*cff0*/  BSYNC B1 ;  /* 0x0000000000017941 */ /* 0x000fea0003800000 */
.L_x_37695:
        /* <DEDUP_REMOVED lines=9> */
.L_x_37691:
[----:B------:R-:W-:Y:S05]  /*d090*/  BSYNC B0 ;  /* 0x0000000000007941 */ /* 0x000fea0003800000 */
.L_x_37690:
        /* <DEDUP_REMOVED lines=18> */
.L_x_37702:
[----:B------:R-:W-:-:S07]  /*d1c0*/  MOV R0, R6 ;  /* 0x0000000600007202 */ /* 0x000fce0000000f00 */
.L_x_37703:
[----:B------:R-:W-:Y:S05]  /*d1d0*/  BSYNC B1 ;  /* 0x0000000000017941 */ /* 0x000fea0003800000 */
.L_x_37701:
        /* <DEDUP_REMOVED lines=16> */
.L_x_37707:
[----:B------:R-:W-:Y:S05]  /*d2e0*/  BSYNC B2 ;  /* 0x0000000000027941 */ /* 0x000fea0003800000 */
.L_x_37706:
        /* <DEDUP_REMOVED lines=44> */
.L_x_37705:
[----:B------:R-:W-:Y:S05]  /*d5b0*/  BSYNC B1 ;  /* 0x0000000000017941 */ /* 0x000fea0003800000 */
.L_x_37704:
        /* <DEDUP_REMOVED lines=9> */
.L_x_37700:
[----:B------:R-:W-:Y:S05]  /*d650*/  BSYNC B0 ;  /* 0x0000000000007941 */ /* 0x000fea0003800000 */
.L_x_37699:
        /* <DEDUP_REMOVED lines=20> */
.L_x_37709:
[----:B------:R-:W-:Y:S05]  /*d7a0*/  BSYNC B0 ;  /* 0x0000000000007941 */ /* 0x000fea0003800000 */
.L_x_37708:
        /* <DEDUP_REMOVED lines=21> */
.L_x_37713:
[----:B------:R-:W-:-:S07]  /*d900*/  IMAD.MOV.U32 R4, RZ, RZ, R6 ;  /* 0x000000ffff047224 */ /* 0x000fce00078e0006 */
.L_x_37714:
[----:B------:R-:W-:Y:S05]  /*d910*/  BSYNC B1 ;  /* 0x0000000000017941 */ /* 0x000fea0003800000 */
.L_x_37712:
        /* <DEDUP_REMOVED lines=16> */
.L_x_37718:
[----:B------:R-:W-:Y:S05]  /*da20*/  BSYNC B2 ;  /* 0x0000000000027941 */ /* 0x000fea0003800000 */
.L_x_37717:
        /* <DEDUP_REMOVED lines=44> */
.L_x_37716:
[----:B------:R-:W-:Y:S05]  /*dcf0*/  BSYNC B1 ;  /* 0x0000000000017941 */ /* 0x000fea0003800000 */
.L_x_37715:
        /* <DEDUP_REMOVED lines=9> */
.L_x_37711:
[----:B------:R-:W-:Y:S05]  /*dd90*/  BSYNC B0 ;  /* 0x0000000000007941 */ /* 0x000fea0003800000 */
.L_x_37710:
        /* <DEDUP_REMOVED lines=18> */
.L_x_37722:
[----:B------:R-:W-:-:S07]  /*dec0*/  MOV R3, R6 ;  /* 0x0000000600037202 */ /* 0x000fce0000000f00 */
.L_x_37723:
[----:B------:R-:W-:Y:S05]  /*ded0*/  BSYNC B1 ;  /* 0x0000000000017941 */ /* 0x000fea0003800000 */
.L_x_37721:
        /* <DEDUP_REMOVED lines=16> */
.L_x_37727:
[----:B------:R-:W-:Y:S05]  /*dfe0*/  BSYNC B2 ;  /* 0x0000000000027941 */ /* 0x000fea0003800000 */
.L_x_37726:
        /* <DEDUP_REMOVED lines=44> */
.L_x_37725:
[----:B------:R-:W-:Y:S05]  /*e2b0*/  BSYNC B1 ;  /* 0x0000000000017941 */ /* 0x000fea0003800000 */
.L_x_37724:
        /* <DEDUP_REMOVED lines=9> */
.L_x_37720:
[----:B------:R-:W-:Y:S05]  /*e350*/  BSYNC B0 ;  /* 0x0000000000007941 */ /* 0x000fea0003800000 */
.L_x_37719:
        /* <DEDUP_REMOVED lines=18> */
.L_x_37731:
[----:B------:R-:W-:-:S07]  /*e480*/  IMAD.MOV.U32 R2, RZ, RZ, R6 ;  /* 0x000000ffff027224 */ /* 0x000fce00078e0006 */
.L_x_37732:
[----:B------:R-:W-:Y:S05]  /*e490*/  BSYNC B1 ;  /* 0x0000000000017941 */ /* 0x000fea0003800000 */
.L_x_37730:
        /* <DEDUP_REMOVED lines=16> */
.L_x_37736:
[----:B------:R-:W-:Y:S05]  /*e5a0*/  BSYNC B2 ;  /* 0x0000000000027941 */ /* 0x000fea0003800000 */
.L_x_37735:
        /* <DEDUP_REMOVED lines=44> */
.L_x_37734:
[----:B------:R-:W-:Y:S05]  /*e870*/  BSYNC B1 ;  /* 0x0000000000017941 */ /* 0x000fea0003800000 */
.L_x_37733:
        /* <DEDUP_REMOVED lines=9> */
.L_x_37729:
[----:B------:R-:W-:Y:S05]  /*e910*/  BSYNC B0 ;  /* 0x0000000000007941 */ /* 0x000fea0003800000 */
.L_x_37728:
        /* <DEDUP_REMOVED lines=18> */
.L_x_37740:
[----:B------:R-:W-:-:S07]  /*ea40*/  MOV R0, R6 ;  /* 0x0000000600007202 */ /* 0x000fce0000000f00 */
.L_x_37741:
[----:B------:R-:W-:Y:S05]  /*ea50*/  BSYNC B1 ;  /* 0x0000000000017941 */ /* 0x000fea0003800000 */
.L_x_37739:
        /* <DEDUP_REMOVED lines=16> */
.L_x_37745:
[----:B------:R-:W-:Y:S05]  /*eb60*/  BSYNC B2 ;  /* 0x0000000000027941 */ /* 0x000fea0003800000 */
.L_x_37744:
        /* <DEDUP_REMOVED lines=44> */
.L_x_37743:
[----:B------:R-:W-:Y:S05]  /*ee30*/  BSYNC B1 ;  /* 0x0000000000017941 */ /* 0x000fea0003800000 */
.L_x_37742:
        /* <DEDUP_REMOVED lines=9> */
.L_x_37738:
[----:B------:R-:W-:Y:S05]  /*eed0*/  BSYNC B0 ;  /* 0x0000000000007941 */ /* 0x000fea0003800000 */
.L_x_37737:
        /* <DEDUP_REMOVED lines=20> */
.L_x_37747:
[----:B------:R-:W-:Y:S05]  /*f020*/  BSYNC B0 ;  /* 0x0000000000007941 */ /* 0x000fea0003800000 */
.L_x_37746:
        /* <DEDUP_REMOVED lines=21> */
.L_x_37751:
[----:B------:R-:W-:-:S07]  /*f180*/  IMAD.MOV.U32 R4, RZ, RZ, R6 ;  /* 0x000000ffff047224 */ /* 0x000fce00078e0006 */
.L_x_37752:
[----:B------:R-:W-:Y:S05]  /*f190*/  BSYNC B1 ;  /* 0x0000000000017941 */ /* 0x000fea0003800000 */
.L_x_37750:
        /* <DEDUP_REMOVED lines=16> */
.L_x_37756:
[----:B------:R-:W-:Y:S05]  /*f2a0*/  BSYNC B2 ;  /* 0x0000000000027941 */ /* 0x000fea0003800000 */
.L_x_37755:
        /* <DEDUP_REMOVED lines=44> */
.L_x_37754:
[----:B------:R-:W-:Y:S05]  /*f570*/  BSYNC B1 ;  /* 0x0000000000017941 */ /* 0x000fea0003800000 */
.L_x_37753:
        /* <DEDUP_REMOVED lines=9> */
.L_x_37749:
[----:B------:R-:W-:Y:S05]  /*f610*/  BSYNC B0 ;  /* 0x0000000000007941 */ /* 0x000fea0003800000 */
.L_x_37748:
        /* <DEDUP_REMOVED lines=18> */
.L_x_37760:
[----:B------:R-:W-:-:S07]  /*f740*/  MOV R3, R6 ;  /* 0x0000000600037202 */ /* 0x000fce0000000f00 */
.L_x_37761:
[----:B------:R-:W-:Y:S05]  /*f750*/  BSYNC B1 ;  /* 0x0000000000017941 */ /* 0x000fea0003800000 */
.L_x_37759:
        /* <DEDUP_REMOVED lines=16> */
.L_x_37765:
[----:B------:R-:W-:Y:S05]  /*f860*/  BSYNC B2 ;  /* 0x0000000000027941 */ /* 0x000fea0003800000 */
.L_x_37764:
        /* <DEDUP_REMOVED lines=44> */
.L_x_37763:
[----:B------:R-:W-:Y:S05]  /*fb30*/  BSYNC B1 ;  /* 0x0000000000017941 */ /* 0x000fea0003800000 */
.L_x_37762:
        /* <DEDUP_REMOVED lines=9> */
.L_x_37758:
[----:B------:R-:W-:Y:S05]  /*fbd0*/  BSYNC B0 ;  /* 0x0000000000007941 */ /* 0x000fea0003800000 */
.L_x_37757:
        /* <DEDUP_REMOVED lines=18> */
.L_x_37769:
[----:B------:R-:W-:-:S07]  /*fd00*/  IMAD.MOV.U32 R2, RZ, RZ, R6 ;  /* 0x000000ffff027224 */ /* 0x000fce00078e0006 */
.L_x_37770:
[----:B------:R-:W-:Y:S05]  /*fd10*/  BSYNC B1 ;  /* 0x0000000000017941 */ /* 0x000fea0003800000 */
.L_x_37768:
        /* <DEDUP_REMOVED lines=16> */
.L_x_37774:
[----:B------:R-:W-:Y:S05]  /*fe20*/  BSYNC B2 ;  /* 0x0000000000027941 */ /* 0x000fea0003800000 */
.L_x_37773:
        /* <DEDUP_REMOVED lines=44> */
.L_x_37772:
[----:B------:R-:W-:Y:S05]  /*100f0*/  BSYNC B1 ;  /* 0x0000000000017941 */ /* 0x000fea0003800000 */
.L_x_37771:
        /* <DEDUP_REMOVED lines=9> */
.L_x_37767:
[----:B------:R-:W-:Y:S05]  /*10190*/  BSYNC B0 ;  /* 0x0000000000007941 */ /* 0x000fea0003800000 */
.L_x_37766:
        /* <DEDUP_REMOVED lines=18> */
.L_x_37778:
[----:B------:R-:W-:-:S07]  /*102c0*/  MOV R0, R6 ;  /* 0x0000000600007202 */ /* 0x000fce0000000f00 */
.L_x_37779:
[----:B------:R-:W-:Y:S05]  /*102d0*/  BSYNC B1 ;  /* 0x0000000000017941 */ /* 0x000fea0003800000 */
.L_x_37777:
        /* <DEDUP_REMOVED lines=16> */
.L_x_37783:
[----:B------:R-:W-:Y:S05]  /*103e0*/  BSYNC B2 ;  /* 0x0000000000027941 */ /* 0x000fea0003800000 */
.L_x_37782:
        /* <DEDUP_REMOVED lines=44> */
.L_x_37781:
[----:B------:R-:W-:Y:S05]  /*106b0*/  BSYNC B1 ;  /* 0x0000000000017941 */ /* 0x000fea0003800000 */
.L_x_37780:
        /* <DEDUP_REMOVED lines=9> */
.L_x_37776:
[----:B------:R-:W-:Y:S05]  /*10750*/  BSYNC B0 ;  /* 0x0000000000007941 */ /* 0x000fea0003800000 */
.L_x_37775:
        /* <DEDUP_REMOVED lines=20> */
.L_x_37785:
[----:B------:R-:W-:Y:S05]  /*108a0*/  BSYNC B0 ;  /* 0x0000000000007941 */ /* 0x000fea0003800000 */
.L_x_37784:
        /* <DEDUP_REMOVED lines=21> */
.L_x_37789:
[----:B------:R-:W-:-:S07]  /*10a00*/  IMAD.MOV.U32 R4, RZ, RZ, R6 ;  /* 0x000000ffff047224 */ /* 0x000fce00078e0006 */
.L_x_37790:
[----:B------:R-:W-:Y:S05]  /*10a10*/  BSYNC B1 ;  /* 0x0000000000017941 */ /* 0x000fea0003800000 */
.L_x_37788:
        /* <DEDUP_REMOVED lines=16> */
.L_x_37794:
[----:B------:R-:W-:Y:S05]  /*10b20*/  BSYNC B2 ;  /* 0x0000000000027941 */ /* 0x000fea0003800000 */
.L_x_37793:
        /* <DEDUP_REMOVED lines=44> */
.L_x_37792:
[----:B------:R-:W-:Y:S05]  /*10df0*/  BSYNC B1 ;  /* 0x0000000000017941 */ /* 0x000fea0003800000 */
.L_x_37791:
        /* <DEDUP_REMOVED lines=9> */
.L_x_37787:
[----:B------:R-:W-:Y:S05]  /*10e90*/  BSYNC B0 ;  /* 0x0000000000007941 */ /* 0x000fea0003800000 */
.L_x_37786:
        /* <DEDUP_REMOVED lines=18> */
.L_x_37798:
[----:B------:R-:W-:-:S07]  /*10fc0*/  MOV R3, R6 ;  /* 0x0000000600037202 */ /* 0x000fce0000000f00 */
.L_x_37799:
[----:B------:R-:W-:Y:S05]  /*10fd0*/  BSYNC B1 ;  /* 0x0000000000017941 */ /* 0x000fea0003800000 */
.L_x_37797:
        /* <DEDUP_REMOVED lines=16> */
.L_x_37803:
[----:B------:R-:W-:Y:S05]  /*110e0*/  BSYNC B2 ;  /* 0x0000000000027941 */ /* 0x000fea0003800000 */
.L_x_37802:
        /* <DEDUP_REMOVED lines=44> */
.L_x_37801:
[----:B------:R-:W-:Y:S05]  /*113b0*/  BSYNC B1 ;  /* 0x0000000000017941 */ /* 0x000fea0003800000 */
.L_x_37800:
        /* <DEDUP_REMOVED lines=9> */
.L_x_37796:
[----:B------:R-:W-:Y:S05]  /*11450*/  BSYNC B0 ;  /* 0x0000000000007941 */ /* 0x000fea0003800000 */
.L_x_37795:
        /* <DEDUP_REMOVED lines=18> */
.L_x_37807:
[----:B------:R-:W-:-:S07]  /*11580*/  IMAD.MOV.U32 R2, RZ, RZ, R6 ;  /* 0x000000ffff027224 */ /* 0x000fce00078e0006 */
.L_x_37808:
[----:B------:R-:W-:Y:S05]  /*11590*/  BSYNC B1 ;  /* 0x0000000000017941 */ /* 0x000fea0003800000 */
.L_x_37806:
        /* <DEDUP_REMOVED lines=16> */
.L_x_37812:
[----:B------:R-:W-:Y:S05]  /*116a0*/  BSYNC B2 ;  /* 0x0000000000027941 */ /* 0x000fea0003800000 */
.L_x_37811:
        /* <DEDUP_REMOVED lines=44> */
.L_x_37810:
[----:B------:R-:W-:Y:S05]  /*11970*/  BSYNC B1 ;  /* 0x0000000000017941 */ /* 0x000fea0003800000 */
.L_x_37809:
        /* <DEDUP_REMOVED lines=9> */
.L_x_37805:
[----:B------:R-:W-:Y:S05]  /*11a10*/  BSYNC B0 ;  /* 0x0000000000007941 */ /* 0x000fea0003800000 */
.L_x_37804:
        /* <DEDUP_REMOVED lines=18> */
.L_x_37816:
[----:B------:R-:W-:-:S07]  /*11b40*/  MOV R0, R6 ;  /* 0x0000000600007202 */ /* 0x000fce0000000f00 */
.L_x_37817:
[----:B------:R-:W-:Y:S05]  /*11b50*/  BSYNC B1 ;  /* 0x0000000000017941 */ /* 0x000fea0003800000 */
.L_x_37815:
        /* <DEDUP_REMOVED lines=16> */
.L_x_37821:
[----:B------:R-:W-:Y:S05]  /*11c60*/  BSYNC B2 ;  /* 0x0000000000027941 */ /* 0x000fea0003800000 */
.L_x_37820:
        /* <DEDUP_REMOVED lines=44> */
.L_x_37819:
[----:B------:R-:W-:Y:S05]  /*11f30*/  BSYNC B1 ;  /* 0x0000000000017941 */ /* 0x000fea0003800000 */
.L_x_37818:
        /* <DEDUP_REMOVED lines=9> */
.L_x_37814:
[----:B------:R-:W-:Y:S05]  /*11fd0*/  BSYNC B0 ;  /* 0x0000000000007941 */ /* 0x000fea0003800000 */
.L_x_37813:
[----:B------:R-:W-:Y:S01]  /*11fe0*/  IMAD.WIDE.U32 R192, R195, 0x10, R154 ;  /* 0x00000010c3c07825 */ /* 0x000fe200078e009a */
[----:B------:R-:W0:Y:S01]  /*11ff0*/  @P0 LDC.64 R104, c[0x0][0x230] ;  /* 0x00008c00ff680b82 */ /* 0x000e220000000a00 */
[----:B------:R-:W-:Y:S01]  /*12000*/  IADD3 R201, R201, 0x160, RZ ;  /* 0x00000160c9c97810 */ /* 0x000fe20007ffe0ff */
[----:B------:R-:W-:Y:S01]  /*12010*/  BSSY B0, `(.L_x_37822) ;  /* 0x0000011000007945 */ /* 0x000fe20003800000 */
[----:B------:R-:W-:Y:S01]  /*12020*/  IADD3 R199, R199, 0x160, RZ ;  /* 0x00000160c7c77810 */ /* 0x000fe20007ffe0ff */
[----:B------:R1:W-:Y:S04]  /*12030*/  STG.E.128 desc[UR4][R192.64], R100 ;  /* 0x00000064c0007986 */ /* 0x0003e8000c101d04 */
[----:B------:R-:W2:Y:S01]  /*12040*/  @P3 LDC.64 R106, c[0x0][0x220] ;  /* 0x00008800ff6a3b82 */ /* 0x000ea20000000a00 */
[----:B0-----:R-:W-:Y:S01]  /*12050*/  @P0 IMAD.WIDE.U32 R194, R201, 0x10, R104 ;  /* 0x00000010c9c20825 */ /* 0x001fe200078e0068 */
[----:B-1----:R-:W-:Y:S06]  /*12060*/  @!P3 BRA `(.L_x_37823) ;  /* 0x00000000002cb947 */ /* 0x002fec0003800000 */
[----:B------:R-:W0:Y:S01]  /*12070*/  LDC.64 R104, c[0x0][0x240] ;  /* 0x00009000ff687b82 */ /* 0x000e220000000a00 */
[----:B------:R-:W-:Y:S01]  /*12080*/  IMAD.U32 R193, R2, 0x10000, RZ ;  /* 0x0001000002c17824 */ /* 0x000fe200078e00ff */
[----:B------:R-:W-:Y:S02]  /*12090*/  LOP3.LUT R192, R0, 0xffff, RZ, 0xc0, !PT ;  /* 0x0000ffff00c07812 */ /* 0x000fe400078ec0ff */
[----:B------:R-:W-:Y:S02]  /*120a0*/  LOP3.LUT R205, R3, 0xff, RZ, 0xc0, !PT ;  /* 0x000000ff03cd7812 */ /* 0x000fe400078ec0ff */
[----:B------:R-:W-:-:S04]  /*120b0*/  LOP3.LUT R193, R193, 0xff0000, RZ, 0xc0, !PT ;  /* 0x00ff0000c1c17812 */ /* 0x000fc800078ec0ff */
[----:B------:R-:W-:Y:S02]  /*120c0*/  LEA R192, R192, R193, 0x18 ;  /* 0x000000c1c0c07211 */ /* 0x000fe400078ec0ff */
[----:B------:R-:W-:Y:S02]  /*120d0*/  LOP3.LUT R193, R4, 0xff, RZ, 0xc0, !PT ;  /* 0x000000ff04c17812 */ /* 0x000fe400078ec0ff */
[----:B------:R-:W-:-:S05]  /*120e0*/  LEA R192, R205, R192, 0x8 ;  /* 0x000000c0cdc07211 */ /* 0x000fca00078e40ff */
[----:B------:R-:W-:Y:S02]  /*120f0*/  IMAD.IADD R193, R192, 0x1, R193 ;  /* 0x00000001c0c17824 */ /* 0x000fe400078e02c1 */
[----:B0-----:R-:W-:-:S05]  /*12100*/  IMAD.WIDE.U32 R104, R203, 0x4, R104 ;  /* 0x00000004cb687825 */ /* 0x001fca00078e0068 */
[----:B------:R0:W-:Y:S02]  /*12110*/  STG.E desc[UR4][R104.64], R193 ;  /* 0x000000c168007986 */ /* 0x0001e4000c101904 */
.L_x_37823:
[----:B------:R-:W-:Y:S05]  /*12120*/  BSYNC B0 ;  /* 0x0000000000007941 */ /* 0x000fea0003800000 */
.L_x_37822:
        /* <DEDUP_REMOVED lines=21> */
.L_x_37827:
[----:B------:R-:W-:-:S07]  /*12280*/  IMAD.MOV.U32 R4, RZ, RZ, R6 ;  /* 0x000000ffff047224 */ /* 0x000fce00078e0006 */
.L_x_37828:
[----:B------:R-:W-:Y:S05]  /*12290*/  BSYNC B1 ;  /* 0x0000000000017941 */ /* 0x000fea0003800000 */
.L_x_37826:
        /* <DEDUP_REMOVED lines=16> */
.L_x_37832:
[----:B------:R-:W-:Y:S05]  /*123a0*/  BSYNC B2 ;  /* 0x0000000000027941 */ /* 0x000fea0003800000 */
.L_x_37831:
        /* <DEDUP_REMOVED lines=44> */
.L_x_37830:
[----:B------:R-:W-:Y:S05]  /*12670*/  BSYNC B1 ;  /* 0x0000000000017941 */ /* 0x000fea0003800000 */
.L_x_37829:
[----:B------:R-:W-:Y:S01]  /*12680*/  I2FP.F32.U32 R4, R4 ;  /* 0x0000000400047245 */ /* 0x000fe20000201000 */
[----:B-----5:R-:W-:Y:S01]  /*12690*/  FMUL.FTZ R104, R56, UR9 ;  /* 0x0000000938687c20 */ /* 0x020fe20008410000 */
[----:B------:R-:W-:-:S03]  /*126a0*/  MOV R105, 0x2f800000 ;  /* 0x2f80000000697802 */ /* 0x000fc60000000f00 */
[----:B------:R-:W-:Y:S02]  /*126b0*/  FMUL.FTZ R104, R104, UR8 ;  /* 0x0000000868687c20 */ /* 0x000fe40008410000 */
[----:B------:R-:W-:-:S05]  /*126c0*/  FFMA.FTZ R4, R4, R105, 1.1641532182693481445e-10 ;  /* 0x2f00000004047423 */ /* 0x000fca0000010069 */
[----:B------:R-:W-:-:S04]  /*126d0*/  FSETP.GTU.FTZ.AND P1, PT, R4, UR7, PT ;  /* 0x0000000704007c0b */ /* 0x000fc8000bf3c000 */
[----:B------:R-:W-:Y:S02]  /*126e0*/  FSEL R104, R104, RZ, !P1 ;  /* 0x000000ff68687208 */ /* 0x000fe40004800000 */
[----:B------:R-:W-:-:S03]  /*126f0*/  SEL R4, RZ, 0x1, P1 ;  /* 0x00000001ff047807 */ /* 0x000fc60000800000 */
[----:B------:R-:W-:-:S07]  /*12700*/  @P0 FADD.FTZ R104, R52, R104 ;  /* 0x0000006834680221 */ /* 0x000fce0000010000 */
.L_x_37825:
[----:B------:R-:W-:Y:S05]  /*12710*/  BSYNC B0 ;  /* 0x0000000000007941 */ /* 0x000fea0003800000 */
.L_x_37824:
        /* <DEDUP_REMOVED lines=18> */
.L_x_37836:
[----:B------:R-:W-:-:S07]  /*12840*/  MOV R3, R6 ;  /* 0x0000000600037202 */ /* 0x000fce0000000f00 */
.L_x_37837:
[----:B------:R-:W-:Y:S05]  /*12850*/  BSYNC B1 ;  /* 0x0000000000017941 */ /* 0x000fea0003800000 */
.L_x_37835:
        /* <DEDUP_REMOVED lines=16> */
.L_x_37841:
[----:B------:R-:W-:Y:S05]  /*12960*/  BSYNC B2 ;  /* 0x0000000000027941 */ /* 0x000fea0003800000 */
.L_x_37840:
        /* <DEDUP_REMOVED lines=44> */
.L_x_37839:
[----:B------:R-:W-:Y:S05]  /*12c30*/  BSYNC B1 ;  /* 0x0000000000017941 */ /* 0x000fea0003800000 */
.L_x_37838:
        /* <DEDUP_REMOVED lines=9> */
.L_x_37834:
[----:B------:R-:W-:Y:S05]  /*12cd0*/  BSYNC B0 ;  /* 0x0000000000007941 */ /* 0x000fea0003800000 */
.L_x_37833:
        /* <DEDUP_REMOVED lines=18> */
.L_x_37845:
[----:B------:R-:W-:-:S07]  /*12e00*/  MOV R2, R6 ;  /* 0x0000000600027202 */ /* 0x000fce0000000f00 */
.L_x_37846:
[----:B------:R-:W-:Y:S05]  /*12e10*/  BSYNC B1 ;  /* 0x0000000000017941 */ /* 0x000fea0003800000 */
.L_x_37844:
        /* <DEDUP_REMOVED lines=16> */
.L_x_37850:
[----:B------:R-:W-:Y:S05]  /*12f20*/  BSYNC B2 ;  /* 0x0000000000027941 */ /* 0x000fea0003800000 */
.L_x_37849:
        /* <DEDUP_REMOVED lines=44> */
.L_x_37848:
[----:B------:R-:W-:Y:S05]  /*131f0*/  BSYNC B1 ;  /* 0x0000000000017941 */ /* 0x000fea0003800000 */
.L_x_37847:
        /* <DEDUP_REMOVED lines=9> */
.L_x_37843:
[----:B------:R-:W-:Y:S05]  /*13290*/  BSYNC B0 ;  /* 0x0000000000007941 */ /* 0x000fea0003800000 */
.L_x_37842:
        /* <DEDUP_REMOVED lines=18> */
.L_x_37854:
[----:B------:R-:W-:-:S07]  /*133c0*/  IMAD.MOV.U32 R0, RZ, RZ, R6 ;  /* 0x000000ffff007224 */ /* 0x000fce00078e0006 */
.L_x_37855:
[----:B------:R-:W-:Y:S05]  /*133d0*/  BSYNC B1 ;  /* 0x0000000000017941 */ /* 0x000fea0003800000 */
.L_x_37853:
        /* <DEDUP_REMOVED lines=16> */
.L_x_37859:
[----:B------:R-:W-:Y:S05]  /*134e0*/  BSYNC B2 ;  /* 0x0000000000027941 */ /* 0x000fea0003800000 */
.L_x_37858:
        /* <DEDUP_REMOVED lines=44> */
.L_x_37857:
[----:B------:R-:W-:Y:S05]  /*137b0*/  BSYNC B1 ;  /* 0x0000000000017941 */ /* 0x000fea0003800000 */
.L_x_37856:
        /* <DEDUP_REMOVED lines=9> */
.L_x_37852:
[----:B------:R-:W-:Y:S05]  /*13850*/  BSYNC B0 ;  /* 0x0000000000007941 */ /* 0x000fea0003800000 */
.L_x_37851:
[----:B------:R-:W-:Y:S01]  /*13860*/  FADD.FTZ R152, RZ, R60 ;  /* 0x0000003cff987221 */ /* 0x000fe20000010000 */
[----:B------:R-:W-:Y:S01]  /*13870*/  IMAD.WIDE.U32 R154, R201, 0x10, R154 ;  /* 0x00000010c99a7825 */ /* 0x000fe200078e009a */
[----:B------:R-:W-:Y:S01]  /*13880*/  BSSY B0, `(.L_x_37860) ;  /* 0x000003d000007945 */ /* 0x000fe20003800000 */
[----:B------:R-:W-:Y:S02]  /*13890*/  LOP3.LUT P0, RZ, R191, 0x1f, RZ, 0xc0, !PT ;  /* 0x0000001fbfff7812 */ /* 0x000fe4000780c0ff */
        /* <DEDUP_REMOVED lines=59> */
.L_x_37861:
[----:B------:R-:W-:Y:S05]  /*13c50*/  BSYNC B0 ;  /* 0x0000000000007941 */ /* 0x000fea0003800000 */
.L_x_37860:
[----:B------:R-:W-:Y:S01]  /*13c60*/  UMOV UR10, 0xffffffff ;  /* 0xffffffff000a7882 */ /* 0x000fe20000000000 */
[----:B0-----:R-:W-:Y:S02]  /*13c70*/  FADD.FTZ R152, R194, R107 ;  /* 0x0000006bc2987221 */ /* 0x001fe40000010000 */
[----:B------:R-:W-:Y:S05]  /*13c80*/  BRA.DIV UR10, `(.L_x_37862) ;  /* 0x000000160a1c7947 */ /* 0x000fea000b800000 */
        /* <DEDUP_REMOVED lines=117> */
.L_x_37877:
        /* <DEDUP_REMOVED lines=18> */
[----:B------:R-:W-:Y:S02]  /*14500*/  IADD3 R196, R196, -0x1, RZ ;  /* 0xffffffffc4c47810 */ /* 0x000fe40007ffe0ff */
[----:B------:R-:W-:Y:S01]  /*14510*/  LOP3.LUT R109, R191, 0x1f, RZ, 0xc0, !PT ;  /* 0x0000001fbf6d7812 */ /* 0x000fe200078ec0ff */
[C---:B------:R-:W-:Y:S01]  /*14520*/  FADD.FTZ R228, -R193.reuse, R88 ;  /* 0x00000058c1e47221 */ /* 0x040fe20000010100 */
[C---:B------:R-:W-:Y:S01]  /*14530*/  FADD.FTZ R230, -R193.reuse, R89 ;  /* 0x00000059c1e67221 */ /* 0x040fe20000010100 */
[----:B------:R-:W-:Y:S01]  /*14540*/  IMAD R196, R196, R197, RZ ;  /* 0x000000c5c4c47224 */ /* 0x000fe200078e02ff */
[----:B------:R-:W1:Y:S01]  /*14550*/  LDC.64 R88, c[0x0][0x2b8] ;  /* 0x0000ae00ff587b82 */ /* 0x000e620000000a00 */
[C---:B------:R-:W-:Y:S01]  /*14560*/  FADD.FTZ R154, -R193.reuse, R61 ;  /* 0x0000003dc19a7221 */ /* 0x040fe20000010100 */
[C---:B------:R-:W-:Y:S01]  /*14570*/  FADD.FTZ R152, -R193.reuse, R60 ;  /* 0x0000003cc1987221 */ /* 0x040fe20000010100 */
[C---:B------:R-:W-:Y:S01]  /*14580*/  FADD.FTZ R62, -R193.reuse, R62 ;  /* 0x0000003ec13e7221 */ /* 0x040fe20000010100 */
[----:B------:R-:W-:Y:S01]  /*14590*/  SHF.R.S32.HI R61, RZ, 0x1f, R196 ;  /* 0x0000001fff3d7819 */ /* 0x000fe200000114c4 */
[C---:B------:R-:W-:Y:S01]  /*145a0*/  FADD.FTZ R194, -R193.reuse, R63 ;  /* 0x0000003fc1c27221 */ /* 0x040fe20000010100 */
[C---:B------:R-:W-:Y:S01]  /*145b0*/  FADD.FTZ R202, -R193.reuse, R69 ;  /* 0x00000045c1ca7221 */ /* 0x040fe20000010100 */
[----:B------:R-:W-:Y:S01]  /*145c0*/  FADD.FTZ R64, -R193, R64 ;  /* 0x00000040c1407221 */ /* 0x000fe20000010100 */
[----:B------:R-:W-:Y:S01]  /*145d0*/  LEA.HI R60, R61, R196, RZ, 0x2 ;  /* 0x000000c43d3c7211 */ /* 0x000fe200078f10ff */
[C---:B------:R-:W-:Y:S01]  /*145e0*/  FMUL.FTZ R152, R195.reuse, R152 ;  /* 0x00000098c3987220 */ /* 0x040fe20000410000 */
[C---:B------:R-:W-:Y:S01]  /*145f0*/  FMUL.FTZ R61, R195.reuse, R154 ;  /* 0x0000009ac33d7220 */ /* 0x040fe20000410000 */
[C---:B------:R-:W-:Y:S01]  /*14600*/  FMUL.FTZ R62, R195.reuse, R62 ;  /* 0x0000003ec33e7220 */ /* 0x040fe20000410000 */
[----:B------:R-:W-:Y:S01]  /*14610*/  LEA.HI.SX32 R69, R60, R109, 0x1e ;  /* 0x0000006d3c457211 */ /* 0x000fe200078ff2ff */
[----:B------:R-:W-:Y:S01]  /*14620*/  FMUL.FTZ R63, R195, R194 ;  /* 0x000000c2c33f7220 */ /* 0x000fe20000410000 */
[C---:B------:R-:W-:Y:S01]  /*14630*/  FADD.FTZ R204, -R193.reuse, R72 ;  /* 0x00000048c1cc7221 */ /* 0x040fe20000010100 */
[----:B------:R-:W-:Y:S01]  /*14640*/  FADD.FTZ R198, -R193, R65 ;  /* 0x00000041c1c67221 */ /* 0x000fe20000010100 */
[----:B------:R-:W-:Y:S01]  /*14650*/  FMUL.FTZ R72, R195, R64 ;  /* 0x00000040c3487220 */ /* 0x000fe20000410000 */
[----:B------:R-:W-:Y:S01]  /*14660*/  FFMA.FTZ R63, R29, R63, R112 ;  /* 0x0000003f1d3f7223 */ /* 0x000fe20000010070 */
[----:B------:R-:W-:Y:S01]  /*14670*/  FFMA.FTZ R62, R140, R62, R169 ;  /* 0x0000003e8c3e7223 */ /* 0x000fe200000100a9 */
[----:B------:R-:W-:Y:S01]  /*14680*/  FFMA.FTZ R61, R30, R61, R51 ;  /* 0x0000003d1e3d7223 */ /* 0x000fe20000010033 */
[----:B------:R-:W-:Y:S01]  /*14690*/  FFMA.FTZ R60, R141, R152, R168 ;  /* 0x000000988d3c7223 */ /* 0x000fe200000100a8 */
[C---:B------:R-:W-:Y:S01]  /*146a0*/  FADD.FTZ R66, -R193.reuse, R66 ;  /* 0x00000042c1427221 */ /* 0x040fe20000010100 */
[C---:B0-----:R-:W-:Y:S01]  /*146b0*/  FADD.FTZ R200, -R193.reuse, R67 ;  /* 0x00000043c1c87221 */ /* 0x041fe20000010100 */
[----:B------:R-:W-:Y:S01]  /*146c0*/  FADD.FTZ R224, -R193, R85 ;  /* 0x00000055c1e07221 */ /* 0x000fe20000010100 */
[----:B-1----:R-:W-:-:S04]  /*146d0*/  IMAD.WIDE.U32 R64, R69, 0x10, R88 ;  /* 0x0000001045407825 */ /* 0x002fc800078e0058 */
[C---:B------:R-:W-:Y:S01]  /*146e0*/  FADD.FTZ R68, -R193.reuse, R68 ;  /* 0x00000044c1447221 */ /* 0x040fe20000010100 */
[C---:B------:R-:W-:Y:S01]  /*146f0*/  FADD.FTZ R206, -R193.reuse, R73 ;  /* 0x00000049c1ce7221 */ /* 0x040fe20000010100 */
[C---:B------:R-:W-:Y:S01]  /*14700*/  FADD.FTZ R208, -R193.reuse, R74 ;  /* 0x0000004ac1d07221 */ /* 0x040fe20000010100 */
[C---:B------:R-:W-:Y:S01]  /*14710*/  FADD.FTZ R210, -R193.reuse, R75 ;  /* 0x0000004bc1d27221 */ /* 0x040fe20000010100 */
[----:B------:R-:W-:Y:S01]  /*14720*/  FADD.FTZ R82, -R193, R82 ;  /* 0x00000052c1527221 */ /* 0x000fe20000010100 */
[----:B------:R-:W-:Y:S01]  /*14730*/  IADD3 R85, R69, 0x20, RZ ;  /* 0x0000002045557810 */ /* 0x000fe20007ffe0ff */
        /* <DEDUP_REMOVED lines=24> */
[C---:B------:R-:W-:Y:S01]  /*148c0*/  VIADD R91, R69.reuse, 0x40 ;  /* 0x00000040455b7836 */ /* 0x040fe20000000000 */
[----:B------:R-:W-:Y:S01]  /*148d0*/  IADD3 R105, R69, 0x60, RZ ;  /* 0x0000006045697810 */ /* 0x000fe20007ffe0ff */
[----:B------:R-:W-:Y:S01]  /*148e0*/  FADD.FTZ R76, -R193, R76 ;  /* 0x0000004cc14c7221 */ /* 0x000fe20000010100 */
[----:B------:R-:W-:Y:S01]  /*148f0*/  IADD3 R103, R69, 0x80, RZ ;  /* 0x0000008045677810 */ /* 0x000fe20007ffe0ff */
[----:B------:R-:W-:Y:S01]  /*14900*/  FADD.FTZ R214, -R193, R77 ;  /* 0x0000004dc1d67221 */ /* 0x000fe20000010100 */
[----:B------:R-:W-:Y:S01]  /*14910*/  IADD3 R99, R69, 0xc0, RZ ;  /* 0x000000c045637810 */ /* 0x000fe20007ffe0ff */
[----:B------:R-:W-:Y:S01]  /*14920*/  FADD.FTZ R216, -R193, R78 ;  /* 0x0000004ec1d87221 */ /* 0x000fe20000010100 */
[----:B------:R-:W-:Y:S01]  /*14930*/  IADD3 R97, R69, 0xe0, RZ ;  /* 0x000000e045617810 */ /* 0x000fe20007ffe0ff */
[----:B------:R-:W-:Y:S01]  /*14940*/  FADD.FTZ R218, -R193, R79 ;  /* 0x0000004fc1da7221 */ /* 0x000fe20000010100 */
[C---:B------:R-:W-:Y:S01]  /*14950*/  IADD3 R93, R69.reuse, 0x120, RZ ;  /* 0x00000120455d7810 */ /* 0x040fe20007ffe0ff */
[C---:B------:R-:W-:Y:S01]  /*14960*/  VIADD R101, R69.reuse, 0xa0 ;  /* 0x000000a045657836 */ /* 0x040fe20000000000 */
[C---:B0-----:R-:W-:Y:S01]  /*14970*/  IADD3 R61, R69.reuse, 0x140, RZ ;  /* 0x00000140453d7810 */ /* 0x041fe20007ffe0ff */
[----:B------:R-:W-:-:S02]  /*14980*/  VIADD R95, R69, 0x100 ;  /* 0x00000100455f7836 */ /* 0x000fc40000000000 */
[C---:B------:R-:W-:Y:S01]  /*14990*/  FADD.FTZ R80, -R193.reuse, R80 ;  /* 0x00000050c1507221 */ /* 0x040fe20000010100 */
[C---:B------:R-:W-:Y:S01]  /*149a0*/  FADD.FTZ R220, -R193.reuse, R81 ;  /* 0x00000051c1dc7221 */ /* 0x040fe20000010100 */
[----:B------:R-:W-:Y:S01]  /*149b0*/  FADD.FTZ R222, -R193, R83 ;  /* 0x00000053c1de7221 */ /* 0x000fe20000010100 */
[C---:B------:R-:W-:Y:S01]  /*149c0*/  FMUL.FTZ R66, R195.reuse, R68 ;  /* 0x00000044c3427220 */ /* 0x040fe20000410000 */
[C---:B------:R-:W-:Y:S01]  /*149d0*/  FMUL.FTZ R67, R195.reuse, R202 ;  /* 0x000000cac3437220 */ /* 0x040fe20000410000 */
[C---:B------:R-:W-:Y:S01]  /*149e0*/  FMUL.FTZ R71, R195.reuse, R206 ;  /* 0x000000cec3477220 */ /* 0x040fe20000410000 */
[----:B------:R-:W-:Y:S01]  /*149f0*/  FMUL.FTZ R205, R195, R82 ;  /* 0x00000052c3cd7220 */ /* 0x000fe20000410000 */
[----:B------:R-:W-:Y:S02]  /*14a00*/  VIADD R63, R69, 0x160 ;  /* 0x00000160453f7836 */ /* 0x000fe40000000000 */
        /* <DEDUP_REMOVED lines=37> */
[----:B------:R-:W-:Y:S01]  /*14c60*/  FADD.FTZ R250, -R193, R107 ;  /* 0x0000006bc1fa7221 */ /* 0x000fe20000010100 */
        /* <DEDUP_REMOVED lines=20> */
[----:B------:R-:W-:Y:S01]  /*14db0*/  FMUL.FTZ R154, R195, R242 ;  /* 0x000000f2c39a7220 */ /* 0x000fe20000410000 */
        /* <DEDUP_REMOVED lines=14> */
[----:B------:R-:W-:Y:S01]  /*14ea0*/  FFMA.FTZ R76, R127, R82, R156 ;  /* 0x000000527f4c7223 */ /* 0x000fe2000001009c */
        /* <DEDUP_REMOVED lines=31> */
.L_x_37864:
[----:B------:R-:W-:Y:S05]  /*150a0*/  BSYNC B0 ;  /* 0x0000000000007941 */ /* 0x000fea0003800000 */
.L_x_37863:
[----:B---3--:R-:W1:Y:S02]  /*150b0*/  LDC.64 R60, c[0x0][0x210] ;  /* 0x00008400ff3c7b82 */ /* 0x008e640000000a00 */
[----:B-1----:R-:W-:-:S04]  /*150c0*/  LEA R190, R60, R190, 0x2 ;  /* 0x000000be3cbe7211 */ /* 0x002fc800078e10ff */
[----:B------:R-:W-:-:S13]  /*150d0*/  ISETP.GE.AND P0, PT, R190, R61, PT ;  /* 0x0000003dbe00720c */ /* 0x000fda0003f06270 */
[----:B------:R-:W-:Y:S05]  /*150e0*/  @!P0 BRA `(.L_x_37865) ;  /* 0xfffffec000408947 */ /* 0x000fea000383ffff */
[----:B------:R-:W-:Y:S05]  /*150f0*/  EXIT ;  /* 0x000000000000794d */ /* 0x000fea0003800000 */
.L_x_37862:
        /* <DEDUP_REMOVED lines=8> */
.L_x_37867:
[----:B------:R-:W-:Y:S05]  /*15180*/  BSYNC B0 ;  /* 0x0000000000007941 */ /* 0x000fea0003800000 */
.L_x_37866:
        /* <DEDUP_REMOVED lines=9> */
.L_x_37868:
[----:B------:R-:W-:Y:S01]  /*15220*/  HFMA2.MMA R203, -RZ, RZ, 0, 2.384185791015625e-07 ;  /* 0x00000004ffcb7435 */ /* 0x000fe200000001ff */
[----:B------:R-:W-:-:S05]  /*15230*/  MOV R154, R201 ;  /* 0x000000c9009a7202 */ /* 0x000fca0000000f00 */
[----:B------:R-:W-:-:S04]  /*15240*/  FADD.FTZ R154, R153, R154 ;  /* 0x0000009a999a7221 */ /* 0x000fc80000010000 */
[----:B------:R-:W-:-:S07]  /*15250*/  IMAD.MOV.U32 R202, RZ, RZ, R154 ;  /* 0x000000ffffca7224 */ /* 0x000fce00078e009a */
[----:B------:R-:W-:Y:S05]  /*15260*/  WARPSYNC.COLLECTIVE R199, `(.L_x_37869) ;  /* 0x00000000c7087348 */ /* 0x000fea0003c00000 */
[----:B------:R0:W1:Y:S02]  /*15270*/  SHFL.BFLY P1, R201, R202, R203, R204 ;  /* 0x0c0000cbcac97389 */ /* 0x00006400000200cc */
[----:B01----:R-:W-:Y:S01]  /*15280*/  ENDCOLLECTIVE ;  /* 0x000000000000791b */ /* 0x003fe20003800000 */
.L_x_37869:
[----:B------:R-:W-:Y:S01]  /*15290*/  HFMA2.MMA R203, -RZ, RZ, 0, 4.76837158203125e-07 ;  /* 0x00000008ffcb7435 */ /* 0x000fe200000001ff */
[----:B------:R-:W-:-:S05]  /*152a0*/  MOV R155, R201 ;  /* 0x000000c9009b7202 */ /* 0x000fca0000000f00 */
[----:B------:R-:W-:-:S04]  /*152b0*/  FADD.FTZ R155, R154, R155 ;  /* 0x0000009b9a9b7221 */ /* 0x000fc80000010000 */
[----:B------:R-:W-:-:S07]  /*152c0*/  IMAD.MOV.U32 R202, RZ, RZ, R155 ;  /* 0x000000ffffca7224 */ /* 0x000fce00078e009b */
[----:B------:R-:W-:Y:S05]  /*152d0*/  WARPSYNC.COLLECTIVE R199, `(.L_x_37870) ;  /* 0x00000000c7087348 */ /* 0x000fea0003c00000 */
[----:B------:R0:W1:Y:S02]  /*152e0*/  SHFL.BFLY P1, R201, R202, R203, R204 ;  /* 0x0c0000cbcac97389 */ /* 0x00006400000200cc */
[----:B01----:R-:W-:Y:S01]  /*152f0*/  ENDCOLLECTIVE ;  /* 0x000000000000791b */ /* 0x003fe20003800000 */
.L_x_37870:
        /* <DEDUP_REMOVED lines=8> */
.L_x_37871:
        /* <DEDUP_REMOVED lines=104> */
.L_x_37872:
[----:B------:R-:W-:Y:S01]  /*15a00*/  HFMA2.MMA R203, -RZ, RZ, 0, 1.1920928955078125e-07 ;  /* 0x00000002ffcb7435 */ /* 0x000fe200000001ff */
[----:B------:R-:W-:-:S05]  /*15a10*/  MOV R153, R201 ;  /* 0x000000c900997202 */ /* 0x000fca0000000f00 */
[----:B------:R-:W-:-:S04]  /*15a20*/  FADD.FTZ R153, R152, R153 ;  /* 0x0000009998997221 */ /* 0x000fc80000010000 */
[----:B------:R-:W-:-:S07]  /*15a30*/  IMAD.MOV.U32 R202, RZ, RZ, R153 ;  /* 0x000000ffffca7224 */ /* 0x000fce00078e0099 */
[----:B------:R-:W-:Y:S05]  /*15a40*/  WARPSYNC.COLLECTIVE R199, `(.L_x_37873) ;  /* 0x00000000c7087348 */ /* 0x000fea0003c00000 */
[----:B------:R0:W1:Y:S02]  /*15a50*/  SHFL.BFLY P1, R201, R202, R203, R204 ;  /* 0x0c0000cbcac97389 */ /* 0x00006400000200cc */
[----:B01----:R-:W-:Y:S01]  /*15a60*/  ENDCOLLECTIVE ;  /* 0x000000000000791b */ /* 0x003fe20003800000 */
.L_x_37873:
[----:B------:R-:W-:Y:S01]  /*15a70*/  HFMA2.MMA R203, -RZ, RZ, 0, 2.384185791015625e-07 ;  /* 0x00000004ffcb7435 */ /* 0x000fe200000001ff */
[----:B------:R-:W-:-:S05]  /*15a80*/  MOV R154, R201 ;  /* 0x000000c9009a7202 */ /* 0x000fca0000000f00 */
[----:B------:R-:W-:-:S04]  /*15a90*/  FADD.FTZ R154, R153, R154 ;  /* 0x0000009a999a7221 */ /* 0x000fc80000010000 */
[----:B------:R-:W-:-:S07]  /*15aa0*/  IMAD.MOV.U32 R202, RZ, RZ, R154 ;  /* 0x000000ffffca7224 */ /* 0x000fce00078e009a */
[----:B------:R-:W-:Y:S05]  /*15ab0*/  WARPSYNC.COLLECTIVE R199, `(.L_x_37874) ;  /* 0x00000000c7087348 */ /* 0x000fea0003c00000 */
[----:B------:R0:W1:Y:S02]  /*15ac0*/  SHFL.BFLY P1, R201, R202, R203, R204 ;  /* 0x0c0000cbcac97389 */ /* 0x00006400000200cc */
[----:B01----:R-:W-:Y:S01]  /*15ad0*/  ENDCOLLECTIVE ;  /* 0x000000000000791b */ /* 0x003fe20003800000 */
.L_x_37874:
[----:B------:R-:W-:Y:S01]  /*15ae0*/  HFMA2.MMA R203, -RZ, RZ, 0, 4.76837158203125e-07 ;  /* 0x00000008ffcb7435 */ /* 0x000fe200000001ff */
[----:B------:R-:W-:-:S05]  /*15af0*/  MOV R155, R201 ;  /* 0x000000c9009b7202 */ /* 0x000fca0000000f00 */
[----:B------:R-:W-:-:S04]  /*15b00*/  FADD.FTZ R155, R154, R155 ;  /* 0x0000009b9a9b7221 */ /* 0x000fc80000010000 */
[----:B------:R-:W-:-:S07]  /*15b10*/  IMAD.MOV.U32 R202, RZ, RZ, R155 ;  /* 0x000000ffffca7224 */ /* 0x000fce00078e009b */
[----:B------:R-:W-:Y:S05]  /*15b20*/  WARPSYNC.COLLECTIVE R199, `(.L_x_37875) ;  /* 0x00000000c7087348 */ /* 0x000fea0003c00000 */
[----:B------:R0:W1:Y:S02]  /*15b30*/  SHFL.BFLY P1, R201, R202, R203, R204 ;  /* 0x0c0000cbcac97389 */ /* 0x00006400000200cc */
[----:B01----:R-:W-:Y:S01]  /*15b40*/  ENDCOLLECTIVE ;  /* 0x000000000000791b */ /* 0x003fe20003800000 */
.L_x_37875:
[----:B------:R-:W-:Y:S01]  /*15b50*/  HFMA2.MMA R203, -RZ, RZ, 0, 9.5367431640625e-07 ;  /* 0x00000010ffcb7435 */ /* 0x000fe200000001ff */
[----:B------:R-:W-:-:S05]  /*15b60*/  MOV R200, R201 ;  /* 0x000000c900c87202 */ /* 0x000fca0000000f00 */
[----:B------:R-:W-:-:S04]  /*15b70*/  FADD.FTZ R200, R155, R200 ;  /* 0x000000c89bc87221 */ /* 0x000fc80000010000 */
[----:B------:R-:W-:-:S07]  /*15b80*/  IMAD.MOV.U32 R202, RZ, RZ, R200 ;  /* 0x000000ffffca7224 */ /* 0x000fce00078e00c8 */
[----:B------:R-:W-:Y:S05]  /*15b90*/  WARPSYNC.COLLECTIVE R199, `(.L_x_37876) ;  /* 0x00000000c7087348 */ /* 0x000fea0003c00000 */
[----:B------:R0:W1:Y:S02]  /*15ba0*/  SHFL.BFLY P1, R201, R202, R203, R204 ;  /* 0x0c0000cbcac97389 */ /* 0x00006400000200cc */
[----:B01----:R-:W-:Y:S01]  /*15bb0*/  ENDCOLLECTIVE ;  /* 0x000000000000791b */ /* 0x003fe20003800000 */
.L_x_37876:
[----:B------:R-:W-:Y:S01]  /*15bc0*/  MOV R195, R201 ;  /* 0x000000c900c37202 */ /* 0x000fe20000000f00 */
[----:B------:R-:W-:Y:S06]  /*15bd0*/  BRA `(.L_x_37877) ;  /* 0xffffffe800007947 */ /* 0x000fec000383ffff */
.L_x_37878:
        /* <DEDUP_REMOVED lines=10> */
.L_x_44474:


//--------------------- .text._ZN10layer_norm13ln_fwd_kernelINS_13Kernel_traitsI6__halfffffjLj1536ELj1ELj4ELj1ELj16ENS_18Kernel_traits_baseILj1536ES2_ffffjLj128EEEEELb1ELb1ELb0ELb0EEEvNS_9FwdParamsE --------------------------
	.section	.text._ZN10layer_norm13ln_fwd_kernelINS_13Kernel_traitsI6__halfffffjLj1536ELj1ELj4ELj1ELj16ENS_18Kernel_traits_baseILj1536ES2_ffffjLj128EEEEELb1ELb1ELb0ELb0EEEvNS_9FwdParamsE,"ax",@progbits
	.align	128
        .global         _ZN10layer_norm13ln_fwd_kernelINS_13Kernel_traitsI6__halfffffjLj1536ELj1ELj4ELj1ELj16ENS_18Kernel_traits_baseILj1536ES2_ffffjLj128EEEEELb1ELb1ELb0ELb0EEEvNS_9FwdParamsE
        .type           _ZN10layer_norm13ln_fwd_kernelINS_13Kernel_traitsI6__halfffffjLj1536ELj1ELj4ELj1ELj16ENS_18Kernel_traits_baseILj1536ES2_ffffjLj128EEEEELb1ELb1ELb0ELb0EEEvNS_9FwdParamsE,@function
        .size           _ZN10layer_norm13ln_fwd_kernelINS_13Kernel_traitsI6__halfffffjLj1536ELj1ELj4ELj1ELj16ENS_18Kernel_traits_baseILj1536ES2_ffffjLj128EEEEELb1ELb1ELb0ELb0EEEvNS_9FwdParamsE,(.L_x_44475 - _ZN10layer_norm13ln_fwd_kernelINS_13Kernel_traitsI6__halfffffjLj1536ELj1ELj4ELj1ELj16ENS_18Kernel_traits_baseILj1536ES2_ffffjLj128EEEEELb1ELb1ELb0ELb0EEEvNS_9FwdParamsE)
        .other          _ZN10layer_norm13ln_fwd_kernelINS_13Kernel_traitsI6__halfffffjLj1536ELj1ELj4ELj1ELj16ENS_18Kernel_traits_baseILj1536ES2_ffffjLj128EEEEELb1ELb1ELb0ELb0EEEvNS_9FwdParamsE,@"STO_CUDA_ENTRY STV_DEFAULT"
_ZN10layer_norm13ln_fwd_kernelINS_13Kernel_traitsI6__halfffffjLj1536ELj1ELj4ELj1ELj16ENS_18Kernel_traits_baseILj1536ES2_ffffjLj128EEEEELb1ELb1ELb0ELb0EEEvNS_9FwdParamsE:
.text._ZN10layer_norm13ln_fwd_kernelINS_13Kernel_traitsI6__halfffffjLj1536ELj1ELj4ELj1ELj16ENS_18Kernel_traits_baseILj1536ES2_ffffjLj128EEEEELb1ELb1ELb0ELb0EEEvNS_9FwdParamsE:
        /* <DEDUP_REMOVED lines=13> */
[----:B------:R-:W4:Y:S01]  /*00d0*/  S2R R32, SR_CTAID.X ;  /* 0x0000000000207919 */ /* 0x000f220000002500 */
[----:B------:R-:W-:-:S04]  /*00e0*/  ULDC UR8, c[0x0][0x0] ;  /* 0x0000000000087ab9 */ /* 0x000fc80000000800 */
[----:B------:R-:W5:Y:S01]  /*00f0*/  LDC R10, c[0x0][0x218] ;  /* 0x00008600ff0a7b82 */ /* 0x000f620000000800 */
[----:B-1----:R-:W-:-:S05]  /*0100*/  @P0 IMAD.MOV.U32 R7, RZ, RZ, R209 ;  /* 0x000000ffff070224 */ /* 0x002fca00078e00d1 */
[----:B------:R-:W3:Y:S01]  /*0110*/  @P0 LDG.E.64 R4, desc[UR4][R6.64] ;  /* 0x0000000406040981 */ /* 0x000ee2000c1e1b00 */
[----:B------:R-:W-:Y:S01]  /*0120*/  LOP3.LUT R212, R212, 0xfffbffff, RZ, 0xc0, !PT ;  /* 0xfffbffffd4d47812 */ /* 0x000fe200078ec0ff */
[----:B------:R-:W-:Y:S01]  /*0130*/  BSSY B0, `(.L_x_37879) ;  /* 0x0000054000007945 */ /* 0x000fe20003800000 */
[----:B0-----:R-:W-:Y:S01]  /*0140*/  LOP3.LUT R71, R211, 0x1f, RZ, 0xc0, !PT ;  /* 0x0000001fd3477812 */ /* 0x001fe200078ec0ff */
[----:B----4-:R-:W-:Y:S01]  /*0150*/  IMAD R210, R32, UR8, R211 ;  /* 0x0000000820d27c24 */ /* 0x010fe2000f8e02d3 */
[----:B--2---:R-:W-:Y:S02]  /*0160*/  @P0 R2UR UR6, R2 ;  /* 0x00000000020602ca */ /* 0x004fe400000e0000 */
[----:B------:R-:W-:-:S11]  /*0170*/  @P0 R2UR UR7, R3 ;  /* 0x00000000030702ca */ /* 0x000fd600000e0000 */
[----:B------:R-:W-:Y:S02]  /*0180*/  UIADD3 UR9, UR6, -0x61c88647, URZ ;  /* 0x9e3779b906097890 */ /* 0x000fe4000fffe03f */
[----:B------:R-:W-:Y:S02]  /*0190*/  UIADD3 UR8, UR7, -0x4498517b, URZ ;  /* 0xbb67ae8507087890 */ /* 0x000fe4000fffe03f */
[----:B------:R-:W-:Y:S02]  /*01a0*/  UIADD3 UR10, UR6, 0x3c6ef372, URZ ;  /* 0x3c6ef372060a7890 */ /* 0x000fe4000fffe03f */
[----:B------:R-:W-:Y:S01]  /*01b0*/  UIADD3 UR11, UR7, 0x76cf5d0a, URZ ;  /* 0x76cf5d0a070b7890 */ /* 0x000fe2000fffe03f */
[----:B---3--:R-:W-:Y:S01]  /*01c0*/  @P0 IADD3 R0, P1, R4, R9, RZ ;  /* 0x0000000904000210 */ /* 0x008fe20007f3e0ff */
[----:B------:R-:W-:Y:S02]  /*01d0*/  UIADD3 UR12, UR7, 0x32370b8f, URZ ;  /* 0x32370b8f070c7890 */ /* 0x000fe4000fffe03f */
[----:B------:R-:W-:-:S02]  /*01e0*/  UIADD3 UR13, UR6, -0x255992d5, URZ ;  /* 0xdaa66d2b060d7890 */ /* 0x000fc4000fffe03f */
[----:B------:R-:W-:Y:S01]  /*01f0*/  @P0 IMAD.X R209, RZ, RZ, R5, P1 ;  /* 0x000000ffffd10224 */ /* 0x000fe200008e0605 */
[----:B------:R-:W-:Y:S01]  /*0200*/  UIADD3 UR14, UR6, 0x78dde6e4, URZ ;  /* 0x78dde6e4060e7890 */ /* 0x000fe2000fffe03f */
[----:B------:R-:W-:Y:S01]  /*0210*/  IMAD.WIDE.U32 R4, R210, -0x326172a9, RZ ;  /* 0xcd9e8d57d2047825 */ /* 0x000fe200078e00ff */
[----:B------:R-:W-:Y:S02]  /*0220*/  UIADD3 UR15, UR7, -0x126145ec, URZ ;  /* 0xed9eba14070f7890 */ /* 0x000fe4000fffe03f */
[--C-:B------:R-:W-:Y:S01]  /*0230*/  SHF.R.U32.HI R207, RZ, 0x2, R209.reuse ;  /* 0x00000002ffcf7819 */ /* 0x100fe200000116d1 */
[----:B------:R-:W-:Y:S01]  /*0240*/  UIADD3 UR17, UR7, -0x56f99767, URZ ;  /* 0xa906689907117890 */ /* 0x000fe2000fffe03f */
[----:B------:R-:W-:Y:S01]  /*0250*/  SHF.R.U64 R209, R0, 0x2, R209 ;  /* 0x0000000200d17819 */ /* 0x000fe200000012d1 */
[----:B------:R-:W-:Y:S02]  /*0260*/  UIADD3 UR16, UR6, 0x1715609d, URZ ;  /* 0x1715609d06107890 */ /* 0x000fe4000fffe03f */
[----:B------:R-:W-:Y:S01]  /*0270*/  LOP3.LUT R6, R5, UR6, R207, 0x96, !PT ;  /* 0x0000000605067c12 */ /* 0x000fe2000f8e96cf */
[----:B------:R-:W-:Y:S01]  /*0280*/  UIADD3 UR18, UR6, -0x4ab325aa, URZ ;  /* 0xb54cda5606127890 */ /* 0x000fe2000fffe03f */
[----:B------:R-:W-:Y:S01]  /*0290*/  IMAD.WIDE.U32 R2, R209, -0x2daee0ad, RZ ;  /* 0xd2511f53d1027825 */ /* 0x000fe200078e00ff */
[----:B------:R-:W-:-:S02]  /*02a0*/  UIADD3 UR19, UR7, 0x646e171e, URZ ;  /* 0x646e171e07137890 */ /* 0x000fc4000fffe03f */
[----:B------:R-:W-:Y:S01]  /*02b0*/  UIADD3 UR20, UR6, 0x5384540f, URZ ;  /* 0x5384540f06147890 */ /* 0x000fe2000fffe03f */
[----:B------:R-:W-:Y:S01]  /*02c0*/  IMAD.WIDE.U32 R6, R6, -0x2daee0ad, RZ ;  /* 0xd2511f5306067825 */ /* 0x000fe200078e00ff */
[----:B------:R-:W-:Y:S01]  /*02d0*/  LOP3.LUT R3, R3, UR7, RZ, 0x3c, !PT ;  /* 0x0000000703037c12 */ /* 0x000fe2000f8e3cff */
[----:B------:R-:W-:Y:S02]  /*02e0*/  UIADD3 UR21, UR7, 0x1fd5c5a3, URZ ;  /* 0x1fd5c5a307157890 */ /* 0x000fe4000fffe03f */
[----:B------:R-:W-:Y:S01]  /*02f0*/  UIADD3 UR22, UR6, -0xe443238, URZ ;  /* 0xf1bbcdc806167890 */ /* 0x000fe2000fffe03f */
[----:B------:R-:W-:Y:S01]  /*0300*/  LOP3.LUT R8, R7, UR8, R2, 0x96, !PT ;  /* 0x0000000807087c12 */ /* 0x000fe2000f8e9602 */
[----:B------:R-:W-:Y:S01]  /*0310*/  IMAD.WIDE.U32 R2, R3, -0x326172a9, RZ ;  /* 0xcd9e8d5703027825 */ /* 0x000fe200078e00ff */
[----:B------:R-:W-:Y:S02]  /*0320*/  UIADD3 UR23, UR7, -0x24c28bd8, URZ ;  /* 0xdb3d742807177890 */ /* 0x000fe4000fffe03f */
[----:B------:R-:W-:Y:S01]  /*0330*/  UIADD3 UR24, UR6, -0x700cb87f, URZ ;  /* 0x8ff3478106187890 */ /* 0x000fe2000fffe03f */
        /* <DEDUP_REMOVED lines=8> */
[----:B-----5:R-:W-:-:S03]  /*03c0*/  SHF.R.S32.HI R5, RZ, 0x1f, R10 ;  /* 0x0000001fff057819 */ /* 0x020fc6000001140a */
[----:B------:R-:W-:Y:S01]  /*03d0*/  IMAD.WIDE.U32 R6, R6, -0x326172a9, RZ ;  /* 0xcd9e8d5706067825 */ /* 0x000fe200078e00ff */
[----:B------:R-:W-:Y:S02]  /*03e0*/  LEA.HI R5, R5, R10, RZ, 0x2 ;  /* 0x0000000a05057211 */ /* 0x000fe400078f10ff */
[----:B------:R-:W-:Y:S02]  /*03f0*/  LOP3.LUT R10, R71, 0x1f, RZ, 0x3c, !PT ;  /* 0x0000001f470a7812 */ /* 0x000fe400078e3cff */
[----:B------:R-:W-:Y:S02]  /*0400*/  LOP3.LUT R3, R3, UR13, R8, 0x96, !PT ;  /* 0x0000000d03037c12 */ /* 0x000fe4000f8e9608 */
[----:B------:R-:W-:Y:S02]  /*0410*/  LEA.HI.SX32 R201, R5, R10, 0x1e ;  /* 0x0000000a05c97211 */ /* 0x000fe400078ff2ff */
[----:B------:R-:W-:Y:S01]  /*0420*/  LOP3.LUT R8, R7, UR14, R2, 0x96, !PT ;  /* 0x0000000e07087c12 */ /* 0x000fe2000f8e9602 */
[----:B------:R-:W-:Y:S01]  /*0430*/  IMAD.WIDE.U32 R2, R3, -0x2daee0ad, RZ ;  /* 0xd2511f5303027825 */ /* 0x000fe200078e00ff */
[----:B------:R-:W-:-:S02]  /*0440*/  ISETP.GE.U32.AND P6, PT, R201, 0x40, PT ;  /* 0x00000040c900780c */ /* 0x000fc40003fc6070 */
[C---:B------:R-:W-:Y:S01]  /*0450*/  ISETP.GE.U32.AND P5, PT, R201.reuse, 0x60, PT ;  /* 0x00000060c900780c */ /* 0x040fe20003fa6070 */
[----:B------:R-:W-:Y:S01]  /*0460*/  IMAD.WIDE.U32 R8, R8, -0x2daee0ad, RZ ;  /* 0xd2511f5308087825 */ /* 0x000fe200078e00ff */
[C---:B------:R-:W-:Y:S02]  /*0470*/  ISETP.GE.U32.AND P4, PT, R201.reuse, 0x80, PT ;  /* 0x00000080c900780c */ /* 0x040fe40003f86070 */
[C---:B------:R-:W-:Y:S02]  /*0480*/  LOP3.LUT P0, RZ, R201.reuse, 0xffffffe0, RZ, 0xc0, !PT ;  /* 0xffffffe0c9ff7812 */ /* 0x040fe4000780c0ff */
[----:B------:R-:W-:Y:S02]  /*0490*/  ISETP.GE.U32.AND P3, PT, R201, 0xa0, PT ;  /* 0x000000a0c900780c */ /* 0x000fe40003f66070 */
[----:B------:R-:W-:Y:S02]  /*04a0*/  LOP3.LUT R3, R3, UR15, R4, 0x96, !PT ;  /* 0x0000000f03037c12 */ /* 0x000fe4000f8e9604 */
[----:B------:R-:W-:-:S02]  /*04b0*/  LOP3.LUT R4, R9, UR17, R2, 0x96, !PT ;  /* 0x0000001109047c12 */ /* 0x000fc4000f8e9602 */
[----:B------:R-:W-:Y:S01]  /*04c0*/  @P6 LOP3.LUT R212, R212, 0x40000, RZ, 0xfc, !PT ;  /* 0x00040000d4d46812 */ /* 0x000fe200078efcff */
[----:B------:R-:W-:-:S03]  /*04d0*/  IMAD.WIDE.U32 R2, R3, -0x326172a9, RZ ;  /* 0xcd9e8d5703027825 */ /* 0x000fc600078e00ff */
[----:B------:R-:W-:Y:S01]  /*04e0*/  LOP3.LUT R212, R212, 0xfffdffff, RZ, 0xc0, !PT ;  /* 0xfffdffffd4d47812 */ /* 0x000fe200078ec0ff */
[----:B------:R-:W-:Y:S01]  /*04f0*/  IMAD.WIDE.U32 R4, R4, -0x326172a9, RZ ;  /* 0xcd9e8d5704047825 */ /* 0x000fe200078e00ff */
[----:B------:R-:W-:Y:S02]  /*0500*/  LOP3.LUT R12, R3, UR16, R6, 0x96, !PT ;  /* 0x00000010030c7c12 */ /* 0x000fe4000f8e9606 */
[----:B------:R-:W-:Y:S02]  /*0510*/  @P5 LOP3.LUT R212, R212, 0x20000, RZ, 0xfc, !PT ;  /* 0x00020000d4d45812 */ /* 0x000fe400078efcff */
[----:B------:R-:W-:Y:S02]  /*0520*/  LOP3.LUT R48, R5, UR18, R2, 0x96, !PT ;  /* 0x0000001205307c12 */ /* 0x000fe4000f8e9602 */
        /* <DEDUP_REMOVED lines=20> */
.L_x_37880:
[----:B------:R-:W-:Y:S05]  /*0670*/  BSYNC B0 ;  /* 0x0000000000007941 */ /* 0x000fea0003800000 */
.L_x_37879:
        /* <DEDUP_REMOVED lines=17> */
.L_x_37882:
[----:B------:R-:W-:Y:S05]  /*0790*/  BSYNC B0 ;  /* 0x0000000000007941 */ /* 0x000fea0003800000 */
.L_x_37881:
        /* <DEDUP_REMOVED lines=15> */
[----:B------:R-:W-:Y:S01]  /*0890*/  VIADD R71, R71, 0x20 ;  /* 0x0000002047477836 */ /* 0x000fe20000000000 */
[----:B0-----:R-:W-:-:S07]  /*08a0*/  @!P1 CS2R R18, SRZ ;  /* 0x0000000000129805 */ /* 0x001fce000001ff00 */
.L_x_37884:
[----:B------:R-:W-:Y:S05]  /*08b0*/  BSYNC B0 ;  /* 0x0000000000007941 */ /* 0x000fea0003800000 */
.L_x_37883:
        /* <DEDUP_REMOVED lines=17> */
.L_x_37886:
[----:B------:R-:W-:Y:S05]  /*09d0*/  BSYNC B0 ;  /* 0x0000000000007941 */ /* 0x000fea0003800000 */
.L_x_37885:
        /* <DEDUP_REMOVED lines=17> */
.L_x_37888:
[----:B------:R-:W-:Y:S05]  /*0af0*/  BSYNC B0 ;  /* 0x0000000000007941 */ /* 0x000fea0003800000 */
.L_x_37887:
[----:B------:R-:W-:Y:S01]  /*0b00*/  ISETP.GE.U32.AND P1, PT, R201, 0xc0, PT ;  /* 0x000000c0c900780c */ /* 0x000fe20003f26070 */
[----:B------:R-:W-:Y:S01]  /*0b10*/  IMAD.WIDE.U32 R2, R12, -0x2daee0ad, RZ ;  /* 0xd2511f530c027825 */ /* 0x000fe200078e00ff */
[----:B------:R-:W-:Y:S01]  /*0b20*/  LOP3.LUT R212, R212, 0xffffbfff, RZ, 0xc0, !PT ;  /* 0xffffbfffd4d47812 */ /* 0x000fe200078ec0ff */
[----:B------:R-:W-:Y:S01]  /*0b30*/  UIADD3 UR25, UR7, -0x695add53, URZ ;  /* 0x96a522ad07197890 */ /* 0x000fe2000fffe03f */
[----:B------:R-:W-:Y:S01]  /*0b40*/  BSSY B0, `(.L_x_37889) ;  /* 0x0000016000007945 */ /* 0x000fe20003800000 */
[----:B------:R-:W-:Y:S01]  /*0b50*/  IMAD.WIDE.U32 R48, R48, -0x2daee0ad, RZ ;  /* 0xd2511f5330307825 */ /* 0x000fe200078e00ff */
[----:B------:R-:W-:Y:S02]  /*0b60*/  LOP3.LUT R10, R3, UR19, R8, 0x96, !PT ;  /* 0x00000013030a7c12 */ /* 0x000fe4000f8e9608 */
[----:B------:R-:W-:Y:S02]  /*0b70*/  SHF.R.U32.HI R211, RZ, 0x5, R211 ;  /* 0x00000005ffd37819 */ /* 0x000fe400000116d3 */
[----:B------:R-:W-:-:S03]  /*0b80*/  LOP3.LUT R203, R49, UR21, R2, 0x96, !PT ;  /* 0x0000001531cb7c12 */ /* 0x000fc6000f8e9602 */
        /* <DEDUP_REMOVED lines=15> */
[----:B------:R-:W-:Y:S01]  /*0c80*/  VIADD R71, R71, 0x20 ;  /* 0x0000002047477836 */ /* 0x000fe20000000000 */
[----:B-1----:R-:W-:-:S07]  /*0c90*/  @!P1 CS2R R12, SRZ ;  /* 0x00000000000c9805 */ /* 0x002fce000001ff00 */
.L_x_37890:
[----:B------:R-:W-:Y:S05]  /*0ca0*/  BSYNC B0 ;  /* 0x0000000000007941 */ /* 0x000fea0003800000 */
.L_x_37889:
[----:B------:R-:W-:Y:S01]  /*0cb0*/  ISETP.GE.U32.AND P1, PT, R201, 0xe0, PT ;  /* 0x000000e0c900780c */ /* 0x000fe20003f26070 */
[----:B------:R-:W-:Y:S01]  /*0cc0*/  IMAD.WIDE.U32 R2, R10, -0x326172a9, RZ ;  /* 0xcd9e8d570a027825 */ /* 0x000fe200078e00ff */
[----:B------:R-:W-:Y:S01]  /*0cd0*/  LOP3.LUT R212, R212, 0xffffdfff, RZ, 0xc0, !PT ;  /* 0xffffdfffd4d47812 */ /* 0x000fe200078ec0ff */
[----:B------:R-:W-:Y:S02]  /*0ce0*/  BSSY B0, `(.L_x_37891) ;  /* 0x0000016000007945 */ /* 0x000fe40003800000 */
[----:B------:R-:W-:Y:S01]  /*0cf0*/  IMAD.HI.U32 R5, R203, -0x326172a9, RZ ;  /* 0xcd9e8d57cb057827 */ /* 0x000fe200078e00ff */
[----:B------:R-:W-:-:S03]  /*0d00*/  LOP3.LUT R204, R3, UR20, R4, 0x96, !PT ;  /* 0x0000001403cc7c12 */ /* 0x000fc6000f8e9604 */
[----:B------:R-:W-:Y:S01]  /*0d10*/  IMAD R211, R32, 0x4, R211 ;  /* 0x0000000420d37824 */ /* 0x000fe200078e02d3 */
[----:B------:R-:W-:-:S03]  /*0d20*/  LOP3.LUT R206, R5, UR22, R2, 0x96, !PT ;  /* 0x0000001605ce7c12 */ /* 0x000fc6000f8e9602 */
        /* <DEDUP_REMOVED lines=17> */
.L_x_37892:
[----:B------:R-:W-:Y:S05]  /*0e40*/  BSYNC B0 ;  /* 0x0000000000007941 */ /* 0x000fea0003800000 */
.L_x_37891:
        /* <DEDUP_REMOVED lines=20> */
.L_x_37894:
[----:B------:R-:W-:Y:S05]  /*0f90*/  BSYNC B0 ;  /* 0x0000000000007941 */ /* 0x000fea0003800000 */
.L_x_37893:
        /* <DEDUP_REMOVED lines=19> */
[----:B------:R-:W-:Y:S01]  /*10d0*/  VIADD R71, R71, 0x20 ;  /* 0x0000002047477836 */ /* 0x000fe20000000000 */
[----:B0-----:R-:W-:-:S07]  /*10e0*/  @!P1 CS2R R6, SRZ ;  /* 0x0000000000069805 */ /* 0x001fce000001ff00 */
.L_x_37896:
[----:B------:R-:W-:Y:S05]  /*10f0*/  BSYNC B0 ;  /* 0x0000000000007941 */ /* 0x000fea0003800000 */
.L_x_37895:
        /* <DEDUP_REMOVED lines=20> */
.L_x_37898:
[----:B------:R-:W-:Y:S05]  /*1240*/  BSYNC B0 ;  /* 0x0000000000007941 */ /* 0x000fea0003800000 */
.L_x_37897:
        /* <DEDUP_REMOVED lines=20> */
.L_x_37900:
[----:B------:R-:W-:Y:S05]  /*1390*/  BSYNC B0 ;  /* 0x0000000000007941 */ /* 0x000fea0003800000 */
.L_x_37899:
        /* <DEDUP_REMOVED lines=19> */
.L_x_37902:
[----:B------:R-:W-:Y:S05]  /*14d0*/  BSYNC B0 ;  /* 0x0000000000007941 */ /* 0x000fea0003800000 */
.L_x_37901:
[----:B------:R-:W-:Y:S01]  /*14e0*/  ULDC UR26, c[0x0][0x214] ;  /* 0x00008500001a7ab9 */ /* 0x000fe20000000800 */
[----:B------:R-:W-:Y:S02]  /*14f0*/  LOP3.LUT R208, R75, UR23, R48, 0x96, !PT ;  /* 0x000000174bd07c12 */ /* 0x000fe4000f8e9630 */
[----:B------:R-:W-:-:S13]  /*1500*/  ISETP.GE.AND P1, PT, R211, UR26, PT ;  /* 0x0000001ad3007c0c */ /* 0x000fda000bf26270 */
[----:B------:R-:W-:Y:S05]  /*1510*/  @P1 EXIT ;  /* 0x000000000000194d */ /* 0x000fea0003800000 */
[----:B------:R-:W-:Y:S01]  /*1520*/  ULDC.64 UR26, c[0x0][0x270] ;  /* 0x00009c00001a7ab9 */ /* 0x000fe20000000a00 */
[----:B-----5:R-:W-:Y:S01]  /*1530*/  IMAD.MOV.U32 R112, RZ, RZ, R24 ;  /* 0x000000ffff707224 */ /* 0x020fe200078e0018 */
[----:B------:R-:W-:Y:S01]  /*1540*/  UISETP.NE.U32.AND UP0, UPT, UR26, URZ, UPT ;  /* 0x0000003f1a00728c */ /* 0x000fe2000bf05070 */
[----:B------:R-:W-:Y:S01]  /*1550*/  SHF.R.U64 R111, R24, 0x10, R25 ;  /* 0x00000010186f7819 */ /* 0x000fe20000001219 */
[----:B------:R-:W-:Y:S01]  /*1560*/  IMAD R203, R203, -0x326172a9, RZ ;  /* 0xcd9e8d57cbcb7824 */ /* 0x000fe200078e02ff */
[----:B------:R-:W-:Y:S01]  /*1570*/  ULDC.U8 UR26, c[0x0][0x2a0] ;  /* 0x0000a800001a7ab9 */ /* 0x000fe20000000000 */
[----:B------:R-:W-:Y:S01]  /*1580*/  IMAD.HI.U32 R24, R208, -0x326172a9, RZ ;  /* 0xcd9e8d57d0187827 */ /* 0x000fe200078e00ff */
[----:B------:R-:W-:Y:S01]  /*1590*/  ISETP.NE.AND P1, PT, RZ, UR26, PT ;  /* 0x0000001aff007c0c */ /* 0x000fe2000bf25270 */
[----:B------:R-:W-:Y:S01]  /*15a0*/  BSSY B0, `(.L_x_37903) ;  /* 0x0001437000007945 */ /* 0x000fe20003800000 */
[----:B------:R-:W-:Y:S01]  /*15b0*/  SHF.R.U64 R175, R66, 0x10, R67 ;  /* 0x0000001042af7819 */ /* 0x000fe20000001243 */
[----:B------:R-:W-:Y:S01]  /*15c0*/  IMAD.MOV.U32 R176, RZ, RZ, R66 ;  /* 0x000000ffffb07224 */ /* 0x000fe200078e0042 */
[----:B------:R-:W-:Y:S01]  /*15d0*/  MOV R174, R67 ;  /* 0x0000004300ae7202 */ /* 0x000fe20000000f00 */
[----:B------:R-:W-:Y:S01]  /*15e0*/  IMAD.MOV.U32 R178, RZ, RZ, R65 ;  /* 0x000000ffffb27224 */ /* 0x000fe200078e0041 */
[----:B------:R-:W-:Y:S01]  /*15f0*/  SHF.R.U32.HI R173, RZ, 0x10, R67 ;  /* 0x00000010ffad7819 */ /* 0x000fe20000011643 */
[----:B------:R-:W-:Y:S01]  /*1600*/  IMAD.MOV.U32 R79, RZ, RZ, R69 ;  /* 0x000000ffff4f7224 */ /* 0x000fe200078e0045 */
[----:B------:R-:W-:Y:S01]  /*1610*/  MOV R108, R26 ;  /* 0x0000001a006c7202 */ /* 0x000fe20000000f00 */
[----:B------:R-:W-:Y:S01]  /*1620*/  IMAD.MOV.U32 R127, RZ, RZ, R47 ;  /* 0x000000ffff7f7224 */ /* 0x000fe200078e002f */
[----:B------:R-:W-:Y:S01]  /*1630*/  SHF.R.U64 R51, R26, 0x10, R27 ;  /* 0x000000101a337819 */ /* 0x000fe2000000121b */
        /* <DEDUP_REMOVED lines=18> */
[----:B------:R-:W-:Y:S01]  /*1760*/  IMAD R204, R204, -0x2daee0ad, RZ ;  /* 0xd2511f53cccc7824 */ /* 0x000fe200078e02ff */
[--C-:B------:R-:W-:Y:S01]  /*1770*/  SHF.R.U64 R66, R36, 0x10, R37.reuse ;  /* 0x0000001024427819 */ /* 0x100fe20000001225 */
[----:B------:R-:W-:Y:S01]  /*1780*/  IMAD.MOV.U32 R172, RZ, RZ, R68 ;  /* 0x000000ffffac7224 */ /* 0x000fe200078e0044 */
[----:B------:R-:W-:Y:S01]  /*1790*/  SHF.R.U32.HI R67, RZ, 0x10, R37 ;  /* 0x00000010ff437819 */ /* 0x000fe20000011625 */
[----:B------:R-:W-:Y:S01]  /*17a0*/  IMAD.MOV.U32 R37, RZ, RZ, R35 ;  /* 0x000000ffff257224 */ /* 0x000fe200078e0023 */
[----:B------:R-:W-:Y:S01]  /*17b0*/  SHF.R.U64 R47, R32, 0x10, R33 ;  /* 0x00000010202f7819 */ /* 0x000fe20000001221 */
[----:B------:R-:W-:Y:S01]  /*17c0*/  IMAD.MOV.U32 R109, RZ, RZ, R25 ;  /* 0x000000ffff6d7224 */ /* 0x000fe200078e0019 */
        /* <DEDUP_REMOVED lines=15> */
[----:B------:R-:W-:Y:S01]  /*18c0*/  IMAD.HI.U32 R41, R206, -0x2daee0ad, RZ ;  /* 0xd2511f53ce297827 */ /* 0x000fe200078e00ff */
[--C-:B------:R-:W-:Y:S01]  /*18d0*/  SHF.R.U64 R199, R54, 0x10, R55.reuse ;  /* 0x0000001036c77819 */ /* 0x100fe20000001237 */
[----:B------:R-:W-:Y:S01]  /*18e0*/  UISETP.NE.AND.EX UP0, UPT, UR27, URZ, UPT, UP0 ;  /* 0x0000003f1b00728c */ /* 0x000fe2000bf05300 */
        /* <DEDUP_REMOVED lines=9> */
[----:B------:R-:W-:Y:S01]  /*1980*/  IMAD.MOV.U32 R184, RZ, RZ, R62 ;  /* 0x000000ffffb87224 */ /* 0x000fe200078e003e */
[----:B------:R-:W-:Y:S01]  /*1990*/  SHF.R.U64 R191, R58, 0x10, R59 ;  /* 0x000000103abf7819 */ /* 0x000fe2000000123b */
        /* <DEDUP_REMOVED lines=11> */
[----:B------:R-:W-:Y:S01]  /*1a50*/  MOV R71, R53 ;  /* 0x0000003500477202 */ /* 0x000fe20000000f00 */
[----:B------:R-:W-:Y:S01]  /*1a60*/  IMAD.MOV.U32 R168, RZ, RZ, R72 ;  /* 0x000000ffffa87224 */ /* 0x000fe200078e0048 */
[----:B------:R-:W-:Y:S01]  /*1a70*/  SHF.R.U32.HI R113, RZ, 0x10, R53 ;  /* 0x00000010ff717819 */ /* 0x000fe20000011635 */
[----:B------:R-:W-:Y:S01]  /*1a80*/  IMAD.MOV.U32 R75, RZ, RZ, R81 ;  /* 0x000000ffff4b7224 */ /* 0x000fe200078e0051 */
[----:B------:R-:W-:Y:S01]  /*1a90*/  LOP3.LUT R203, R24, UR24, R203, 0x96, !PT ;  /* 0x0000001818cb7c12 */ /* 0x000fe2000f8e96cb */
[----:B------:R-:W-:Y:S01]  /*1aa0*/  IMAD.MOV.U32 R160, RZ, RZ, R82 ;  /* 0x000000ffffa07224 */ /* 0x000fe200078e0052 */
[----:B------:R-:W-:Y:S01]  /*1ab0*/  SHF.R.U32.HI R110, RZ, 0x10, R25 ;  /* 0x00000010ff6e7819 */ /* 0x000fe20000011619 */
[----:B------:R-:W-:Y:S01]  /*1ac0*/  IMAD.MOV.U32 R25, RZ, RZ, R45 ;  /* 0x000000ffff197224 */ /* 0x000fe200078e002d */
[----:B------:R-:W-:Y:S01]  /*1ad0*/  SHF.R.U64 R24, R22, 0x10, R23 ;  /* 0x0000001016187819 */ /* 0x000fe20000001217 */
[----:B------:R-:W-:Y:S01]  /*1ae0*/  IMAD.MOV.U32 R36, RZ, RZ, R40 ;  /* 0x000000ffff247224 */ /* 0x000fe200078e0028 */
[----:B------:R-:W-:Y:S01]  /*1af0*/  SHF.R.U64 R52, R20, 0x10, R21 ;  /* 0x0000001014347819 */ /* 0x000fe20000001215 */
[----:B------:R-:W-:Y:S01]  /*1b00*/  IMAD.MOV.U32 R32, RZ, RZ, R42 ;  /* 0x000000ffff207224 */ /* 0x000fe200078e002a */
        /* <DEDUP_REMOVED lines=25> */
[----:B------:R-:W-:Y:S01]  /*1ca0*/  IMAD R208, R208, -0x326172a9, RZ ;  /* 0xcd9e8d57d0d07824 */ /* 0x000fe200078e02ff */
[----:B------:R-:W-:Y:S01]  /*1cb0*/  MOV R77, R73 ;  /* 0x00000049004d7202 */ /* 0x000fe20000000f00 */
[----:B------:R-:W-:Y:S01]  /*1cc0*/  IMAD R206, R206, -0x2daee0ad, RZ ;  /* 0xd2511f53cece7824 */ /* 0x000fe200078e02ff */
[----:B------:R-:W-:Y:S01]  /*1cd0*/  SHF.R.U32.HI R165, RZ, 0x10, R73 ;  /* 0x00000010ffa57819 */ /* 0x000fe20000011649 */
[----:B------:R-:W-:Y:S01]  /*1ce0*/  IMAD.MOV.U32 R73, RZ, RZ, R83 ;  /* 0x000000ffff497224 */ /* 0x000fe200078e0053 */
[--C-:B------:R-:W-:Y:S01]  /*1cf0*/  SHF.R.U64 R121, R30, 0x10, R31.reuse ;  /* 0x000000101e797819 */ /* 0x100fe2000000121f */
[----:B------:R-:W-:Y:S01]  /*1d00*/  IMAD.MOV.U32 R202, RZ, RZ, RZ ;  /* 0x000000ffffca7224 */ /* 0x000fe200078e00ff */
        /* <DEDUP_REMOVED lines=9> */
[----:B------:R-:W-:Y:S01]  /*1da0*/  IMAD.MOV.U32 R29, RZ, RZ, R43 ;  /* 0x000000ffff1d7224 */ /* 0x000fe200078e002b */
        /* <DEDUP_REMOVED lines=50> */
[----:B------:R-:W-:Y:S01]  /*20d0*/  LOP3.LUT R204, R41, UR25, R204, 0x96, !PT ;  /* 0x0000001929cc7c12 */ /* 0x000fe2000f8e96cc */
[----:B------:R-:W-:Y:S01]  /*20e0*/  HADD2.F32 R41, -RZ, R26.H0_H0 ;  /* 0x2000001aff297230 */ /* 0x000fe20000004100 */
[----:B------:R-:W-:Y:S01]  /*20f0*/  LOP3.LUT R205, R0, 0x3, RZ, 0xc0, !PT ;  /* 0x0000000300cd7812 */ /* 0x000fe200078ec0ff */
[----:B------:R-:W-:Y:S01]  /*2100*/  HADD2.F32 R26, -RZ, R25.H0_H0 ;  /* 0x20000019ff1a7230 */ /* 0x000fe20000004100 */
[----:B------:R-:W-:Y:S01]  /*2110*/  @P1 LOP3.LUT R212, R212, 0x80, RZ, 0xfc, !PT ;  /* 0x00000080d4d41812 */ /* 0x000fe200078efcff */
        /* <DEDUP_REMOVED lines=93> */
[----:B------:R-:W-:-:S07]  /*26f0*/  HADD2.F32 R0, -RZ, R63.H0_H0 ;  /* 0x2000003fff007230 */ /* 0x000fce0000004100 */
.L_x_38289:
[----:B------:R-:W-:Y:S01]  /*2700*/  PLOP3.LUT P1, PT, PT, PT, UP0, 0x80, 0x0 ;  /* 0x000000000000781c */ /* 0x000fe20003f2f008 */
[----:B------:R-:W-:Y:S01]  /*2710*/  HFMA2.MMA R104, -RZ, RZ, 0, 2.384185791015625e-07 ;  /* 0x00000004ff687435 */ /* 0x000fe200000001ff */
[----:B------:R-:W-:Y:S01]  /*2720*/  @UP0 ULDC.64 UR26, c[0x0][0x270] ;  /* 0x00009c00001a0ab9 */ /* 0x000fe20000000a00 */
[----:B------:R-:W-:-:S10]  /*2730*/  IMAD.MOV.U32 R107, RZ, RZ, 0x3f800000 ;  /* 0x3f800000ff6b7424 */ /* 0x000fd400078e00ff */
[----:B------:R-:W-:Y:S01]  /*2740*/  @P1 IMAD.WIDE R104, R211, R104, UR26 ;  /* 0x0000001ad3681e25 */ /* 0x000fe2000f8e0268 */
[----:B------:R-:W-:-:S13]  /*2750*/  PLOP3.LUT P1, PT, PT, PT, UP0, 0x80, 0x0 ;  /* 0x000000000000781c */ /* 0x000fda0003f2f008 */
        /* <DEDUP_REMOVED lines=31> */
.L_x_37907:
[----:B------:R-:W-:-:S07]  /*2950*/  IMAD.MOV.U32 R220, RZ, RZ, R208 ;  /* 0x000000ffffdc7224 */ /* 0x000fce00078e00d0 */
.L_x_37908:
[----:B------:R-:W-:Y:S05]  /*2960*/  BSYNC B2 ;  /* 0x0000000000027941 */ /* 0x000fea0003800000 */
.L_x_37906:
        /* <DEDUP_REMOVED lines=16> */
.L_x_37912:
[----:B------:R-:W-:Y:S05]  /*2a70*/  BSYNC B3 ;  /* 0x0000000000037941 */ /* 0x000fea0003800000 */
.L_x_37911:
        /* <DEDUP_REMOVED lines=44> */
.L_x_37910:
[----:B------:R-:W-:Y:S05]  /*2d40*/  BSYNC B2 ;  /* 0x0000000000027941 */ /* 0x000fea0003800000 */
.L_x_37909:
[----:B------:R-:W0:Y:S01]  /*2d50*/  LDC R218, c[0x0][0x298] ;  /* 0x0000a600ffda7b82 */ /* 0x000e220000000800 */
[----:B------:R-:W-:Y:S01]  /*2d60*/  I2FP.F32.U32 R205, R220 ;  /* 0x000000dc00cd7245 */ /* 0x000fe20000201000 */
[----:B------:R-:W-:Y:S01]  /*2d70*/  HFMA2.MMA R220, -RZ, RZ, 0.1171875, 0 ;  /* 0x2f800000ffdc7435 */ /* 0x000fe200000001ff */
[----:B-----5:R-:W-:Y:S01]  /*2d80*/  FMUL.FTZ R215, R56, R107 ;  /* 0x0000006b38d77220 */ /* 0x020fe20000410000 */
[----:B------:R-:W-:Y:S01]  /*2d90*/  ISETP.NE.U32.AND P1, PT, R104, RZ, PT ;  /* 0x000000ff6800720c */ /* 0x000fe20003f25070 */
[----:B------:R-:W-:Y:S01]  /*2da0*/  BSSY B2, `(.L_x_37913) ;  /* 0x0000015000027945 */ /* 0x000fe20003800000 */
[----:B------:R-:W-:Y:S02]  /*2db0*/  ISETP.NE.AND P3, PT, R216, 0x1, PT ;  /* 0x00000001d800780c */ /* 0x000fe40003f65270 */
[----:B------:R-:W1:Y:S01]  /*2dc0*/  LDC R219, c[0x0][0x294] ;  /* 0x0000a500ffdb7b82 */ /* 0x000e620000000800 */
[----:B------:R-:W-:-:S03]  /*2dd0*/  ISETP.NE.AND.EX P1, PT, R105, RZ, PT, P1 ;  /* 0x000000ff6900720c */ /* 0x000fc60003f25310 */
[----:B------:R-:W-:Y:S01]  /*2de0*/  FFMA.FTZ R56, R205, R220, 1.1641532182693481445e-10 ;  /* 0x2f000000cd387423 */ /* 0x000fe200000100dc */
[----:B------:R-:W-:Y:S02]  /*2df0*/  VIADD R205, R216, 0x1 ;  /* 0x00000001d8cd7836 */ /* 0x000fe40000000000 */
[----:B0-----:R-:W-:Y:S02]  /*2e00*/  FMUL.FTZ R215, R215, R218 ;  /* 0x000000dad7d77220 */ /* 0x001fe40000410000 */
[----:B-1----:R-:W-:-:S04]  /*2e10*/  FSETP.GTU.FTZ.AND P2, PT, R56, R219, PT ;  /* 0x000000db3800720b */ /* 0x002fc80003f5c000 */
        /* <DEDUP_REMOVED lines=12> */
.L_x_37914:
[----:B------:R-:W-:-:S07]  /*2ee0*/  IMAD.MOV.U32 R221, RZ, RZ, R208 ;  /* 0x000000ffffdd7224 */ /* 0x000fce00078e00d0 */
.L_x_37915:
[----:B------:R-:W-:Y:S05]  /*2ef0*/  BSYNC B2 ;  /* 0x0000000000027941 */ /* 0x000fea0003800000 */
.L_x_37913:
        /* <DEDUP_REMOVED lines=16> */
.L_x_37919:
[----:B------:R-:W-:Y:S05]  /*3000*/  BSYNC B3 ;  /* 0x0000000000037941 */ /* 0x000fea0003800000 */
.L_x_37918:
        /* <DEDUP_REMOVED lines=44> */
.L_x_37917:
[----:B------:R-:W-:Y:S05]  /*32d0*/  BSYNC B2 ;  /* 0x0000000000027941 */ /* 0x000fea0003800000 */
.L_x_37916:
[----:B------:R-:W-:Y:S01]  /*32e0*/  I2FP.F32.U32 R105, R221 ;  /* 0x000000dd00697245 */ /* 0x000fe20000201000 */
[----:B------:R-:W-:Y:S01]  /*32f0*/  FMUL.FTZ R57, R57, R107 ;  /* 0x0000006b39397220 */ /* 0x000fe20000410000 */
[----:B------:R-:W-:Y:S01]  /*3300*/  ISETP.NE.AND P4, PT, R205, 0x1, PT ;  /* 0x00000001cd00780c */ /* 0x000fe20003f85270 */
[----:B------:R-:W-:Y:S02]  /*3310*/  BSSY B2, `(.L_x_37920) ;  /* 0x0000012000027945 */ /* 0x000fe40003800000 */
[----:B------:R-:W-:Y:S01]  /*3320*/  FFMA.FTZ R104, R105, R220, 1.1641532182693481445e-10 ;  /* 0x2f00000069687423 */ /* 0x000fe200000100dc */
[----:B------:R-:W-:-:S04]  /*3330*/  FMUL.FTZ R57, R57, R218 ;  /* 0x000000da39397220 */ /* 0x000fc80000410000 */
        /* <DEDUP_REMOVED lines=14> */
.L_x_37921:
[----:B------:R-:W-:-:S07]  /*3420*/  IMAD.MOV.U32 R221, RZ, RZ, R208 ;  /* 0x000000ffffdd7224 */ /* 0x000fce00078e00d0 */
.L_x_37922:
[----:B------:R-:W-:Y:S05]  /*3430*/  BSYNC B2 ;  /* 0x0000000000027941 */ /* 0x000fea0003800000 */
.L_x_37920:
        /* <DEDUP_REMOVED lines=16> */
.L_x_37926:
[----:B------:R-:W-:Y:S05]  /*3540*/  BSYNC B3 ;  /* 0x0000000000037941 */ /* 0x000fea0003800000 */
.L_x_37925:
        /* <DEDUP_REMOVED lines=44> */
.L_x_37924:
[----:B------:R-:W-:Y:S05]  /*3810*/  BSYNC B2 ;  /* 0x0000000000027941 */ /* 0x000fea0003800000 */
.L_x_37923:
        /* <DEDUP_REMOVED lines=20> */
.L_x_37928:
[----:B------:R-:W-:-:S07]  /*3960*/  MOV R221, R208 ;  /* 0x000000d000dd7202 */ /* 0x000fce0000000f00 */
.L_x_37929:
[----:B------:R-:W-:Y:S05]  /*3970*/  BSYNC B2 ;  /* 0x0000000000027941 */ /* 0x000fea0003800000 */
.L_x_37927:
        /* <DEDUP_REMOVED lines=16> */
.L_x_37933:
[----:B------:R-:W-:Y:S05]  /*3a80*/  BSYNC B3 ;  /* 0x0000000000037941 */ /* 0x000fea0003800000 */
.L_x_37932:
        /* <DEDUP_REMOVED lines=44> */
.L_x_37931:
[----:B------:R-:W-:Y:S05]  /*3d50*/  BSYNC B2 ;  /* 0x0000000000027941 */ /* 0x000fea0003800000 */
.L_x_37930:
[----:B------:R-:W-:Y:S01]  /*3d60*/  SEL R224, RZ, 0x1, P2 ;  /* 0x00000001ffe07807 */ /* 0x000fe20001000000 */
[----:B------:R-:W-:Y:S01]  /*3d70*/  FMUL.FTZ R59, R59, R107 ;  /* 0x0000006b3b3b7220 */ /* 0x000fe20000410000 */
[----:B------:R-:W-:Y:S02]  /*3d80*/  LEA R216, P2, R213, UR28, 0x4 ;  /* 0x0000001cd5d87c11 */ /* 0x000fe4000f8420ff */
[----:B------:R-:W-:Y:S01]  /*3d90*/  I2FP.F32.U32 R215, R221 ;  /* 0x000000dd00d77245 */ /* 0x000fe20000201000 */
[----:B------:R-:W-:Y:S01]  /*3da0*/  FMUL.FTZ R59, R59, R218 ;  /* 0x000000da3b3b7220 */ /* 0x000fe20000410000 */
[C---:B------:R-:W-:Y:S02]  /*3db0*/  LEA.HI.X R217, R213.reuse, UR29, RZ, 0x4, P2 ;  /* 0x0000001dd5d97c11 */ /* 0x040fe400090f24ff */
[----:B------:R-:W-:Y:S01]  /*3dc0*/  LEA R104, P2, R213, UR30, 0x2 ;  /* 0x0000001ed5687c11 */ /* 0x000fe2000f8410ff */
[----:B------:R-:W-:Y:S01]  /*3dd0*/  FFMA.FTZ R220, R215, R220, 1.1641532182693481445e-10 ;  /* 0x2f000000d7dc7423 */ /* 0x000fe200000100dc */
[----:B------:R-:W-:-:S02]  /*3de0*/  SEL R222, RZ, 0x10000, P4 ;  /* 0x00010000ffde7807 */ /* 0x000fc40002000000 */
[----:B------:R-:W-:Y:S02]  /*3df0*/  LEA.HI.X R105, R213, UR31, RZ, 0x2, P2 ;  /* 0x0000001fd5697c11 */ /* 0x000fe400090f14ff */
[----:B------:R-:W-:Y:S02]  /*3e00*/  FSETP.GTU.FTZ.AND P2, PT, R220, R219, PT ;  /* 0x000000dbdc00720b */ /* 0x000fe40003f5c000 */
[----:B------:R-:W-:Y:S02]  /*3e10*/  SEL R223, RZ, 0x100, P3 ;  /* 0x00000100ffdf7807 */ /* 0x000fe40001800000 */
[----:B------:R-:W-:Y:S02]  /*3e20*/  FSEL R214, R59, RZ, !P2 ;  /* 0x000000ff3bd67208 */ /* 0x000fe40005000000 */
[----:B------:R-:W-:-:S03]  /*3e30*/  SEL R215, RZ, 0x1000000, P2 ;  /* 0x01000000ffd77807 */ /* 0x000fc60001000000 */
[----:B------:R-:W-:Y:S01]  /*3e40*/  FMUL.FTZ R59, R197, R214 ;  /* 0x000000d6c53b7220 */ /* 0x000fe20000410000 */
[----:B------:R-:W-:Y:S02]  /*3e50*/  IADD3 R215, R223, R215, R222 ;  /* 0x000000d7dfd77210 */ /* 0x000fe40007ffe0de */
[----:B------:R-:W-:Y:S01]  /*3e60*/  IADD3 R214, R213, 0x20, RZ ;  /* 0x00000020d5d67810 */ /* 0x000fe20007ffe0ff */
[----:B------:R-:W-:Y:S02]  /*3e70*/  @P1 FADD.FTZ R59, R55, R59 ;  /* 0x0000003b373b1221 */ /* 0x000fe40000010000 */
[----:B------:R-:W-:-:S03]  /*3e80*/  IMAD.IADD R215, R215, 0x1, R224 ;  /* 0x00000001d7d77824 */ /* 0x000fc600078e02e0 */
[----:B------:R0:W-:Y:S04]  /*3e90*/  STG.E.128 desc[UR4][R216.64], R56 ;  /* 0x00000038d8007986 */ /* 0x0001e8000c101d04 */
[----:B------:R0:W-:Y:S02]  /*3ea0*/  STG.E desc[UR4][R104.64], R215 ;  /* 0x000000d768007986 */ /* 0x0001e4000c101904 */
.L_x_37905:
[----:B------:R-:W-:Y:S05]  /*3eb0*/  BSYNC B1 ;  /* 0x0000000000017941 */ /* 0x000fea0003800000 */
.L_x_37904:
        /* <DEDUP_REMOVED lines=24> */
.L_x_37937:
[----:B------:R-:W-:-:S07]  /*4040*/  IMAD.MOV.U32 R222, RZ, RZ, R208 ;  /* 0x000000ffffde7224 */ /* 0x000fce00078e00d0 */
.L_x_37938:
[----:B------:R-:W-:Y:S05]  /*4050*/  BSYNC B2 ;  /* 0x0000000000027941 */ /* 0x000fea0003800000 */
.L_x_37936:
        /* <DEDUP_REMOVED lines=16> */
.L_x_37942:
[----:B------:R-:W-:Y:S05]  /*4160*/  BSYNC B3 ;  /* 0x0000000000037941 */ /* 0x000fea0003800000 */
.L_x_37941:
        /* <DEDUP_REMOVED lines=44> */
.L_x_37940:
[----:B------:R-:W-:Y:S05]  /*4430*/  BSYNC B2 ;  /* 0x0000000000027941 */ /* 0x000fea0003800000 */
.L_x_37939:
[----:B------:R-:W0:Y:S01]  /*4440*/  LDC R215, c[0x0][0x298] ;  /* 0x0000a600ffd77b82 */ /* 0x000e220000000800 */
[----:B------:R-:W-:Y:S01]  /*4450*/  HFMA2.MMA R221, -RZ, RZ, 0.1171875, 0 ;  /* 0x2f800000ffdd7435 */ /* 0x000fe200000001ff */
[----:B------:R-:W-:Y:S01]  /*4460*/  I2FP.F32.U32 R216, R222 ;  /* 0x000000de00d87245 */ /* 0x000fe20000201000 */
[----:B-----5:R-:W-:Y:S01]  /*4470*/  FMUL.FTZ R60, R60, R107 ;  /* 0x0000006b3c3c7220 */ /* 0x020fe20000410000 */
[----:B------:R-:W-:Y:S01]  /*4480*/  ISETP.NE.U32.AND P1, PT, R104, RZ, PT ;  /* 0x000000ff6800720c */ /* 0x000fe20003f25070 */
[----:B------:R-:W-:Y:S01]  /*4490*/  BSSY B2, `(.L_x_37943) ;  /* 0x0000015000027945 */ /* 0x000fe20003800000 */
[----:B------:R-:W-:Y:S02]  /*44a0*/  ISETP.NE.AND P3, PT, R218, 0x1, PT ;  /* 0x00000001da00780c */ /* 0x000fe40003f65270 */
[----:B------:R-:W1:Y:S01]  /*44b0*/  LDC R220, c[0x0][0x294] ;  /* 0x0000a500ffdc7b82 */ /* 0x000e620000000800 */
[----:B------:R-:W-:Y:S02]  /*44c0*/  ISETP.NE.AND.EX P1, PT, R105, RZ, PT, P1 ;  /* 0x000000ff6900720c */ /* 0x000fe40003f25310 */
[----:B------:R-:W-:Y:S01]  /*44d0*/  FFMA.FTZ R205, R216, R221, 1.1641532182693481445e-10 ;  /* 0x2f000000d8cd7423 */ /* 0x000fe200000100dd */
[----:B0-----:R-:W-:-:S04]  /*44e0*/  FMUL.FTZ R60, R60, R215 ;  /* 0x000000d73c3c7220 */ /* 0x001fc80000410000 */
[----:B-1----:R-:W-:-:S04]  /*44f0*/  FSETP.GTU.FTZ.AND P2, PT, R205, R220, PT ;  /* 0x000000dccd00720b */ /* 0x002fc80003f5c000 */
        /* <DEDUP_REMOVED lines=13> */
.L_x_37944:
[----:B------:R-:W-:-:S07]  /*45d0*/  IMAD.MOV.U32 R222, RZ, RZ, R208 ;  /* 0x000000ffffde7224 */ /* 0x000fce00078e00d0 */
.L_x_37945:
[----:B------:R-:W-:Y:S05]  /*45e0*/  BSYNC B2 ;  /* 0x0000000000027941 */ /* 0x000fea0003800000 */
.L_x_37943:
        /* <DEDUP_REMOVED lines=16> */
.L_x_37949:
[----:B------:R-:W-:Y:S05]  /*46f0*/  BSYNC B3 ;  /* 0x0000000000037941 */ /* 0x000fea0003800000 */
.L_x_37948:
        /* <DEDUP_REMOVED lines=44> */
.L_x_37947:
[----:B------:R-:W-:Y:S05]  /*49c0*/  BSYNC B2 ;  /* 0x0000000000027941 */ /* 0x000fea0003800000 */
.L_x_37946:
        /* <DEDUP_REMOVED lines=20> */
.L_x_37951:
[----:B------:R-:W-:-:S07]  /*4b10*/  MOV R222, R208 ;  /* 0x000000d000de7202 */ /* 0x000fce0000000f00 */
.L_x_37952:
[----:B------:R-:W-:Y:S05]  /*4b20*/  BSYNC B2 ;  /* 0x0000000000027941 */ /* 0x000fea0003800000 */
.L_x_37950:
        /* <DEDUP_REMOVED lines=16> */
.L_x_37956:
[----:B------:R-:W-:Y:S05]  /*4c30*/  BSYNC B3 ;  /* 0x0000000000037941 */ /* 0x000fea0003800000 */
.L_x_37955:
        /* <DEDUP_REMOVED lines=44> */
.L_x_37954:
[----:B------:R-:W-:Y:S05]  /*4f00*/  BSYNC B2 ;  /* 0x0000000000027941 */ /* 0x000fea0003800000 */
.L_x_37953:
        /* <DEDUP_REMOVED lines=20> */
.L_x_37958:
[----:B------:R-:W-:-:S07]  /*5050*/  IMAD.MOV.U32 R222, RZ, RZ, R208 ;  /* 0x000000ffffde7224 */ /* 0x000fce00078e00d0 */
.L_x_37959:
[----:B------:R-:W-:Y:S05]  /*5060*/  BSYNC B2 ;  /* 0x0000000000027941 */ /* 0x000fea0003800000 */
.L_x_37957:
        /* <DEDUP_REMOVED lines=16> */
.L_x_37963:
[----:B------:R-:W-:Y:S05]  /*5170*/  BSYNC B3 ;  /* 0x0000000000037941 */ /* 0x000fea0003800000 */
.L_x_37962:
        /* <DEDUP_REMOVED lines=44> */
.L_x_37961:
[----:B------:R-:W-:Y:S05]  /*5440*/  BSYNC B2 ;  /* 0x0000000000027941 */ /* 0x000fea0003800000 */
.L_x_37960:
[----:B------:R-:W-:Y:S02]  /*5450*/  SEL R226, RZ, 0x1, P2 ;  /* 0x00000001ffe27807 */ /* 0x000fe40001000000 */
[C---:B------:R-:W-:Y:S02]  /*5460*/  LEA R216, P2, R214.reuse, UR28, 0x4 ;  /* 0x0000001cd6d87c11 */ /* 0x040fe4000f8420ff */
[----:B------:R-:W-:Y:S01]  /*5470*/  I2FP.F32.U32 R218, R222 ;  /* 0x000000de00da7245 */ /* 0x000fe20000201000 */
[----:B------:R-:W-:Y:S01]  /*5480*/  FMUL.FTZ R222, R63, R107 ;  /* 0x0000006b3fde7220 */ /* 0x000fe20000410000 */
[C---:B------:R-:W-:Y:S02]  /*5490*/  LEA.HI.X R217, R214.reuse, UR29, RZ, 0x4, P2 ;  /* 0x0000001dd6d97c11 */ /* 0x040fe400090f24ff */
[----:B------:R-:W-:Y:S01]  /*54a0*/  LEA R104, P2, R214, UR30, 0x2 ;  /* 0x0000001ed6687c11 */ /* 0x000fe2000f8410ff */
[----:B------:R-:W-:Y:S01]  /*54b0*/  FFMA.FTZ R221, R218, R221, 1.1641532182693481445e-10 ;  /* 0x2f000000dadd7423 */ /* 0x000fe200000100dd */
[----:B------:R-:W-:Y:S01]  /*54c0*/  FMUL.FTZ R222, R222, R215 ;  /* 0x000000d7dede7220 */ /* 0x000fe20000410000 */
[----:B------:R-:W-:-:S02]  /*54d0*/  SEL R224, RZ, 0x10000, P4 ;  /* 0x00010000ffe07807 */ /* 0x000fc40002000000 */
[C---:B------:R-:W-:Y:S01]  /*54e0*/  LEA.HI.X R105, R214.reuse, UR31, RZ, 0x2, P2 ;  /* 0x0000001fd6697c11 */ /* 0x040fe200090f14ff */
[----:B------:R-:W-:Y:S01]  /*54f0*/  VIADD R214, R214, 0x20 ;  /* 0x00000020d6d67836 */ /* 0x000fe20000000000 */
[----:B------:R-:W-:Y:S02]  /*5500*/  FSETP.GTU.FTZ.AND P2, PT, R221, R220, PT ;  /* 0x000000dcdd00720b */ /* 0x000fe40003f5c000 */
[----:B------:R-:W-:Y:S02]  /*5510*/  SEL R219, RZ, 0x100, P3 ;  /* 0x00000100ffdb7807 */ /* 0x000fe40001800000 */
[----:B------:R-:W-:Y:S02]  /*5520*/  FSEL R222, R222, RZ, !P2 ;  /* 0x000000ffdede7208 */ /* 0x000fe40005000000 */
[----:B------:R-:W-:-:S03]  /*5530*/  SEL R215, RZ, 0x1000000, P2 ;  /* 0x01000000ffd77807 */ /* 0x000fc60001000000 */
[----:B------:R-:W-:Y:S01]  /*5540*/  FMUL.FTZ R63, R193, R222 ;  /* 0x000000dec13f7220 */ /* 0x000fe20000410000 */
[----:B------:R-:W-:-:S03]  /*5550*/  IADD3 R215, R219, R215, R224 ;  /* 0x000000d7dbd77210 */ /* 0x000fc60007ffe0e0 */
[----:B------:R-:W-:Y:S01]  /*5560*/  @P1 FADD.FTZ R63, R55, R63 ;  /* 0x0000003f373f1221 */ /* 0x000fe20000010000 */
[----:B------:R-:W-:-:S04]  /*5570*/  IADD3 R215, R215, R226, RZ ;  /* 0x000000e2d7d77210 */ /* 0x000fc80007ffe0ff */
[----:B------:R1:W-:Y:S04]  /*5580*/  STG.E.128 desc[UR4][R216.64], R60 ;  /* 0x0000003cd8007986 */ /* 0x0003e8000c101d04 */
[----:B------:R1:W-:Y:S02]  /*5590*/  STG.E desc[UR4][R104.64], R215 ;  /* 0x000000d768007986 */ /* 0x0003e4000c101904 */
.L_x_37935:
[----:B------:R-:W-:Y:S05]  /*55a0*/  BSYNC B1 ;  /* 0x0000000000017941 */ /* 0x000fea0003800000 */
.L_x_37934:
        /* <DEDUP_REMOVED lines=24> */
.L_x_37967:
[----:B------:R-:W-:-:S07]  /*5730*/  MOV R222, R208 ;  /* 0x000000d000de7202 */ /* 0x000fce0000000f00 */
.L_x_37968:
[----:B------:R-:W-:Y:S05]  /*5740*/  BSYNC B2 ;  /* 0x0000000000027941 */ /* 0x000fea0003800000 */
.L_x_37966:
        /* <DEDUP_REMOVED lines=16> */
.L_x_37972:
[----:B------:R-:W-:Y:S05]  /*5850*/  BSYNC B3 ;  /* 0x0000000000037941 */ /* 0x000fea0003800000 */
.L_x_37971:
        /* <DEDUP_REMOVED lines=44> */
.L_x_37970:
[----:B------:R-:W-:Y:S05]  /*5b20*/  BSYNC B2 ;  /* 0x0000000000027941 */ /* 0x000fea0003800000 */
.L_x_37969:
[----:B------:R-:W0:Y:S01]  /*5b30*/  LDC R215, c[0x0][0x298] ;  /* 0x0000a600ffd77b82 */ /* 0x000e220000000800 */
[----:B------:R-:W-:Y:S01]  /*5b40*/  I2FP.F32.U32 R216, R222 ;  /* 0x000000de00d87245 */ /* 0x000fe20000201000 */
[----:B------:R-:W-:Y:S02]  /*5b50*/  IMAD.MOV.U32 R221, RZ, RZ, 0x2f800000 ;  /* 0x2f800000ffdd7424 */ /* 0x000fe400078e00ff */
[----:B-----5:R-:W-:Y:S01]  /*5b60*/  FMUL.FTZ R64, R64, R107 ;  /* 0x0000006b40407220 */ /* 0x020fe20000410000 */
[----:B------:R-:W-:Y:S01]  /*5b70*/  ISETP.NE.U32.AND P1, PT, R104, RZ, PT ;  /* 0x000000ff6800720c */ /* 0x000fe20003f25070 */
[----:B------:R-:W-:Y:S01]  /*5b80*/  BSSY B2, `(.L_x_37973) ;  /* 0x0000015000027945 */ /* 0x000fe20003800000 */
[----:B------:R-:W-:Y:S01]  /*5b90*/  FFMA.FTZ R205, R216, R221, 1.1641532182693481445e-10 ;  /* 0x2f000000d8cd7423 */ /* 0x000fe200000100dd */
[----:B------:R-:W-:Y:S01]  /*5ba0*/  ISETP.NE.AND P3, PT, R218, 0x1, PT ;  /* 0x00000001da00780c */ /* 0x000fe20003f65270 */
[----:B------:R-:W1:Y:S01]  /*5bb0*/  LDC R220, c[0x0][0x294] ;  /* 0x0000a500ffdc7b82 */ /* 0x000e620000000800 */
[----:B------:R-:W-:Y:S01]  /*5bc0*/  ISETP.NE.AND.EX P1, PT, R105, RZ, PT, P1 ;  /* 0x000000ff6900720c */ /* 0x000fe20003f25310 */
[----:B0-----:R-:W-:Y:S01]  /*5bd0*/  FMUL.FTZ R64, R64, R215 ;  /* 0x000000d740407220 */ /* 0x001fe20000410000 */
[----:B-1----:R-:W-:-:S04]  /*5be0*/  FSETP.GTU.FTZ.AND P2, PT, R205, R220, PT ;  /* 0x000000dccd00720b */ /* 0x002fc80003f5c000 */
        /* <DEDUP_REMOVED lines=13> */
.L_x_37974:
[----:B------:R-:W-:-:S07]  /*5cc0*/  MOV R222, R208 ;  /* 0x000000d000de7202 */ /* 0x000fce0000000f00 */
.L_x_37975:
[----:B------:R-:W-:Y:S05]  /*5cd0*/  BSYNC B2 ;  /* 0x0000000000027941 */ /* 0x000fea0003800000 */
.L_x_37973:
        /* <DEDUP_REMOVED lines=16> */
.L_x_37979:
[----:B------:R-:W-:Y:S05]  /*5de0*/  BSYNC B3 ;  /* 0x0000000000037941 */ /* 0x000fea0003800000 */
.L_x_37978:
        /* <DEDUP_REMOVED lines=44> */
.L_x_37977:
[----:B------:R-:W-:Y:S05]  /*60b0*/  BSYNC B2 ;  /* 0x0000000000027941 */ /* 0x000fea0003800000 */
.L_x_37976:
        /* <DEDUP_REMOVED lines=20> */
.L_x_37981:
[----:B------:R-:W-:-:S07]  /*6200*/  IMAD.MOV.U32 R222, RZ, RZ, R208 ;  /* 0x000000ffffde7224 */ /* 0x000fce00078e00d0 */
.L_x_37982:
[----:B------:R-:W-:Y:S05]  /*6210*/  BSYNC B2 ;  /* 0x0000000000027941 */ /* 0x000fea0003800000 */
.L_x_37980:
        /* <DEDUP_REMOVED lines=16> */
.L_x_37986:
[----:B------:R-:W-:Y:S05]  /*6320*/  BSYNC B3 ;  /* 0x0000000000037941 */ /* 0x000fea0003800000 */
.L_x_37985:
        /* <DEDUP_REMOVED lines=44> */
.L_x_37984:
[----:B------:R-:W-:Y:S05]  /*65f0*/  BSYNC B2 ;  /* 0x0000000000027941 */ /* 0x000fea0003800000 */
.L_x_37983:
        /* <DEDUP_REMOVED lines=20> */
.L_x_37988:
[----:B------:R-:W-:-:S07]  /*6740*/  MOV R222, R208 ;  /* 0x000000d000de7202 */ /* 0x000fce0000000f00 */
.L_x_37989:
[----:B------:R-:W-:Y:S05]  /*6750*/  BSYNC B2 ;  /* 0x0000000000027941 */ /* 0x000fea0003800000 */
.L_x_37987:
        /* <DEDUP_REMOVED lines=16> */
.L_x_37993:
[----:B------:R-:W-:Y:S05]  /*6860*/  BSYNC B3 ;  /* 0x0000000000037941 */ /* 0x000fea0003800000 */
.L_x_37992:
        /* <DEDUP_REMOVED lines=44> */
.L_x_37991:
[----:B------:R-:W-:Y:S05]  /*6b30*/  BSYNC B2 ;  /* 0x0000000000027941 */ /* 0x000fea0003800000 */
.L_x_37990:
        /* <DEDUP_REMOVED lines=9> */
[----:B------:R-:W-:Y:S02]  /*6bd0*/  LEA.HI.X R105, R214, UR31, RZ, 0x2, P2 ;  /* 0x0000001fd6697c11 */ /* 0x000fe400090f14ff */
[----:B------:R-:W-:Y:S02]  /*6be0*/  FSETP.GTU.FTZ.AND P2, PT, R221, R220, PT ;  /* 0x000000dcdd00720b */ /* 0x000fe40003f5c000 */
[----:B------:R-:W-:Y:S02]  /*6bf0*/  SEL R219, RZ, 0x100, P3 ;  /* 0x00000100ffdb7807 */ /* 0x000fe40001800000 */
[----:B------:R-:W-:Y:S02]  /*6c00*/  FSEL R222, R222, RZ, !P2 ;  /* 0x000000ffdede7208 */ /* 0x000fe40005000000 */
[----:B------:R-:W-:Y:S02]  /*6c10*/  SEL R215, RZ, 0x1000000, P2 ;  /* 0x01000000ffd77807 */ /* 0x000fe40001000000 */
[----:B------:R-:W-:Y:S01]  /*6c20*/  IADD3 R214, R214, 0x20, RZ ;  /* 0x00000020d6d67810 */ /* 0x000fe20007ffe0ff */
[----:B------:R-:W-:Y:S01]  /*6c30*/  FMUL.FTZ R67, R189, R222 ;  /* 0x000000debd437220 */ /* 0x000fe20000410000 */
[----:B------:R-:W-:-:S03]  /*6c40*/  IADD3 R215, R219, R215, R224 ;  /* 0x000000d7dbd77210 */ /* 0x000fc60007ffe0e0 */
[----:B------:R-:W-:Y:S02]  /*6c50*/  @P1 FADD.FTZ R67, R55, R67 ;  /* 0x0000004337431221 */ /* 0x000fe40000010000 */
[----:B------:R-:W-:-:S03]  /*6c60*/  IMAD.IADD R215, R215, 0x1, R226 ;  /* 0x00000001d7d77824 */ /* 0x000fc600078e02e2 */
[----:B------:R2:W-:Y:S04]  /*6c70*/  STG.E.128 desc[UR4][R216.64], R64 ;  /* 0x00000040d8007986 */ /* 0x0005e8000c101d04 */
[----:B------:R2:W-:Y:S02]  /*6c80*/  STG.E desc[UR4][R104.64], R215 ;  /* 0x000000d768007986 */ /* 0x0005e4000c101904 */
.L_x_37965:
[----:B------:R-:W-:Y:S05]  /*6c90*/  BSYNC B1 ;  /* 0x0000000000017941 */ /* 0x000fea0003800000 */
.L_x_37964:
        /* <DEDUP_REMOVED lines=24> */
.L_x_37997:
[----:B------:R-:W-:-:S07]  /*6e20*/  IMAD.MOV.U32 R222, RZ, RZ, R208 ;  /* 0x000000ffffde7224 */ /* 0x000fce00078e00d0 */
.L_x_37998:
[----:B------:R-:W-:Y:S05]  /*6e30*/  BSYNC B2 ;  /* 0x0000000000027941 */ /* 0x000fea0003800000 */
.L_x_37996:
        /* <DEDUP_REMOVED lines=16> */
.L_x_38002:
[----:B------:R-:W-:Y:S05]  /*6f40*/  BSYNC B3 ;  /* 0x0000000000037941 */ /* 0x000fea0003800000 */
.L_x_38001:
        /* <DEDUP_REMOVED lines=44> */
.L_x_38000:
[----:B------:R-:W-:Y:S05]  /*7210*/  BSYNC B2 ;  /* 0x0000000000027941 */ /* 0x000fea0003800000 */
.L_x_37999:
        /* <DEDUP_REMOVED lines=25> */
.L_x_38004:
[----:B------:R-:W-:-:S07]  /*73b0*/  IMAD.MOV.U32 R222, RZ, RZ, R208 ;  /* 0x000000ffffde7224 */ /* 0x000fce00078e00d0 */
.L_x_38005:
[----:B------:R-:W-:Y:S05]  /*73c0*/  BSYNC B2 ;  /* 0x0000000000027941 */ /* 0x000fea0003800000 */
.L_x_38003:
        /* <DEDUP_REMOVED lines=16> */
.L_x_38009:
[----:B------:R-:W-:Y:S05]  /*74d0*/  BSYNC B3 ;  /* 0x0000000000037941 */ /* 0x000fea0003800000 */
.L_x_38008:
        /* <DEDUP_REMOVED lines=44> */
.L_x_38007:
[----:B------:R-:W-:Y:S05]  /*77a0*/  BSYNC B2 ;  /* 0x0000000000027941 */ /* 0x000fea0003800000 */
.L_x_38006:
        /* <DEDUP_REMOVED lines=20> */
.L_x_38011:
[----:B------:R-:W-:-:S07]  /*78f0*/  MOV R222, R208 ;  /* 0x000000d000de7202 */ /* 0x000fce0000000f00 */
.L_x_38012:
[----:B------:R-:W-:Y:S05]  /*7900*/  BSYNC B2 ;  /* 0x0000000000027941 */ /* 0x000fea0003800000 */
.L_x_38010:
        /* <DEDUP_REMOVED lines=16> */
.L_x_38016:
[----:B------:R-:W-:Y:S05]  /*7a10*/  BSYNC B3 ;  /* 0x0000000000037941 */ /* 0x000fea0003800000 */
.L_x_38015:
        /* <DEDUP_REMOVED lines=44> */
.L_x_38014:
[----:B------:R-:W-:Y:S05]  /*7ce0*/  BSYNC B2 ;  /* 0x0000000000027941 */ /* 0x000fea0003800000 */
.L_x_38013:
        /* <DEDUP_REMOVED lines=20> */
.L_x_38018:
[----:B------:R-:W-:-:S07]  /*7e30*/  IMAD.MOV.U32 R222, RZ, RZ, R208 ;  /* 0x000000ffffde7224 */ /* 0x000fce00078e00d0 */
.L_x_38019:
[----:B------:R-:W-:Y:S05]  /*7e40*/  BSYNC B2 ;  /* 0x0000000000027941 */ /* 0x000fea0003800000 */
.L_x_38017:
        /* <DEDUP_REMOVED lines=16> */
.L_x_38023:
[----:B------:R-:W-:Y:S05]  /*7f50*/  BSYNC B3 ;  /* 0x0000000000037941 */ /* 0x000fea0003800000 */
.L_x_38022:
        /* <DEDUP_REMOVED lines=44> */
.L_x_38021:
[----:B------:R-:W-:Y:S05]  /*8220*/  BSYNC B2 ;  /* 0x0000000000027941 */ /* 0x000fea0003800000 */
.L_x_38020:
        /* <DEDUP_REMOVED lines=21> */
.L_x_37995:
[----:B------:R-:W-:Y:S05]  /*8380*/  BSYNC B1 ;  /* 0x0000000000017941 */ /* 0x000fea0003800000 */
.L_x_37994:
        /* <DEDUP_REMOVED lines=24> */
.L_x_38027:
[----:B------:R-:W-:-:S07]  /*8510*/  MOV R222, R208 ;  /* 0x000000d000de7202 */ /* 0x000fce0000000f00 */
.L_x_38028:
[----:B------:R-:W-:Y:S05]  /*8520*/  BSYNC B2 ;  /* 0x0000000000027941 */ /* 0x000fea0003800000 */
.L_x_38026:
        /* <DEDUP_REMOVED lines=16> */
.L_x_38032:
[----:B------:R-:W-:Y:S05]  /*8630*/  BSYNC B3 ;  /* 0x0000000000037941 */ /* 0x000fea0003800000 */
.L_x_38031:
        /* <DEDUP_REMOVED lines=44> */
.L_x_38030:
[----:B------:R-:W-:Y:S05]  /*8900*/  BSYNC B2 ;  /* 0x0000000000027941 */ /* 0x000fea0003800000 */
.L_x_38029:
        /* <DEDUP_REMOVED lines=25> */
.L_x_38034:
[----:B------:R-:W-:-:S07]  /*8aa0*/  MOV R222, R208 ;  /* 0x000000d000de7202 */ /* 0x000fce0000000f00 */
.L_x_38035:
[----:B------:R-:W-:Y:S05]  /*8ab0*/  BSYNC B2 ;  /* 0x0000000000027941 */ /* 0x000fea0003800000 */
.L_x_38033:
        /* <DEDUP_REMOVED lines=16> */
.L_x_38039:
[----:B------:R-:W-:Y:S05]  /*8bc0*/  BSYNC B3 ;  /* 0x0000000000037941 */ /* 0x000fea0003800000 */
.L_x_38038:
        /* <DEDUP_REMOVED lines=44> */
.L_x_38037:
[----:B------:R-:W-:Y:S05]  /*8e90*/  BSYNC B2 ;  /* 0x0000000000027941 */ /* 0x000fea0003800000 */
.L_x_38036:
        /* <DEDUP_REMOVED lines=20> */
.L_x_38041:
[----:B------:R-:W-:-:S07]  /*8fe0*/  IMAD.MOV.U32 R222, RZ, RZ, R208 ;  /* 0x000000ffffde7224 */ /* 0x000fce00078e00d0 */
.L_x_38042:
[----:B------:R-:W-:Y:S05]  /*8ff0*/  BSYNC B2 ;  /* 0x0000000000027941 */ /* 0x000fea0003800000 */
.L_x_38040:
        /* <DEDUP_REMOVED lines=16> */
.L_x_38046:
[----:B------:R-:W-:Y:S05]  /*9100*/  BSYNC B3 ;  /* 0x0000000000037941 */ /* 0x000fea0003800000 */
.L_x_38045:
        /* <DEDUP_REMOVED lines=44> */
.L_x_38044:
[----:B------:R-:W-:Y:S05]  /*93d0*/  BSYNC B2 ;  /* 0x0000000000027941 */ /* 0x000fea0003800000 */
.L_x_38043:
        /* <DEDUP_REMOVED lines=20> */
.L_x_38048:
[----:B------:R-:W-:-:S07]  /*9520*/  MOV R222, R208 ;  /* 0x000000d000de7202 */ /* 0x000fce0000000f00 */
.L_x_38049:
[----:B------:R-:W-:Y:S05]  /*9530*/  BSYNC B2 ;  /* 0x0000000000027941 */ /* 0x000fea0003800000 */
.L_x_38047:
        /* <DEDUP_REMOVED lines=16> */
.L_x_38053:
[----:B------:R-:W-:Y:S05]  /*9640*/  BSYNC B3 ;  /* 0x0000000000037941 */ /* 0x000fea0003800000 */
.L_x_38052:
        /* <DEDUP_REMOVED lines=44> */
.L_x_38051:
[----:B------:R-:W-:Y:S05]  /*9910*/  BSYNC B2 ;  /* 0x0000000000027941 */ /* 0x000fea0003800000 */
.L_x_38050:
        /* <DEDUP_REMOVED lines=21> */
.L_x_38025:
[----:B------:R-:W-:Y:S05]  /*9a70*/  BSYNC B1 ;  /* 0x0000000000017941 */ /* 0x000fea0003800000 */
.L_x_38024:
        /* <DEDUP_REMOVED lines=24> */
.L_x_38057:
[----:B------:R-:W-:-:S07]  /*9c00*/  IMAD.MOV.U32 R222, RZ, RZ, R208 ;  /* 0x000000ffffde7224 */ /* 0x000fce00078e00d0 */
.L_x_38058:
[----:B------:R-:W-:Y:S05]  /*9c10*/  BSYNC B2 ;  /* 0x0000000000027941 */ /* 0x000fea0003800000 */
.L_x_38056:
        /* <DEDUP_REMOVED lines=16> */
.L_x_38062:
[----:B------:R-:W-:Y:S05]  /*9d20*/  BSYNC B3 ;  /* 0x0000000000037941 */ /* 0x000fea0003800000 */
.L_x_38061:
        /* <DEDUP_REMOVED lines=44> */
.L_x_38060:
[----:B------:R-:W-:Y:S05]  /*9ff0*/  BSYNC B2 ;  /* 0x0000000000027941 */ /* 0x000fea0003800000 */
.L_x_38059:
        /* <DEDUP_REMOVED lines=25> */
.L_x_38064:
[----:B------:R-:W-:-:S07]  /*a190*/  IMAD.MOV.U32 R222, RZ, RZ, R208 ;  /* 0x000000ffffde7224 */ /* 0x000fce00078e00d0 */
.L_x_38065:
[----:B------:R-:W-:Y:S05]  /*a1a0*/  BSYNC B2 ;  /* 0x0000000000027941 */ /* 0x000fea0003800000 */
.L_x_38063:
        /* <DEDUP_REMOVED lines=16> */
.L_x_38069:
[----:B------:R-:W-:Y:S05]  /*a2b0*/  BSYNC B3 ;  /* 0x0000000000037941 */ /* 0x000fea0003800000 */
.L_x_38068:
        /* <DEDUP_REMOVED lines=44> */
.L_x_38067:
[----:B------:R-:W-:Y:S05]  /*a580*/  BSYNC B2 ;  /* 0x0000000000027941 */ /* 0x000fea0003800000 */
.L_x_38066:
        /* <DEDUP_REMOVED lines=20> */
.L_x_38071:
[----:B------:R-:W-:-:S07]  /*a6d0*/  MOV R222, R208 ;  /* 0x000000d000de7202 */ /* 0x000fce0000000f00 */
.L_x_38072:
[----:B------:R-:W-:Y:S05]  /*a6e0*/  BSYNC B2 ;  /* 0x0000000000027941 */ /* 0x000fea0003800000 */
.L_x_38070:
        /* <DEDUP_REMOVED lines=16> */
.L_x_38076:
[----:B------:R-:W-:Y:S05]  /*a7f0*/  BSYNC B3 ;  /* 0x0000000000037941 */ /* 0x000fea0003800000 */
.L_x_38075:
        /* <DEDUP_REMOVED lines=44> */
.L_x_38074:
[----:B------:R-:W-:Y:S05]  /*aac0*/  BSYNC B2 ;  /* 0x0000000000027941 */ /* 0x000fea0003800000 */
.L_x_38073:
        /* <DEDUP_REMOVED lines=20> */
.L_x_38078:
[----:B------:R-:W-:-:S07]  /*ac10*/  IMAD.MOV.U32 R222, RZ, RZ, R208 ;  /* 0x000000ffffde7224 */ /* 0x000fce00078e00d0 */
.L_x_38079:
[----:B------:R-:W-:Y:S05]  /*ac20*/  BSYNC B2 ;  /* 0x0000000000027941 */ /* 0x000fea0003800000 */
.L_x_38077:
        /* <DEDUP_REMOVED lines=16> */
.L_x_38083:
[----:B------:R-:W-:Y:S05]  /*ad30*/  BSYNC B3 ;  /* 0x0000000000037941 */ /* 0x000fea0003800000 */
.L_x_38082:
        /* <DEDUP_REMOVED lines=44> */
.L_x_38081:
[----:B------:R-:W-:Y:S05]  /*b000*/  BSYNC B2 ;  /* 0x0000000000027941 */ /* 0x000fea0003800000 */
.L_x_38080:
        /* <DEDUP_REMOVED lines=21> */
.L_x_38055:
[----:B------:R-:W-:Y:S05]  /*b160*/  BSYNC B1 ;  /* 0x0000000000017941 */ /* 0x000fea0003800000 */
.L_x_38054:
        /* <DEDUP_REMOVED lines=24> */
.L_x_38087:
[----:B------:R-:W-:-:S07]  /*b2f0*/  MOV R222, R208 ;  /* 0x000000d000de7202 */ /* 0x000fce0000000f00 */
.L_x_38088:
[----:B------:R-:W-:Y:S05]  /*b300*/  BSYNC B2 ;  /* 0x0000000000027941 */ /* 0x000fea0003800000 */
.L_x_38086:
        /* <DEDUP_REMOVED lines=16> */
.L_x_38092:
[----:B------:R-:W-:Y:S05]  /*b410*/  BSYNC B3 ;  /* 0x0000000000037941 */ /* 0x000fea0003800000 */
.L_x_38091:
        /* <DEDUP_REMOVED lines=44> */
.L_x_38090:
[----:B------:R-:W-:Y:S05]  /*b6e0*/  BSYNC B2 ;  /* 0x0000000000027941 */ /* 0x000fea0003800000 */
.L_x_38089:
        /* <DEDUP_REMOVED lines=25> */
.L_x_38094:
[----:B------:R-:W-:-:S07]  /*b880*/  MOV R222, R208 ;  /* 0x000000d000de7202 */ /* 0x000fce0000000f00 */
.L_x_38095:
[----:B------:R-:W-:Y:S05]  /*b890*/  BSYNC B2 ;  /* 0x0000000000027941 */ /* 0x000fea0003800000 */
.L_x_38093:
        /* <DEDUP_REMOVED lines=16> */
.L_x_38099:
[----:B------:R-:W-:Y:S05]  /*b9a0*/  BSYNC B3 ;  /* 0x0000000000037941 */ /* 0x000fea0003800000 */
.L_x_38098:
        /* <DEDUP_REMOVED lines=44> */
.L_x_38097:
[----:B------:R-:W-:Y:S05]  /*bc70*/  BSYNC B2 ;  /* 0x0000000000027941 */ /* 0x000fea0003800000 */
.L_x_38096:
        /* <DEDUP_REMOVED lines=20> */
.L_x_38101:
[----:B------:R-:W-:-:S07]  /*bdc0*/  IMAD.MOV.U32 R222, RZ, RZ, R208 ;  /* 0x000000ffffde7224 */ /* 0x000fce00078e00d0 */
.L_x_38102:
[----:B------:R-:W-:Y:S05]  /*bdd0*/  BSYNC B2 ;  /* 0x0000000000027941 */ /* 0x000fea0003800000 */
.L_x_38100:
        /* <DEDUP_REMOVED lines=16> */
.L_x_38106:
[----:B------:R-:W-:Y:S05]  /*bee0*/  BSYNC B3 ;  /* 0x0000000000037941 */ /* 0x000fea0003800000 */
.L_x_38105:
        /* <DEDUP_REMOVED lines=44> */
.L_x_38104:
[----:B------:R-:W-:Y:S05]  /*c1b0*/  BSYNC B2 ;  /* 0x0000000000027941 */ /* 0x000fea0003800000 */
.L_x_38103:
        /* <DEDUP_REMOVED lines=20> */
.L_x_38108:
[----:B------:R-:W-:-:S07]  /*c300*/  MOV R222, R208 ;  /* 0x000000d000de7202 */ /* 0x000fce0000000f00 */
.L_x_38109:
[----:B------:R-:W-:Y:S05]  /*c310*/  BSYNC B2 ;  /* 0x0000000000027941 */ /* 0x000fea0003800000 */
.L_x_38107:
        /* <DEDUP_REMOVED lines=16> */
.L_x_38113:
[----:B------:R-:W-:Y:S05]  /*c420*/  BSYNC B3 ;  /* 0x0000000000037941 */ /* 0x000fea0003800000 */
.L_x_38112:
        /* <DEDUP_REMOVED lines=44> */
.L_x_38111:
[----:B------:R-:W-:Y:S05]  /*c6f0*/  BSYNC B2 ;  /* 0x0000000000027941 */ /* 0x000fea0003800000 */
.L_x_38110:
        /* <DEDUP_REMOVED lines=21> */
.L_x_38085:
[----:B------:R-:W-:Y:S05]  /*c850*/  BSYNC B1 ;  /* 0x0000000000017941 */ /* 0x000fea0003800000 */
.L_x_38084:
        /* <DEDUP_REMOVED lines=24> */
.L_x_38117:
[----:B------:R-:W-:-:S07]  /*c9e0*/  IMAD.MOV.U32 R222, RZ, RZ, R208 ;  /* 0x000000ffffde7224 */ /* 0x000fce00078e00d0 */
.L_x_38118:
[----:B------:R-:W-:Y:S05]  /*c9f0*/  BSYNC B2 ;  /* 0x0000000000027941 */ /* 0x000fea0003800000 */
.L_x_38116:
        /* <DEDUP_REMOVED lines=16> */
.L_x_38122:
[----:B------:R-:W-:Y:S05]  /*cb00*/  BSYNC B3 ;  /* 0x0000000000037941 */ /* 0x000fea0003800000 */
.L_x_38121:
        /* <DEDUP_REMOVED lines=44> */
.L_x_38120:
[----:B------:R-:W-:Y:S05]  /*cdd0*/  BSYNC B2 ;  /* 0x0000000000027941 */ /* 0x000fea0003800000 */
.L_x_38119:
        /* <DEDUP_REMOVED lines=25> */
.L_x_38124:
[----:B------:R-:W-:-:S07]  /*cf70*/  IMAD.MOV.U32 R222, RZ, RZ, R208 ;  /* 0x000000ffffde7224 */ /* 0x000fce00078e00d0 */
.L_x_38125:
[----:B------:R-:W-:Y:S05]  /*cf80*/  BSYNC B2 ;  /* 0x0000000000027941 */ /* 0x000fea0003800000 */
.L_x_38123:
        /* <DEDUP_REMOVED lines=16> */
.L_x_38129:
[----:B------:R-:W-:Y:S05]  /*d090*/  BSYNC B3 ;  /* 0x0000000000037941 */ /* 0x000fea0003800000 */
.L_x_38128:
        /* <DEDUP_REMOVED lines=44> */
.L_x_38127:
[----:B------:R-:W-:Y:S05]  /*d360*/  BSYNC B2 ;  /* 0x0000000000027941 */ /* 0x000fea0003800000 */
.L_x_38126:
        /* <DEDUP_REMOVED lines=20> */
.L_x_38131:
[----:B------:R-:W-:-:S07]  /*d4b0*/  MOV R222, R208 ;  /* 0x000000d000de7202 */ /* 0x000fce0000000f00 */
.L_x_38132:
[----:B------:R-:W-:Y:S05]  /*d4c0*/  BSYNC B2 ;  /* 0x0000000000027941 */ /* 0x000fea0003800000 */
.L_x_38130:
        /* <DEDUP_REMOVED lines=16> */
.L_x_38136:
[----:B------:R-:W-:Y:S05]  /*d5d0*/  BSYNC B3 ;  /* 0x0000000000037941 */ /* 0x000fea0003800000 */
.L_x_38135:
        /* <DEDUP_REMOVED lines=44> */
.L_x_38134:
[----:B------:R-:W-:Y:S05]  /*d8a0*/  BSYNC B2 ;  /* 0x0000000000027941 */ /* 0x000fea0003800000 */
.L_x_38133:
        /* <DEDUP_REMOVED lines=20> */
.L_x_38138:
[----:B------:R-:W-:-:S07]  /*d9f0*/  IMAD.MOV.U32 R222, RZ, RZ, R208 ;  /* 0x000000ffffde7224 */ /* 0x000fce00078e00d0 */
.L_x_38139:
[----:B------:R-:W-:Y:S05]  /*da00*/  BSYNC B2 ;  /* 0x0000000000027941 */ /* 0x000fea0003800000 */
.L_x_38137:
        /* <DEDUP_REMOVED lines=16> */
.L_x_38143:
[----:B------:R-:W-:Y:S05]  /*db10*/  BSYNC B3 ;  /* 0x0000000000037941 */ /* 0x000fea0003800000 */
.L_x_38142:
        /* <DEDUP_REMOVED lines=44> */
.L_x_38141:
[----:B------:R-:W-:Y:S05]  /*dde0*/  BSYNC B2 ;  /* 0x0000000000027941 */ /* 0x000fea0003800000 */
.L_x_38140:
        /* <DEDUP_REMOVED lines=21> */
.L_x_38115:
[----:B------:R-:W-:Y:S05]  /*df40*/  BSYNC B1 ;  /* 0x0000000000017941 */ /* 0x000fea0003800000 */
.L_x_38114:
        /* <DEDUP_REMOVED lines=24> */
.L_x_38147:
[----:B------:R-:W-:-:S07]  /*e0d0*/  MOV R222, R208 ;  /* 0x000000d000de7202 */ /* 0x000fce0000000f00 */
.L_x_38148:
[----:B------:R-:W-:Y:S05]  /*e0e0*/  BSYNC B2 ;  /* 0x0000000000027941 */ /* 0x000fea0003800000 */
.L_x_38146:
        /* <DEDUP_REMOVED lines=16> */
.L_x_38152:
[----:B------:R-:W-:Y:S05]  /*e1f0*/  BSYNC B3 ;  /* 0x0000000000037941 */ /* 0x000fea0003800000 */
.L_x_38151:
        /* <DEDUP_REMOVED lines=44> */
.L_x_38150:
[----:B------:R-:W-:Y:S05]  /*e4c0*/  BSYNC B2 ;  /* 0x0000000000027941 */ /* 0x000fea0003800000 */
.L_x_38149:
        /* <DEDUP_REMOVED lines=25> */
.L_x_38154:
[----:B------:R-:W-:-:S07]  /*e660*/  MOV R222, R208 ;  /* 0x000000d000de7202 */ /* 0x000fce0000000f00 */
.L_x_38155:
[----:B------:R-:W-:Y:S05]  /*e670*/  BSYNC B2 ;  /* 0x0000000000027941 */ /* 0x000fea0003800000 */
.L_x_38153:
        /* <DEDUP_REMOVED lines=16> */
.L_x_38159:
[----:B------:R-:W-:Y:S05]  /*e780*/  BSYNC B3 ;  /* 0x0000000000037941 */ /* 0x000fea0003800000 */
.L_x_38158:
        /* <DEDUP_REMOVED lines=44> */
.L_x_38157:
[----:B------:R-:W-:Y:S05]  /*ea50*/  BSYNC B2 ;  /* 0x0000000000027941 */ /* 0x000fea0003800000 */
.L_x_38156:
        /* <DEDUP_REMOVED lines=20> */
.L_x_38161:
[----:B------:R-:W-:-:S07]  /*eba0*/  IMAD.MOV.U32 R222, RZ, RZ, R208 ;  /* 0x000000ffffde7224 */ /* 0x000fce00078e00d0 */
.L_x_38162:
[----:B------:R-:W-:Y:S05]  /*ebb0*/  BSYNC B2 ;  /* 0x0000000000027941 */ /* 0x000fea0003800000 */
.L_x_38160:
        /* <DEDUP_REMOVED lines=16> */
.L_x_38166:
[----:B------:R-:W-:Y:S05]  /*ecc0*/  BSYNC B3 ;  /* 0x0000000000037941 */ /* 0x000fea0003800000 */
.L_x_38165:
        /* <DEDUP_REMOVED lines=44> */
.L_x_38164:
[----:B------:R-:W-:Y:S05]  /*ef90*/  BSYNC B2 ;  /* 0x0000000000027941 */ /* 0x000fea0003800000 */
.L_x_38163:
        /* <DEDUP_REMOVED lines=20> */
.L_x_38168:
[----:B------:R-:W-:-:S07]  /*f0e0*/  MOV R222, R208 ;  /* 0x000000d000de7202 */ /* 0x000fce0000000f00 */
.L_x_38169:
[----:B------:R-:W-:Y:S05]  /*f0f0*/  BSYNC B2 ;  /* 0x0000000000027941 */ /* 0x000fea0003800000 */
.L_x_38167:
        /* <DEDUP_REMOVED lines=16> */
.L_x_38173:
[----:B------:R-:W-:Y:S05]  /*f200*/  BSYNC B3 ;  /* 0x0000000000037941 */ /* 0x000fea0003800000 */
.L_x_38172:
        /* <DEDUP_REMOVED lines=44> */
.L_x_38171:
[----:B------:R-:W-:Y:S05]  /*f4d0*/  BSYNC B2 ;  /* 0x0000000000027941 */ /* 0x000fea0003800000 */
.L_x_38170:
        /* <DEDUP_REMOVED lines=21> */
.L_x_38145:
[----:B------:R-:W-:Y:S05]  /*f630*/  BSYNC B1 ;  /* 0x0000000000017941 */ /* 0x000fea0003800000 */
.L_x_38144:
        /* <DEDUP_REMOVED lines=24> */
.L_x_38177:
[----:B------:R-:W-:-:S07]  /*f7c0*/  IMAD.MOV.U32 R222, RZ, RZ, R208 ;  /* 0x000000ffffde7224 */ /* 0x000fce00078e00d0 */
.L_x_38178:
[----:B------:R-:W-:Y:S05]  /*f7d0*/  BSYNC B2 ;  /* 0x0000000000027941 */ /* 0x000fea0003800000 */
.L_x_38176:
        /* <DEDUP_REMOVED lines=16> */
.L_x_38182:
[----:B------:R-:W-:Y:S05]  /*f8e0*/  BSYNC B3 ;  /* 0x0000000000037941 */ /* 0x000fea0003800000 */
.L_x_38181:
        /* <DEDUP_REMOVED lines=44> */
.L_x_38180:
[----:B------:R-:W-:Y:S05]  /*fbb0*/  BSYNC B2 ;  /* 0x0000000000027941 */ /* 0x000fea0003800000 */
.L_x_38179:
        /* <DEDUP_REMOVED lines=25> */
.L_x_38184:
[----:B------:R-:W-:-:S07]  /*fd50*/  IMAD.MOV.U32 R222, RZ, RZ, R208 ;  /* 0x000000ffffde7224 */ /* 0x000fce00078e00d0 */
.L_x_38185:
[----:B------:R-:W-:Y:S05]  /*fd60*/  BSYNC B2 ;  /* 0x0000000000027941 */ /* 0x000fea0003800000 */
.L_x_38183:
        /* <DEDUP_REMOVED lines=16> */
.L_x_38189:
[----:B------:R-:W-:Y:S05]  /*fe70*/  BSYNC B3 ;  /* 0x0000000000037941 */ /* 0x000fea0003800000 */
.L_x_38188:
        /* <DEDUP_REMOVED lines=44> */
.L_x_38187:
[----:B------:R-:W-:Y:S05]  /*10140*/  BSYNC B2 ;  /* 0x0000000000027941 */ /* 0x000fea0003800000 */
.L_x_38186:
        /* <DEDUP_REMOVED lines=20> */
.L_x_38191:
[----:B------:R-:W-:-:S07]  /*10290*/  MOV R222, R208 ;  /* 0x000000d000de7202 */ /* 0x000fce0000000f00 */
.L_x_38192:
[----:B------:R-:W-:Y:S05]  /*102a0*/  BSYNC B2 ;  /* 0x0000000000027941 */ /* 0x000fea0003800000 */
.L_x_38190:
        /* <DEDUP_REMOVED lines=16> */
.L_x_38196:
[----:B------:R-:W-:Y:S05]  /*103b0*/  BSYNC B3 ;  /* 0x0000000000037941 */ /* 0x000fea0003800000 */
.L_x_38195:
        /* <DEDUP_REMOVED lines=44> */
.L_x_38194:
[----:B------:R-:W-:Y:S05]  /*10680*/  BSYNC B2 ;  /* 0x0000000000027941 */ /* 0x000fea0003800000 */
.L_x_38193:
        /* <DEDUP_REMOVED lines=20> */
.L_x_38198:
[----:B------:R-:W-:-:S07]  /*107d0*/  IMAD.MOV.U32 R222, RZ, RZ, R208 ;  /* 0x000000ffffde7224 */ /* 0x000fce00078e00d0 */
.L_x_38199:
[----:B------:R-:W-:Y:S05]  /*107e0*/  BSYNC B2 ;  /* 0x0000000000027941 */ /* 0x000fea0003800000 */
.L_x_38197:
        /* <DEDUP_REMOVED lines=16> */
.L_x_38203:
[----:B------:R-:W-:Y:S05]  /*108f0*/  BSYNC B3 ;  /* 0x0000000000037941 */ /* 0x000fea0003800000 */
.L_x_38202:
        /* <DEDUP_REMOVED lines=44> */
.L_x_38201:
[----:B------:R-:W-:Y:S05]  /*10bc0*/  BSYNC B2 ;  /* 0x0000000000027941 */ /* 0x000fea0003800000 */
.L_x_38200:
        /* <DEDUP_REMOVED lines=21> */
.L_x_38175:
[----:B------:R-:W-:Y:S05]  /*10d20*/  BSYNC B1 ;  /* 0x0000000000017941 */ /* 0x000fea0003800000 */
.L_x_38174:
        /* <DEDUP_REMOVED lines=24> */
.L_x_38207:
[----:B------:R-:W-:-:S07]  /*10eb0*/  MOV R222, R208 ;  /* 0x000000d000de7202 */ /* 0x000fce0000000f00 */
.L_x_38208:
[----:B------:R-:W-:Y:S05]  /*10ec0*/  BSYNC B2 ;  /* 0x0000000000027941 */ /* 0x000fea0003800000 */
.L_x_38206:
        /* <DEDUP_REMOVED lines=16> */
.L_x_38212:
[----:B------:R-:W-:Y:S05]  /*10fd0*/  BSYNC B3 ;  /* 0x0000000000037941 */ /* 0x000fea0003800000 */
.L_x_38211:
        /* <DEDUP_REMOVED lines=44> */
.L_x_38210:
[----:B------:R-:W-:Y:S05]  /*112a0*/  BSYNC B2 ;  /* 0x0000000000027941 */ /* 0x000fea0003800000 */
.L_x_38209:
        /* <DEDUP_REMOVED lines=25> */
.L_x_38214:
[----:B------:R-:W-:-:S07]  /*11440*/  MOV R222, R208 ;  /* 0x000000d000de7202 */ /* 0x000fce0000000f00 */
.L_x_38215:
[----:B------:R-:W-:Y:S05]  /*11450*/  BSYNC B2 ;  /* 0x0000000000027941 */ /* 0x000fea0003800000 */
.L_x_38213:
        /* <DEDUP_REMOVED lines=16> */
.L_x_38219:
[----:B------:R-:W-:Y:S05]  /*11560*/  BSYNC B3 ;  /* 0x0000000000037941 */ /* 0x000fea0003800000 */
.L_x_38218:
        /* <DEDUP_REMOVED lines=44> */
.L_x_38217:
[----:B------:R-:W-:Y:S05]  /*11830*/  BSYNC B2 ;  /* 0x0000000000027941 */ /* 0x000fea0003800000 */
.L_x_38216:
        /* <DEDUP_REMOVED lines=20> */
.L_x_38221:
[----:B------:R-:W-:-:S07]  /*11980*/  IMAD.MOV.U32 R222, RZ, RZ, R208 ;  /* 0x000000ffffde7224 */ /* 0x000fce00078e00d0 */
.L_x_38222:
[----:B------:R-:W-:Y:S05]  /*11990*/  BSYNC B2 ;  /* 0x0000000000027941 */ /* 0x000fea0003800000 */
.L_x_38220:
        /* <DEDUP_REMOVED lines=16> */
.L_x_38226:
[----:B------:R-:W-:Y:S05]  /*11aa0*/  BSYNC B3 ;  /* 0x0000000000037941 */ /* 0x000fea0003800000 */
.L_x_38225:
        /* <DEDUP_REMOVED lines=44> */
.L_x_38224:
[----:B------:R-:W-:Y:S05]  /*11d70*/  BSYNC B2 ;  /* 0x0000000000027941 */ /* 0x000fea0003800000 */
.L_x_38223:
        /* <DEDUP_REMOVED lines=20> */
.L_x_38228:
[----:B------:R-:W-:-:S07]  /*11ec0*/  MOV R222, R208 ;  /* 0x000000d000de7202 */ /* 0x000fce0000000f00 */
.L_x_38229:
[----:B------:R-:W-:Y:S05]  /*11ed0*/  BSYNC B2 ;  /* 0x0000000000027941 */ /* 0x000fea0003800000 */
.L_x_38227:
        /* <DEDUP_REMOVED lines=16> */
.L_x_38233:
[----:B------:R-:W-:Y:S05]  /*11fe0*/  BSYNC B3 ;  /* 0x0000000000037941 */ /* 0x000fea0003800000 */
.L_x_38232:
        /* <DEDUP_REMOVED lines=44> */
.L_x_38231:
[----:B------:R-:W-:Y:S05]  /*122b0*/  BSYNC B2 ;  /* 0x0000000000027941 */ /* 0x000fea0003800000 */
.L_x_38230:
        /* <DEDUP_REMOVED lines=21> */
.L_x_38205:
[----:B------:R-:W-:Y:S05]  /*12410*/  BSYNC B1 ;  /* 0x0000000000017941 */ /* 0x000fea0003800000 */
.L_x_38204:
        /* <DEDUP_REMOVED lines=24> */
.L_x_38237:
[----:B------:R-:W-:-:S07]  /*125a0*/  IMAD.MOV.U32 R222, RZ, RZ, R208 ;  /* 0x000000ffffde7224 */ /* 0x000fce00078e00d0 */
.L_x_38238:
[----:B------:R-:W-:Y:S05]  /*125b0*/  BSYNC B2 ;  /* 0x0000000000027941 */ /* 0x000fea0003800000 */
.L_x_38236:
        /* <DEDUP_REMOVED lines=16> */
.L_x_38242:
[----:B------:R-:W-:Y:S05]  /*126c0*/  BSYNC B3 ;  /* 0x0000000000037941 */ /* 0x000fea0003800000 */
.L_x_38241:
        /* <DEDUP_REMOVED lines=44> */
.L_x_38240:
[----:B------:R-:W-:Y:S05]  /*12990*/  BSYNC B2 ;  /* 0x0000000000027941 */ /* 0x000fea0003800000 */
.L_x_38239:
        /* <DEDUP_REMOVED lines=25> */
.L_x_38244:
[----:B------:R-:W-:-:S07]  /*12b30*/  IMAD.MOV.U32 R222, RZ, RZ, R208 ;  /* 0x000000ffffde7224 */ /* 0x000fce00078e00d0 */
.L_x_38245:
[----:B------:R-:W-:Y:S05]  /*12b40*/  BSYNC B2 ;  /* 0x0000000000027941 */ /* 0x000fea0003800000 */
.L_x_38243:
        /* <DEDUP_REMOVED lines=16> */
.L_x_38249:
[----:B------:R-:W-:Y:S05]  /*12c50*/  BSYNC B3 ;  /* 0x0000000000037941 */ /* 0x000fea0003800000 */
.L_x_38248:
        /* <DEDUP_REMOVED lines=44> */
.L_x_38247:
[----:B------:R-:W-:Y:S05]  /*12f20*/  BSYNC B2 ;  /* 0x0000000000027941 */ /* 0x000fea0003800000 */
.L_x_38246:
        /* <DEDUP_REMOVED lines=20> */
.L_x_38251:
[----:B------:R-:W-:-:S07]  /*13070*/  MOV R222, R208 ;  /* 0x000000d000de7202 */ /* 0x000fce0000000f00 */
.L_x_38252:
[----:B------:R-:W-:Y:S05]  /*13080*/  BSYNC B2 ;  /* 0x0000000000027941 */ /* 0x000fea0003800000 */
.L_x_38250:
        /* <DEDUP_REMOVED lines=16> */
.L_x_38256:
[----:B------:R-:W-:Y:S05]  /*13190*/  BSYNC B3 ;  /* 0x0000000000037941 */ /* 0x000fea0003800000 */
.L_x_38255:
        /* <DEDUP_REMOVED lines=44> */
.L_x_38254:
[----:B------:R-:W-:Y:S05]  /*13460*/  BSYNC B2 ;  /* 0x0000000000027941 */ /* 0x000fea0003800000 */
.L_x_38253:
        /* <DEDUP_REMOVED lines=20> */
.L_x_38258:
[----:B------:R-:W-:-:S07]  /*135b0*/  IMAD.MOV.U32 R222, RZ, RZ, R208 ;  /* 0x000000ffffde7224 */ /* 0x000fce00078e00d0 */
.L_x_38259:
[----:B------:R-:W-:Y:S05]  /*135c0*/  BSYNC B2 ;  /* 0x0000000000027941 */ /* 0x000fea0003800000 */
.L_x_38257:
        /* <DEDUP_REMOVED lines=16> */
.L_x_38263:
[----:B------:R-:W-:Y:S05]  /*136d0*/  BSYNC B3 ;  /* 0x0000000000037941 */ /* 0x000fea0003800000 */
.L_x_38262:
        /* <DEDUP_REMOVED lines=44> */
.L_x_38261:
[----:B------:R-:W-:Y:S05]  /*139a0*/  BSYNC B2 ;  /* 0x0000000000027941 */ /* 0x000fea0003800000 */
.L_x_38260:
[----:B------:R-:W-:Y:S01]  /*139b0*/  SEL R226, RZ, 0x1, P2 ;  /* 0x00000001ffe27807 */ /* 0x000fe20001000000 */
[----:B------:R-:W-:Y:S01]  /*139c0*/  FMUL.FTZ R218, R103, R107 ;  /* 0x0000006b67da7220 */ /* 0x000fe20000410000 */
[----:B------:R-:W-:Y:S02]  /*139d0*/  LEA R216, P2, R214, UR28, 0x4 ;  /* 0x0000001cd6d87c11 */ /* 0x000fe4000f8420ff */
[----:B------:R-:W-:Y:S01]  /*139e0*/  SEL R224, RZ, 0x10000, P4 ;  /* 0x00010000ffe07807 */ /* 0x000fe20002000000 */
[----:B------:R-:W-:Y:S01]  /*139f0*/  FMUL.FTZ R218, R218, R215 ;  /* 0x000000d7dada7220 */ /* 0x000fe20000410000 */
[C---:B------:R-:W-:Y:S02]  /*13a00*/  LEA.HI.X R217, R214.reuse, UR29, RZ, 0x4, P2 ;  /* 0x0000001dd6d97c11 */ /* 0x040fe400090f24ff */
[----:B------:R-:W-:Y:S02]  /*13a10*/  LEA R104, P2, R214, UR30, 0x2 ;  /* 0x0000001ed6687c11 */ /* 0x000fe4000f8410ff */
[----:B------:R-:W-:-:S02]  /*13a20*/  SEL R219, RZ, 0x100, P3 ;  /* 0x00000100ffdb7807 */ /* 0x000fc40001800000 */
[----:B------:R-:W-:Y:S02]  /*13a30*/  LEA.HI.X R105, R214, UR31, RZ, 0x2, P2 ;  /* 0x0000001fd6697c11 */ /* 0x000fe400090f14ff */
[----:B------:R-:W-:-:S05]  /*13a40*/  I2FP.F32.U32 R214, R222 ;  /* 0x000000de00d67245 */ /* 0x000fca0000201000 */
[----:B------:R-:W-:-:S05]  /*13a50*/  FFMA.FTZ R221, R214, R221, 1.1641532182693481445e-10 ;  /* 0x2f000000d6dd7423 */ /* 0x000fca00000100dd */
[----:B------:R-:W-:-:S04]  /*13a60*/  FSETP.GTU.FTZ.AND P2, PT, R221, R220, PT ;  /* 0x000000dcdd00720b */ /* 0x000fc80003f5c000 */
        /* <DEDUP_REMOVED lines=8> */
.L_x_38235:
[----:B------:R-:W-:Y:S05]  /*13af0*/  BSYNC B1 ;  /* 0x0000000000017941 */ /* 0x000fea0003800000 */
.L_x_38234:
        /* <DEDUP_REMOVED lines=208> */
.L_x_38301:
[----:B-1----:R-:W-:Y:S01]  /*14800*/  FADD.FTZ R219, R216, R217 ;  /* 0x000000d9d8db7221 */ /* 0x002fe20000010000 */
[----:B0-----:R-:W-:Y:S01]  /*14810*/  FMUL.FTZ R216, R215, R215 ;  /* 0x000000d7d7d87220 */ /* 0x001fe20000410000 */
[----:B------:R-:W-:Y:S01]  /*14820*/  LOP3.LUT P1, RZ, R212, 0x80, RZ, 0xc0, !PT ;  /* 0x00000080d4ff7812 */ /* 0x000fe2000782c0ff */
[----:B------:R-:W0:Y:S01]  /*14830*/  @!P5 LDC.64 R106, c[0x0][0x250] ;  /* 0x00009400ff6adb82 */ /* 0x000e220000000a00 */
[----:B------:R-:W-:Y:S01]  /*14840*/  FFMA.FTZ R214, R219, R214, UR32 ;  /* 0x00000020dbd67e23 */ /* 0x000fe200080100d6 */
[----:B------:R-:W-:Y:S01]  /*14850*/  BSSY B1, `(.L_x_38265) ;  /* 0x000001b000017945 */ /* 0x000fe20003800000 */
[----:B------:R-:W-:-:S05]  /*14860*/  FSEL R217, R216, RZ, P1 ;  /* 0x000000ffd8d97208 */ /* 0x000fca0000800000 */
        /* <DEDUP_REMOVED lines=25> */
.L_x_38266:
[----:B------:R-:W-:Y:S05]  /*14a00*/  BSYNC B1 ;  /* 0x0000000000017941 */ /* 0x000fea0003800000 */
.L_x_38265:
[----:B------:R-:W-:Y:S01]  /*14a10*/  LOP3.LUT P2, RZ, R212, 0x40000, RZ, 0xc0, !PT ;  /* 0x00040000d4ff7812 */ /* 0x000fe2000784c0ff */
        /* <DEDUP_REMOVED lines=19> */
.L_x_38268:
[----:B------:R-:W-:Y:S05]  /*14b50*/  BSYNC B1 ;  /* 0x0000000000017941 */ /* 0x000fea0003800000 */
.L_x_38267:
[----:B------:R-:W-:Y:S01]  /*14b60*/  LOP3.LUT P2, RZ, R212, 0x20000, RZ, 0xc0, !PT ;  /* 0x00020000d4ff7812 */ /* 0x000fe2000784c0ff */
        /* <DEDUP_REMOVED lines=19> */
.L_x_38270:
[----:B------:R-:W-:Y:S05]  /*14ca0*/  BSYNC B1 ;  /* 0x0000000000017941 */ /* 0x000fea0003800000 */
.L_x_38269:
[----:B------:R-:W-:Y:S01]  /*14cb0*/  LOP3.LUT P2, RZ, R212, 0x10000, RZ, 0xc0, !PT ;  /* 0x00010000d4ff7812 */ /* 0x000fe2000784c0ff */
        /* <DEDUP_REMOVED lines=19> */
.L_x_38272:
[----:B------:R-:W-:Y:S05]  /*14df0*/  BSYNC B1 ;  /* 0x0000000000017941 */ /* 0x000fea0003800000 */
.L_x_38271:
[----:B------:R-:W-:Y:S01]  /*14e00*/  LOP3.LUT P2, RZ, R212, 0x8000, RZ, 0xc0, !PT ;  /* 0x00008000d4ff7812 */ /* 0x000fe2000784c0ff */
        /* <DEDUP_REMOVED lines=19> */
.L_x_38274:
[----:B------:R-:W-:Y:S05]  /*14f40*/  BSYNC B1 ;  /* 0x0000000000017941 */ /* 0x000fea0003800000 */
.L_x_38273:
        /* <DEDUP_REMOVED lines=20> */
.L_x_38276:
[----:B------:R-:W-:Y:S05]  /*15090*/  BSYNC B1 ;  /* 0x0000000000017941 */ /* 0x000fea0003800000 */
.L_x_38275:
        /* <DEDUP_REMOVED lines=21> */
.L_x_38278:
[----:B------:R-:W-:Y:S05]  /*151f0*/  BSYNC B1 ;  /* 0x0000000000017941 */ /* 0x000fea0003800000 */
.L_x_38277:
        /* <DEDUP_REMOVED lines=21> */
.L_x_38280:
[----:B------:R-:W-:Y:S05]  /*15350*/  BSYNC B1 ;  /* 0x0000000000017941 */ /* 0x000fea0003800000 */
.L_x_38279:
        /* <DEDUP_REMOVED lines=21> */
.L_x_38282:
[----:B------:R-:W-:Y:S05]  /*154b0*/  BSYNC B1 ;  /* 0x0000000000017941 */ /* 0x000fea0003800000 */
.L_x_38281:
        /* <DEDUP_REMOVED lines=21> */
.L_x_38284:
[----:B------:R-:W-:Y:S05]  /*15610*/  BSYNC B1 ;  /* 0x0000000000017941 */ /* 0x000fea0003800000 */
.L_x_38283:
        /* <DEDUP_REMOVED lines=21> */
.L_x_38286:
[----:B------:R-:W-:Y:S05]  /*15770*/  BSYNC B1 ;  /* 0x0000000000017941 */ /* 0x000fea0003800000 */
.L_x_38285:
        /* <DEDUP_REMOVED lines=20> */
.L_x_38288:
[----:B------:R-:W-:Y:S05]  /*158c0*/  BSYNC B1 ;  /* 0x0000000000017941 */ /* 0x000fea0003800000 */
.L_x_38287:
[----:B01234-:R-:W0:Y:S02]  /*158d0*/  LDC.64 R104, c[0x0][0x210] ;  /* 0x00008400ff687b82 */ /* 0x01fe240000000a00 */
[----:B0-----:R-:W-:-:S04]  /*158e0*/  LEA R211, R104, R211, 0x2 ;  /* 0x000000d368d37211 */ /* 0x001fc800078e10ff */
[----:B------:R-:W-:-:S13]  /*158f0*/  ISETP.GE.AND P1, PT, R211, R105, PT ;  /* 0x00000069d300720c */ /* 0x000fda0003f26270 */
[----:B------:R-:W-:Y:S05]  /*15900*/  @!P1 BRA `(.L_x_38289) ;  /* 0xfffffecc007c9947 */ /* 0x000fea000383ffff */
[----:B------:R-:W-:Y:S05]  /*15910*/  BSYNC B0 ;  /* 0x0000000000007941 */ /* 0x000fea0003800000 */
.L_x_37903:
[----:B------:R-:W-:Y:S05]  /*15920*/  EXIT ;  /* 0x000000000000794d */ /* 0x000fea0003800000 */
.L_x_38264:
        /* <DEDUP_REMOVED lines=8> */
.L_x_38291:
[----:B------:R-:W-:Y:S05]  /*159b0*/  BSYNC B1 ;  /* 0x0000000000017941 */ /* 0x000fea0003800000 */
.L_x_38290:
        /* <DEDUP_REMOVED lines=14> */
.L_x_38292:
        /* <DEDUP_REMOVED lines=9> */
.L_x_38293:
[----:B------:R-:W-:Y:S02]  /*15b30*/  IMAD.MOV.U32 R223, RZ, RZ, 0x8 ;  /* 0x00000008ffdf7424 */ /* 0x000fe400078e00ff */
[----:B------:R-:W-:-:S04]  /*15b40*/  IMAD.MOV.U32 R104, RZ, RZ, R222 ;  /* 0x000000ffff687224 */ /* 0x000fc800078e00de */
[----:B------:R-:W-:-:S05]  /*15b50*/  FADD.FTZ R216, R107, R104 ;  /* 0x000000686bd87221 */ /* 0x000fca0000010000 */
[----:B------:R-:W-:-:S07]  /*15b60*/  MOV R224, R216 ;  /* 0x000000d800e07202 */ /* 0x000fce0000000f00 */
[----:B------:R-:W-:Y:S05]  /*15b70*/  WARPSYNC.COLLECTIVE R221, `(.L_x_38294) ;  /* 0x00000000dd087348 */ /* 0x000fea0003c00000 */
[----:B------:R0:W1:Y:S02]  /*15b80*/  SHFL.BFLY P6, R222, R224, R223, R226 ;  /* 0x0c0000dfe0de7389 */ /* 0x00006400000c00e2 */
[----:B01----:R-:W-:Y:S01]  /*15b90*/  ENDCOLLECTIVE ;  /* 0x000000000000791b */ /* 0x003fe20003800000 */
.L_x_38294:
[----:B------:R-:W-:Y:S01]  /*15ba0*/  HFMA2.MMA R223, -RZ, RZ, 0, 9.5367431640625e-07 ;  /* 0x00000010ffdf7435 */ /* 0x000fe200000001ff */
[----:B------:R-:W-:-:S05]  /*15bb0*/  MOV R215, R222 ;  /* 0x000000de00d77202 */ /* 0x000fca0000000f00 */
[----:B------:R-:W-:-:S04]  /*15bc0*/  FADD.FTZ R217, R216, R215 ;  /* 0x000000d7d8d97221 */ /* 0x000fc80000010000 */
[----:B------:R-:W-:-:S07]  /*15bd0*/  IMAD.MOV.U32 R224, RZ, RZ, R217 ;  /* 0x000000ffffe07224 */ /* 0x000fce00078e00d9 */
[----:B------:R-:W-:Y:S05]  /*15be0*/  WARPSYNC.COLLECTIVE R221, `(.L_x_38295) ;  /* 0x00000000dd087348 */ /* 0x000fea0003c00000 */
[----:B------:R0:W1:Y:S02]  /*15bf0*/  SHFL.BFLY P6, R222, R224, R223, R226 ;  /* 0x0c0000dfe0de7389 */ /* 0x00006400000c00e2 */
[----:B01----:R-:W-:Y:S01]  /*15c00*/  ENDCOLLECTIVE ;  /* 0x000000000000791b */ /* 0x003fe20003800000 */
.L_x_38295:
[----:B------:R-:W-:Y:S02]  /*15c10*/  IMAD.MOV.U32 R223, RZ, RZ, 0x1 ;  /* 0x00000001ffdf7424 */ /* 0x000fe400078e00ff */
        /* <DEDUP_REMOVED lines=111> */
.L_x_38296:
[----:B------:R-:W-:Y:S01]  /*16310*/  HFMA2.MMA R223, -RZ, RZ, 0, 1.1920928955078125e-07 ;  /* 0x00000002ffdf7435 */ /* 0x000fe200000001ff */
[----:B------:R-:W-:-:S05]  /*16320*/  MOV R105, R222 ;  /* 0x000000de00697202 */ /* 0x000fca0000000f00 */
[----:B------:R-:W-:-:S04]  /*16330*/  FADD.FTZ R105, R104, R105 ;  /* 0x0000006968697221 */ /* 0x000fc80000010000 */
[----:B------:R-:W-:-:S07]  /*16340*/  IMAD.MOV.U32 R224, RZ, RZ, R105 ;  /* 0x000000ffffe07224 */ /* 0x000fce00078e0069 */
[----:B------:R-:W-:Y:S05]  /*16350*/  WARPSYNC.COLLECTIVE R221, `(.L_x_38297) ;  /* 0x00000000dd087348 */ /* 0x000fea0003c00000 */
[----:B------:R0:W1:Y:S02]  /*16360*/  SHFL.BFLY P6, R222, R224, R223, R226 ;  /* 0x0c0000dfe0de7389 */ /* 0x00006400000c00e2 */
[----:B01----:R-:W-:Y:S01]  /*16370*/  ENDCOLLECTIVE ;  /* 0x000000000000791b */ /* 0x003fe20003800000 */
.L_x_38297:
[----:B------:R-:W-:Y:S02]  /*16380*/  IMAD.MOV.U32 R223, RZ, RZ, 0x4 ;  /* 0x00000004ffdf7424 */ /* 0x000fe400078e00ff */
[----:B------:R-:W-:-:S04]  /*16390*/  IMAD.MOV.U32 R106, RZ, RZ, R222 ;  /* 0x000000ffff6a7224 */ /* 0x000fc800078e00de */
[----:B------:R-:W-:-:S05]  /*163a0*/  FADD.FTZ R106, R105, R106 ;  /* 0x0000006a696a7221 */ /* 0x000fca0000010000 */
[----:B------:R-:W-:-:S07]  /*163b0*/  MOV R224, R106 ;  /* 0x0000006a00e07202 */ /* 0x000fce0000000f00 */
[----:B------:R-:W-:Y:S05]  /*163c0*/  WARPSYNC.COLLECTIVE R221, `(.L_x_38298) ;  /* 0x00000000dd087348 */ /* 0x000fea0003c00000 */
[----:B------:R0:W1:Y:S02]  /*163d0*/  SHFL.BFLY P6, R222, R224, R223, R226 ;  /* 0x0c0000dfe0de7389 */ /* 0x00006400000c00e2 */
[----:B01----:R-:W-:Y:S01]  /*163e0*/  ENDCOLLECTIVE ;  /* 0x000000000000791b */ /* 0x003fe20003800000 */
.L_x_38298:
[----:B------:R-:W-:Y:S01]  /*163f0*/  HFMA2.MMA R223, -RZ, RZ, 0, 4.76837158203125e-07 ;  /* 0x00000008ffdf7435 */ /* 0x000fe200000001ff */
[----:B------:R-:W-:-:S05]  /*16400*/  MOV R107, R222 ;  /* 0x000000de006b7202 */ /* 0x000fca0000000f00 */
[----:B------:R-:W-:-:S04]  /*16410*/  FADD.FTZ R107, R106, R107 ;  /* 0x0000006b6a6b7221 */ /* 0x000fc80000010000 */
[----:B------:R-:W-:-:S07]  /*16420*/  IMAD.MOV.U32 R224, RZ, RZ, R107 ;  /* 0x000000ffffe07224 */ /* 0x000fce00078e006b */
[----:B------:R-:W-:Y:S05]  /*16430*/  WARPSYNC.COLLECTIVE R221, `(.L_x_38299) ;  /* 0x00000000dd087348 */ /* 0x000fea0003c00000 */
[----:B------:R0:W1:Y:S02]  /*16440*/  SHFL.BFLY P6, R222, R224, R223, R226 ;  /* 0x0c0000dfe0de7389 */ /* 0x00006400000c00e2 */
[----:B01----:R-:W-:Y:S01]  /*16450*/  ENDCOLLECTIVE ;  /* 0x000000000000791b */ /* 0x003fe20003800000 */
.L_x_38299:
[----:B------:R-:W-:Y:S02]  /*16460*/  IMAD.MOV.U32 R223, RZ, RZ, 0x10 ;  /* 0x00000010ffdf7424 */ /* 0x000fe400078e00ff */
[----:B------:R-:W-:-:S04]  /*16470*/  IMAD.MOV.U32 R216, RZ, RZ, R222 ;  /* 0x000000ffffd87224 */ /* 0x000fc800078e00de */
[----:B------:R-:W-:-:S05]  /*16480*/  FADD.FTZ R216, R107, R216 ;  /* 0x000000d86bd87221 */ /* 0x000fca0000010000 */
[----:B------:R-:W-:-:S07]  /*16490*/  MOV R224, R216 ;  /* 0x000000d800e07202 */ /* 0x000fce0000000f00 */
[----:B------:R-:W-:Y:S05]  /*164a0*/  WARPSYNC.COLLECTIVE R221, `(.L_x_38300) ;  /* 0x00000000dd087348 */ /* 0x000fea0003c00000 */
[----:B------:R0:W1:Y:S02]  /*164b0*/  SHFL.BFLY P6, R222, R224, R223, R226 ;  /* 0x0c0000dfe0de7389 */ /* 0x00006400000c00e2 */
[----:B01----:R-:W-:Y:S01]  /*164c0*/  ENDCOLLECTIVE ;  /* 0x000000000000791b */ /* 0x003fe20003800000 */
.L_x_38300:
[----:B------:R-:W-:Y:S01]  /*164d0*/  MOV R217, R222 ;  /* 0x000000de00d97202 */ /* 0x000fe20000000f00 */
[----:B------:R-:W-:Y:S06]  /*164e0*/  BRA `(.L_x_38301) ;  /* 0xffffffe000c47947 */ /* 0x000fec000383ffff */
.L_x_38302:
        /* <DEDUP_REMOVED lines=9> */
.L_x_44475:


//--------------------- .text._ZN10layer_norm13ln_fwd_kernelINS_13Kernel_traitsI6__halfffffjLj1536ELj1ELj4ELj1ELj16ENS_18Kernel_traits_baseILj1536ES2_ffffjLj128EEEEELb1ELb1ELb0ELb1EEEvNS_9FwdParamsE --------------------------
	.section	.text._ZN10layer_norm13ln_fwd_kernelINS_13Kernel_traitsI6__halfffffjLj1536ELj1ELj4ELj1ELj16ENS_18Kernel_traits_baseILj1536ES2_ffffjLj128EEEEELb1ELb1ELb0ELb1EEEvNS_9FwdParamsE,"ax",@progbits
	.align	128
        .global         _ZN10layer_norm13ln_fwd_kernelINS_13Kernel_traitsI6__halfffffjLj1536ELj1ELj4ELj1ELj16ENS_18Kernel_traits_baseILj1536ES2_ffffjLj128EEEEELb1ELb1ELb0ELb1EEEvNS_9FwdParamsE
        .type           _ZN10layer_norm13ln_fwd_kernelINS_13Kernel_traitsI6__halfffffjLj1536ELj1ELj4ELj1ELj16ENS_18Kernel_traits_baseILj1536ES2_ffffjLj128EEEEELb1ELb1ELb0ELb1EEEvNS_9FwdParamsE,@function
        .size           _ZN10layer_norm13ln_fwd_kernelINS_13Kernel_traitsI6__halfffffjLj1536ELj1ELj4ELj1ELj16ENS_18Kernel_traits_baseILj1536ES2_ffffjLj128EEEEELb1ELb1ELb0ELb1EEEvNS_9FwdParamsE,(.L_x_44476 - _ZN10layer_norm13ln_fwd_kernelINS_13Kernel_traitsI6__halfffffjLj1536ELj1ELj4ELj1ELj16ENS_18Kernel_traits_baseILj1536ES2_ffffjLj128EEEEELb1ELb1ELb0ELb1EEEvNS_9FwdParamsE)
        .other          _ZN10layer_norm13ln_fwd_kernelINS_13Kernel_traitsI6__halfffffjLj1536ELj1ELj4ELj1ELj16ENS_18Kernel_traits_baseILj1536ES2_ffffjLj128EEEEELb1ELb1ELb0ELb1EEEvNS_9FwdParamsE,@"STO_CUDA_ENTRY STV_DEFAULT"
_ZN10layer_norm13ln_fwd_kernelINS_13Kernel_traitsI6__halfffffjLj1536ELj1ELj4ELj1ELj16ENS_18Kernel_traits_baseILj1536ES2_ffffjLj128EEEEELb1ELb1ELb0ELb1EEEvNS_9FwdParamsE:
.text._ZN10layer_norm13ln_fwd_kernelINS_13Kernel_traitsI6__halfffffjLj1536ELj1ELj4ELj1ELj16ENS_18Kernel_traits_baseILj1536ES2_ffffjLj128EEEEELb1ELb1ELb0ELb1EEEvNS_9FwdParamsE:
[----:B------:R-:W-:Y:S08]  /*0000*/  LDC R1, c[0x0][0x28] ;  /* 0x00000a00ff017b82 */ /* 0x000ff00000000800 */
[----:B------:R-:W0:Y:S01]  /*0010*/  LDC R52, c[0x0][0x2e8] ;  /* 0x0000ba00ff347b82 */ /* 0x000e220000000800 */
[----:B------:R-:W-:Y:S01]  /*0020*/  ULDC.U8 UR4, c[0x0][0x2f4] ;  /* 0x0000bd0000047ab9 */ /* 0x000fe20000000000 */
[----:B------:R-:W-:Y:S01]  /*0030*/  ULDC.64 UR6, c[0x0][0x2e0] ;  /* 0x0000b80000067ab9 */ /* 0x000fe20000000a00 */
[----:B------:R-:W-:Y:S01]  /*0040*/  ISETP.NE.AND P0, PT, RZ, UR4, PT ;  /* 0x00000004ff007c0c */ /* 0x000fe2000bf05270 */
[----:B------:R-:W-:Y:S01]  /*0050*/  ULDC.64 UR4, c[0x0][0x208] ;  /* 0x0000820000047ab9 */ /* 0x000fe20000000a00 */
[----:B------:R-:W-:-:S03]  /*0060*/  MOV R2, UR6 ;  /* 0x0000000600027c02 */ /* 0x000fc60008000f00 */
[----:B------:R-:W1:Y:S01]  /*0070*/  LDC R53, c[0x0][0x2ec] ;  /* 0x0000bb00ff357b82 */ /* 0x000e620000000800 */
[----:B------:R-:W-:Y:S01]  /*0080*/  MOV R3, UR7 ;  /* 0x0000000700037c02 */ /* 0x000fe20008000f00 */
[----:B------:R-:W2:Y:S01]  /*0090*/  S2R R206, SR_TID.X ;  /* 0x0000000000ce7919 */ /* 0x000ea20000002100 */
[----:B------:R-:W2:Y:S01]  /*00a0*/  S2R R0, SR_CTAID.X ;  /* 0x0000000000007919 */ /* 0x000ea20000002500 */
[----:B------:R-:W-:-:S04]  /*00b0*/  ULDC UR8, c[0x0][0x0] ;  /* 0x0000000000087ab9 */ /* 0x000fc80000000800 */
[----:B------:R-:W3:Y:S01]  /*00c0*/  @P0 LDC R7, c[0x0][0x2f0] ;  /* 0x0000bc00ff070b82 */ /* 0x000ee20000000800 */
[----:B------:R-:W-:Y:S01]  /*00d0*/  ULDC UR10, c[0x0][0x214] ;  /* 0x00008500000a7ab9 */ /* 0x000fe20000000800 */
[----:B------:R-:W4:Y:S01]  /*00e0*/  @P0 LDG.E.64 R2, desc[UR4][R2.64] ;  /* 0x0000000402020981 */ /* 0x000f22000c1e1b00 */
[----:B0-----:R-:W-:-:S05]  /*00f0*/  @P0 IMAD.MOV.U32 R4, RZ, RZ, R52 ;  /* 0x000000ffff040224 */ /* 0x001fca00078e0034 */
[----:B------:R-:W0:Y:S01]  /*0100*/  LDC.64 R56, c[0x0][0x260] ;  /* 0x00009800ff387b82 */ /* 0x000e220000000a00 */
[----:B-1----:R-:W-:-:S06]  /*0110*/  @P0 MOV R5, R53 ;  /* 0x0000003500050202 */ /* 0x002fcc0000000f00 */
[----:B------:R-:W3:Y:S01]  /*0120*/  @P0 LDG.E.64 R4, desc[UR4][R4.64] ;  /* 0x0000000404040981 */ /* 0x000ee2000c1e1b00 */
[--C-:B--2---:R-:W-:Y:S01]  /*0130*/  IMAD R204, R0, UR8, R206.reuse ;  /* 0x0000000800cc7c24 */ /* 0x104fe2000f8e02ce */
[----:B------:R-:W-:Y:S02]  /*0140*/  SHF.R.U32.HI R205, RZ, 0x5, R206 ;  /* 0x00000005ffcd7819 */ /* 0x000fe400000116ce */
[----:B------:R-:W-:-:S04]  /*0150*/  LOP3.LUT R206, R206, 0x1f, RZ, 0xc0, !PT ;  /* 0x0000001fcece7812 */ /* 0x000fc800078ec0ff */
[C---:B------:R-:W-:Y:S02]  /*0160*/  LOP3.LUT R33, R206.reuse, 0x60, RZ, 0xfc, !PT ;  /* 0x00000060ce217812 */ /* 0x040fe400078efcff */
[C---:B------:R-:W-:Y:S02]  /*0170*/  LOP3.LUT R19, R206.reuse, 0x40, RZ, 0xfc, !PT ;  /* 0x00000040ce137812 */ /* 0x040fe400078efcff */
[C---:B------:R-:W-:Y:S02]  /*0180*/  LOP3.LUT R35, R206.reuse, 0x80, RZ, 0xfc, !PT ;  /* 0x00000080ce237812 */ /* 0x040fe400078efcff */
[C---:B------:R-:W-:Y:S02]  /*0190*/  LOP3.LUT R37, R206.reuse, 0xa0, RZ, 0xfc, !PT ;  /* 0x000000a0ce257812 */ /* 0x040fe400078efcff */
[C---:B------:R-:W-:Y:S02]  /*01a0*/  LOP3.LUT R21, R206.reuse, 0x20, RZ, 0xfc, !PT ;  /* 0x00000020ce157812 */ /* 0x040fe400078efcff */
[----:B------:R-:W-:-:S02]  /*01b0*/  LOP3.LUT R45, R206, 0x120, RZ, 0xfc, !PT ;  /* 0x00000120ce2d7812 */ /* 0x000fc400078efcff */
[C---:B------:R-:W-:Y:S02]  /*01c0*/  LOP3.LUT R39, R206.reuse, 0xc0, RZ, 0xfc, !PT ;  /* 0x000000c0ce277812 */ /* 0x040fe400078efcff */
[C---:B------:R-:W-:Y:S02]  /*01d0*/  LOP3.LUT R43, R206.reuse, 0x100, RZ, 0xfc, !PT ;  /* 0x00000100ce2b7812 */ /* 0x040fe400078efcff */
[C---:B------:R-:W-:Y:S02]  /*01e0*/  LOP3.LUT R47, R206.reuse, 0x140, RZ, 0xfc, !PT ;  /* 0x00000140ce2f7812 */ /* 0x040fe400078efcff */
[C---:B------:R-:W-:Y:S02]  /*01f0*/  LOP3.LUT R49, R206.reuse, 0x160, RZ, 0xfc, !PT ;  /* 0x00000160ce317812 */ /* 0x040fe400078efcff */
[----:B------:R-:W-:Y:S02]  /*0200*/  LOP3.LUT R41, R206, 0xe0, RZ, 0xfc, !PT ;  /* 0x000000e0ce297812 */ /* 0x000fe400078efcff */
[----:B----4-:R-:W-:-:S02]  /*0210*/  @P0 R2UR UR6, R2 ;  /* 0x00000000020602ca */ /* 0x010fc400000e0000 */
        /* <DEDUP_REMOVED lines=41> */
[----:B------:R-:W-:-:S04]  /*04b0*/  UIADD3 UR26, UR6, -0x4ab325aa, URZ ;  /* 0xb54cda56061a7890 */ /* 0x000fc8000fffe03f */
[----:B------:R-:W-:Y:S01]  /*04c0*/  IMAD.WIDE.U32 R2, R2, -0x2daee0ad, RZ ;  /* 0xd2511f5302027825 */ /* 0x000fe200078e00ff */
[----:B------:R-:W-:-:S03]  /*04d0*/  ISETP.NE.U32.AND P0, PT, RZ, UR8, PT ;  /* 0x00000008ff007c0c */ /* 0x000fc6000bf05070 */
[----:B------:R-:W-:Y:S01]  /*04e0*/  IMAD.WIDE.U32 R4, R5, -0x326172a9, RZ ;  /* 0xcd9e8d5705047825 */ /* 0x000fe200078e00ff */
[----:B------:R-:W-:Y:S01]  /*04f0*/  LOP3.LUT R106, R3, UR27, R6, 0x96, !PT ;  /* 0x0000001b036a7c12 */ /* 0x000fe2000f8e9606 */
[----:B------:R-:W-:Y:S01]  /*0500*/  UIADD3 UR28, UR6, 0x5384540f, URZ ;  /* 0x5384540f061c7890 */ /* 0x000fe2000fffe03f */
[----:B------:R-:W-:Y:S02]  /*0510*/  ISETP.NE.AND.EX P0, PT, RZ, UR9, PT, P0 ;  /* 0x00000009ff007c0c */ /* 0x000fe4000bf05300 */
[----:B------:R-:W-:Y:S01]  /*0520*/  LOP3.LUT R104, R5, UR26, R8, 0x96, !PT ;  /* 0x0000001a05687c12 */ /* 0x000fe2000f8e9608 */
[----:B------:R-:W-:Y:S01]  /*0530*/  IMAD.WIDE.U32 R106, R106, -0x326172a9, RZ ;  /* 0xcd9e8d576a6a7825 */ /* 0x000fe200078e00ff */
[----:B------:R-:W-:-:S03]  /*0540*/  UIADD3 UR29, UR7, 0x1fd5c5a3, URZ ;  /* 0x1fd5c5a3071d7890 */ /* 0x000fc6000fffe03f */
[----:B------:R-:W-:Y:S01]  /*0550*/  IMAD.WIDE.U32 R104, R104, -0x2daee0ad, RZ ;  /* 0xd2511f5368687825 */ /* 0x000fe200078e00ff */
[----:B------:R-:W-:Y:S01]  /*0560*/  LOP3.LUT R48, R107, UR28, R4, 0x96, !PT ;  /* 0x0000001c6b307c12 */ /* 0x000fe2000f8e9604 */
[----:B------:R-:W-:-:S03]  /*0570*/  UIADD3 UR31, UR7, -0x24c28bd8, URZ ;  /* 0xdb3d7428071f7890 */ /* 0x000fc6000fffe03f */
[----:B------:R-:W-:Y:S01]  /*0580*/  LOP3.LUT R50, R105, UR29, R2, 0x96, !PT ;  /* 0x0000001d69327c12 */ /* 0x000fe2000f8e9602 */
[----:B------:R-:W-:Y:S01]  /*0590*/  IMAD.HI.U32 R3, R48, -0x2daee0ad, RZ ;  /* 0xd2511f5330037827 */ /* 0x000fe200078e00ff */
[----:B------:R-:W-:Y:S01]  /*05a0*/  @P0 LEA R2, P3, R206, UR8, 0x3 ;  /* 0x00000008ce020c11 */ /* 0x000fe2000f8618ff */
[----:B------:R-:W-:Y:S01]  /*05b0*/  UIADD3 UR30, UR6, -0xe443238, URZ ;  /* 0xf1bbcdc8061e7890 */ /* 0x000fe2000fffe03f */
[----:B------:R-:W-:Y:S01]  /*05c0*/  @P0 LEA R8, P1, R33, UR8, 0x3 ;  /* 0x0000000821080c11 */ /* 0x000fe2000f8218ff */
[----:B------:R-:W-:Y:S01]  /*05d0*/  IMAD.HI.U32 R5, R50, -0x326172a9, RZ ;  /* 0xcd9e8d5732057827 */ /* 0x000fe200078e00ff */
[----:B------:R-:W-:Y:S02]  /*05e0*/  LOP3.LUT R104, R3, UR31, R104, 0x96, !PT ;  /* 0x0000001f03687c12 */ /* 0x000fe4000f8e9668 */
[----:B------:R-:W-:Y:S01]  /*05f0*/  @P0 LEA R6, P6, R19, UR8, 0x3 ;  /* 0x0000000813060c11 */ /* 0x000fe2000f8c18ff */
[----:B------:R-:W-:Y:S01]  /*0600*/  @P0 IMAD.X R3, RZ, RZ, UR9, P3 ;  /* 0x00000009ff030e24 */ /* 0x000fe200098e06ff */
[----:B------:R-:W-:-:S02]  /*0610*/  @P0 LEA R10, P2, R35, UR8, 0x3 ;  /* 0x00000008230a0c11 */ /* 0x000fc4000f8418ff */
[----:B------:R-:W-:Y:S02]  /*0620*/  @P0 LEA R12, P3, R37, UR8, 0x3 ;  /* 0x00000008250c0c11 */ /* 0x000fe4000f8618ff */
[----:B------:R-:W-:Y:S01]  /*0630*/  @P0 LEA R4, P5, R21, UR8, 0x3 ;  /* 0x0000000815040c11 */ /* 0x000fe2000f8a18ff */
[----:B------:R-:W-:Y:S01]  /*0640*/  @P0 IMAD.X R9, RZ, RZ, UR9, P1 ;  /* 0x00000009ff090e24 */ /* 0x000fe200088e06ff */
[----:B------:R-:W-:Y:S01]  /*0650*/  LOP3.LUT R106, R5, UR30, R106, 0x96, !PT ;  /* 0x0000001e056a7c12 */ /* 0x000fe2000f8e966a */
[----:B------:R1:W5:Y:S01]  /*0660*/  @P0 LDG.E.64 R72, desc[UR4][R2.64] ;  /* 0x0000000402480981 */ /* 0x000362000c1e1b00 */
[----:B------:R-:W-:Y:S02]  /*0670*/  @P0 IADD3.X R7, RZ, UR9, RZ, P6, !PT ;  /* 0x00000009ff070c10 */ /* 0x000fe4000b7fe4ff */
[----:B------:R-:W-:Y:S01]  /*0680*/  @P0 LEA R28, P1, R45, UR8, 0x3 ;  /* 0x000000082d1c0c11 */ /* 0x000fe2000f8218ff */
[----:B------:R1:W5:Y:S01]  /*0690*/  @P0 LDG.E.64 R66, desc[UR4][R8.64] ;  /* 0x0000000408420981 */ /* 0x000362000c1e1b00 */
[----:B------:R-:W-:-:S02]  /*06a0*/  @P0 IADD3.X R11, RZ, UR9, RZ, P2, !PT ;  /* 0x00000009ff0b0c10 */ /* 0x000fc400097fe4ff */
[----:B------:R-:W-:Y:S01]  /*06b0*/  @P0 IADD3.X R13, RZ, UR9, RZ, P3, !PT ;  /* 0x00000009ff0d0c10 */ /* 0x000fe20009ffe4ff */
[----:B------:R1:W5:Y:S01]  /*06c0*/  @P0 LDG.E.64 R68, desc[UR4][R6.64] ;  /* 0x0000000406440981 */ /* 0x000362000c1e1b00 */
[----:B------:R-:W-:Y:S02]  /*06d0*/  @P0 LEA R14, P4, R39, UR8, 0x3 ;  /* 0x00000008270e0c11 */ /* 0x000fe4000f8818ff */
[----:B------:R-:W-:Y:S02]  /*06e0*/  @P0 IADD3.X R5, RZ, UR9, RZ, P5, !PT ;  /* 0x00000009ff050c10 */ /* 0x000fe4000affe4ff */
[----:B------:R-:W-:Y:S01]  /*06f0*/  @P0 LEA R30, P6, R43, UR8, 0x3 ;  /* 0x000000082b1e0c11 */ /* 0x000fe2000f8c18ff */
[----:B------:R-:W-:Y:S01]  /*0700*/  @P0 IMAD.X R29, RZ, RZ, UR9, P1 ;  /* 0x00000009ff1d0e24 */ /* 0x000fe200088e06ff */
[----:B------:R-:W-:Y:S01]  /*0710*/  @P0 LEA R26, P2, R47, UR8, 0x3 ;  /* 0x000000082f1a0c11 */ /* 0x000fe2000f8418ff */
[----:B------:R1:W5:Y:S01]  /*0720*/  @P0 LDG.E.64 R64, desc[UR4][R10.64] ;  /* 0x000000040a400981 */ /* 0x000362000c1e1b00 */
[----:B------:R-:W-:-:S02]  /*0730*/  @P0 LEA R24, P3, R49, UR8, 0x3 ;  /* 0x0000000831180c11 */ /* 0x000fc4000f8618ff */
[----:B------:R-:W-:Y:S01]  /*0740*/  @P0 LEA R16, P5, R41, UR8, 0x3 ;  /* 0x0000000829100c11 */ /* 0x000fe2000f8a18ff */
[----:B------:R-:W-:Y:S01]  /*0750*/  @P0 IMAD.X R15, RZ, RZ, UR9, P4 ;  /* 0x00000009ff0f0e24 */ /* 0x000fe2000a0e06ff */
[----:B------:R-:W-:Y:S01]  /*0760*/  @P0 IADD3.X R31, RZ, UR9, RZ, P6, !PT ;  /* 0x00000009ff1f0c10 */ /* 0x000fe2000b7fe4ff */
[----:B------:R1:W5:Y:S01]  /*0770*/  @P0 LDG.E.64 R70, desc[UR4][R4.64] ;  /* 0x0000000404460981 */ /* 0x000362000c1e1b00 */
[----:B------:R-:W-:Y:S02]  /*0780*/  @P0 IADD3.X R27, RZ, UR9, RZ, P2, !PT ;  /* 0x00000009ff1b0c10 */ /* 0x000fe400097fe4ff */
[----:B------:R-:W-:Y:S01]  /*0790*/  @P0 IADD3.X R25, RZ, UR9, RZ, P3, !PT ;  /* 0x00000009ff190c10 */ /* 0x000fe20009ffe4ff */
[----:B------:R1:W5:Y:S01]  /*07a0*/  @P0 LDG.E.64 R62, desc[UR4][R12.64] ;  /* 0x000000040c3e0981 */ /* 0x000362000c1e1b00 */
[----:B------:R-:W-:Y:S01]  /*07b0*/  @P0 IADD3.X R17, RZ, UR9, RZ, P5, !PT ;  /* 0x00000009ff110c10 */ /* 0x000fe2000affe4ff */
[----:B------:R-:W-:Y:S02]  /*07c0*/  ULDC.64 UR8, c[0x0][0x278] ;  /* 0x00009e0000087ab9 */ /* 0x000fe40000000a00 */
[----:B------:R1:W5:Y:S04]  /*07d0*/  @P0 LDG.E.64 R60, desc[UR4][R14.64] ;  /* 0x000000040e3c0981 */ /* 0x000368000c1e1b00 */
[----:B------:R1:W5:Y:S04]  /*07e0*/  @P0 LDG.E.64 R58, desc[UR4][R16.64] ;  /* 0x00000004103a0981 */ /* 0x000368000c1e1b00 */
[----:B------:R-:W5:Y:S04]  /*07f0*/  @P0 LDG.E.64 R30, desc[UR4][R30.64] ;  /* 0x000000041e1e0981 */ /* 0x000f68000c1e1b00 */
[----:B------:R-:W5:Y:S04]  /*0800*/  @P0 LDG.E.64 R28, desc[UR4][R28.64] ;  /* 0x000000041c1c0981 */ /* 0x000f68000c1e1b00 */
[----:B------:R-:W5:Y:S04]  /*0810*/  @P0 LDG.E.64 R26, desc[UR4][R26.64] ;  /* 0x000000041a1a0981 */ /* 0x000f68000c1e1b00 */
[----:B------:R-:W5:Y:S01]  /*0820*/  @P0 LDG.E.64 R24, desc[UR4][R24.64] ;  /* 0x0000000418180981 */ /* 0x000f62000c1e1b00 */
[----:B------:R-:W-:-:S02]  /*0830*/  LEA R205, R0, R205, 0x2 ;  /* 0x000000cd00cd7211 */ /* 0x000fc400078e10ff */
[----:B------:R-:W-:Y:S02]  /*0840*/  LEA R198, P2, R206, UR8, 0x3 ;  /* 0x00000008cec67c11 */ /* 0x000fe4000f8418ff */
[----:B------:R-:W-:Y:S02]  /*0850*/  LEA R194, P4, R21, UR8, 0x3 ;  /* 0x0000000815c27c11 */ /* 0x000fe4000f8818ff */
[----:B------:R-:W-:Y:S01]  /*0860*/  ISETP.GE.AND P1, PT, R205, UR10, PT ;  /* 0x0000000acd007c0c */ /* 0x000fe2000bf26270 */
[----:B------:R-:W-:Y:S01]  /*0870*/  IMAD.X R199, RZ, RZ, UR9, P2 ;  /* 0x00000009ffc77e24 */ /* 0x000fe200090e06ff */
[----:B------:R-:W-:Y:S02]  /*0880*/  IADD3.X R195, RZ, UR9, RZ, P4, !PT ;  /* 0x00000009ffc37c10 */ /* 0x000fe4000a7fe4ff */
[----:B------:R-:W-:Y:S02]  /*0890*/  LEA R186, P6, R33, UR8, 0x3 ;  /* 0x0000000821ba7c11 */ /* 0x000fe4000f8c18ff */
[----:B------:R-:W-:-:S02]  /*08a0*/  LEA R182, P2, R35, UR8, 0x3 ;  /* 0x0000000823b67c11 */ /* 0x000fc4000f8418ff */
[----:B------:R-:W-:Y:S02]  /*08b0*/  LEA R174, P4, R39, UR8, 0x3 ;  /* 0x0000000827ae7c11 */ /* 0x000fe4000f8818ff */
[----:B------:R-:W-:Y:S02]  /*08c0*/  LEA R190, P5, R19, UR8, 0x3 ;  /* 0x0000000813be7c11 */ /* 0x000fe4000f8a18ff */
[----:B------:R-:W-:Y:S01]  /*08d0*/  LEA R178, P3, R37, UR8, 0x3 ;  /* 0x0000000825b27c11 */ /* 0x000fe2000f8618ff */
[----:B------:R-:W-:Y:S01]  /*08e0*/  IMAD.X R187, RZ, RZ, UR9, P6 ;  /* 0x00000009ffbb7e24 */ /* 0x000fe2000b0e06ff */
[----:B------:R-:W-:Y:S01]  /*08f0*/  IADD3.X R183, RZ, UR9, RZ, P2, !PT ;  /* 0x00000009ffb77c10 */ /* 0x000fe200097fe4ff */
[----:B------:R-:W-:Y:S01]  /*0900*/  IMAD.X R175, RZ, RZ, UR9, P4 ;  /* 0x00000009ffaf7e24 */ /* 0x000fe2000a0e06ff */
[----:B------:R-:W-:Y:S02]  /*0910*/  IADD3.X R191, RZ, UR9, RZ, P5, !PT ;  /* 0x00000009ffbf7c10 */ /* 0x000fe4000affe4ff */
[----:B------:R-:W-:-:S02]  /*0920*/  LEA R162, P2, R45, UR8, 0x3 ;  /* 0x000000082da27c11 */ /* 0x000fc4000f8418ff */
[----:B------:R-:W-:Y:S02]  /*0930*/  IADD3.X R179, RZ, UR9, RZ, P3, !PT ;  /* 0x00000009ffb37c10 */ /* 0x000fe40009ffe4ff */
[----:B------:R-:W-:Y:S02]  /*0940*/  LEA R170, P5, R41, UR8, 0x3 ;  /* 0x0000000829aa7c11 */ /* 0x000fe4000f8a18ff */
[----:B------:R-:W-:Y:S02]  /*0950*/  LEA R166, P6, R43, UR8, 0x3 ;  /* 0x000000082ba67c11 */ /* 0x000fe4000f8c18ff */
[----:B------:R-:W-:Y:S02]  /*0960*/  LEA R158, P3, R47, UR8, 0x3 ;  /* 0x000000082f9e7c11 */ /* 0x000fe4000f8618ff */
[----:B------:R-:W-:Y:S01]  /*0970*/  LEA R54, P4, R49, UR8, 0x3 ;  /* 0x0000000831367c11 */ /* 0x000fe2000f8818ff */
[----:B------:R-:W-:Y:S01]  /*0980*/  IMAD.X R163, RZ, RZ, UR9, P2 ;  /* 0x00000009ffa37e24 */ /* 0x000fe200090e06ff */
[----:B------:R-:W-:-:S02]  /*0990*/  IADD3.X R171, RZ, UR9, RZ, P5, !PT ;  /* 0x00000009ffab7c10 */ /* 0x000fc4000affe4ff */
[----:B------:R-:W-:Y:S02]  /*09a0*/  IADD3.X R167, RZ, UR9, RZ, P6, !PT ;  /* 0x00000009ffa77c10 */ /* 0x000fe4000b7fe4ff */
[----:B------:R-:W-:Y:S02]  /*09b0*/  IADD3.X R159, RZ, UR9, RZ, P3, !PT ;  /* 0x00000009ff9f7c10 */ /* 0x000fe40009ffe4ff */
[----:B------:R-:W-:Y:S01]  /*09c0*/  IADD3.X R55, RZ, UR9, RZ, P4, !PT ;  /* 0x00000009ff377c10 */ /* 0x000fe2000a7fe4ff */
[----:B01----:R-:W-:Y:S06]  /*09d0*/  @P1 EXIT ;  /* 0x000000000000194d */ /* 0x003fec0003800000 */
        /* <DEDUP_REMOVED lines=29> */
[----:B------:R-:W3:Y:S01]  /*0bb0*/  LDG.E.64 R54, desc[UR4][R54.64] ;  /* 0x0000000436367981 */ /* 0x000ee2000c1e1b00 */
[----:B------:R-:W-:Y:S01]  /*0bc0*/  UIADD3 UR33, UR7, -0x695add53, URZ ;  /* 0x96a522ad07217890 */ /* 0x000fe2000fffe03f */
[----:B------:R-:W-:Y:S01]  /*0bd0*/  IMAD R48, R48, -0x2daee0ad, RZ ;  /* 0xd2511f5330307824 */ /* 0x000fe200078e02ff */
[----:B-----5:R-:W-:Y:S01]  /*0be0*/  @!P0 CS2R R30, SRZ ;  /* 0x00000000001e8805 */ /* 0x020fe2000001ff00 */
        /* <DEDUP_REMOVED lines=14> */
[----:B------:R-:W-:Y:S01]  /*0cd0*/  @!P0 CS2R R58, SRZ ;  /* 0x00000000003a8805 */ /* 0x000fe2000001ff00 */
[----:B------:R-:W-:Y:S01]  /*0ce0*/  UIADD3 UR32, UR6, -0x700cb87f, URZ ;  /* 0x8ff3478106207890 */ /* 0x000fe2000fffe03f */
[----:B------:R-:W3:Y:S01]  /*0cf0*/  LDG.E.64 R2, desc[UR4][R2.64] ;  /* 0x0000000402027981 */ /* 0x000ee2000c1e1b00 */
[----:B------:R-:W-:Y:S01]  /*0d00*/  IMAD R50, R50, -0x326172a9, RZ ;  /* 0xcd9e8d5732327824 */ /* 0x000fe200078e02ff */
[----:B------:R-:W-:Y:S01]  /*0d10*/  ULDC.64 UR8, c[0x0][0x270] ;  /* 0x00009c0000087ab9 */ /* 0x000fe20000000a00 */
[----:B------:R-:W-:Y:S01]  /*0d20*/  LOP3.LUT R207, R52, 0x3, RZ, 0xc0, !PT ;  /* 0x0000000334cf7812 */ /* 0x000fe200078ec0ff */
[----:B------:R-:W3:Y:S01]  /*0d30*/  LDG.E.64 R56, desc[UR4][R56.64] ;  /* 0x0000000438387981 */ /* 0x000ee2000c1e1b00 */
[----:B------:R-:W-:Y:S01]  /*0d40*/  IMAD.HI.U32 R33, R106, -0x2daee0ad, RZ ;  /* 0xd2511f536a217827 */ /* 0x000fe200078e00ff */
[--C-:B------:R-:W-:Y:S01]  /*0d50*/  SHF.R.U64 R123, R30, 0x10, R31.reuse ;  /* 0x000000101e7b7819 */ /* 0x100fe2000000121f */
[----:B------:R-:W-:Y:S01]  /*0d60*/  ULDC UR10, c[0x0][0x218] ;  /* 0x00008600000a7ab9 */ /* 0x000fe20000000800 */
[----:B------:R-:W-:Y:S01]  /*0d70*/  SHF.R.U32.HI R124, RZ, 0x10, R31 ;  /* 0x00000010ff7c7819 */ /* 0x000fe2000001161f */
[----:B------:R-:W-:Y:S01]  /*0d80*/  IMAD.MOV.U32 R105, RZ, RZ, RZ ;  /* 0x000000ffff697224 */ /* 0x000fe200078e00ff */
[----:B------:R-:W-:Y:S01]  /*0d90*/  LOP3.LUT R48, R33, UR33, R48, 0x96, !PT ;  /* 0x0000002121307c12 */ /* 0x000fe2000f8e9630 */
        /* <DEDUP_REMOVED lines=11> */
[----:B------:R-:W-:Y:S01]  /*0e50*/  ULDC UR11, c[0x0][0x2d8] ;  /* 0x0000b600000b7ab9 */ /* 0x000fe20000000800 */
[----:B------:R-:W-:Y:S01]  /*0e60*/  HADD2.F32 R27, -RZ, R24.H0_H0 ;  /* 0x20000018ff1b7230 */ /* 0x000fe20000004100 */
[--C-:B------:R-:W-:Y:S01]  /*0e70*/  SHF.R.U64 R107, R72, 0x10, R73.reuse ;  /* 0x00000010486b7819 */ /* 0x100fe20000001249 */
[----:B------:R-:W-:Y:S01]  /*0e80*/  IMAD.HI.U32 R35, R104, -0x326172a9, RZ ;  /* 0xcd9e8d5768237827 */ /* 0x000fe200078e00ff */
[----:B------:R-:W-:Y:S01]  /*0e90*/  SHF.R.U32.HI R108, RZ, 0x10, R73 ;  /* 0x00000010ff6c7819 */ /* 0x000fe20000011649 */
[----:B------:R-:W-:Y:S01]  /*0ea0*/  ULDC.64 UR12, c[0x0][0x238] ;  /* 0x00008e00000c7ab9 */ /* 0x000fe20000000a00 */
[--C-:B------:R-:W-:Y:S01]  /*0eb0*/  SHF.R.U64 R109, R70, 0x10, R71.reuse ;  /* 0x00000010466d7819 */ /* 0x100fe20000001247 */
[----:B------:R-:W-:Y:S01]  /*0ec0*/  ULDC.64 UR14, c[0x0][0x240] ;  /* 0x00009000000e7ab9 */ /* 0x000fe20000000a00 */
[----:B------:R-:W-:Y:S01]  /*0ed0*/  SHF.R.U32.HI R110, RZ, 0x10, R71 ;  /* 0x00000010ff6e7819 */ /* 0x000fe20000011647 */
[----:B------:R-:W-:Y:S01]  /*0ee0*/  ULDC.64 UR16, c[0x0][0x2b8] ;  /* 0x0000ae0000107ab9 */ /* 0x000fe20000000a00 */
        /* <DEDUP_REMOVED lines=12> */
[----:B------:R-:W-:Y:S01]  /*0fb0*/  SHF.R.U32.HI R130, RZ, 0x10, R25 ;  /* 0x00000010ff827819 */ /* 0x000fe20000011619 */
[----:B------:R-:W-:Y:S01]  /*0fc0*/  BSSY B0, `(.L_x_38303) ;  /* 0x00012c2000007945 */ /* 0x000fe20003800000 */
[----:B------:R-:W-:Y:S01]  /*0fd0*/  LOP3.LUT R50, R35, UR32, R50, 0x96, !PT ;  /* 0x0000002023327c12 */ /* 0x000fe2000f8e9632 */
[----:B------:R-:W-:Y:S01]  /*0fe0*/  UISETP.NE.U32.AND UP0, UPT, UR8, URZ, UPT ;  /* 0x0000003f0800728c */ /* 0x000fe2000bf05070 */
[----:B------:R-:W-:-:S02]  /*0ff0*/  HADD2.F32 R49, -RZ, R72.H0_H0 ;  /* 0x20000048ff317230 */ /* 0x000fc40000004100 */
[----:B------:R-:W-:Y:S01]  /*1000*/  HADD2.F32 R46, -RZ, R73.H0_H0 ;  /* 0x20000049ff2e7230 */ /* 0x000fe20000004100 */
[----:B------:R-:W-:Y:S01]  /*1010*/  ULDC.U8 UR8, c[0x0][0x2a0] ;  /* 0x0000a80000087ab9 */ /* 0x000fe20000000000 */
        /* <DEDUP_REMOVED lines=16> */
[----:B------:R-:W-:-:S02]  /*1120*/  IMAD R106, R106, -0x2daee0ad, RZ ;  /* 0xd2511f536a6a7824 */ /* 0x000fc400078e02ff */
        /* <DEDUP_REMOVED lines=24> */
[----:B------:R-:W-:-:S02]  /*12b0*/  UISETP.NE.AND.EX UP0, UPT, UR9, URZ, UPT, UP0 ;  /* 0x0000003f0900728c */ /* 0x000fc4000bf05300 */
[----:B------:R-:W-:Y:S01]  /*12c0*/  UISETP.NE.AND UP1, UPT, UR8, URZ, UPT ;  /* 0x0000003f0800728c */ /* 0x000fe2000bf25270 */
[--C-:B--2---:R-:W-:Y:S01]  /*12d0*/  SHF.R.U64 R200, R198, 0x10, R199.reuse ;  /* 0x00000010c6c87819 */ /* 0x104fe200000012c7 */
[----:B------:R-:W-:Y:S01]  /*12e0*/  HADD2.F32 R201, -RZ, R198.H0_H0 ;  /* 0x200000c6ffc97230 */ /* 0x000fe20000004100 */
[----:B------:R-:W-:Y:S02]  /*12f0*/  SHF.R.U32.HI R198, RZ, 0x10, R199 ;  /* 0x00000010ffc67819 */ /* 0x000fe400000116c7 */
[----:B----4-:R-:W-:Y:S01]  /*1300*/  SHF.R.U64 R154, R22, 0x10, R23 ;  /* 0x00000010169a7819 */ /* 0x010fe20000001217 */
[----:B------:R-:W-:Y:S01]  /*1310*/  HADD2.F32 R24, -RZ, R22.H0_H0 ;  /* 0x20000016ff187230 */ /* 0x000fe20000004100 */
[----:B---3--:R-:W-:Y:S01]  /*1320*/  SHF.R.U64 R132, R20, 0x10, R21 ;  /* 0x0000001014847819 */ /* 0x008fe20000001215 */
        /* <DEDUP_REMOVED lines=10> */
[----:B------:R-:W-:Y:S02]  /*13d0*/  SHF.R.U32.HI R131, RZ, 0x10, R21 ;  /* 0x00000010ff837819 */ /* 0x000fe40000011615 */
[----:B------:R-:W-:Y:S01]  /*13e0*/  SHF.R.U64 R192, R190, 0x10, R191 ;  /* 0x00000010bec07819 */ /* 0x000fe200000012bf */
[----:B------:R-:W-:Y:S01]  /*13f0*/  HADD2.F32 R193, -RZ, R190.H0_H0 ;  /* 0x200000beffc17230 */ /* 0x000fe20000004100 */
[----:B------:R-:W-:-:S02]  /*1400*/  SHF.R.U32.HI R194, RZ, 0x10, R195 ;  /* 0x00000010ffc27819 */ /* 0x000fc400000116c3 */
[----:B------:R-:W-:Y:S01]  /*1410*/  SHF.R.U64 R188, R186, 0x10, R187 ;  /* 0x00000010babc7819 */ /* 0x000fe200000012bb */
[----:B------:R-:W-:Y:S01]  /*1420*/  HADD2.F32 R189, -RZ, R186.H0_H0 ;  /* 0x200000baffbd7230 */ /* 0x000fe20000004100 */
[----:B------:R-:W-:Y:S02]  /*1430*/  SHF.R.U32.HI R133, RZ, 0x10, R19 ;  /* 0x00000010ff857819 */ /* 0x000fe40000011613 */
        /* <DEDUP_REMOVED lines=24> */
[----:B------:R-:W-:Y:S02]  /*15c0*/  SHF.R.U32.HI R170, RZ, 0x10, R171 ;  /* 0x00000010ffaa7819 */ /* 0x000fe400000116ab */
        /* <DEDUP_REMOVED lines=11> */
[----:B------:R-:W-:Y:S02]  /*1680*/  SHF.R.U32.HI R162, RZ, 0x10, R163 ;  /* 0x00000010ffa27819 */ /* 0x000fe400000116a3 */
[----:B------:R-:W-:-:S02]  /*1690*/  SHF.R.U64 R150, R2, 0x10, R3 ;  /* 0x0000001002967819 */ /* 0x000fc40000001203 */
[----:B------:R-:W-:Y:S02]  /*16a0*/  SHF.R.U32.HI R149, RZ, 0x10, R3 ;  /* 0x00000010ff957819 */ /* 0x000fe40000011603 */
        /* <DEDUP_REMOVED lines=82> */
.L_x_38641:
[----:B01----:R-:W0:Y:S01]  /*1bd0*/  LDC.64 R56, c[0x0][0x230] ;  /* 0x00008c00ff387b82 */ /* 0x003e220000000a00 */
[----:B------:R-:W-:Y:S01]  /*1be0*/  IMAD R52, R205, UR10, RZ ;  /* 0x0000000acd347c24 */ /* 0x000fe2000f8e02ff */
[----:B------:R-:W-:Y:S01]  /*1bf0*/  PLOP3.LUT P2, PT, PT, PT, UP0, 0x80, 0x0 ;  /* 0x000000000000781c */ /* 0x000fe20003f4f008 */
[----:B------:R-:W-:Y:S01]  /*1c00*/  HFMA2.MMA R60, -RZ, RZ, 0, 2.384185791015625e-07 ;  /* 0x00000004ff3c7435 */ /* 0x000fe200000001ff */
[----:B------:R-:W-:Y:S01]  /*1c10*/  PLOP3.LUT P3, PT, PT, PT, UP0, 0x80, 0x0 ;  /* 0x000000000000781c */ /* 0x000fe20003f6f008 */
[----:B------:R-:W-:Y:S01]  /*1c20*/  @UP0 ULDC.64 UR8, c[0x0][0x270] ;  /* 0x00009c0000080ab9 */ /* 0x000fe20000000a00 */
[----:B------:R-:W-:Y:S02]  /*1c30*/  SHF.R.S32.HI R53, RZ, 0x1f, R52 ;  /* 0x0000001fff357819 */ /* 0x000fe40000011434 */
[----:B------:R-:W1:Y:S01]  /*1c40*/  LDC.64 R100, c[0x0][0x220] ;  /* 0x00008800ff647b82 */ /* 0x000e620000000a00 */
[----:B------:R-:W-:Y:S02]  /*1c50*/  MOV R213, 0x3f800000 ;  /* 0x3f80000000d57802 */ /* 0x000fe40000000f00 */
[----:B------:R-:W-:-:S04]  /*1c60*/  LEA.HI R53, R53, R52, RZ, 0x2 ;  /* 0x0000003435357211 */ /* 0x000fc800078f10ff */
[----:B------:R-:W-:Y:S01]  /*1c70*/  LEA.HI.SX32 R208, R53, R206, 0x1e ;  /* 0x000000ce35d07211 */ /* 0x000fe200078ff2ff */
[----:B------:R-:W-:-:S05]  /*1c80*/  @P2 IMAD.WIDE R60, R205, R60, UR8 ;  /* 0x00000008cd3c2e25 */ /* 0x000fca000f8e023c */
[----:B------:R2:W5:Y:S01]  /*1c90*/  @P3 LDG.E R213, desc[UR4][R60.64] ;  /* 0x000000043cd53981 */ /* 0x000562000c1e1900 */
[----:B0-----:R-:W-:-:S04]  /*1ca0*/  ISETP.NE.U32.AND P0, PT, R56, RZ, PT ;  /* 0x000000ff3800720c */ /* 0x001fc80003f05070 */
[----:B------:R-:W-:Y:S01]  /*1cb0*/  ISETP.NE.AND.EX P0, PT, R57, RZ, PT, P0 ;  /* 0x000000ff3900720c */ /* 0x000fe20003f05300 */
[----:B-1----:R-:W-:-:S06]  /*1cc0*/  IMAD.WIDE.U32 R52, R208, 0x10, R100 ;  /* 0x00000010d0347825 */ /* 0x002fcc00078e0064 */
[----:B------:R-:W5:Y:S06]  /*1cd0*/  LDG.E.128 R52, desc[UR4][R52.64] ;  /* 0x0000000434347981 */ /* 0x000f6c000c1e1d00 */
[----:B------:R-:W-:-:S04]  /*1ce0*/  @P0 LEA R58, P1, R208, R56, 0x4 ;  /* 0x00000038d03a0211 */ /* 0x000fc800078220ff */
[----:B------:R-:W-:-:S05]  /*1cf0*/  @P0 LEA.HI.X R59, R208, R57, RZ, 0x4, P1 ;  /* 0x00000039d03b0211 */ /* 0x000fca00008f24ff */
[----:B------:R2:W5:Y:S01]  /*1d00*/  @P0 LDG.E.128 R96, desc[UR4][R58.64] ;  /* 0x000000043a600981 */ /* 0x000562000c1e1d00 */
[C---:B------:R-:W-:Y:S01]  /*1d10*/  ISETP.NE.AND P1, PT, R207.reuse, 0x1, PT ;  /* 0x00000001cf00780c */ /* 0x040fe20003f25270 */
[----:B------:R-:W-:Y:S01]  /*1d20*/  BSSY B1, `(.L_x_38304) ;  /* 0x000000c000017945 */ /* 0x000fe20003800000 */
[----:B------:R-:W-:-:S11]  /*1d30*/  VIADD R62, R207, 0x1 ;  /* 0x00000001cf3e7836 */ /* 0x000fd60000000000 */
[----:B--2---:R-:W-:Y:S05]  /*1d40*/  @!P1 BRA `(.L_x_38305) ;  /* 0x0000000000209947 */ /* 0x004fea0003800000 */
        /* <DEDUP_REMOVED lines=8> */
.L_x_38305:
[----:B------:R-:W-:-:S07]  /*1dd0*/  MOV R66, R104 ;  /* 0x0000006800427202 */ /* 0x000fce0000000f00 */
.L_x_38306:
[----:B------:R-:W-:Y:S05]  /*1de0*/  BSYNC B1 ;  /* 0x0000000000017941 */ /* 0x000fea0003800000 */
.L_x_38304:
[----:B------:R-:W-:Y:S01]  /*1df0*/  ISETP.NE.AND P1, PT, R62, 0x4, PT ;  /* 0x000000043e00780c */ /* 0x000fe20003f25270 */
[----:B------:R-:W-:Y:S01]  /*1e00*/  IMAD.U32 R209, RZ, RZ, UR7 ;  /* 0x00000007ffd17e24 */ /* 0x000fe2000f8e00ff */
[----:B------:R-:W-:Y:S01]  /*1e10*/  MOV R207, UR6 ;  /* 0x0000000600cf7c02 */ /* 0x000fe20008000f00 */
[----:B------:R-:W-:Y:S03]  /*1e20*/  BSSY B1, `(.L_x_38307) ;  /* 0x000003e000017945 */ /* 0x000fe60003800000 */
[----:B------:R-:W-:Y:S02]  /*1e30*/  IADD3 R207, R207, -0x61c88647, RZ ;  /* 0x9e3779b9cfcf7810 */ /* 0x000fe40007ffe0ff */
[----:B------:R-:W-:-:S05]  /*1e40*/  IADD3 R209, R209, -0x4498517b, RZ ;  /* 0xbb67ae85d1d17810 */ /* 0x000fca0007ffe0ff */
        /* <DEDUP_REMOVED lines=14> */
.L_x_38310:
[----:B------:R-:W-:Y:S05]  /*1f30*/  BSYNC B2 ;  /* 0x0000000000027941 */ /* 0x000fea0003800000 */
.L_x_38309:
        /* <DEDUP_REMOVED lines=44> */
.L_x_38308:
[----:B------:R-:W-:Y:S05]  /*2200*/  BSYNC B1 ;  /* 0x0000000000017941 */ /* 0x000fea0003800000 */
.L_x_38307:
        /* <DEDUP_REMOVED lines=8> */
[----:B------:R-:W-:Y:S02]  /*2290*/  ISETP.NE.AND.EX P1, PT, R57, RZ, PT, P1 ;  /* 0x000000ff3900720c */ /* 0x000fe40003f25310 */
[----:B------:R-:W-:Y:S01]  /*22a0*/  FFMA.FTZ R52, R59, R212, 1.1641532182693481445e-10 ;  /* 0x2f0000003b347423 */ /* 0x000fe200000100d4 */
[----:B------:R-:W-:Y:S01]  /*22b0*/  IADD3 R56, R62, 0x1, RZ ;  /* 0x000000013e387810 */ /* 0x000fe20007ffe0ff */
[----:B0-----:R-:W-:-:S03]  /*22c0*/  FMUL.FTZ R61, R61, R210 ;  /* 0x000000d23d3d7220 */ /* 0x001fc60000410000 */
        /* <DEDUP_REMOVED lines=13> */
.L_x_38312:
[----:B------:R-:W-:-:S07]  /*23a0*/  IMAD.MOV.U32 R52, RZ, RZ, R104 ;  /* 0x000000ffff347224 */ /* 0x000fce00078e0068 */
.L_x_38313:
[----:B------:R-:W-:Y:S05]  /*23b0*/  BSYNC B1 ;  /* 0x0000000000017941 */ /* 0x000fea0003800000 */
.L_x_38311:
        /* <DEDUP_REMOVED lines=16> */
.L_x_38317:
[----:B------:R-:W-:Y:S05]  /*24c0*/  BSYNC B2 ;  /* 0x0000000000027941 */ /* 0x000fea0003800000 */
.L_x_38316:
        /* <DEDUP_REMOVED lines=44> */
.L_x_38315:
[----:B------:R-:W-:Y:S05]  /*2790*/  BSYNC B1 ;  /* 0x0000000000017941 */ /* 0x000fea0003800000 */
.L_x_38314:
        /* <DEDUP_REMOVED lines=20> */
.L_x_38319:
[----:B------:R-:W-:-:S07]  /*28e0*/  IMAD.MOV.U32 R62, RZ, RZ, R104 ;  /* 0x000000ffff3e7224 */ /* 0x000fce00078e0068 */
.L_x_38320:
[----:B------:R-:W-:Y:S05]  /*28f0*/  BSYNC B1 ;  /* 0x0000000000017941 */ /* 0x000fea0003800000 */
.L_x_38318:
        /* <DEDUP_REMOVED lines=16> */
.L_x_38324:
[----:B------:R-:W-:Y:S05]  /*2a00*/  BSYNC B2 ;  /* 0x0000000000027941 */ /* 0x000fea0003800000 */
.L_x_38323:
        /* <DEDUP_REMOVED lines=44> */
.L_x_38322:
[----:B------:R-:W-:Y:S05]  /*2cd0*/  BSYNC B1 ;  /* 0x0000000000017941 */ /* 0x000fea0003800000 */
.L_x_38321:
        /* <DEDUP_REMOVED lines=20> */
.L_x_38326:
[----:B------:R-:W-:-:S07]  /*2e20*/  IMAD.MOV.U32 R54, RZ, RZ, R104 ;  /* 0x000000ffff367224 */ /* 0x000fce00078e0068 */
.L_x_38327:
[----:B------:R-:W-:Y:S05]  /*2e30*/  BSYNC B1 ;  /* 0x0000000000017941 */ /* 0x000fea0003800000 */
.L_x_38325:
        /* <DEDUP_REMOVED lines=16> */
.L_x_38331:
[----:B------:R-:W-:Y:S05]  /*2f40*/  BSYNC B2 ;  /* 0x0000000000027941 */ /* 0x000fea0003800000 */
.L_x_38330:
        /* <DEDUP_REMOVED lines=44> */
.L_x_38329:
[----:B------:R-:W-:Y:S05]  /*3210*/  BSYNC B1 ;  /* 0x0000000000017941 */ /* 0x000fea0003800000 */
.L_x_38328:
[----:B------:R-:W-:Y:S01]  /*3220*/  I2FP.F32.U32 R57, R54 ;  /* 0x0000003600397245 */ /* 0x000fe20000201000 */
[----:B------:R-:W0:Y:S01]  /*3230*/  @P0 LDC.64 R52, c[0x0][0x230] ;  /* 0x00008c00ff340b82 */ /* 0x000e220000000a00 */
[----:B------:R-:W-:Y:S01]  /*3240*/  FMUL.FTZ R55, R55, R213 ;  /* 0x000000d537377220 */ /* 0x000fe20000410000 */
[----:B------:R-:W-:Y:S02]  /*3250*/  SEL R56, RZ, 0x100, P3 ;  /* 0x00000100ff387807 */ /* 0x000fe40001800000 */
[----:B------:R-:W-:Y:S01]  /*3260*/  FFMA.FTZ R54, R57, R212, 1.1641532182693481445e-10 ;  /* 0x2f00000039367423 */ /* 0x000fe200000100d4 */
[----:B------:R-:W-:Y:S01]  /*3270*/  FMUL.FTZ R55, R55, R210 ;  /* 0x000000d237377220 */ /* 0x000fe20000410000 */
[----:B------:R-:W-:Y:S02]  /*3280*/  SEL R57, RZ, 0x10000, P4 ;  /* 0x00010000ff397807 */ /* 0x000fe40002000000 */
[----:B------:R-:W-:Y:S02]  /*3290*/  LEA R58, P3, R208, UR12, 0x4 ;  /* 0x0000000cd03a7c11 */ /* 0x000fe4000f8620ff */
[----:B------:R-:W-:-:S02]  /*32a0*/  FSETP.GTU.FTZ.AND P5, PT, R54, R211, PT ;  /* 0x000000d33600720b */ /* 0x000fc40003fbc000 */
[----:B------:R-:W-:Y:S02]  /*32b0*/  IADD3 R214, R208, 0x20, RZ ;  /* 0x00000020d0d67810 */ /* 0x000fe40007ffe0ff */
[----:B------:R-:W-:Y:S02]  /*32c0*/  SEL R54, RZ, 0x1000000, P5 ;  /* 0x01000000ff367807 */ /* 0x000fe40002800000 */
[----:B------:R-:W-:Y:S02]  /*32d0*/  FSEL R55, R55, RZ, !P5 ;  /* 0x000000ff37377208 */ /* 0x000fe40006800000 */
[----:B------:R-:W-:Y:S02]  /*32e0*/  IADD3 R54, R56, R54, R57 ;  /* 0x0000003638367210 */ /* 0x000fe40007ffe039 */
[----:B------:R-:W-:Y:S01]  /*32f0*/  SEL R57, RZ, 0x1, P2 ;  /* 0x00000001ff397807 */ /* 0x000fe20001000000 */
[----:B------:R-:W-:Y:S01]  /*3300*/  FMUL.FTZ R95, R198, R55 ;  /* 0x00000037c65f7220 */ /* 0x000fe20000410000 */
[----:B------:R-:W-:-:S02]  /*3310*/  LEA R56, P2, R208, UR14, 0x2 ;  /* 0x0000000ed0387c11 */ /* 0x000fc4000f8410ff */
[----:B------:R-:W-:Y:S01]  /*3320*/  LEA.HI.X R59, R208, UR13, RZ, 0x4, P3 ;  /* 0x0000000dd03b7c11 */ /* 0x000fe200098f24ff */
[----:B------:R-:W-:Y:S02]  /*3330*/  IMAD.IADD R63, R54, 0x1, R57 ;  /* 0x00000001363f7824 */ /* 0x000fe400078e0239 */
[----:B------:R-:W-:Y:S01]  /*3340*/  @P1 FADD.FTZ R95, R99, R95 ;  /* 0x0000005f635f1221 */ /* 0x000fe20000010000 */
[----:B------:R-:W-:Y:S01]  /*3350*/  LEA.HI.X R57, R208, UR15, RZ, 0x2, P2 ;  /* 0x0000000fd0397c11 */ /* 0x000fe200090f14ff */
[----:B------:R-:W-:-:S03]  /*3360*/  IMAD.WIDE.U32 R54, R214, 0x10, R100 ;  /* 0x00000010d6367825 */ /* 0x000fc600078e0064 */
[----:B------:R1:W-:Y:S01]  /*3370*/  STG.E.128 desc[UR4][R58.64], R92 ;  /* 0x0000005c3a007986 */ /* 0x0003e2000c101d04 */
[----:B0-----:R-:W-:-:S03]  /*3380*/  @P0 IMAD.WIDE.U32 R60, R214, 0x10, R52 ;  /* 0x00000010d63c0825 */ /* 0x001fc600078e0034 */
        /* <DEDUP_REMOVED lines=15> */
.L_x_38333:
[----:B------:R-:W-:-:S07]  /*3480*/  MOV R64, R104 ;  /* 0x0000006800407202 */ /* 0x000fce0000000f00 */
.L_x_38334:
[----:B------:R-:W-:Y:S05]  /*3490*/  BSYNC B1 ;  /* 0x0000000000017941 */ /* 0x000fea0003800000 */
.L_x_38332:
        /* <DEDUP_REMOVED lines=16> */
.L_x_38338:
[----:B------:R-:W-:Y:S05]  /*35a0*/  BSYNC B2 ;  /* 0x0000000000027941 */ /* 0x000fea0003800000 */
.L_x_38337:
        /* <DEDUP_REMOVED lines=44> */
.L_x_38336:
[----:B------:R-:W-:Y:S05]  /*3870*/  BSYNC B1 ;  /* 0x0000000000017941 */ /* 0x000fea0003800000 */
.L_x_38335:
        /* <DEDUP_REMOVED lines=20> */
.L_x_38340:
[----:B------:R-:W-:-:S07]  /*39c0*/  MOV R52, R104 ;  /* 0x0000006800347202 */ /* 0x000fce0000000f00 */
.L_x_38341:
[----:B------:R-:W-:Y:S05]  /*39d0*/  BSYNC B1 ;  /* 0x0000000000017941 */ /* 0x000fea0003800000 */
.L_x_38339:
        /* <DEDUP_REMOVED lines=16> */
.L_x_38345:
[----:B------:R-:W-:Y:S05]  /*3ae0*/  BSYNC B2 ;  /* 0x0000000000027941 */ /* 0x000fea0003800000 */
.L_x_38344:
        /* <DEDUP_REMOVED lines=44> */
.L_x_38343:
[----:B------:R-:W-:Y:S05]  /*3db0*/  BSYNC B1 ;  /* 0x0000000000017941 */ /* 0x000fea0003800000 */
.L_x_38342:
        /* <DEDUP_REMOVED lines=20> */
.L_x_38347:
[----:B------:R-:W-:-:S07]  /*3f00*/  MOV R62, R104 ;  /* 0x00000068003e7202 */ /* 0x000fce0000000f00 */
.L_x_38348:
[----:B------:R-:W-:Y:S05]  /*3f10*/  BSYNC B1 ;  /* 0x0000000000017941 */ /* 0x000fea0003800000 */
.L_x_38346:
        /* <DEDUP_REMOVED lines=16> */
.L_x_38352:
[----:B------:R-:W-:Y:S05]  /*4020*/  BSYNC B2 ;  /* 0x0000000000027941 */ /* 0x000fea0003800000 */
.L_x_38351:
        /* <DEDUP_REMOVED lines=44> */
.L_x_38350:
[----:B------:R-:W-:Y:S05]  /*42f0*/  BSYNC B1 ;  /* 0x0000000000017941 */ /* 0x000fea0003800000 */
.L_x_38349:
        /* <DEDUP_REMOVED lines=20> */
.L_x_38354:
[----:B------:R-:W-:-:S07]  /*4440*/  MOV R54, R104 ;  /* 0x0000006800367202 */ /* 0x000fce0000000f00 */
.L_x_38355:
[----:B------:R-:W-:Y:S05]  /*4450*/  BSYNC B1 ;  /* 0x0000000000017941 */ /* 0x000fea0003800000 */
.L_x_38353:
        /* <DEDUP_REMOVED lines=16> */
.L_x_38359:
[----:B------:R-:W-:Y:S05]  /*4560*/  BSYNC B2 ;  /* 0x0000000000027941 */ /* 0x000fea0003800000 */
.L_x_38358:
        /* <DEDUP_REMOVED lines=44> */
.L_x_38357:
[----:B------:R-:W-:Y:S05]  /*4830*/  BSYNC B1 ;  /* 0x0000000000017941 */ /* 0x000fea0003800000 */
.L_x_38356:
[----:B------:R-:W0:Y:S01]  /*4840*/  LDC.64 R232, c[0x0][0x238] ;  /* 0x00008e00ffe87b82 */ /* 0x000e220000000a00 */
[----:B------:R-:W-:Y:S01]  /*4850*/  I2FP.F32.U32 R57, R54 ;  /* 0x0000003600397245 */ /* 0x000fe20000201000 */
[----:B------:R-:W-:Y:S01]  /*4860*/  FMUL.FTZ R55, R55, R213 ;  /* 0x000000d537377220 */ /* 0x000fe20000410000 */
[----:B------:R-:W-:Y:S02]  /*4870*/  SEL R56, RZ, 0x100, P3 ;  /* 0x00000100ff387807 */ /* 0x000fe40001800000 */
[----:B------:R-:W-:Y:S01]  /*4880*/  IADD3 R215, R208, 0x40, RZ ;  /* 0x00000040d0d77810 */ /* 0x000fe20007ffe0ff */
[----:B------:R-:W-:Y:S01]  /*4890*/  FFMA.FTZ R54, R57, R212, 1.1641532182693481445e-10 ;  /* 0x2f00000039367423 */ /* 0x000fe200000100d4 */
[----:B------:R-:W-:Y:S01]  /*48a0*/  FMUL.FTZ R55, R55, R210 ;  /* 0x000000d237377220 */ /* 0x000fe20000410000 */
[----:B------:R-:W1:Y:S01]  /*48b0*/  @P0 LDC.64 R52, c[0x0][0x230] ;  /* 0x00008c00ff340b82 */ /* 0x000e620000000a00 */
[----:B------:R-:W-:Y:S02]  /*48c0*/  SEL R57, RZ, 0x10000, P4 ;  /* 0x00010000ff397807 */ /* 0x000fe40002000000 */
[----:B------:R-:W-:-:S04]  /*48d0*/  FSETP.GTU.FTZ.AND P5, PT, R54, R211, PT ;  /* 0x000000d33600720b */ /* 0x000fc80003fbc000 */
[----:B------:R-:W-:Y:S01]  /*48e0*/  SEL R54, RZ, 0x1000000, P5 ;  /* 0x01000000ff367807 */ /* 0x000fe20002800000 */
[----:B------:R-:W2:Y:S01]  /*48f0*/  LDC.64 R230, c[0x0][0x240] ;  /* 0x00009000ffe67b82 */ /* 0x000ea20000000a00 */
[----:B------:R-:W-:Y:S02]  /*4900*/  FSEL R55, R55, RZ, !P5 ;  /* 0x000000ff37377208 */ /* 0x000fe40006800000 */
[----:B------:R-:W-:Y:S02]  /*4910*/  IADD3 R54, R56, R54, R57 ;  /* 0x0000003638367210 */ /* 0x000fe40007ffe039 */
[----:B------:R-:W-:Y:S01]  /*4920*/  SEL R57, RZ, 0x1, P2 ;  /* 0x00000001ff397807 */ /* 0x000fe20001000000 */
[----:B------:R-:W-:Y:S01]  /*4930*/  FMUL.FTZ R91, R194, R55 ;  /* 0x00000037c25b7220 */ /* 0x000fe20000410000 */
[----:B0-----:R-:W-:Y:S02]  /*4940*/  IMAD.WIDE.U32 R58, R214, 0x10, R232 ;  /* 0x00000010d63a7825 */ /* 0x001fe400078e00e8 */
[----:B------:R-:W-:-:S02]  /*4950*/  IADD3 R63, R54, R57, RZ ;  /* 0x00000039363f7210 */ /* 0x000fc40007ffe0ff */
[----:B------:R-:W-:-:S05]  /*4960*/  @P1 FADD.FTZ R91, R99, R91 ;  /* 0x0000005b635b1221 */ /* 0x000fca0000010000 */
        /* <DEDUP_REMOVED lines=19> */
.L_x_38361:
[----:B------:R-:W-:-:S07]  /*4aa0*/  MOV R64, R104 ;  /* 0x0000006800407202 */ /* 0x000fce0000000f00 */
.L_x_38362:
[----:B------:R-:W-:Y:S05]  /*4ab0*/  BSYNC B1 ;  /* 0x0000000000017941 */ /* 0x000fea0003800000 */
.L_x_38360:
        /* <DEDUP_REMOVED lines=16> */
.L_x_38366:
[----:B------:R-:W-:Y:S05]  /*4bc0*/  BSYNC B2 ;  /* 0x0000000000027941 */ /* 0x000fea0003800000 */
.L_x_38365:
        /* <DEDUP_REMOVED lines=44> */
.L_x_38364:
[----:B------:R-:W-:Y:S05]  /*4e90*/  BSYNC B1 ;  /* 0x0000000000017941 */ /* 0x000fea0003800000 */
.L_x_38363:
        /* <DEDUP_REMOVED lines=20> */
.L_x_38368:
[----:B------:R-:W-:-:S07]  /*4fe0*/  MOV R52, R104 ;  /* 0x0000006800347202 */ /* 0x000fce0000000f00 */
.L_x_38369:
[----:B------:R-:W-:Y:S05]  /*4ff0*/  BSYNC B1 ;  /* 0x0000000000017941 */ /* 0x000fea0003800000 */
.L_x_38367:
        /* <DEDUP_REMOVED lines=16> */
.L_x_38373:
[----:B------:R-:W-:Y:S05]  /*5100*/  BSYNC B2 ;  /* 0x0000000000027941 */ /* 0x000fea0003800000 */
.L_x_38372:
        /* <DEDUP_REMOVED lines=44> */
.L_x_38371:
[----:B------:R-:W-:Y:S05]  /*53d0*/  BSYNC B1 ;  /* 0x0000000000017941 */ /* 0x000fea0003800000 */
.L_x_38370:
        /* <DEDUP_REMOVED lines=20> */
.L_x_38375:
[----:B------:R-:W-:-:S07]  /*5520*/  MOV R62, R104 ;  /* 0x00000068003e7202 */ /* 0x000fce0000000f00 */
.L_x_38376:
[----:B------:R-:W-:Y:S05]  /*5530*/  BSYNC B1 ;  /* 0x0000000000017941 */ /* 0x000fea0003800000 */
.L_x_38374:
        /* <DEDUP_REMOVED lines=16> */
.L_x_38380:
[----:B------:R-:W-:Y:S05]  /*5640*/  BSYNC B2 ;  /* 0x0000000000027941 */ /* 0x000fea0003800000 */
.L_x_38379:
        /* <DEDUP_REMOVED lines=44> */
.L_x_38378:
[----:B------:R-:W-:Y:S05]  /*5910*/  BSYNC B1 ;  /* 0x0000000000017941 */ /* 0x000fea0003800000 */
.L_x_38377:
        /* <DEDUP_REMOVED lines=20> */
.L_x_38382:
[----:B------:R-:W-:-:S07]  /*5a60*/  MOV R54, R104 ;  /* 0x0000006800367202 */ /* 0x000fce0000000f00 */
.L_x_38383:
[----:B------:R-:W-:Y:S05]  /*5a70*/  BSYNC B1 ;  /* 0x0000000000017941 */ /* 0x000fea0003800000 */
.L_x_38381:
        /* <DEDUP_REMOVED lines=16> */
.L_x_38387:
[----:B------:R-:W-:Y:S05]  /*5b80*/  BSYNC B2 ;  /* 0x0000000000027941 */ /* 0x000fea0003800000 */
.L_x_38386:
        /* <DEDUP_REMOVED lines=44> */
.L_x_38385:
[----:B------:R-:W-:Y:S05]  /*5e50*/  BSYNC B1 ;  /* 0x0000000000017941 */ /* 0x000fea0003800000 */
.L_x_38384:
[----:B------:R-:W0:Y:S01]  /*5e60*/  @P0 LDC.64 R52, c[0x0][0x230] ;  /* 0x00008c00ff340b82 */ /* 0x000e220000000a00 */
[----:B------:R-:W-:Y:S01]  /*5e70*/  I2FP.F32.U32 R57, R54 ;  /* 0x0000003600397245 */ /* 0x000fe20000201000 */
[----:B------:R-:W-:Y:S01]  /*5e80*/  FMUL.FTZ R55, R55, R213 ;  /* 0x000000d537377220 */ /* 0x000fe20000410000 */
[----:B------:R-:W-:Y:S01]  /*5e90*/  SEL R56, RZ, 0x100, P3 ;  /* 0x00000100ff387807 */ /* 0x000fe20001800000 */
[----:B------:R-:W-:Y:S02]  /*5ea0*/  VIADD R216, R208, 0x60 ;  /* 0x00000060d0d87836 */ /* 0x000fe40000000000 */
[----:B------:R-:W-:Y:S01]  /*5eb0*/  FFMA.FTZ R54, R57, R212, 1.1641532182693481445e-10 ;  /* 0x2f00000039367423 */ /* 0x000fe200000100d4 */
[----:B------:R-:W-:Y:S01]  /*5ec0*/  FMUL.FTZ R55, R55, R210 ;  /* 0x000000d237377220 */ /* 0x000fe20000410000 */
[----:B------:R-:W-:Y:S01]  /*5ed0*/  SEL R57, RZ, 0x10000, P4 ;  /* 0x00010000ff397807 */ /* 0x000fe20002000000 */
[----:B------:R-:W-:Y:S02]  /*5ee0*/  IMAD.WIDE.U32 R58, R215, 0x10, R232 ;  /* 0x00000010d73a7825 */ /* 0x000fe400078e00e8 */
[----:B------:R-:W-:-:S04]  /*5ef0*/  FSETP.GTU.FTZ.AND P5, PT, R54, R211, PT ;  /* 0x000000d33600720b */ /* 0x000fc80003fbc000 */
[----:B------:R-:W-:Y:S02]  /*5f00*/  SEL R54, RZ, 0x1000000, P5 ;  /* 0x01000000ff367807 */ /* 0x000fe40002800000 */
[----:B------:R-:W-:Y:S02]  /*5f10*/  FSEL R55, R55, RZ, !P5 ;  /* 0x000000ff37377208 */ /* 0x000fe40006800000 */
[----:B------:R-:W-:Y:S02]  /*5f20*/  IADD3 R54, R56, R54, R57 ;  /* 0x0000003638367210 */ /* 0x000fe40007ffe039 */
[----:B------:R-:W-:Y:S01]  /*5f30*/  SEL R57, RZ, 0x1, P2 ;  /* 0x00000001ff397807 */ /* 0x000fe20001000000 */
[----:B------:R-:W-:Y:S01]  /*5f40*/  FMUL.FTZ R87, R190, R55 ;  /* 0x00000037be577220 */ /* 0x000fe20000410000 */
[----:B0-----:R-:W-:Y:S02]  /*5f50*/  @P0 IMAD.WIDE.U32 R60, R216, 0x10, R52 ;  /* 0x00000010d83c0825 */ /* 0x001fe400078e0034 */
[----:B------:R-:W-:-:S02]  /*5f60*/  IADD3 R63, R54, R57, RZ ;  /* 0x00000039363f7210 */ /* 0x000fc40007ffe0ff */
[----:B------:R-:W-:Y:S01]  /*5f70*/  @P1 FADD.FTZ R87, R99, R87 ;  /* 0x0000005763571221 */ /* 0x000fe20000010000 */
[----:B------:R-:W-:-:S04]  /*5f80*/  IMAD.WIDE.U32 R56, R215, 0x4, R230 ;  /* 0x00000004d7387825 */ /* 0x000fc800078e00e6 */
[----:B------:R0:W-:Y:S01]  /*5f90*/  STG.E.128 desc[UR4][R58.64], R84 ;  /* 0x000000543a007986 */ /* 0x0001e2000c101d04 */
[----:B------:R-:W-:-:S03]  /*5fa0*/  IMAD.WIDE.U32 R52, R216, 0x10, R100 ;  /* 0x00000010d8347825 */ /* 0x000fc600078e0064 */
        /* <DEDUP_REMOVED lines=15> */
.L_x_38389:
[----:B------:R-:W-:-:S07]  /*60a0*/  IMAD.MOV.U32 R64, RZ, RZ, R104 ;  /* 0x000000ffff407224 */ /* 0x000fce00078e0068 */
.L_x_38390:
[----:B------:R-:W-:Y:S05]  /*60b0*/  BSYNC B1 ;  /* 0x0000000000017941 */ /* 0x000fea0003800000 */
.L_x_38388:
        /* <DEDUP_REMOVED lines=16> */
.L_x_38394:
[----:B------:R-:W-:Y:S05]  /*61c0*/  BSYNC B2 ;  /* 0x0000000000027941 */ /* 0x000fea0003800000 */
.L_x_38393:
        /* <DEDUP_REMOVED lines=44> */
.L_x_38392:
[----:B------:R-:W-:Y:S05]  /*6490*/  BSYNC B1 ;  /* 0x0000000000017941 */ /* 0x000fea0003800000 */
.L_x_38391:
        /* <DEDUP_REMOVED lines=20> */
.L_x_38396:
[----:B------:R-:W-:-:S07]  /*65e0*/  IMAD.MOV.U32 R52, RZ, RZ, R104 ;  /* 0x000000ffff347224 */ /* 0x000fce00078e0068 */
.L_x_38397:
[----:B------:R-:W-:Y:S05]  /*65f0*/  BSYNC B1 ;  /* 0x0000000000017941 */ /* 0x000fea0003800000 */
.L_x_38395:
        /* <DEDUP_REMOVED lines=16> */
.L_x_38401:
[----:B------:R-:W-:Y:S05]  /*6700*/  BSYNC B2 ;  /* 0x0000000000027941 */ /* 0x000fea0003800000 */
.L_x_38400:
        /* <DEDUP_REMOVED lines=44> */
.L_x_38399:
[----:B------:R-:W-:Y:S05]  /*69d0*/  BSYNC B1 ;  /* 0x0000000000017941 */ /* 0x000fea0003800000 */
.L_x_38398:
        /* <DEDUP_REMOVED lines=20> */
.L_x_38403:
[----:B------:R-:W-:-:S07]  /*6b20*/  IMAD.MOV.U32 R62, RZ, RZ, R104 ;  /* 0x000000ffff3e7224 */ /* 0x000fce00078e0068 */
.L_x_38404:
[----:B------:R-:W-:Y:S05]  /*6b30*/  BSYNC B1 ;  /* 0x0000000000017941 */ /* 0x000fea0003800000 */
.L_x_38402:
        /* <DEDUP_REMOVED lines=16> */
.L_x_38408:
[----:B------:R-:W-:Y:S05]  /*6c40*/  BSYNC B2 ;  /* 0x0000000000027941 */ /* 0x000fea0003800000 */
.L_x_38407:
        /* <DEDUP_REMOVED lines=44> */
.L_x_38406:
[----:B------:R-:W-:Y:S05]  /*6f10*/  BSYNC B1 ;  /* 0x0000000000017941 */ /* 0x000fea0003800000 */
.L_x_38405:
        /* <DEDUP_REMOVED lines=20> */
.L_x_38410:
[----:B------:R-:W-:-:S07]  /*7060*/  IMAD.MOV.U32 R54, RZ, RZ, R104 ;  /* 0x000000ffff367224 */ /* 0x000fce00078e0068 */
.L_x_38411:
[----:B------:R-:W-:Y:S05]  /*7070*/  BSYNC B1 ;  /* 0x0000000000017941 */ /* 0x000fea0003800000 */
.L_x_38409:
        /* <DEDUP_REMOVED lines=16> */
.L_x_38415:
[----:B------:R-:W-:Y:S05]  /*7180*/  BSYNC B2 ;  /* 0x0000000000027941 */ /* 0x000fea0003800000 */
.L_x_38414:
        /* <DEDUP_REMOVED lines=44> */
.L_x_38413:
[----:B------:R-:W-:Y:S05]  /*7450*/  BSYNC B1 ;  /* 0x0000000000017941 */ /* 0x000fea0003800000 */
.L_x_38412:
[----:B------:R-:W-:Y:S01]  /*7460*/  I2FP.F32.U32 R57, R54 ;  /* 0x0000003600397245 */ /* 0x000fe20000201000 */
[----:B------:R-:W0:Y:S01]  /*7470*/  @P0 LDC.64 R52, c[0x0][0x230] ;  /* 0x00008c00ff340b82 */ /* 0x000e220000000a00 */
[----:B------:R-:W-:Y:S01]  /*7480*/  FMUL.FTZ R55, R55, R213 ;  /* 0x000000d537377220 */ /* 0x000fe20000410000 */
[----:B------:R-:W-:Y:S01]  /*7490*/  SEL R56, RZ, 0x100, P3 ;  /* 0x00000100ff387807 */ /* 0x000fe20001800000 */
[----:B------:R-:W-:-:S04]  /*74a0*/  IMAD.WIDE.U32 R58, R216, 0x10, R232 ;  /* 0x00000010d83a7825 */ /* 0x000fc800078e00e8 */
[----:B------:R-:W-:Y:S01]  /*74b0*/  FFMA.FTZ R54, R57, R212, 1.1641532182693481445e-10 ;  /* 0x2f00000039367423 */ /* 0x000fe200000100d4 */
[----:B------:R-:W-:Y:S01]  /*74c0*/  FMUL.FTZ R55, R55, R210 ;  /* 0x000000d237377220 */ /* 0x000fe20000410000 */
[----:B------:R-:W-:Y:S02]  /*74d0*/  SEL R57, RZ, 0x10000, P4 ;  /* 0x00010000ff397807 */ /* 0x000fe40002000000 */
[----:B------:R-:W-:Y:S02]  /*74e0*/  IADD3 R217, R208, 0x80, RZ ;  /* 0x00000080d0d97810 */ /* 0x000fe40007ffe0ff */
[----:B------:R-:W-:-:S04]  /*74f0*/  FSETP.GTU.FTZ.AND P5, PT, R54, R211, PT ;  /* 0x000000d33600720b */ /* 0x000fc80003fbc000 */
[----:B------:R-:W-:Y:S02]  /*7500*/  SEL R54, RZ, 0x1000000, P5 ;  /* 0x01000000ff367807 */ /* 0x000fe40002800000 */
[----:B------:R-:W-:Y:S02]  /*7510*/  FSEL R55, R55, RZ, !P5 ;  /* 0x000000ff37377208 */ /* 0x000fe40006800000 */
[----:B------:R-:W-:Y:S02]  /*7520*/  IADD3 R54, R56, R54, R57 ;  /* 0x0000003638367210 */ /* 0x000fe40007ffe039 */
[----:B------:R-:W-:Y:S01]  /*7530*/  SEL R57, RZ, 0x1, P2 ;  /* 0x00000001ff397807 */ /* 0x000fe20001000000 */
[----:B------:R-:W-:Y:S01]  /*7540*/  FMUL.FTZ R83, R186, R55 ;  /* 0x00000037ba537220 */ /* 0x000fe20000410000 */
[----:B0-----:R-:W-:-:S04]  /*7550*/  @P0 IMAD.WIDE.U32 R60, R217, 0x10, R52 ;  /* 0x00000010d93c0825 */ /* 0x001fc800078e0034 */
[----:B------:R-:W-:Y:S01]  /*7560*/  @P1 FADD.FTZ R83, R99, R83 ;  /* 0x0000005363531221 */ /* 0x000fe20000010000 */
[----:B------:R-:W-:Y:S02]  /*7570*/  IMAD.IADD R63, R54, 0x1, R57 ;  /* 0x00000001363f7824 */ /* 0x000fe400078e0239 */
[----:B------:R-:W-:Y:S02]  /*7580*/  IMAD.WIDE.U32 R56, R216, 0x4, R230 ;  /* 0x00000004d8387825 */ /* 0x000fe400078e00e6 */
[----:B------:R0:W-:Y:S02]  /*7590*/  STG.E.128 desc[UR4][R58.64], R80 ;  /* 0x000000503a007986 */ /* 0x0001e4000c101d04 */
[----:B------:R-:W-:Y:S02]  /*75a0*/  IMAD.WIDE.U32 R52, R217, 0x10, R100 ;  /* 0x00000010d9347825 */ /* 0x000fe400078e0064 */
        /* <DEDUP_REMOVED lines=15> */
.L_x_38417:
[----:B------:R-:W-:-:S07]  /*76a0*/  MOV R64, R104 ;  /* 0x0000006800407202 */ /* 0x000fce0000000f00 */
.L_x_38418:
[----:B------:R-:W-:Y:S05]  /*76b0*/  BSYNC B1 ;  /* 0x0000000000017941 */ /* 0x000fea0003800000 */
.L_x_38416:
        /* <DEDUP_REMOVED lines=16> */
.L_x_38422:
[----:B------:R-:W-:Y:S05]  /*77c0*/  BSYNC B2 ;  /* 0x0000000000027941 */ /* 0x000fea0003800000 */
.L_x_38421:
        /* <DEDUP_REMOVED lines=44> */
.L_x_38420:
[----:B------:R-:W-:Y:S05]  /*7a90*/  BSYNC B1 ;  /* 0x0000000000017941 */ /* 0x000fea0003800000 */
.L_x_38419:
        /* <DEDUP_REMOVED lines=20> */
.L_x_38424:
[----:B------:R-:W-:-:S07]  /*7be0*/  MOV R52, R104 ;  /* 0x0000006800347202 */ /* 0x000fce0000000f00 */
.L_x_38425:
[----:B------:R-:W-:Y:S05]  /*7bf0*/  BSYNC B1 ;  /* 0x0000000000017941 */ /* 0x000fea0003800000 */
.L_x_38423:
        /* <DEDUP_REMOVED lines=16> */
.L_x_38429:
[----:B------:R-:W-:Y:S05]  /*7d00*/  BSYNC B2 ;  /* 0x0000000000027941 */ /* 0x000fea0003800000 */
.L_x_38428:
        /* <DEDUP_REMOVED lines=44> */
.L_x_38427:
[----:B------:R-:W-:Y:S05]  /*7fd0*/  BSYNC B1 ;  /* 0x0000000000017941 */ /* 0x000fea0003800000 */
.L_x_38426:
        /* <DEDUP_REMOVED lines=20> */
.L_x_38431:
[----:B------:R-:W-:-:S07]  /*8120*/  MOV R62, R104 ;  /* 0x00000068003e7202 */ /* 0x000fce0000000f00 */
.L_x_38432:
[----:B------:R-:W-:Y:S05]  /*8130*/  BSYNC B1 ;  /* 0x0000000000017941 */ /* 0x000fea0003800000 */
.L_x_38430:
        /* <DEDUP_REMOVED lines=16> */
.L_x_38436:
[----:B------:R-:W-:Y:S05]  /*8240*/  BSYNC B2 ;  /* 0x0000000000027941 */ /* 0x000fea0003800000 */
.L_x_38435:
        /* <DEDUP_REMOVED lines=44> */
.L_x_38434:
[----:B------:R-:W-:Y:S05]  /*8510*/  BSYNC B1 ;  /* 0x0000000000017941 */ /* 0x000fea0003800000 */
.L_x_38433:
        /* <DEDUP_REMOVED lines=20> */
.L_x_38438:
[----:B------:R-:W-:-:S07]  /*8660*/  MOV R54, R104 ;  /* 0x0000006800367202 */ /* 0x000fce0000000f00 */
.L_x_38439:
[----:B------:R-:W-:Y:S05]  /*8670*/  BSYNC B1 ;  /* 0x0000000000017941 */ /* 0x000fea0003800000 */
.L_x_38437:
        /* <DEDUP_REMOVED lines=16> */
.L_x_38443:
[----:B------:R-:W-:Y:S05]  /*8780*/  BSYNC B2 ;  /* 0x0000000000027941 */ /* 0x000fea0003800000 */
.L_x_38442:
        /* <DEDUP_REMOVED lines=44> */
.L_x_38441:
[----:B------:R-:W-:Y:S05]  /*8a50*/  BSYNC B1 ;  /* 0x0000000000017941 */ /* 0x000fea0003800000 */
.L_x_38440:
[----:B------:R-:W0:Y:S01]  /*8a60*/  @P0 LDC.64 R52, c[0x0][0x230] ;  /* 0x00008c00ff340b82 */ /* 0x000e220000000a00 */
[----:B------:R-:W-:Y:S01]  /*8a70*/  I2FP.F32.U32 R57, R54 ;  /* 0x0000003600397245 */ /* 0x000fe20000201000 */
[----:B------:R-:W-:Y:S01]  /*8a80*/  FMUL.FTZ R55, R55, R213 ;  /* 0x000000d537377220 */ /* 0x000fe20000410000 */
[----:B------:R-:W-:Y:S01]  /*8a90*/  SEL R56, RZ, 0x100, P3 ;  /* 0x00000100ff387807 */ /* 0x000fe20001800000 */
[----:B------:R-:W-:Y:S01]  /*8aa0*/  IMAD.WIDE.U32 R58, R217, 0x10, R232 ;  /* 0x00000010d93a7825 */ /* 0x000fe200078e00e8 */
[----:B------:R-:W-:-:S03]  /*8ab0*/  IADD3 R218, R208, 0xa0, RZ ;  /* 0x000000a0d0da7810 */ /* 0x000fc60007ffe0ff */
[----:B------:R-:W-:Y:S01]  /*8ac0*/  FFMA.FTZ R54, R57, R212, 1.1641532182693481445e-10 ;  /* 0x2f00000039367423 */ /* 0x000fe200000100d4 */
[----:B------:R-:W-:Y:S01]  /*8ad0*/  FMUL.FTZ R55, R55, R210 ;  /* 0x000000d237377220 */ /* 0x000fe20000410000 */
[----:B------:R-:W-:-:S03]  /*8ae0*/  SEL R57, RZ, 0x10000, P4 ;  /* 0x00010000ff397807 */ /* 0x000fc60002000000 */
        /* <DEDUP_REMOVED lines=27> */
.L_x_38445:
[----:B------:R-:W-:-:S07]  /*8ca0*/  MOV R64, R104 ;  /* 0x0000006800407202 */ /* 0x000fce0000000f00 */
.L_x_38446:
[----:B------:R-:W-:Y:S05]  /*8cb0*/  BSYNC B1 ;  /* 0x0000000000017941 */ /* 0x000fea0003800000 */
.L_x_38444:
        /* <DEDUP_REMOVED lines=16> */
.L_x_38450:
[----:B------:R-:W-:Y:S05]  /*8dc0*/  BSYNC B2 ;  /* 0x0000000000027941 */ /* 0x000fea0003800000 */
.L_x_38449:
        /* <DEDUP_REMOVED lines=44> */
.L_x_38448:
[----:B------:R-:W-:Y:S05]  /*9090*/  BSYNC B1 ;  /* 0x0000000000017941 */ /* 0x000fea0003800000 */
.L_x_38447:
        /* <DEDUP_REMOVED lines=20> */
.L_x_38452:
[----:B------:R-:W-:-:S07]  /*91e0*/  MOV R52, R104 ;  /* 0x0000006800347202 */ /* 0x000fce0000000f00 */
.L_x_38453:
[----:B------:R-:W-:Y:S05]  /*91f0*/  BSYNC B1 ;  /* 0x0000000000017941 */ /* 0x000fea0003800000 */
.L_x_38451:
        /* <DEDUP_REMOVED lines=16> */
.L_x_38457:
[----:B------:R-:W-:Y:S05]  /*9300*/  BSYNC B2 ;  /* 0x0000000000027941 */ /* 0x000fea0003800000 */
.L_x_38456:
        /* <DEDUP_REMOVED lines=44> */
.L_x_38455:
[----:B------:R-:W-:Y:S05]  /*95d0*/  BSYNC B1 ;  /* 0x0000000000017941 */ /* 0x000fea0003800000 */
.L_x_38454:
        /* <DEDUP_REMOVED lines=20> */
.L_x_38459:
[----:B------:R-:W-:-:S07]  /*9720*/  MOV R62, R104 ;  /* 0x00000068003e7202 */ /* 0x000fce0000000f00 */
.L_x_38460:
[----:B------:R-:W-:Y:S05]  /*9730*/  BSYNC B1 ;  /* 0x0000000000017941 */ /* 0x000fea0003800000 */
.L_x_38458:
        /* <DEDUP_REMOVED lines=16> */
.L_x_38464:
[----:B------:R-:W-:Y:S05]  /*9840*/  BSYNC B2 ;  /* 0x0000000000027941 */ /* 0x000fea0003800000 */
.L_x_38463:
        /* <DEDUP_REMOVED lines=44> */
.L_x_38462:
[----:B------:R-:W-:Y:S05]  /*9b10*/  BSYNC B1 ;  /* 0x0000000000017941 */ /* 0x000fea0003800000 */
.L_x_38461:
        /* <DEDUP_REMOVED lines=20> */
.L_x_38466:
[----:B------:R-:W-:-:S07]  /*9c60*/  MOV R54, R104 ;  /* 0x0000006800367202 */ /* 0x000fce0000000f00 */
.L_x_38467:
[----:B------:R-:W-:Y:S05]  /*9c70*/  BSYNC B1 ;  /* 0x0000000000017941 */ /* 0x000fea0003800000 */
.L_x_38465:
        /* <DEDUP_REMOVED lines=16> */
.L_x_38471:
[----:B------:R-:W-:Y:S05]  /*9d80*/  BSYNC B2 ;  /* 0x0000000000027941 */ /* 0x000fea0003800000 */
.L_x_38470:
        /* <DEDUP_REMOVED lines=44> */
.L_x_38469:
[----:B------:R-:W-:Y:S05]  /*a050*/  BSYNC B1 ;  /* 0x0000000000017941 */ /* 0x000fea0003800000 */
.L_x_38468:
        /* <DEDUP_REMOVED lines=36> */
.L_x_38473:
[----:B------:R-:W-:-:S07]  /*a2a0*/  IMAD.MOV.U32 R64, RZ, RZ, R104 ;  /* 0x000000ffff407224 */ /* 0x000fce00078e0068 */
.L_x_38474:
[----:B------:R-:W-:Y:S05]  /*a2b0*/  BSYNC B1 ;  /* 0x0000000000017941 */ /* 0x000fea0003800000 */
.L_x_38472:
        /* <DEDUP_REMOVED lines=16> */
.L_x_38478:
[----:B------:R-:W-:Y:S05]  /*a3c0*/  BSYNC B2 ;  /* 0x0000000000027941 */ /* 0x000fea0003800000 */
.L_x_38477:
        /* <DEDUP_REMOVED lines=44> */
.L_x_38476:
[----:B------:R-:W-:Y:S05]  /*a690*/  BSYNC B1 ;  /* 0x0000000000017941 */ /* 0x000fea0003800000 */
.L_x_38475:
        /* <DEDUP_REMOVED lines=20> */
.L_x_38480:
[----:B------:R-:W-:-:S07]  /*a7e0*/  IMAD.MOV.U32 R52, RZ, RZ, R104 ;  /* 0x000000ffff347224 */ /* 0x000fce00078e0068 */
.L_x_38481:
[----:B------:R-:W-:Y:S05]  /*a7f0*/  BSYNC B1 ;  /* 0x0000000000017941 */ /* 0x000fea0003800000 */
.L_x_38479:
        /* <DEDUP_REMOVED lines=16> */
.L_x_38485:
[----:B------:R-:W-:Y:S05]  /*a900*/  BSYNC B2 ;  /* 0x0000000000027941 */ /* 0x000fea0003800000 */
.L_x_38484:
        /* <DEDUP_REMOVED lines=44> */
.L_x_38483:
[----:B------:R-:W-:Y:S05]  /*abd0*/  BSYNC B1 ;  /* 0x0000000000017941 */ /* 0x000fea0003800000 */
.L_x_38482:
        /* <DEDUP_REMOVED lines=20> */
.L_x_38487:
[----:B------:R-:W-:-:S07]  /*ad20*/  IMAD.MOV.U32 R62, RZ, RZ, R104 ;  /* 0x000000ffff3e7224 */ /* 0x000fce00078e0068 */
.L_x_38488:
[----:B------:R-:W-:Y:S05]  /*ad30*/  BSYNC B1 ;  /* 0x0000000000017941 */ /* 0x000fea0003800000 */
.L_x_38486:
        /* <DEDUP_REMOVED lines=16> */
.L_x_38492:
[----:B------:R-:W-:Y:S05]  /*ae40*/  BSYNC B2 ;  /* 0x0000000000027941 */ /* 0x000fea0003800000 */
.L_x_38491:
        /* <DEDUP_REMOVED lines=44> */
.L_x_38490:
[----:B------:R-:W-:Y:S05]  /*b110*/  BSYNC B1 ;  /* 0x0000000000017941 */ /* 0x000fea0003800000 */
.L_x_38489:
        /* <DEDUP_REMOVED lines=20> */
.L_x_38494:
[----:B------:R-:W-:-:S07]  /*b260*/  IMAD.MOV.U32 R54, RZ, RZ, R104 ;  /* 0x000000ffff367224 */ /* 0x000fce00078e0068 */
.L_x_38495:
[----:B------:R-:W-:Y:S05]  /*b270*/  BSYNC B1 ;  /* 0x0000000000017941 */ /* 0x000fea0003800000 */
.L_x_38493:
        /* <DEDUP_REMOVED lines=16> */
.L_x_38499:
[----:B------:R-:W-:Y:S05]  /*b380*/  BSYNC B2 ;  /* 0x0000000000027941 */ /* 0x000fea0003800000 */
.L_x_38498:
        /* <DEDUP_REMOVED lines=44> */
.L_x_38497:
[----:B------:R-:W-:Y:S05]  /*b650*/  BSYNC B1 ;  /* 0x0000000000017941 */ /* 0x000fea0003800000 */
.L_x_38496:
        /* <DEDUP_REMOVED lines=36> */
.L_x_38501:
[----:B------:R-:W-:-:S07]  /*b8a0*/  MOV R64, R104 ;  /* 0x0000006800407202 */ /* 0x000fce0000000f00 */
.L_x_38502:
[----:B------:R-:W-:Y:S05]  /*b8b0*/  BSYNC B1 ;  /* 0x0000000000017941 */ /* 0x000fea0003800000 */
.L_x_38500:
        /* <DEDUP_REMOVED lines=16> */
.L_x_38506:
[----:B------:R-:W-:Y:S05]  /*b9c0*/  BSYNC B2 ;  /* 0x0000000000027941 */ /* 0x000fea0003800000 */
.L_x_38505:
        /* <DEDUP_REMOVED lines=44> */
.L_x_38504:
[----:B------:R-:W-:Y:S05]  /*bc90*/  BSYNC B1 ;  /* 0x0000000000017941 */ /* 0x000fea0003800000 */
.L_x_38503:
        /* <DEDUP_REMOVED lines=20> */
.L_x_38508:
[----:B------:R-:W-:-:S07]  /*bde0*/  MOV R52, R104 ;  /* 0x0000006800347202 */ /* 0x000fce0000000f00 */
.L_x_38509:
[----:B------:R-:W-:Y:S05]  /*bdf0*/  BSYNC B1 ;  /* 0x0000000000017941 */ /* 0x000fea0003800000 */
.L_x_38507:
        /* <DEDUP_REMOVED lines=16> */
.L_x_38513:
[----:B------:R-:W-:Y:S05]  /*bf00*/  BSYNC B2 ;  /* 0x0000000000027941 */ /* 0x000fea0003800000 */
.L_x_38512:
        /* <DEDUP_REMOVED lines=44> */
.L_x_38511:
[----:B------:R-:W-:Y:S05]  /*c1d0*/  BSYNC B1 ;  /* 0x0000000000017941 */ /* 0x000fea0003800000 */
.L_x_38510:
        /* <DEDUP_REMOVED lines=20> */
.L_x_38515:
[----:B------:R-:W-:-:S07]  /*c320*/  MOV R62, R104 ;  /* 0x00000068003e7202 */ /* 0x000fce0000000f00 */
.L_x_38516:
[----:B------:R-:W-:Y:S05]  /*c330*/  BSYNC B1 ;  /* 0x0000000000017941 */ /* 0x000fea0003800000 */
.L_x_38514:
        /* <DEDUP_REMOVED lines=16> */
.L_x_38520:
[----:B------:R-:W-:Y:S05]  /*c440*/  BSYNC B2 ;  /* 0x0000000000027941 */ /* 0x000fea0003800000 */
.L_x_38519:
        /* <DEDUP_REMOVED lines=44> */
.L_x_38518:
[----:B------:R-:W-:Y:S05]  /*c710*/  BSYNC B1 ;  /* 0x0000000000017941 */ /* 0x000fea0003800000 */
.L_x_38517:
        /* <DEDUP_REMOVED lines=20> */
.L_x_38522:
[----:B------:R-:W-:-:S07]  /*c860*/  MOV R54, R104 ;  /* 0x0000006800367202 */ /* 0x000fce0000000f00 */
.L_x_38523:
[----:B------:R-:W-:Y:S05]  /*c870*/  BSYNC B1 ;  /* 0x0000000000017941 */ /* 0x000fea0003800000 */
.L_x_38521:
        /* <DEDUP_REMOVED lines=16> */
.L_x_38527:
[----:B------:R-:W-:Y:S05]  /*c980*/  BSYNC B2 ;  /* 0x0000000000027941 */ /* 0x000fea0003800000 */
.L_x_38526:
        /* <DEDUP_REMOVED lines=44> */
.L_x_38525:
[----:B------:R-:W-:Y:S05]  /*cc50*/  BSYNC B1 ;  /* 0x0000000000017941 */ /* 0x000fea0003800000 */
.L_x_38524:
        /* <DEDUP_REMOVED lines=36> */
.L_x_38529:
[----:B------:R-:W-:-:S07]  /*cea0*/  MOV R102, R104 ;  /* 0x0000006800667202 */ /* 0x000fce0000000f00 */
.L_x_38530:
[----:B------:R-:W-:Y:S05]  /*ceb0*/  BSYNC B1 ;  /* 0x0000000000017941 */ /* 0x000fea0003800000 */
.L_x_38528:
        /* <DEDUP_REMOVED lines=16> */
.L_x_38534:
[----:B------:R-:W-:Y:S05]  /*cfc0*/  BSYNC B2 ;  /* 0x0000000000027941 */ /* 0x000fea0003800000 */
.L_x_38533:
        /* <DEDUP_REMOVED lines=44> */
.L_x_38532:
[----:B------:R-:W-:Y:S05]  /*d290*/  BSYNC B1 ;  /* 0x0000000000017941 */ /* 0x000fea0003800000 */
.L_x_38531:
        /* <DEDUP_REMOVED lines=20> */
.L_x_38536:
[----:B------:R-:W-:-:S07]  /*d3e0*/  MOV R52, R104 ;  /* 0x0000006800347202 */ /* 0x000fce0000000f00 */
.L_x_38537:
[----:B------:R-:W-:Y:S05]  /*d3f0*/  BSYNC B1 ;  /* 0x0000000000017941 */ /* 0x000fea0003800000 */
.L_x_38535:
        /* <DEDUP_REMOVED lines=16> */
.L_x_38541:
[----:B------:R-:W-:Y:S05]  /*d500*/  BSYNC B2 ;  /* 0x0000000000027941 */ /* 0x000fea0003800000 */
.L_x_38540:
        /* <DEDUP_REMOVED lines=44> */
.L_x_38539:
[----:B------:R-:W-:Y:S05]  /*d7d0*/  BSYNC B1 ;  /* 0x0000000000017941 */ /* 0x000fea0003800000 */
.L_x_38538:
        /* <DEDUP_REMOVED lines=20> */
.L_x_38543:
[----:B------:R-:W-:-:S07]  /*d920*/  MOV R102, R104 ;  /* 0x0000006800667202 */ /* 0x000fce0000000f00 */
.L_x_38544:
[----:B------:R-:W-:Y:S05]  /*d930*/  BSYNC B1 ;  /* 0x0000000000017941 */ /* 0x000fea0003800000 */
.L_x_38542:
        /* <DEDUP_REMOVED lines=16> */
.L_x_38548:
[----:B------:R-:W-:Y:S05]  /*da40*/  BSYNC B2 ;  /* 0x0000000000027941 */ /* 0x000fea0003800000 */
.L_x_38547:
        /* <DEDUP_REMOVED lines=44> */
.L_x_38546:
[----:B------:R-:W-:Y:S05]  /*dd10*/  BSYNC B1 ;  /* 0x0000000000017941 */ /* 0x000fea0003800000 */
.L_x_38545:
        /* <DEDUP_REMOVED lines=20> */
.L_x_38550:
[----:B------:R-:W-:-:S07]  /*de60*/  MOV R54, R104 ;  /* 0x0000006800367202 */ /* 0x000fce0000000f00 */
.L_x_38551:
[----:B------:R-:W-:Y:S05]  /*de70*/  BSYNC B1 ;  /* 0x0000000000017941 */ /* 0x000fea0003800000 */
.L_x_38549:
        /* <DEDUP_REMOVED lines=16> */
.L_x_38555:
[----:B------:R-:W-:Y:S05]  /*df80*/  BSYNC B2 ;  /* 0x0000000000027941 */ /* 0x000fea0003800000 */
.L_x_38554:
        /* <DEDUP_REMOVED lines=44> */
.L_x_38553:
[----:B------:R-:W-:Y:S05]  /*e250*/  BSYNC B1 ;  /* 0x0000000000017941 */ /* 0x000fea0003800000 */
.L_x_38552:
        /* <DEDUP_REMOVED lines=36> */
.L_x_38557:
[----:B------:R-:W-:-:S07]  /*e4a0*/  IMAD.MOV.U32 R220, RZ, RZ, R104 ;  /* 0x000000ffffdc7224 */ /* 0x000fce00078e0068 */
.L_x_38558:
[----:B------:R-:W-:Y:S05]  /*e4b0*/  BSYNC B1 ;  /* 0x0000000000017941 */ /* 0x000fea0003800000 */
.L_x_38556:
        /* <DEDUP_REMOVED lines=16> */
.L_x_38562:
[----:B------:R-:W-:Y:S05]  /*e5c0*/  BSYNC B2 ;  /* 0x0000000000027941 */ /* 0x000fea0003800000 */
.L_x_38561:
        /* <DEDUP_REMOVED lines=44> */
.L_x_38560:
[----:B------:R-:W-:Y:S05]  /*e890*/  BSYNC B1 ;  /* 0x0000000000017941 */ /* 0x000fea0003800000 */
.L_x_38559:
        /* <DEDUP_REMOVED lines=20> */
.L_x_38564:
[----:B------:R-:W-:-:S07]  /*e9e0*/  IMAD.MOV.U32 R52, RZ, RZ, R104 ;  /* 0x000000ffff347224 */ /* 0x000fce00078e0068 */
.L_x_38565:
[----:B------:R-:W-:Y:S05]  /*e9f0*/  BSYNC B1 ;  /* 0x0000000000017941 */ /* 0x000fea0003800000 */
.L_x_38563:
        /* <DEDUP_REMOVED lines=16> */
.L_x_38569:
[----:B------:R-:W-:Y:S05]  /*eb00*/  BSYNC B2 ;  /* 0x0000000000027941 */ /* 0x000fea0003800000 */
.L_x_38568:
        /* <DEDUP_REMOVED lines=44> */
.L_x_38567:
[----:B------:R-:W-:Y:S05]  /*edd0*/  BSYNC B1 ;  /* 0x0000000000017941 */ /* 0x000fea0003800000 */
.L_x_38566:
        /* <DEDUP_REMOVED lines=20> */
.L_x_38571:
[----:B------:R-:W-:-:S07]  /*ef20*/  IMAD.MOV.U32 R220, RZ, RZ, R104 ;  /* 0x000000ffffdc7224 */ /* 0x000fce00078e0068 */
.L_x_38572:
[----:B------:R-:W-:Y:S05]  /*ef30*/  BSYNC B1 ;  /* 0x0000000000017941 */ /* 0x000fea0003800000 */
.L_x_38570:
        /* <DEDUP_REMOVED lines=16> */
.L_x_38576:
[----:B------:R-:W-:Y:S05]  /*f040*/  BSYNC B2 ;  /* 0x0000000000027941 */ /* 0x000fea0003800000 */
.L_x_38575:
        /* <DEDUP_REMOVED lines=44> */
.L_x_38574:
[----:B------:R-:W-:Y:S05]  /*f310*/  BSYNC B1 ;  /* 0x0000000000017941 */ /* 0x000fea0003800000 */
.L_x_38573:
        /* <DEDUP_REMOVED lines=20> */
.L_x_38578:
[----:B------:R-:W-:-:S07]  /*f460*/  IMAD.MOV.U32 R54, RZ, RZ, R104 ;  /* 0x000000ffff367224 */ /* 0x000fce00078e0068 */
.L_x_38579:
[----:B------:R-:W-:Y:S05]  /*f470*/  BSYNC B1 ;  /* 0x0000000000017941 */ /* 0x000fea0003800000 */
.L_x_38577:
        /* <DEDUP_REMOVED lines=16> */
.L_x_38583:
[----:B------:R-:W-:Y:S05]  /*f580*/  BSYNC B2 ;  /* 0x0000000000027941 */ /* 0x000fea0003800000 */
.L_x_38582:
        /* <DEDUP_REMOVED lines=44> */
.L_x_38581:
[----:B------:R-:W-:Y:S05]  /*f850*/  BSYNC B1 ;  /* 0x0000000000017941 */ /* 0x000fea0003800000 */
.L_x_38580:
[----:B------:R-:W0:Y:S01]  /*f860*/  @P0 LDC.64 R52, c[0x0][0x230] ;  /* 0x00008c00ff340b82 */ /* 0x000e220000000a00 */
[----:B------:R-:W-:Y:S01]  /*f870*/  I2FP.F32.U32 R59, R54 ;  /* 0x00000036003b7245 */ /* 0x000fe20000201000 */
[----:B------:R-:W-:Y:S01]  /*f880*/  FMUL.FTZ R55, R55, R213 ;  /* 0x000000d537377220 */ /* 0x000fe20000410000 */
[----:B------:R-:W-:Y:S01]  /*f890*/  SEL R102, RZ, 0x100, P3 ;  /* 0x00000100ff667807 */ /* 0x000fe20001800000 */
[----:B------:R-:W-:Y:S01]  /*f8a0*/  IMAD.WIDE.U32 R228, R225, 0x10, R232 ;  /* 0x00000010e1e47825 */ /* 0x000fe200078e00e8 */
[----:B------:R-:W-:-:S03]  /*f8b0*/  SEL R103, RZ, 0x1, P2 ;  /* 0x00000001ff677807 */ /* 0x000fc60001000000 */
[----:B------:R-:W-:Y:S01]  /*f8c0*/  FFMA.FTZ R54, R59, R212, 1.1641532182693481445e-10 ;  /* 0x2f0000003b367423 */ /* 0x000fe200000100d4 */
[----:B------:R-:W-:Y:S01]  /*f8d0*/  FMUL.FTZ R55, R55, R210 ;  /* 0x000000d237377220 */ /* 0x000fe20000410000 */
[----:B------:R-:W-:Y:S02]  /*f8e0*/  SEL R59, RZ, 0x10000, P4 ;  /* 0x00010000ff3b7807 */ /* 0x000fe40002000000 */
[----:B------:R-:W-:Y:S02]  /*f8f0*/  IADD3 R227, R208, 0x140, RZ ;  /* 0x00000140d0e37810 */ /* 0x000fe40007ffe0ff */
[----:B------:R-:W-:-:S04]  /*f900*/  FSETP.GTU.FTZ.AND P5, PT, R54, R211, PT ;  /* 0x000000d33600720b */ /* 0x000fc80003fbc000 */
[----:B------:R-:W-:Y:S02]  /*f910*/  SEL R54, RZ, 0x1000000, P5 ;  /* 0x01000000ff367807 */ /* 0x000fe40002800000 */
[----:B------:R-:W-:Y:S02]  /*f920*/  FSEL R55, R55, RZ, !P5 ;  /* 0x000000ff37377208 */ /* 0x000fe40006800000 */
[----:B------:R-:W-:-:S03]  /*f930*/  IADD3 R54, R102, R54, R59 ;  /* 0x0000003666367210 */ /* 0x000fc60007ffe03b */
        /* <DEDUP_REMOVED lines=22> */
.L_x_38585:
[----:B------:R-:W-:-:S07]  /*faa0*/  MOV R220, R104 ;  /* 0x0000006800dc7202 */ /* 0x000fce0000000f00 */
.L_x_38586:
[----:B------:R-:W-:Y:S05]  /*fab0*/  BSYNC B1 ;  /* 0x0000000000017941 */ /* 0x000fea0003800000 */
.L_x_38584:
        /* <DEDUP_REMOVED lines=16> */
.L_x_38590:
[----:B------:R-:W-:Y:S05]  /*fbc0*/  BSYNC B2 ;  /* 0x0000000000027941 */ /* 0x000fea0003800000 */
.L_x_38589:
        /* <DEDUP_REMOVED lines=44> */
.L_x_38588:
[----:B------:R-:W-:Y:S05]  /*fe90*/  BSYNC B1 ;  /* 0x0000000000017941 */ /* 0x000fea0003800000 */
.L_x_38587:
        /* <DEDUP_REMOVED lines=20> */
.L_x_38592:
[----:B------:R-:W-:-:S07]  /*ffe0*/  MOV R220, R104 ;  /* 0x0000006800dc7202 */ /* 0x000fce0000000f00 */
.L_x_38593:
[----:B------:R-:W-:Y:S05]  /*fff0*/  BSYNC B1 ;  /* 0x0000000000017941 */ /* 0x000fea0003800000 */
.L_x_38591:
        /* <DEDUP_REMOVED lines=16> */
.L_x_38597:
[----:B------:R-:W-:Y:S05]  /*10100*/  BSYNC B2 ;  /* 0x0000000000027941 */ /* 0x000fea0003800000 */
.L_x_38596:
        /* <DEDUP_REMOVED lines=44> */
.L_x_38595:
[----:B------:R-:W-:Y:S05]  /*103d0*/  BSYNC B1 ;  /* 0x0000000000017941 */ /* 0x000fea0003800000 */
.L_x_38594:
        /* <DEDUP_REMOVED lines=20> */
.L_x_38599:
[----:B------:R-:W-:-:S07]  /*10520*/  MOV R220, R104 ;  /* 0x0000006800dc7202 */ /* 0x000fce0000000f00 */
.L_x_38600:
[----:B------:R-:W-:Y:S05]  /*10530*/  BSYNC B1 ;  /* 0x0000000000017941 */ /* 0x000fea0003800000 */
.L_x_38598:
        /* <DEDUP_REMOVED lines=16> */
.L_x_38604:
[----:B------:R-:W-:Y:S05]  /*10640*/  BSYNC B2 ;  /* 0x0000000000027941 */ /* 0x000fea0003800000 */
.L_x_38603:
        /* <DEDUP_REMOVED lines=44> */
.L_x_38602:
[----:B------:R-:W-:Y:S05]  /*10910*/  BSYNC B1 ;  /* 0x0000000000017941 */ /* 0x000fea0003800000 */
.L_x_38601:
        /* <DEDUP_REMOVED lines=20> */
.L_x_38606:
[----:B------:R-:W-:-:S07]  /*10a60*/  MOV R220, R104 ;  /* 0x0000006800dc7202 */ /* 0x000fce0000000f00 */
.L_x_38607:
[----:B------:R-:W-:Y:S05]  /*10a70*/  BSYNC B1 ;  /* 0x0000000000017941 */ /* 0x000fea0003800000 */
.L_x_38605:
        /* <DEDUP_REMOVED lines=16> */
.L_x_38611:
[----:B------:R-:W-:Y:S05]  /*10b80*/  BSYNC B2 ;  /* 0x0000000000027941 */ /* 0x000fea0003800000 */
.L_x_38610:
        /* <DEDUP_REMOVED lines=44> */
.L_x_38609:
[----:B------:R-:W-:Y:S05]  /*10e50*/  BSYNC B1 ;  /* 0x0000000000017941 */ /* 0x000fea0003800000 */
.L_x_38608:
        /* <DEDUP_REMOVED lines=8> */
[----:B------:R-:W-:Y:S02]  /*10ee0*/  SEL R235, RZ, 0x1, P2 ;  /* 0x00000001ffeb7807 */ /* 0x000fe40001000000 */
[----:B------:R-:W-:-:S04]  /*10ef0*/  FSETP.GTU.FTZ.AND P5, PT, R220, R211, PT ;  /* 0x000000d3dc00720b */ /* 0x000fc80003fbc000 */
[----:B------:R-:W-:Y:S02]  /*10f00*/  SEL R220, RZ, 0x1000000, P5 ;  /* 0x01000000ffdc7807 */ /* 0x000fe40002800000 */
[----:B------:R-:W-:Y:S02]  /*10f10*/  FSEL R55, R55, RZ, !P5 ;  /* 0x000000ff37377208 */ /* 0x000fe40006800000 */
[----:B------:R-:W-:Y:S02]  /*10f20*/  IADD3 R220, R222, R220, R229 ;  /* 0x000000dcdedc7210 */ /* 0x000fe40007ffe0e5 */
[----:B------:R-:W-:Y:S01]  /*10f30*/  IADD3 R229, R208, 0x160, RZ ;  /* 0x00000160d0e57810 */ /* 0x000fe20007ffe0ff */
[----:B------:R-:W-:Y:S01]  /*10f40*/  FMUL.FTZ R55, R158, R55 ;  /* 0x000000379e377220 */ /* 0x000fe20000410000 */
[----:B------:R-:W-:Y:S01]  /*10f50*/  IADD3 R241, R220, R235, RZ ;  /* 0x000000ebdcf17210 */ /* 0x000fe20007ffe0ff */
[----:B------:R-:W-:-:S04]  /*10f60*/  IMAD.WIDE.U32 R234, R227, 0x4, R230 ;  /* 0x00000004e3ea7825 */ /* 0x000fc800078e00e6 */
[----:B------:R-:W-:Y:S01]  /*10f70*/  @P1 FADD.FTZ R55, R99, R55 ;  /* 0x0000003763371221 */ /* 0x000fe20000010000 */
[----:B------:R-:W-:-:S04]  /*10f80*/  IMAD.WIDE.U32 R100, R229, 0x10, R100 ;  /* 0x00000010e5647825 */ /* 0x000fc800078e0064 */
        /* <DEDUP_REMOVED lines=17> */
.L_x_38613:
[----:B------:R-:W-:-:S07]  /*110a0*/  MOV R220, R104 ;  /* 0x0000006800dc7202 */ /* 0x000fce0000000f00 */
.L_x_38614:
[----:B------:R-:W-:Y:S05]  /*110b0*/  BSYNC B1 ;  /* 0x0000000000017941 */ /* 0x000fea0003800000 */
.L_x_38612:
        /* <DEDUP_REMOVED lines=16> */
.L_x_38618:
[----:B------:R-:W-:Y:S05]  /*111c0*/  BSYNC B2 ;  /* 0x0000000000027941 */ /* 0x000fea0003800000 */
.L_x_38617:
        /* <DEDUP_REMOVED lines=44> */
.L_x_38616:
[----:B------:R-:W-:Y:S05]  /*11490*/  BSYNC B1 ;  /* 0x0000000000017941 */ /* 0x000fea0003800000 */
.L_x_38615:
        /* <DEDUP_REMOVED lines=20> */
.L_x_38620:
[----:B------:R-:W-:-:S07]  /*115e0*/  MOV R220, R104 ;  /* 0x0000006800dc7202 */ /* 0x000fce0000000f00 */
.L_x_38621:
[----:B------:R-:W-:Y:S05]  /*115f0*/  BSYNC B1 ;  /* 0x0000000000017941 */ /* 0x000fea0003800000 */
.L_x_38619:
        /* <DEDUP_REMOVED lines=16> */
.L_x_38625:
[----:B------:R-:W-:Y:S05]  /*11700*/  BSYNC B2 ;  /* 0x0000000000027941 */ /* 0x000fea0003800000 */
.L_x_38624:
        /* <DEDUP_REMOVED lines=44> */
.L_x_38623:
[----:B------:R-:W-:Y:S05]  /*119d0*/  BSYNC B1 ;  /* 0x0000000000017941 */ /* 0x000fea0003800000 */
.L_x_38622:
        /* <DEDUP_REMOVED lines=20> */
.L_x_38627:
[----:B------:R-:W-:-:S07]  /*11b20*/  MOV R220, R104 ;  /* 0x0000006800dc7202 */ /* 0x000fce0000000f00 */
.L_x_38628:
[----:B------:R-:W-:Y:S05]  /*11b30*/  BSYNC B1 ;  /* 0x0000000000017941 */ /* 0x000fea0003800000 */
.L_x_38626:
        /* <DEDUP_REMOVED lines=16> */
.L_x_38632:
[----:B------:R-:W-:Y:S05]  /*11c40*/  BSYNC B2 ;  /* 0x0000000000027941 */ /* 0x000fea0003800000 */
.L_x_38631:
        /* <DEDUP_REMOVED lines=44> */
.L_x_38630:
[----:B------:R-:W-:Y:S05]  /*11f10*/  BSYNC B1 ;  /* 0x0000000000017941 */ /* 0x000fea0003800000 */
.L_x_38629:
[----:B------:R-:W-:Y:S01]  /*11f20*/  I2FP.F32.U32 R207, R220 ;  /* 0x000000dc00cf7245 */ /* 0x000fe20000201000 */
[----:B------:R-:W-:Y:S01]  /*11f30*/  FMUL.FTZ R235, R102, R213 ;  /* 0x000000d566eb7220 */ /* 0x000fe20000410000 */
[C---:B------:R-:W-:Y:S01]  /*11f40*/  ISETP.NE.AND P4, PT, R222.reuse, 0x1, PT ;  /* 0x00000001de00780c */ /* 0x040fe20003f85270 */
[----:B------:R-:W-:Y:S02]  /*11f50*/  BSSY B1, `(.L_x_38633) ;  /* 0x0000012000017945 */ /* 0x000fe40003800000 */
[----:B------:R-:W-:Y:S01]  /*11f60*/  FFMA.FTZ R102, R207, R212, 1.1641532182693481445e-10 ;  /* 0x2f000000cf667423 */ /* 0x000fe200000100d4 */
[----:B------:R-:W-:Y:S01]  /*11f70*/  FMUL.FTZ R235, R235, R210 ;  /* 0x000000d2ebeb7220 */ /* 0x000fe20000410000 */
[----:B------:R-:W-:-:S03]  /*11f80*/  VIADD R207, R222, 0x1 ;  /* 0x00000001decf7836 */ /* 0x000fc60000000000 */
        /* <DEDUP_REMOVED lines=13> */
.L_x_38634:
[----:B------:R-:W-:-:S07]  /*12060*/  MOV R220, R104 ;  /* 0x0000006800dc7202 */ /* 0x000fce0000000f00 */
.L_x_38635:
[----:B------:R-:W-:Y:S05]  /*12070*/  BSYNC B1 ;  /* 0x0000000000017941 */ /* 0x000fea0003800000 */
.L_x_38633:
        /* <DEDUP_REMOVED lines=16> */
.L_x_38639:
[----:B------:R-:W-:Y:S05]  /*12180*/  BSYNC B2 ;  /* 0x0000000000027941 */ /* 0x000fea0003800000 */
.L_x_38638:
        /* <DEDUP_REMOVED lines=9> */
[----:B------:R-:W-:-:S03]  /*12220*/  HFMA2.MMA R207, -RZ, RZ, 0, 0 ;  /* 0x00000000ffcf7435 */ /* 0x000fc600000001ff */
        /* <DEDUP_REMOVED lines=35> */
.L_x_38637:
[----:B------:R-:W-:Y:S05]  /*12460*/  BSYNC B1 ;  /* 0x0000000000017941 */ /* 0x000fea0003800000 */
.L_x_38636:
[----:B------:R-:W-:Y:S01]  /*12470*/  FADD.FTZ R222, RZ, R92 ;  /* 0x0000005cffde7221 */ /* 0x000fe20000010000 */
[----:B------:R-:W-:Y:S01]  /*12480*/  FMUL.FTZ R103, R103, R213 ;  /* 0x000000d567677220 */ /* 0x000fe20000410000 */
[----:B------:R-:W-:Y:S01]  /*12490*/  IMAD.WIDE.U32 R232, R229, 0x10, R232 ;  /* 0x00000010e5e87825 */ /* 0x000fe200078e00e8 */
[----:B------:R-:W-:-:S03]  /*124a0*/  UMOV UR8, 0xffffffff ;  /* 0xffffffff00087882 */ /* 0x000fc60000000000 */
[----:B------:R-:W-:Y:S01]  /*124b0*/  FADD.FTZ R209, R93, R222 ;  /* 0x000000de5dd17221 */ /* 0x000fe20000010000 */
[----:B------:R-:W-:Y:S01]  /*124c0*/  FMUL.FTZ R103, R103, R210 ;  /* 0x000000d267677220 */ /* 0x000fe20000410000 */
[----:B------:R-:W-:Y:S01]  /*124d0*/  SEL R210, RZ, 0x10000, P3 ;  /* 0x00010000ffd27807 */ /* 0x000fe20001800000 */
        /* <DEDUP_REMOVED lines=46> */
[----:B------:R-:W-:Y:S01]  /*127c0*/  FMUL.FTZ R103, R156, R103 ;  /* 0x000000679c677220 */ /* 0x000fe20000410000 */
[----:B------:R-:W-:Y:S01]  /*127d0*/  SEL R210, RZ, 0x1, P0 ;  /* 0x00000001ffd27807 */ /* 0x000fe20000000000 */
[----:B------:R-:W-:Y:S01]  /*127e0*/  FADD.FTZ R212, R52, R213 ;  /* 0x000000d534d47221 */ /* 0x000fe20000010000 */
[----:B------:R-:W-:Y:S01]  /*127f0*/  ISETP.NE.AND P0, PT, R206, RZ, PT ;  /* 0x000000ffce00720c */ /* 0x000fe20003f05270 */
[----:B------:R-:W-:Y:S02]  /*12800*/  @P1 FADD.FTZ R103, R99, R103 ;  /* 0x0000006763671221 */ /* 0x000fe40000010000 */
[----:B------:R-:W-:Y:S02]  /*12810*/  IMAD.IADD R209, R209, 0x1, R210 ;  /* 0x00000001d1d17824 */ /* 0x000fe400078e02d2 */
[----:B------:R-:W-:Y:S01]  /*12820*/  FADD.FTZ R211, R53, R212 ;  /* 0x000000d435d37221 */ /* 0x000fe20000010000 */
[----:B------:R0:W-:Y:S03]  /*12830*/  STG.E.128 desc[UR4][R232.64], R100 ;  /* 0x00000064e8007986 */ /* 0x0001e6000c101d04 */
        /* <DEDUP_REMOVED lines=125> */
.L_x_38653:
[----:B------:R-:W-:Y:S01]  /*13010*/  FMUL.FTZ R209, R210, R210 ;  /* 0x000000d2d2d17220 */ /* 0x000fe20000410000 */
[----:B------:R-:W-:Y:S01]  /*13020*/  PLOP3.LUT P1, PT, PT, PT, UP1, 0x40, 0x0 ;  /* 0x000000000000781c */ /* 0x000fe20003f2e818 */
[----:B-1----:R-:W-:Y:S01]  /*13030*/  FADD.FTZ R222, R231, R222 ;  /* 0x000000dee7de7221 */ /* 0x002fe20000010000 */
[----:B------:R-:W-:Y:S01]  /*13040*/  PLOP3.LUT P2, PT, PT, PT, UP1, 0x40, 0x0 ;  /* 0x000000000000781c */ /* 0x000fe20003f4e818 */
[----:B------:R-:W1:Y:S01]  /*13050*/  @!P0 LDC.64 R234, c[0x0][0x250] ;  /* 0x00009400ffea8b82 */ /* 0x000e620000000a00 */
[----:B------:R-:W-:Y:S01]  /*13060*/  FSEL R212, R209, RZ, !P1 ;  /* 0x000000ffd1d47208 */ /* 0x000fe20004800000 */
[----:B------:R-:W-:Y:S01]  /*13070*/  FFMA.FTZ R211, R222, R211, UR11 ;  /* 0x0000000bded37e23 */ /* 0x000fe200080100d3 */
[----:B------:R-:W-:-:S03]  /*13080*/  FSEL R209, R210, RZ, P2 ;  /* 0x000000ffd2d17208 */ /* 0x000fc60001000000 */
[----:B------:R-:W-:Y:S02]  /*13090*/  FADD.FTZ R211, R211, R212 ;  /* 0x000000d4d3d37221 */ /* 0x000fe40000010000 */
[----:B------:R-:W2:Y:S01]  /*130a0*/  @!P0 LDC.64 R238, c[0x0][0x258] ;  /* 0x00009600ffee8b82 */ /* 0x000ea20000000a00 */
[--C-:B------:R-:W-:Y:S01]  /*130b0*/  FADD.FTZ R222, R56, -R209.reuse ;  /* 0x800000d138de7221 */ /* 0x100fe20000010000 */
[--C-:B------:R-:W-:Y:S01]  /*130c0*/  FADD.FTZ R224, R57, -R209.reuse ;  /* 0x800000d139e07221 */ /* 0x100fe20000010000 */
[--C-:B------:R-:W-:Y:S01]  /*130d0*/  FADD.FTZ R212, R61, -R209.reuse ;  /* 0x800000d13dd47221 */ /* 0x100fe20000010000 */
[--C-:B------:R-:W-:Y:S01]  /*130e0*/  FADD.FTZ R226, R58, -R209.reuse ;  /* 0x800000d13ae27221 */ /* 0x100fe20000010000 */
[----:B------:R-:W3:Y:S01]  /*130f0*/  MUFU.RSQ R61, R211 ;  /* 0x000000d3003d7308 */ /* 0x000ee20000001400 */
[----:B------:R-:W-:Y:S01]  /*13100*/  LEA R58, P1, R208, UR16, 0x4 ;  /* 0x00000010d03a7c11 */ /* 0x000fe2000f8220ff */
[--C-:B------:R-:W-:Y:S01]  /*13110*/  FADD.FTZ R93, R93, -R209.reuse ;  /* 0x800000d15d5d7221 */ /* 0x100fe20000010000 */
[----:B------:R-:W4:Y:S01]  /*13120*/  LDC.64 R56, c[0x0][0x2b8] ;  /* 0x0000ae00ff387b82 */ /* 0x000f220000000a00 */
        /* <DEDUP_REMOVED lines=44> */
[----:B------:R-:W-:Y:S01]  /*133f0*/  LEA.HI.X R59, R208, UR17, RZ, 0x4, P1 ;  /* 0x00000011d03b7c11 */ /* 0x000fe200088f24ff */
[----:B--2---:R-:W-:-:S04]  /*13400*/  @!P0 IMAD.WIDE R208, R205, 0x4, R238 ;  /* 0x00000004cdd08825 */ /* 0x004fc800078e02ee */
        /* <DEDUP_REMOVED lines=13> */
[----:B------:R-:W-:Y:S01]  /*134e0*/  FMUL.FTZ R82, R61, R52 ;  /* 0x000000343d527220 */ /* 0x000fe20000410000 */
[----:B------:R-:W-:Y:S01]  /*134f0*/  FFMA.FTZ R52, R24, R92, R49 ;  /* 0x0000005c18347223 */ /* 0x000fe20000010031 */
[----:B------:R2:W-:Y:S01]  /*13500*/  @!P0 STG.E desc[UR4][R208.64], R61 ;  /* 0x0000003dd0008986 */ /* 0x0005e2000c101904 */
[----:B----4-:R-:W-:-:S04]  /*13510*/  IMAD.WIDE.U32 R248, R214, 0x10, R56 ;  /* 0x00000010d6f87825 */ /* 0x010fc800078e0038 */
[----:B------:R-:W-:Y:S01]  /*13520*/  FFMA.FTZ R65, R132, R93, R109 ;  /* 0x0000005d84417223 */ /* 0x000fe2000001006d */
[C---:B------:R-:W-:Y:S01]  /*13530*/  FMUL.FTZ R76, R61.reuse, R60 ;  /* 0x0000003c3d4c7220 */ /* 0x040fe20000410000 */
[----:B------:R-:W-:Y:S01]  /*13540*/  FMUL.FTZ R55, R61, R95 ;  /* 0x0000005f3d377220 */ /* 0x000fe20000410000 */
[----:B------:R-:W-:-:S04]  /*13550*/  IMAD.WIDE.U32 R238, R215, 0x10, R56 ;  /* 0x00000010d7ee7825 */ /* 0x000fc800078e0038 */
[----:B------:R-:W-:Y:S01]  /*13560*/  FFMA.FTZ R60, R16, R81, R41 ;  /* 0x00000051103c7223 */ /* 0x000fe20000010029 */
[C---:B------:R-:W-:Y:S01]  /*13570*/  FMUL.FTZ R88, R61.reuse, R88 ;  /* 0x000000583d587220 */ /* 0x040fe20000410000 */
[----:B-1----:R-:W-:Y:S01]  /*13580*/  FMUL.FTZ R210, R61, R83 ;  /* 0x000000533dd27220 */ /* 0x002fe20000410000 */
        /* <DEDUP_REMOVED lines=24> */
[----:B--2---:R-:W-:-:S04]  /*13710*/  IMAD.WIDE.U32 R208, R225, 0x10, R56 ;  /* 0x00000010e1d07825 */ /* 0x004fc800078e0038 */
[----:B------:R-:W-:Y:S01]  /*13720*/  FFMA.FTZ R64, R22, R88, R47 ;  /* 0x0000005816407223 */ /* 0x000fe2000001002f */
[----:B------:R-:W-:Y:S01]  /*13730*/  FMUL.FTZ R87, R61, R78 ;  /* 0x0000004e3d577220 */ /* 0x000fe20000410000 */
[----:B------:R1:W-:Y:S01]  /*13740*/  STG.E.128 desc[UR4][R58.64], R52 ;  /* 0x000000343a007986 */ /* 0x0003e2000c101d04 */
[----:B------:R-:W-:-:S04]  /*13750*/  IMAD.WIDE.U32 R216, R227, 0x10, R56 ;  /* 0x00000010e3d87825 */ /* 0x000fc800078e0038 */
[C---:B------:R-:W-:Y:S01]  /*13760*/  FMUL.FTZ R68, R61.reuse, R68 ;  /* 0x000000443d447220 */ /* 0x040fe20000410000 */
[C---:B------:R-:W-:Y:S01]  /*13770*/  FMUL.FTZ R69, R61.reuse, R69 ;  /* 0x000000453d457220 */ /* 0x040fe20000410000 */
[----:B------:R-:W-:Y:S01]  /*13780*/  FMUL.FTZ R70, R61, R70 ;  /* 0x000000463d467220 */ /* 0x000fe20000410000 */
[----:B------:R-:W-:-:S04]  /*13790*/  IMAD.WIDE.U32 R218, R229, 0x10, R56 ;  /* 0x00000010e5da7825 */ /* 0x000fc800078e0038 */
[----:B------:R-:W-:Y:S01]  /*137a0*/  FFMA.FTZ R56, R18, R80, R43 ;  /* 0x0000005012387223 */ /* 0x000fe2000001002b */
[C---:B------:R-:W-:Y:S01]  /*137b0*/  FMUL.FTZ R71, R61.reuse, R71 ;  /* 0x000000473d477220 */ /* 0x040fe20000410000 */
[----:B------:R-:W2:Y:S01]  /*137c0*/  LDC.64 R80, c[0x0][0x210] ;  /* 0x00008400ff507b82 */ /* 0x000ea20000000a00 */
        /* <DEDUP_REMOVED lines=37> */
[----:B------:R2:W-:Y:S01]  /*13a20*/  STG.E.128 desc[UR4][R242.64], R60 ;  /* 0x0000003cf2007986 */ /* 0x0005e2000c101d04 */
[----:B-1----:R-:W-:Y:S01]  /*13a30*/  FFMA.FTZ R67, R139, R95, R118 ;  /* 0x0000005f8b437223 */ /* 0x002fe20000010076 */
[----:B------:R-:W-:Y:S01]  /*13a40*/  FFMA.FTZ R66, R13, R86, R36 ;  /* 0x000000560d427223 */ /* 0x000fe20000010024 */
[----:B------:R-:W-:Y:S01]  /*13a50*/  FFMA.FTZ R65, R140, R79, R117 ;  /* 0x0000004f8c417223 */ /* 0x000fe20000010075 */
[----:B------:R-:W-:Y:S01]  /*13a60*/  FFMA.FTZ R64, R14, R77, R39 ;  /* 0x0000004d0e407223 */ /* 0x000fe20000010027 */
[----:B------:R-:W-:Y:S01]  /*13a70*/  FFMA.FTZ R79, R145, R220, R124 ;  /* 0x000000dc914f7223 */ /* 0x000fe2000001007c */
[----:B------:R-:W-:Y:S01]  /*13a80*/  FFMA.FTZ R77, R146, R212, R123 ;  /* 0x000000d4924d7223 */ /* 0x000fe2000001007b */
[----:B------:R-:W-:Y:S01]  /*13a90*/  ISETP.GE.AND P0, PT, R205, R81, PT ;  /* 0x00000051cd00720c */ /* 0x000fe20003f06270 */
[----:B---3--:R-:W-:Y:S01]  /*13aa0*/  FFMA.FTZ R55, R147, R228, R126 ;  /* 0x000000e493377223 */ /* 0x008fe2000001007e */
[----:B------:R-:W-:Y:S01]  /*13ab0*/  FFMA.FTZ R54, R5, R226, R28 ;  /* 0x000000e205367223 */ /* 0x000fe2000001001c */
[----:B------:R-:W-:Y:S01]  /*13ac0*/  FFMA.FTZ R53, R148, R224, R125 ;  /* 0x000000e094357223 */ /* 0x000fe2000001007d */
[----:B------:R-:W-:Y:S01]  /*13ad0*/  FFMA.FTZ R52, R6, R222, R31 ;  /* 0x000000de06347223 */ /* 0x000fe2000001001f */
[----:B------:R1:W-:Y:S01]  /*13ae0*/  STG.E.128 desc[UR4][R244.64], R64 ;  /* 0x00000040f4007986 */ /* 0x0003e2000c101d04 */
[----:B----4-:R-:W-:Y:S01]  /*13af0*/  FFMA.FTZ R59, R149, R232, R128 ;  /* 0x000000e8953b7223 */ /* 0x010fe20000010080 */
[----:B------:R-:W-:Y:S01]  /*13b00*/  FFMA.FTZ R58, R3, R83, R26 ;  /* 0x00000053033a7223 */ /* 0x000fe2000001001a */
[----:B------:R-:W-:Y:S01]  /*13b10*/  FFMA.FTZ R57, R150, R230, R127 ;  /* 0x000000e696397223 */ /* 0x000fe2000001007f */
[----:B------:R-:W-:Y:S01]  /*13b20*/  FFMA.FTZ R56, R4, R82, R29 ;  /* 0x0000005204387223 */ /* 0x000fe2000001001d */
[----:B------:R1:W-:Y:S01]  /*13b30*/  STG.E.128 desc[UR4][R246.64], R68 ;  /* 0x00000044f6007986 */ /* 0x0003e2000c101d04 */
        /* <DEDUP_REMOVED lines=10> */
[----:B------:R-:W-:Y:S05]  /*13be0*/  BSYNC B0 ;  /* 0x0000000000007941 */ /* 0x000fea0003800000 */
.L_x_38303:
[----:B------:R-:W-:Y:S05]  /*13bf0*/  EXIT ;  /* 0x000000000000794d */ /* 0x000fea0003800000 */
.L_x_38640:
        /* <DEDUP_REMOVED lines=8> */
.L_x_38643:
[----:B------:R-:W-:Y:S05]  /*13c80*/  BSYNC B1 ;  /* 0x0000000000017941 */ /* 0x000fea0003800000 */
.L_x_38642:
        /* <DEDUP_REMOVED lines=10> */
.L_x_38644:
[----:B------:R-:W-:Y:S01]  /*13d30*/  HFMA2.MMA R228, -RZ, RZ, 0, 2.384185791015625e-07 ;  /* 0x00000004ffe47435 */ /* 0x000fe200000001ff */
[----:B------:R-:W-:-:S05]  /*13d40*/  MOV R209, R226 ;  /* 0x000000e200d17202 */ /* 0x000fca0000000f00 */
[----:B------:R-:W-:-:S04]  /*13d50*/  FADD.FTZ R213, R212, R209 ;  /* 0x000000d1d4d57221 */ /* 0x000fc80000010000 */
[----:B------:R-:W-:-:S07]  /*13d60*/  IMAD.MOV.U32 R233, RZ, RZ, R213 ;  /* 0x000000ffffe97224 */ /* 0x000fce00078e00d5 */
[----:B------:R-:W-:Y:S05]  /*13d70*/  WARPSYNC.COLLECTIVE R224, `(.L_x_38645) ;  /* 0x00000000e0087348 */ /* 0x000fea0003c00000 */
[----:B------:R0:W1:Y:S02]  /*13d80*/  SHFL.BFLY P1, R226, R233, R228, R235 ;  /* 0x0c0000e4e9e27389 */ /* 0x00006400000200eb */
[----:B01----:R-:W-:Y:S01]  /*13d90*/  ENDCOLLECTIVE ;  /* 0x000000000000791b */ /* 0x003fe20003800000 */
.L_x_38645:
[----:B------:R-:W-:Y:S01]  /*13da0*/  HFMA2.MMA R228, -RZ, RZ, 0, 4.76837158203125e-07 ;  /* 0x00000008ffe47435 */ /* 0x000fe200000001ff */
[----:B------:R-:W-:-:S05]  /*13db0*/  MOV R220, R226 ;  /* 0x000000e200dc7202 */ /* 0x000fca0000000f00 */
[----:B------:R-:W-:-:S04]  /*13dc0*/  FADD.FTZ R220, R213, R220 ;  /* 0x000000dcd5dc7221 */ /* 0x000fc80000010000 */
[----:B------:R-:W-:-:S07]  /*13dd0*/  IMAD.MOV.U32 R233, RZ, RZ, R220 ;  /* 0x000000ffffe97224 */ /* 0x000fce00078e00dc */
[----:B------:R-:W-:Y:S05]  /*13de0*/  WARPSYNC.COLLECTIVE R224, `(.L_x_38646) ;  /* 0x00000000e0087348 */ /* 0x000fea0003c00000 */
[----:B------:R0:W1:Y:S02]  /*13df0*/  SHFL.BFLY P1, R226, R233, R228, R235 ;  /* 0x0c0000e4e9e27389 */ /* 0x00006400000200eb */
[----:B01----:R-:W-:Y:S01]  /*13e00*/  ENDCOLLECTIVE ;  /* 0x000000000000791b */ /* 0x003fe20003800000 */
.L_x_38646:
[----:B------:R-:W-:Y:S01]  /*13e10*/  HFMA2.MMA R228, -RZ, RZ, 0, 9.5367431640625e-07 ;  /* 0x00000010ffe47435 */ /* 0x000fe200000001ff */
[----:B------:R-:W-:-:S05]  /*13e20*/  MOV R209, R226 ;  /* 0x000000e200d17202 */ /* 0x000fca0000000f00 */
[----:B------:R-:W-:-:S04]  /*13e30*/  FADD.FTZ R222, R220, R209 ;  /* 0x000000d1dcde7221 */ /* 0x000fc80000010000 */
[----:B------:R-:W-:-:S07]  /*13e40*/  IMAD.MOV.U32 R233, RZ, RZ, R222 ;  /* 0x000000ffffe97224 */ /* 0x000fce00078e00de */
[----:B------:R-:W-:Y:S05]  /*13e50*/  WARPSYNC.COLLECTIVE R224, `(.L_x_38647) ;  /* 0x00000000e0087348 */ /* 0x000fea0003c00000 */
[----:B------:R0:W1:Y:S02]  /*13e60*/  SHFL.BFLY P1, R226, R233, R228, R235 ;  /* 0x0c0000e4e9e27389 */ /* 0x00006400000200eb */
[----:B01----:R-:W-:Y:S01]  /*13e70*/  ENDCOLLECTIVE ;  /* 0x000000000000791b */ /* 0x003fe20003800000 */
.L_x_38647:
        /* <DEDUP_REMOVED lines=104> */
.L_x_38648:
[----:B------:R-:W-:Y:S01]  /*14500*/  HFMA2.MMA R228, -RZ, RZ, 0, 1.1920928955078125e-07 ;  /* 0x00000002ffe47435 */ /* 0x000fe200000001ff */
[----:B------:R-:W-:-:S05]  /*14510*/  MOV R212, R226 ;  /* 0x000000e200d47202 */ /* 0x000fca0000000f00 */
[----:B------:R-:W-:-:S04]  /*14520*/  FADD.FTZ R212, R209, R212 ;  /* 0x000000d4d1d47221 */ /* 0x000fc80000010000 */
[----:B------:R-:W-:-:S07]  /*14530*/  IMAD.MOV.U32 R233, RZ, RZ, R212 ;  /* 0x000000ffffe97224 */ /* 0x000fce00078e00d4 */
[----:B------:R-:W-:Y:S05]  /*14540*/  WARPSYNC.COLLECTIVE R224, `(.L_x_38649) ;  /* 0x00000000e0087348 */ /* 0x000fea0003c00000 */
[----:B------:R0:W1:Y:S02]  /*14550*/  SHFL.BFLY P1, R226, R233, R228, R235 ;  /* 0x0c0000e4e9e27389 */ /* 0x00006400000200eb */
[----:B01----:R-:W-:Y:S01]  /*14560*/  ENDCOLLECTIVE ;  /* 0x000000000000791b */ /* 0x003fe20003800000 */
.L_x_38649:
[----:B------:R-:W-:Y:S01]  /*14570*/  HFMA2.MMA R228, -RZ, RZ, 0, 2.384185791015625e-07 ;  /* 0x00000004ffe47435 */ /* 0x000fe200000001ff */
[----:B------:R-:W-:-:S05]  /*14580*/  MOV R213, R226 ;  /* 0x000000e200d57202 */ /* 0x000fca0000000f00 */
[----:B------:R-:W-:-:S04]  /*14590*/  FADD.FTZ R213, R212, R213 ;  /* 0x000000d5d4d57221 */ /* 0x000fc80000010000 */
[----:B------:R-:W-:-:S07]  /*145a0*/  IMAD.MOV.U32 R233, RZ, RZ, R213 ;  /* 0x000000ffffe97224 */ /* 0x000fce00078e00d5 */
[----:B------:R-:W-:Y:S05]  /*145b0*/  WARPSYNC.COLLECTIVE R224, `(.L_x_38650) ;  /* 0x00000000e0087348 */ /* 0x000fea0003c00000 */
[----:B------:R0:W1:Y:S02]  /*145c0*/  SHFL.BFLY P1, R226, R233, R228, R235 ;  /* 0x0c0000e4e9e27389 */ /* 0x00006400000200eb */
[----:B01----:R-:W-:Y:S01]  /*145d0*/  ENDCOLLECTIVE ;  /* 0x000000000000791b */ /* 0x003fe20003800000 */
.L_x_38650:
[----:B------:R-:W-:Y:S01]  /*145e0*/  HFMA2.MMA R228, -RZ, RZ, 0, 4.76837158203125e-07 ;  /* 0x00000008ffe47435 */ /* 0x000fe200000001ff */
[----:B------:R-:W-:-:S05]  /*145f0*/  MOV R220, R226 ;  /* 0x000000e200dc7202 */ /* 0x000fca0000000f00 */
[----:B------:R-:W-:-:S04]  /*14600*/  FADD.FTZ R220, R213, R220 ;  /* 0x000000dcd5dc7221 */ /* 0x000fc80000010000 */
[----:B------:R-:W-:-:S07]  /*14610*/  IMAD.MOV.U32 R233, RZ, RZ, R220 ;  /* 0x000000ffffe97224 */ /* 0x000fce00078e00dc */
[----:B------:R-:W-:Y:S05]  /*14620*/  WARPSYNC.COLLECTIVE R224, `(.L_x_38651) ;  /* 0x00000000e0087348 */ /* 0x000fea0003c00000 */
[----:B------:R0:W1:Y:S02]  /*14630*/  SHFL.BFLY P1, R226, R233, R228, R235 ;  /* 0x0c0000e4e9e27389 */ /* 0x00006400000200eb */
[----:B01----:R-:W-:Y:S01]  /*14640*/  ENDCOLLECTIVE ;  /* 0x000000000000791b */ /* 0x003fe20003800000 */
.L_x_38651:
[----:B------:R-:W-:Y:S01]  /*14650*/  HFMA2.MMA R228, -RZ, RZ, 0, 9.5367431640625e-07 ;  /* 0x00000010ffe47435 */ /* 0x000fe200000001ff */
[----:B------:R-:W-:-:S05]  /*14660*/  MOV R231, R226 ;  /* 0x000000e200e77202 */ /* 0x000fca0000000f00 */
[----:B------:R-:W-:-:S04]  /*14670*/  FADD.FTZ R231, R220, R231 ;  /* 0x000000e7dce77221 */ /* 0x000fc80000010000 */
[----:B------:R-:W-:-:S07]  /*14680*/  IMAD.MOV.U32 R233, RZ, RZ, R231 ;  /* 0x000000ffffe97224 */ /* 0x000fce00078e00e7 */
[----:B------:R-:W-:Y:S05]  /*14690*/  WARPSYNC.COLLECTIVE R224, `(.L_x_38652) ;  /* 0x00000000e0087348 */ /* 0x000fea0003c00000 */
[----:B------:R0:W1:Y:S02]  /*146a0*/  SHFL.BFLY P1, R226, R233, R228, R235 ;  /* 0x0c0000e4e9e27389 */ /* 0x00006400000200eb */
[----:B01----:R-:W-:Y:S01]  /*146b0*/  ENDCOLLECTIVE ;  /* 0x000000000000791b */ /* 0x003fe20003800000 */
.L_x_38652:
[----:B------:R-:W-:Y:S01]  /*146c0*/  MOV R222, R226 ;  /* 0x000000e200de7202 */ /* 0x000fe20000000f00 */
[----:B------:R-:W-:Y:S06]  /*146d0*/  BRA `(.L_x_38653) ;  /* 0xffffffe8004c7947 */ /* 0x000fec000383ffff */
.L_x_38654:
        /* <DEDUP_REMOVED lines=10> */
.L_x_44476:


//--------------------- .text._ZN10layer_norm13ln_fwd_kernelINS_13Kernel_traitsI6__halfffffjLj1536ELj1ELj4ELj1ELj16ENS_18Kernel_traits_baseILj1536ES2_ffffjLj128EEEEELb1ELb1ELb1ELb0EEEvNS_9FwdParamsE --------------------------
	.section	.text._ZN10layer_norm13ln_fwd_kernelINS_13Kernel_traitsI6__halfffffjLj1536ELj1ELj4ELj1ELj16ENS_18Kernel_traits_baseILj1536ES2_ffffjLj128EEEEELb1ELb1ELb1ELb0EEEvNS_9FwdParamsE,"ax",@progbits
	.align	128
        .global         _ZN10layer_norm13ln_fwd_kernelINS_13Kernel_traitsI6__halfffffjLj1536ELj1ELj4ELj1ELj16ENS_18Kernel_traits_baseILj1536ES2_ffffjLj128EEEEELb1ELb1ELb1ELb0EEEvNS_9FwdParamsE
        .type           _ZN10layer_norm13ln_fwd_kernelINS_13Kernel_traitsI6__halfffffjLj1536ELj1ELj4ELj1ELj16ENS_18Kernel_traits_baseILj1536ES2_ffffjLj128EEEEELb1ELb1ELb1ELb0EEEvNS_9FwdParamsE,@function
        .size           _ZN10layer_norm13ln_fwd_kernelINS_13Kernel_traitsI6__halfffffjLj1536ELj1ELj4ELj1ELj16ENS_18Kernel_traits_baseILj1536ES2_ffffjLj128EEEEELb1ELb1ELb1ELb0EEEvNS_9FwdParamsE,(.L_x_44477 - _ZN10layer_norm13ln_fwd_kernelINS_13Kernel_traitsI6__halfffffjLj1536ELj1ELj4ELj1ELj16ENS_18Kernel_traits_baseILj1536ES2_ffffjLj128EEEEELb1ELb1ELb1ELb0EEEvNS_9FwdParamsE)
        .other          _ZN10layer_norm13ln_fwd_kernelINS_13Kernel_traitsI6__halfffffjLj1536ELj1ELj4ELj1ELj16ENS_18Kernel_traits_baseILj1536ES2_ffffjLj128EEEEELb1ELb1ELb1ELb0EEEvNS_9FwdParamsE,@"STO_CUDA_ENTRY STV_DEFAULT"
_ZN10layer_norm13ln_fwd_kernelINS_13Kernel_traitsI6__halfffffjLj1536ELj1ELj4ELj1ELj16ENS_18Kernel_traits_baseILj1536ES2_ffffjLj128EEEEELb1ELb1ELb1ELb0EEEvNS_9FwdParamsE:
.text._ZN10layer_norm13ln_fwd_kernelINS_13Kernel_traitsI6__halfffffjLj1536ELj1ELj4ELj1ELj16ENS_18Kernel_traits_baseILj1536ES2_ffffjLj128EEEEELb1ELb1ELb1ELb0EEEvNS_9FwdParamsE:
        /* <DEDUP_REMOVED lines=12> */
[----:B------:R-:W0:Y:S06]  /*00c0*/  S2R R206, SR_TID.X ;  /* 0x0000000000ce7919 */ /* 0x000e2c0000002100 */
[----:B------:R-:W4:Y:S01]  /*00d0*/  LDC R11, c[0x0][0x218] ;  /* 0x00008600ff0b7b82 */ /* 0x000f220000000800 */
[----:B-1----:R-:W-:-:S05]  /*00e0*/  @P0 IMAD.MOV.U32 R7, RZ, RZ, R217 ;  /* 0x000000ffff070224 */ /* 0x002fca00078e00d9 */
[----:B------:R-:W3:Y:S01]  /*00f0*/  @P0 LDG.E.64 R4, desc[UR6][R6.64] ;  /* 0x0000000606040981 */ /* 0x000ee2000c1e1b00 */
[----:B------:R-:W-:Y:S01]  /*0100*/  ULDC UR8, c[0x0][0x0] ;  /* 0x0000000000087ab9 */ /* 0x000fe20000000800 */
[----:B------:R-:W-:Y:S01]  /*0110*/  LOP3.LUT R222, R222, 0xfffbffff, RZ, 0xc0, !PT ;  /* 0xfffbffffdede7812 */ /* 0x000fe200078ec0ff */
[----:B------:R-:W-:Y:S01]  /*0120*/  BSSY B0, `(.L_x_38655) ;  /* 0x0000056000007945 */ /* 0x000fe20003800000 */
[----:B------:R-:W1:Y:S01]  /*0130*/  S2R R27, SR_CTAID.X ;  /* 0x00000000001b7919 */ /* 0x000e620000002500 */
[----:B----4-:R-:W-:-:S04]  /*0140*/  SHF.R.S32.HI R0, RZ, 0x1f, R11 ;  /* 0x0000001fff007819 */ /* 0x010fc8000001140b */
[----:B------:R-:W-:Y:S02]  /*0150*/  LEA.HI R0, R0, R11, RZ, 0x2 ;  /* 0x0000000b00007211 */ /* 0x000fe400078f10ff */
[----:B0-----:R-:W-:-:S04]  /*0160*/  LOP3.LUT R221, R206, 0x1f, RZ, 0xc0, !PT ;  /* 0x0000001fcedd7812 */ /* 0x001fc800078ec0ff */
[----:B------:R-:W-:-:S04]  /*0170*/  MOV R71, R221 ;  /* 0x000000dd00477202 */ /* 0x000fc80000000f00 */
[----:B------:R-:W-:-:S04]  /*0180*/  LOP3.LUT R205, R71, 0x1f, RZ, 0x3c, !PT ;  /* 0x0000001f47cd7812 */ /* 0x000fc800078e3cff */
[----:B------:R-:W-:Y:S01]  /*0190*/  LEA.HI.SX32 R205, R0, R205, 0x1e ;  /* 0x000000cd00cd7211 */ /* 0x000fe200078ff2ff */
[----:B-1----:R-:W-:-:S03]  /*01a0*/  IMAD R219, R27, UR8, R206 ;  /* 0x000000081bdb7c24 */ /* 0x002fc6000f8e02ce */
[C---:B------:R-:W-:Y:S02]  /*01b0*/  ISETP.GE.U32.AND P6, PT, R205.reuse, 0x40, PT ;  /* 0x00000040cd00780c */ /* 0x040fe40003fc6070 */
[C---:B------:R-:W-:Y:S02]  /*01c0*/  ISETP.GE.U32.AND P5, PT, R205.reuse, 0x60, PT ;  /* 0x00000060cd00780c */ /* 0x040fe40003fa6070 */
[C---:B------:R-:W-:Y:S02]  /*01d0*/  ISETP.GE.U32.AND P4, PT, R205.reuse, 0x80, PT ;  /* 0x00000080cd00780c */ /* 0x040fe40003f86070 */
[----:B------:R-:W-:-:S07]  /*01e0*/  ISETP.GE.U32.AND P3, PT, R205, 0xa0, PT ;  /* 0x000000a0cd00780c */ /* 0x000fce0003f66070 */
[----:B------:R-:W-:-:S04]  /*01f0*/  @P6 LOP3.LUT R222, R222, 0x40000, RZ, 0xfc, !PT ;  /* 0x00040000dede6812 */ /* 0x000fc800078efcff */
[----:B------:R-:W-:-:S04]  /*0200*/  LOP3.LUT R222, R222, 0xfffdffff, RZ, 0xc0, !PT ;  /* 0xfffdffffdede7812 */ /* 0x000fc800078ec0ff */
[----:B------:R-:W-:-:S04]  /*0210*/  @P5 LOP3.LUT R222, R222, 0x20000, RZ, 0xfc, !PT ;  /* 0x00020000dede5812 */ /* 0x000fc800078efcff */
[----:B------:R-:W-:-:S04]  /*0220*/  LOP3.LUT R222, R222, 0xfffeffff, RZ, 0xc0, !PT ;  /* 0xfffeffffdede7812 */ /* 0x000fc800078ec0ff */
[----:B------:R-:W-:-:S04]  /*0230*/  @P4 LOP3.LUT R222, R222, 0x10000, RZ, 0xfc, !PT ;  /* 0x00010000dede4812 */ /* 0x000fc800078efcff */
[----:B------:R-:W-:-:S04]  /*0240*/  LOP3.LUT R222, R222, 0xffff7fff, RZ, 0xc0, !PT ;  /* 0xffff7fffdede7812 */ /* 0x000fc800078ec0ff */
[----:B------:R-:W-:Y:S02]  /*0250*/  @P3 LOP3.LUT R222, R222, 0x8000, RZ, 0xfc, !PT ;  /* 0x00008000dede3812 */ /* 0x000fe400078efcff */
        /* <DEDUP_REMOVED lines=12> */
[----:B------:R-:W-:Y:S01]  /*0320*/  UIADD3 UR15, UR5, -0x126145ec, URZ ;  /* 0xed9eba14050f7890 */ /* 0x000fe2000fffe03f */
[----:B------:R-:W-:Y:S01]  /*0330*/  LOP3.LUT P1, RZ, R205, 0xffffffe0, RZ, 0xc0, !PT ;  /* 0xffffffe0cdff7812 */ /* 0x000fe2000782c0ff */
[----:B------:R-:W-:Y:S01]  /*0340*/  UIADD3 UR17, UR5, -0x56f99767, URZ ;  /* 0xa906689905117890 */ /* 0x000fe2000fffe03f */
[--C-:B------:R-:W-:Y:S01]  /*0350*/  SHF.R.U32.HI R215, RZ, 0x2, R217.reuse ;  /* 0x00000002ffd77819 */ /* 0x100fe200000116d9 */
[----:B------:R-:W-:Y:S01]  /*0360*/  UIADD3 UR16, UR4, 0x1715609d, URZ ;  /* 0x1715609d04107890 */ /* 0x000fe2000fffe03f */
[----:B------:R-:W-:Y:S01]  /*0370*/  SHF.R.U64 R217, R214, 0x2, R217 ;  /* 0x00000002d6d97819 */ /* 0x000fe200000012d9 */
[----:B------:R-:W-:Y:S02]  /*0380*/  UIADD3 UR18, UR4, -0x4ab325aa, URZ ;  /* 0xb54cda5604127890 */ /* 0x000fe4000fffe03f */
[----:B------:R-:W-:Y:S01]  /*0390*/  LOP3.LUT R6, R5, UR4, R215, 0x96, !PT ;  /* 0x0000000405067c12 */ /* 0x000fe2000f8e96d7 */
[----:B------:R-:W-:Y:S01]  /*03a0*/  UIADD3 UR19, UR5, 0x646e171e, URZ ;  /* 0x646e171e05137890 */ /* 0x000fe2000fffe03f */
[----:B------:R-:W-:Y:S01]  /*03b0*/  IMAD.WIDE.U32 R2, R217, -0x2daee0ad, RZ ;  /* 0xd2511f53d9027825 */ /* 0x000fe200078e00ff */
[----:B------:R-:W-:-:S02]  /*03c0*/  UIADD3 UR20, UR4, 0x5384540f, URZ ;  /* 0x5384540f04147890 */ /* 0x000fc4000fffe03f */
[----:B------:R-:W-:Y:S01]  /*03d0*/  UIADD3 UR21, UR5, 0x1fd5c5a3, URZ ;  /* 0x1fd5c5a305157890 */ /* 0x000fe2000fffe03f */
[----:B------:R-:W-:Y:S01]  /*03e0*/  IMAD.WIDE.U32 R6, R6, -0x2daee0ad, RZ ;  /* 0xd2511f5306067825 */ /* 0x000fe200078e00ff */
[----:B------:R-:W-:Y:S01]  /*03f0*/  LOP3.LUT R3, R3, UR5, RZ, 0x3c, !PT ;  /* 0x0000000503037c12 */ /* 0x000fe2000f8e3cff */
[----:B------:R-:W-:Y:S02]  /*0400*/  UIADD3 UR22, UR4, -0xe443238, URZ ;  /* 0xf1bbcdc804167890 */ /* 0x000fe4000fffe03f */
[----:B------:R-:W-:Y:S01]  /*0410*/  UIADD3 UR23, UR5, -0x24c28bd8, URZ ;  /* 0xdb3d742805177890 */ /* 0x000fe2000fffe03f */
[----:B------:R-:W-:Y:S01]  /*0420*/  LOP3.LUT R8, R7, UR8, R2, 0x96, !PT ;  /* 0x0000000807087c12 */ /* 0x000fe2000f8e9602 */
[----:B------:R-:W-:Y:S01]  /*0430*/  IMAD.WIDE.U32 R2, R3, -0x326172a9, RZ ;  /* 0xcd9e8d5703027825 */ /* 0x000fe200078e00ff */
[----:B------:R-:W-:-:S03]  /*0440*/  UIADD3 UR24, UR4, -0x700cb87f, URZ ;  /* 0x8ff3478104187890 */ /* 0x000fc6000fffe03f */
        /* <DEDUP_REMOVED lines=35> */
.L_x_38656:
[----:B------:R-:W-:Y:S05]  /*0680*/  BSYNC B0 ;  /* 0x0000000000007941 */ /* 0x000fea0003800000 */
.L_x_38655:
        /* <DEDUP_REMOVED lines=17> */
.L_x_38658:
[----:B------:R-:W-:Y:S05]  /*07a0*/  BSYNC B0 ;  /* 0x0000000000007941 */ /* 0x000fea0003800000 */
.L_x_38657:
        /* <DEDUP_REMOVED lines=17> */
.L_x_38660:
[----:B------:R-:W-:Y:S05]  /*08c0*/  BSYNC B0 ;  /* 0x0000000000007941 */ /* 0x000fea0003800000 */
.L_x_38659:
        /* <DEDUP_REMOVED lines=17> */
.L_x_38662:
[----:B------:R-:W-:Y:S05]  /*09e0*/  BSYNC B0 ;  /* 0x0000000000007941 */ /* 0x000fea0003800000 */
.L_x_38661:
        /* <DEDUP_REMOVED lines=17> */
.L_x_38664:
[----:B------:R-:W-:Y:S05]  /*0b00*/  BSYNC B0 ;  /* 0x0000000000007941 */ /* 0x000fea0003800000 */
.L_x_38663:
        /* <DEDUP_REMOVED lines=26> */
.L_x_38666:
[----:B------:R-:W-:Y:S05]  /*0cb0*/  BSYNC B0 ;  /* 0x0000000000007941 */ /* 0x000fea0003800000 */
.L_x_38665:
[----:B------:R-:W-:Y:S01]  /*0cc0*/  ISETP.GE.U32.AND P0, PT, R205, 0xe0, PT ;  /* 0x000000e0cd00780c */ /* 0x000fe20003f06070 */
[----:B------:R-:W-:Y:S01]  /*0cd0*/  IMAD.WIDE.U32 R2, R0, -0x326172a9, RZ ;  /* 0xcd9e8d5700027825 */ /* 0x000fe200078e00ff */
[----:B------:R-:W-:Y:S01]  /*0ce0*/  LOP3.LUT R222, R222, 0xffffdfff, RZ, 0xc0, !PT ;  /* 0xffffdfffdede7812 */ /* 0x000fe200078ec0ff */
[----:B------:R-:W-:Y:S01]  /*0cf0*/  BSSY B0, `(.L_x_38667) ;  /* 0x0000016000007945 */ /* 0x000fe20003800000 */
[----:B------:R-:W-:Y:S01]  /*0d00*/  LEA R220, R27, R220, 0x2 ;  /* 0x000000dc1bdc7211 */ /* 0x000fe200078e10ff */
[----:B------:R-:W-:Y:S01]  /*0d10*/  IMAD.HI.U32 R5, R212, -0x326172a9, RZ ;  /* 0xcd9e8d57d4057827 */ /* 0x000fe200078e00ff */
[----:B------:R-:W-:-:S04]  /*0d20*/  LOP3.LUT R213, R3, UR20, R4, 0x96, !PT ;  /* 0x0000001403d57c12 */ /* 0x000fc8000f8e9604 */
        /* <DEDUP_REMOVED lines=18> */
.L_x_38668:
[----:B------:R-:W-:Y:S05]  /*0e50*/  BSYNC B0 ;  /* 0x0000000000007941 */ /* 0x000fea0003800000 */
.L_x_38667:
        /* <DEDUP_REMOVED lines=20> */
.L_x_38670:
[----:B------:R-:W-:Y:S05]  /*0fa0*/  BSYNC B0 ;  /* 0x0000000000007941 */ /* 0x000fea0003800000 */
.L_x_38669:
        /* <DEDUP_REMOVED lines=21> */
.L_x_38672:
[----:B------:R-:W-:Y:S05]  /*1100*/  BSYNC B0 ;  /* 0x0000000000007941 */ /* 0x000fea0003800000 */
.L_x_38671:
        /* <DEDUP_REMOVED lines=20> */
.L_x_38674:
[----:B------:R-:W-:Y:S05]  /*1250*/  BSYNC B0 ;  /* 0x0000000000007941 */ /* 0x000fea0003800000 */
.L_x_38673:
        /* <DEDUP_REMOVED lines=20> */
.L_x_38676:
[----:B------:R-:W-:Y:S05]  /*13a0*/  BSYNC B0 ;  /* 0x0000000000007941 */ /* 0x000fea0003800000 */
.L_x_38675:
        /* <DEDUP_REMOVED lines=17> */
[----:B------:R0:W5:Y:S02]  /*14c0*/  LDG.E.64 R86, desc[UR6][R54.64] ;  /* 0x0000000636567981 */ /* 0x000164000c1e1b00 */
[----:B0-----:R-:W-:-:S07]  /*14d0*/  @!P0 CS2R R26, SRZ ;  /* 0x00000000001a8805 */ /* 0x001fce000001ff00 */
.L_x_38678:
[----:B------:R-:W-:Y:S05]  /*14e0*/  BSYNC B0 ;  /* 0x0000000000007941 */ /* 0x000fea0003800000 */
.L_x_38677:
[----:B------:R-:W-:Y:S01]  /*14f0*/  ULDC UR25, c[0x0][0x214] ;  /* 0x0000850000197ab9 */ /* 0x000fe20000000800 */
[----:B------:R-:W-:Y:S02]  /*1500*/  LOP3.LUT R218, R73, UR23, R50, 0x96, !PT ;  /* 0x0000001749da7c12 */ /* 0x000fe4000f8e9632 */
[----:B------:R-:W-:-:S13]  /*1510*/  ISETP.GE.AND P0, PT, R220, UR25, PT ;  /* 0x00000019dc007c0c */ /* 0x000fda000bf06270 */
[----:B------:R-:W-:Y:S05]  /*1520*/  @P0 EXIT ;  /* 0x000000000000094d */ /* 0x000fea0003800000 */
[----:B-----5:R-:W-:Y:S01]  /*1530*/  IMAD.MOV.U32 R123, RZ, RZ, R24 ;  /* 0x000000ffff7b7224 */ /* 0x020fe200078e0018 */
        /* <DEDUP_REMOVED lines=11> */
[--C-:B------:R-:W-:Y:S01]  /*15f0*/  IMAD.MOV.U32 R190, RZ, RZ, R63.reuse ;  /* 0x000000ffffbe7224 */ /* 0x100fe200078e003f */
[--C-:B------:R-:W-:Y:S01]  /*1600*/  SHF.R.U64 R191, R62, 0x10, R63.reuse ;  /* 0x000000103ebf7819 */ /* 0x100fe2000000123f */
[----:B------:R-:W-:Y:S01]  /*1610*/  IMAD.MOV.U32 R184, RZ, RZ, R66 ;  /* 0x000000ffffb87224 */ /* 0x000fe200078e0042 */
[----:B------:R-:W-:Y:S01]  /*1620*/  SHF.R.U32.HI R189, RZ, 0x10, R63 ;  /* 0x00000010ffbd7819 */ /* 0x000fe2000001163f */
[----:B------:R-:W-:Y:S01]  /*1630*/  IMAD R213, R213, -0x2daee0ad, RZ ;  /* 0xd2511f53d5d57824 */ /* 0x000fe200078e02ff */
[--C-:B------:R-:W-:Y:S01]  /*1640*/  SHF.R.U64 R187, R64, 0x10, R65.reuse ;  /* 0x0000001040bb7819 */ /* 0x100fe20000001241 */
[----:B------:R-:W-:Y:S01]  /*1650*/  IMAD.HI.U32 R0, R216, -0x2daee0ad, RZ ;  /* 0xd2511f53d8007827 */ /* 0x000fe200078e00ff */
[----:B------:R-:W-:Y:S01]  /*1660*/  MOV R186, R65 ;  /* 0x0000004100ba7202 */ /* 0x000fe20000000f00 */
[----:B------:R-:W-:Y:S01]  /*1670*/  ULDC.U8 UR25, c[0x0][0x2a0] ;  /* 0x0000a80000197ab9 */ /* 0x000fe20000000000 */
[----:B------:R-:W-:Y:S01]  /*1680*/  SHF.R.U32.HI R185, RZ, 0x10, R65 ;  /* 0x00000010ffb97819 */ /* 0x000fe20000011641 */
[----:B------:R-:W-:Y:S01]  /*1690*/  HADD2.F32 R14, -RZ, R12.H0_H0 ;  /* 0x2000000cff0e7230 */ /* 0x000fe20000004100 */
[----:B------:R-:W-:Y:S01]  /*16a0*/  SHF.R.U64 R183, R66, 0x10, R67 ;  /* 0x0000001042b77819 */ /* 0x000fe20000001243 */
[----:B------:R-:W-:Y:S01]  /*16b0*/  IMAD.MOV.U32 R202, RZ, RZ, R57 ;  /* 0x000000ffffca7224 */ /* 0x000fe200078e0039 */
[----:B------:R-:W-:Y:S01]  /*16c0*/  MOV R180, R68 ;  /* 0x0000004400b47202 */ /* 0x000fe20000000f00 */
[----:B------:R-:W-:Y:S01]  /*16d0*/  IMAD.MOV.U32 R200, RZ, RZ, R58 ;  /* 0x000000ffffc87224 */ /* 0x000fe200078e003a */
[----:B------:R-:W-:Y:S01]  /*16e0*/  SHF.R.U64 R178, R68, 0x10, R69 ;  /* 0x0000001044b27819 */ /* 0x000fe20000001245 */
[----:B------:R-:W-:Y:S01]  /*16f0*/  IMAD.MOV.U32 R196, RZ, RZ, R60 ;  /* 0x000000ffffc47224 */ /* 0x000fe200078e003c */
[----:B------:R-:W-:Y:S01]  /*1700*/  MOV R126, R25 ;  /* 0x00000019007e7202 */ /* 0x000fe20000000f00 */
[----:B------:R-:W-:Y:S01]  /*1710*/  IMAD.MOV.U32 R194, RZ, RZ, R61 ;  /* 0x000000ffffc27224 */ /* 0x000fe200078e003d */
[----:B------:R-:W-:Y:S01]  /*1720*/  SHF.R.U32.HI R125, RZ, 0x10, R25 ;  /* 0x00000010ff7d7819 */ /* 0x000fe20000011619 */
[----:B------:R-:W-:Y:S01]  /*1730*/  IMAD.MOV.U32 R188, RZ, RZ, R64 ;  /* 0x000000ffffbc7224 */ /* 0x000fe200078e0040 */
[----:B------:R-:W-:Y:S01]  /*1740*/  SHF.R.U64 R165, R12, 0x10, R13 ;  /* 0x000000100ca57819 */ /* 0x000fe2000000120d */
[----:B------:R-:W-:Y:S01]  /*1750*/  IMAD.MOV.U32 R182, RZ, RZ, R67 ;  /* 0x000000ffffb67224 */ /* 0x000fe200078e0043 */
[----:B------:R-:W-:Y:S01]  /*1760*/  MOV R204, R56 ;  /* 0x0000003800cc7202 */ /* 0x000fe20000000f00 */
[----:B------:R-:W-:Y:S01]  /*1770*/  IMAD.MOV.U32 R75, RZ, RZ, R69 ;  /* 0x000000ffff4b7224 */ /* 0x000fe200078e0045 */
[----:B------:R-:W-:Y:S01]  /*1780*/  SHF.R.U64 R203, R56, 0x10, R57 ;  /* 0x0000001038cb7819 */ /* 0x000fe20000001239 */
[----:B------:R-:W-:Y:S01]  /*1790*/  IMAD.MOV.U32 R63, RZ, RZ, R49 ;  /* 0x000000ffff3f7224 */ /* 0x000fe200078e0031 */
[----:B------:R-:W-:Y:S01]  /*17a0*/  SHF.R.U32.HI R201, RZ, 0x10, R57 ;  /* 0x00000010ffc97819 */ /* 0x000fe20000011639 */
[----:B------:R-:W-:Y:S01]  /*17b0*/  IMAD R212, R212, -0x326172a9, RZ ;  /* 0xcd9e8d57d4d47824 */ /* 0x000fe200078e02ff */
[--C-:B------:R-:W-:Y:S01]  /*17c0*/  SHF.R.U64 R199, R58, 0x10, R59.reuse ;  /* 0x000000103ac77819 */ /* 0x100fe2000000123b */
[----:B------:R-:W-:Y:S01]  /*17d0*/  IMAD.HI.U32 R25, R218, -0x326172a9, RZ ;  /* 0xcd9e8d57da197827 */ /* 0x000fe200078e00ff */
[----:B------:R-:W-:Y:S01]  /*17e0*/  MOV R198, R59 ;  /* 0x0000003b00c67202 */ /* 0x000fe20000000f00 */
[----:B------:R-:W-:Y:S01]  /*17f0*/  HFMA2.MMA R211, -RZ, RZ, 0, 0 ;  /* 0x00000000ffd37435 */ /* 0x000fe200000001ff */
[----:B------:R-:W-:Y:S01]  /*1800*/  SHF.R.U32.HI R197, RZ, 0x10, R59 ;  /* 0x00000010ffc57819 */ /* 0x000fe2000001163b */
[----:B------:R-:W-:Y:S01]  /*1810*/  HADD2.F32 R12, -RZ, R10.H0_H0 ;  /* 0x2000000aff0c7230 */ /* 0x000fe20000004100 */
[--C-:B------:R-:W-:Y:S01]  /*1820*/  SHF.R.U64 R195, R60, 0x10, R61.reuse ;  /* 0x000000103cc37819 */ /* 0x100fe2000000123d */
[----:B------:R-:W-:Y:S01]  /*1830*/  IMAD.MOV.U32 R76, RZ, RZ, R78 ;  /* 0x000000ffff4c7224 */ /* 0x000fe200078e004e */
[----:B------:R-:W-:Y:S01]  /*1840*/  SHF.R.U32.HI R193, RZ, 0x10, R61 ;  /* 0x00000010ffc17819 */ /* 0x000fe2000001163d */
[----:B------:R-:W-:Y:S01]  /*1850*/  IMAD.MOV.U32 R72, RZ, RZ, R80 ;  /* 0x000000ffff487224 */ /* 0x000fe200078e0050 */
[----:B------:R-:W-:Y:S01]  /*1860*/  MOV R192, R62 ;  /* 0x0000003e00c07202 */ /* 0x000fe20000000f00 */
[----:B------:R-:W-:Y:S01]  /*1870*/  IMAD.MOV.U32 R64, RZ, RZ, R82 ;  /* 0x000000ffff407224 */ /* 0x000fe200078e0052 */
[----:B------:R-:W-:Y:S01]  /*1880*/  SHF.R.U32.HI R181, RZ, 0x10, R67 ;  /* 0x00000010ffb57819 */ /* 0x000fe20000011643 */
        /* <DEDUP_REMOVED lines=36> */
[----:B------:R-:W-:Y:S01]  /*1ad0*/  HADD2.F32 R10, -RZ, R8.H0_H0 ;  /* 0x20000008ff0a7230 */ /* 0x000fe20000004100 */
[--C-:B------:R-:W-:Y:S01]  /*1ae0*/  SHF.R.U64 R112, R32, 0x10, R33.reuse ;  /* 0x0000001020707819 */ /* 0x100fe20000001221 */
[----:B------:R-:W-:Y:S01]  /*1af0*/  BSSY B0, `(.L_x_38679) ;  /* 0x00015ae000007945 */ /* 0x000fe20003800000 */
        /* <DEDUP_REMOVED lines=84> */
[----:B------:R-:W-:Y:S01]  /*2040*/  LOP3.LUT R213, R0, UR30, R213, 0x96, !PT ;  /* 0x0000001e00d57c12 */ /* 0x000fe2000f8e96d5 */
[----:B------:R-:W-:Y:S01]  /*2050*/  HADD2.F32 R0, -RZ, R27.H0_H0 ;  /* 0x2000001bff007230 */ /* 0x000fe20000004100 */
[----:B------:R-:W-:Y:S01]  /*2060*/  LOP3.LUT R212, R25, UR24, R212, 0x96, !PT ;  /* 0x0000001819d47c12 */ /* 0x000fe2000f8e96d4 */
        /* <DEDUP_REMOVED lines=100> */
.L_x_39183:
[----:B0-----:R-:W0:Y:S08]  /*26b0*/  LDC.64 R104, c[0x0][0x280] ;  /* 0x0000a000ff687b82 */ /* 0x001e300000000a00 */
        /* <DEDUP_REMOVED lines=48> */
.L_x_38685:
[----:B------:R-:W-:-:S07]  /*29c0*/  IMAD.MOV.U32 R210, RZ, RZ, R218 ;  /* 0x000000ffffd27224 */ /* 0x000fce00078e00da */
.L_x_38686:
[----:B------:R-:W-:Y:S05]  /*29d0*/  BSYNC B3 ;  /* 0x0000000000037941 */ /* 0x000fea0003800000 */
.L_x_38684:
        /* <DEDUP_REMOVED lines=16> */
.L_x_38690:
[----:B------:R-:W-:Y:S05]  /*2ae0*/  BSYNC B4 ;  /* 0x0000000000047941 */ /* 0x000fea0003800000 */
.L_x_38689:
        /* <DEDUP_REMOVED lines=44> */
.L_x_38688:
[----:B------:R-:W-:Y:S05]  /*2db0*/  BSYNC B3 ;  /* 0x0000000000037941 */ /* 0x000fea0003800000 */
.L_x_38687:
        /* <DEDUP_REMOVED lines=8> */
[----:B------:R-:W-:-:S04]  /*2e40*/  FMUL.FTZ R52, R204, R53 ;  /* 0x00000035cc347220 */ /* 0x000fc80000410000 */
[----:B------:R-:W-:-:S07]  /*2e50*/  @P3 FADD.FTZ R52, R48, R52 ;  /* 0x0000003430343221 */ /* 0x000fce0000010000 */
.L_x_38683:
[----:B------:R-:W-:Y:S05]  /*2e60*/  BSYNC B2 ;  /* 0x0000000000027941 */ /* 0x000fea0003800000 */
.L_x_38682:
        /* <DEDUP_REMOVED lines=18> */
.L_x_38694:
[----:B------:R-:W-:-:S07]  /*2f90*/  IMAD.MOV.U32 R53, RZ, RZ, R218 ;  /* 0x000000ffff357224 */ /* 0x000fce00078e00da */
.L_x_38695:
[----:B------:R-:W-:Y:S05]  /*2fa0*/  BSYNC B3 ;  /* 0x0000000000037941 */ /* 0x000fea0003800000 */
.L_x_38693:
        /* <DEDUP_REMOVED lines=16> */
.L_x_38699:
[----:B------:R-:W-:Y:S05]  /*30b0*/  BSYNC B4 ;  /* 0x0000000000047941 */ /* 0x000fea0003800000 */
.L_x_38698:
        /* <DEDUP_REMOVED lines=44> */
.L_x_38697:
[----:B------:R-:W-:Y:S05]  /*3380*/  BSYNC B3 ;  /* 0x0000000000037941 */ /* 0x000fea0003800000 */
.L_x_38696:
        /* <DEDUP_REMOVED lines=8> */
[----:B------:R-:W-:-:S04]  /*3410*/  FMUL.FTZ R53, R203, R54 ;  /* 0x00000036cb357220 */ /* 0x000fc80000410000 */
[----:B------:R-:W-:-:S07]  /*3420*/  @P3 FADD.FTZ R53, R49, R53 ;  /* 0x0000003531353221 */ /* 0x000fce0000010000 */
.L_x_38692:
[----:B------:R-:W-:Y:S05]  /*3430*/  BSYNC B2 ;  /* 0x0000000000027941 */ /* 0x000fea0003800000 */
.L_x_38691:
        /* <DEDUP_REMOVED lines=18> */
.L_x_38703:
[----:B------:R-:W-:-:S07]  /*3560*/  MOV R208, R218 ;  /* 0x000000da00d07202 */ /* 0x000fce0000000f00 */
.L_x_38704:
[----:B------:R-:W-:Y:S05]  /*3570*/  BSYNC B3 ;  /* 0x0000000000037941 */ /* 0x000fea0003800000 */
.L_x_38702:
        /* <DEDUP_REMOVED lines=16> */
.L_x_38708:
[----:B------:R-:W-:Y:S05]  /*3680*/  BSYNC B4 ;  /* 0x0000000000047941 */ /* 0x000fea0003800000 */
.L_x_38707:
        /* <DEDUP_REMOVED lines=44> */
.L_x_38706:
[----:B------:R-:W-:Y:S05]  /*3950*/  BSYNC B3 ;  /* 0x0000000000037941 */ /* 0x000fea0003800000 */
.L_x_38705:
        /* <DEDUP_REMOVED lines=10> */
.L_x_38701:
[----:B------:R-:W-:Y:S05]  /*3a00*/  BSYNC B2 ;  /* 0x0000000000027941 */ /* 0x000fea0003800000 */
.L_x_38700:
        /* <DEDUP_REMOVED lines=18> */
.L_x_38712:
[----:B------:R-:W-:-:S07]  /*3b30*/  IMAD.MOV.U32 R55, RZ, RZ, R218 ;  /* 0x000000ffff377224 */ /* 0x000fce00078e00da */
.L_x_38713:
[----:B------:R-:W-:Y:S05]  /*3b40*/  BSYNC B3 ;  /* 0x0000000000037941 */ /* 0x000fea0003800000 */
.L_x_38711:
        /* <DEDUP_REMOVED lines=16> */
.L_x_38717:
[----:B------:R-:W-:Y:S05]  /*3c50*/  BSYNC B4 ;  /* 0x0000000000047941 */ /* 0x000fea0003800000 */
.L_x_38716:
        /* <DEDUP_REMOVED lines=44> */
.L_x_38715:
[----:B------:R-:W-:Y:S05]  /*3f20*/  BSYNC B3 ;  /* 0x0000000000037941 */ /* 0x000fea0003800000 */
.L_x_38714:
        /* <DEDUP_REMOVED lines=10> */
.L_x_38710:
[----:B------:R-:W-:Y:S05]  /*3fd0*/  BSYNC B2 ;  /* 0x0000000000027941 */ /* 0x000fea0003800000 */
.L_x_38709:
        /* <DEDUP_REMOVED lines=16> */
.L_x_38719:
[----:B------:R-:W-:Y:S05]  /*40e0*/  BSYNC B2 ;  /* 0x0000000000027941 */ /* 0x000fea0003800000 */
.L_x_38718:
[----:B------:R-:W-:Y:S01]  /*40f0*/  IADD3 R223, R223, 0x20, RZ ;  /* 0x00000020dfdf7810 */ /* 0x000fe20007ffe0ff */
[----:B------:R-:W-:-:S07]  /*4100*/  VIADD R107, R107, 0x20 ;  /* 0x000000206b6b7836 */ /* 0x000fce0000000000 */
.L_x_38681:
[----:B------:R-:W-:Y:S05]  /*4110*/  BSYNC B1 ;  /* 0x0000000000017941 */ /* 0x000fea0003800000 */
.L_x_38680:
        /* <DEDUP_REMOVED lines=31> */
.L_x_38725:
[----:B------:R-:W-:-:S07]  /*4310*/  IMAD.MOV.U32 R210, RZ, RZ, R218 ;  /* 0x000000ffffd27224 */ /* 0x000fce00078e00da */
.L_x_38726:
[----:B------:R-:W-:Y:S05]  /*4320*/  BSYNC B3 ;  /* 0x0000000000037941 */ /* 0x000fea0003800000 */
.L_x_38724:
        /* <DEDUP_REMOVED lines=16> */
.L_x_38730:
[----:B------:R-:W-:Y:S05]  /*4430*/  BSYNC B4 ;  /* 0x0000000000047941 */ /* 0x000fea0003800000 */
.L_x_38729:
        /* <DEDUP_REMOVED lines=44> */
.L_x_38728:
[----:B------:R-:W-:Y:S05]  /*4700*/  BSYNC B3 ;  /* 0x0000000000037941 */ /* 0x000fea0003800000 */
.L_x_38727:
        /* <DEDUP_REMOVED lines=8> */
[----:B------:R-:W-:-:S04]  /*4790*/  FMUL.FTZ R60, R200, R61 ;  /* 0x0000003dc83c7220 */ /* 0x000fc80000410000 */
[----:B------:R-:W-:-:S07]  /*47a0*/  @P3 FADD.FTZ R60, R48, R60 ;  /* 0x0000003c303c3221 */ /* 0x000fce0000010000 */
.L_x_38723:
[----:B------:R-:W-:Y:S05]  /*47b0*/  BSYNC B2 ;  /* 0x0000000000027941 */ /* 0x000fea0003800000 */
.L_x_38722:
        /* <DEDUP_REMOVED lines=18> */
.L_x_38734:
[----:B------:R-:W-:-:S07]  /*48e0*/  MOV R61, R218 ;  /* 0x000000da003d7202 */ /* 0x000fce0000000f00 */
.L_x_38735:
[----:B------:R-:W-:Y:S05]  /*48f0*/  BSYNC B3 ;  /* 0x0000000000037941 */ /* 0x000fea0003800000 */
.L_x_38733:
        /* <DEDUP_REMOVED lines=16> */
.L_x_38739:
[----:B------:R-:W-:Y:S05]  /*4a00*/  BSYNC B4 ;  /* 0x0000000000047941 */ /* 0x000fea0003800000 */
.L_x_38738:
        /* <DEDUP_REMOVED lines=44> */
.L_x_38737:
[----:B------:R-:W-:Y:S05]  /*4cd0*/  BSYNC B3 ;  /* 0x0000000000037941 */ /* 0x000fea0003800000 */
.L_x_38736:
        /* <DEDUP_REMOVED lines=10> */
.L_x_38732:
[----:B------:R-:W-:Y:S05]  /*4d80*/  BSYNC B2 ;  /* 0x0000000000027941 */ /* 0x000fea0003800000 */
.L_x_38731:
        /* <DEDUP_REMOVED lines=18> */
.L_x_38743:
[----:B------:R-:W-:-:S07]  /*4eb0*/  IMAD.MOV.U32 R208, RZ, RZ, R218 ;  /* 0x000000ffffd07224 */ /* 0x000fce00078e00da */
.L_x_38744:
[----:B------:R-:W-:Y:S05]  /*4ec0*/  BSYNC B3 ;  /* 0x0000000000037941 */ /* 0x000fea0003800000 */
.L_x_38742:
        /* <DEDUP_REMOVED lines=16> */
.L_x_38748:
[----:B------:R-:W-:Y:S05]  /*4fd0*/  BSYNC B4 ;  /* 0x0000000000047941 */ /* 0x000fea0003800000 */
.L_x_38747:
        /* <DEDUP_REMOVED lines=44> */
.L_x_38746:
[----:B------:R-:W-:Y:S05]  /*52a0*/  BSYNC B3 ;  /* 0x0000000000037941 */ /* 0x000fea0003800000 */
.L_x_38745:
        /* <DEDUP_REMOVED lines=10> */
.L_x_38741:
[----:B------:R-:W-:Y:S05]  /*5350*/  BSYNC B2 ;  /* 0x0000000000027941 */ /* 0x000fea0003800000 */
.L_x_38740:
        /* <DEDUP_REMOVED lines=18> */
.L_x_38752:
[----:B------:R-:W-:-:S07]  /*5480*/  IMAD.MOV.U32 R63, RZ, RZ, R218 ;  /* 0x000000ffff3f7224 */ /* 0x000fce00078e00da */
.L_x_38753:
[----:B------:R-:W-:Y:S05]  /*5490*/  BSYNC B3 ;  /* 0x0000000000037941 */ /* 0x000fea0003800000 */
.L_x_38751:
        /* <DEDUP_REMOVED lines=16> */
.L_x_38757:
[----:B------:R-:W-:Y:S05]  /*55a0*/  BSYNC B4 ;  /* 0x0000000000047941 */ /* 0x000fea0003800000 */
.L_x_38756:
        /* <DEDUP_REMOVED lines=44> */
.L_x_38755:
[----:B------:R-:W-:Y:S05]  /*5870*/  BSYNC B3 ;  /* 0x0000000000037941 */ /* 0x000fea0003800000 */
.L_x_38754:
        /* <DEDUP_REMOVED lines=10> */
.L_x_38750:
[----:B------:R-:W-:Y:S05]  /*5920*/  BSYNC B2 ;  /* 0x0000000000027941 */ /* 0x000fea0003800000 */
.L_x_38749:
        /* <DEDUP_REMOVED lines=16> */
.L_x_38759:
[----:B------:R-:W-:Y:S05]  /*5a30*/  BSYNC B2 ;  /* 0x0000000000027941 */ /* 0x000fea0003800000 */
.L_x_38758:
[----:B------:R-:W-:Y:S01]  /*5a40*/  VIADD R223, R223, 0x20 ;  /* 0x00000020dfdf7836 */ /* 0x000fe20000000000 */
[----:B------:R-:W-:-:S07]  /*5a50*/  IADD3 R107, R107, 0x20, RZ ;  /* 0x000000206b6b7810 */ /* 0x000fce0007ffe0ff */
.L_x_38721:
[----:B------:R-:W-:Y:S05]  /*5a60*/  BSYNC B1 ;  /* 0x0000000000017941 */ /* 0x000fea0003800000 */
.L_x_38720:
        /* <DEDUP_REMOVED lines=31> */
.L_x_38765:
[----:B------:R-:W-:-:S07]  /*5c60*/  MOV R210, R218 ;  /* 0x000000da00d27202 */ /* 0x000fce0000000f00 */
.L_x_38766:
[----:B------:R-:W-:Y:S05]  /*5c70*/  BSYNC B3 ;  /* 0x0000000000037941 */ /* 0x000fea0003800000 */
.L_x_38764:
        /* <DEDUP_REMOVED lines=16> */
.L_x_38770:
[----:B------:R-:W-:Y:S05]  /*5d80*/  BSYNC B4 ;  /* 0x0000000000047941 */ /* 0x000fea0003800000 */
.L_x_38769:
        /* <DEDUP_REMOVED lines=44> */
.L_x_38768:
[----:B------:R-:W-:Y:S05]  /*6050*/  BSYNC B3 ;  /* 0x0000000000037941 */ /* 0x000fea0003800000 */
.L_x_38767:
        /* <DEDUP_REMOVED lines=10> */
.L_x_38763:
[----:B------:R-:W-:Y:S05]  /*6100*/  BSYNC B2 ;  /* 0x0000000000027941 */ /* 0x000fea0003800000 */
.L_x_38762:
        /* <DEDUP_REMOVED lines=18> */
.L_x_38774:
[----:B------:R-:W-:-:S07]  /*6230*/  IMAD.MOV.U32 R65, RZ, RZ, R218 ;  /* 0x000000ffff417224 */ /* 0x000fce00078e00da */
.L_x_38775:
[----:B------:R-:W-:Y:S05]  /*6240*/  BSYNC B3 ;  /* 0x0000000000037941 */ /* 0x000fea0003800000 */
.L_x_38773:
        /* <DEDUP_REMOVED lines=16> */
.L_x_38779:
[----:B------:R-:W-:Y:S05]  /*6350*/  BSYNC B4 ;  /* 0x0000000000047941 */ /* 0x000fea0003800000 */
.L_x_38778:
        /* <DEDUP_REMOVED lines=44> */
.L_x_38777:
[----:B------:R-:W-:Y:S05]  /*6620*/  BSYNC B3 ;  /* 0x0000000000037941 */ /* 0x000fea0003800000 */
.L_x_38776:
        /* <DEDUP_REMOVED lines=10> */
.L_x_38772:
[----:B------:R-:W-:Y:S05]  /*66d0*/  BSYNC B2 ;  /* 0x0000000000027941 */ /* 0x000fea0003800000 */
.L_x_38771:
        /* <DEDUP_REMOVED lines=18> */
.L_x_38783:
[----:B------:R-:W-:-:S07]  /*6800*/  IMAD.MOV.U32 R208, RZ, RZ, R218 ;  /* 0x000000ffffd07224 */ /* 0x000fce00078e00da */
.L_x_38784:
[----:B------:R-:W-:Y:S05]  /*6810*/  BSYNC B3 ;  /* 0x0000000000037941 */ /* 0x000fea0003800000 */
.L_x_38782:
        /* <DEDUP_REMOVED lines=16> */
.L_x_38788:
[----:B------:R-:W-:Y:S05]  /*6920*/  BSYNC B4 ;  /* 0x0000000000047941 */ /* 0x000fea0003800000 */
.L_x_38787:
        /* <DEDUP_REMOVED lines=44> */
.L_x_38786:
[----:B------:R-:W-:Y:S05]  /*6bf0*/  BSYNC B3 ;  /* 0x0000000000037941 */ /* 0x000fea0003800000 */
.L_x_38785:
        /* <DEDUP_REMOVED lines=10> */
.L_x_38781:
[----:B------:R-:W-:Y:S05]  /*6ca0*/  BSYNC B2 ;  /* 0x0000000000027941 */ /* 0x000fea0003800000 */
.L_x_38780:
        /* <DEDUP_REMOVED lines=18> */
.L_x_38792:
[----:B------:R-:W-:-:S07]  /*6dd0*/  MOV R67, R218 ;  /* 0x000000da00437202 */ /* 0x000fce0000000f00 */
.L_x_38793:
[----:B------:R-:W-:Y:S05]  /*6de0*/  BSYNC B3 ;  /* 0x0000000000037941 */ /* 0x000fea0003800000 */
.L_x_38791:
        /* <DEDUP_REMOVED lines=16> */
.L_x_38797:
[----:B------:R-:W-:Y:S05]  /*6ef0*/  BSYNC B4 ;  /* 0x0000000000047941 */ /* 0x000fea0003800000 */
.L_x_38796:
        /* <DEDUP_REMOVED lines=44> */
.L_x_38795:
[----:B------:R-:W-:Y:S05]  /*71c0*/  BSYNC B3 ;  /* 0x0000000000037941 */ /* 0x000fea0003800000 */
.L_x_38794:
        /* <DEDUP_REMOVED lines=10> */
.L_x_38790:
[----:B------:R-:W-:Y:S05]  /*7270*/  BSYNC B2 ;  /* 0x0000000000027941 */ /* 0x000fea0003800000 */
.L_x_38789:
        /* <DEDUP_REMOVED lines=16> */
.L_x_38799:
[----:B------:R-:W-:Y:S05]  /*7380*/  BSYNC B2 ;  /* 0x0000000000027941 */ /* 0x000fea0003800000 */
.L_x_38798:
[----:B------:R-:W-:Y:S02]  /*7390*/  VIADD R223, R223, 0x20 ;  /* 0x00000020dfdf7836 */ /* 0x000fe40000000000 */
[----:B------:R-:W-:-:S07]  /*73a0*/  VIADD R107, R107, 0x20 ;  /* 0x000000206b6b7836 */ /* 0x000fce0000000000 */
.L_x_38761:
[----:B------:R-:W-:Y:S05]  /*73b0*/  BSYNC B1 ;  /* 0x0000000000017941 */ /* 0x000fea0003800000 */
.L_x_38760:
        /* <DEDUP_REMOVED lines=31> */
.L_x_38805:
[----:B------:R-:W-:-:S07]  /*75b0*/  IMAD.MOV.U32 R210, RZ, RZ, R218 ;  /* 0x000000ffffd27224 */ /* 0x000fce00078e00da */
.L_x_38806:
[----:B------:R-:W-:Y:S05]  /*75c0*/  BSYNC B3 ;  /* 0x0000000000037941 */ /* 0x000fea0003800000 */
.L_x_38804:
        /* <DEDUP_REMOVED lines=16> */
.L_x_38810:
[----:B------:R-:W-:Y:S05]  /*76d0*/  BSYNC B4 ;  /* 0x0000000000047941 */ /* 0x000fea0003800000 */
.L_x_38809:
        /* <DEDUP_REMOVED lines=44> */
.L_x_38808:
[----:B------:R-:W-:Y:S05]  /*79a0*/  BSYNC B3 ;  /* 0x0000000000037941 */ /* 0x000fea0003800000 */
.L_x_38807:
        /* <DEDUP_REMOVED lines=10> */
.L_x_38803:
[----:B------:R-:W-:Y:S05]  /*7a50*/  BSYNC B2 ;  /* 0x0000000000027941 */ /* 0x000fea0003800000 */
.L_x_38802:
        /* <DEDUP_REMOVED lines=18> */
.L_x_38814:
[----:B------:R-:W-:-:S07]  /*7b80*/  MOV R69, R218 ;  /* 0x000000da00457202 */ /* 0x000fce0000000f00 */
.L_x_38815:
[----:B------:R-:W-:Y:S05]  /*7b90*/  BSYNC B3 ;  /* 0x0000000000037941 */ /* 0x000fea0003800000 */
.L_x_38813:
        /* <DEDUP_REMOVED lines=16> */
.L_x_38819:
[----:B------:R-:W-:Y:S05]  /*7ca0*/  BSYNC B4 ;  /* 0x0000000000047941 */ /* 0x000fea0003800000 */
.L_x_38818:
        /* <DEDUP_REMOVED lines=44> */
.L_x_38817:
[----:B------:R-:W-:Y:S05]  /*7f70*/  BSYNC B3 ;  /* 0x0000000000037941 */ /* 0x000fea0003800000 */
.L_x_38816:
        /* <DEDUP_REMOVED lines=10> */
.L_x_38812:
[----:B------:R-:W-:Y:S05]  /*8020*/  BSYNC B2 ;  /* 0x0000000000027941 */ /* 0x000fea0003800000 */
.L_x_38811:
        /* <DEDUP_REMOVED lines=18> */
.L_x_38823:
[----:B------:R-:W-:-:S07]  /*8150*/  IMAD.MOV.U32 R208, RZ, RZ, R218 ;  /* 0x000000ffffd07224 */ /* 0x000fce00078e00da */
.L_x_38824:
[----:B------:R-:W-:Y:S05]  /*8160*/  BSYNC B3 ;  /* 0x0000000000037941 */ /* 0x000fea0003800000 */
.L_x_38822:
        /* <DEDUP_REMOVED lines=16> */
.L_x_38828:
[----:B------:R-:W-:Y:S05]  /*8270*/  BSYNC B4 ;  /* 0x0000000000047941 */ /* 0x000fea0003800000 */
.L_x_38827:
        /* <DEDUP_REMOVED lines=44> */
.L_x_38826:
[----:B------:R-:W-:Y:S05]  /*8540*/  BSYNC B3 ;  /* 0x0000000000037941 */ /* 0x000fea0003800000 */
.L_x_38825:
        /* <DEDUP_REMOVED lines=10> */
.L_x_38821:
[----:B------:R-:W-:Y:S05]  /*85f0*/  BSYNC B2 ;  /* 0x0000000000027941 */ /* 0x000fea0003800000 */
.L_x_38820:
        /* <DEDUP_REMOVED lines=18> */
.L_x_38832:
[----:B------:R-:W-:-:S07]  /*8720*/  MOV R71, R218 ;  /* 0x000000da00477202 */ /* 0x000fce0000000f00 */
.L_x_38833:
[----:B------:R-:W-:Y:S05]  /*8730*/  BSYNC B3 ;  /* 0x0000000000037941 */ /* 0x000fea0003800000 */
.L_x_38831:
        /* <DEDUP_REMOVED lines=16> */
.L_x_38837:
[----:B------:R-:W-:Y:S05]  /*8840*/  BSYNC B4 ;  /* 0x0000000000047941 */ /* 0x000fea0003800000 */
.L_x_38836:
        /* <DEDUP_REMOVED lines=44> */
.L_x_38835:
[----:B------:R-:W-:Y:S05]  /*8b10*/  BSYNC B3 ;  /* 0x0000000000037941 */ /* 0x000fea0003800000 */
.L_x_38834:
        /* <DEDUP_REMOVED lines=10> */
.L_x_38830:
[----:B------:R-:W-:Y:S05]  /*8bc0*/  BSYNC B2 ;  /* 0x0000000000027941 */ /* 0x000fea0003800000 */
.L_x_38829:
        /* <DEDUP_REMOVED lines=16> */
.L_x_38839:
[----:B------:R-:W-:Y:S05]  /*8cd0*/  BSYNC B2 ;  /* 0x0000000000027941 */ /* 0x000fea0003800000 */
.L_x_38838:
[----:B------:R-:W-:Y:S01]  /*8ce0*/  IADD3 R223, R223, 0x20, RZ ;  /* 0x00000020dfdf7810 */ /* 0x000fe20007ffe0ff */
[----:B------:R-:W-:-:S07]  /*8cf0*/  VIADD R107, R107, 0x20 ;  /* 0x000000206b6b7836 */ /* 0x000fce0000000000 */
.L_x_38801:
[----:B------:R-:W-:Y:S05]  /*8d00*/  BSYNC B1 ;  /* 0x0000000000017941 */ /* 0x000fea0003800000 */
.L_x_38800:
        /* <DEDUP_REMOVED lines=31> */
.L_x_38845:
[----:B------:R-:W-:-:S07]  /*8f00*/  IMAD.MOV.U32 R210, RZ, RZ, R218 ;  /* 0x000000ffffd27224 */ /* 0x000fce00078e00da */
.L_x_38846:
[----:B------:R-:W-:Y:S05]  /*8f10*/  BSYNC B3 ;  /* 0x0000000000037941 */ /* 0x000fea0003800000 */
.L_x_38844:
        /* <DEDUP_REMOVED lines=16> */
.L_x_38850:
[----:B------:R-:W-:Y:S05]  /*9020*/  BSYNC B4 ;  /* 0x0000000000047941 */ /* 0x000fea0003800000 */
.L_x_38849:
        /* <DEDUP_REMOVED lines=44> */
.L_x_38848:
[----:B------:R-:W-:Y:S05]  /*92f0*/  BSYNC B3 ;  /* 0x0000000000037941 */ /* 0x000fea0003800000 */
.L_x_38847:
        /* <DEDUP_REMOVED lines=10> */
.L_x_38843:
[----:B------:R-:W-:Y:S05]  /*93a0*/  BSYNC B2 ;  /* 0x0000000000027941 */ /* 0x000fea0003800000 */
.L_x_38842:
        /* <DEDUP_REMOVED lines=18> */
.L_x_38854:
[----:B------:R-:W-:-:S07]  /*94d0*/  MOV R73, R218 ;  /* 0x000000da00497202 */ /* 0x000fce0000000f00 */
.L_x_38855:
[----:B------:R-:W-:Y:S05]  /*94e0*/  BSYNC B3 ;  /* 0x0000000000037941 */ /* 0x000fea0003800000 */
.L_x_38853:
        /* <DEDUP_REMOVED lines=16> */
.L_x_38859:
[----:B------:R-:W-:Y:S05]  /*95f0*/  BSYNC B4 ;  /* 0x0000000000047941 */ /* 0x000fea0003800000 */
.L_x_38858:
        /* <DEDUP_REMOVED lines=44> */
.L_x_38857:
[----:B------:R-:W-:Y:S05]  /*98c0*/  BSYNC B3 ;  /* 0x0000000000037941 */ /* 0x000fea0003800000 */
.L_x_38856:
        /* <DEDUP_REMOVED lines=10> */
.L_x_38852:
[----:B------:R-:W-:Y:S05]  /*9970*/  BSYNC B2 ;  /* 0x0000000000027941 */ /* 0x000fea0003800000 */
.L_x_38851:
        /* <DEDUP_REMOVED lines=18> */
.L_x_38863:
[----:B------:R-:W-:-:S07]  /*9aa0*/  IMAD.MOV.U32 R208, RZ, RZ, R218 ;  /* 0x000000ffffd07224 */ /* 0x000fce00078e00da */
.L_x_38864:
[----:B------:R-:W-:Y:S05]  /*9ab0*/  BSYNC B3 ;  /* 0x0000000000037941 */ /* 0x000fea0003800000 */
.L_x_38862:
        /* <DEDUP_REMOVED lines=16> */
.L_x_38868:
[----:B------:R-:W-:Y:S05]  /*9bc0*/  BSYNC B4 ;  /* 0x0000000000047941 */ /* 0x000fea0003800000 */
.L_x_38867:
        /* <DEDUP_REMOVED lines=44> */
.L_x_38866:
[----:B------:R-:W-:Y:S05]  /*9e90*/  BSYNC B3 ;  /* 0x0000000000037941 */ /* 0x000fea0003800000 */
.L_x_38865:
        /* <DEDUP_REMOVED lines=10> */
.L_x_38861:
[----:B------:R-:W-:Y:S05]  /*9f40*/  BSYNC B2 ;  /* 0x0000000000027941 */ /* 0x000fea0003800000 */
.L_x_38860:
        /* <DEDUP_REMOVED lines=18> */
.L_x_38872:
[----:B------:R-:W-:-:S07]  /*a070*/  MOV R75, R218 ;  /* 0x000000da004b7202 */ /* 0x000fce0000000f00 */
.L_x_38873:
[----:B------:R-:W-:Y:S05]  /*a080*/  BSYNC B3 ;  /* 0x0000000000037941 */ /* 0x000fea0003800000 */
.L_x_38871:
        /* <DEDUP_REMOVED lines=16> */
.L_x_38877:
[----:B------:R-:W-:Y:S05]  /*a190*/  BSYNC B4 ;  /* 0x0000000000047941 */ /* 0x000fea0003800000 */
.L_x_38876:
        /* <DEDUP_REMOVED lines=44> */
.L_x_38875:
[----:B------:R-:W-:Y:S05]  /*a460*/  BSYNC B3 ;  /* 0x0000000000037941 */ /* 0x000fea0003800000 */
.L_x_38874:
        /* <DEDUP_REMOVED lines=10> */
.L_x_38870:
[----:B------:R-:W-:Y:S05]  /*a510*/  BSYNC B2 ;  /* 0x0000000000027941 */ /* 0x000fea0003800000 */
.L_x_38869:
        /* <DEDUP_REMOVED lines=16> */
.L_x_38879:
[----:B------:R-:W-:Y:S05]  /*a620*/  BSYNC B2 ;  /* 0x0000000000027941 */ /* 0x000fea0003800000 */
.L_x_38878:
[----:B------:R-:W-:Y:S01]  /*a630*/  IADD3 R223, R223, 0x20, RZ ;  /* 0x00000020dfdf7810 */ /* 0x000fe20007ffe0ff */
[----:B------:R-:W-:-:S07]  /*a640*/  VIADD R107, R107, 0x20 ;  /* 0x000000206b6b7836 */ /* 0x000fce0000000000 */
.L_x_38841:
[----:B------:R-:W-:Y:S05]  /*a650*/  BSYNC B1 ;  /* 0x0000000000017941 */ /* 0x000fea0003800000 */
.L_x_38840:
        /* <DEDUP_REMOVED lines=31> */
.L_x_38885:
[----:B------:R-:W-:-:S07]  /*a850*/  IMAD.MOV.U32 R210, RZ, RZ, R218 ;  /* 0x000000ffffd27224 */ /* 0x000fce00078e00da */
.L_x_38886:
[----:B------:R-:W-:Y:S05]  /*a860*/  BSYNC B3 ;  /* 0x0000000000037941 */ /* 0x000fea0003800000 */
.L_x_38884:
        /* <DEDUP_REMOVED lines=16> */
.L_x_38890:
[----:B------:R-:W-:Y:S05]  /*a970*/  BSYNC B4 ;  /* 0x0000000000047941 */ /* 0x000fea0003800000 */
.L_x_38889:
        /* <DEDUP_REMOVED lines=44> */
.L_x_38888:
[----:B------:R-:W-:Y:S05]  /*ac40*/  BSYNC B3 ;  /* 0x0000000000037941 */ /* 0x000fea0003800000 */
.L_x_38887:
        /* <DEDUP_REMOVED lines=10> */
.L_x_38883:
[----:B------:R-:W-:Y:S05]  /*acf0*/  BSYNC B2 ;  /* 0x0000000000027941 */ /* 0x000fea0003800000 */
.L_x_38882:
        /* <DEDUP_REMOVED lines=18> */
.L_x_38894:
[----:B------:R-:W-:-:S07]  /*ae20*/  MOV R77, R218 ;  /* 0x000000da004d7202 */ /* 0x000fce0000000f00 */
.L_x_38895:
[----:B------:R-:W-:Y:S05]  /*ae30*/  BSYNC B3 ;  /* 0x0000000000037941 */ /* 0x000fea0003800000 */
.L_x_38893:
        /* <DEDUP_REMOVED lines=16> */
.L_x_38899:
[----:B------:R-:W-:Y:S05]  /*af40*/  BSYNC B4 ;  /* 0x0000000000047941 */ /* 0x000fea0003800000 */
.L_x_38898:
        /* <DEDUP_REMOVED lines=44> */
.L_x_38897:
[----:B------:R-:W-:Y:S05]  /*b210*/  BSYNC B3 ;  /* 0x0000000000037941 */ /* 0x000fea0003800000 */
.L_x_38896:
        /* <DEDUP_REMOVED lines=10> */
.L_x_38892:
[----:B------:R-:W-:Y:S05]  /*b2c0*/  BSYNC B2 ;  /* 0x0000000000027941 */ /* 0x000fea0003800000 */
.L_x_38891:
        /* <DEDUP_REMOVED lines=18> */
.L_x_38903:
[----:B------:R-:W-:-:S07]  /*b3f0*/  IMAD.MOV.U32 R208, RZ, RZ, R218 ;  /* 0x000000ffffd07224 */ /* 0x000fce00078e00da */
.L_x_38904:
[----:B------:R-:W-:Y:S05]  /*b400*/  BSYNC B3 ;  /* 0x0000000000037941 */ /* 0x000fea0003800000 */
.L_x_38902:
        /* <DEDUP_REMOVED lines=16> */
.L_x_38908:
[----:B------:R-:W-:Y:S05]  /*b510*/  BSYNC B4 ;  /* 0x0000000000047941 */ /* 0x000fea0003800000 */
.L_x_38907:
        /* <DEDUP_REMOVED lines=44> */
.L_x_38906:
[----:B------:R-:W-:Y:S05]  /*b7e0*/  BSYNC B3 ;  /* 0x0000000000037941 */ /* 0x000fea0003800000 */
.L_x_38905:
        /* <DEDUP_REMOVED lines=10> */
.L_x_38901:
[----:B------:R-:W-:Y:S05]  /*b890*/  BSYNC B2 ;  /* 0x0000000000027941 */ /* 0x000fea0003800000 */
.L_x_38900:
        /* <DEDUP_REMOVED lines=18> */
.L_x_38912:
[----:B------:R-:W-:-:S07]  /*b9c0*/  MOV R79, R218 ;  /* 0x000000da004f7202 */ /* 0x000fce0000000f00 */
.L_x_38913:
[----:B------:R-:W-:Y:S05]  /*b9d0*/  BSYNC B3 ;  /* 0x0000000000037941 */ /* 0x000fea0003800000 */
.L_x_38911:
        /* <DEDUP_REMOVED lines=16> */
.L_x_38917:
[----:B------:R-:W-:Y:S05]  /*bae0*/  BSYNC B4 ;  /* 0x0000000000047941 */ /* 0x000fea0003800000 */
.L_x_38916:
        /* <DEDUP_REMOVED lines=44> */
.L_x_38915:
[----:B------:R-:W-:Y:S05]  /*bdb0*/  BSYNC B3 ;  /* 0x0000000000037941 */ /* 0x000fea0003800000 */
.L_x_38914:
        /* <DEDUP_REMOVED lines=10> */
.L_x_38910:
[----:B------:R-:W-:Y:S05]  /*be60*/  BSYNC B2 ;  /* 0x0000000000027941 */ /* 0x000fea0003800000 */
.L_x_38909:
        /* <DEDUP_REMOVED lines=16> */
.L_x_38919:
[----:B------:R-:W-:Y:S05]  /*bf70*/  BSYNC B2 ;  /* 0x0000000000027941 */ /* 0x000fea0003800000 */
.L_x_38918:
[----:B------:R-:W-:Y:S01]  /*bf80*/  IADD3 R223, R223, 0x20, RZ ;  /* 0x00000020dfdf7810 */ /* 0x000fe20007ffe0ff */
[----:B------:R-:W-:-:S07]  /*bf90*/  VIADD R107, R107, 0x20 ;  /* 0x000000206b6b7836 */ /* 0x000fce0000000000 */
.L_x_38881:
[----:B------:R-:W-:Y:S05]  /*bfa0*/  BSYNC B1 ;  /* 0x0000000000017941 */ /* 0x000fea0003800000 */
.L_x_38880:
        /* <DEDUP_REMOVED lines=31> */
.L_x_38925:
[----:B------:R-:W-:-:S07]  /*c1a0*/  IMAD.MOV.U32 R210, RZ, RZ, R218 ;  /* 0x000000ffffd27224 */ /* 0x000fce00078e00da */
.L_x_38926:
[----:B------:R-:W-:Y:S05]  /*c1b0*/  BSYNC B3 ;  /* 0x0000000000037941 */ /* 0x000fea0003800000 */
.L_x_38924:
        /* <DEDUP_REMOVED lines=16> */
.L_x_38930:
[----:B------:R-:W-:Y:S05]  /*c2c0*/  BSYNC B4 ;  /* 0x0000000000047941 */ /* 0x000fea0003800000 */
.L_x_38929:
        /* <DEDUP_REMOVED lines=44> */
.L_x_38928:
[----:B------:R-:W-:Y:S05]  /*c590*/  BSYNC B3 ;  /* 0x0000000000037941 */ /* 0x000fea0003800000 */
.L_x_38927:
        /* <DEDUP_REMOVED lines=10> */
.L_x_38923:
[----:B------:R-:W-:Y:S05]  /*c640*/  BSYNC B2 ;  /* 0x0000000000027941 */ /* 0x000fea0003800000 */
.L_x_38922:
        /* <DEDUP_REMOVED lines=18> */
.L_x_38934:
[----:B------:R-:W-:-:S07]  /*c770*/  MOV R81, R218 ;  /* 0x000000da00517202 */ /* 0x000fce0000000f00 */
.L_x_38935:
[----:B------:R-:W-:Y:S05]  /*c780*/  BSYNC B3 ;  /* 0x0000000000037941 */ /* 0x000fea0003800000 */
.L_x_38933:
        /* <DEDUP_REMOVED lines=16> */
.L_x_38939:
[----:B------:R-:W-:Y:S05]  /*c890*/  BSYNC B4 ;  /* 0x0000000000047941 */ /* 0x000fea0003800000 */
.L_x_38938:
        /* <DEDUP_REMOVED lines=44> */
.L_x_38937:
[----:B------:R-:W-:Y:S05]  /*cb60*/  BSYNC B3 ;  /* 0x0000000000037941 */ /* 0x000fea0003800000 */
.L_x_38936:
        /* <DEDUP_REMOVED lines=10> */
.L_x_38932:
[----:B------:R-:W-:Y:S05]  /*cc10*/  BSYNC B2 ;  /* 0x0000000000027941 */ /* 0x000fea0003800000 */
.L_x_38931:
        /* <DEDUP_REMOVED lines=18> */
.L_x_38943:
[----:B------:R-:W-:-:S07]  /*cd40*/  IMAD.MOV.U32 R208, RZ, RZ, R218 ;  /* 0x000000ffffd07224 */ /* 0x000fce00078e00da */
.L_x_38944:
[----:B------:R-:W-:Y:S05]  /*cd50*/  BSYNC B3 ;  /* 0x0000000000037941 */ /* 0x000fea0003800000 */
.L_x_38942:
        /* <DEDUP_REMOVED lines=16> */
.L_x_38948:
[----:B------:R-:W-:Y:S05]  /*ce60*/  BSYNC B4 ;  /* 0x0000000000047941 */ /* 0x000fea0003800000 */
.L_x_38947:
        /* <DEDUP_REMOVED lines=44> */
.L_x_38946:
[----:B------:R-:W-:Y:S05]  /*d130*/  BSYNC B3 ;  /* 0x0000000000037941 */ /* 0x000fea0003800000 */
.L_x_38945:
        /* <DEDUP_REMOVED lines=10> */
.L_x_38941:
[----:B------:R-:W-:Y:S05]  /*d1e0*/  BSYNC B2 ;  /* 0x0000000000027941 */ /* 0x000fea0003800000 */
.L_x_38940:
        /* <DEDUP_REMOVED lines=18> */
.L_x_38952:
[----:B------:R-:W-:-:S07]  /*d310*/  MOV R83, R218 ;  /* 0x000000da00537202 */ /* 0x000fce0000000f00 */
.L_x_38953:
[----:B------:R-:W-:Y:S05]  /*d320*/  BSYNC B3 ;  /* 0x0000000000037941 */ /* 0x000fea0003800000 */
.L_x_38951:
        /* <DEDUP_REMOVED lines=16> */
.L_x_38957:
[----:B------:R-:W-:Y:S05]  /*d430*/  BSYNC B4 ;  /* 0x0000000000047941 */ /* 0x000fea0003800000 */
.L_x_38956:
        /* <DEDUP_REMOVED lines=44> */
.L_x_38955:
[----:B------:R-:W-:Y:S05]  /*d700*/  BSYNC B3 ;  /* 0x0000000000037941 */ /* 0x000fea0003800000 */
.L_x_38954:
        /* <DEDUP_REMOVED lines=10> */
.L_x_38950:
[----:B------:R-:W-:Y:S05]  /*d7b0*/  BSYNC B2 ;  /* 0x0000000000027941 */ /* 0x000fea0003800000 */
.L_x_38949:
        /* <DEDUP_REMOVED lines=16> */
.L_x_38959:
[----:B------:R-:W-:Y:S05]  /*d8c0*/  BSYNC B2 ;  /* 0x0000000000027941 */ /* 0x000fea0003800000 */
.L_x_38958:
[----:B------:R-:W-:Y:S01]  /*d8d0*/  IADD3 R223, R223, 0x20, RZ ;  /* 0x00000020dfdf7810 */ /* 0x000fe20007ffe0ff */
[----:B------:R-:W-:-:S07]  /*d8e0*/  VIADD R107, R107, 0x20 ;  /* 0x000000206b6b7836 */ /* 0x000fce0000000000 */
.L_x_38921:
[----:B------:R-:W-:Y:S05]  /*d8f0*/  BSYNC B1 ;  /* 0x0000000000017941 */ /* 0x000fea0003800000 */
.L_x_38920:
        /* <DEDUP_REMOVED lines=31> */
.L_x_38965:
[----:B------:R-:W-:-:S07]  /*daf0*/  IMAD.MOV.U32 R210, RZ, RZ, R218 ;  /* 0x000000ffffd27224 */ /* 0x000fce00078e00da */
.L_x_38966:
[----:B------:R-:W-:Y:S05]  /*db00*/  BSYNC B3 ;  /* 0x0000000000037941 */ /* 0x000fea0003800000 */
.L_x_38964:
        /* <DEDUP_REMOVED lines=16> */
.L_x_38970:
[----:B------:R-:W-:Y:S05]  /*dc10*/  BSYNC B4 ;  /* 0x0000000000047941 */ /* 0x000fea0003800000 */
.L_x_38969:
        /* <DEDUP_REMOVED lines=44> */
.L_x_38968:
[----:B------:R-:W-:Y:S05]  /*dee0*/  BSYNC B3 ;  /* 0x0000000000037941 */ /* 0x000fea0003800000 */
.L_x_38967:
        /* <DEDUP_REMOVED lines=10> */
.L_x_38963:
[----:B------:R-:W-:Y:S05]  /*df90*/  BSYNC B2 ;  /* 0x0000000000027941 */ /* 0x000fea0003800000 */
.L_x_38962:
        /* <DEDUP_REMOVED lines=18> */
.L_x_38974:
[----:B------:R-:W-:-:S07]  /*e0c0*/  MOV R85, R218 ;  /* 0x000000da00557202 */ /* 0x000fce0000000f00 */
.L_x_38975:
[----:B------:R-:W-:Y:S05]  /*e0d0*/  BSYNC B3 ;  /* 0x0000000000037941 */ /* 0x000fea0003800000 */
.L_x_38973:
        /* <DEDUP_REMOVED lines=16> */
.L_x_38979:
[----:B------:R-:W-:Y:S05]  /*e1e0*/  BSYNC B4 ;  /* 0x0000000000047941 */ /* 0x000fea0003800000 */
.L_x_38978:
        /* <DEDUP_REMOVED lines=44> */
.L_x_38977:
[----:B------:R-:W-:Y:S05]  /*e4b0*/  BSYNC B3 ;  /* 0x0000000000037941 */ /* 0x000fea0003800000 */
.L_x_38976:
        /* <DEDUP_REMOVED lines=10> */
.L_x_38972:
[----:B------:R-:W-:Y:S05]  /*e560*/  BSYNC B2 ;  /* 0x0000000000027941 */ /* 0x000fea0003800000 */
.L_x_38971:
        /* <DEDUP_REMOVED lines=18> */
.L_x_38983:
[----:B------:R-:W-:-:S07]  /*e690*/  IMAD.MOV.U32 R208, RZ, RZ, R218 ;  /* 0x000000ffffd07224 */ /* 0x000fce00078e00da */
.L_x_38984:
[----:B------:R-:W-:Y:S05]  /*e6a0*/  BSYNC B3 ;  /* 0x0000000000037941 */ /* 0x000fea0003800000 */
.L_x_38982:
        /* <DEDUP_REMOVED lines=16> */
.L_x_38988:
[----:B------:R-:W-:Y:S05]  /*e7b0*/  BSYNC B4 ;  /* 0x0000000000047941 */ /* 0x000fea0003800000 */
.L_x_38987:
        /* <DEDUP_REMOVED lines=44> */
.L_x_38986:
[----:B------:R-:W-:Y:S05]  /*ea80*/  BSYNC B3 ;  /* 0x0000000000037941 */ /* 0x000fea0003800000 */
.L_x_38985:
        /* <DEDUP_REMOVED lines=10> */
.L_x_38981:
[----:B------:R-:W-:Y:S05]  /*eb30*/  BSYNC B2 ;  /* 0x0000000000027941 */ /* 0x000fea0003800000 */
.L_x_38980:
        /* <DEDUP_REMOVED lines=18> */
.L_x_38992:
[----:B------:R-:W-:-:S07]  /*ec60*/  MOV R87, R218 ;  /* 0x000000da00577202 */ /* 0x000fce0000000f00 */
.L_x_38993:
[----:B------:R-:W-:Y:S05]  /*ec70*/  BSYNC B3 ;  /* 0x0000000000037941 */ /* 0x000fea0003800000 */
.L_x_38991:
        /* <DEDUP_REMOVED lines=16> */
.L_x_38997:
[----:B------:R-:W-:Y:S05]  /*ed80*/  BSYNC B4 ;  /* 0x0000000000047941 */ /* 0x000fea0003800000 */
.L_x_38996:
        /* <DEDUP_REMOVED lines=44> */
.L_x_38995:
[----:B------:R-:W-:Y:S05]  /*f050*/  BSYNC B3 ;  /* 0x0000000000037941 */ /* 0x000fea0003800000 */
.L_x_38994:
        /* <DEDUP_REMOVED lines=10> */
.L_x_38990:
[----:B------:R-:W-:Y:S05]  /*f100*/  BSYNC B2 ;  /* 0x0000000000027941 */ /* 0x000fea0003800000 */
.L_x_38989:
        /* <DEDUP_REMOVED lines=16> */
.L_x_38999:
[----:B------:R-:W-:Y:S05]  /*f210*/  BSYNC B2 ;  /* 0x0000000000027941 */ /* 0x000fea0003800000 */
.L_x_38998:
[----:B------:R-:W-:Y:S01]  /*f220*/  IADD3 R223, R223, 0x20, RZ ;  /* 0x00000020dfdf7810 */ /* 0x000fe20007ffe0ff */
[----:B------:R-:W-:-:S07]  /*f230*/  VIADD R107, R107, 0x20 ;  /* 0x000000206b6b7836 */ /* 0x000fce0000000000 */
.L_x_38961:
[----:B------:R-:W-:Y:S05]  /*f240*/  BSYNC B1 ;  /* 0x0000000000017941 */ /* 0x000fea0003800000 */
.L_x_38960:
        /* <DEDUP_REMOVED lines=31> */
.L_x_39005:
[----:B------:R-:W-:-:S07]  /*f440*/  IMAD.MOV.U32 R210, RZ, RZ, R218 ;  /* 0x000000ffffd27224 */ /* 0x000fce00078e00da */
.L_x_39006:
[----:B------:R-:W-:Y:S05]  /*f450*/  BSYNC B3 ;  /* 0x0000000000037941 */ /* 0x000fea0003800000 */
.L_x_39004:
        /* <DEDUP_REMOVED lines=16> */
.L_x_39010:
[----:B------:R-:W-:Y:S05]  /*f560*/  BSYNC B4 ;  /* 0x0000000000047941 */ /* 0x000fea0003800000 */
.L_x_39009:
        /* <DEDUP_REMOVED lines=44> */
.L_x_39008:
[----:B------:R-:W-:Y:S05]  /*f830*/  BSYNC B3 ;  /* 0x0000000000037941 */ /* 0x000fea0003800000 */
.L_x_39007:
        /* <DEDUP_REMOVED lines=10> */
.L_x_39003:
[----:B------:R-:W-:Y:S05]  /*f8e0*/  BSYNC B2 ;  /* 0x0000000000027941 */ /* 0x000fea0003800000 */
.L_x_39002:
        /* <DEDUP_REMOVED lines=18> */
.L_x_39014:
[----:B------:R-:W-:-:S07]  /*fa10*/  MOV R89, R218 ;  /* 0x000000da00597202 */ /* 0x000fce0000000f00 */
.L_x_39015:
[----:B------:R-:W-:Y:S05]  /*fa20*/  BSYNC B3 ;  /* 0x0000000000037941 */ /* 0x000fea0003800000 */
.L_x_39013:
        /* <DEDUP_REMOVED lines=16> */
.L_x_39019:
[----:B------:R-:W-:Y:S05]  /*fb30*/  BSYNC B4 ;  /* 0x0000000000047941 */ /* 0x000fea0003800000 */
.L_x_39018:
        /* <DEDUP_REMOVED lines=44> */
.L_x_39017:
[----:B------:R-:W-:Y:S05]  /*fe00*/  BSYNC B3 ;  /* 0x0000000000037941 */ /* 0x000fea0003800000 */
.L_x_39016:
        /* <DEDUP_REMOVED lines=10> */
.L_x_39012:
[----:B------:R-:W-:Y:S05]  /*feb0*/  BSYNC B2 ;  /* 0x0000000000027941 */ /* 0x000fea0003800000 */
.L_x_39011:
        /* <DEDUP_REMOVED lines=18> */
.L_x_39023:
[----:B------:R-:W-:-:S07]  /*ffe0*/  IMAD.MOV.U32 R208, RZ, RZ, R218 ;  /* 0x000000ffffd07224 */ /* 0x000fce00078e00da */
.L_x_39024:
[----:B------:R-:W-:Y:S05]  /*fff0*/  BSYNC B3 ;  /* 0x0000000000037941 */ /* 0x000fea0003800000 */
.L_x_39022:
        /* <DEDUP_REMOVED lines=16> */
.L_x_39028:
[----:B------:R-:W-:Y:S05]  /*10100*/  BSYNC B4 ;  /* 0x0000000000047941 */ /* 0x000fea0003800000 */
.L_x_39027:
        /* <DEDUP_REMOVED lines=44> */
.L_x_39026:
[----:B------:R-:W-:Y:S05]  /*103d0*/  BSYNC B3 ;  /* 0x0000000000037941 */ /* 0x000fea0003800000 */
.L_x_39025:
        /* <DEDUP_REMOVED lines=10> */
.L_x_39021:
[----:B------:R-:W-:Y:S05]  /*10480*/  BSYNC B2 ;  /* 0x0000000000027941 */ /* 0x000fea0003800000 */
.L_x_39020:
        /* <DEDUP_REMOVED lines=18> */
.L_x_39032:
[----:B------:R-:W-:-:S07]  /*105b0*/  MOV R91, R218 ;  /* 0x000000da005b7202 */ /* 0x000fce0000000f00 */
.L_x_39033:
[----:B------:R-:W-:Y:S05]  /*105c0*/  BSYNC B3 ;  /* 0x0000000000037941 */ /* 0x000fea0003800000 */
.L_x_39031:
        /* <DEDUP_REMOVED lines=16> */
.L_x_39037:
[----:B------:R-:W-:Y:S05]  /*106d0*/  BSYNC B4 ;  /* 0x0000000000047941 */ /* 0x000fea0003800000 */
.L_x_39036:
        /* <DEDUP_REMOVED lines=44> */
.L_x_39035:
[----:B------:R-:W-:Y:S05]  /*109a0*/  BSYNC B3 ;  /* 0x0000000000037941 */ /* 0x000fea0003800000 */
.L_x_39034:
        /* <DEDUP_REMOVED lines=10> */
.L_x_39030:
[----:B------:R-:W-:Y:S05]  /*10a50*/  BSYNC B2 ;  /* 0x0000000000027941 */ /* 0x000fea0003800000 */
.L_x_39029:
        /* <DEDUP_REMOVED lines=16> */
.L_x_39039:
[----:B------:R-:W-:Y:S05]  /*10b60*/  BSYNC B2 ;  /* 0x0000000000027941 */ /* 0x000fea0003800000 */
.L_x_39038:
[----:B------:R-:W-:Y:S01]  /*10b70*/  IADD3 R223, R223, 0x20, RZ ;  /* 0x00000020dfdf7810 */ /* 0x000fe20007ffe0ff */
[----:B------:R-:W-:-:S07]  /*10b80*/  VIADD R107, R107, 0x20 ;  /* 0x000000206b6b7836 */ /* 0x000fce0000000000 */
.L_x_39001:
[----:B------:R-:W-:Y:S05]  /*10b90*/  BSYNC B1 ;  /* 0x0000000000017941 */ /* 0x000fea0003800000 */
.L_x_39000:
        /* <DEDUP_REMOVED lines=31> */
.L_x_39045:
[----:B------:R-:W-:-:S07]  /*10d90*/  IMAD.MOV.U32 R210, RZ, RZ, R218 ;  /* 0x000000ffffd27224 */ /* 0x000fce00078e00da */
.L_x_39046:
[----:B------:R-:W-:Y:S05]  /*10da0*/  BSYNC B3 ;  /* 0x0000000000037941 */ /* 0x000fea0003800000 */
.L_x_39044:
        /* <DEDUP_REMOVED lines=16> */
.L_x_39050:
[----:B------:R-:W-:Y:S05]  /*10eb0*/  BSYNC B4 ;  /* 0x0000000000047941 */ /* 0x000fea0003800000 */
.L_x_39049:
        /* <DEDUP_REMOVED lines=44> */
.L_x_39048:
[----:B------:R-:W-:Y:S05]  /*11180*/  BSYNC B3 ;  /* 0x0000000000037941 */ /* 0x000fea0003800000 */
.L_x_39047:
        /* <DEDUP_REMOVED lines=10> */
.L_x_39043:
[----:B------:R-:W-:Y:S05]  /*11230*/  BSYNC B2 ;  /* 0x0000000000027941 */ /* 0x000fea0003800000 */
.L_x_39042:
        /* <DEDUP_REMOVED lines=18> */
.L_x_39054:
[----:B------:R-:W-:-:S07]  /*11360*/  MOV R93, R218 ;  /* 0x000000da005d7202 */ /* 0x000fce0000000f00 */
.L_x_39055:
[----:B------:R-:W-:Y:S05]  /*11370*/  BSYNC B3 ;  /* 0x0000000000037941 */ /* 0x000fea0003800000 */
.L_x_39053:
        /* <DEDUP_REMOVED lines=16> */
.L_x_39059:
[----:B------:R-:W-:Y:S05]  /*11480*/  BSYNC B4 ;  /* 0x0000000000047941 */ /* 0x000fea0003800000 */
.L_x_39058:
        /* <DEDUP_REMOVED lines=44> */
.L_x_39057:
[----:B------:R-:W-:Y:S05]  /*11750*/  BSYNC B3 ;  /* 0x0000000000037941 */ /* 0x000fea0003800000 */
.L_x_39056:
        /* <DEDUP_REMOVED lines=10> */
.L_x_39052:
[----:B------:R-:W-:Y:S05]  /*11800*/  BSYNC B2 ;  /* 0x0000000000027941 */ /* 0x000fea0003800000 */
.L_x_39051:
        /* <DEDUP_REMOVED lines=18> */
.L_x_39063:
[----:B------:R-:W-:-:S07]  /*11930*/  IMAD.MOV.U32 R208, RZ, RZ, R218 ;  /* 0x000000ffffd07224 */ /* 0x000fce00078e00da */
.L_x_39064:
[----:B------:R-:W-:Y:S05]  /*11940*/  BSYNC B3 ;  /* 0x0000000000037941 */ /* 0x000fea0003800000 */
.L_x_39062:
        /* <DEDUP_REMOVED lines=16> */
.L_x_39068:
[----:B------:R-:W-:Y:S05]  /*11a50*/  BSYNC B4 ;  /* 0x0000000000047941 */ /* 0x000fea0003800000 */
.L_x_39067:
        /* <DEDUP_REMOVED lines=44> */
.L_x_39066:
[----:B------:R-:W-:Y:S05]  /*11d20*/  BSYNC B3 ;  /* 0x0000000000037941 */ /* 0x000fea0003800000 */
.L_x_39065:
        /* <DEDUP_REMOVED lines=10> */
.L_x_39061:
[----:B------:R-:W-:Y:S05]  /*11dd0*/  BSYNC B2 ;  /* 0x0000000000027941 */ /* 0x000fea0003800000 */
.L_x_39060:
        /* <DEDUP_REMOVED lines=18> */
.L_x_39072:
[----:B------:R-:W-:-:S07]  /*11f00*/  MOV R95, R218 ;  /* 0x000000da005f7202 */ /* 0x000fce0000000f00 */
.L_x_39073:
[----:B------:R-:W-:Y:S05]  /*11f10*/  BSYNC B3 ;  /* 0x0000000000037941 */ /* 0x000fea0003800000 */
.L_x_39071:
        /* <DEDUP_REMOVED lines=16> */
.L_x_39077:
[----:B------:R-:W-:Y:S05]  /*12020*/  BSYNC B4 ;  /* 0x0000000000047941 */ /* 0x000fea0003800000 */
.L_x_39076:
        /* <DEDUP_REMOVED lines=44> */
.L_x_39075:
[----:B------:R-:W-:Y:S05]  /*122f0*/  BSYNC B3 ;  /* 0x0000000000037941 */ /* 0x000fea0003800000 */
.L_x_39074:
        /* <DEDUP_REMOVED lines=10> */
.L_x_39070:
[----:B------:R-:W-:Y:S05]  /*123a0*/  BSYNC B2 ;  /* 0x0000000000027941 */ /* 0x000fea0003800000 */
.L_x_39069:
        /* <DEDUP_REMOVED lines=16> */
.L_x_39079:
[----:B------:R-:W-:Y:S05]  /*124b0*/  BSYNC B2 ;  /* 0x0000000000027941 */ /* 0x000fea0003800000 */
.L_x_39078:
[----:B------:R-:W-:Y:S01]  /*124c0*/  IADD3 R223, R223, 0x20, RZ ;  /* 0x00000020dfdf7810 */ /* 0x000fe20007ffe0ff */
[----:B------:R-:W-:-:S07]  /*124d0*/  VIADD R107, R107, 0x20 ;  /* 0x000000206b6b7836 */ /* 0x000fce0000000000 */
.L_x_39041:
[----:B------:R-:W-:Y:S05]  /*124e0*/  BSYNC B1 ;  /* 0x0000000000017941 */ /* 0x000fea0003800000 */
.L_x_39040:
        /* <DEDUP_REMOVED lines=31> */
.L_x_39085:
[----:B------:R-:W-:-:S07]  /*126e0*/  IMAD.MOV.U32 R210, RZ, RZ, R218 ;  /* 0x000000ffffd27224 */ /* 0x000fce00078e00da */
.L_x_39086:
[----:B------:R-:W-:Y:S05]  /*126f0*/  BSYNC B3 ;  /* 0x0000000000037941 */ /* 0x000fea0003800000 */
.L_x_39084:
        /* <DEDUP_REMOVED lines=16> */
.L_x_39090:
[----:B------:R-:W-:Y:S05]  /*12800*/  BSYNC B4 ;  /* 0x0000000000047941 */ /* 0x000fea0003800000 */
.L_x_39089:
        /* <DEDUP_REMOVED lines=44> */
.L_x_39088:
[----:B------:R-:W-:Y:S05]  /*12ad0*/  BSYNC B3 ;  /* 0x0000000000037941 */ /* 0x000fea0003800000 */
.L_x_39087:
        /* <DEDUP_REMOVED lines=10> */
.L_x_39083:
[----:B------:R-:W-:Y:S05]  /*12b80*/  BSYNC B2 ;  /* 0x0000000000027941 */ /* 0x000fea0003800000 */
.L_x_39082:
        /* <DEDUP_REMOVED lines=18> */
.L_x_39094:
[----:B------:R-:W-:-:S07]  /*12cb0*/  MOV R97, R218 ;  /* 0x000000da00617202 */ /* 0x000fce0000000f00 */
.L_x_39095:
[----:B------:R-:W-:Y:S05]  /*12cc0*/  BSYNC B3 ;  /* 0x0000000000037941 */ /* 0x000fea0003800000 */
.L_x_39093:
        /* <DEDUP_REMOVED lines=16> */
.L_x_39099:
[----:B------:R-:W-:Y:S05]  /*12dd0*/  BSYNC B4 ;  /* 0x0000000000047941 */ /* 0x000fea0003800000 */
.L_x_39098:
        /* <DEDUP_REMOVED lines=44> */
.L_x_39097:
[----:B------:R-:W-:Y:S05]  /*130a0*/  BSYNC B3 ;  /* 0x0000000000037941 */ /* 0x000fea0003800000 */
.L_x_39096:
        /* <DEDUP_REMOVED lines=10> */
.L_x_39092:
[----:B------:R-:W-:Y:S05]  /*13150*/  BSYNC B2 ;  /* 0x0000000000027941 */ /* 0x000fea0003800000 */
.L_x_39091:
        /* <DEDUP_REMOVED lines=18> */
.L_x_39103:
[----:B------:R-:W-:-:S07]  /*13280*/  IMAD.MOV.U32 R208, RZ, RZ, R218 ;  /* 0x000000ffffd07224 */ /* 0x000fce00078e00da */
.L_x_39104:
[----:B------:R-:W-:Y:S05]  /*13290*/  BSYNC B3 ;  /* 0x0000000000037941 */ /* 0x000fea0003800000 */
.L_x_39102:
        /* <DEDUP_REMOVED lines=16> */
.L_x_39108:
[----:B------:R-:W-:Y:S05]  /*133a0*/  BSYNC B4 ;  /* 0x0000000000047941 */ /* 0x000fea0003800000 */
.L_x_39107:
        /* <DEDUP_REMOVED lines=44> */
.L_x_39106:
[----:B------:R-:W-:Y:S05]  /*13670*/  BSYNC B3 ;  /* 0x0000000000037941 */ /* 0x000fea0003800000 */
.L_x_39105:
        /* <DEDUP_REMOVED lines=10> */
.L_x_39101:
[----:B------:R-:W-:Y:S05]  /*13720*/  BSYNC B2 ;  /* 0x0000000000027941 */ /* 0x000fea0003800000 */
.L_x_39100:
        /* <DEDUP_REMOVED lines=18> */
.L_x_39112:
[----:B------:R-:W-:-:S07]  /*13850*/  MOV R99, R218 ;  /* 0x000000da00637202 */ /* 0x000fce0000000f00 */
.L_x_39113:
[----:B------:R-:W-:Y:S05]  /*13860*/  BSYNC B3 ;  /* 0x0000000000037941 */ /* 0x000fea0003800000 */
.L_x_39111:
        /* <DEDUP_REMOVED lines=16> */
.L_x_39117:
[----:B------:R-:W-:Y:S05]  /*13970*/  BSYNC B4 ;  /* 0x0000000000047941 */ /* 0x000fea0003800000 */
.L_x_39116:
        /* <DEDUP_REMOVED lines=44> */
.L_x_39115:
[----:B------:R-:W-:Y:S05]  /*13c40*/  BSYNC B3 ;  /* 0x0000000000037941 */ /* 0x000fea0003800000 */
.L_x_39114:
        /* <DEDUP_REMOVED lines=10> */
.L_x_39110:
[----:B------:R-:W-:Y:S05]  /*13cf0*/  BSYNC B2 ;  /* 0x0000000000027941 */ /* 0x000fea0003800000 */
.L_x_39109:
        /* <DEDUP_REMOVED lines=16> */
.L_x_39119:
[----:B------:R-:W-:Y:S05]  /*13e00*/  BSYNC B2 ;  /* 0x0000000000027941 */ /* 0x000fea0003800000 */
.L_x_39118:
[----:B------:R-:W-:Y:S01]  /*13e10*/  IADD3 R223, R223, 0x20, RZ ;  /* 0x00000020dfdf7810 */ /* 0x000fe20007ffe0ff */
[----:B------:R-:W-:-:S07]  /*13e20*/  VIADD R107, R107, 0x20 ;  /* 0x000000206b6b7836 */ /* 0x000fce0000000000 */
.L_x_39081:
[----:B------:R-:W-:Y:S05]  /*13e30*/  BSYNC B1 ;  /* 0x0000000000017941 */ /* 0x000fea0003800000 */
.L_x_39080:
        /* <DEDUP_REMOVED lines=31> */
.L_x_39125:
[----:B------:R-:W-:-:S07]  /*14030*/  IMAD.MOV.U32 R106, RZ, RZ, R218 ;  /* 0x000000ffff6a7224 */ /* 0x000fce00078e00da */
.L_x_39126:
[----:B------:R-:W-:Y:S05]  /*14040*/  BSYNC B3 ;  /* 0x0000000000037941 */ /* 0x000fea0003800000 */
.L_x_39124:
        /* <DEDUP_REMOVED lines=16> */
.L_x_39130:
[----:B------:R-:W-:Y:S05]  /*14150*/  BSYNC B4 ;  /* 0x0000000000047941 */ /* 0x000fea0003800000 */
.L_x_39129:
        /* <DEDUP_REMOVED lines=44> */
.L_x_39128:
[----:B------:R-:W-:Y:S05]  /*14420*/  BSYNC B3 ;  /* 0x0000000000037941 */ /* 0x000fea0003800000 */
.L_x_39127:
        /* <DEDUP_REMOVED lines=10> */
.L_x_39123:
[----:B------:R-:W-:Y:S05]  /*144d0*/  BSYNC B2 ;  /* 0x0000000000027941 */ /* 0x000fea0003800000 */
.L_x_39122:
        /* <DEDUP_REMOVED lines=18> */
.L_x_39134:
[----:B------:R-:W-:-:S07]  /*14600*/  MOV R101, R218 ;  /* 0x000000da00657202 */ /* 0x000fce0000000f00 */
.L_x_39135:
[----:B------:R-:W-:Y:S05]  /*14610*/  BSYNC B3 ;  /* 0x0000000000037941 */ /* 0x000fea0003800000 */
.L_x_39133:
        /* <DEDUP_REMOVED lines=16> */
.L_x_39139:
[----:B------:R-:W-:Y:S05]  /*14720*/  BSYNC B4 ;  /* 0x0000000000047941 */ /* 0x000fea0003800000 */
.L_x_39138:
        /* <DEDUP_REMOVED lines=44> */
.L_x_39137:
[----:B------:R-:W-:Y:S05]  /*149f0*/  BSYNC B3 ;  /* 0x0000000000037941 */ /* 0x000fea0003800000 */
.L_x_39136:
        /* <DEDUP_REMOVED lines=10> */
.L_x_39132:
[----:B------:R-:W-:Y:S05]  /*14aa0*/  BSYNC B2 ;  /* 0x0000000000027941 */ /* 0x000fea0003800000 */
.L_x_39131:
        /* <DEDUP_REMOVED lines=18> */
.L_x_39143:
[----:B------:R-:W-:-:S07]  /*14bd0*/  IMAD.MOV.U32 R106, RZ, RZ, R218 ;  /* 0x000000ffff6a7224 */ /* 0x000fce00078e00da */
.L_x_39144:
[----:B------:R-:W-:Y:S05]  /*14be0*/  BSYNC B3 ;  /* 0x0000000000037941 */ /* 0x000fea0003800000 */
.L_x_39142:
        /* <DEDUP_REMOVED lines=16> */
.L_x_39148:
[----:B------:R-:W-:Y:S05]  /*14cf0*/  BSYNC B4 ;  /* 0x0000000000047941 */ /* 0x000fea0003800000 */
.L_x_39147:
        /* <DEDUP_REMOVED lines=44> */
.L_x_39146:
[----:B------:R-:W-:Y:S05]  /*14fc0*/  BSYNC B3 ;  /* 0x0000000000037941 */ /* 0x000fea0003800000 */
.L_x_39145:
        /* <DEDUP_REMOVED lines=10> */
.L_x_39141:
[----:B------:R-:W-:Y:S05]  /*15070*/  BSYNC B2 ;  /* 0x0000000000027941 */ /* 0x000fea0003800000 */
.L_x_39140:
        /* <DEDUP_REMOVED lines=18> */
.L_x_39152:
[----:B------:R-:W-:-:S07]  /*151a0*/  MOV R103, R218 ;  /* 0x000000da00677202 */ /* 0x000fce0000000f00 */
.L_x_39153:
[----:B------:R-:W-:Y:S05]  /*151b0*/  BSYNC B3 ;  /* 0x0000000000037941 */ /* 0x000fea0003800000 */
.L_x_39151:
        /* <DEDUP_REMOVED lines=16> */
.L_x_39157:
[----:B------:R-:W-:Y:S05]  /*152c0*/  BSYNC B4 ;  /* 0x0000000000047941 */ /* 0x000fea0003800000 */
.L_x_39156:
        /* <DEDUP_REMOVED lines=44> */
.L_x_39155:
[----:B------:R-:W-:Y:S05]  /*15590*/  BSYNC B3 ;  /* 0x0000000000037941 */ /* 0x000fea0003800000 */
.L_x_39154:
        /* <DEDUP_REMOVED lines=10> */
.L_x_39150:
[----:B------:R-:W-:Y:S05]  /*15640*/  BSYNC B2 ;  /* 0x0000000000027941 */ /* 0x000fea0003800000 */
.L_x_39149:
        /* <DEDUP_REMOVED lines=15> */
.L_x_39121:
[----:B------:R-:W-:Y:S05]  /*15740*/  BSYNC B1 ;  /* 0x0000000000017941 */ /* 0x000fea0003800000 */
.L_x_39120:
        /* <DEDUP_REMOVED lines=10> */
[----:B------:R-:W-:Y:S01]  /*157f0*/  FADD.FTZ R104, R55, R104 ;  /* 0x0000006837687221 */ /* 0x000fe20000010000 */
[----:B------:R-:W-:-:S02]  /*15800*/  SHF.R.S32.HI R224, RZ, 0x1f, R220 ;  /* 0x0000001fffe07819 */ /* 0x000fc400000114dc */
[----:B------:R-:W-:Y:S02]  /*15810*/  @P2 LOP3.LUT R222, R222, 0x40, RZ, 0xfc, !PT ;  /* 0x00000040dede2812 */ /* 0x000fe400078efcff */
        /* <DEDUP_REMOVED lines=198> */
.L_x_39195:
        /* <DEDUP_REMOVED lines=18> */
[----:B--2---:R-:W-:Y:S01]  /*165a0*/  IADD3 R104, R225, -0x1, RZ ;  /* 0xffffffffe1687810 */ /* 0x004fe20007ffe0ff */
[----:B------:R-:W-:Y:S01]  /*165b0*/  BSSY B2, `(.L_x_39161) ;  /* 0x0000018000027945 */ /* 0x000fe20003800000 */
[----:B------:R-:W-:-:S03]  /*165c0*/  LOP3.LUT R221, R206, 0x1f, RZ, 0xc0, !PT ;  /* 0x0000001fcedd7812 */ /* 0x000fc600078ec0ff */
[----:B------:R-:W-:-:S05]  /*165d0*/  IMAD R104, R104, R227, RZ ;  /* 0x000000e368687224 */ /* 0x000fca00078e02ff */
[----:B------:R-:W-:-:S04]  /*165e0*/  SHF.R.S32.HI R105, RZ, 0x1f, R104 ;  /* 0x0000001fff697819 */ /* 0x000fc80000011468 */
[----:B------:R-:W-:-:S04]  /*165f0*/  LEA.HI R104, R105, R104, RZ, 0x2 ;  /* 0x0000006869687211 */ /* 0x000fc800078f10ff */
[----:B------:R-:W-:Y:S01]  /*16600*/  LEA.HI.SX32 R225, R104, R221, 0x1e ;  /* 0x000000dd68e17211 */ /* 0x000fe200078ff2ff */
[----:B------:R-:W-:Y:S06]  /*16610*/  @!P1 BRA `(.L_x_39162) ;  /* 0x0000000000449947 */ /* 0x000fec0003800000 */
[----:B------:R-:W1:Y:S01]  /*16620*/  LDC.64 R226, c[0x0][0x2b8] ;  /* 0x0000ae00ffe27b82 */ /* 0x000e620000000a00 */
        /* <DEDUP_REMOVED lines=16> */
.L_x_39162:
[----:B------:R-:W-:Y:S05]  /*16730*/  BSYNC B2 ;  /* 0x0000000000027941 */ /* 0x000fea0003800000 */
.L_x_39161:
[----:B------:R-:W-:Y:S01]  /*16740*/  LOP3.LUT P2, RZ, R222, 0x40000, RZ, 0xc0, !PT ;  /* 0x00040000deff7812 */ /* 0x000fe2000784c0ff */
[----:B------:R-:W-:-:S12]  /*16750*/  BSSY B2, `(.L_x_39163) ;  /* 0x0000013000027945 */ /* 0x000fd80003800000 */
[----:B------:R-:W-:Y:S05]  /*16760*/  @!P2 BRA `(.L_x_39164) ;  /* 0x000000000044a947 */ /* 0x000fea0003800000 */
[----:B-1----:R-:W1:Y:S01]  /*16770*/  LDC.64 R226, c[0x0][0x2b8] ;  /* 0x0000ae00ffe27b82 */ /* 0x002e620000000a00 */
        /* <DEDUP_REMOVED lines=16> */
.L_x_39164:
[----:B------:R-:W-:Y:S05]  /*16880*/  BSYNC B2 ;  /* 0x0000000000027941 */ /* 0x000fea0003800000 */
.L_x_39163:
[----:B------:R-:W-:Y:S01]  /*16890*/  LOP3.LUT P2, RZ, R222, 0x20000, RZ, 0xc0, !PT ;  /* 0x00020000deff7812 */ /* 0x000fe2000784c0ff */
[----:B------:R-:W-:-:S12]  /*168a0*/  BSSY B2, `(.L_x_39165) ;  /* 0x0000013000027945 */ /* 0x000fd80003800000 */
[----:B------:R-:W-:Y:S05]  /*168b0*/  @!P2 BRA `(.L_x_39166) ;  /* 0x000000000044a947 */ /* 0x000fea0003800000 */
[----:B-12---:R-:W1:Y:S01]  /*168c0*/  LDC.64 R226, c[0x0][0x2b8] ;  /* 0x0000ae00ffe27b82 */ /* 0x006e620000000a00 */
        /* <DEDUP_REMOVED lines=16> */
.L_x_39166:
[----:B------:R-:W-:Y:S05]  /*169d0*/  BSYNC B2 ;  /* 0x0000000000027941 */ /* 0x000fea0003800000 */
.L_x_39165:
[----:B------:R-:W-:Y:S01]  /*169e0*/  LOP3.LUT P2, RZ, R222, 0x10000, RZ, 0xc0, !PT ;  /* 0x00010000deff7812 */ /* 0x000fe2000784c0ff */
[----:B------:R-:W-:-:S12]  /*169f0*/  BSSY B2, `(.L_x_39167) ;  /* 0x0000013000027945 */ /* 0x000fd80003800000 */
[----:B------:R-:W-:Y:S05]  /*16a00*/  @!P2 BRA `(.L_x_39168) ;  /* 0x000000000044a947 */ /* 0x000fea0003800000 */
[----:B-123--:R-:W1:Y:S01]  /*16a10*/  LDC.64 R226, c[0x0][0x2b8] ;  /* 0x0000ae00ffe27b82 */ /* 0x00ee620000000a00 */
        /* <DEDUP_REMOVED lines=16> */
.L_x_39168:
[----:B------:R-:W-:Y:S05]  /*16b20*/  BSYNC B2 ;  /* 0x0000000000027941 */ /* 0x000fea0003800000 */
.L_x_39167:
[----:B------:R-:W-:Y:S01]  /*16b30*/  LOP3.LUT P2, RZ, R222, 0x8000, RZ, 0xc0, !PT ;  /* 0x00008000deff7812 */ /* 0x000fe2000784c0ff */
[----:B------:R-:W-:-:S12]  /*16b40*/  BSSY B2, `(.L_x_39169) ;  /* 0x0000013000027945 */ /* 0x000fd80003800000 */
[----:B------:R-:W-:Y:S05]  /*16b50*/  @!P2 BRA `(.L_x_39170) ;  /* 0x000000000044a947 */ /* 0x000fea0003800000 */
[----:B-1234-:R-:W1:Y:S01]  /*16b60*/  LDC.64 R226, c[0x0][0x2b8] ;  /* 0x0000ae00ffe27b82 */ /* 0x01ee620000000a00 */
        /* <DEDUP_REMOVED lines=16> */
.L_x_39170:
[----:B------:R-:W-:Y:S05]  /*16c70*/  BSYNC B2 ;  /* 0x0000000000027941 */ /* 0x000fea0003800000 */
.L_x_39169:
        /* <DEDUP_REMOVED lines=20> */
.L_x_39172:
[----:B------:R-:W-:Y:S05]  /*16dc0*/  BSYNC B2 ;  /* 0x0000000000027941 */ /* 0x000fea0003800000 */
.L_x_39171:
        /* <DEDUP_REMOVED lines=20> */
.L_x_39174:
[----:B------:R-:W-:Y:S05]  /*16f10*/  BSYNC B2 ;  /* 0x0000000000027941 */ /* 0x000fea0003800000 */
.L_x_39173:
        /* <DEDUP_REMOVED lines=20> */
.L_x_39176:
[----:B------:R-:W-:Y:S05]  /*17060*/  BSYNC B2 ;  /* 0x0000000000027941 */ /* 0x000fea0003800000 */
.L_x_39175:
        /* <DEDUP_REMOVED lines=20> */
.L_x_39178:
[----:B------:R-:W-:Y:S05]  /*171b0*/  BSYNC B2 ;  /* 0x0000000000027941 */ /* 0x000fea0003800000 */
.L_x_39177:
        /* <DEDUP_REMOVED lines=20> */
.L_x_39180:
[----:B------:R-:W-:Y:S05]  /*17300*/  BSYNC B2 ;  /* 0x0000000000027941 */ /* 0x000fea0003800000 */
.L_x_39179:
        /* <DEDUP_REMOVED lines=20> */
.L_x_39182:
[----:B------:R-:W-:Y:S05]  /*17450*/  BSYNC B2 ;  /* 0x0000000000027941 */ /* 0x000fea0003800000 */
.L_x_39181:
[----:B------:R-:W-:-:S13]  /*17460*/  LOP3.LUT P2, RZ, R222, 0x100, RZ, 0xc0, !PT ;  /* 0x00000100deff7812 */ /* 0x000fda000784c0ff */
        /* <DEDUP_REMOVED lines=10> */
[----:B------:R-:W-:-:S03]  /*17510*/  FMUL.FTZ R229, R224, R229 ;  /* 0x000000e5e0e57220 */ /* 0x000fc60000410000 */
[----:B------:R-:W-:Y:S01]  /*17520*/  FFMA.FTZ R106, R153, R106, R0 ;  /* 0x0000006a996a7223 */ /* 0x000fe20000010000 */
[----:B-1----:R-:W-:-:S04]  /*17530*/  IMAD.WIDE.U32 R224, R225, 0x10, R104 ;  /* 0x00000010e1e07825 */ /* 0x002fc800078e0068 */
[----:B------:R-:W-:Y:S01]  /*17540*/  FFMA.FTZ R104, R151, R107, R2 ;  /* 0x0000006b97687223 */ /* 0x000fe20000010002 */
[----:B------:R-:W-:Y:S01]  /*17550*/  FFMA.FTZ R105, R152, R223, R177 ;  /* 0x000000df98697223 */ /* 0x000fe200000100b1 */
[----:B------:R-:W-:-:S05]  /*17560*/  FFMA.FTZ R107, R154, R229, R179 ;  /* 0x000000e59a6b7223 */ /* 0x000fca00000100b3 */
[----:B------:R1:W-:Y:S02]  /*17570*/  STG.E.128 desc[UR6][R224.64], R104 ;  /* 0x00000068e0007986 */ /* 0x0003e4000c101d06 */
.L_x_39160:
[----:B------:R-:W-:Y:S05]  /*17580*/  BSYNC B1 ;  /* 0x0000000000017941 */ /* 0x000fea0003800000 */
.L_x_39159:
[----:B-1234-:R-:W1:Y:S02]  /*17590*/  LDC.64 R104, c[0x0][0x210] ;  /* 0x00008400ff687b82 */ /* 0x01ee640000000a00 */
[----:B-1----:R-:W-:-:S04]  /*175a0*/  LEA R220, R104, R220, 0x2 ;  /* 0x000000dc68dc7211 */ /* 0x002fc800078e10ff */
[----:B------:R-:W-:-:S13]  /*175b0*/  ISETP.GE.AND P2, PT, R220, R105, PT ;  /* 0x00000069dc00720c */ /* 0x000fda0003f46270 */
[----:B------:R-:W-:Y:S05]  /*175c0*/  @!P2 BRA `(.L_x_39183) ;  /* 0xfffffeb00038a947 */ /* 0x000fea000383ffff */
[----:B------:R-:W-:Y:S05]  /*175d0*/  BSYNC B0 ;  /* 0x0000000000007941 */ /* 0x000fea0003800000 */
.L_x_38679:
[----:B------:R-:W-:Y:S05]  /*175e0*/  EXIT ;  /* 0x000000000000794d */ /* 0x000fea0003800000 */
.L_x_39158:
        /* <DEDUP_REMOVED lines=8> */
.L_x_39185:
[----:B------:R-:W-:Y:S05]  /*17670*/  BSYNC B1 ;  /* 0x0000000000017941 */ /* 0x000fea0003800000 */
.L_x_39184:
        /* <DEDUP_REMOVED lines=14> */
.L_x_39186:
        /* <DEDUP_REMOVED lines=9> */
.L_x_39187:
[----:B------:R-:W-:Y:S02]  /*177f0*/  IMAD.MOV.U32 R235, RZ, RZ, 0x8 ;  /* 0x00000008ffeb7424 */ /* 0x000fe400078e00ff */
[----:B------:R-:W-:-:S04]  /*17800*/  IMAD.MOV.U32 R104, RZ, RZ, R234 ;  /* 0x000000ffff687224 */ /* 0x000fc800078e00ea */
[----:B------:R-:W-:-:S05]  /*17810*/  FADD.FTZ R228, R107, R104 ;  /* 0x000000686be47221 */ /* 0x000fca0000010000 */
[----:B------:R-:W-:-:S07]  /*17820*/  MOV R236, R228 ;  /* 0x000000e400ec7202 */ /* 0x000fce0000000f00 */
[----:B------:R-:W-:Y:S05]  /*17830*/  WARPSYNC.COLLECTIVE R233, `(.L_x_39188) ;  /* 0x00000000e9087348 */ /* 0x000fea0003c00000 */
[----:B------:R0:W1:Y:S02]  /*17840*/  SHFL.BFLY P6, R234, R236, R235, R238 ;  /* 0x0c0000ebecea7389 */ /* 0x00006400000c00ee */
[----:B01----:R-:W-:Y:S01]  /*17850*/  ENDCOLLECTIVE ;  /* 0x000000000000791b */ /* 0x003fe20003800000 */
.L_x_39188:
[----:B------:R-:W-:Y:S01]  /*17860*/  HFMA2.MMA R235, -RZ, RZ, 0, 9.5367431640625e-07 ;  /* 0x00000010ffeb7435 */ /* 0x000fe200000001ff */
[----:B------:R-:W-:-:S05]  /*17870*/  MOV R223, R234 ;  /* 0x000000ea00df7202 */ /* 0x000fca0000000f00 */
[----:B------:R-:W-:-:S04]  /*17880*/  FADD.FTZ R229, R228, R223 ;  /* 0x000000dfe4e57221 */ /* 0x000fc80000010000 */
[----:B------:R-:W-:-:S07]  /*17890*/  IMAD.MOV.U32 R236, RZ, RZ, R229 ;  /* 0x000000ffffec7224 */ /* 0x000fce00078e00e5 */
[----:B------:R-:W-:Y:S05]  /*178a0*/  WARPSYNC.COLLECTIVE R233, `(.L_x_39189) ;  /* 0x00000000e9087348 */ /* 0x000fea0003c00000 */
[----:B------:R0:W1:Y:S02]  /*178b0*/  SHFL.BFLY P6, R234, R236, R235, R238 ;  /* 0x0c0000ebecea7389 */ /* 0x00006400000c00ee */
[----:B01----:R-:W-:Y:S01]  /*178c0*/  ENDCOLLECTIVE ;  /* 0x000000000000791b */ /* 0x003fe20003800000 */
.L_x_39189:
        /* <DEDUP_REMOVED lines=112> */
.L_x_39190:
[----:B------:R-:W-:Y:S01]  /*17fd0*/  HFMA2.MMA R235, -RZ, RZ, 0, 1.1920928955078125e-07 ;  /* 0x00000002ffeb7435 */ /* 0x000fe200000001ff */
[----:B------:R-:W-:-:S05]  /*17fe0*/  MOV R105, R234 ;  /* 0x000000ea00697202 */ /* 0x000fca0000000f00 */
[----:B------:R-:W-:-:S04]  /*17ff0*/  FADD.FTZ R105, R104, R105 ;  /* 0x0000006968697221 */ /* 0x000fc80000010000 */
[----:B------:R-:W-:-:S07]  /*18000*/  IMAD.MOV.U32 R236, RZ, RZ, R105 ;  /* 0x000000ffffec7224 */ /* 0x000fce00078e0069 */
[----:B------:R-:W-:Y:S05]  /*18010*/  WARPSYNC.COLLECTIVE R233, `(.L_x_39191) ;  /* 0x00000000e9087348 */ /* 0x000fea0003c00000 */
[----:B------:R0:W1:Y:S02]  /*18020*/  SHFL.BFLY P6, R234, R236, R235, R238 ;  /* 0x0c0000ebecea7389 */ /* 0x00006400000c00ee */
[----:B01----:R-:W-:Y:S01]  /*18030*/  ENDCOLLECTIVE ;  /* 0x000000000000791b */ /* 0x003fe20003800000 */
.L_x_39191:
[----:B------:R-:W-:Y:S02]  /*18040*/  IMAD.MOV.U32 R235, RZ, RZ, 0x4 ;  /* 0x00000004ffeb7424 */ /* 0x000fe400078e00ff */
[----:B------:R-:W-:-:S04]  /*18050*/  IMAD.MOV.U32 R106, RZ, RZ, R234 ;  /* 0x000000ffff6a7224 */ /* 0x000fc800078e00ea */
[----:B------:R-:W-:-:S05]  /*18060*/  FADD.FTZ R106, R105, R106 ;  /* 0x0000006a696a7221 */ /* 0x000fca0000010000 */
[----:B------:R-:W-:-:S07]  /*18070*/  MOV R236, R106 ;  /* 0x0000006a00ec7202 */ /* 0x000fce0000000f00 */
[----:B------:R-:W-:Y:S05]  /*18080*/  WARPSYNC.COLLECTIVE R233, `(.L_x_39192) ;  /* 0x00000000e9087348 */ /* 0x000fea0003c00000 */
[----:B------:R0:W1:Y:S02]  /*18090*/  SHFL.BFLY P6, R234, R236, R235, R238 ;  /* 0x0c0000ebecea7389 */ /* 0x00006400000c00ee */
[----:B01----:R-:W-:Y:S01]  /*180a0*/  ENDCOLLECTIVE ;  /* 0x000000000000791b */ /* 0x003fe20003800000 */
.L_x_39192:
[----:B------:R-:W-:Y:S01]  /*180b0*/  HFMA2.MMA R235, -RZ, RZ, 0, 4.76837158203125e-07 ;  /* 0x00000008ffeb7435 */ /* 0x000fe200000001ff */
[----:B------:R-:W-:-:S05]  /*180c0*/  MOV R107, R234 ;  /* 0x000000ea006b7202 */ /* 0x000fca0000000f00 */
[----:B------:R-:W-:-:S04]  /*180d0*/  FADD.FTZ R107, R106, R107 ;  /* 0x0000006b6a6b7221 */ /* 0x000fc80000010000 */
[----:B------:R-:W-:-:S07]  /*180e0*/  IMAD.MOV.U32 R236, RZ, RZ, R107 ;  /* 0x000000ffffec7224 */ /* 0x000fce00078e006b */
[----:B------:R-:W-:Y:S05]  /*180f0*/  WARPSYNC.COLLECTIVE R233, `(.L_x_39193) ;  /* 0x00000000e9087348 */ /* 0x000fea0003c00000 */
[----:B------:R0:W1:Y:S02]  /*18100*/  SHFL.BFLY P6, R234, R236, R235, R238 ;  /* 0x0c0000ebecea7389 */ /* 0x00006400000c00ee */
[----:B01----:R-:W-:Y:S01]  /*18110*/  ENDCOLLECTIVE ;  /* 0x000000000000791b */ /* 0x003fe20003800000 */
.L_x_39193:
[----:B------:R-:W-:Y:S02]  /*18120*/  IMAD.MOV.U32 R235, RZ, RZ, 0x10 ;  /* 0x00000010ffeb7424 */ /* 0x000fe400078e00ff */
[----:B------:R-:W-:-:S04]  /*18130*/  IMAD.MOV.U32 R228, RZ, RZ, R234 ;  /* 0x000000ffffe47224 */ /* 0x000fc800078e00ea */
[----:B------:R-:W-:-:S05]  /*18140*/  FADD.FTZ R228, R107, R228 ;  /* 0x000000e46be47221 */ /* 0x000fca0000010000 */
[----:B------:R-:W-:-:S07]  /*18150*/  MOV R236, R228 ;  /* 0x000000e400ec7202 */ /* 0x000fce0000000f00 */
[----:B------:R-:W-:Y:S05]  /*18160*/  WARPSYNC.COLLECTIVE R233, `(.L_x_39194) ;  /* 0x00000000e9087348 */ /* 0x000fea0003c00000 */
[----:B------:R0:W1:Y:S02]  /*18170*/  SHFL.BFLY P6, R234, R236, R235, R238 ;  /* 0x0c0000ebecea7389 */ /* 0x00006400000c00ee */
[----:B01----:R-:W-:Y:S01]  /*18180*/  ENDCOLLECTIVE ;  /* 0x000000000000791b */ /* 0x003fe20003800000 */
.L_x_39194:
[----:B------:R-:W-:Y:S01]  /*18190*/  MOV R229, R234 ;  /* 0x000000ea00e57202 */ /* 0x000fe20000000f00 */
[----:B------:R-:W-:Y:S06]  /*181a0*/  BRA `(.L_x_39195) ;  /* 0xffffffe000b47947 */ /* 0x000fec000383ffff */
.L_x_39196:
        /* <DEDUP_REMOVED lines=13> */
.L_x_44477:


//--------------------- .text._ZN10layer_norm13ln_fwd_kernelINS_13Kernel_traitsI6__halfffffjLj1536ELj1ELj4ELj1ELj16ENS_18Kernel_traits_baseILj1536ES2_ffffjLj128EEEEELb1ELb1ELb1ELb1EEEvNS_9FwdParamsE --------------------------
	.section	.text._ZN10layer_norm13ln_fwd_kernelINS_13Kernel_traitsI6__halfffffjLj1536ELj1ELj4ELj1ELj16ENS_18Kernel_traits_baseILj1536ES2_ffffjLj128EEEEELb1ELb1ELb1ELb1EEEvNS_9FwdParamsE,"ax",@progbits
	.align	128
        .global         _ZN10layer_norm13ln_fwd_kernelINS_13Kernel_traitsI6__halfffffjLj1536ELj1ELj4ELj1ELj16ENS_18Kernel_traits_baseILj1536ES2_ffffjLj128EEEEELb1ELb1ELb1ELb1EEEvNS_9FwdParamsE
        .type           _ZN10layer_norm13ln_fwd_kernelINS_13Kernel_traitsI6__halfffffjLj1536ELj1ELj4ELj1ELj16ENS_18Kernel_traits_baseILj1536ES2_ffffjLj128EEEEELb1ELb1ELb1ELb1EEEvNS_9FwdParamsE,@function
        .size           _ZN10layer_norm13ln_fwd_kernelINS_13Kernel_traitsI6__halfffffjLj1536ELj1ELj4ELj1ELj16ENS_18Kernel_traits_baseILj1536ES2_ffffjLj128EEEEELb1ELb1ELb1ELb1EEEvNS_9FwdParamsE,(.L_x_44478 - _ZN10layer_norm13ln_fwd_kernelINS_13Kernel_traitsI6__halfffffjLj1536ELj1ELj4ELj1ELj16ENS_18Kernel_traits_baseILj1536ES2_ffffjLj128EEEEELb1ELb1ELb1ELb1EEEvNS_9FwdParamsE)
        .other          _ZN10layer_norm13ln_fwd_kernelINS_13Kernel_traitsI6__halfffffjLj1536ELj1ELj4ELj1ELj16ENS_18Kernel_traits_baseILj1536ES2_ffffjLj128EEEEELb1ELb1ELb1ELb1EEEvNS_9FwdParamsE,@"STO_CUDA_ENTRY STV_DEFAULT"
_ZN10layer_norm13ln_fwd_kernelINS_13Kernel_traitsI6__halfffffjLj1536ELj1ELj4ELj1ELj16ENS_18Kernel_traits_baseILj1536ES2_ffffjLj128EEEEELb1ELb1ELb1ELb1EEEvNS_9FwdParamsE:
.text._ZN10layer_norm13ln_fwd_kernelINS_13Kernel_traitsI6__halfffffjLj1536ELj1ELj4ELj1ELj16ENS_18Kernel_traits_baseILj1536ES2_ffffjLj128EEEEELb1ELb1ELb1ELb1EEEvNS_9FwdParamsE:
        /* <DEDUP_REMOVED lines=15> */
[----:B0-----:R-:W-:-:S04]  /*00f0*/  @P0 MOV R4, R0 ;  /* 0x0000000000040202 */ /* 0x001fc80000000f00 */
[----:B------:R-:W0:Y:S01]  /*0100*/  LDC.64 R36, c[0x0][0x260] ;  /* 0x00009800ff247b82 */ /* 0x000e220000000a00 */
[----:B-1----:R-:W-:-:S06]  /*0110*/  @P0 IMAD.MOV.U32 R5, RZ, RZ, R215 ;  /* 0x000000ffff050224 */ /* 0x002fcc00078e00d7 */
[----:B------:R-:W3:Y:S01]  /*0120*/  @P0 LDG.E.64 R4, desc[UR6][R4.64] ;  /* 0x0000000604040981 */ /* 0x000ee2000c1e1b00 */
[--C-:B--2---:R-:W-:Y:S01]  /*0130*/  IMAD R217, R10, UR8, R219.reuse ;  /* 0x000000080ad97c24 */ /* 0x104fe2000f8e02db */
[----:B------:R-:W-:Y:S01]  /*0140*/  ULDC.64 UR8, c[0x0][0x2c8] ;  /* 0x0000b20000087ab9 */ /* 0x000fe20000000a00 */
        /* <DEDUP_REMOVED lines=10> */
[----:B------:R-:W-:Y:S02]  /*01f0*/  LOP3.LUT R41, R219, 0x140, RZ, 0xfc, !PT ;  /* 0x00000140db297812 */ /* 0x000fe400078efcff */
        /* <DEDUP_REMOVED lines=38> */
[----:B------:R-:W-:-:S04]  /*0460*/  LOP3.LUT R5, R7, UR21, R2, 0x96, !PT ;  /* 0x0000001507057c12 */ /* 0x000fc8000f8e9602 */
[----:B------:R-:W-:Y:S01]  /*0470*/  LOP3.LUT R2, R9, UR20, R4, 0x96, !PT ;  /* 0x0000001409027c12 */ /* 0x000fe2000f8e9604 */
[----:B------:R-:W-:-:S04]  /*0480*/  UIADD3 UR23, UR5, 0x646e171e, URZ ;  /* 0x646e171e05177890 */ /* 0x000fc8000fffe03f */
[----:B------:R-:W-:Y:S01]  /*0490*/  IMAD.WIDE.U32 R2, R2, -0x2daee0ad, RZ ;  /* 0xd2511f5302027825 */ /* 0x000fe200078e00ff */
[----:B------:R-:W-:-:S04]  /*04a0*/  UIADD3 UR22, UR4, -0x4ab325aa, URZ ;  /* 0xb54cda5604167890 */ /* 0x000fc8000fffe03f */
[----:B------:R-:W-:Y:S01]  /*04b0*/  LOP3.LUT R32, R3, UR23, R6, 0x96, !PT ;  /* 0x0000001703207c12 */ /* 0x000fe2000f8e9606 */
[----:B------:R-:W-:Y:S01]  /*04c0*/  IMAD.WIDE.U32 R4, R5, -0x326172a9, RZ ;  /* 0xcd9e8d5705047825 */ /* 0x000fe200078e00ff */
[----:B------:R-:W-:-:S03]  /*04d0*/  UIADD3 UR24, UR4, 0x5384540f, URZ ;  /* 0x5384540f04187890 */ /* 0x000fc6000fffe03f */
[----:B------:R-:W-:Y:S01]  /*04e0*/  IMAD.WIDE.U32 R32, R32, -0x326172a9, RZ ;  /* 0xcd9e8d5720207825 */ /* 0x000fe200078e00ff */
[----:B------:R-:W-:Y:S02]  /*04f0*/  ISETP.NE.U32.AND P0, PT, RZ, UR8, PT ;  /* 0x00000008ff007c0c */ /* 0x000fe4000bf05070 */
[----:B------:R-:W-:Y:S02]  /*0500*/  LOP3.LUT R7, R5, UR22, R8, 0x96, !PT ;  /* 0x0000001605077c12 */ /* 0x000fe4000f8e9608 */
[----:B------:R-:W-:Y:S01]  /*0510*/  LOP3.LUT R160, R33, UR24, R4, 0x96, !PT ;  /* 0x0000001821a07c12 */ /* 0x000fe2000f8e9604 */
[----:B------:R-:W-:Y:S01]  /*0520*/  UIADD3 UR25, UR5, 0x1fd5c5a3, URZ ;  /* 0x1fd5c5a305197890 */ /* 0x000fe2000fffe03f */
[----:B------:R-:W-:Y:S01]  /*0530*/  ISETP.NE.AND.EX P0, PT, RZ, UR9, PT, P0 ;  /* 0x00000009ff007c0c */ /* 0x000fe2000bf05300 */
[----:B------:R-:W-:Y:S01]  /*0540*/  IMAD.WIDE.U32 R6, R7, -0x2daee0ad, RZ ;  /* 0xd2511f5307067825 */ /* 0x000fe200078e00ff */
[----:B------:R-:W-:-:S03]  /*0550*/  UIADD3 UR27, UR5, -0x24c28bd8, URZ ;  /* 0xdb3d7428051b7890 */ /* 0x000fc6000fffe03f */
[----:B------:R-:W-:Y:S01]  /*0560*/  IMAD.HI.U32 R3, R160, -0x2daee0ad, RZ ;  /* 0xd2511f53a0037827 */ /* 0x000fe200078e00ff */
[----:B------:R-:W-:Y:S02]  /*0570*/  LOP3.LUT R161, R7, UR25, R2, 0x96, !PT ;  /* 0x0000001907a17c12 */ /* 0x000fe4000f8e9602 */
[----:B------:R-:W-:Y:S02]  /*0580*/  LOP3.LUT R33, R219, 0x60, RZ, 0xfc, !PT ;  /* 0x00000060db217812 */ /* 0x000fe400078efcff */
[----:B------:R-:W-:Y:S02]  /*0590*/  LOP3.LUT R2, R3, UR27, R6, 0x96, !PT ;  /* 0x0000001b03027c12 */ /* 0x000fe4000f8e9606 */
[----:B------:R-:W-:Y:S01]  /*05a0*/  LOP3.LUT R3, R219, 0x20, RZ, 0xfc, !PT ;  /* 0x00000020db037812 */ /* 0x000fe200078efcff */
[----:B------:R-:W-:Y:S01]  /*05b0*/  UIADD3 UR26, UR4, -0xe443238, URZ ;  /* 0xf1bbcdc8041a7890 */ /* 0x000fe2000fffe03f */
[----:B------:R-:W-:Y:S01]  /*05c0*/  IMAD.HI.U32 R5, R161, -0x326172a9, RZ ;  /* 0xcd9e8d57a1057827 */ /* 0x000fe200078e00ff */
[----:B------:R-:W-:-:S02]  /*05d0*/  @P0 LEA R12, P1, R33, UR8, 0x3 ;  /* 0x00000008210c0c11 */ /* 0x000fc4000f8218ff */
[----:B------:R-:W-:Y:S02]  /*05e0*/  @P0 LEA R6, P5, R3, UR8, 0x3 ;  /* 0x0000000803060c11 */ /* 0x000fe4000f8a18ff */
[----:B------:R-:W-:Y:S02]  /*05f0*/  @P0 LEA R16, P3, R117, UR8, 0x3 ;  /* 0x0000000875100c11 */ /* 0x000fe4000f8618ff */
[----:B------:R-:W-:Y:S02]  /*0600*/  @P0 LEA R4, P4, R219, UR8, 0x3 ;  /* 0x00000008db040c11 */ /* 0x000fe4000f8818ff */
[----:B------:R-:W-:Y:S02]  /*0610*/  @P0 LEA R8, P6, R31, UR8, 0x3 ;  /* 0x000000081f080c11 */ /* 0x000fe4000f8c18ff */
[----:B------:R-:W-:Y:S01]  /*0620*/  @P0 LEA R14, P2, R121, UR8, 0x3 ;  /* 0x00000008790e0c11 */ /* 0x000fe2000f8418ff */
[----:B------:R-:W-:Y:S01]  /*0630*/  @P0 IMAD.X R7, RZ, RZ, UR9, P5 ;  /* 0x00000009ff070e24 */ /* 0x000fe2000a8e06ff */
[----:B------:R-:W-:Y:S01]  /*0640*/  LOP3.LUT R32, R5, UR26, R32, 0x96, !PT ;  /* 0x0000001a05207c12 */ /* 0x000fe2000f8e9620 */
[----:B------:R-:W-:Y:S01]  /*0650*/  @P0 IMAD.X R13, RZ, RZ, UR9, P1 ;  /* 0x00000009ff0d0e24 */ /* 0x000fe200088e06ff */
[----:B------:R-:W-:Y:S01]  /*0660*/  @P0 IADD3.X R5, RZ, UR9, RZ, P4, !PT ;  /* 0x00000009ff050c10 */ /* 0x000fe2000a7fe4ff */
[----:B------:R-:W-:Y:S01]  /*0670*/  @P0 IMAD.X R17, RZ, RZ, UR9, P3 ;  /* 0x00000009ff110e24 */ /* 0x000fe200098e06ff */
[----:B------:R-:W-:Y:S01]  /*0680*/  @P0 IADD3.X R9, RZ, UR9, RZ, P6, !PT ;  /* 0x00000009ff090c10 */ /* 0x000fe2000b7fe4ff */
[----:B------:R1:W5:Y:S01]  /*0690*/  @P0 LDG.E.64 R156, desc[UR6][R6.64] ;  /* 0x00000006069c0981 */ /* 0x000362000c1e1b00 */
[----:B------:R-:W-:-:S02]  /*06a0*/  @P0 LEA R18, P4, R113, UR8, 0x3 ;  /* 0x0000000871120c11 */ /* 0x000fc4000f8818ff */
[----:B------:R-:W-:Y:S01]  /*06b0*/  @P0 LEA R22, P5, R109, UR8, 0x3 ;  /* 0x000000086d160c11 */ /* 0x000fe2000f8a18ff */
[----:B------:R1:W5:Y:S01]  /*06c0*/  @P0 LDG.E.64 R58, desc[UR6][R16.64] ;  /* 0x00000006103a0981 */ /* 0x000362000c1e1b00 */
[----:B------:R-:W-:Y:S02]  /*06d0*/  @P0 LEA R20, P6, R49, UR8, 0x3 ;  /* 0x0000000831140c11 */ /* 0x000fe4000f8c18ff */
[----:B------:R-:W-:Y:S01]  /*06e0*/  @P0 LEA R24, P1, R45, UR8, 0x3 ;  /* 0x000000082d180c11 */ /* 0x000fe2000f8218ff */
[----:B------:R1:W5:Y:S01]  /*06f0*/  @P0 LDG.E.64 R158, desc[UR6][R4.64] ;  /* 0x00000006049e0981 */ /* 0x000362000c1e1b00 */
[----:B------:R-:W-:Y:S02]  /*0700*/  @P0 IADD3.X R15, RZ, UR9, RZ, P2, !PT ;  /* 0x00000009ff0f0c10 */ /* 0x000fe400097fe4ff */
[----:B------:R-:W-:Y:S01]  /*0710*/  @P0 LEA R28, P3, R53, UR8, 0x3 ;  /* 0x00000008351c0c11 */ /* 0x000fe2000f8618ff */
[----:B------:R1:W5:Y:S01]  /*0720*/  @P0 LDG.E.64 R150, desc[UR6][R8.64] ;  /* 0x0000000608960981 */ /* 0x000362000c1e1b00 */
[----:B------:R-:W-:Y:S01]  /*0730*/  @P0 LEA R26, P2, R41, UR8, 0x3 ;  /* 0x00000008291a0c11 */ /* 0x000fe2000f8418ff */
[----:B------:R-:W-:Y:S01]  /*0740*/  @P0 IMAD.X R23, RZ, RZ, UR9, P5 ;  /* 0x00000009ff170e24 */ /* 0x000fe2000a8e06ff */
[----:B------:R-:W-:Y:S01]  /*0750*/  @P0 IADD3.X R19, RZ, UR9, RZ, P4, !PT ;  /* 0x00000009ff130c10 */ /* 0x000fe2000a7fe4ff */
[----:B------:R-:W-:Y:S01]  /*0760*/  @P0 IMAD.X R25, RZ, RZ, UR9, P1 ;  /* 0x00000009ff190e24 */ /* 0x000fe200088e06ff */
[----:B------:R-:W-:Y:S01]  /*0770*/  @P0 IADD3.X R21, RZ, UR9, RZ, P6, !PT ;  /* 0x00000009ff150c10 */ /* 0x000fe2000b7fe4ff */
[----:B------:R-:W-:Y:S01]  /*0780*/  @P0 IMAD.X R29, RZ, RZ, UR9, P3 ;  /* 0x00000009ff1d0e24 */ /* 0x000fe200098e06ff */
[----:B------:R-:W-:Y:S01]  /*0790*/  @P0 IADD3.X R27, RZ, UR9, RZ, P2, !PT ;  /* 0x00000009ff1b0c10 */ /* 0x000fe200097fe4ff */
[----:B------:R1:W5:Y:S01]  /*07a0*/  @P0 LDG.E.64 R60, desc[UR6][R14.64] ;  /* 0x000000060e3c0981 */ /* 0x000362000c1e1b00 */
[----:B------:R-:W-:Y:S01]  /*07b0*/  IMAD R218, R10, 0x4, R218 ;  /* 0x000000040ada7824 */ /* 0x000fe200078e02da */
[----:B------:R-:W-:-:S02]  /*07c0*/  ULDC UR8, c[0x0][0x214] ;  /* 0x0000850000087ab9 */ /* 0x000fc40000000800 */
[----:B------:R1:W5:Y:S04]  /*07d0*/  @P0 LDG.E.64 R56, desc[UR6][R18.64] ;  /* 0x0000000612380981 */ /* 0x000368000c1e1b00 */
[----:B------:R1:W5:Y:S04]  /*07e0*/  @P0 LDG.E.64 R148, desc[UR6][R12.64] ;  /* 0x000000060c940981 */ /* 0x000368000c1e1b00 */
[----:B------:R1:W5:Y:S04]  /*07f0*/  @P0 LDG.E.64 R54, desc[UR6][R22.64] ;  /* 0x0000000616360981 */ /* 0x000368000c1e1b00 */
[----:B------:R-:W5:Y:S04]  /*0800*/  @P0 LDG.E.64 R20, desc[UR6][R20.64] ;  /* 0x0000000614140981 */ /* 0x000f68000c1e1b00 */
[----:B------:R1:W5:Y:S04]  /*0810*/  @P0 LDG.E.64 R18, desc[UR6][R24.64] ;  /* 0x0000000618120981 */ /* 0x000368000c1e1b00 */
[----:B------:R1:W5:Y:S04]  /*0820*/  @P0 LDG.E.64 R16, desc[UR6][R26.64] ;  /* 0x000000061a100981 */ /* 0x000368000c1e1b00 */
[----:B------:R1:W5:Y:S01]  /*0830*/  @P0 LDG.E.64 R14, desc[UR6][R28.64] ;  /* 0x000000061c0e0981 */ /* 0x000362000c1e1b00 */
[----:B------:R-:W-:-:S02]  /*0840*/  LEA R210, P4, R3, UR10, 0x3 ;  /* 0x0000000a03d27c11 */ /* 0x000fc4000f8818ff */
[----:B------:R-:W-:Y:S02]  /*0850*/  LEA R10, P2, R219, UR10, 0x3 ;  /* 0x0000000adb0a7c11 */ /* 0x000fe4000f8418ff */
[----:B------:R-:W-:Y:S01]  /*0860*/  ISETP.GE.AND P1, PT, R218, UR8, PT ;  /* 0x00000008da007c0c */ /* 0x000fe2000bf26270 */
[----:B------:R-:W-:Y:S01]  /*0870*/  IMAD.X R211, RZ, RZ, UR11, P4 ;  /* 0x0000000bffd37e24 */ /* 0x000fe2000a0e06ff */
[----:B------:R-:W-:Y:S02]  /*0880*/  IADD3.X R11, RZ, UR11, RZ, P2, !PT ;  /* 0x0000000bff0b7c10 */ /* 0x000fe400097fe4ff */
[----:B------:R-:W-:Y:S02]  /*0890*/  LEA R206, P5, R31, UR10, 0x3 ;  /* 0x0000000a1fce7c11 */ /* 0x000fe4000f8a18ff */
[----:B------:R-:W-:Y:S02]  /*08a0*/  LEA R122, P6, R33, UR10, 0x3 ;  /* 0x0000000a217a7c11 */ /* 0x000fe4000f8c18ff */
[----:B------:R-:W-:-:S02]  /*08b0*/  LEA R118, P2, R121, UR10, 0x3 ;  /* 0x0000000a79767c11 */ /* 0x000fc4000f8418ff */
[----:B------:R-:W-:Y:S02]  /*08c0*/  LEA R114, P3, R117, UR10, 0x3 ;  /* 0x0000000a75727c11 */ /* 0x000fe4000f8618ff */
[----:B------:R-:W-:Y:S01]  /*08d0*/  LEA R110, P4, R113, UR10, 0x3 ;  /* 0x0000000a716e7c11 */ /* 0x000fe2000f8818ff */
[----:B------:R-:W-:Y:S01]  /*08e0*/  IMAD.X R123, RZ, RZ, UR11, P6 ;  /* 0x0000000bff7b7e24 */ /* 0x000fe2000b0e06ff */
[----:B------:R-:W-:Y:S01]  /*08f0*/  IADD3.X R207, RZ, UR11, RZ, P5, !PT ;  /* 0x0000000bffcf7c10 */ /* 0x000fe2000affe4ff */
[----:B------:R-:W-:Y:S01]  /*0900*/  IMAD.X R115, RZ, RZ, UR11, P3 ;  /* 0x0000000bff737e24 */ /* 0x000fe200098e06ff */
[----:B------:R-:W-:Y:S02]  /*0910*/  IADD3.X R119, RZ, UR11, RZ, P2, !PT ;  /* 0x0000000bff777c10 */ /* 0x000fe400097fe4ff */
[----:B------:R-:W-:Y:S02]  /*0920*/  IADD3.X R111, RZ, UR11, RZ, P4, !PT ;  /* 0x0000000bff6f7c10 */ /* 0x000fe4000a7fe4ff */
[----:B------:R-:W-:-:S02]  /*0930*/  LEA R50, P5, R109, UR10, 0x3 ;  /* 0x0000000a6d327c11 */ /* 0x000fc4000f8a18ff */
[----:B------:R-:W-:Y:S02]  /*0940*/  LEA R42, P2, R45, UR10, 0x3 ;  /* 0x0000000a2d2a7c11 */ /* 0x000fe4000f8418ff */
[----:B------:R-:W-:Y:S02]  /*0950*/  LEA R34, P4, R53, UR10, 0x3 ;  /* 0x0000000a35227c11 */ /* 0x000fe4000f8818ff */
[----:B------:R-:W-:Y:S02]  /*0960*/  LEA R46, P6, R49, UR10, 0x3 ;  /* 0x0000000a312e7c11 */ /* 0x000fe4000f8c18ff */
[----:B------:R-:W-:Y:S01]  /*0970*/  LEA R38, P3, R41, UR10, 0x3 ;  /* 0x0000000a29267c11 */ /* 0x000fe2000f8618ff */
[----:B------:R-:W-:Y:S01]  /*0980*/  IMAD.X R51, RZ, RZ, UR11, P5 ;  /* 0x0000000bff337e24 */ /* 0x000fe2000a8e06ff */
[----:B------:R-:W-:Y:S01]  /*0990*/  IADD3.X R47, RZ, UR11, RZ, P6, !PT ;  /* 0x0000000bff2f7c10 */ /* 0x000fe2000b7fe4ff */
[----:B------:R-:W-:Y:S01]  /*09a0*/  IMAD.X R43, RZ, RZ, UR11, P2 ;  /* 0x0000000bff2b7e24 */ /* 0x000fe200090e06ff */
[----:B------:R-:W-:Y:S01]  /*09b0*/  IADD3.X R39, RZ, UR11, RZ, P3, !PT ;  /* 0x0000000bff277c10 */ /* 0x000fe20009ffe4ff */
[----:B------:R-:W-:Y:S01]  /*09c0*/  IMAD.X R35, RZ, RZ, UR11, P4 ;  /* 0x0000000bff237e24 */ /* 0x000fe2000a0e06ff */
[----:B01----:R-:W-:Y:S07]  /*09d0*/  @P1 EXIT ;  /* 0x000000000000194d */ /* 0x003fee0003800000 */
        /* <DEDUP_REMOVED lines=24> */
[----:B------:R-:W4:Y:S04]  /*0b60*/  LDG.E.64 R10, desc[UR6][R10.64] ;  /* 0x000000060a0a7981 */ /* 0x000f28000c1e1b00 */
[----:B------:R-:W4:Y:S04]  /*0b70*/  LDG.E.64 R210, desc[UR6][R210.64] ;  /* 0x00000006d2d27981 */ /* 0x000f28000c1e1b00 */
[----:B------:R-:W4:Y:S04]  /*0b80*/  LDG.E.64 R206, desc[UR6][R206.64] ;  /* 0x00000006cece7981 */ /* 0x000f28000c1e1b00 */
[----:B------:R-:W4:Y:S04]  /*0b90*/  LDG.E.64 R38, desc[UR6][R38.64] ;  /* 0x0000000626267981 */ /* 0x000f28000c1e1b00 */
[----:B------:R-:W4:Y:S01]  /*0ba0*/  LDG.E.64 R34, desc[UR6][R34.64] ;  /* 0x0000000622227981 */ /* 0x000f22000c1e1b00 */
[----:B------:R-:W-:Y:S01]  /*0bb0*/  UIADD3 UR28, UR4, -0x700cb87f, URZ ;  /* 0x8ff34781041c7890 */ /* 0x000fe2000fffe03f */
[----:B------:R-:W-:Y:S01]  /*0bc0*/  IMAD R161, R161, -0x326172a9, RZ ;  /* 0xcd9e8d57a1a17824 */ /* 0x000fe200078e02ff */
[----:B------:R-:W-:Y:S01]  /*0bd0*/  UIADD3 UR29, UR5, -0x695add53, URZ ;  /* 0x96a522ad051d7890 */ /* 0x000fe2000fffe03f */
[----:B------:R-:W4:Y:S01]  /*0be0*/  LDG.E.64 R44, desc[UR6][R44.64] ;  /* 0x000000062c2c7981 */ /* 0x000f22000c1e1b00 */
[----:B------:R-:W-:Y:S01]  /*0bf0*/  IMAD.HI.U32 R22, R2, -0x326172a9, RZ ;  /* 0xcd9e8d5702167827 */ /* 0x000fe200078e00ff */
[----:B-----5:R-:W-:-:S02]  /*0c00*/  @!P0 CS2R R60, SRZ ;  /* 0x00000000003c8805 */ /* 0x020fc4000001ff00 */
[----:B------:R-:W-:Y:S01]  /*0c10*/  @!P0 CS2R R58, SRZ ;  /* 0x00000000003a8805 */ /* 0x000fe2000001ff00 */
[----:B------:R-:W4:Y:S01]  /*0c20*/  LDG.E.64 R12, desc[UR6][R12.64] ;  /* 0x000000060c0c7981 */ /* 0x000f22000c1e1b00 */
[----:B------:R-:W-:Y:S01]  /*0c30*/  IMAD R160, R160, -0x2daee0ad, RZ ;  /* 0xd2511f53a0a07824 */ /* 0x000fe200078e02ff */
        /* <DEDUP_REMOVED lines=12> */
[----:B------:R-:W-:Y:S01]  /*0d00*/  @!P0 CS2R R16, SRZ ;  /* 0x0000000000108805 */ /* 0x000fe2000001ff00 */
[----:B------:R-:W-:Y:S01]  /*0d10*/  ULDC.U8 UR8, c[0x0][0x2a0] ;  /* 0x0000a80000087ab9 */ /* 0x000fe20000000000 */
[----:B------:R-:W4:Y:S01]  /*0d20*/  LDG.E.64 R40, desc[UR6][R40.64] ;  /* 0x0000000628287981 */ /* 0x000f22000c1e1b00 */
[----:B------:R-:W-:Y:S01]  /*0d30*/  ULDC UR9, c[0x0][0x294] ;  /* 0x0000a50000097ab9 */ /* 0x000fe20000000800 */
[----:B------:R-:W-:-:S02]  /*0d40*/  ULDC.64 UR10, c[0x0][0x298] ;  /* 0x0000a600000a7ab9 */ /* 0x000fc40000000a00 */
[----:B------:R-:W4:Y:S01]  /*0d50*/  LDG.E.64 R36, desc[UR6][R36.64] ;  /* 0x0000000624247981 */ /* 0x000f22000c1e1b00 */
[----:B------:R-:W-:Y:S01]  /*0d60*/  IMAD.HI.U32 R3, R32, -0x2daee0ad, RZ ;  /* 0xd2511f5320037827 */ /* 0x000fe200078e00ff */
[----:B------:R-:W-:Y:S02]  /*0d70*/  LOP3.LUT R161, R22, UR28, R161, 0x96, !PT ;  /* 0x0000001c16a17c12 */ /* 0x000fe4000f8e96a1 */
[--C-:B------:R-:W-:Y:S01]  /*0d80*/  SHF.R.U64 R22, R60, 0x10, R61.reuse ;  /* 0x000000103c167819 */ /* 0x100fe2000000123d */
[----:B------:R-:W-:Y:S01]  /*0d90*/  HADD2.F32 R147, -RZ, R60.H0_H0 ;  /* 0x2000003cff937230 */ /* 0x000fe20000004100 */
[----:B------:R-:W-:Y:S01]  /*0da0*/  LOP3.LUT R160, R3, UR29, R160, 0x96, !PT ;  /* 0x0000001d03a07c12 */ /* 0x000fe2000f8e96a0 */
        /* <DEDUP_REMOVED lines=13> */
[----:B------:R-:W-:-:S02]  /*0e80*/  SHF.R.U32.HI R59, RZ, 0x10, R55 ;  /* 0x00000010ff3b7819 */ /* 0x000fc40000011637 */
        /* <DEDUP_REMOVED lines=15> */
[----:B------:R-:W-:Y:S01]  /*0f80*/  SHF.R.U64 R52, R14, 0x10, R15 ;  /* 0x000000100e347819 */ /* 0x000fe2000000120f */
[----:B------:R-:W-:Y:S01]  /*0f90*/  HFMA2.MMA R31, -RZ, RZ, 0, 0 ;  /* 0x00000000ff1f7435 */ /* 0x000fe200000001ff */
[----:B------:R-:W-:Y:S01]  /*0fa0*/  BSSY B0, `(.L_x_39197) ;  /* 0x00014ac000007945 */ /* 0x000fe20003800000 */
        /* <DEDUP_REMOVED lines=17> */
[----:B------:R-:W-:Y:S02]  /*10c0*/  IMAD R32, R32, -0x2daee0ad, RZ ;  /* 0xd2511f5320207824 */ /* 0x000fe400078e02ff */
        /* <DEDUP_REMOVED lines=41> */
[----:B------:R-:W-:-:S02]  /*1360*/  SHF.R.U32.HI R162, RZ, 0x10, R123 ;  /* 0x00000010ffa27819 */ /* 0x000fc4000001167b */
[----:B------:R-:W-:Y:S02]  /*1370*/  SHF.R.U64 R185, R42, 0x10, R43 ;  /* 0x000000102ab97819 */ /* 0x000fe4000000122b */
[----:B------:R-:W-:Y:S02]  /*1380*/  SHF.R.U32.HI R164, RZ, 0x10, R121 ;  /* 0x00000010ffa47819 */ /* 0x000fe40000011679 */
[--C-:B------:R-:W-:Y:S02]  /*1390*/  SHF.R.U64 R213, R10, 0x10, R11.reuse ;  /* 0x000000100ad57819 */ /* 0x100fe4000000120b */
[----:B------:R-:W-:Y:S02]  /*13a0*/  SHF.R.U32.HI R73, RZ, 0x10, R11 ;  /* 0x00000010ff497819 */ /* 0x000fe4000001160b */
[--C-:B------:R-:W-:Y:S02]  /*13b0*/  SHF.R.U64 R209, R210, 0x10, R211.reuse ;  /* 0x00000010d2d17819 */ /* 0x100fe400000012d3 */
[----:B------:R-:W-:-:S02]  /*13c0*/  SHF.R.U32.HI R72, RZ, 0x10, R211 ;  /* 0x00000010ff487819 */ /* 0x000fc400000116d3 */
[--C-:B------:R-:W-:Y:S02]  /*13d0*/  SHF.R.U64 R205, R206, 0x10, R207.reuse ;  /* 0x00000010cecd7819 */ /* 0x100fe400000012cf */
[----:B------:R-:W-:Y:S02]  /*13e0*/  SHF.R.U32.HI R203, RZ, 0x10, R207 ;  /* 0x00000010ffcb7819 */ /* 0x000fe400000116cf */
[----:B------:R-:W-:Y:S02]  /*13f0*/  SHF.R.U32.HI R166, RZ, 0x10, R119 ;  /* 0x00000010ffa67819 */ /* 0x000fe40000011677 */
[----:B------:R-:W-:Y:S02]  /*1400*/  SHF.R.U32.HI R168, RZ, 0x10, R117 ;  /* 0x00000010ffa87819 */ /* 0x000fe40000011675 */
[----:B------:R-:W-:Y:S02]  /*1410*/  SHF.R.U32.HI R170, RZ, 0x10, R115 ;  /* 0x00000010ffaa7819 */ /* 0x000fe40000011673 */
[----:B------:R-:W-:-:S02]  /*1420*/  SHF.R.U32.HI R172, RZ, 0x10, R113 ;  /* 0x00000010ffac7819 */ /* 0x000fc40000011671 */
[----:B------:R-:W-:Y:S01]  /*1430*/  SHF.R.U64 R183, R44, 0x10, R45 ;  /* 0x000000102cb77819 */ /* 0x000fe2000000122d */
[----:B------:R-:W-:Y:S01]  /*1440*/  HADD2.F32 R46, -RZ, R44.H0_H0 ;  /* 0x2000002cff2e7230 */ /* 0x000fe20000004100 */
[----:B------:R-:W-:Y:S01]  /*1450*/  SHF.R.U32.HI R174, RZ, 0x10, R111 ;  /* 0x00000010ffae7819 */ /* 0x000fe2000001166f */
[----:B------:R-:W-:Y:S01]  /*1460*/  HADD2.F32 R44, -RZ, R42.H0_H0 ;  /* 0x2000002aff2c7230 */ /* 0x000fe20000004100 */
        /* <DEDUP_REMOVED lines=8> */
[----:B------:R-:W-:Y:S01]  /*14f0*/  SHF.R.U32.HI R176, RZ, 0x10, R109 ;  /* 0x00000010ffb07819 */ /* 0x000fe2000001166d */
[----:B------:R-:W-:Y:S01]  /*1500*/  HADD2.F32 R42, -RZ, R40.H0_H0 ;  /* 0x20000028ff2a7230 */ /* 0x000fe20000004100 */
[----:B------:R-:W-:-:S02]  /*1510*/  SHF.R.U32.HI R178, RZ, 0x10, R51 ;  /* 0x00000010ffb27819 */ /* 0x000fc40000011633 */
[----:B------:R-:W-:Y:S02]  /*1520*/  SHF.R.U32.HI R180, RZ, 0x10, R49 ;  /* 0x00000010ffb47819 */ /* 0x000fe40000011631 */
[----:B------:R-:W-:Y:S02]  /*1530*/  SHF.R.U32.HI R182, RZ, 0x10, R47 ;  /* 0x00000010ffb67819 */ /* 0x000fe4000001162f */
[----:B------:R-:W-:Y:S02]  /*1540*/  SHF.R.U32.HI R184, RZ, 0x10, R45 ;  /* 0x00000010ffb87819 */ /* 0x000fe4000001162d */
        /* <DEDUP_REMOVED lines=24> */
[----:B------:R-:W-:Y:S02]  /*16d0*/  IMAD R34, R2, -0x326172a9, RZ ;  /* 0xcd9e8d5702227824 */ /* 0x000fe400078e02ff */
        /* <DEDUP_REMOVED lines=74> */
.L_x_39657:
[----:B0-----:R-:W0:Y:S08]  /*1b80*/  LDC.64 R60, c[0x0][0x280] ;  /* 0x0000a000ff3c7b82 */ /* 0x001e300000000a00 */
[----:B------:R-:W1:Y:S08]  /*1b90*/  LDC.64 R152, c[0x0][0x230] ;  /* 0x00008c00ff987b82 */ /* 0x000e700000000a00 */
[----:B------:R-:W2:Y:S01]  /*1ba0*/  LDC R225, c[0x0][0x218] ;  /* 0x00008600ffe17b82 */ /* 0x000ea20000000800 */
[----:B0-----:R-:W-:-:S07]  /*1bb0*/  IMAD.WIDE R66, R218, 0x4, R60 ;  /* 0x00000004da427825 */ /* 0x001fce00078e023c */
[----:B------:R-:W0:Y:S01]  /*1bc0*/  LDC.64 R64, c[0x0][0x288] ;  /* 0x0000a200ff407b82 */ /* 0x000e220000000a00 */
[----:B------:R3:W4:Y:S01]  /*1bd0*/  LDG.E R69, desc[UR6][R66.64] ;  /* 0x0000000642457981 */ /* 0x000722000c1e1900 */
[----:B------:R-:W-:Y:S02]  /*1be0*/  MOV R222, RZ ;  /* 0x000000ff00de7202 */ /* 0x000fe40000000f00 */
        /* <DEDUP_REMOVED lines=11> */
[----:B------:R-:W-:-:S04]  /*1ca0*/  @P3 VIADD R70, R69, 0xffffffff ;  /* 0xffffffff45463836 */ /* 0x000fc80000000000 */
        /* <DEDUP_REMOVED lines=12> */
[----:B------:R-:W-:Y:S01]  /*1d70*/  @!P4 ISETP.NE.AND.EX P1, PT, R153, RZ, PT, P1 ;  /* 0x000000ff9900c20c */ /* 0x000fe20003f25310 */
[----:B------:R-:W-:-:S03]  /*1d80*/  @!P4 IMAD.MOV.U32 R68, RZ, RZ, R33 ;  /* 0x000000ffff44c224 */ /* 0x000fc600078e0021 */
[----:B---3--:R-:W-:Y:S01]  /*1d90*/  @!P4 FSEL R60, R52, RZ, P1 ;  /* 0x000000ff343cc208 */ /* 0x008fe20000800000 */
        /* <DEDUP_REMOVED lines=13> */
.L_x_39201:
[----:B------:R-:W-:-:S07]  /*1e70*/  MOV R66, R34 ;  /* 0x0000002200427202 */ /* 0x000fce0000000f00 */
.L_x_39202:
[----:B------:R-:W-:Y:S05]  /*1e80*/  BSYNC B2 ;  /* 0x0000000000027941 */ /* 0x000fea0003800000 */
.L_x_39200:
        /* <DEDUP_REMOVED lines=16> */
.L_x_39206:
[----:B------:R-:W-:Y:S05]  /*1f90*/  BSYNC B3 ;  /* 0x0000000000037941 */ /* 0x000fea0003800000 */
.L_x_39205:
        /* <DEDUP_REMOVED lines=43> */
.L_x_39204:
[----:B------:R-:W-:Y:S05]  /*2250*/  BSYNC B2 ;  /* 0x0000000000027941 */ /* 0x000fea0003800000 */
.L_x_39203:
        /* <DEDUP_REMOVED lines=10> */
.L_x_39199:
[----:B------:R-:W-:Y:S05]  /*2300*/  BSYNC B1 ;  /* 0x0000000000017941 */ /* 0x000fea0003800000 */
.L_x_39198:
        /* <DEDUP_REMOVED lines=18> */
.L_x_39210:
[----:B------:R-:W-:-:S07]  /*2430*/  MOV R61, R34 ;  /* 0x00000022003d7202 */ /* 0x000fce0000000f00 */
.L_x_39211:
[----:B------:R-:W-:Y:S05]  /*2440*/  BSYNC B2 ;  /* 0x0000000000027941 */ /* 0x000fea0003800000 */
.L_x_39209:
        /* <DEDUP_REMOVED lines=16> */
.L_x_39215:
[----:B------:R-:W-:Y:S05]  /*2550*/  BSYNC B3 ;  /* 0x0000000000037941 */ /* 0x000fea0003800000 */
.L_x_39214:
        /* <DEDUP_REMOVED lines=43> */
.L_x_39213:
[----:B------:R-:W-:Y:S05]  /*2810*/  BSYNC B2 ;  /* 0x0000000000027941 */ /* 0x000fea0003800000 */
.L_x_39212:
        /* <DEDUP_REMOVED lines=10> */
.L_x_39208:
[----:B------:R-:W-:Y:S05]  /*28c0*/  BSYNC B1 ;  /* 0x0000000000017941 */ /* 0x000fea0003800000 */
.L_x_39207:
        /* <DEDUP_REMOVED lines=18> */
.L_x_39219:
[----:B------:R-:W-:-:S07]  /*29f0*/  MOV R68, R34 ;  /* 0x0000002200447202 */ /* 0x000fce0000000f00 */
.L_x_39220:
[----:B------:R-:W-:Y:S05]  /*2a00*/  BSYNC B2 ;  /* 0x0000000000027941 */ /* 0x000fea0003800000 */
.L_x_39218:
        /* <DEDUP_REMOVED lines=16> */
.L_x_39224:
[----:B------:R-:W-:Y:S05]  /*2b10*/  BSYNC B3 ;  /* 0x0000000000037941 */ /* 0x000fea0003800000 */
.L_x_39223:
        /* <DEDUP_REMOVED lines=43> */
.L_x_39222:
[----:B------:R-:W-:Y:S05]  /*2dd0*/  BSYNC B2 ;  /* 0x0000000000027941 */ /* 0x000fea0003800000 */
.L_x_39221:
        /* <DEDUP_REMOVED lines=10> */
.L_x_39217:
[----:B------:R-:W-:Y:S05]  /*2e80*/  BSYNC B1 ;  /* 0x0000000000017941 */ /* 0x000fea0003800000 */
.L_x_39216:
        /* <DEDUP_REMOVED lines=18> */
.L_x_39228:
[----:B------:R-:W-:-:S07]  /*2fb0*/  MOV R63, R34 ;  /* 0x00000022003f7202 */ /* 0x000fce0000000f00 */
.L_x_39229:
[----:B------:R-:W-:Y:S05]  /*2fc0*/  BSYNC B2 ;  /* 0x0000000000027941 */ /* 0x000fea0003800000 */
.L_x_39227:
        /* <DEDUP_REMOVED lines=16> */
.L_x_39233:
[----:B------:R-:W-:Y:S05]  /*30d0*/  BSYNC B3 ;  /* 0x0000000000037941 */ /* 0x000fea0003800000 */
.L_x_39232:
        /* <DEDUP_REMOVED lines=43> */
.L_x_39231:
[----:B------:R-:W-:Y:S05]  /*3390*/  BSYNC B2 ;  /* 0x0000000000027941 */ /* 0x000fea0003800000 */
.L_x_39230:
        /* <DEDUP_REMOVED lines=10> */
.L_x_39226:
[----:B------:R-:W-:Y:S05]  /*3440*/  BSYNC B1 ;  /* 0x0000000000017941 */ /* 0x000fea0003800000 */
.L_x_39225:
        /* <DEDUP_REMOVED lines=8> */
[----:B-1----:R-:W-:Y:S01]  /*34d0*/  @P0 IMAD.WIDE.U32 R70, R75, 0x10, R64 ;  /* 0x000000104b460825 */ /* 0x002fe200078e0040 */
[----:B------:R-:W-:Y:S06]  /*34e0*/  @!P3 BRA `(.L_x_39235) ;  /* 0x00000000002cb947 */ /* 0x000fec0003800000 */
[----:B------:R-:W1:Y:S01]  /*34f0*/  LDC.64 R64, c[0x0][0x240] ;  /* 0x00009000ff407b82 */ /* 0x000e620000000a00 */
[----:B0-----:R-:W-:Y:S01]  /*3500*/  IMAD.U32 R69, R199, 0x10000, RZ ;  /* 0x00010000c7457824 */ /* 0x001fe200078e00ff */
[----:B------:R-:W-:Y:S02]  /*3510*/  LOP3.LUT R68, R200, 0xffff, RZ, 0xc0, !PT ;  /* 0x0000ffffc8447812 */ /* 0x000fe400078ec0ff */
[----:B------:R-:W-:Y:S02]  /*3520*/  LOP3.LUT R73, R198, 0xff, RZ, 0xc0, !PT ;  /* 0x000000ffc6497812 */ /* 0x000fe400078ec0ff */
[----:B------:R-:W-:-:S04]  /*3530*/  LOP3.LUT R69, R69, 0xff0000, RZ, 0xc0, !PT ;  /* 0x00ff000045457812 */ /* 0x000fc800078ec0ff */
[----:B------:R-:W-:Y:S02]  /*3540*/  LEA R68, R68, R69, 0x18 ;  /* 0x0000004544447211 */ /* 0x000fe400078ec0ff */
[----:B------:R-:W-:-:S03]  /*3550*/  LOP3.LUT R69, R197, 0xff, RZ, 0xc0, !PT ;  /* 0x000000ffc5457812 */ /* 0x000fc600078ec0ff */
[----:B------:R-:W-:-:S05]  /*3560*/  IMAD R68, R73, 0x100, R68 ;  /* 0x0000010049447824 */ /* 0x000fca00078e0244 */
[----:B------:R-:W-:Y:S01]  /*3570*/  IADD3 R69, R68, R69, RZ ;  /* 0x0000004544457210 */ /* 0x000fe20007ffe0ff */
[----:B-1----:R-:W-:-:S05]  /*3580*/  IMAD.WIDE.U32 R64, R222, 0x4, R64 ;  /* 0x00000004de407825 */ /* 0x002fca00078e0040 */
[----:B------:R1:W-:Y:S02]  /*3590*/  STG.E desc[UR6][R64.64], R69 ;  /* 0x0000004540007986 */ /* 0x0003e4000c101906 */
.L_x_39235:
[----:B------:R-:W-:Y:S05]  /*35a0*/  BSYNC B1 ;  /* 0x0000000000017941 */ /* 0x000fea0003800000 */
.L_x_39234:
[----:B--2---:R-:W-:Y:S01]  /*35b0*/  @P3 IMAD.WIDE.U32 R66, R77, 0x10, R66 ;  /* 0x000000104d423825 */ /* 0x004fe200078e0042 */
[----:B------:R-:W1:Y:S04]  /*35c0*/  @P0 LDG.E.128 R52, desc[UR6][R70.64] ;  /* 0x0000000646340981 */ /* 0x000e68000c1e1d00 */
[----:B-----5:R2:W5:Y:S01]  /*35d0*/  @P3 LDG.E.128 R56, desc[UR6][R66.64] ;  /* 0x0000000642383981 */ /* 0x020562000c1e1d00 */
[----:B------:R-:W-:Y:S01]  /*35e0*/  @!P4 ISETP.NE.U32.AND P1, PT, R152, RZ, PT ;  /* 0x000000ff9800c20c */ /* 0x000fe20003f25070 */
[----:B------:R-:W-:Y:S01]  /*35f0*/  BSSY B1, `(.L_x_39236) ;  /* 0x000005a000017945 */ /* 0x000fe20003800000 */
[----:B0-----:R-:W-:Y:S02]  /*3600*/  @!P4 IMAD.MOV.U32 R68, RZ, RZ, R33 ;  /* 0x000000ffff44c224 */ /* 0x001fe400078e0021 */
[----:B------:R-:W-:-:S04]  /*3610*/  @!P4 ISETP.NE.AND.EX P1, PT, R153, RZ, PT, P1 ;  /* 0x000000ff9900c20c */ /* 0x000fc80003f25310 */
[----:B-1----:R-:W-:Y:S01]  /*3620*/  @!P4 FSEL R64, R52, RZ, P1 ;  /* 0x000000ff3440c208 */ /* 0x002fe20000800000 */
[----:B--2---:R-:W-:Y:S08]  /*3630*/  @!P4 BRA `(.L_x_39237) ;  /* 0x000000040054c947 */ /* 0x004ff00003800000 */
        /* <DEDUP_REMOVED lines=12> */
.L_x_39239:
[----:B------:R-:W-:-:S07]  /*3700*/  MOV R70, R34 ;  /* 0x0000002200467202 */ /* 0x000fce0000000f00 */
.L_x_39240:
[----:B------:R-:W-:Y:S05]  /*3710*/  BSYNC B2 ;  /* 0x0000000000027941 */ /* 0x000fea0003800000 */
.L_x_39238:
        /* <DEDUP_REMOVED lines=16> */
.L_x_39244:
[----:B------:R-:W-:Y:S05]  /*3820*/  BSYNC B3 ;  /* 0x0000000000037941 */ /* 0x000fea0003800000 */
.L_x_39243:
        /* <DEDUP_REMOVED lines=43> */
.L_x_39242:
[----:B------:R-:W-:Y:S05]  /*3ae0*/  BSYNC B2 ;  /* 0x0000000000027941 */ /* 0x000fea0003800000 */
.L_x_39241:
        /* <DEDUP_REMOVED lines=10> */
.L_x_39237:
[----:B------:R-:W-:Y:S05]  /*3b90*/  BSYNC B1 ;  /* 0x0000000000017941 */ /* 0x000fea0003800000 */
.L_x_39236:
        /* <DEDUP_REMOVED lines=18> */
.L_x_39248:
[----:B------:R-:W-:-:S07]  /*3cc0*/  MOV R65, R34 ;  /* 0x0000002200417202 */ /* 0x000fce0000000f00 */
.L_x_39249:
[----:B------:R-:W-:Y:S05]  /*3cd0*/  BSYNC B2 ;  /* 0x0000000000027941 */ /* 0x000fea0003800000 */
.L_x_39247:
        /* <DEDUP_REMOVED lines=16> */
.L_x_39253:
[----:B------:R-:W-:Y:S05]  /*3de0*/  BSYNC B3 ;  /* 0x0000000000037941 */ /* 0x000fea0003800000 */
.L_x_39252:
        /* <DEDUP_REMOVED lines=43> */
.L_x_39251:
[----:B------:R-:W-:Y:S05]  /*40a0*/  BSYNC B2 ;  /* 0x0000000000027941 */ /* 0x000fea0003800000 */
.L_x_39250:
        /* <DEDUP_REMOVED lines=10> */
.L_x_39246:
[----:B------:R-:W-:Y:S05]  /*4150*/  BSYNC B1 ;  /* 0x0000000000017941 */ /* 0x000fea0003800000 */
.L_x_39245:
        /* <DEDUP_REMOVED lines=18> */
.L_x_39257:
[----:B------:R-:W-:-:S07]  /*4280*/  MOV R72, R34 ;  /* 0x0000002200487202 */ /* 0x000fce0000000f00 */
.L_x_39258:
[----:B------:R-:W-:Y:S05]  /*4290*/  BSYNC B2 ;  /* 0x0000000000027941 */ /* 0x000fea0003800000 */
.L_x_39256:
        /* <DEDUP_REMOVED lines=16> */
.L_x_39262:
[----:B------:R-:W-:Y:S05]  /*43a0*/  BSYNC B3 ;  /* 0x0000000000037941 */ /* 0x000fea0003800000 */
.L_x_39261:
        /* <DEDUP_REMOVED lines=43> */
.L_x_39260:
[----:B------:R-:W-:Y:S05]  /*4660*/  BSYNC B2 ;  /* 0x0000000000027941 */ /* 0x000fea0003800000 */
.L_x_39259:
        /* <DEDUP_REMOVED lines=10> */
.L_x_39255:
[----:B------:R-:W-:Y:S05]  /*4710*/  BSYNC B1 ;  /* 0x0000000000017941 */ /* 0x000fea0003800000 */
.L_x_39254:
        /* <DEDUP_REMOVED lines=18> */
.L_x_39266:
[----:B------:R-:W-:-:S07]  /*4840*/  MOV R67, R34 ;  /* 0x0000002200437202 */ /* 0x000fce0000000f00 */
.L_x_39267:
[----:B------:R-:W-:Y:S05]  /*4850*/  BSYNC B2 ;  /* 0x0000000000027941 */ /* 0x000fea0003800000 */
.L_x_39265:
        /* <DEDUP_REMOVED lines=16> */
.L_x_39271:
[----:B------:R-:W-:Y:S05]  /*4960*/  BSYNC B3 ;  /* 0x0000000000037941 */ /* 0x000fea0003800000 */
.L_x_39270:
        /* <DEDUP_REMOVED lines=43> */
.L_x_39269:
[----:B------:R-:W-:Y:S05]  /*4c20*/  BSYNC B2 ;  /* 0x0000000000027941 */ /* 0x000fea0003800000 */
.L_x_39268:
        /* <DEDUP_REMOVED lines=10> */
.L_x_39264:
[----:B------:R-:W-:Y:S05]  /*4cd0*/  BSYNC B1 ;  /* 0x0000000000017941 */ /* 0x000fea0003800000 */
.L_x_39263:
[----:B------:R-:W-:Y:S01]  /*4ce0*/  IMAD.WIDE.U32 R72, R75, 0x10, R154 ;  /* 0x000000104b487825 */ /* 0x000fe200078e009a */
[----:B------:R-:W0:Y:S01]  /*4cf0*/  @P0 LDC.64 R68, c[0x0][0x230] ;  /* 0x00008c00ff440b82 */ /* 0x000e220000000a00 */
[----:B------:R-:W-:Y:S01]  /*4d00*/  BSSY B1, `(.L_x_39272) ;  /* 0x0000012000017945 */ /* 0x000fe20003800000 */
[----:B------:R-:W-:Y:S01]  /*4d10*/  IADD3 R81, R222, 0x40, RZ ;  /* 0x00000040de517810 */ /* 0x000fe20007ffe0ff */
[----:B------:R-:W-:Y:S01]  /*4d20*/  VIADD R79, R221, 0x40 ;  /* 0x00000040dd4f7836 */ /* 0x000fe20000000000 */
        /* <DEDUP_REMOVED lines=10> */
[----:B------:R-:W-:-:S03]  /*4dd0*/  LOP3.LUT R73, R197, 0xff, RZ, 0xc0, !PT ;  /* 0x000000ffc5497812 */ /* 0x000fc600078ec0ff */
[----:B------:R-:W-:-:S05]  /*4de0*/  IMAD R72, R83, 0x100, R72 ;  /* 0x0000010053487824 */ /* 0x000fca00078e0248 */
[----:B------:R-:W-:Y:S01]  /*4df0*/  IADD3 R73, R72, R73, RZ ;  /* 0x0000004948497210 */ /* 0x000fe20007ffe0ff */
[----:B0-----:R-:W-:-:S05]  /*4e00*/  IMAD.WIDE.U32 R68, R77, 0x4, R68 ;  /* 0x000000044d447825 */ /* 0x001fca00078e0044 */
[----:B------:R0:W-:Y:S02]  /*4e10*/  STG.E desc[UR6][R68.64], R73 ;  /* 0x0000004944007986 */ /* 0x0001e4000c101906 */
.L_x_39273:
[----:B------:R-:W-:Y:S05]  /*4e20*/  BSYNC B1 ;  /* 0x0000000000017941 */ /* 0x000fea0003800000 */
.L_x_39272:
[----:B--2---:R-:W-:Y:S01]  /*4e30*/  @P3 IMAD.WIDE.U32 R70, R81, 0x10, R70 ;  /* 0x0000001051463825 */ /* 0x004fe200078e0046 */
[----:B------:R-:W0:Y:S04]  /*4e40*/  @P0 LDG.E.128 R52, desc[UR6][R74.64] ;  /* 0x000000064a340981 */ /* 0x000e28000c1e1d00 */
[----:B-----5:R1:W5:Y:S01]  /*4e50*/  @P3 LDG.E.128 R56, desc[UR6][R70.64] ;  /* 0x0000000646383981 */ /* 0x020362000c1e1d00 */
[----:B------:R-:W-:Y:S01]  /*4e60*/  @!P4 ISETP.NE.U32.AND P1, PT, R152, RZ, PT ;  /* 0x000000ff9800c20c */ /* 0x000fe20003f25070 */
[----:B------:R-:W-:Y:S01]  /*4e70*/  BSSY B1, `(.L_x_39274) ;  /* 0x000005a000017945 */ /* 0x000fe20003800000 */
[----:B------:R-:W-:Y:S02]  /*4e80*/  @!P4 IMAD.MOV.U32 R72, RZ, RZ, R33 ;  /* 0x000000ffff48c224 */ /* 0x000fe400078e0021 */
        /* <DEDUP_REMOVED lines=15> */
.L_x_39277:
[----:B------:R-:W-:-:S07]  /*4f80*/  MOV R74, R34 ;  /* 0x00000022004a7202 */ /* 0x000fce0000000f00 */
.L_x_39278:
[----:B------:R-:W-:Y:S05]  /*4f90*/  BSYNC B2 ;  /* 0x0000000000027941 */ /* 0x000fea0003800000 */
.L_x_39276:
        /* <DEDUP_REMOVED lines=16> */
.L_x_39282:
[----:B------:R-:W-:Y:S05]  /*50a0*/  BSYNC B3 ;  /* 0x0000000000037941 */ /* 0x000fea0003800000 */
.L_x_39281:
        /* <DEDUP_REMOVED lines=43> */
.L_x_39280:
[----:B------:R-:W-:Y:S05]  /*5360*/  BSYNC B2 ;  /* 0x0000000000027941 */ /* 0x000fea0003800000 */
.L_x_39279:
        /* <DEDUP_REMOVED lines=10> */
.L_x_39275:
[----:B------:R-:W-:Y:S05]  /*5410*/  BSYNC B1 ;  /* 0x0000000000017941 */ /* 0x000fea0003800000 */
.L_x_39274:
        /* <DEDUP_REMOVED lines=18> */
.L_x_39286:
[----:B------:R-:W-:-:S07]  /*5540*/  MOV R69, R34 ;  /* 0x0000002200457202 */ /* 0x000fce0000000f00 */
.L_x_39287:
[----:B------:R-:W-:Y:S05]  /*5550*/  BSYNC B2 ;  /* 0x0000000000027941 */ /* 0x000fea0003800000 */
.L_x_39285:
        /* <DEDUP_REMOVED lines=16> */
.L_x_39291:
[----:B------:R-:W-:Y:S05]  /*5660*/  BSYNC B3 ;  /* 0x0000000000037941 */ /* 0x000fea0003800000 */
.L_x_39290:
        /* <DEDUP_REMOVED lines=43> */
.L_x_39289:
[----:B------:R-:W-:Y:S05]  /*5920*/  BSYNC B2 ;  /* 0x0000000000027941 */ /* 0x000fea0003800000 */
.L_x_39288:
        /* <DEDUP_REMOVED lines=10> */
.L_x_39284:
[----:B------:R-:W-:Y:S05]  /*59d0*/  BSYNC B1 ;  /* 0x0000000000017941 */ /* 0x000fea0003800000 */
.L_x_39283:
        /* <DEDUP_REMOVED lines=18> */
.L_x_39295:
[----:B------:R-:W-:-:S07]  /*5b00*/  MOV R76, R34 ;  /* 0x00000022004c7202 */ /* 0x000fce0000000f00 */
.L_x_39296:
[----:B------:R-:W-:Y:S05]  /*5b10*/  BSYNC B2 ;  /* 0x0000000000027941 */ /* 0x000fea0003800000 */
.L_x_39294:
        /* <DEDUP_REMOVED lines=16> */
.L_x_39300:
[----:B------:R-:W-:Y:S05]  /*5c20*/  BSYNC B3 ;  /* 0x0000000000037941 */ /* 0x000fea0003800000 */
.L_x_39299:
        /* <DEDUP_REMOVED lines=43> */
.L_x_39298:
[----:B------:R-:W-:Y:S05]  /*5ee0*/  BSYNC B2 ;  /* 0x0000000000027941 */ /* 0x000fea0003800000 */
.L_x_39297:
        /* <DEDUP_REMOVED lines=10> */
.L_x_39293:
[----:B------:R-:W-:Y:S05]  /*5f90*/  BSYNC B1 ;  /* 0x0000000000017941 */ /* 0x000fea0003800000 */
.L_x_39292:
        /* <DEDUP_REMOVED lines=18> */
.L_x_39304:
[----:B------:R-:W-:-:S07]  /*60c0*/  MOV R71, R34 ;  /* 0x0000002200477202 */ /* 0x000fce0000000f00 */
.L_x_39305:
[----:B------:R-:W-:Y:S05]  /*60d0*/  BSYNC B2 ;  /* 0x0000000000027941 */ /* 0x000fea0003800000 */
.L_x_39303:
        /* <DEDUP_REMOVED lines=16> */
.L_x_39309:
[----:B------:R-:W-:Y:S05]  /*61e0*/  BSYNC B3 ;  /* 0x0000000000037941 */ /* 0x000fea0003800000 */
.L_x_39308:
        /* <DEDUP_REMOVED lines=43> */
.L_x_39307:
[----:B------:R-:W-:Y:S05]  /*64a0*/  BSYNC B2 ;  /* 0x0000000000027941 */ /* 0x000fea0003800000 */
.L_x_39306:
        /* <DEDUP_REMOVED lines=10> */
.L_x_39302:
[----:B------:R-:W-:Y:S05]  /*6550*/  BSYNC B1 ;  /* 0x0000000000017941 */ /* 0x000fea0003800000 */
.L_x_39301:
        /* <DEDUP_REMOVED lines=20> */
.L_x_39311:
[----:B------:R-:W-:Y:S05]  /*66a0*/  BSYNC B1 ;  /* 0x0000000000017941 */ /* 0x000fea0003800000 */
.L_x_39310:
        /* <DEDUP_REMOVED lines=21> */
.L_x_39315:
[----:B------:R-:W-:-:S07]  /*6800*/  MOV R78, R34 ;  /* 0x00000022004e7202 */ /* 0x000fce0000000f00 */
.L_x_39316:
[----:B------:R-:W-:Y:S05]  /*6810*/  BSYNC B2 ;  /* 0x0000000000027941 */ /* 0x000fea0003800000 */
.L_x_39314:
        /* <DEDUP_REMOVED lines=16> */
.L_x_39320:
[----:B------:R-:W-:Y:S05]  /*6920*/  BSYNC B3 ;  /* 0x0000000000037941 */ /* 0x000fea0003800000 */
.L_x_39319:
        /* <DEDUP_REMOVED lines=43> */
.L_x_39318:
[----:B------:R-:W-:Y:S05]  /*6be0*/  BSYNC B2 ;  /* 0x0000000000027941 */ /* 0x000fea0003800000 */
.L_x_39317:
        /* <DEDUP_REMOVED lines=10> */
.L_x_39313:
[----:B------:R-:W-:Y:S05]  /*6c90*/  BSYNC B1 ;  /* 0x0000000000017941 */ /* 0x000fea0003800000 */
.L_x_39312:
        /* <DEDUP_REMOVED lines=18> */
.L_x_39324:
[----:B------:R-:W-:-:S07]  /*6dc0*/  MOV R73, R34 ;  /* 0x0000002200497202 */ /* 0x000fce0000000f00 */
.L_x_39325:
[----:B------:R-:W-:Y:S05]  /*6dd0*/  BSYNC B2 ;  /* 0x0000000000027941 */ /* 0x000fea0003800000 */
.L_x_39323:
        /* <DEDUP_REMOVED lines=16> */
.L_x_39329:
[----:B------:R-:W-:Y:S05]  /*6ee0*/  BSYNC B3 ;  /* 0x0000000000037941 */ /* 0x000fea0003800000 */
.L_x_39328:
        /* <DEDUP_REMOVED lines=43> */
.L_x_39327:
[----:B------:R-:W-:Y:S05]  /*71a0*/  BSYNC B2 ;  /* 0x0000000000027941 */ /* 0x000fea0003800000 */
.L_x_39326:
        /* <DEDUP_REMOVED lines=10> */
.L_x_39322:
[----:B------:R-:W-:Y:S05]  /*7250*/  BSYNC B1 ;  /* 0x0000000000017941 */ /* 0x000fea0003800000 */
.L_x_39321:
        /* <DEDUP_REMOVED lines=18> */
.L_x_39333:
[----:B------:R-:W-:-:S07]  /*7380*/  MOV R80, R34 ;  /* 0x0000002200507202 */ /* 0x000fce0000000f00 */
.L_x_39334:
[----:B------:R-:W-:Y:S05]  /*7390*/  BSYNC B2 ;  /* 0x0000000000027941 */ /* 0x000fea0003800000 */
.L_x_39332:
        /* <DEDUP_REMOVED lines=16> */
.L_x_39338:
[----:B------:R-:W-:Y:S05]  /*74a0*/  BSYNC B3 ;  /* 0x0000000000037941 */ /* 0x000fea0003800000 */
.L_x_39337:
        /* <DEDUP_REMOVED lines=43> */
.L_x_39336:
[----:B------:R-:W-:Y:S05]  /*7760*/  BSYNC B2 ;  /* 0x0000000000027941 */ /* 0x000fea0003800000 */
.L_x_39335:
        /* <DEDUP_REMOVED lines=10> */
.L_x_39331:
[----:B------:R-:W-:Y:S05]  /*7810*/  BSYNC B1 ;  /* 0x0000000000017941 */ /* 0x000fea0003800000 */
.L_x_39330:
        /* <DEDUP_REMOVED lines=18> */
.L_x_39342:
[----:B------:R-:W-:-:S07]  /*7940*/  MOV R75, R34 ;  /* 0x00000022004b7202 */ /* 0x000fce0000000f00 */
.L_x_39343:
[----:B------:R-:W-:Y:S05]  /*7950*/  BSYNC B2 ;  /* 0x0000000000027941 */ /* 0x000fea0003800000 */
.L_x_39341:
        /* <DEDUP_REMOVED lines=16> */
.L_x_39347:
[----:B------:R-:W-:Y:S05]  /*7a60*/  BSYNC B3 ;  /* 0x0000000000037941 */ /* 0x000fea0003800000 */
.L_x_39346:
        /* <DEDUP_REMOVED lines=43> */
.L_x_39345:
[----:B------:R-:W-:Y:S05]  /*7d20*/  BSYNC B2 ;  /* 0x0000000000027941 */ /* 0x000fea0003800000 */
.L_x_39344:
        /* <DEDUP_REMOVED lines=10> */
.L_x_39340:
[----:B------:R-:W-:Y:S05]  /*7dd0*/  BSYNC B1 ;  /* 0x0000000000017941 */ /* 0x000fea0003800000 */
.L_x_39339:
        /* <DEDUP_REMOVED lines=20> */
.L_x_39349:
[----:B------:R-:W-:Y:S05]  /*7f20*/  BSYNC B1 ;  /* 0x0000000000017941 */ /* 0x000fea0003800000 */
.L_x_39348:
        /* <DEDUP_REMOVED lines=21> */
.L_x_39353:
[----:B------:R-:W-:-:S07]  /*8080*/  MOV R82, R34 ;  /* 0x0000002200527202 */ /* 0x000fce0000000f00 */
.L_x_39354:
[----:B------:R-:W-:Y:S05]  /*8090*/  BSYNC B2 ;  /* 0x0000000000027941 */ /* 0x000fea0003800000 */
.L_x_39352:
        /* <DEDUP_REMOVED lines=16> */
.L_x_39358:
[----:B------:R-:W-:Y:S05]  /*81a0*/  BSYNC B3 ;  /* 0x0000000000037941 */ /* 0x000fea0003800000 */
.L_x_39357:
        /* <DEDUP_REMOVED lines=43> */
.L_x_39356:
[----:B------:R-:W-:Y:S05]  /*8460*/  BSYNC B2 ;  /* 0x0000000000027941 */ /* 0x000fea0003800000 */
.L_x_39355:
        /* <DEDUP_REMOVED lines=10> */
.L_x_39351:
[----:B------:R-:W-:Y:S05]  /*8510*/  BSYNC B1 ;  /* 0x0000000000017941 */ /* 0x000fea0003800000 */
.L_x_39350:
        /* <DEDUP_REMOVED lines=18> */
.L_x_39362:
[----:B------:R-:W-:-:S07]  /*8640*/  MOV R77, R34 ;  /* 0x00000022004d7202 */ /* 0x000fce0000000f00 */
.L_x_39363:
[----:B------:R-:W-:Y:S05]  /*8650*/  BSYNC B2 ;  /* 0x0000000000027941 */ /* 0x000fea0003800000 */
.L_x_39361:
        /* <DEDUP_REMOVED lines=16> */
.L_x_39367:
[----:B------:R-:W-:Y:S05]  /*8760*/  BSYNC B3 ;  /* 0x0000000000037941 */ /* 0x000fea0003800000 */
.L_x_39366:
        /* <DEDUP_REMOVED lines=43> */
.L_x_39365:
[----:B------:R-:W-:Y:S05]  /*8a20*/  BSYNC B2 ;  /* 0x0000000000027941 */ /* 0x000fea0003800000 */
.L_x_39364:
        /* <DEDUP_REMOVED lines=10> */
.L_x_39360:
[----:B------:R-:W-:Y:S05]  /*8ad0*/  BSYNC B1 ;  /* 0x0000000000017941 */ /* 0x000fea0003800000 */
.L_x_39359:
        /* <DEDUP_REMOVED lines=18> */
.L_x_39371:
[----:B------:R-:W-:-:S07]  /*8c00*/  MOV R84, R34 ;  /* 0x0000002200547202 */ /* 0x000fce0000000f00 */
.L_x_39372:
[----:B------:R-:W-:Y:S05]  /*8c10*/  BSYNC B2 ;  /* 0x0000000000027941 */ /* 0x000fea0003800000 */
.L_x_39370:
        /* <DEDUP_REMOVED lines=16> */
.L_x_39376:
[----:B------:R-:W-:Y:S05]  /*8d20*/  BSYNC B3 ;  /* 0x0000000000037941 */ /* 0x000fea0003800000 */
.L_x_39375:
        /* <DEDUP_REMOVED lines=43> */
.L_x_39374:
[----:B------:R-:W-:Y:S05]  /*8fe0*/  BSYNC B2 ;  /* 0x0000000000027941 */ /* 0x000fea0003800000 */
.L_x_39373:
        /* <DEDUP_REMOVED lines=10> */
.L_x_39369:
[----:B------:R-:W-:Y:S05]  /*9090*/  BSYNC B1 ;  /* 0x0000000000017941 */ /* 0x000fea0003800000 */
.L_x_39368:
        /* <DEDUP_REMOVED lines=18> */
.L_x_39380:
[----:B------:R-:W-:-:S07]  /*91c0*/  MOV R79, R34 ;  /* 0x00000022004f7202 */ /* 0x000fce0000000f00 */
.L_x_39381:
[----:B------:R-:W-:Y:S05]  /*91d0*/  BSYNC B2 ;  /* 0x0000000000027941 */ /* 0x000fea0003800000 */
.L_x_39379:
        /* <DEDUP_REMOVED lines=16> */
.L_x_39385:
[----:B------:R-:W-:Y:S05]  /*92e0*/  BSYNC B3 ;  /* 0x0000000000037941 */ /* 0x000fea0003800000 */
.L_x_39384:
        /* <DEDUP_REMOVED lines=43> */
.L_x_39383:
[----:B------:R-:W-:Y:S05]  /*95a0*/  BSYNC B2 ;  /* 0x0000000000027941 */ /* 0x000fea0003800000 */
.L_x_39382:
        /* <DEDUP_REMOVED lines=10> */
.L_x_39378:
[----:B------:R-:W-:Y:S05]  /*9650*/  BSYNC B1 ;  /* 0x0000000000017941 */ /* 0x000fea0003800000 */
.L_x_39377:
        /* <DEDUP_REMOVED lines=20> */
.L_x_39387:
[----:B------:R-:W-:Y:S05]  /*97a0*/  BSYNC B1 ;  /* 0x0000000000017941 */ /* 0x000fea0003800000 */
.L_x_39386:
        /* <DEDUP_REMOVED lines=21> */
.L_x_39391:
[----:B------:R-:W-:-:S07]  /*9900*/  MOV R86, R34 ;  /* 0x0000002200567202 */ /* 0x000fce0000000f00 */
.L_x_39392:
[----:B------:R-:W-:Y:S05]  /*9910*/  BSYNC B2 ;  /* 0x0000000000027941 */ /* 0x000fea0003800000 */
.L_x_39390:
        /* <DEDUP_REMOVED lines=16> */
.L_x_39396:
[----:B------:R-:W-:Y:S05]  /*9a20*/  BSYNC B3 ;  /* 0x0000000000037941 */ /* 0x000fea0003800000 */
.L_x_39395:
        /* <DEDUP_REMOVED lines=43> */
.L_x_39394:
[----:B------:R-:W-:Y:S05]  /*9ce0*/  BSYNC B2 ;  /* 0x0000000000027941 */ /* 0x000fea0003800000 */
.L_x_39393:
        /* <DEDUP_REMOVED lines=10> */
.L_x_39389:
[----:B------:R-:W-:Y:S05]  /*9d90*/  BSYNC B1 ;  /* 0x0000000000017941 */ /* 0x000fea0003800000 */
.L_x_39388:
        /* <DEDUP_REMOVED lines=18> */
.L_x_39400:
[----:B------:R-:W-:-:S07]  /*9ec0*/  MOV R81, R34 ;  /* 0x0000002200517202 */ /* 0x000fce0000000f00 */
.L_x_39401:
[----:B------:R-:W-:Y:S05]  /*9ed0*/  BSYNC B2 ;  /* 0x0000000000027941 */ /* 0x000fea0003800000 */
.L_x_39399:
        /* <DEDUP_REMOVED lines=16> */
.L_x_39405:
[----:B------:R-:W-:Y:S05]  /*9fe0*/  BSYNC B3 ;  /* 0x0000000000037941 */ /* 0x000fea0003800000 */
.L_x_39404:
        /* <DEDUP_REMOVED lines=43> */
.L_x_39403:
[----:B------:R-:W-:Y:S05]  /*a2a0*/  BSYNC B2 ;  /* 0x0000000000027941 */ /* 0x000fea0003800000 */
.L_x_39402:
        /* <DEDUP_REMOVED lines=10> */
.L_x_39398:
[----:B------:R-:W-:Y:S05]  /*a350*/  BSYNC B1 ;  /* 0x0000000000017941 */ /* 0x000fea0003800000 */
.L_x_39397:
        /* <DEDUP_REMOVED lines=18> */
.L_x_39409:
[----:B------:R-:W-:-:S07]  /*a480*/  MOV R88, R34 ;  /* 0x0000002200587202 */ /* 0x000fce0000000f00 */
.L_x_39410:
[----:B------:R-:W-:Y:S05]  /*a490*/  BSYNC B2 ;  /* 0x0000000000027941 */ /* 0x000fea0003800000 */
.L_x_39408:
        /* <DEDUP_REMOVED lines=16> */
.L_x_39414:
[----:B------:R-:W-:Y:S05]  /*a5a0*/  BSYNC B3 ;  /* 0x0000000000037941 */ /* 0x000fea0003800000 */
.L_x_39413:
        /* <DEDUP_REMOVED lines=43> */
.L_x_39412:
[----:B------:R-:W-:Y:S05]  /*a860*/  BSYNC B2 ;  /* 0x0000000000027941 */ /* 0x000fea0003800000 */
.L_x_39411:
        /* <DEDUP_REMOVED lines=10> */
.L_x_39407:
[----:B------:R-:W-:Y:S05]  /*a910*/  BSYNC B1 ;  /* 0x0000000000017941 */ /* 0x000fea0003800000 */
.L_x_39406:
        /* <DEDUP_REMOVED lines=18> */
.L_x_39418:
[----:B------:R-:W-:-:S07]  /*aa40*/  MOV R83, R34 ;  /* 0x0000002200537202 */ /* 0x000fce0000000f00 */
.L_x_39419:
[----:B------:R-:W-:Y:S05]  /*aa50*/  BSYNC B2 ;  /* 0x0000000000027941 */ /* 0x000fea0003800000 */
.L_x_39417:
        /* <DEDUP_REMOVED lines=16> */
.L_x_39423:
[----:B------:R-:W-:Y:S05]  /*ab60*/  BSYNC B3 ;  /* 0x0000000000037941 */ /* 0x000fea0003800000 */
.L_x_39422:
        /* <DEDUP_REMOVED lines=43> */
.L_x_39421:
[----:B------:R-:W-:Y:S05]  /*ae20*/  BSYNC B2 ;  /* 0x0000000000027941 */ /* 0x000fea0003800000 */
.L_x_39420:
        /* <DEDUP_REMOVED lines=10> */
.L_x_39416:
[----:B------:R-:W-:Y:S05]  /*aed0*/  BSYNC B1 ;  /* 0x0000000000017941 */ /* 0x000fea0003800000 */
.L_x_39415:
        /* <DEDUP_REMOVED lines=20> */
.L_x_39425:
[----:B------:R-:W-:Y:S05]  /*b020*/  BSYNC B1 ;  /* 0x0000000000017941 */ /* 0x000fea0003800000 */
.L_x_39424:
        /* <DEDUP_REMOVED lines=21> */
.L_x_39429:
[----:B------:R-:W-:-:S07]  /*b180*/  MOV R90, R34 ;  /* 0x00000022005a7202 */ /* 0x000fce0000000f00 */
.L_x_39430:
[----:B------:R-:W-:Y:S05]  /*b190*/  BSYNC B2 ;  /* 0x0000000000027941 */ /* 0x000fea0003800000 */
.L_x_39428:
        /* <DEDUP_REMOVED lines=16> */
.L_x_39434:
[----:B------:R-:W-:Y:S05]  /*b2a0*/  BSYNC B3 ;  /* 0x0000000000037941 */ /* 0x000fea0003800000 */
.L_x_39433:
        /* <DEDUP_REMOVED lines=43> */
.L_x_39432:
[----:B------:R-:W-:Y:S05]  /*b560*/  BSYNC B2 ;  /* 0x0000000000027941 */ /* 0x000fea0003800000 */
.L_x_39431:
        /* <DEDUP_REMOVED lines=10> */
.L_x_39427:
[----:B------:R-:W-:Y:S05]  /*b610*/  BSYNC B1 ;  /* 0x0000000000017941 */ /* 0x000fea0003800000 */
.L_x_39426:
        /* <DEDUP_REMOVED lines=18> */
.L_x_39438:
[----:B------:R-:W-:-:S07]  /*b740*/  MOV R85, R34 ;  /* 0x0000002200557202 */ /* 0x000fce0000000f00 */
.L_x_39439:
[----:B------:R-:W-:Y:S05]  /*b750*/  BSYNC B2 ;  /* 0x0000000000027941 */ /* 0x000fea0003800000 */
.L_x_39437:
        /* <DEDUP_REMOVED lines=16> */
.L_x_39443:
[----:B------:R-:W-:Y:S05]  /*b860*/  BSYNC B3 ;  /* 0x0000000000037941 */ /* 0x000fea0003800000 */
.L_x_39442:
        /* <DEDUP_REMOVED lines=43> */
.L_x_39441:
[----:B------:R-:W-:Y:S05]  /*bb20*/  BSYNC B2 ;  /* 0x0000000000027941 */ /* 0x000fea0003800000 */
.L_x_39440:
        /* <DEDUP_REMOVED lines=10> */
.L_x_39436:
[----:B------:R-:W-:Y:S05]  /*bbd0*/  BSYNC B1 ;  /* 0x0000000000017941 */ /* 0x000fea0003800000 */
.L_x_39435:
        /* <DEDUP_REMOVED lines=18> */
.L_x_39447:
[----:B------:R-:W-:-:S07]  /*bd00*/  MOV R92, R34 ;  /* 0x00000022005c7202 */ /* 0x000fce0000000f00 */
.L_x_39448:
[----:B------:R-:W-:Y:S05]  /*bd10*/  BSYNC B2 ;  /* 0x0000000000027941 */ /* 0x000fea0003800000 */
.L_x_39446:
        /* <DEDUP_REMOVED lines=16> */
.L_x_39452:
[----:B------:R-:W-:Y:S05]  /*be20*/  BSYNC B3 ;  /* 0x0000000000037941 */ /* 0x000fea0003800000 */
.L_x_39451:
        /* <DEDUP_REMOVED lines=43> */
.L_x_39450:
[----:B------:R-:W-:Y:S05]  /*c0e0*/  BSYNC B2 ;  /* 0x0000000000027941 */ /* 0x000fea0003800000 */
.L_x_39449:
        /* <DEDUP_REMOVED lines=10> */
.L_x_39445:
[----:B------:R-:W-:Y:S05]  /*c190*/  BSYNC B1 ;  /* 0x0000000000017941 */ /* 0x000fea0003800000 */
.L_x_39444:
        /* <DEDUP_REMOVED lines=18> */
.L_x_39456:
[----:B------:R-:W-:-:S07]  /*c2c0*/  MOV R87, R34 ;  /* 0x0000002200577202 */ /* 0x000fce0000000f00 */
.L_x_39457:
[----:B------:R-:W-:Y:S05]  /*c2d0*/  BSYNC B2 ;  /* 0x0000000000027941 */ /* 0x000fea0003800000 */
.L_x_39455:
        /* <DEDUP_REMOVED lines=16> */
.L_x_39461:
[----:B------:R-:W-:Y:S05]  /*c3e0*/  BSYNC B3 ;  /* 0x0000000000037941 */ /* 0x000fea0003800000 */
.L_x_39460:
        /* <DEDUP_REMOVED lines=43> */
.L_x_39459:
[----:B------:R-:W-:Y:S05]  /*c6a0*/  BSYNC B2 ;  /* 0x0000000000027941 */ /* 0x000fea0003800000 */
.L_x_39458:
        /* <DEDUP_REMOVED lines=10> */
.L_x_39454:
[----:B------:R-:W-:Y:S05]  /*c750*/  BSYNC B1 ;  /* 0x0000000000017941 */ /* 0x000fea0003800000 */
.L_x_39453:
        /* <DEDUP_REMOVED lines=20> */
.L_x_39463:
[----:B------:R-:W-:Y:S05]  /*c8a0*/  BSYNC B1 ;  /* 0x0000000000017941 */ /* 0x000fea0003800000 */
.L_x_39462:
        /* <DEDUP_REMOVED lines=21> */
.L_x_39467:
[----:B------:R-:W-:-:S07]  /*ca00*/  MOV R94, R34 ;  /* 0x00000022005e7202 */ /* 0x000fce0000000f00 */
.L_x_39468:
[----:B------:R-:W-:Y:S05]  /*ca10*/  BSYNC B2 ;  /* 0x0000000000027941 */ /* 0x000fea0003800000 */
.L_x_39466:
        /* <DEDUP_REMOVED lines=16> */
.L_x_39472:
[----:B------:R-:W-:Y:S05]  /*cb20*/  BSYNC B3 ;  /* 0x0000000000037941 */ /* 0x000fea0003800000 */
.L_x_39471:
        /* <DEDUP_REMOVED lines=43> */
.L_x_39470:
[----:B------:R-:W-:Y:S05]  /*cde0*/  BSYNC B2 ;  /* 0x0000000000027941 */ /* 0x000fea0003800000 */
.L_x_39469:
        /* <DEDUP_REMOVED lines=10> */
.L_x_39465:
[----:B------:R-:W-:Y:S05]  /*ce90*/  BSYNC B1 ;  /* 0x0000000000017941 */ /* 0x000fea0003800000 */
.L_x_39464:
        /* <DEDUP_REMOVED lines=18> */
.L_x_39476:
[----:B------:R-:W-:-:S07]  /*cfc0*/  MOV R89, R34 ;  /* 0x0000002200597202 */ /* 0x000fce0000000f00 */
.L_x_39477:
[----:B------:R-:W-:Y:S05]  /*cfd0*/  BSYNC B2 ;  /* 0x0000000000027941 */ /* 0x000fea0003800000 */
.L_x_39475:
        /* <DEDUP_REMOVED lines=16> */
.L_x_39481:
[----:B------:R-:W-:Y:S05]  /*d0e0*/  BSYNC B3 ;  /* 0x0000000000037941 */ /* 0x000fea0003800000 */
.L_x_39480:
        /* <DEDUP_REMOVED lines=43> */
.L_x_39479:
[----:B------:R-:W-:Y:S05]  /*d3a0*/  BSYNC B2 ;  /* 0x0000000000027941 */ /* 0x000fea0003800000 */
.L_x_39478:
        /* <DEDUP_REMOVED lines=10> */
.L_x_39474:
[----:B------:R-:W-:Y:S05]  /*d450*/  BSYNC B1 ;  /* 0x0000000000017941 */ /* 0x000fea0003800000 */
.L_x_39473:
        /* <DEDUP_REMOVED lines=18> */
.L_x_39485:
[----:B------:R-:W-:-:S07]  /*d580*/  MOV R96, R34 ;  /* 0x0000002200607202 */ /* 0x000fce0000000f00 */
.L_x_39486:
[----:B------:R-:W-:Y:S05]  /*d590*/  BSYNC B2 ;  /* 0x0000000000027941 */ /* 0x000fea0003800000 */
.L_x_39484:
        /* <DEDUP_REMOVED lines=16> */
.L_x_39490:
[----:B------:R-:W-:Y:S05]  /*d6a0*/  BSYNC B3 ;  /* 0x0000000000037941 */ /* 0x000fea0003800000 */
.L_x_39489:
        /* <DEDUP_REMOVED lines=43> */
.L_x_39488:
[----:B------:R-:W-:Y:S05]  /*d960*/  BSYNC B2 ;  /* 0x0000000000027941 */ /* 0x000fea0003800000 */
.L_x_39487:
        /* <DEDUP_REMOVED lines=10> */
.L_x_39483:
[----:B------:R-:W-:Y:S05]  /*da10*/  BSYNC B1 ;  /* 0x0000000000017941 */ /* 0x000fea0003800000 */
.L_x_39482:
        /* <DEDUP_REMOVED lines=18> */
.L_x_39494:
[----:B------:R-:W-:-:S07]  /*db40*/  MOV R91, R34 ;  /* 0x00000022005b7202 */ /* 0x000fce0000000f00 */
.L_x_39495:
[----:B------:R-:W-:Y:S05]  /*db50*/  BSYNC B2 ;  /* 0x0000000000027941 */ /* 0x000fea0003800000 */
.L_x_39493:
        /* <DEDUP_REMOVED lines=16> */
.L_x_39499:
[----:B------:R-:W-:Y:S05]  /*dc60*/  BSYNC B3 ;  /* 0x0000000000037941 */ /* 0x000fea0003800000 */
.L_x_39498:
        /* <DEDUP_REMOVED lines=43> */
.L_x_39497:
[----:B------:R-:W-:Y:S05]  /*df20*/  BSYNC B2 ;  /* 0x0000000000027941 */ /* 0x000fea0003800000 */
.L_x_39496:
        /* <DEDUP_REMOVED lines=10> */
.L_x_39492:
[----:B------:R-:W-:Y:S05]  /*dfd0*/  BSYNC B1 ;  /* 0x0000000000017941 */ /* 0x000fea0003800000 */
.L_x_39491:
        /* <DEDUP_REMOVED lines=20> */
.L_x_39501:
[----:B------:R-:W-:Y:S05]  /*e120*/  BSYNC B1 ;  /* 0x0000000000017941 */ /* 0x000fea0003800000 */
.L_x_39500:
        /* <DEDUP_REMOVED lines=21> */
.L_x_39505:
[----:B------:R-:W-:-:S07]  /*e280*/  MOV R98, R34 ;  /* 0x0000002200627202 */ /* 0x000fce0000000f00 */
.L_x_39506:
[----:B------:R-:W-:Y:S05]  /*e290*/  BSYNC B2 ;  /* 0x0000000000027941 */ /* 0x000fea0003800000 */
.L_x_39504:
        /* <DEDUP_REMOVED lines=16> */
.L_x_39510:
[----:B------:R-:W-:Y:S05]  /*e3a0*/  BSYNC B3 ;  /* 0x0000000000037941 */ /* 0x000fea0003800000 */
.L_x_39509:
        /* <DEDUP_REMOVED lines=43> */
.L_x_39508:
[----:B------:R-:W-:Y:S05]  /*e660*/  BSYNC B2 ;  /* 0x0000000000027941 */ /* 0x000fea0003800000 */
.L_x_39507:
        /* <DEDUP_REMOVED lines=10> */
.L_x_39503:
[----:B------:R-:W-:Y:S05]  /*e710*/  BSYNC B1 ;  /* 0x0000000000017941 */ /* 0x000fea0003800000 */
.L_x_39502:
        /* <DEDUP_REMOVED lines=18> */
.L_x_39514:
[----:B------:R-:W-:-:S07]  /*e840*/  MOV R93, R34 ;  /* 0x00000022005d7202 */ /* 0x000fce0000000f00 */
.L_x_39515:
[----:B------:R-:W-:Y:S05]  /*e850*/  BSYNC B2 ;  /* 0x0000000000027941 */ /* 0x000fea0003800000 */
.L_x_39513:
        /* <DEDUP_REMOVED lines=16> */
.L_x_39519:
[----:B------:R-:W-:Y:S05]  /*e960*/  BSYNC B3 ;  /* 0x0000000000037941 */ /* 0x000fea0003800000 */
.L_x_39518:
        /* <DEDUP_REMOVED lines=43> */
.L_x_39517:
[----:B------:R-:W-:Y:S05]  /*ec20*/  BSYNC B2 ;  /* 0x0000000000027941 */ /* 0x000fea0003800000 */
.L_x_39516:
        /* <DEDUP_REMOVED lines=10> */
.L_x_39512:
[----:B------:R-:W-:Y:S05]  /*ecd0*/  BSYNC B1 ;  /* 0x0000000000017941 */ /* 0x000fea0003800000 */
.L_x_39511:
        /* <DEDUP_REMOVED lines=18> */
.L_x_39523:
[----:B------:R-:W-:-:S07]  /*ee00*/  MOV R100, R34 ;  /* 0x0000002200647202 */ /* 0x000fce0000000f00 */
.L_x_39524:
[----:B------:R-:W-:Y:S05]  /*ee10*/  BSYNC B2 ;  /* 0x0000000000027941 */ /* 0x000fea0003800000 */
.L_x_39522:
        /* <DEDUP_REMOVED lines=16> */
.L_x_39528:
[----:B------:R-:W-:Y:S05]  /*ef20*/  BSYNC B3 ;  /* 0x0000000000037941 */ /* 0x000fea0003800000 */
.L_x_39527:
        /* <DEDUP_REMOVED lines=43> */
.L_x_39526:
[----:B------:R-:W-:Y:S05]  /*f1e0*/  BSYNC B2 ;  /* 0x0000000000027941 */ /* 0x000fea0003800000 */
.L_x_39525:
[----:B------:R-:W-:Y:S01]  /*f1f0*/  I2FP.F32.U32 R33, R100 ;  /* 0x0000006400217245 */ /* 0x000fe20000201000 */
[----:B-----5:R-:W-:Y:S01]  /*f200*/  FMUL.FTZ R95, R58, UR11 ;  /* 0x0000000b3a5f7c20 */ /* 0x020fe20008410000 */
[----:B------:R-:W-:-:S05]  /*f210*/  MOV R94, 0x2f800000 ;  /* 0x2f800000005e7802 */ /* 0x000fca0000000f00 */
[----:B------:R-:W-:Y:S01]  /*f220*/  FFMA.FTZ R33, R33, R94, 1.1641532182693481445e-10 ;  /* 0x2f00000021217423 */ /* 0x000fe2000001005e */
[----:B------:R-:W-:-:S04]  /*f230*/  FMUL.FTZ R94, R95, UR10 ;  /* 0x0000000a5f5e7c20 */ /* 0x000fc80008410000 */
[----:B------:R-:W-:-:S04]  /*f240*/  FSETP.GTU.FTZ.AND P1, PT, R33, UR9, PT ;  /* 0x0000000921007c0b */ /* 0x000fc8000bf3c000 */
[----:B------:R-:W-:Y:S02]  /*f250*/  FSEL R94, R94, RZ, !P1 ;  /* 0x000000ff5e5e7208 */ /* 0x000fe40004800000 */
[----:B------:R-:W-:-:S03]  /*f260*/  SEL R199, RZ, 0x1, P1 ;  /* 0x00000001ffc77807 */ /* 0x000fc60000800000 */
[----:B------:R-:W-:-:S04]  /*f270*/  FMUL.FTZ R94, R47, R94 ;  /* 0x0000005e2f5e7220 */ /* 0x000fc80000410000 */
[----:B------:R-:W-:-:S07]  /*f280*/  @P0 FADD.FTZ R94, R54, R94 ;  /* 0x0000005e365e0221 */ /* 0x000fce0000010000 */
.L_x_39521:
[----:B------:R-:W-:Y:S05]  /*f290*/  BSYNC B1 ;  /* 0x0000000000017941 */ /* 0x000fea0003800000 */
.L_x_39520:
        /* <DEDUP_REMOVED lines=18> */
.L_x_39532:
[----:B------:R-:W-:-:S07]  /*f3c0*/  MOV R95, R34 ;  /* 0x00000022005f7202 */ /* 0x000fce0000000f00 */
.L_x_39533:
[----:B------:R-:W-:Y:S05]  /*f3d0*/  BSYNC B2 ;  /* 0x0000000000027941 */ /* 0x000fea0003800000 */
.L_x_39531:
        /* <DEDUP_REMOVED lines=16> */
.L_x_39537:
[----:B------:R-:W-:Y:S05]  /*f4e0*/  BSYNC B3 ;  /* 0x0000000000037941 */ /* 0x000fea0003800000 */
.L_x_39536:
        /* <DEDUP_REMOVED lines=43> */
.L_x_39535:
[----:B------:R-:W-:Y:S05]  /*f7a0*/  BSYNC B2 ;  /* 0x0000000000027941 */ /* 0x000fea0003800000 */
.L_x_39534:
        /* <DEDUP_REMOVED lines=10> */
.L_x_39530:
[----:B------:R-:W-:Y:S05]  /*f850*/  BSYNC B1 ;  /* 0x0000000000017941 */ /* 0x000fea0003800000 */
.L_x_39529:
        /* <DEDUP_REMOVED lines=20> */
.L_x_39539:
[----:B------:R-:W-:Y:S05]  /*f9a0*/  BSYNC B1 ;  /* 0x0000000000017941 */ /* 0x000fea0003800000 */
.L_x_39538:
        /* <DEDUP_REMOVED lines=21> */
.L_x_39543:
[----:B------:R-:W-:-:S07]  /*fb00*/  IMAD.MOV.U32 R102, RZ, RZ, R34 ;  /* 0x000000ffff667224 */ /* 0x000fce00078e0022 */
.L_x_39544:
[----:B------:R-:W-:Y:S05]  /*fb10*/  BSYNC B2 ;  /* 0x0000000000027941 */ /* 0x000fea0003800000 */
.L_x_39542:
        /* <DEDUP_REMOVED lines=16> */
.L_x_39548:
[----:B------:R-:W-:Y:S05]  /*fc20*/  BSYNC B3 ;  /* 0x0000000000037941 */ /* 0x000fea0003800000 */
.L_x_39547:
        /* <DEDUP_REMOVED lines=43> */
.L_x_39546:
[----:B------:R-:W-:Y:S05]  /*fee0*/  BSYNC B2 ;  /* 0x0000000000027941 */ /* 0x000fea0003800000 */
.L_x_39545:
        /* <DEDUP_REMOVED lines=10> */
.L_x_39541:
[----:B------:R-:W-:Y:S05]  /*ff90*/  BSYNC B1 ;  /* 0x0000000000017941 */ /* 0x000fea0003800000 */
.L_x_39540:
        /* <DEDUP_REMOVED lines=18> */
.L_x_39552:
[----:B------:R-:W-:-:S07]  /*100c0*/  MOV R97, R34 ;  /* 0x0000002200617202 */ /* 0x000fce0000000f00 */
.L_x_39553:
[----:B------:R-:W-:Y:S05]  /*100d0*/  BSYNC B2 ;  /* 0x0000000000027941 */ /* 0x000fea0003800000 */
.L_x_39551:
        /* <DEDUP_REMOVED lines=16> */
.L_x_39557:
[----:B------:R-:W-:Y:S05]  /*101e0*/  BSYNC B3 ;  /* 0x0000000000037941 */ /* 0x000fea0003800000 */
.L_x_39556:
        /* <DEDUP_REMOVED lines=43> */
.L_x_39555:
[----:B------:R-:W-:Y:S05]  /*104a0*/  BSYNC B2 ;  /* 0x0000000000027941 */ /* 0x000fea0003800000 */
.L_x_39554:
        /* <DEDUP_REMOVED lines=10> */
.L_x_39550:
[----:B------:R-:W-:Y:S05]  /*10550*/  BSYNC B1 ;  /* 0x0000000000017941 */ /* 0x000fea0003800000 */
.L_x_39549:
        /* <DEDUP_REMOVED lines=18> */
.L_x_39561:
[----:B------:R-:W-:-:S07]  /*10680*/  MOV R104, R34 ;  /* 0x0000002200687202 */ /* 0x000fce0000000f00 */
.L_x_39562:
[----:B------:R-:W-:Y:S05]  /*10690*/  BSYNC B2 ;  /* 0x0000000000027941 */ /* 0x000fea0003800000 */
.L_x_39560:
        /* <DEDUP_REMOVED lines=16> */
.L_x_39566:
[----:B------:R-:W-:Y:S05]  /*107a0*/  BSYNC B3 ;  /* 0x0000000000037941 */ /* 0x000fea0003800000 */
.L_x_39565:
        /* <DEDUP_REMOVED lines=41> */
[----:B------:R-:W-:Y:S02]  /*10a40*/  MOV R34, R98 ;  /* 0x0000006200227202 */ /* 0x000fe40000000f00 */
[----:B------:R-:W-:-:S08]  /*10a50*/  LOP3.LUT R160, R33, UR29, R160, 0x96, !PT ;  /* 0x0000001d21a07c12 */ /* 0x000fd0000f8e96a0 */
.L_x_39564:
[----:B------:R-:W-:Y:S05]  /*10a60*/  BSYNC B2 ;  /* 0x0000000000027941 */ /* 0x000fea0003800000 */
.L_x_39563:
        /* <DEDUP_REMOVED lines=10> */
.L_x_39559:
[----:B------:R-:W-:Y:S05]  /*10b10*/  BSYNC B1 ;  /* 0x0000000000017941 */ /* 0x000fea0003800000 */
.L_x_39558:
        /* <DEDUP_REMOVED lines=18> */
.L_x_39570:
[----:B------:R-:W-:-:S07]  /*10c40*/  IMAD.MOV.U32 R99, RZ, RZ, R34 ;  /* 0x000000ffff637224 */ /* 0x000fce00078e0022 */
.L_x_39571:
[----:B------:R-:W-:Y:S05]  /*10c50*/  BSYNC B2 ;  /* 0x0000000000027941 */ /* 0x000fea0003800000 */
.L_x_39569:
        /* <DEDUP_REMOVED lines=16> */
.L_x_39575:
[----:B------:R-:W-:Y:S05]  /*10d60*/  BSYNC B3 ;  /* 0x0000000000037941 */ /* 0x000fea0003800000 */
.L_x_39574:
        /* <DEDUP_REMOVED lines=43> */
.L_x_39573:
[----:B------:R-:W-:Y:S05]  /*11020*/  BSYNC B2 ;  /* 0x0000000000027941 */ /* 0x000fea0003800000 */
.L_x_39572:
        /* <DEDUP_REMOVED lines=10> */
.L_x_39568:
[----:B------:R-:W-:Y:S05]  /*110d0*/  BSYNC B1 ;  /* 0x0000000000017941 */ /* 0x000fea0003800000 */
.L_x_39567:
        /* <DEDUP_REMOVED lines=13> */
[----:B------:R-:W-:Y:S02]  /*111b0*/  LOP3.LUT R231, R198, 0xff, RZ, 0xc0, !PT ;  /* 0x000000ffc6e77812 */ /* 0x000fe400078ec0ff */
[----:B------:R-:W-:Y:S02]  /*111c0*/  LEA R104, R104, R105, 0x18 ;  /* 0x0000006968687211 */ /* 0x000fe400078ec0ff */
[----:B------:R-:W-:-:S03]  /*111d0*/  LOP3.LUT R105, R197, 0xff, RZ, 0xc0, !PT ;  /* 0x000000ffc5697812 */ /* 0x000fc600078ec0ff */
[----:B------:R-:W-:-:S05]  /*111e0*/  IMAD R104, R231, 0x100, R104 ;  /* 0x00000100e7687824 */ /* 0x000fca00078e0268 */
[----:B------:R-:W-:Y:S01]  /*111f0*/  IADD3 R105, R104, R105, RZ ;  /* 0x0000006968697210 */ /* 0x000fe20007ffe0ff */
[----:B0-----:R-:W-:-:S05]  /*11200*/  IMAD.WIDE.U32 R100, R229, 0x4, R100 ;  /* 0x00000004e5647825 */ /* 0x001fca00078e0064 */
[----:B------:R0:W-:Y:S02]  /*11210*/  STG.E desc[UR6][R100.64], R105 ;  /* 0x0000006964007986 */ /* 0x0001e4000c101906 */
.L_x_39577:
[----:B------:R-:W-:Y:S05]  /*11220*/  BSYNC B1 ;  /* 0x0000000000017941 */ /* 0x000fea0003800000 */
.L_x_39576:
        /* <DEDUP_REMOVED lines=21> */
.L_x_39581:
[----:B------:R-:W-:-:S07]  /*11380*/  MOV R106, R34 ;  /* 0x00000022006a7202 */ /* 0x000fce0000000f00 */
.L_x_39582:
[----:B------:R-:W-:Y:S05]  /*11390*/  BSYNC B2 ;  /* 0x0000000000027941 */ /* 0x000fea0003800000 */
.L_x_39580:
        /* <DEDUP_REMOVED lines=16> */
.L_x_39586:
[----:B------:R-:W-:Y:S05]  /*114a0*/  BSYNC B3 ;  /* 0x0000000000037941 */ /* 0x000fea0003800000 */
.L_x_39585:
        /* <DEDUP_REMOVED lines=43> */
.L_x_39584:
[----:B------:R-:W-:Y:S05]  /*11760*/  BSYNC B2 ;  /* 0x0000000000027941 */ /* 0x000fea0003800000 */
.L_x_39583:
        /* <DEDUP_REMOVED lines=8> */
[----:B------:R-:W-:-:S04]  /*117f0*/  FMUL.FTZ R100, R40, R33 ;  /* 0x0000002128647220 */ /* 0x000fc80000410000 */
[----:B------:R-:W-:-:S07]  /*11800*/  @P0 FADD.FTZ R100, R52, R100 ;  /* 0x0000006434640221 */ /* 0x000fce0000010000 */
.L_x_39579:
[----:B------:R-:W-:Y:S05]  /*11810*/  BSYNC B1 ;  /* 0x0000000000017941 */ /* 0x000fea0003800000 */
.L_x_39578:
        /* <DEDUP_REMOVED lines=18> */
.L_x_39590:
[----:B------:R-:W-:-:S07]  /*11940*/  MOV R101, R34 ;  /* 0x0000002200657202 */ /* 0x000fce0000000f00 */
.L_x_39591:
[----:B------:R-:W-:Y:S05]  /*11950*/  BSYNC B2 ;  /* 0x0000000000027941 */ /* 0x000fea0003800000 */
.L_x_39589:
        /* <DEDUP_REMOVED lines=16> */
.L_x_39595:
[----:B------:R-:W-:Y:S05]  /*11a60*/  BSYNC B3 ;  /* 0x0000000000037941 */ /* 0x000fea0003800000 */
.L_x_39594:
        /* <DEDUP_REMOVED lines=43> */
.L_x_39593:
[----:B------:R-:W-:Y:S05]  /*11d20*/  BSYNC B2 ;  /* 0x0000000000027941 */ /* 0x000fea0003800000 */
.L_x_39592:
        /* <DEDUP_REMOVED lines=10> */
.L_x_39588:
[----:B------:R-:W-:Y:S05]  /*11dd0*/  BSYNC B1 ;  /* 0x0000000000017941 */ /* 0x000fea0003800000 */
.L_x_39587:
        /* <DEDUP_REMOVED lines=18> */
.L_x_39599:
[----:B------:R-:W-:-:S07]  /*11f00*/  IMAD.MOV.U32 R199, RZ, RZ, R34 ;  /* 0x000000ffffc77224 */ /* 0x000fce00078e0022 */
.L_x_39600:
[----:B------:R-:W-:Y:S05]  /*11f10*/  BSYNC B2 ;  /* 0x0000000000027941 */ /* 0x000fea0003800000 */
.L_x_39598:
        /* <DEDUP_REMOVED lines=16> */
.L_x_39604:
[----:B------:R-:W-:Y:S05]  /*12020*/  BSYNC B3 ;  /* 0x0000000000037941 */ /* 0x000fea0003800000 */
.L_x_39603:
        /* <DEDUP_REMOVED lines=43> */
.L_x_39602:
[----:B------:R-:W-:Y:S05]  /*122e0*/  BSYNC B2 ;  /* 0x0000000000027941 */ /* 0x000fea0003800000 */
.L_x_39601:
        /* <DEDUP_REMOVED lines=10> */
.L_x_39597:
[----:B------:R-:W-:Y:S05]  /*12390*/  BSYNC B1 ;  /* 0x0000000000017941 */ /* 0x000fea0003800000 */
.L_x_39596:
        /* <DEDUP_REMOVED lines=18> */
.L_x_39608:
[----:B------:R-:W-:-:S07]  /*124c0*/  MOV R103, R34 ;  /* 0x0000002200677202 */ /* 0x000fce0000000f00 */
.L_x_39609:
[----:B------:R-:W-:Y:S05]  /*124d0*/  BSYNC B2 ;  /* 0x0000000000027941 */ /* 0x000fea0003800000 */
.L_x_39607:
        /* <DEDUP_REMOVED lines=16> */
.L_x_39613:
[----:B------:R-:W-:Y:S05]  /*125e0*/  BSYNC B3 ;  /* 0x0000000000037941 */ /* 0x000fea0003800000 */
.L_x_39612:
        /* <DEDUP_REMOVED lines=43> */
.L_x_39611:
[----:B------:R-:W-:Y:S05]  /*128a0*/  BSYNC B2 ;  /* 0x0000000000027941 */ /* 0x000fea0003800000 */
.L_x_39610:
        /* <DEDUP_REMOVED lines=10> */
.L_x_39606:
[----:B------:R-:W-:Y:S05]  /*12950*/  BSYNC B1 ;  /* 0x0000000000017941 */ /* 0x000fea0003800000 */
.L_x_39605:
[----:B------:R-:W-:Y:S01]  /*12960*/  VIADD R229, R221, 0x160 ;  /* 0x00000160dde57836 */ /* 0x000fe20000000000 */
[----:B------:R-:W0:Y:S01]  /*12970*/  @P0 LDC.64 R104, c[0x0][0x230] ;  /* 0x00008c00ff680b82 */ /* 0x000e220000000a00 */
[----:B------:R-:W-:Y:S01]  /*12980*/  IMAD.WIDE.U32 R220, R223, 0x10, R154 ;  /* 0x00000010dfdc7825 */ /* 0x000fe200078e009a */
[----:B------:R-:W-:Y:S01]  /*12990*/  BSSY B1, `(.L_x_39614) ;  /* 0x0000011000017945 */ /* 0x000fe20003800000 */
[----:B------:R-:W-:-:S03]  /*129a0*/  IADD3 R231, R222, 0x160, RZ ;  /* 0x00000160dee77810 */ /* 0x000fc60007ffe0ff */
[----:B------:R1:W-:Y:S02]  /*129b0*/  STG.E.128 desc[UR6][R220.64], R100 ;  /* 0x00000064dc007986 */ /* 0x0003e4000c101d06 */
        /* <DEDUP_REMOVED lines=10> */
[----:B------:R-:W-:-:S04]  /*12a60*/  LEA R220, R233, R220, 0x8 ;  /* 0x000000dce9dc7211 */ /* 0x000fc800078e40ff */
[----:B------:R-:W-:Y:S01]  /*12a70*/  IADD3 R221, R220, R221, RZ ;  /* 0x000000dddcdd7210 */ /* 0x000fe20007ffe0ff */
[----:B0-----:R-:W-:-:S05]  /*12a80*/  IMAD.WIDE.U32 R104, R227, 0x4, R104 ;  /* 0x00000004e3687825 */ /* 0x001fca00078e0068 */
[----:B------:R0:W-:Y:S02]  /*12a90*/  STG.E desc[UR6][R104.64], R221 ;  /* 0x000000dd68007986 */ /* 0x0001e4000c101906 */
.L_x_39615:
[----:B------:R-:W-:Y:S05]  /*12aa0*/  BSYNC B1 ;  /* 0x0000000000017941 */ /* 0x000fea0003800000 */
.L_x_39614:
        /* <DEDUP_REMOVED lines=21> */
.L_x_39619:
[----:B------:R-:W-:-:S07]  /*12c00*/  MOV R197, R34 ;  /* 0x0000002200c57202 */ /* 0x000fce0000000f00 */
.L_x_39620:
[----:B------:R-:W-:Y:S05]  /*12c10*/  BSYNC B2 ;  /* 0x0000000000027941 */ /* 0x000fea0003800000 */
.L_x_39618:
        /* <DEDUP_REMOVED lines=16> */
.L_x_39624:
[----:B------:R-:W-:Y:S05]  /*12d20*/  BSYNC B3 ;  /* 0x0000000000037941 */ /* 0x000fea0003800000 */
.L_x_39623:
        /* <DEDUP_REMOVED lines=43> */
.L_x_39622:
[----:B------:R-:W-:Y:S05]  /*12fe0*/  BSYNC B2 ;  /* 0x0000000000027941 */ /* 0x000fea0003800000 */
.L_x_39621:
        /* <DEDUP_REMOVED lines=10> */
.L_x_39617:
[----:B------:R-:W-:Y:S05]  /*13090*/  BSYNC B1 ;  /* 0x0000000000017941 */ /* 0x000fea0003800000 */
.L_x_39616:
        /* <DEDUP_REMOVED lines=18> */
.L_x_39628:
[----:B------:R-:W-:-:S07]  /*131c0*/  IMAD.MOV.U32 R105, RZ, RZ, R34 ;  /* 0x000000ffff697224 */ /* 0x000fce00078e0022 */
.L_x_39629:
[----:B------:R-:W-:Y:S05]  /*131d0*/  BSYNC B2 ;  /* 0x0000000000027941 */ /* 0x000fea0003800000 */
.L_x_39627:
        /* <DEDUP_REMOVED lines=16> */
.L_x_39633:
[----:B------:R-:W-:Y:S05]  /*132e0*/  BSYNC B3 ;  /* 0x0000000000037941 */ /* 0x000fea0003800000 */
.L_x_39632:
        /* <DEDUP_REMOVED lines=43> */
.L_x_39631:
[----:B------:R-:W-:Y:S05]  /*135a0*/  BSYNC B2 ;  /* 0x0000000000027941 */ /* 0x000fea0003800000 */
.L_x_39630:
        /* <DEDUP_REMOVED lines=10> */
.L_x_39626:
[----:B------:R-:W-:Y:S05]  /*13650*/  BSYNC B1 ;  /* 0x0000000000017941 */ /* 0x000fea0003800000 */
.L_x_39625:
        /* <DEDUP_REMOVED lines=18> */
.L_x_39637:
[----:B------:R-:W-:-:S07]  /*13780*/  MOV R199, R34 ;  /* 0x0000002200c77202 */ /* 0x000fce0000000f00 */
.L_x_39638:
[----:B------:R-:W-:Y:S05]  /*13790*/  BSYNC B2 ;  /* 0x0000000000027941 */ /* 0x000fea0003800000 */
.L_x_39636:
        /* <DEDUP_REMOVED lines=16> */
.L_x_39642:
[----:B------:R-:W-:Y:S05]  /*138a0*/  BSYNC B3 ;  /* 0x0000000000037941 */ /* 0x000fea0003800000 */
.L_x_39641:
        /* <DEDUP_REMOVED lines=43> */
.L_x_39640:
[----:B------:R-:W-:Y:S05]  /*13b60*/  BSYNC B2 ;  /* 0x0000000000027941 */ /* 0x000fea0003800000 */
.L_x_39639:
        /* <DEDUP_REMOVED lines=10> */
.L_x_39635:
[----:B------:R-:W-:Y:S05]  /*13c10*/  BSYNC B1 ;  /* 0x0000000000017941 */ /* 0x000fea0003800000 */
.L_x_39634:
        /* <DEDUP_REMOVED lines=18> */
.L_x_39646:
[----:B------:R-:W-:-:S07]  /*13d40*/  MOV R107, R34 ;  /* 0x00000022006b7202 */ /* 0x000fce0000000f00 */
.L_x_39647:
[----:B------:R-:W-:Y:S05]  /*13d50*/  BSYNC B2 ;  /* 0x0000000000027941 */ /* 0x000fea0003800000 */
.L_x_39645:
        /* <DEDUP_REMOVED lines=16> */
.L_x_39651:
[----:B------:R-:W-:Y:S05]  /*13e60*/  BSYNC B3 ;  /* 0x0000000000037941 */ /* 0x000fea0003800000 */
.L_x_39650:
        /* <DEDUP_REMOVED lines=43> */
.L_x_39649:
[----:B------:R-:W-:Y:S05]  /*14120*/  BSYNC B2 ;  /* 0x0000000000027941 */ /* 0x000fea0003800000 */
.L_x_39648:
        /* <DEDUP_REMOVED lines=10> */
.L_x_39644:
[----:B------:R-:W-:Y:S05]  /*141d0*/  BSYNC B1 ;  /* 0x0000000000017941 */ /* 0x000fea0003800000 */
.L_x_39643:
[----:B------:R-:W-:Y:S01]  /*141e0*/  FADD.FTZ R152, RZ, R60 ;  /* 0x0000003cff987221 */ /* 0x000fe20000010000 */
[----:B------:R-:W-:Y:S01]  /*141f0*/  IMAD.WIDE.U32 R154, R229, 0x10, R154 ;  /* 0x00000010e59a7825 */ /* 0x000fe200078e009a */
[----:B------:R-:W-:Y:S01]  /*14200*/  BSSY B1, `(.L_x_39652) ;  /* 0x000003d000017945 */ /* 0x000fe20003800000 */
[----:B------:R-:W-:Y:S02]  /*14210*/  ISETP.NE.AND P0, PT, R219, RZ, PT ;  /* 0x000000ffdb00720c */ /* 0x000fe40003f05270 */
        /* <DEDUP_REMOVED lines=59> */
.L_x_39653:
[----:B------:R-:W-:Y:S05]  /*145d0*/  BSYNC B1 ;  /* 0x0000000000017941 */ /* 0x000fea0003800000 */
.L_x_39652:
        /* <DEDUP_REMOVED lines=120> */
.L_x_39669:
        /* <DEDUP_REMOVED lines=29> */
[----:B------:R-:W1:Y:S01]  /*14f30*/  LDC.64 R64, c[0x0][0x2b8] ;  /* 0x0000ae00ff407b82 */ /* 0x000e620000000a00 */
[C---:B------:R-:W-:Y:S01]  /*14f40*/  FADD.FTZ R63, -R154.reuse, R63 ;  /* 0x0000003f9a3f7221 */ /* 0x040fe20000010100 */
        /* <DEDUP_REMOVED lines=11> */
[C---:B------:R-:W-:Y:S01]  /*15000*/  FADD.FTZ R60, -R154.reuse, R101 ;  /* 0x000000659a3c7221 */ /* 0x040fe20000010100 */
[----:B------:R-:W-:Y:S01]  /*15010*/  FADD.FTZ R62, -R154, R103 ;  /* 0x000000679a3e7221 */ /* 0x000fe20000010100 */
[----:B------:R-:W-:Y:S01]  /*15020*/  LEA.HI.SX32 R91, R152, R219, 0x1e ;  /* 0x000000db985b7211 */ /* 0x000fe200078ff2ff */
[----:B------:R-:W-:Y:S01]  /*15030*/  FADD.FTZ R237, -R154, R78 ;  /* 0x0000004e9aed7221 */ /* 0x000fe20000010100 */
        /* <DEDUP_REMOVED lines=8> */
[----:B------:R-:W-:Y:S01]  /*150c0*/  FADD.FTZ R247, -R154, R88 ;  /* 0x000000589af77221 */ /* 0x000fe20000010100 */
[C---:B------:R-:W-:Y:S01]  /*150d0*/  FMUL.FTZ R79, R220.reuse, R87 ;  /* 0x00000057dc4f7220 */ /* 0x040fe20000410000 */
[----:B------:R-:W-:Y:S01]  /*150e0*/  FMUL.FTZ R81, R220, R89 ;  /* 0x00000059dc517220 */ /* 0x000fe20000410000 */
[C---:B------:R-:W-:Y:S01]  /*150f0*/  FADD.FTZ R225, -R154.reuse, R66 ;  /* 0x000000429ae17221 */ /* 0x040fe20000010100 */
[C---:B------:R-:W-:Y:S01]  /*15100*/  FADD.FTZ R67, -R154.reuse, R67 ;  /* 0x000000439a437221 */ /* 0x040fe20000010100 */
[----:B------:R-:W-:Y:S01]  /*15110*/  FADD.FTZ R73, -R154, R73 ;  /* 0x000000499a497221 */ /* 0x000fe20000010100 */
[C---:B------:R-:W-:Y:S01]  /*15120*/  FMUL.FTZ R86, R220.reuse, R94 ;  /* 0x0000005edc567220 */ /* 0x040fe20000410000 */
[C---:B------:R-:W-:Y:S01]  /*15130*/  FMUL.FTZ R87, R220.reuse, R95 ;  /* 0x0000005fdc577220 */ /* 0x040fe20000410000 */
[C---:B------:R-:W-:Y:S01]  /*15140*/  FMUL.FTZ R88, R220.reuse, R60 ;  /* 0x0000003cdc587220 */ /* 0x040fe20000410000 */
        /* <DEDUP_REMOVED lines=8> */
[----:B-1----:R-:W-:-:S04]  /*151d0*/  IMAD.WIDE.U32 R94, R91, 0x10, R64 ;  /* 0x000000105b5e7825 */ /* 0x002fc800078e0040 */
        /* <DEDUP_REMOVED lines=10> */
[C---:B------:R-:W-:Y:S01]  /*15280*/  FMUL.FTZ R72, R220.reuse, R221 ;  /* 0x000000dddc487220 */ /* 0x040fe20000410000 */
[C---:B------:R-:W-:Y:S01]  /*15290*/  FMUL.FTZ R74, R220.reuse, R225 ;  /* 0x000000e1dc4a7220 */ /* 0x040fe20000410000 */
[C---:B------:R-:W-:Y:S01]  /*152a0*/  FMUL.FTZ R104, R220.reuse, R67 ;  /* 0x00000043dc687220 */ /* 0x040fe20000410000 */
[----:B------:R-:W-:Y:S01]  /*152b0*/  FMUL.FTZ R70, R220, R73 ;  /* 0x00000049dc467220 */ /* 0x000fe20000410000 */
[----:B------:R-:W-:-:S02]  /*152c0*/  VIADD R251, R91, 0x20 ;  /* 0x000000205bfb7836 */ /* 0x000fc40000000000 */
[----:B------:R-:W-:Y:S01]  /*152d0*/  FADD.FTZ R85, -R154, R85 ;  /* 0x000000559a557221 */ /* 0x000fe20000010100 */
[C---:B------:R-:W-:Y:S01]  /*152e0*/  FMUL.FTZ R66, R220.reuse, R233 ;  /* 0x000000e9dc427220 */ /* 0x040fe20000410000 */
[C---:B------:R-:W-:Y:S01]  /*152f0*/  FMUL.FTZ R76, R220.reuse, R243 ;  /* 0x000000f3dc4c7220 */ /* 0x040fe20000410000 */
[----:B------:R-:W-:Y:S01]  /*15300*/  FMUL.FTZ R80, R220, R247 ;  /* 0x000000f7dc507220 */ /* 0x000fe20000410000 */
        /* <DEDUP_REMOVED lines=13> */
[----:B------:R1:W-:Y:S01]  /*153e0*/  STG.E.128 desc[UR6][R94.64], R60 ;  /* 0x0000003c5e007986 */ /* 0x0003e2000c101d06 */
[C---:B------:R-:W-:Y:S01]  /*153f0*/  IADD3 R247, R91.reuse, 0x40, RZ ;  /* 0x000000405bf77810 */ /* 0x040fe20007ffe0ff */
        /* <DEDUP_REMOVED lines=8> */
[C---:B------:R-:W-:Y:S01]  /*15480*/  VIADD R235, R91.reuse, 0x80 ;  /* 0x000000805beb7836 */ /* 0x040fe20000000000 */
[C---:B------:R-:W-:Y:S01]  /*15490*/  IADD3 R153, R91.reuse, 0x120, RZ ;  /* 0x000001205b997810 */ /* 0x040fe20007ffe0ff */
[C---:B------:R-:W-:Y:S01]  /*154a0*/  VIADD R221, R91.reuse, 0xe0 ;  /* 0x000000e05bdd7836 */ /* 0x040fe20000000000 */
[----:B------:R-:W-:Y:S01]  /*154b0*/  IADD3 R223, R91, 0x160, RZ ;  /* 0x000001605bdf7810 */ /* 0x000fe20007ffe0ff */
[C---:B------:R-:W-:Y:S01]  /*154c0*/  FMUL.FTZ R231, R220.reuse, R231 ;  /* 0x000000e7dce77220 */ /* 0x040fe20000410000 */
[----:B------:R-:W-:Y:S01]  /*154d0*/  FMUL.FTZ R82, R220, R77 ;  /* 0x0000004ddc527220 */ /* 0x000fe20000410000 */
[----:B------:R-:W-:Y:S01]  /*154e0*/  FFMA.FTZ R75, R5, R104, R26 ;  /* 0x00000068054b7223 */ /* 0x000fe2000001001a */
[----:B------:R-:W-:Y:S01]  /*154f0*/  FFMA.FTZ R74, R128, R74, R157 ;  /* 0x0000004a804a7223 */ /* 0x000fe2000001009d */
[----:B-1----:R-:W-:-:S02]  /*15500*/  VIADD R95, R91, 0x140 ;  /* 0x000001405b5f7836 */ /* 0x002fc40000000000 */
        /* <DEDUP_REMOVED lines=46> */
[----:B-1----:R-:W-:Y:S01]  /*157f0*/  FFMA.FTZ R75, R168, R90, R19 ;  /* 0x0000005aa84b7223 */ /* 0x002fe20000010013 */
        /* <DEDUP_REMOVED lines=8> */
[----:B0-----:R-:W-:-:S04]  /*15880*/  IMAD.WIDE.U32 R222, R223, 0x10, R64 ;  /* 0x00000010dfde7825 */ /* 0x001fc800078e0040 */
[----:B------:R-:W-:Y:S01]  /*15890*/  FFMA.FTZ R65, R2, R70, R25 ;  /* 0x0000004602417223 */ /* 0x000fe20000010019 */
[----:B------:R-:W-:Y:S01]  /*158a0*/  FFMA.FTZ R64, R125, R231, R148 ;  /* 0x000000e77d407223 */ /* 0x000fe20000010094 */
[----:B------:R-:W-:Y:S01]  /*158b0*/  FFMA.FTZ R70, R121, R237, R146 ;  /* 0x000000ed79467223 */ /* 0x000fe20000010092 */
[----:B--2---:R-:W-:Y:S01]  /*158c0*/  FFMA.FTZ R63, R184, R99, R11 ;  /* 0x00000063b83f7223 */ /* 0x004fe2000001000b */
[----:B------:R-:W-:Y:S01]  /*158d0*/  FFMA.FTZ R62, R45, R98, R136 ;  /* 0x000000622d3e7223 */ /* 0x000fe20000010088 */
[----:B------:R-:W-:Y:S01]  /*158e0*/  FFMA.FTZ R61, R183, R97, R12 ;  /* 0x00000061b73d7223 */ /* 0x000fe2000001000c */
[----:B------:R0:W-:Y:S01]  /*158f0*/  STG.E.128 desc[UR6][R242.64], R64 ;  /* 0x00000040f2007986 */ /* 0x0001e2000c101d06 */
[----:B------:R-:W-:-:S03]  /*15900*/  FFMA.FTZ R60, R46, R96, R137 ;  /* 0x000000602e3c7223 */ /* 0x000fc60000010089 */
        /* <DEDUP_REMOVED lines=15> */
[----:B------:R2:W-:Y:S02]  /*15a00*/  STG.E.128 desc[UR6][R222.64], R68 ;  /* 0x00000044de007986 */ /* 0x0005e4000c101d06 */
.L_x_39656:
[----:B------:R-:W-:Y:S05]  /*15a10*/  BSYNC B1 ;  /* 0x0000000000017941 */ /* 0x000fea0003800000 */
.L_x_39655:
[----:B--2---:R-:W1:Y:S02]  /*15a20*/  LDC.64 R60, c[0x0][0x210] ;  /* 0x00008400ff3c7b82 */ /* 0x004e640000000a00 */
[----:B-1----:R-:W-:-:S04]  /*15a30*/  LEA R218, R60, R218, 0x2 ;  /* 0x000000da3cda7211 */ /* 0x002fc800078e10ff */
[----:B------:R-:W-:-:S13]  /*15a40*/  ISETP.GE.AND P0, PT, R218, R61, PT ;  /* 0x0000003dda00720c */ /* 0x000fda0003f06270 */
[----:B------:R-:W-:Y:S05]  /*15a50*/  @!P0 BRA `(.L_x_39657) ;  /* 0xfffffec000488947 */ /* 0x000fea000383ffff */
[----:B------:R-:W-:Y:S05]  /*15a60*/  BSYNC B0 ;  /* 0x0000000000007941 */ /* 0x000fea0003800000 */
.L_x_39197:
[----:B------:R-:W-:Y:S05]  /*15a70*/  EXIT ;  /* 0x000000000000794d */ /* 0x000fea0003800000 */
.L_x_39654:
        /* <DEDUP_REMOVED lines=8> */
.L_x_39659:
[----:B------:R-:W-:Y:S05]  /*15b00*/  BSYNC B1 ;  /* 0x0000000000017941 */ /* 0x000fea0003800000 */
.L_x_39658:
        /* <DEDUP_REMOVED lines=9> */
.L_x_39660:
[----:B------:R-:W-:Y:S01]  /*15ba0*/  HFMA2.MMA R229, -RZ, RZ, 0, 2.384185791015625e-07 ;  /* 0x00000004ffe57435 */ /* 0x000fe200000001ff */
[----:B------:R-:W-:-:S04]  /*15bb0*/  IMAD.MOV.U32 R154, RZ, RZ, R223 ;  /* 0x000000ffff9a7224 */ /* 0x000fc800078e00df */
[----:B------:R-:W-:-:S05]  /*15bc0*/  FADD.FTZ R154, R153, R154 ;  /* 0x0000009a999a7221 */ /* 0x000fca0000010000 */
[----:B------:R-:W-:-:S07]  /*15bd0*/  MOV R228, R154 ;  /* 0x0000009a00e47202 */ /* 0x000fce0000000f00 */
[----:B------:R-:W-:Y:S05]  /*15be0*/  WARPSYNC.COLLECTIVE R227, `(.L_x_39661) ;  /* 0x00000000e3087348 */ /* 0x000fea0003c00000 */
[----:B------:R0:W1:Y:S02]  /*15bf0*/  SHFL.BFLY P1, R223, R228, R229, R230 ;  /* 0x0c0000e5e4df7389 */ /* 0x00006400000200e6 */
[----:B01----:R-:W-:Y:S01]  /*15c00*/  ENDCOLLECTIVE ;  /* 0x000000000000791b */ /* 0x003fe20003800000 */
.L_x_39661:
[----:B------:R-:W-:Y:S01]  /*15c10*/  HFMA2.MMA R229, -RZ, RZ, 0, 4.76837158203125e-07 ;  /* 0x00000008ffe57435 */ /* 0x000fe200000001ff */
[----:B------:R-:W-:-:S04]  /*15c20*/  IMAD.MOV.U32 R155, RZ, RZ, R223 ;  /* 0x000000ffff9b7224 */ /* 0x000fc800078e00df */
[----:B------:R-:W-:-:S05]  /*15c30*/  FADD.FTZ R155, R154, R155 ;  /* 0x0000009b9a9b7221 */ /* 0x000fca0000010000 */
[----:B------:R-:W-:-:S07]  /*15c40*/  MOV R228, R155 ;  /* 0x0000009b00e47202 */ /* 0x000fce0000000f00 */
[----:B------:R-:W-:Y:S05]  /*15c50*/  WARPSYNC.COLLECTIVE R227, `(.L_x_39662) ;  /* 0x00000000e3087348 */ /* 0x000fea0003c00000 */
[----:B------:R0:W1:Y:S02]  /*15c60*/  SHFL.BFLY P1, R223, R228, R229, R230 ;  /* 0x0c0000e5e4df7389 */ /* 0x00006400000200e6 */
[----:B01----:R-:W-:Y:S01]  /*15c70*/  ENDCOLLECTIVE ;  /* 0x000000000000791b */ /* 0x003fe20003800000 */
.L_x_39662:
        /* <DEDUP_REMOVED lines=8> */
.L_x_39663:
        /* <DEDUP_REMOVED lines=104> */
.L_x_39664:
[----:B------:R-:W-:Y:S01]  /*16380*/  HFMA2.MMA R229, -RZ, RZ, 0, 1.1920928955078125e-07 ;  /* 0x00000002ffe57435 */ /* 0x000fe200000001ff */
[----:B------:R-:W-:-:S04]  /*16390*/  IMAD.MOV.U32 R153, RZ, RZ, R223 ;  /* 0x000000ffff997224 */ /* 0x000fc800078e00df */
[----:B------:R-:W-:-:S05]  /*163a0*/  FADD.FTZ R153, R152, R153 ;  /* 0x0000009998997221 */ /* 0x000fca0000010000 */
[----:B------:R-:W-:-:S07]  /*163b0*/  MOV R228, R153 ;  /* 0x0000009900e47202 */ /* 0x000fce0000000f00 */
[----:B------:R-:W-:Y:S05]  /*163c0*/  WARPSYNC.COLLECTIVE R227, `(.L_x_39665) ;  /* 0x00000000e3087348 */ /* 0x000fea0003c00000 */
[----:B------:R0:W1:Y:S02]  /*163d0*/  SHFL.BFLY P1, R223, R228, R229, R230 ;  /* 0x0c0000e5e4df7389 */ /* 0x00006400000200e6 */
[----:B01----:R-:W-:Y:S01]  /*163e0*/  ENDCOLLECTIVE ;  /* 0x000000000000791b */ /* 0x003fe20003800000 */
.L_x_39665:
[----:B------:R-:W-:Y:S01]  /*163f0*/  HFMA2.MMA R229, -RZ, RZ, 0, 2.384185791015625e-07 ;  /* 0x00000004ffe57435 */ /* 0x000fe200000001ff */
[----:B------:R-:W-:-:S04]  /*16400*/  IMAD.MOV.U32 R154, RZ, RZ, R223 ;  /* 0x000000ffff9a7224 */ /* 0x000fc800078e00df */
[----:B------:R-:W-:-:S05]  /*16410*/  FADD.FTZ R154, R153, R154 ;  /* 0x0000009a999a7221 */ /* 0x000fca0000010000 */
[----:B------:R-:W-:-:S07]  /*16420*/  MOV R228, R154 ;  /* 0x0000009a00e47202 */ /* 0x000fce0000000f00 */
[----:B------:R-:W-:Y:S05]  /*16430*/  WARPSYNC.COLLECTIVE R227, `(.L_x_39666) ;  /* 0x00000000e3087348 */ /* 0x000fea0003c00000 */
[----:B------:R0:W1:Y:S02]  /*16440*/  SHFL.BFLY P1, R223, R228, R229, R230 ;  /* 0x0c0000e5e4df7389 */ /* 0x00006400000200e6 */
[----:B01----:R-:W-:Y:S01]  /*16450*/  ENDCOLLECTIVE ;  /* 0x000000000000791b */ /* 0x003fe20003800000 */
.L_x_39666:
[----:B------:R-:W-:Y:S01]  /*16460*/  HFMA2.MMA R229, -RZ, RZ, 0, 4.76837158203125e-07 ;  /* 0x00000008ffe57435 */ /* 0x000fe200000001ff */
[----:B------:R-:W-:-:S04]  /*16470*/  IMAD.MOV.U32 R155, RZ, RZ, R223 ;  /* 0x000000ffff9b7224 */ /* 0x000fc800078e00df */
[----:B------:R-:W-:-:S05]  /*16480*/  FADD.FTZ R155, R154, R155 ;  /* 0x0000009b9a9b7221 */ /* 0x000fca0000010000 */
[----:B------:R-:W-:-:S07]  /*16490*/  MOV R228, R155 ;  /* 0x0000009b00e47202 */ /* 0x000fce0000000f00 */
[----:B------:R-:W-:Y:S05]  /*164a0*/  WARPSYNC.COLLECTIVE R227, `(.L_x_39667) ;  /* 0x00000000e3087348 */ /* 0x000fea0003c00000 */
[----:B------:R0:W1:Y:S02]  /*164b0*/  SHFL.BFLY P1, R223, R228, R229, R230 ;  /* 0x0c0000e5e4df7389 */ /* 0x00006400000200e6 */
[----:B01----:R-:W-:Y:S01]  /*164c0*/  ENDCOLLECTIVE ;  /* 0x000000000000791b */ /* 0x003fe20003800000 */
.L_x_39667:
[----:B------:R-:W-:Y:S01]  /*164d0*/  HFMA2.MMA R229, -RZ, RZ, 0, 9.5367431640625e-07 ;  /* 0x00000010ffe57435 */ /* 0x000fe200000001ff */
[----:B------:R-:W-:-:S04]  /*164e0*/  IMAD.MOV.U32 R222, RZ, RZ, R223 ;  /* 0x000000ffffde7224 */ /* 0x000fc800078e00df */
[----:B------:R-:W-:-:S05]  /*164f0*/  FADD.FTZ R222, R155, R222 ;  /* 0x000000de9bde7221 */ /* 0x000fca0000010000 */
[----:B------:R-:W-:-:S07]  /*16500*/  MOV R228, R222 ;  /* 0x000000de00e47202 */ /* 0x000fce0000000f00 */
[----:B------:R-:W-:Y:S05]  /*16510*/  WARPSYNC.COLLECTIVE R227, `(.L_x_39668) ;  /* 0x00000000e3087348 */ /* 0x000fea0003c00000 */
[----:B------:R0:W1:Y:S02]  /*16520*/  SHFL.BFLY P1, R223, R228, R229, R230 ;  /* 0x0c0000e5e4df7389 */ /* 0x00006400000200e6 */
[----:B01----:R-:W-:Y:S01]  /*16530*/  ENDCOLLECTIVE ;  /* 0x000000000000791b */ /* 0x003fe20003800000 */
.L_x_39668:
[----:B------:R-:W-:Y:S05]  /*16540*/  BRA `(.L_x_39669) ;  /* 0xffffffe800047947 */ /* 0x000fea000383ffff */
.L_x_39670:
        /* <DEDUP_REMOVED lines=11> */
.L_x_44478:


//--------------------- .text._ZN10layer_norm13ln_fwd_kernelINS_13Kernel_traitsIfffffjLj1536ELj1ELj4ELj1ELj16ENS_18Kernel_traits_baseILj1536EfffffjLj128EEEEELb0ELb0ELb0ELb0EEEvNS_9FwdParamsE --------------------------
	.section	.text._ZN10layer_norm13ln_fwd_kernelINS_13Kernel_traitsIfffffjLj1536ELj1ELj4ELj1ELj16ENS_18Kernel_traits_baseILj1536EfffffjLj128EEEEELb0ELb0ELb0ELb0EEEvNS_9FwdParamsE,"ax",@progbits
	.align	128
        .global         _ZN10layer_norm13ln_fwd_kernelINS_13Kernel_traitsIfffffjLj1536ELj1ELj4ELj1ELj16ENS_18Kernel_traits_baseILj1536EfffffjLj128EEEEELb0ELb0ELb0ELb0EEEvNS_9FwdParamsE
        .type           _ZN10layer_norm13ln_fwd_kernelINS_13Kernel_traitsIfffffjLj1536ELj1ELj4ELj1ELj16ENS_18Kernel_traits_baseILj1536EfffffjLj128EEEEELb0ELb0ELb0ELb0EEEvNS_9FwdParamsE,@function
        .size           _ZN10layer_norm13ln_fwd_kernelINS_13Kernel_traitsIfffffjLj1536ELj1ELj4ELj1ELj16ENS_18Kernel_traits_baseILj1536EfffffjLj128EEEEELb0ELb0ELb0ELb0EEEvNS_9FwdParamsE,(.L_x_44479 - _ZN10layer_norm13ln_fwd_kernelINS_13Kernel_traitsIfffffjLj1536ELj1ELj4ELj1ELj16ENS_18Kernel_traits_baseILj1536EfffffjLj128EEEEELb0ELb0ELb0ELb0EEEvNS_9FwdParamsE)
        .other          _ZN10layer_norm13ln_fwd_kernelINS_13Kernel_traitsIfffffjLj1536ELj1ELj4ELj1ELj16ENS_18Kernel_traits_baseILj1536EfffffjLj128EEEEELb0ELb0ELb0ELb0EEEvNS_9FwdParamsE,@"STO_CUDA_ENTRY STV_DEFAULT"
_ZN10layer_norm13ln_fwd_kernelINS_13Kernel_traitsIfffffjLj1536ELj1ELj4ELj1ELj16ENS_18Kernel_traits_baseILj1536EfffffjLj128EEEEELb0ELb0ELb0ELb0EEEvNS_9FwdParamsE:
.text._ZN10layer_norm13ln_fwd_kernelINS_13Kernel_traitsIfffffjLj1536ELj1ELj4ELj1ELj16ENS_18Kernel_traits_baseILj1536EfffffjLj128EEEEELb0ELb0ELb0ELb0EEEvNS_9FwdParamsE:
        /* <DEDUP_REMOVED lines=26> */
[----:B------:R-:W0:Y:S01]  /*01a0*/  LDC.64 R28, c[0x0][0x260] ;  /* 0x00009800ff1c7b82 */ /* 0x000e220000000a00 */
[----:B------:R-:W-:Y:S01]  /*01b0*/  ULDC.64 UR6, c[0x0][0x2c8] ;  /* 0x0000b20000067ab9 */ /* 0x000fe20000000a00 */
[----:B------:R-:W-:Y:S02]  /*01c0*/  CS2R R26, SRZ ;  /* 0x00000000001a7805 */ /* 0x000fe4000001ff00 */
[----:B------:R-:W-:Y:S02]  /*01d0*/  ISETP.NE.U32.AND P0, PT, RZ, UR6, PT ;  /* 0x00000006ff007c0c */ /* 0x000fe4000bf05070 */
[----:B------:R-:W-:Y:S02]  /*01e0*/  CS2R R24, SRZ ;  /* 0x0000000000187805 */ /* 0x000fe4000001ff00 */
[----:B------:R-:W-:-:S13]  /*01f0*/  ISETP.NE.AND.EX P0, PT, RZ, UR7, PT, P0 ;  /* 0x00000007ff007c0c */ /* 0x000fda000bf05300 */
[C---:B------:R-:W-:Y:S01]  /*0200*/  @P0 LEA R4, P1, R3.reuse, UR6, 0x4 ;  /* 0x0000000603040c11 */ /* 0x040fe2000f8220ff */
[----:B0-----:R-:W-:-:S03]  /*0210*/  IMAD.WIDE.U32 R28, R3, 0x10, R28 ;  /* 0x00000010031c7825 */ /* 0x001fc600078e001c */
[----:B------:R-:W-:-:S03]  /*0220*/  @P0 LEA.HI.X R5, R3, UR7, RZ, 0x4, P1 ;  /* 0x0000000703050c11 */ /* 0x000fc600088f24ff */
[----:B------:R-:W5:Y:S04]  /*0230*/  LDG.E.128 R28, desc[UR4][R28.64] ;  /* 0x000000041c1c7981 */ /* 0x000f68000c1e1d00 */
[----:B------:R0:W5:Y:S01]  /*0240*/  @P0 LDG.E.128 R24, desc[UR4][R4.64] ;  /* 0x0000000404180981 */ /* 0x000162000c1e1d00 */
[----:B------:R-:W-:-:S07]  /*0250*/  LOP3.LUT R3, R3, 0x20, RZ, 0xfc, !PT ;  /* 0x0000002003037812 */ /* 0x000fce00078efcff */
.L_x_39672:
[----:B------:R-:W-:Y:S05]  /*0260*/  BSYNC B0 ;  /* 0x0000000000007941 */ /* 0x000fea0003800000 */
.L_x_39671:
[----:B------:R-:W-:Y:S04]  /*0270*/  BSSY B0, `(.L_x_39673) ;  /* 0x000000e000007945 */ /* 0x000fe80003800000 */
[----:B------:R-:W-:Y:S05]  /*0280*/  @!P6 BRA `(.L_x_39674) ;  /* 0x000000000030e947 */ /* 0x000fea0003800000 */
[----:B------:R-:W1:Y:S01]  /*0290*/  LDC.64 R6, c[0x0][0x260] ;  /* 0x00009800ff067b82 */ /* 0x000e620000000a00 */
[----:B------:R-:W-:Y:S01]  /*02a0*/  ULDC.64 UR6, c[0x0][0x2c8] ;  /* 0x0000b20000067ab9 */ /* 0x000fe20000000a00 */
[----:B------:R-:W-:Y:S02]  /*02b0*/  CS2R R34, SRZ ;  /* 0x0000000000227805 */ /* 0x000fe4000001ff00 */
[----:B------:R-:W-:Y:S02]  /*02c0*/  ISETP.NE.U32.AND P0, PT, RZ, UR6, PT ;  /* 0x00000006ff007c0c */ /* 0x000fe4000bf05070 */
[----:B------:R-:W-:Y:S02]  /*02d0*/  CS2R R32, SRZ ;  /* 0x0000000000207805 */ /* 0x000fe4000001ff00 */
[----:B------:R-:W-:-:S13]  /*02e0*/  ISETP.NE.AND.EX P0, PT, RZ, UR7, PT, P0 ;  /* 0x00000007ff007c0c */ /* 0x000fda000bf05300 */
[----:B0-----:R-:W-:-:S04]  /*02f0*/  @P0 LEA R4, P1, R3, UR6, 0x4 ;  /* 0x0000000603040c11 */ /* 0x001fc8000f8220ff */
[C---:B------:R-:W-:Y:S01]  /*0300*/  @P0 LEA.HI.X R5, R3.reuse, UR7, RZ, 0x4, P1 ;  /* 0x0000000703050c11 */ /* 0x040fe200088f24ff */
[----:B-1----:R-:W-:-:S04]  /*0310*/  IMAD.WIDE.U32 R6, R3, 0x10, R6 ;  /* 0x0000001003067825 */ /* 0x002fc800078e0006 */
[----:B------:R1:W5:Y:S04]  /*0320*/  @P0 LDG.E.128 R32, desc[UR4][R4.64] ;  /* 0x0000000404200981 */ /* 0x000368000c1e1d00 */
[----:B------:R1:W5:Y:S01]  /*0330*/  LDG.E.128 R36, desc[UR4][R6.64] ;  /* 0x0000000406247981 */ /* 0x000362000c1e1d00 */
[----:B------:R-:W-:-:S07]  /*0340*/  IADD3 R3, R3, 0x20, RZ ;  /* 0x0000002003037810 */ /* 0x000fce0007ffe0ff */
.L_x_39674:
[----:B------:R-:W-:Y:S05]  /*0350*/  BSYNC B0 ;  /* 0x0000000000007941 */ /* 0x000fea0003800000 */
.L_x_39673:
[----:B------:R-:W-:Y:S04]  /*0360*/  BSSY B0, `(.L_x_39675) ;  /* 0x000000e000007945 */ /* 0x000fe80003800000 */
[----:B------:R-:W-:Y:S05]  /*0370*/  @!P5 BRA `(.L_x_39676) ;  /* 0x000000000030d947 */ /* 0x000fea0003800000 */
[----:B-1----:R-:W1:Y:S01]  /*0380*/  LDC.64 R6, c[0x0][0x260] ;  /* 0x00009800ff067b82 */ /* 0x002e620000000a00 */
        /* <DEDUP_REMOVED lines=11> */
.L_x_39676:
[----:B------:R-:W-:Y:S05]  /*0440*/  BSYNC B0 ;  /* 0x0000000000007941 */ /* 0x000fea0003800000 */
.L_x_39675:
[----:B------:R-:W-:Y:S04]  /*0450*/  BSSY B0, `(.L_x_39677) ;  /* 0x000000e000007945 */ /* 0x000fe80003800000 */
[----:B------:R-:W-:Y:S05]  /*0460*/  @!P4 BRA `(.L_x_39678) ;  /* 0x000000000030c947 */ /* 0x000fea0003800000 */
[----:B-12---:R-:W1:Y:S01]  /*0470*/  LDC.64 R6, c[0x0][0x260] ;  /* 0x00009800ff067b82 */ /* 0x006e620000000a00 */
        /* <DEDUP_REMOVED lines=11> */
.L_x_39678:
[----:B------:R-:W-:Y:S05]  /*0530*/  BSYNC B0 ;  /* 0x0000000000007941 */ /* 0x000fea0003800000 */
.L_x_39677:
[----:B------:R-:W-:Y:S04]  /*0540*/  BSSY B0, `(.L_x_39679) ;  /* 0x000000e000007945 */ /* 0x000fe80003800000 */
[----:B------:R-:W-:Y:S05]  /*0550*/  @!P3 BRA `(.L_x_39680) ;  /* 0x000000000030b947 */ /* 0x000fea0003800000 */
[----:B-123--:R-:W1:Y:S01]  /*0560*/  LDC.64 R6, c[0x0][0x260] ;  /* 0x00009800ff067b82 */ /* 0x00ee620000000a00 */
        /* <DEDUP_REMOVED lines=11> */
.L_x_39680:
[----:B------:R-:W-:Y:S05]  /*0620*/  BSYNC B0 ;  /* 0x0000000000007941 */ /* 0x000fea0003800000 */
.L_x_39679:
[----:B------:R-:W-:Y:S01]  /*0630*/  ISETP.GE.U32.AND P0, PT, R0, 0xc0, PT ;  /* 0x000000c00000780c */ /* 0x000fe20003f06070 */
[----:B------:R-:W-:Y:S01]  /*0640*/  BSSY B0, `(.L_x_39681) ;  /* 0x0000010000007945 */ /* 0x000fe20003800000 */
[----:B------:R-:W-:-:S11]  /*0650*/  LOP3.LUT R2, R2, 0xfffeffff, RZ, 0xc0, !PT ;  /* 0xfffeffff02027812 */ /* 0x000fd600078ec0ff */
[----:B------:R-:W-:Y:S01]  /*0660*/  @P0 LOP3.LUT R2, R2, 0x10000, RZ, 0xfc, !PT ;  /* 0x0001000002020812 */ /* 0x000fe200078efcff */
[----:B------:R-:W-:Y:S06]  /*0670*/  @!P0 BRA `(.L_x_39682) ;  /* 0x0000000000308947 */ /* 0x000fec0003800000 */
[----:B-1234-:R-:W1:Y:S01]  /*0680*/  LDC.64 R6, c[0x0][0x260] ;  /* 0x00009800ff067b82 */ /* 0x01ee620000000a00 */
        /* <DEDUP_REMOVED lines=11> */
.L_x_39682:
[----:B------:R-:W-:Y:S05]  /*0740*/  BSYNC B0 ;  /* 0x0000000000007941 */ /* 0x000fea0003800000 */
.L_x_39681:
[----:B------:R-:W-:Y:S01]  /*0750*/  ISETP.GE.U32.AND P0, PT, R0, 0xe0, PT ;  /* 0x000000e00000780c */ /* 0x000fe20003f06070 */
[----:B------:R-:W-:Y:S01]  /*0760*/  BSSY B0, `(.L_x_39683) ;  /* 0x0000012000007945 */ /* 0x000fe20003800000 */
[----:B01234-:R-:W-:Y:S02]  /*0770*/  SHF.R.U32.HI R4, RZ, 0x5, R10 ;  /* 0x00000005ff047819 */ /* 0x01ffe4000001160a */
[----:B------:R-:W-:Y:S02]  /*0780*/  LOP3.LUT R2, R2, 0xffff7fff, RZ, 0xc0, !PT ;  /* 0xffff7fff02027812 */ /* 0x000fe400078ec0ff */
[----:B------:R-:W-:-:S07]  /*0790*/  LEA R10, R11, R4, 0x2 ;  /* 0x000000040b0a7211 */ /* 0x000fce00078e10ff */
[----:B------:R-:W-:Y:S01]  /*07a0*/  @P0 LOP3.LUT R2, R2, 0x8000, RZ, 0xfc, !PT ;  /* 0x0000800002020812 */ /* 0x000fe200078efcff */
[----:B------:R-:W-:Y:S06]  /*07b0*/  @!P0 BRA `(.L_x_39684) ;  /* 0x0000000000308947 */ /* 0x000fec0003800000 */
[----:B------:R-:W0:Y:S01]  /*07c0*/  LDC.64 R6, c[0x0][0x260] ;  /* 0x00009800ff067b82 */ /* 0x000e220000000a00 */
[----:B------:R-:W-:Y:S01]  /*07d0*/  ULDC.64 UR6, c[0x0][0x2c8] ;  /* 0x0000b20000067ab9 */ /* 0x000fe20000000a00 */
[----:B------:R-:W-:Y:S02]  /*07e0*/  CS2R R74, SRZ ;  /* 0x00000000004a7805 */ /* 0x000fe4000001ff00 */
[----:B------:R-:W-:Y:S02]  /*07f0*/  ISETP.NE.U32.AND P0, PT, RZ, UR6, PT ;  /* 0x00000006ff007c0c */ /* 0x000fe4000bf05070 */
[----:B------:R-:W-:Y:S02]  /*0800*/  CS2R R72, SRZ ;  /* 0x0000000000487805 */ /* 0x000fe4000001ff00 */
[----:B------:R-:W-:-:S13]  /*0810*/  ISETP.NE.AND.EX P0, PT, RZ, UR7, PT, P0 ;  /* 0x00000007ff007c0c */ /* 0x000fda000bf05300 */
[----:B------:R-:W-:-:S04]  /*0820*/  @P0 LEA R4, P1, R3, UR6, 0x4 ;  /* 0x0000000603040c11 */ /* 0x000fc8000f8220ff */
[C---:B------:R-:W-:Y:S01]  /*0830*/  @P0 LEA.HI.X R5, R3.reuse, UR7, RZ, 0x4, P1 ;  /* 0x0000000703050c11 */ /* 0x040fe200088f24ff */
[----:B0-----:R-:W-:-:S04]  /*0840*/  IMAD.WIDE.U32 R6, R3, 0x10, R6 ;  /* 0x0000001003067825 */ /* 0x001fc800078e0006 */
[----:B------:R0:W5:Y:S04]  /*0850*/  @P0 LDG.E.128 R72, desc[UR4][R4.64] ;  /* 0x0000000404480981 */ /* 0x000168000c1e1d00 */
[----:B------:R0:W5:Y:S01]  /*0860*/  LDG.E.128 R76, desc[UR4][R6.64] ;  /* 0x00000004064c7981 */ /* 0x000162000c1e1d00 */
[----:B------:R-:W-:-:S07]  /*0870*/  IADD3 R3, R3, 0x20, RZ ;  /* 0x0000002003037810 */ /* 0x000fce0007ffe0ff */
.L_x_39684:
[----:B------:R-:W-:Y:S05]  /*0880*/  BSYNC B0 ;  /* 0x0000000000007941 */ /* 0x000fea0003800000 */
.L_x_39683:
[----:B------:R-:W-:Y:S01]  /*0890*/  ISETP.GE.U32.AND P0, PT, R0, 0x100, PT ;  /* 0x000001000000780c */ /* 0x000fe20003f06070 */
[----:B------:R-:W-:Y:S01]  /*08a0*/  BSSY B0, `(.L_x_39685) ;  /* 0x0000010000007945 */ /* 0x000fe20003800000 */
[----:B------:R-:W-:-:S11]  /*08b0*/  LOP3.LUT R2, R2, 0xffffbfff, RZ, 0xc0, !PT ;  /* 0xffffbfff02027812 */ /* 0x000fd600078ec0ff */
[----:B------:R-:W-:Y:S01]  /*08c0*/  @P0 LOP3.LUT R2, R2, 0x4000, RZ, 0xfc, !PT ;  /* 0x0000400002020812 */ /* 0x000fe200078efcff */
[----:B------:R-:W-:Y:S06]  /*08d0*/  @!P0 BRA `(.L_x_39686) ;  /* 0x0000000000308947 */ /* 0x000fec0003800000 */
[----:B0-----:R-:W0:Y:S01]  /*08e0*/  LDC.64 R6, c[0x0][0x260] ;  /* 0x00009800ff067b82 */ /* 0x001e220000000a00 */
        /* <DEDUP_REMOVED lines=11> */
.L_x_39686:
[----:B------:R-:W-:Y:S05]  /*09a0*/  BSYNC B0 ;  /* 0x0000000000007941 */ /* 0x000fea0003800000 */
.L_x_39685:
[----:B------:R-:W-:Y:S01]  /*09b0*/  ISETP.GE.U32.AND P0, PT, R0, 0x120, PT ;  /* 0x000001200000780c */ /* 0x000fe20003f06070 */
[----:B------:R-:W-:Y:S01]  /*09c0*/  BSSY B0, `(.L_x_39687) ;  /* 0x0000010000007945 */ /* 0x000fe20003800000 */
[----:B------:R-:W-:-:S11]  /*09d0*/  LOP3.LUT R2, R2, 0xffffdfff, RZ, 0xc0, !PT ;  /* 0xffffdfff02027812 */ /* 0x000fd600078ec0ff */
[----:B------:R-:W-:Y:S01]  /*09e0*/  @P0 LOP3.LUT R2, R2, 0x2000, RZ, 0xfc, !PT ;  /* 0x0000200002020812 */ /* 0x000fe200078efcff */
[----:B------:R-:W-:Y:S06]  /*09f0*/  @!P0 BRA `(.L_x_39688) ;  /* 0x0000000000308947 */ /* 0x000fec0003800000 */
[----:B01----:R-:W0:Y:S01]  /*0a00*/  LDC.64 R6, c[0x0][0x260] ;  /* 0x00009800ff067b82 */ /* 0x003e220000000a00 */
        /* <DEDUP_REMOVED lines=11> */
.L_x_39688:
[----:B------:R-:W-:Y:S05]  /*0ac0*/  BSYNC B0 ;  /* 0x0000000000007941 */ /* 0x000fea0003800000 */
.L_x_39687:
[----:B------:R-:W-:Y:S01]  /*0ad0*/  ISETP.GE.U32.AND P0, PT, R0, 0x140, PT ;  /* 0x000001400000780c */ /* 0x000fe20003f06070 */
[----:B------:R-:W-:Y:S01]  /*0ae0*/  BSSY B0, `(.L_x_39689) ;  /* 0x0000010000007945 */ /* 0x000fe20003800000 */
[----:B------:R-:W-:-:S11]  /*0af0*/  LOP3.LUT R2, R2, 0xffffefff, RZ, 0xc0, !PT ;  /* 0xffffefff02027812 */ /* 0x000fd600078ec0ff */
[----:B------:R-:W-:Y:S01]  /*0b00*/  @P0 LOP3.LUT R2, R2, 0x1000, RZ, 0xfc, !PT ;  /* 0x0000100002020812 */ /* 0x000fe200078efcff */
[----:B------:R-:W-:Y:S06]  /*0b10*/  @!P0 BRA `(.L_x_39690) ;  /* 0x0000000000308947 */ /* 0x000fec0003800000 */
[----:B012---:R-:W0:Y:S01]  /*0b20*/  LDC.64 R6, c[0x0][0x260] ;  /* 0x00009800ff067b82 */ /* 0x007e220000000a00 */
        /* <DEDUP_REMOVED lines=11> */
.L_x_39690:
[----:B------:R-:W-:Y:S05]  /*0be0*/  BSYNC B0 ;  /* 0x0000000000007941 */ /* 0x000fea0003800000 */
.L_x_39689:
[----:B------:R-:W-:Y:S01]  /*0bf0*/  ISETP.GE.U32.AND P0, PT, R0, 0x160, PT ;  /* 0x000001600000780c */ /* 0x000fe20003f06070 */
[----:B------:R-:W-:Y:S01]  /*0c00*/  BSSY B0, `(.L_x_39691) ;  /* 0x0000010000007945 */ /* 0x000fe20003800000 */
[----:B------:R-:W-:-:S11]  /*0c10*/  LOP3.LUT R2, R2, 0xfffff7ff, RZ, 0xc0, !PT ;  /* 0xfffff7ff02027812 */ /* 0x000fd600078ec0ff */
[----:B------:R-:W-:Y:S01]  /*0c20*/  @P0 LOP3.LUT R2, R2, 0x800, RZ, 0xfc, !PT ;  /* 0x0000080002020812 */ /* 0x000fe200078efcff */
[----:B------:R-:W-:Y:S06]  /*0c30*/  @!P0 BRA `(.L_x_39692) ;  /* 0x0000000000308947 */ /* 0x000fec0003800000 */
[----:B0123--:R-:W0:Y:S01]  /*0c40*/  LDC.64 R6, c[0x0][0x260] ;  /* 0x00009800ff067b82 */ /* 0x00fe220000000a00 */
        /* <DEDUP_REMOVED lines=11> */
.L_x_39692:
[----:B------:R-:W-:Y:S05]  /*0d00*/  BSYNC B0 ;  /* 0x0000000000007941 */ /* 0x000fea0003800000 */
.L_x_39691:
[----:B------:R-:W-:Y:S01]  /*0d10*/  ISETP.GE.U32.AND P0, PT, R0, 0x180, PT ;  /* 0x000001800000780c */ /* 0x000fe20003f06070 */
[----:B------:R-:W-:Y:S01]  /*0d20*/  BSSY B0, `(.L_x_39693) ;  /* 0x000000f000007945 */ /* 0x000fe20003800000 */
[----:B------:R-:W-:-:S11]  /*0d30*/  LOP3.LUT R2, R2, 0xfffffbff, RZ, 0xc0, !PT ;  /* 0xfffffbff02027812 */ /* 0x000fd600078ec0ff */
        /* <DEDUP_REMOVED lines=8> */
[C---:B01234-:R-:W-:Y:S01]  /*0dc0*/  @P0 LEA R4, P1, R3.reuse, UR6, 0x4 ;  /* 0x0000000603040c11 */ /* 0x05ffe2000f8220ff */
[----:B------:R-:W-:-:S03]  /*0dd0*/  IMAD.WIDE.U32 R116, R3, 0x10, R116 ;  /* 0x0000001003747825 */ /* 0x000fc600078e0074 */
[----:B------:R-:W-:-:S05]  /*0de0*/  @P0 LEA.HI.X R5, R3, UR7, RZ, 0x4, P1 ;  /* 0x0000000703050c11 */ /* 0x000fca00088f24ff */
[----:B------:R0:W5:Y:S04]  /*0df0*/  @P0 LDG.E.128 R112, desc[UR4][R4.64] ;  /* 0x0000000404700981 */ /* 0x000168000c1e1d00 */
[----:B------:R-:W5:Y:S02]  /*0e00*/  LDG.E.128 R116, desc[UR4][R116.64] ;  /* 0x0000000474747981 */ /* 0x000f64000c1e1d00 */
.L_x_39694:
[----:B------:R-:W-:Y:S05]  /*0e10*/  BSYNC B0 ;  /* 0x0000000000007941 */ /* 0x000fea0003800000 */
.L_x_39693:
[----:B------:R-:W-:Y:S01]  /*0e20*/  ULDC UR8, c[0x0][0x214] ;  /* 0x0000850000087ab9 */ /* 0x000fe20000000800 */
[----:B------:R-:W-:Y:S01]  /*0e30*/  ULDC.64 UR6, c[0x0][0x230] ;  /* 0x00008c0000067ab9 */ /* 0x000fe20000000a00 */
[----:B------:R-:W-:Y:S02]  /*0e40*/  ISETP.GE.AND P0, PT, R10, UR8, PT ;  /* 0x000000080a007c0c */ /* 0x000fe4000bf06270 */
[----:B------:R-:W-:-:S04]  /*0e50*/  LOP3.LUT P1, RZ, R8, UR6, RZ, 0xfc, !PT ;  /* 0x0000000608ff7c12 */ /* 0x000fc8000f82fcff */
[----:B------:R-:W-:-:S07]  /*0e60*/  LOP3.LUT P1, RZ, R9, UR7, RZ, 0xfc, P1 ;  /* 0x0000000709ff7c12 */ /* 0x000fce000882fcff */
[----:B------:R-:W-:Y:S06]  /*0e70*/  @P0 EXIT ;  /* 0x000000000000094d */ /* 0x000fec0003800000 */
[----:B------:R-:W-:Y:S01]  /*0e80*/  ISETP.NE.U32.AND P0, PT, R8, RZ, PT ;  /* 0x000000ff0800720c */ /* 0x000fe20003f05070 */
[----:B------:R-:W-:Y:S01]  /*0e90*/  ULDC.U8 UR6, c[0x0][0x2a0] ;  /* 0x0000a80000067ab9 */ /* 0x000fe20000000000 */
[----:B------:R-:W-:Y:S01]  /*0ea0*/  LOP3.LUT R2, R2, 0xfffffdff, RZ, 0xc0, !PT ;  /* 0xfffffdff02027812 */ /* 0x000fe200078ec0ff */
[----:B------:R-:W-:Y:S01]  /*0eb0*/  ULDC UR8, c[0x0][0x218] ;  /* 0x0000860000087ab9 */ /* 0x000fe20000000800 */
[----:B------:R-:W-:Y:S01]  /*0ec0*/  ISETP.NE.AND.EX P0, PT, R9, RZ, PT, P0 ;  /* 0x000000ff0900720c */ /* 0x000fe20003f05300 */
[----:B------:R-:W-:Y:S01]  /*0ed0*/  ULDC UR7, c[0x0][0x2d8] ;  /* 0x0000b60000077ab9 */ /* 0x000fe20000000800 */
[----:B------:R-:W-:Y:S01]  /*0ee0*/  MOV R3, R10 ;  /* 0x0000000a00037202 */ /* 0x000fe20000000f00 */
[----:B------:R-:W-:-:S10]  /*0ef0*/  ULDC.64 UR10, c[0x0][0x230] ;  /* 0x00008c00000a7ab9 */ /* 0x000fd40000000a00 */
[----:B------:R-:W-:Y:S02]  /*0f00*/  @P0 LOP3.LUT R2, R2, 0x200, RZ, 0xfc, !PT ;  /* 0x0000020002020812 */ /* 0x000fe400078efcff */
[----:B------:R-:W-:-:S13]  /*0f10*/  ISETP.NE.AND P0, PT, RZ, UR6, PT ;  /* 0x00000006ff007c0c */ /* 0x000fda000bf05270 */
.L_x_39888:
[----:B------:R-:W-:Y:S01]  /*0f20*/  LOP3.LUT P3, RZ, R2, 0x200, RZ, 0xc0, !PT ;  /* 0x0000020002ff7812 */ /* 0x000fe2000786c0ff */
[----:B------:R-:W-:-:S12]  /*0f30*/  HFMA2.MMA R162, -RZ, RZ, 1.875, 0 ;  /* 0x3f800000ffa27435 */ /* 0x000fd800000001ff */
[----:B------:R-:W0:Y:S02]  /*0f40*/  @P3 LDC.64 R128, c[0x0][0x270] ;  /* 0x00009c00ff803b82 */ /* 0x000e240000000a00 */
[----:B0-----:R-:W-:-:S05]  /*0f50*/  @P3 IMAD.WIDE R128, R3, 0x4, R128 ;  /* 0x0000000403803825 */ /* 0x001fca00078e0280 */
[----:B-----5:R0:W5:Y:S01]  /*0f60*/  @P3 LDG.E R162, desc[UR4][R128.64] ;  /* 0x0000000480a23981 */ /* 0x020162000c1e1900 */
        /* <DEDUP_REMOVED lines=9> */
[----:B--234-:R-:W0:Y:S01]  /*1000*/  LDC.64 R4, c[0x0][0x220] ;  /* 0x00008800ff047b82 */ /* 0x01ce220000000a00 */
        /* <DEDUP_REMOVED lines=13> */
.L_x_39697:
[----:B------:R-:W-:-:S07]  /*10e0*/  FADD.FTZ R5, R120, R5 ;  /* 0x0000000578057221 */ /* 0x000fce0000010000 */
.L_x_39698:
[----:B------:R-:W-:-:S07]  /*10f0*/  MOV R124, R5 ;  /* 0x00000005007c7202 */ /* 0x000fce0000000f00 */
.L_x_39699:
[----:B------:R-:W-:Y:S01]  /*1100*/  FMUL.FTZ R4, R129, R162 ;  /* 0x000000a281047220 */ /* 0x000fe20000410000 */
[----:B------:R-:W-:Y:S06]  /*1110*/  @P3 BRA `(.L_x_39700) ;  /* 0x0000000000083947 */ /* 0x000fec0003800000 */
[----:B------:R-:W-:Y:S05]  /*1120*/  @P1 BRA `(.L_x_39701) ;  /* 0x0000000000081947 */ /* 0x000fea0003800000 */
[----:B------:R-:W-:Y:S05]  /*1130*/  BRA `(.L_x_39702) ;  /* 0x0000000000087947 */ /* 0x000fea0003800000 */
.L_x_39700:
[----:B------:R-:W-:-:S07]  /*1140*/  FADD.FTZ R4, R121, R4 ;  /* 0x0000000479047221 */ /* 0x000fce0000010000 */
.L_x_39701:
[----:B------:R-:W-:-:S07]  /*1150*/  MOV R125, R4 ;  /* 0x00000004007d7202 */ /* 0x000fce0000000f00 */
.L_x_39702:
[----:B------:R-:W-:Y:S01]  /*1160*/  FMUL.FTZ R137, R130, R162 ;  /* 0x000000a282897220 */ /* 0x000fe20000410000 */
[----:B------:R-:W-:Y:S06]  /*1170*/  @P3 BRA `(.L_x_39703) ;  /* 0x0000000000083947 */ /* 0x000fec0003800000 */
[----:B------:R-:W-:Y:S05]  /*1180*/  @P1 BRA `(.L_x_39704) ;  /* 0x0000000000081947 */ /* 0x000fea0003800000 */
[----:B------:R-:W-:Y:S05]  /*1190*/  BRA `(.L_x_39705) ;  /* 0x0000000000087947 */ /* 0x000fea0003800000 */
.L_x_39703:
[----:B------:R-:W-:-:S07]  /*11a0*/  FADD.FTZ R137, R122, R137 ;  /* 0x000000897a897221 */ /* 0x000fce0000010000 */
.L_x_39704:
[----:B------:R-:W-:-:S07]  /*11b0*/  MOV R126, R137 ;  /* 0x00000089007e7202 */ /* 0x000fce0000000f00 */
.L_x_39705:
[----:B------:R-:W-:Y:S01]  /*11c0*/  FMUL.FTZ R136, R131, R162 ;  /* 0x000000a283887220 */ /* 0x000fe20000410000 */
[----:B------:R-:W-:Y:S06]  /*11d0*/  @P3 BRA `(.L_x_39706) ;  /* 0x0000000000083947 */ /* 0x000fec0003800000 */
[----:B------:R-:W-:Y:S05]  /*11e0*/  @P1 BRA `(.L_x_39707) ;  /* 0x0000000000081947 */ /* 0x000fea0003800000 */
[----:B------:R-:W-:Y:S05]  /*11f0*/  BRA `(.L_x_39708) ;  /* 0x0000000000087947 */ /* 0x000fea0003800000 */
.L_x_39706:
[----:B------:R-:W-:-:S07]  /*1200*/  FADD.FTZ R136, R123, R136 ;  /* 0x000000887b887221 */ /* 0x000fce0000010000 */
.L_x_39707:
[----:B------:R-:W-:-:S07]  /*1210*/  MOV R127, R136 ;  /* 0x00000088007f7202 */ /* 0x000fce0000000f00 */
.L_x_39708:
[----:B------:R-:W0:Y:S01]  /*1220*/  @P1 LDC.64 R128, c[0x0][0x238] ;  /* 0x00008e00ff801b82 */ /* 0x000e220000000a00 */
[C---:B------:R-:W-:Y:S02]  /*1230*/  IADD3 R163, R160.reuse, 0x20, RZ ;  /* 0x00000020a0a37810 */ /* 0x040fe40007ffe0ff */
[----:B0-----:R-:W-:-:S04]  /*1240*/  @P1 LEA R128, P3, R160, R128, 0x4 ;  /* 0x00000080a0801211 */ /* 0x001fc800078620ff */
[----:B------:R-:W-:-:S05]  /*1250*/  @P1 LEA.HI.X R129, R160, R129, RZ, 0x4, P3 ;  /* 0x00000081a0811211 */ /* 0x000fca00018f24ff */
[----:B------:R0:W-:Y:S04]  /*1260*/  @P1 STG.E.128 desc[UR4][R128.64], R124 ;  /* 0x0000007c80001986 */ /* 0x0001e8000c101d04 */
.L_x_39696:
[----:B------:R-:W-:Y:S05]  /*1270*/  BSYNC B0 ;  /* 0x0000000000007941 */ /* 0x000fea0003800000 */
.L_x_39695:
[----:B------:R-:W-:Y:S01]  /*1280*/  ISETP.GE.U32.AND P3, PT, R0, 0x40, PT ;  /* 0x000000400000780c */ /* 0x000fe20003f66070 */
[----:B------:R-:W-:-:S12]  /*1290*/  BSSY B0, `(.L_x_39709) ;  /* 0x0000029000007945 */ /* 0x000fd80003800000 */
[----:B------:R-:W-:Y:S05]  /*12a0*/  @!P3 BRA `(.L_x_39710) ;  /* 0x00000000009cb947 */ /* 0x000fea0003800000 */
        /* <DEDUP_REMOVED lines=14> */
.L_x_39711:
[----:B------:R-:W-:-:S07]  /*1390*/  FADD.FTZ R7, R120, R7 ;  /* 0x0000000778077221 */ /* 0x000fce0000010000 */
.L_x_39712:
[----:B------:R-:W-:-:S07]  /*13a0*/  MOV R124, R7 ;  /* 0x00000007007c7202 */ /* 0x000fce0000000f00 */
.L_x_39713:
[----:B------:R-:W-:Y:S01]  /*13b0*/  FMUL.FTZ R6, R129, R162 ;  /* 0x000000a281067220 */ /* 0x000fe20000410000 */
[----:B------:R-:W-:Y:S06]  /*13c0*/  @P3 BRA `(.L_x_39714) ;  /* 0x0000000000083947 */ /* 0x000fec0003800000 */
[----:B------:R-:W-:Y:S05]  /*13d0*/  @P1 BRA `(.L_x_39715) ;  /* 0x0000000000081947 */ /* 0x000fea0003800000 */
[----:B------:R-:W-:Y:S05]  /*13e0*/  BRA `(.L_x_39716) ;  /* 0x0000000000087947 */ /* 0x000fea0003800000 */
.L_x_39714:
[----:B------:R-:W-:-:S07]  /*13f0*/  FADD.FTZ R6, R121, R6 ;  /* 0x0000000679067221 */ /* 0x000fce0000010000 */
.L_x_39715:
[----:B------:R-:W-:-:S07]  /*1400*/  MOV R125, R6 ;  /* 0x00000006007d7202 */ /* 0x000fce0000000f00 */
.L_x_39716:
[----:B------:R-:W-:Y:S01]  /*1410*/  FMUL.FTZ R139, R130, R162 ;  /* 0x000000a2828b7220 */ /* 0x000fe20000410000 */
[----:B------:R-:W-:Y:S06]  /*1420*/  @P3 BRA `(.L_x_39717) ;  /* 0x0000000000083947 */ /* 0x000fec0003800000 */
[----:B------:R-:W-:Y:S05]  /*1430*/  @P1 BRA `(.L_x_39718) ;  /* 0x0000000000081947 */ /* 0x000fea0003800000 */
[----:B------:R-:W-:Y:S05]  /*1440*/  BRA `(.L_x_39719) ;  /* 0x0000000000087947 */ /* 0x000fea0003800000 */
.L_x_39717:
[----:B------:R-:W-:-:S07]  /*1450*/  FADD.FTZ R139, R122, R139 ;  /* 0x0000008b7a8b7221 */ /* 0x000fce0000010000 */
.L_x_39718:
[----:B------:R-:W-:-:S07]  /*1460*/  MOV R126, R139 ;  /* 0x0000008b007e7202 */ /* 0x000fce0000000f00 */
.L_x_39719:
[----:B------:R-:W-:Y:S01]  /*1470*/  FMUL.FTZ R138, R131, R162 ;  /* 0x000000a2838a7220 */ /* 0x000fe20000410000 */
[----:B------:R-:W-:Y:S06]  /*1480*/  @P3 BRA `(.L_x_39720) ;  /* 0x0000000000083947 */ /* 0x000fec0003800000 */
[----:B------:R-:W-:Y:S05]  /*1490*/  @P1 BRA `(.L_x_39721) ;  /* 0x0000000000081947 */ /* 0x000fea0003800000 */
[----:B------:R-:W-:Y:S05]  /*14a0*/  BRA `(.L_x_39722) ;  /* 0x0000000000087947 */ /* 0x000fea0003800000 */
.L_x_39720:
[----:B------:R-:W-:-:S07]  /*14b0*/  FADD.FTZ R138, R123, R138 ;  /* 0x0000008a7b8a7221 */ /* 0x000fce0000010000 */
.L_x_39721:
[----:B------:R-:W-:-:S07]  /*14c0*/  MOV R127, R138 ;  /* 0x0000008a007f7202 */ /* 0x000fce0000000f00 */
.L_x_39722:
[----:B------:R-:W0:Y:S02]  /*14d0*/  @P1 LDC.64 R128, c[0x0][0x238] ;  /* 0x00008e00ff801b82 */ /* 0x000e240000000a00 */
[----:B0-----:R-:W-:-:S04]  /*14e0*/  @P1 LEA R128, P3, R163, R128, 0x4 ;  /* 0x00000080a3801211 */ /* 0x001fc800078620ff */
[C---:B------:R-:W-:Y:S02]  /*14f0*/  @P1 LEA.HI.X R129, R163.reuse, R129, RZ, 0x4, P3 ;  /* 0x00000081a3811211 */ /* 0x040fe400018f24ff */
[----:B------:R-:W-:-:S03]  /*1500*/  IADD3 R163, R163, 0x20, RZ ;  /* 0x00000020a3a37810 */ /* 0x000fc60007ffe0ff */
[----:B------:R1:W-:Y:S04]  /*1510*/  @P1 STG.E.128 desc[UR4][R128.64], R124 ;  /* 0x0000007c80001986 */ /* 0x0003e8000c101d04 */
.L_x_39710:
[----:B------:R-:W-:Y:S05]  /*1520*/  BSYNC B0 ;  /* 0x0000000000007941 */ /* 0x000fea0003800000 */
.L_x_39709:
        /* <DEDUP_REMOVED lines=17> */
.L_x_39725:
[----:B------:R-:W-:-:S07]  /*1640*/  FADD.FTZ R9, R120, R9 ;  /* 0x0000000978097221 */ /* 0x000fce0000010000 */
.L_x_39726:
[----:B------:R-:W-:-:S07]  /*1650*/  MOV R124, R9 ;  /* 0x00000009007c7202 */ /* 0x000fce0000000f00 */
.L_x_39727:
[----:B------:R-:W-:Y:S01]  /*1660*/  FMUL.FTZ R8, R129, R162 ;  /* 0x000000a281087220 */ /* 0x000fe20000410000 */
[----:B------:R-:W-:Y:S06]  /*1670*/  @P3 BRA `(.L_x_39728) ;  /* 0x0000000000083947 */ /* 0x000fec0003800000 */
[----:B------:R-:W-:Y:S05]  /*1680*/  @P1 BRA `(.L_x_39729) ;  /* 0x0000000000081947 */ /* 0x000fea0003800000 */
[----:B------:R-:W-:Y:S05]  /*1690*/  BRA `(.L_x_39730) ;  /* 0x0000000000087947 */ /* 0x000fea0003800000 */
.L_x_39728:
[----:B------:R-:W-:-:S07]  /*16a0*/  FADD.FTZ R8, R121, R8 ;  /* 0x0000000879087221 */ /* 0x000fce0000010000 */
.L_x_39729:
[----:B------:R-:W-:-:S07]  /*16b0*/  MOV R125, R8 ;  /* 0x00000008007d7202 */ /* 0x000fce0000000f00 */
.L_x_39730:
[----:B------:R-:W-:Y:S01]  /*16c0*/  FMUL.FTZ R141, R130, R162 ;  /* 0x000000a2828d7220 */ /* 0x000fe20000410000 */
[----:B------:R-:W-:Y:S06]  /*16d0*/  @P3 BRA `(.L_x_39731) ;  /* 0x0000000000083947 */ /* 0x000fec0003800000 */
[----:B------:R-:W-:Y:S05]  /*16e0*/  @P1 BRA `(.L_x_39732) ;  /* 0x0000000000081947 */ /* 0x000fea0003800000 */
[----:B------:R-:W-:Y:S05]  /*16f0*/  BRA `(.L_x_39733) ;  /* 0x0000000000087947 */ /* 0x000fea0003800000 */
.L_x_39731:
[----:B------:R-:W-:-:S07]  /*1700*/  FADD.FTZ R141, R122, R141 ;  /* 0x0000008d7a8d7221 */ /* 0x000fce0000010000 */
.L_x_39732:
[----:B------:R-:W-:-:S07]  /*1710*/  MOV R126, R141 ;  /* 0x0000008d007e7202 */ /* 0x000fce0000000f00 */
.L_x_39733:
[----:B------:R-:W-:Y:S01]  /*1720*/  FMUL.FTZ R140, R131, R162 ;  /* 0x000000a2838c7220 */ /* 0x000fe20000410000 */
[----:B------:R-:W-:Y:S06]  /*1730*/  @P3 BRA `(.L_x_39734) ;  /* 0x0000000000083947 */ /* 0x000fec0003800000 */
[----:B------:R-:W-:Y:S05]  /*1740*/  @P1 BRA `(.L_x_39735) ;  /* 0x0000000000081947 */ /* 0x000fea0003800000 */
[----:B------:R-:W-:Y:S05]  /*1750*/  BRA `(.L_x_39736) ;  /* 0x0000000000087947 */ /* 0x000fea0003800000 */
.L_x_39734:
[----:B------:R-:W-:-:S07]  /*1760*/  FADD.FTZ R140, R123, R140 ;  /* 0x0000008c7b8c7221 */ /* 0x000fce0000010000 */
.L_x_39735:
[----:B------:R-:W-:-:S07]  /*1770*/  MOV R127, R140 ;  /* 0x0000008c007f7202 */ /* 0x000fce0000000f00 */
.L_x_39736:
[----:B------:R-:W0:Y:S02]  /*1780*/  @P1 LDC.64 R128, c[0x0][0x238] ;  /* 0x00008e00ff801b82 */ /* 0x000e240000000a00 */
[----:B0-----:R-:W-:-:S04]  /*1790*/  @P1 LEA R128, P3, R163, R128, 0x4 ;  /* 0x00000080a3801211 */ /* 0x001fc800078620ff */
[C---:B------:R-:W-:Y:S02]  /*17a0*/  @P1 LEA.HI.X R129, R163.reuse, R129, RZ, 0x4, P3 ;  /* 0x00000081a3811211 */ /* 0x040fe400018f24ff */
[----:B------:R-:W-:-:S03]  /*17b0*/  IADD3 R163, R163, 0x20, RZ ;  /* 0x00000020a3a37810 */ /* 0x000fc60007ffe0ff */
[----:B------:R0:W-:Y:S04]  /*17c0*/  @P1 STG.E.128 desc[UR4][R128.64], R124 ;  /* 0x0000007c80001986 */ /* 0x0001e8000c101d04 */
.L_x_39724:
[----:B------:R-:W-:Y:S05]  /*17d0*/  BSYNC B0 ;  /* 0x0000000000007941 */ /* 0x000fea0003800000 */
.L_x_39723:
        /* <DEDUP_REMOVED lines=17> */
.L_x_39739:
[----:B------:R-:W-:-:S07]  /*18f0*/  FADD.FTZ R11, R120, R11 ;  /* 0x0000000b780b7221 */ /* 0x000fce0000010000 */
.L_x_39740:
[----:B------:R-:W-:-:S07]  /*1900*/  MOV R124, R11 ;  /* 0x0000000b007c7202 */ /* 0x000fce0000000f00 */
.L_x_39741:
[----:B------:R-:W-:Y:S01]  /*1910*/  FMUL.FTZ R10, R129, R162 ;  /* 0x000000a2810a7220 */ /* 0x000fe20000410000 */
[----:B------:R-:W-:Y:S06]  /*1920*/  @P3 BRA `(.L_x_39742) ;  /* 0x0000000000083947 */ /* 0x000fec0003800000 */
[----:B------:R-:W-:Y:S05]  /*1930*/  @P1 BRA `(.L_x_39743) ;  /* 0x0000000000081947 */ /* 0x000fea0003800000 */
[----:B------:R-:W-:Y:S05]  /*1940*/  BRA `(.L_x_39744) ;  /* 0x0000000000087947 */ /* 0x000fea0003800000 */
.L_x_39742:
[----:B------:R-:W-:-:S07]  /*1950*/  FADD.FTZ R10, R121, R10 ;  /* 0x0000000a790a7221 */ /* 0x000fce0000010000 */
.L_x_39743:
[----:B------:R-:W-:-:S07]  /*1960*/  MOV R125, R10 ;  /* 0x0000000a007d7202 */ /* 0x000fce0000000f00 */
.L_x_39744:
[----:B------:R-:W-:Y:S01]  /*1970*/  FMUL.FTZ R143, R130, R162 ;  /* 0x000000a2828f7220 */ /* 0x000fe20000410000 */
[----:B------:R-:W-:Y:S06]  /*1980*/  @P3 BRA `(.L_x_39745) ;  /* 0x0000000000083947 */ /* 0x000fec0003800000 */
[----:B------:R-:W-:Y:S05]  /*1990*/  @P1 BRA `(.L_x_39746) ;  /* 0x0000000000081947 */ /* 0x000fea0003800000 */
[----:B------:R-:W-:Y:S05]  /*19a0*/  BRA `(.L_x_39747) ;  /* 0x0000000000087947 */ /* 0x000fea0003800000 */
.L_x_39745:
[----:B------:R-:W-:-:S07]  /*19b0*/  FADD.FTZ R143, R122, R143 ;  /* 0x0000008f7a8f7221 */ /* 0x000fce0000010000 */
.L_x_39746:
[----:B------:R-:W-:-:S07]  /*19c0*/  MOV R126, R143 ;  /* 0x0000008f007e7202 */ /* 0x000fce0000000f00 */
.L_x_39747:
[----:B------:R-:W-:Y:S01]  /*19d0*/  FMUL.FTZ R142, R131, R162 ;  /* 0x000000a2838e7220 */ /* 0x000fe20000410000 */
[----:B------:R-:W-:Y:S06]  /*19e0*/  @P3 BRA `(.L_x_39748) ;  /* 0x0000000000083947 */ /* 0x000fec0003800000 */
[----:B------:R-:W-:Y:S05]  /*19f0*/  @P1 BRA `(.L_x_39749) ;  /* 0x0000000000081947 */ /* 0x000fea0003800000 */
[----:B------:R-:W-:Y:S05]  /*1a00*/  BRA `(.L_x_39750) ;  /* 0x0000000000087947 */ /* 0x000fea0003800000 */
.L_x_39748:
[----:B------:R-:W-:-:S07]  /*1a10*/  FADD.FTZ R142, R123, R142 ;  /* 0x0000008e7b8e7221 */ /* 0x000fce0000010000 */
.L_x_39749:
[----:B------:R-:W-:-:S07]  /*1a20*/  MOV R127, R142 ;  /* 0x0000008e007f7202 */ /* 0x000fce0000000f00 */
.L_x_39750:
[----:B------:R-:W0:Y:S02]  /*1a30*/  @P1 LDC.64 R128, c[0x0][0x238] ;  /* 0x00008e00ff801b82 */ /* 0x000e240000000a00 */
[----:B0-----:R-:W-:-:S04]  /*1a40*/  @P1 LEA R128, P3, R163, R128, 0x4 ;  /* 0x00000080a3801211 */ /* 0x001fc800078620ff */
[C---:B------:R-:W-:Y:S02]  /*1a50*/  @P1 LEA.HI.X R129, R163.reuse, R129, RZ, 0x4, P3 ;  /* 0x00000081a3811211 */ /* 0x040fe400018f24ff */
[----:B------:R-:W-:-:S03]  /*1a60*/  IADD3 R163, R163, 0x20, RZ ;  /* 0x00000020a3a37810 */ /* 0x000fc60007ffe0ff */
[----:B------:R0:W-:Y:S04]  /*1a70*/  @P1 STG.E.128 desc[UR4][R128.64], R124 ;  /* 0x0000007c80001986 */ /* 0x0001e8000c101d04 */
.L_x_39738:
[----:B------:R-:W-:Y:S05]  /*1a80*/  BSYNC B0 ;  /* 0x0000000000007941 */ /* 0x000fea0003800000 */
.L_x_39737:
        /* <DEDUP_REMOVED lines=17> */
.L_x_39753:
[----:B------:R-:W-:-:S07]  /*1ba0*/  FADD.FTZ R13, R120, R13 ;  /* 0x0000000d780d7221 */ /* 0x000fce0000010000 */
.L_x_39754:
[----:B------:R-:W-:-:S07]  /*1bb0*/  MOV R124, R13 ;  /* 0x0000000d007c7202 */ /* 0x000fce0000000f00 */
.L_x_39755:
[----:B------:R-:W-:Y:S01]  /*1bc0*/  FMUL.FTZ R12, R129, R162 ;  /* 0x000000a2810c7220 */ /* 0x000fe20000410000 */
[----:B------:R-:W-:Y:S06]  /*1bd0*/  @P3 BRA `(.L_x_39756) ;  /* 0x0000000000083947 */ /* 0x000fec0003800000 */
[----:B------:R-:W-:Y:S05]  /*1be0*/  @P1 BRA `(.L_x_39757) ;  /* 0x0000000000081947 */ /* 0x000fea0003800000 */
[----:B------:R-:W-:Y:S05]  /*1bf0*/  BRA `(.L_x_39758) ;  /* 0x0000000000087947 */ /* 0x000fea0003800000 */
.L_x_39756:
[----:B------:R-:W-:-:S07]  /*1c00*/  FADD.FTZ R12, R121, R12 ;  /* 0x0000000c790c7221 */ /* 0x000fce0000010000 */
.L_x_39757:
[----:B------:R-:W-:-:S07]  /*1c10*/  MOV R125, R12 ;  /* 0x0000000c007d7202 */ /* 0x000fce0000000f00 */
.L_x_39758:
[----:B------:R-:W-:Y:S01]  /*1c20*/  FMUL.FTZ R145, R130, R162 ;  /* 0x000000a282917220 */ /* 0x000fe20000410000 */
[----:B------:R-:W-:Y:S06]  /*1c30*/  @P3 BRA `(.L_x_39759) ;  /* 0x0000000000083947 */ /* 0x000fec0003800000 */
[----:B------:R-:W-:Y:S05]  /*1c40*/  @P1 BRA `(.L_x_39760) ;  /* 0x0000000000081947 */ /* 0x000fea0003800000 */
[----:B------:R-:W-:Y:S05]  /*1c50*/  BRA `(.L_x_39761) ;  /* 0x0000000000087947 */ /* 0x000fea0003800000 */
.L_x_39759:
[----:B------:R-:W-:-:S07]  /*1c60*/  FADD.FTZ R145, R122, R145 ;  /* 0x000000917a917221 */ /* 0x000fce0000010000 */
.L_x_39760:
[----:B------:R-:W-:-:S07]  /*1c70*/  MOV R126, R145 ;  /* 0x00000091007e7202 */ /* 0x000fce0000000f00 */
.L_x_39761:
[----:B------:R-:W-:Y:S01]  /*1c80*/  FMUL.FTZ R144, R131, R162 ;  /* 0x000000a283907220 */ /* 0x000fe20000410000 */
[----:B------:R-:W-:Y:S06]  /*1c90*/  @P3 BRA `(.L_x_39762) ;  /* 0x0000000000083947 */ /* 0x000fec0003800000 */
[----:B------:R-:W-:Y:S05]  /*1ca0*/  @P1 BRA `(.L_x_39763) ;  /* 0x0000000000081947 */ /* 0x000fea0003800000 */
[----:B------:R-:W-:Y:S05]  /*1cb0*/  BRA `(.L_x_39764) ;  /* 0x0000000000087947 */ /* 0x000fea0003800000 */
.L_x_39762:
[----:B------:R-:W-:-:S07]  /*1cc0*/  FADD.FTZ R144, R123, R144 ;  /* 0x000000907b907221 */ /* 0x000fce0000010000 */
.L_x_39763:
[----:B------:R-:W-:-:S07]  /*1cd0*/  MOV R127, R144 ;  /* 0x00000090007f7202 */ /* 0x000fce0000000f00 */
.L_x_39764:
[----:B------:R-:W0:Y:S02]  /*1ce0*/  @P1 LDC.64 R128, c[0x0][0x238] ;  /* 0x00008e00ff801b82 */ /* 0x000e240000000a00 */
[----:B0-----:R-:W-:-:S04]  /*1cf0*/  @P1 LEA R128, P3, R163, R128, 0x4 ;  /* 0x00000080a3801211 */ /* 0x001fc800078620ff */
[C---:B------:R-:W-:Y:S02]  /*1d00*/  @P1 LEA.HI.X R129, R163.reuse, R129, RZ, 0x4, P3 ;  /* 0x00000081a3811211 */ /* 0x040fe400018f24ff */
[----:B------:R-:W-:-:S03]  /*1d10*/  IADD3 R163, R163, 0x20, RZ ;  /* 0x00000020a3a37810 */ /* 0x000fc60007ffe0ff */
[----:B------:R0:W-:Y:S04]  /*1d20*/  @P1 STG.E.128 desc[UR4][R128.64], R124 ;  /* 0x0000007c80001986 */ /* 0x0001e8000c101d04 */
.L_x_39752:
[----:B------:R-:W-:Y:S05]  /*1d30*/  BSYNC B0 ;  /* 0x0000000000007941 */ /* 0x000fea0003800000 */
.L_x_39751:
        /* <DEDUP_REMOVED lines=17> */
.L_x_39767:
[----:B------:R-:W-:-:S07]  /*1e50*/  FADD.FTZ R15, R120, R15 ;  /* 0x0000000f780f7221 */ /* 0x000fce0000010000 */
.L_x_39768:
[----:B------:R-:W-:-:S07]  /*1e60*/  MOV R124, R15 ;  /* 0x0000000f007c7202 */ /* 0x000fce0000000f00 */
.L_x_39769:
[----:B------:R-:W-:Y:S01]  /*1e70*/  FMUL.FTZ R14, R129, R162 ;  /* 0x000000a2810e7220 */ /* 0x000fe20000410000 */
[----:B------:R-:W-:Y:S06]  /*1e80*/  @P3 BRA `(.L_x_39770) ;  /* 0x0000000000083947 */ /* 0x000fec0003800000 */
[----:B------:R-:W-:Y:S05]  /*1e90*/  @P1 BRA `(.L_x_39771) ;  /* 0x0000000000081947 */ /* 0x000fea0003800000 */
[----:B------:R-:W-:Y:S05]  /*1ea0*/  BRA `(.L_x_39772) ;  /* 0x0000000000087947 */ /* 0x000fea0003800000 */
.L_x_39770:
[----:B------:R-:W-:-:S07]  /*1eb0*/  FADD.FTZ R14, R121, R14 ;  /* 0x0000000e790e7221 */ /* 0x000fce0000010000 */
.L_x_39771:
[----:B------:R-:W-:-:S07]  /*1ec0*/  MOV R125, R14 ;  /* 0x0000000e007d7202 */ /* 0x000fce0000000f00 */
.L_x_39772:
[----:B------:R-:W-:Y:S01]  /*1ed0*/  FMUL.FTZ R147, R130, R162 ;  /* 0x000000a282937220 */ /* 0x000fe20000410000 */
[----:B------:R-:W-:Y:S06]  /*1ee0*/  @P3 BRA `(.L_x_39773) ;  /* 0x0000000000083947 */ /* 0x000fec0003800000 */
[----:B------:R-:W-:Y:S05]  /*1ef0*/  @P1 BRA `(.L_x_39774) ;  /* 0x0000000000081947 */ /* 0x000fea0003800000 */
[----:B------:R-:W-:Y:S05]  /*1f00*/  BRA `(.L_x_39775) ;  /* 0x0000000000087947 */ /* 0x000fea0003800000 */
.L_x_39773:
[----:B------:R-:W-:-:S07]  /*1f10*/  FADD.FTZ R147, R122, R147 ;  /* 0x000000937a937221 */ /* 0x000fce0000010000 */
.L_x_39774:
[----:B------:R-:W-:-:S07]  /*1f20*/  MOV R126, R147 ;  /* 0x00000093007e7202 */ /* 0x000fce0000000f00 */
.L_x_39775:
[----:B------:R-:W-:Y:S01]  /*1f30*/  FMUL.FTZ R146, R131, R162 ;  /* 0x000000a283927220 */ /* 0x000fe20000410000 */
[----:B------:R-:W-:Y:S06]  /*1f40*/  @P3 BRA `(.L_x_39776) ;  /* 0x0000000000083947 */ /* 0x000fec0003800000 */
[----:B------:R-:W-:Y:S05]  /*1f50*/  @P1 BRA `(.L_x_39777) ;  /* 0x0000000000081947 */ /* 0x000fea0003800000 */
[----:B------:R-:W-:Y:S05]  /*1f60*/  BRA `(.L_x_39778) ;  /* 0x0000000000087947 */ /* 0x000fea0003800000 */
.L_x_39776:
[----:B------:R-:W-:-:S07]  /*1f70*/  FADD.FTZ R146, R123, R146 ;  /* 0x000000927b927221 */ /* 0x000fce0000010000 */
.L_x_39777:
[----:B------:R-:W-:-:S07]  /*1f80*/  MOV R127, R146 ;  /* 0x00000092007f7202 */ /* 0x000fce0000000f00 */
.L_x_39778:
[----:B------:R-:W0:Y:S02]  /*1f90*/  @P1 LDC.64 R128, c[0x0][0x238] ;  /* 0x00008e00ff801b82 */ /* 0x000e240000000a00 */
[----:B0-----:R-:W-:-:S04]  /*1fa0*/  @P1 LEA R128, P3, R163, R128, 0x4 ;  /* 0x00000080a3801211 */ /* 0x001fc800078620ff */
[C---:B------:R-:W-:Y:S02]  /*1fb0*/  @P1 LEA.HI.X R129, R163.reuse, R129, RZ, 0x4, P3 ;  /* 0x00000081a3811211 */ /* 0x040fe400018f24ff */
[----:B------:R-:W-:-:S03]  /*1fc0*/  IADD3 R163, R163, 0x20, RZ ;  /* 0x00000020a3a37810 */ /* 0x000fc60007ffe0ff */
[----:B------:R0:W-:Y:S04]  /*1fd0*/  @P1 STG.E.128 desc[UR4][R128.64], R124 ;  /* 0x0000007c80001986 */ /* 0x0001e8000c101d04 */
.L_x_39766:
[----:B------:R-:W-:Y:S05]  /*1fe0*/  BSYNC B0 ;  /* 0x0000000000007941 */ /* 0x000fea0003800000 */
.L_x_39765:
        /* <DEDUP_REMOVED lines=17> */
.L_x_39781:
[----:B------:R-:W-:-:S07]  /*2100*/  FADD.FTZ R17, R120, R17 ;  /* 0x0000001178117221 */ /* 0x000fce0000010000 */
.L_x_39782:
[----:B------:R-:W-:-:S07]  /*2110*/  MOV R124, R17 ;  /* 0x00000011007c7202 */ /* 0x000fce0000000f00 */
.L_x_39783:
[----:B------:R-:W-:Y:S01]  /*2120*/  FMUL.FTZ R16, R129, R162 ;  /* 0x000000a281107220 */ /* 0x000fe20000410000 */
[----:B------:R-:W-:Y:S06]  /*2130*/  @P3 BRA `(.L_x_39784) ;  /* 0x0000000000083947 */ /* 0x000fec0003800000 */
[----:B------:R-:W-:Y:S05]  /*2140*/  @P1 BRA `(.L_x_39785) ;  /* 0x0000000000081947 */ /* 0x000fea0003800000 */
[----:B------:R-:W-:Y:S05]  /*2150*/  BRA `(.L_x_39786) ;  /* 0x0000000000087947 */ /* 0x000fea0003800000 */
.L_x_39784:
[----:B------:R-:W-:-:S07]  /*2160*/  FADD.FTZ R16, R121, R16 ;  /* 0x0000001079107221 */ /* 0x000fce0000010000 */
.L_x_39785:
[----:B------:R-:W-:-:S07]  /*2170*/  MOV R125, R16 ;  /* 0x00000010007d7202 */ /* 0x000fce0000000f00 */
.L_x_39786:
[----:B------:R-:W-:Y:S01]  /*2180*/  FMUL.FTZ R149, R130, R162 ;  /* 0x000000a282957220 */ /* 0x000fe20000410000 */
[----:B------:R-:W-:Y:S06]  /*2190*/  @P3 BRA `(.L_x_39787) ;  /* 0x0000000000083947 */ /* 0x000fec0003800000 */
[----:B------:R-:W-:Y:S05]  /*21a0*/  @P1 BRA `(.L_x_39788) ;  /* 0x0000000000081947 */ /* 0x000fea0003800000 */
[----:B------:R-:W-:Y:S05]  /*21b0*/  BRA `(.L_x_39789) ;  /* 0x0000000000087947 */ /* 0x000fea0003800000 */
.L_x_39787:
[----:B------:R-:W-:-:S07]  /*21c0*/  FADD.FTZ R149, R122, R149 ;  /* 0x000000957a957221 */ /* 0x000fce0000010000 */
.L_x_39788:
[----:B------:R-:W-:-:S07]  /*21d0*/  MOV R126, R149 ;  /* 0x00000095007e7202 */ /* 0x000fce0000000f00 */
.L_x_39789:
[----:B------:R-:W-:Y:S01]  /*21e0*/  FMUL.FTZ R148, R131, R162 ;  /* 0x000000a283947220 */ /* 0x000fe20000410000 */
[----:B------:R-:W-:Y:S06]  /*21f0*/  @P3 BRA `(.L_x_39790) ;  /* 0x0000000000083947 */ /* 0x000fec0003800000 */
[----:B------:R-:W-:Y:S05]  /*2200*/  @P1 BRA `(.L_x_39791) ;  /* 0x0000000000081947 */ /* 0x000fea0003800000 */
[----:B------:R-:W-:Y:S05]  /*2210*/  BRA `(.L_x_39792) ;  /* 0x0000000000087947 */ /* 0x000fea0003800000 */
.L_x_39790:
[----:B------:R-:W-:-:S07]  /*2220*/  FADD.FTZ R148, R123, R148 ;  /* 0x000000947b947221 */ /* 0x000fce0000010000 */
.L_x_39791:
[----:B------:R-:W-:-:S07]  /*2230*/  MOV R127, R148 ;  /* 0x00000094007f7202 */ /* 0x000fce0000000f00 */
.L_x_39792:
[----:B------:R-:W0:Y:S02]  /*2240*/  @P1 LDC.64 R128, c[0x0][0x238] ;  /* 0x00008e00ff801b82 */ /* 0x000e240000000a00 */
[----:B0-----:R-:W-:-:S04]  /*2250*/  @P1 LEA R128, P3, R163, R128, 0x4 ;  /* 0x00000080a3801211 */ /* 0x001fc800078620ff */
[C---:B------:R-:W-:Y:S02]  /*2260*/  @P1 LEA.HI.X R129, R163.reuse, R129, RZ, 0x4, P3 ;  /* 0x00000081a3811211 */ /* 0x040fe400018f24ff */
[----:B------:R-:W-:-:S03]  /*2270*/  IADD3 R163, R163, 0x20, RZ ;  /* 0x00000020a3a37810 */ /* 0x000fc60007ffe0ff */
[----:B------:R0:W-:Y:S04]  /*2280*/  @P1 STG.E.128 desc[UR4][R128.64], R124 ;  /* 0x0000007c80001986 */ /* 0x0001e8000c101d04 */
.L_x_39780:
[----:B------:R-:W-:Y:S05]  /*2290*/  BSYNC B0 ;  /* 0x0000000000007941 */ /* 0x000fea0003800000 */
.L_x_39779:
        /* <DEDUP_REMOVED lines=17> */
.L_x_39795:
[----:B------:R-:W-:-:S07]  /*23b0*/  FADD.FTZ R19, R120, R19 ;  /* 0x0000001378137221 */ /* 0x000fce0000010000 */
.L_x_39796:
[----:B------:R-:W-:-:S07]  /*23c0*/  MOV R124, R19 ;  /* 0x00000013007c7202 */ /* 0x000fce0000000f00 */
.L_x_39797:
[----:B------:R-:W-:Y:S01]  /*23d0*/  FMUL.FTZ R18, R129, R162 ;  /* 0x000000a281127220 */ /* 0x000fe20000410000 */
[----:B------:R-:W-:Y:S06]  /*23e0*/  @P3 BRA `(.L_x_39798) ;  /* 0x0000000000083947 */ /* 0x000fec0003800000 */
[----:B------:R-:W-:Y:S05]  /*23f0*/  @P1 BRA `(.L_x_39799) ;  /* 0x0000000000081947 */ /* 0x000fea0003800000 */
[----:B------:R-:W-:Y:S05]  /*2400*/  BRA `(.L_x_39800) ;  /* 0x0000000000087947 */ /* 0x000fea0003800000 */
.L_x_39798:
[----:B------:R-:W-:-:S07]  /*2410*/  FADD.FTZ R18, R121, R18 ;  /* 0x0000001279127221 */ /* 0x000fce0000010000 */
.L_x_39799:
[----:B------:R-:W-:-:S07]  /*2420*/  MOV R125, R18 ;  /* 0x00000012007d7202 */ /* 0x000fce0000000f00 */
.L_x_39800:
[----:B------:R-:W-:Y:S01]  /*2430*/  FMUL.FTZ R151, R130, R162 ;  /* 0x000000a282977220 */ /* 0x000fe20000410000 */
[----:B------:R-:W-:Y:S06]  /*2440*/  @P3 BRA `(.L_x_39801) ;  /* 0x0000000000083947 */ /* 0x000fec0003800000 */
[----:B------:R-:W-:Y:S05]  /*2450*/  @P1 BRA `(.L_x_39802) ;  /* 0x0000000000081947 */ /* 0x000fea0003800000 */
[----:B------:R-:W-:Y:S05]  /*2460*/  BRA `(.L_x_39803) ;  /* 0x0000000000087947 */ /* 0x000fea0003800000 */
.L_x_39801:
[----:B------:R-:W-:-:S07]  /*2470*/  FADD.FTZ R151, R122, R151 ;  /* 0x000000977a977221 */ /* 0x000fce0000010000 */
.L_x_39802:
[----:B------:R-:W-:-:S07]  /*2480*/  MOV R126, R151 ;  /* 0x00000097007e7202 */ /* 0x000fce0000000f00 */
.L_x_39803:
[----:B------:R-:W-:Y:S01]  /*2490*/  FMUL.FTZ R150, R131, R162 ;  /* 0x000000a283967220 */ /* 0x000fe20000410000 */
[----:B------:R-:W-:Y:S06]  /*24a0*/  @P3 BRA `(.L_x_39804) ;  /* 0x0000000000083947 */ /* 0x000fec0003800000 */
[----:B------:R-:W-:Y:S05]  /*24b0*/  @P1 BRA `(.L_x_39805) ;  /* 0x0000000000081947 */ /* 0x000fea0003800000 */
[----:B------:R-:W-:Y:S05]  /*24c0*/  BRA `(.L_x_39806) ;  /* 0x0000000000087947 */ /* 0x000fea0003800000 */
.L_x_39804:
[----:B------:R-:W-:-:S07]  /*24d0*/  FADD.FTZ R150, R123, R150 ;  /* 0x000000967b967221 */ /* 0x000fce0000010000 */
.L_x_39805:
[----:B------:R-:W-:-:S07]  /*24e0*/  MOV R127, R150 ;  /* 0x00000096007f7202 */ /* 0x000fce0000000f00 */
.L_x_39806:
[----:B------:R-:W0:Y:S02]  /*24f0*/  @P1 LDC.64 R128, c[0x0][0x238] ;  /* 0x00008e00ff801b82 */ /* 0x000e240000000a00 */
[----:B0-----:R-:W-:-:S04]  /*2500*/  @P1 LEA R128, P3, R163, R128, 0x4 ;  /* 0x00000080a3801211 */ /* 0x001fc800078620ff */
[C---:B------:R-:W-:Y:S02]  /*2510*/  @P1 LEA.HI.X R129, R163.reuse, R129, RZ, 0x4, P3 ;  /* 0x00000081a3811211 */ /* 0x040fe400018f24ff */
[----:B------:R-:W-:-:S03]  /*2520*/  IADD3 R163, R163, 0x20, RZ ;  /* 0x00000020a3a37810 */ /* 0x000fc60007ffe0ff */
[----:B------:R0:W-:Y:S04]  /*2530*/  @P1 STG.E.128 desc[UR4][R128.64], R124 ;  /* 0x0000007c80001986 */ /* 0x0001e8000c101d04 */
.L_x_39794:
[----:B------:R-:W-:Y:S05]  /*2540*/  BSYNC B0 ;  /* 0x0000000000007941 */ /* 0x000fea0003800000 */
.L_x_39793:
        /* <DEDUP_REMOVED lines=17> */
.L_x_39809:
[----:B------:R-:W-:-:S07]  /*2660*/  FADD.FTZ R21, R120, R21 ;  /* 0x0000001578157221 */ /* 0x000fce0000010000 */
.L_x_39810:
[----:B------:R-:W-:-:S07]  /*2670*/  MOV R124, R21 ;  /* 0x00000015007c7202 */ /* 0x000fce0000000f00 */
.L_x_39811:
[----:B------:R-:W-:Y:S01]  /*2680*/  FMUL.FTZ R20, R129, R162 ;  /* 0x000000a281147220 */ /* 0x000fe20000410000 */
[----:B------:R-:W-:Y:S06]  /*2690*/  @P3 BRA `(.L_x_39812) ;  /* 0x0000000000083947 */ /* 0x000fec0003800000 */
[----:B------:R-:W-:Y:S05]  /*26a0*/  @P1 BRA `(.L_x_39813) ;  /* 0x0000000000081947 */ /* 0x000fea0003800000 */
[----:B------:R-:W-:Y:S05]  /*26b0*/  BRA `(.L_x_39814) ;  /* 0x0000000000087947 */ /* 0x000fea0003800000 */
.L_x_39812:
[----:B------:R-:W-:-:S07]  /*26c0*/  FADD.FTZ R20, R121, R20 ;  /* 0x0000001479147221 */ /* 0x000fce0000010000 */
.L_x_39813:
[----:B------:R-:W-:-:S07]  /*26d0*/  MOV R125, R20 ;  /* 0x00000014007d7202 */ /* 0x000fce0000000f00 */
.L_x_39814:
[----:B------:R-:W-:Y:S01]  /*26e0*/  FMUL.FTZ R153, R130, R162 ;  /* 0x000000a282997220 */ /* 0x000fe20000410000 */
[----:B------:R-:W-:Y:S06]  /*26f0*/  @P3 BRA `(.L_x_39815) ;  /* 0x0000000000083947 */ /* 0x000fec0003800000 */
[----:B------:R-:W-:Y:S05]  /*2700*/  @P1 BRA `(.L_x_39816) ;  /* 0x0000000000081947 */ /* 0x000fea0003800000 */
[----:B------:R-:W-:Y:S05]  /*2710*/  BRA `(.L_x_39817) ;  /* 0x0000000000087947 */ /* 0x000fea0003800000 */
.L_x_39815:
[----:B------:R-:W-:-:S07]  /*2720*/  FADD.FTZ R153, R122, R153 ;  /* 0x000000997a997221 */ /* 0x000fce0000010000 */
.L_x_39816:
[----:B------:R-:W-:-:S07]  /*2730*/  MOV R126, R153 ;  /* 0x00000099007e7202 */ /* 0x000fce0000000f00 */
.L_x_39817:
[----:B------:R-:W-:Y:S01]  /*2740*/  FMUL.FTZ R152, R131, R162 ;  /* 0x000000a283987220 */ /* 0x000fe20000410000 */
[----:B------:R-:W-:Y:S06]  /*2750*/  @P3 BRA `(.L_x_39818) ;  /* 0x0000000000083947 */ /* 0x000fec0003800000 */
[----:B------:R-:W-:Y:S05]  /*2760*/  @P1 BRA `(.L_x_39819) ;  /* 0x0000000000081947 */ /* 0x000fea0003800000 */
[----:B------:R-:W-:Y:S05]  /*2770*/  BRA `(.L_x_39820) ;  /* 0x0000000000087947 */ /* 0x000fea0003800000 */
.L_x_39818:
[----:B------:R-:W-:-:S07]  /*2780*/  FADD.FTZ R152, R123, R152 ;  /* 0x000000987b987221 */ /* 0x000fce0000010000 */
.L_x_39819:
[----:B------:R-:W-:-:S07]  /*2790*/  MOV R127, R152 ;  /* 0x00000098007f7202 */ /* 0x000fce0000000f00 */
.L_x_39820:
[----:B------:R-:W0:Y:S02]  /*27a0*/  @P1 LDC.64 R128, c[0x0][0x238] ;  /* 0x00008e00ff801b82 */ /* 0x000e240000000a00 */
[----:B0-----:R-:W-:-:S04]  /*27b0*/  @P1 LEA R128, P3, R163, R128, 0x4 ;  /* 0x00000080a3801211 */ /* 0x001fc800078620ff */
[C---:B------:R-:W-:Y:S02]  /*27c0*/  @P1 LEA.HI.X R129, R163.reuse, R129, RZ, 0x4, P3 ;  /* 0x00000081a3811211 */ /* 0x040fe400018f24ff */
[----:B------:R-:W-:-:S03]  /*27d0*/  IADD3 R163, R163, 0x20, RZ ;  /* 0x00000020a3a37810 */ /* 0x000fc60007ffe0ff */
[----:B------:R0:W-:Y:S04]  /*27e0*/  @P1 STG.E.128 desc[UR4][R128.64], R124 ;  /* 0x0000007c80001986 */ /* 0x0001e8000c101d04 */
.L_x_39808:
[----:B------:R-:W-:Y:S05]  /*27f0*/  BSYNC B0 ;  /* 0x0000000000007941 */ /* 0x000fea0003800000 */
.L_x_39807:
        /* <DEDUP_REMOVED lines=17> */
.L_x_39823:
[----:B------:R-:W-:-:S07]  /*2910*/  FADD.FTZ R23, R120, R23 ;  /* 0x0000001778177221 */ /* 0x000fce0000010000 */
.L_x_39824:
[----:B------:R-:W-:-:S07]  /*2920*/  MOV R124, R23 ;  /* 0x00000017007c7202 */ /* 0x000fce0000000f00 */
.L_x_39825:
[----:B------:R-:W-:Y:S01]  /*2930*/  FMUL.FTZ R22, R129, R162 ;  /* 0x000000a281167220 */ /* 0x000fe20000410000 */
[----:B------:R-:W-:Y:S06]  /*2940*/  @P3 BRA `(.L_x_39826) ;  /* 0x0000000000083947 */ /* 0x000fec0003800000 */
[----:B------:R-:W-:Y:S05]  /*2950*/  @P1 BRA `(.L_x_39827) ;  /* 0x0000000000081947 */ /* 0x000fea0003800000 */
[----:B------:R-:W-:Y:S05]  /*2960*/  BRA `(.L_x_39828) ;  /* 0x0000000000087947 */ /* 0x000fea0003800000 */
.L_x_39826:
[----:B------:R-:W-:-:S07]  /*2970*/  FADD.FTZ R22, R121, R22 ;  /* 0x0000001679167221 */ /* 0x000fce0000010000 */
.L_x_39827:
[----:B------:R-:W-:-:S07]  /*2980*/  MOV R125, R22 ;  /* 0x00000016007d7202 */ /* 0x000fce0000000f00 */
.L_x_39828:
[----:B------:R-:W-:Y:S01]  /*2990*/  FMUL.FTZ R155, R130, R162 ;  /* 0x000000a2829b7220 */ /* 0x000fe20000410000 */
[----:B------:R-:W-:Y:S06]  /*29a0*/  @P3 BRA `(.L_x_39829) ;  /* 0x0000000000083947 */ /* 0x000fec0003800000 */
[----:B------:R-:W-:Y:S05]  /*29b0*/  @P1 BRA `(.L_x_39830) ;  /* 0x0000000000081947 */ /* 0x000fea0003800000 */
[----:B------:R-:W-:Y:S05]  /*29c0*/  BRA `(.L_x_39831) ;  /* 0x0000000000087947 */ /* 0x000fea0003800000 */
.L_x_39829:
[----:B------:R-:W-:-:S07]  /*29d0*/  FADD.FTZ R155, R122, R155 ;  /* 0x0000009b7a9b7221 */ /* 0x000fce0000010000 */
.L_x_39830:
[----:B------:R-:W-:-:S07]  /*29e0*/  MOV R126, R155 ;  /* 0x0000009b007e7202 */ /* 0x000fce0000000f00 */
.L_x_39831:
[----:B------:R-:W-:Y:S01]  /*29f0*/  FMUL.FTZ R154, R131, R162 ;  /* 0x000000a2839a7220 */ /* 0x000fe20000410000 */
[----:B------:R-:W-:Y:S06]  /*2a00*/  @P3 BRA `(.L_x_39832) ;  /* 0x0000000000083947 */ /* 0x000fec0003800000 */
[----:B------:R-:W-:Y:S05]  /*2a10*/  @P1 BRA `(.L_x_39833) ;  /* 0x0000000000081947 */ /* 0x000fea0003800000 */
[----:B------:R-:W-:Y:S05]  /*2a20*/  BRA `(.L_x_39834) ;  /* 0x0000000000087947 */ /* 0x000fea0003800000 */
.L_x_39832:
[----:B------:R-:W-:-:S07]  /*2a30*/  FADD.FTZ R154, R123, R154 ;  /* 0x0000009a7b9a7221 */ /* 0x000fce0000010000 */
.L_x_39833:
[----:B------:R-:W-:-:S07]  /*2a40*/  MOV R127, R154 ;  /* 0x0000009a007f7202 */ /* 0x000fce0000000f00 */
.L_x_39834:
[----:B------:R-:W0:Y:S02]  /*2a50*/  @P1 LDC.64 R128, c[0x0][0x238] ;  /* 0x00008e00ff801b82 */ /* 0x000e240000000a00 */
[----:B0-----:R-:W-:-:S04]  /*2a60*/  @P1 LEA R128, P3, R163, R128, 0x4 ;  /* 0x00000080a3801211 */ /* 0x001fc800078620ff */
[C---:B------:R-:W-:Y:S02]  /*2a70*/  @P1 LEA.HI.X R129, R163.reuse, R129, RZ, 0x4, P3 ;  /* 0x00000081a3811211 */ /* 0x040fe400018f24ff */
[----:B------:R-:W-:-:S03]  /*2a80*/  IADD3 R163, R163, 0x20, RZ ;  /* 0x00000020a3a37810 */ /* 0x000fc60007ffe0ff */
[----:B------:R0:W-:Y:S04]  /*2a90*/  @P1 STG.E.128 desc[UR4][R128.64], R124 ;  /* 0x0000007c80001986 */ /* 0x0001e8000c101d04 */
.L_x_39822:
[----:B------:R-:W-:Y:S05]  /*2aa0*/  BSYNC B0 ;  /* 0x0000000000007941 */ /* 0x000fea0003800000 */
.L_x_39821:
        /* <DEDUP_REMOVED lines=17> */
.L_x_39837:
[----:B------:R-:W-:-:S07]  /*2bc0*/  FADD.FTZ R133, R120, R133 ;  /* 0x0000008578857221 */ /* 0x000fce0000010000 */
.L_x_39838:
[----:B------:R-:W-:-:S07]  /*2bd0*/  MOV R124, R133 ;  /* 0x00000085007c7202 */ /* 0x000fce0000000f00 */
.L_x_39839:
[----:B------:R-:W-:Y:S01]  /*2be0*/  FMUL.FTZ R132, R129, R162 ;  /* 0x000000a281847220 */ /* 0x000fe20000410000 */
[----:B------:R-:W-:Y:S06]  /*2bf0*/  @P3 BRA `(.L_x_39840) ;  /* 0x0000000000083947 */ /* 0x000fec0003800000 */
[----:B------:R-:W-:Y:S05]  /*2c00*/  @P1 BRA `(.L_x_39841) ;  /* 0x0000000000081947 */ /* 0x000fea0003800000 */
[----:B------:R-:W-:Y:S05]  /*2c10*/  BRA `(.L_x_39842) ;  /* 0x0000000000087947 */ /* 0x000fea0003800000 */
.L_x_39840:
[----:B------:R-:W-:-:S07]  /*2c20*/  FADD.FTZ R132, R121, R132 ;  /* 0x0000008479847221 */ /* 0x000fce0000010000 */
.L_x_39841:
[----:B------:R-:W-:-:S07]  /*2c30*/  MOV R125, R132 ;  /* 0x00000084007d7202 */ /* 0x000fce0000000f00 */
.L_x_39842:
[----:B------:R-:W-:Y:S01]  /*2c40*/  FMUL.FTZ R157, R130, R162 ;  /* 0x000000a2829d7220 */ /* 0x000fe20000410000 */
[----:B------:R-:W-:Y:S06]  /*2c50*/  @P3 BRA `(.L_x_39843) ;  /* 0x0000000000083947 */ /* 0x000fec0003800000 */
[----:B------:R-:W-:Y:S05]  /*2c60*/  @P1 BRA `(.L_x_39844) ;  /* 0x0000000000081947 */ /* 0x000fea0003800000 */
[----:B------:R-:W-:Y:S05]  /*2c70*/  BRA `(.L_x_39845) ;  /* 0x0000000000087947 */ /* 0x000fea0003800000 */
.L_x_39843:
[----:B------:R-:W-:-:S07]  /*2c80*/  FADD.FTZ R157, R122, R157 ;  /* 0x0000009d7a9d7221 */ /* 0x000fce0000010000 */
.L_x_39844:
[----:B------:R-:W-:-:S07]  /*2c90*/  MOV R126, R157 ;  /* 0x0000009d007e7202 */ /* 0x000fce0000000f00 */
.L_x_39845:
[----:B------:R-:W-:Y:S01]  /*2ca0*/  FMUL.FTZ R156, R131, R162 ;  /* 0x000000a2839c7220 */ /* 0x000fe20000410000 */
[----:B------:R-:W-:Y:S06]  /*2cb0*/  @P3 BRA `(.L_x_39846) ;  /* 0x0000000000083947 */ /* 0x000fec0003800000 */
[----:B------:R-:W-:Y:S05]  /*2cc0*/  @P1 BRA `(.L_x_39847) ;  /* 0x0000000000081947 */ /* 0x000fea0003800000 */
[----:B------:R-:W-:Y:S05]  /*2cd0*/  BRA `(.L_x_39848) ;  /* 0x0000000000087947 */ /* 0x000fea0003800000 */
.L_x_39846:
[----:B------:R-:W-:-:S07]  /*2ce0*/  FADD.FTZ R156, R123, R156 ;  /* 0x0000009c7b9c7221 */ /* 0x000fce0000010000 */
.L_x_39847:
[----:B------:R-:W-:-:S07]  /*2cf0*/  MOV R127, R156 ;  /* 0x0000009c007f7202 */ /* 0x000fce0000000f00 */
.L_x_39848:
[----:B------:R-:W0:Y:S02]  /*2d00*/  @P1 LDC.64 R128, c[0x0][0x238] ;  /* 0x00008e00ff801b82 */ /* 0x000e240000000a00 */
[----:B0-----:R-:W-:-:S04]  /*2d10*/  @P1 LEA R128, P3, R163, R128, 0x4 ;  /* 0x00000080a3801211 */ /* 0x001fc800078620ff */
[C---:B------:R-:W-:Y:S02]  /*2d20*/  @P1 LEA.HI.X R129, R163.reuse, R129, RZ, 0x4, P3 ;  /* 0x00000081a3811211 */ /* 0x040fe400018f24ff */
[----:B------:R-:W-:-:S03]  /*2d30*/  IADD3 R163, R163, 0x20, RZ ;  /* 0x00000020a3a37810 */ /* 0x000fc60007ffe0ff */
[----:B------:R0:W-:Y:S04]  /*2d40*/  @P1 STG.E.128 desc[UR4][R128.64], R124 ;  /* 0x0000007c80001986 */ /* 0x0001e8000c101d04 */
.L_x_39836:
[----:B------:R-:W-:Y:S05]  /*2d50*/  BSYNC B0 ;  /* 0x0000000000007941 */ /* 0x000fea0003800000 */
.L_x_39835:
        /* <DEDUP_REMOVED lines=17> */
.L_x_39851:
[----:B------:R-:W-:-:S07]  /*2e70*/  FADD.FTZ R135, R120, R135 ;  /* 0x0000008778877221 */ /* 0x000fce0000010000 */
.L_x_39852:
[----:B------:R-:W-:-:S07]  /*2e80*/  MOV R124, R135 ;  /* 0x00000087007c7202 */ /* 0x000fce0000000f00 */
.L_x_39853:
[----:B------:R-:W-:Y:S01]  /*2e90*/  FMUL.FTZ R134, R129, R162 ;  /* 0x000000a281867220 */ /* 0x000fe20000410000 */
[----:B------:R-:W-:Y:S06]  /*2ea0*/  @P3 BRA `(.L_x_39854) ;  /* 0x0000000000083947 */ /* 0x000fec0003800000 */
[----:B------:R-:W-:Y:S05]  /*2eb0*/  @P1 BRA `(.L_x_39855) ;  /* 0x0000000000081947 */ /* 0x000fea0003800000 */
[----:B------:R-:W-:Y:S05]  /*2ec0*/  BRA `(.L_x_39856) ;  /* 0x0000000000087947 */ /* 0x000fea0003800000 */
.L_x_39854:
[----:B------:R-:W-:-:S07]  /*2ed0*/  FADD.FTZ R134, R121, R134 ;  /* 0x0000008679867221 */ /* 0x000fce0000010000 */
.L_x_39855:
[----:B------:R-:W-:-:S07]  /*2ee0*/  MOV R125, R134 ;  /* 0x00000086007d7202 */ /* 0x000fce0000000f00 */
.L_x_39856:
[----:B------:R-:W-:Y:S01]  /*2ef0*/  FMUL.FTZ R159, R130, R162 ;  /* 0x000000a2829f7220 */ /* 0x000fe20000410000 */
[----:B------:R-:W-:Y:S06]  /*2f00*/  @P3 BRA `(.L_x_39857) ;  /* 0x0000000000083947 */ /* 0x000fec0003800000 */
[----:B------:R-:W-:Y:S05]  /*2f10*/  @P1 BRA `(.L_x_39858) ;  /* 0x0000000000081947 */ /* 0x000fea0003800000 */
[----:B------:R-:W-:Y:S05]  /*2f20*/  BRA `(.L_x_39859) ;  /* 0x0000000000087947 */ /* 0x000fea0003800000 */
.L_x_39857:
[----:B------:R-:W-:-:S07]  /*2f30*/  FADD.FTZ R159, R122, R159 ;  /* 0x0000009f7a9f7221 */ /* 0x000fce0000010000 */
.L_x_39858:
[----:B------:R-:W-:-:S07]  /*2f40*/  MOV R126, R159 ;  /* 0x0000009f007e7202 */ /* 0x000fce0000000f00 */
.L_x_39859:
[----:B------:R-:W-:Y:S01]  /*2f50*/  FMUL.FTZ R158, R131, R162 ;  /* 0x000000a2839e7220 */ /* 0x000fe20000410000 */
[----:B------:R-:W-:Y:S06]  /*2f60*/  @P3 BRA `(.L_x_39860) ;  /* 0x0000000000083947 */ /* 0x000fec0003800000 */
[----:B------:R-:W-:Y:S05]  /*2f70*/  @P1 BRA `(.L_x_39861) ;  /* 0x0000000000081947 */ /* 0x000fea0003800000 */
[----:B------:R-:W-:Y:S05]  /*2f80*/  BRA `(.L_x_39862) ;  /* 0x0000000000087947 */ /* 0x000fea0003800000 */
.L_x_39860:
[----:B------:R-:W-:-:S07]  /*2f90*/  FADD.FTZ R158, R123, R158 ;  /* 0x0000009e7b9e7221 */ /* 0x000fce0000010000 */
.L_x_39861:
[----:B------:R-:W-:-:S07]  /*2fa0*/  MOV R127, R158 ;  /* 0x0000009e007f7202 */ /* 0x000fce0000000f00 */
.L_x_39862:
[----:B------:R-:W0:Y:S02]  /*2fb0*/  @P1 LDC.64 R128, c[0x0][0x238] ;  /* 0x00008e00ff801b82 */ /* 0x000e240000000a00 */
[----:B0-----:R-:W-:-:S04]  /*2fc0*/  @P1 LEA R128, P3, R163, R128, 0x4 ;  /* 0x00000080a3801211 */ /* 0x001fc800078620ff */
[----:B------:R-:W-:-:S05]  /*2fd0*/  @P1 LEA.HI.X R129, R163, R129, RZ, 0x4, P3 ;  /* 0x00000081a3811211 */ /* 0x000fca00018f24ff */
[----:B------:R0:W-:Y:S04]  /*2fe0*/  @P1 STG.E.128 desc[UR4][R128.64], R124 ;  /* 0x0000007c80001986 */ /* 0x0001e8000c101d04 */
.L_x_39850:
[----:B------:R-:W-:Y:S05]  /*2ff0*/  BSYNC B0 ;  /* 0x0000000000007941 */ /* 0x000fea0003800000 */
.L_x_39849:
[----:B01----:R-:W-:Y:S01]  /*3000*/  FADD.FTZ R129, RZ, R5 ;  /* 0x00000005ff817221 */ /* 0x003fe20000010000 */
        /* <DEDUP_REMOVED lines=207> */
.L_x_39900:
        /* <DEDUP_REMOVED lines=10> */
[----:B------:R-:W5:Y:S01]  /*3da0*/  MUFU.RSQ R161, R161 ;  /* 0x000000a100a17308 */ /* 0x000f620000001400 */
[----:B-1----:R-:W-:-:S05]  /*3db0*/  @!P5 IMAD.WIDE R128, R3, 0x4, R128 ;  /* 0x000000040380d825 */ /* 0x002fca00078e0280 */
[----:B-----5:R0:W-:Y:S01]  /*3dc0*/  @!P5 STG.E desc[UR4][R128.64], R161 ;  /* 0x000000a18000d986 */ /* 0x0201e2000c101904 */
        /* <DEDUP_REMOVED lines=12> */
[----:B------:R-:W-:Y:S02]  /*3e90*/  FFMA.FTZ R129, R29, R129, R25 ;  /* 0x000000811d817223 */ /* 0x000fe40000010019 */
[----:B------:R-:W-:Y:S01]  /*3ea0*/  FFMA.FTZ R131, R31, R130, R27 ;  /* 0x000000821f837223 */ /* 0x000fe2000001001b */
[----:B------:R-:W-:Y:S01]  /*3eb0*/  FFMA.FTZ R130, R30, R163, R26 ;  /* 0x000000a31e827223 */ /* 0x000fe2000001001a */
[C---:B-1----:R-:W-:Y:S01]  /*3ec0*/  IMAD.WIDE.U32 R164, R160.reuse, 0x10, R164 ;  /* 0x00000010a0a47825 */ /* 0x042fe200078e00a4 */
[----:B------:R-:W-:-:S04]  /*3ed0*/  IADD3 R160, R160, 0x20, RZ ;  /* 0x00000020a0a07810 */ /* 0x000fc80007ffe0ff */
[----:B------:R1:W-:Y:S03]  /*3ee0*/  STG.E.128 desc[UR4][R164.64], R128 ;  /* 0x00000080a4007986 */ /* 0x0003e6000c101d04 */
.L_x_39865:
[----:B------:R-:W-:Y:S05]  /*3ef0*/  BSYNC B0 ;  /* 0x0000000000007941 */ /* 0x000fea0003800000 */
.L_x_39864:
        /* <DEDUP_REMOVED lines=20> */
.L_x_39867:
[----:B------:R-:W-:Y:S05]  /*4040*/  BSYNC B0 ;  /* 0x0000000000007941 */ /* 0x000fea0003800000 */
.L_x_39866:
[----:B------:R-:W-:Y:S01]  /*4050*/  ISETP.GE.U32.AND P3, PT, R0, 0x60, PT ;  /* 0x000000600000780c */ /* 0x000fe20003f66070 */
[----:B------:R-:W-:-:S12]  /*4060*/  BSSY B0, `(.L_x_39868) ;  /* 0x0000013000007945 */ /* 0x000fd80003800000 */
[----:B------:R-:W-:Y:S05]  /*4070*/  @!P3 BRA `(.L_x_39869) ;  /* 0x000000000044b947 */ /* 0x000fea0003800000 */
[----:B01----:R-:W0:Y:S01]  /*4080*/  LDC.64 R164, c[0x0][0x2b8] ;  /* 0x0000ae00ffa47b82 */ /* 0x003e220000000a00 */
        /* <DEDUP_REMOVED lines=13> */
[C---:B0-----:R-:W-:Y:S01]  /*4160*/  IMAD.WIDE.U32 R164, R160.reuse, 0x10, R164 ;  /* 0x00000010a0a47825 */ /* 0x041fe200078e00a4 */
[----:B------:R-:W-:-:S04]  /*4170*/  IADD3 R160, R160, 0x20, RZ ;  /* 0x00000020a0a07810 */ /* 0x000fc80007ffe0ff */
[----:B------:R0:W-:Y:S03]  /*4180*/  STG.E.128 desc[UR4][R164.64], R128 ;  /* 0x00000080a4007986 */ /* 0x0001e6000c101d04 */
.L_x_39869:
[----:B------:R-:W-:Y:S05]  /*4190*/  BSYNC B0 ;  /* 0x0000000000007941 */ /* 0x000fea0003800000 */
.L_x_39868:
        /* <DEDUP_REMOVED lines=20> */
.L_x_39871:
[----:B------:R-:W-:Y:S05]  /*42e0*/  BSYNC B0 ;  /* 0x0000000000007941 */ /* 0x000fea0003800000 */
.L_x_39870:
        /* <DEDUP_REMOVED lines=20> */
.L_x_39873:
[----:B------:R-:W-:Y:S05]  /*4430*/  BSYNC B0 ;  /* 0x0000000000007941 */ /* 0x000fea0003800000 */
.L_x_39872:
        /* <DEDUP_REMOVED lines=20> */
.L_x_39875:
[----:B------:R-:W-:Y:S05]  /*4580*/  BSYNC B0 ;  /* 0x0000000000007941 */ /* 0x000fea0003800000 */
.L_x_39874:
        /* <DEDUP_REMOVED lines=20> */
.L_x_39877:
[----:B------:R-:W-:Y:S05]  /*46d0*/  BSYNC B0 ;  /* 0x0000000000007941 */ /* 0x000fea0003800000 */
.L_x_39876:
        /* <DEDUP_REMOVED lines=20> */
.L_x_39879:
[----:B------:R-:W-:Y:S05]  /*4820*/  BSYNC B0 ;  /* 0x0000000000007941 */ /* 0x000fea0003800000 */
.L_x_39878:
        /* <DEDUP_REMOVED lines=20> */
.L_x_39881:
[----:B------:R-:W-:Y:S05]  /*4970*/  BSYNC B0 ;  /* 0x0000000000007941 */ /* 0x000fea0003800000 */
.L_x_39880:
        /* <DEDUP_REMOVED lines=20> */
.L_x_39883:
[----:B------:R-:W-:Y:S05]  /*4ac0*/  BSYNC B0 ;  /* 0x0000000000007941 */ /* 0x000fea0003800000 */
.L_x_39882:
        /* <DEDUP_REMOVED lines=20> */
.L_x_39885:
[----:B------:R-:W-:Y:S05]  /*4c10*/  BSYNC B0 ;  /* 0x0000000000007941 */ /* 0x000fea0003800000 */
.L_x_39884:
[----:B------:R-:W-:Y:S01]  /*4c20*/  ISETP.GE.U32.AND P3, PT, R0, 0x180, PT ;  /* 0x000001800000780c */ /* 0x000fe20003f66070 */
[----:B------:R-:W-:-:S12]  /*4c30*/  BSSY B0, `(.L_x_39886) ;  /* 0x0000012000007945 */ /* 0x000fd80003800000 */
[----:B------:R-:W-:Y:S05]  /*4c40*/  @!P3 BRA `(.L_x_39887) ;  /* 0x000000000040b947 */ /* 0x000fea0003800000 */
[----:B01----:R-:W-:-:S05]  /*4c50*/  FSEL R164, R162, RZ, !P0 ;  /* 0x000000ffa2a47208 */ /* 0x003fca0004000000 */
        /* <DEDUP_REMOVED lines=15> */
.L_x_39887:
[----:B------:R-:W-:Y:S05]  /*4d50*/  BSYNC B0 ;  /* 0x0000000000007941 */ /* 0x000fea0003800000 */
.L_x_39886:
[----:B01----:R-:W0:Y:S02]  /*4d60*/  LDC.64 R128, c[0x0][0x210] ;  /* 0x00008400ff807b82 */ /* 0x003e240000000a00 */
[----:B0-----:R-:W-:-:S04]  /*4d70*/  LEA R3, R128, R3, 0x2 ;  /* 0x0000000380037211 */ /* 0x001fc800078e10ff */
[----:B------:R-:W-:-:S13]  /*4d80*/  ISETP.GE.AND P3, PT, R3, R129, PT ;  /* 0x000000810300720c */ /* 0x000fda0003f66270 */
[----:B------:R-:W-:Y:S05]  /*4d90*/  @!P3 BRA `(.L_x_39888) ;  /* 0xffffffc00060b947 */ /* 0x000fea000383ffff */
[----:B------:R-:W-:Y:S05]  /*4da0*/  EXIT ;  /* 0x000000000000794d */ /* 0x000fea0003800000 */
.L_x_39863:
[----:B------:R-:W-:Y:S01]  /*4db0*/  HFMA2.MMA R131, -RZ, RZ, 0, 5.9604644775390625e-08 ;  /* 0x00000001ff837435 */ /* 0x000fe200000001ff */
[----:B------:R-:W-:Y:S01]  /*4dc0*/  BSSY B0, `(.L_x_39889) ;  /* 0x0000007000007945 */ /* 0x000fe20003800000 */
[----:B------:R-:W-:Y:S02]  /*4dd0*/  MOV R164, R128 ;  /* 0x0000008000a47202 */ /* 0x000fe40000000f00 */
[----:B------:R-:W-:Y:S02]  /*4de0*/  MOV R130, 0x1f ;  /* 0x0000001f00827802 */ /* 0x000fe40000000f00 */
[----:B------:R-:W-:-:S07]  /*4df0*/  MOV R129, 0xffffffff ;  /* 0xffffffff00817802 */ /* 0x000fce0000000f00 */
[----:B--2345:R-:W-:Y:S05]  /*4e00*/  WARPSYNC.COLLECTIVE R129, `(.L_x_39890) ;  /* 0x0000000081087348 */ /* 0x03cfea0003c00000 */
[----:B------:R0:W1:Y:S02]  /*4e10*/  SHFL.BFLY P6, R163, R164, R131, R130 ;  /* 0x0c000083a4a37389 */ /* 0x00006400000c0082 */
[----:B012345:R-:W-:Y:S01]  /*4e20*/  ENDCOLLECTIVE ;  /* 0x000000000000791b */ /* 0x03ffe20003800000 */
.L_x_39890:
[----:B------:R-:W-:Y:S05]  /*4e30*/  BSYNC B0 ;  /* 0x0000000000007941 */ /* 0x000fea0003800000 */
.L_x_39889:
        /* <DEDUP_REMOVED lines=8> */
.L_x_39891:
[----:B------:R-:W-:Y:S01]  /*4ec0*/  HFMA2.MMA R131, -RZ, RZ, 0, 2.384185791015625e-07 ;  /* 0x00000004ff837435 */ /* 0x000fe200000001ff */
[----:B------:R-:W-:-:S05]  /*4ed0*/  FADD.FTZ R165, R164, R163 ;  /* 0x000000a3a4a57221 */ /* 0x000fca0000010000 */
[----:B------:R-:W-:-:S07]  /*4ee0*/  MOV R164, R165 ;  /* 0x000000a500a47202 */ /* 0x000fce0000000f00 */
[----:B------:R-:W-:Y:S05]  /*4ef0*/  WARPSYNC.COLLECTIVE R129, `(.L_x_39892) ;  /* 0x0000000081087348 */ /* 0x000fea0003c00000 */
[----:B------:R0:W1:Y:S02]  /*4f00*/  SHFL.BFLY P6, R163, R164, R131, R130 ;  /* 0x0c000083a4a37389 */ /* 0x00006400000c0082 */
[----:B01----:R-:W-:Y:S01]  /*4f10*/  ENDCOLLECTIVE ;  /* 0x000000000000791b */ /* 0x003fe20003800000 */
.L_x_39892:
[----:B------:R-:W-:Y:S01]  /*4f20*/  HFMA2.MMA R131, -RZ, RZ, 0, 4.76837158203125e-07 ;  /* 0x00000008ff837435 */ /* 0x000fe200000001ff */
[----:B------:R-:W-:-:S05]  /*4f30*/  FADD.FTZ R165, R165, R163 ;  /* 0x000000a3a5a57221 */ /* 0x000fca0000010000 */
[----:B------:R-:W-:-:S07]  /*4f40*/  MOV R164, R165 ;  /* 0x000000a500a47202 */ /* 0x000fce0000000f00 */
[----:B------:R-:W-:Y:S05]  /*4f50*/  WARPSYNC.COLLECTIVE R129, `(.L_x_39893) ;  /* 0x0000000081087348 */ /* 0x000fea0003c00000 */
[----:B------:R0:W1:Y:S02]  /*4f60*/  SHFL.BFLY P6, R163, R164, R131, R130 ;  /* 0x0c000083a4a37389 */ /* 0x00006400000c0082 */
[----:B01----:R-:W-:Y:S01]  /*4f70*/  ENDCOLLECTIVE ;  /* 0x000000000000791b */ /* 0x003fe20003800000 */
.L_x_39893:
[----:B------:R-:W-:Y:S01]  /*4f80*/  HFMA2.MMA R131, -RZ, RZ, 0, 9.5367431640625e-07 ;  /* 0x00000010ff837435 */ /* 0x000fe200000001ff */
[----:B------:R-:W-:-:S05]  /*4f90*/  FADD.FTZ R162, R165, R163 ;  /* 0x000000a3a5a27221 */ /* 0x000fca0000010000 */
[----:B------:R-:W-:-:S07]  /*4fa0*/  MOV R164, R162 ;  /* 0x000000a200a47202 */ /* 0x000fce0000000f00 */
[----:B------:R-:W-:Y:S05]  /*4fb0*/  WARPSYNC.COLLECTIVE R129, `(.L_x_39894) ;  /* 0x0000000081087348 */ /* 0x000fea0003c00000 */
[----:B------:R0:W1:Y:S02]  /*4fc0*/  SHFL.BFLY P6, R163, R164, R131, R130 ;  /* 0x0c000083a4a37389 */ /* 0x00006400000c0082 */
[----:B01----:R-:W-:Y:S01]  /*4fd0*/  ENDCOLLECTIVE ;  /* 0x000000000000791b */ /* 0x003fe20003800000 */
.L_x_39894:
        /* <DEDUP_REMOVED lines=115> */
.L_x_39895:
[----:B------:R-:W-:Y:S01]  /*5710*/  HFMA2.MMA R131, -RZ, RZ, 0, 1.1920928955078125e-07 ;  /* 0x00000002ff837435 */ /* 0x000fe200000001ff */
[----:B------:R-:W-:-:S10]  /*5720*/  FADD.FTZ R164, R128, R163 ;  /* 0x000000a380a47221 */ /* 0x000fd40000010000 */
[----:B------:R-:W-:Y:S05]  /*5730*/  WARPSYNC.COLLECTIVE R129, `(.L_x_39896) ;  /* 0x0000000081087348 */ /* 0x000fea0003c00000 */
[----:B------:R0:W1:Y:S02]  /*5740*/  SHFL.BFLY P6, R163, R164, R131, R130 ;  /* 0x0c000083a4a37389 */ /* 0x00006400000c0082 */
[----:B01----:R-:W-:Y:S01]  /*5750*/  ENDCOLLECTIVE ;  /* 0x000000000000791b */ /* 0x003fe20003800000 */
.L_x_39896:
[----:B------:R-:W-:Y:S01]  /*5760*/  HFMA2.MMA R131, -RZ, RZ, 0, 2.384185791015625e-07 ;  /* 0x00000004ff837435 */ /* 0x000fe200000001ff */
[----:B------:R-:W-:-:S05]  /*5770*/  FADD.FTZ R165, R164, R163 ;  /* 0x000000a3a4a57221 */ /* 0x000fca0000010000 */
[----:B------:R-:W-:-:S07]  /*5780*/  MOV R164, R165 ;  /* 0x000000a500a47202 */ /* 0x000fce0000000f00 */
[----:B------:R-:W-:Y:S05]  /*5790*/  WARPSYNC.COLLECTIVE R129, `(.L_x_39897) ;  /* 0x0000000081087348 */ /* 0x000fea0003c00000 */
[----:B------:R0:W1:Y:S02]  /*57a0*/  SHFL.BFLY P6, R163, R164, R131, R130 ;  /* 0x0c000083a4a37389 */ /* 0x00006400000c0082 */
[----:B01----:R-:W-:Y:S01]  /*57b0*/  ENDCOLLECTIVE ;  /* 0x000000000000791b */ /* 0x003fe20003800000 */
.L_x_39897:
[----:B------:R-:W-:Y:S01]  /*57c0*/  HFMA2.MMA R131, -RZ, RZ, 0, 4.76837158203125e-07 ;  /* 0x00000008ff837435 */ /* 0x000fe200000001ff */
[----:B------:R-:W-:-:S05]  /*57d0*/  FADD.FTZ R165, R165, R163 ;  /* 0x000000a3a5a57221 */ /* 0x000fca0000010000 */
[----:B------:R-:W-:-:S07]  /*57e0*/  MOV R164, R165 ;  /* 0x000000a500a47202 */ /* 0x000fce0000000f00 */
[----:B------:R-:W-:Y:S05]  /*57f0*/  WARPSYNC.COLLECTIVE R129, `(.L_x_39898) ;  /* 0x0000000081087348 */ /* 0x000fea0003c00000 */
[----:B------:R0:W1:Y:S02]  /*5800*/  SHFL.BFLY P6, R163, R164, R131, R130 ;  /* 0x0c000083a4a37389 */ /* 0x00006400000c0082 */
[----:B01----:R-:W-:Y:S01]  /*5810*/  ENDCOLLECTIVE ;  /* 0x000000000000791b */ /* 0x003fe20003800000 */
.L_x_39898:
[----:B------:R-:W-:Y:S01]  /*5820*/  HFMA2.MMA R131, -RZ, RZ, 0, 9.5367431640625e-07 ;  /* 0x00000010ff837435 */ /* 0x000fe200000001ff */
[----:B------:R-:W-:-:S05]  /*5830*/  FADD.FTZ R128, R165, R163 ;  /* 0x000000a3a5807221 */ /* 0x000fca0000010000 */
[----:B------:R-:W-:-:S07]  /*5840*/  MOV R164, R128 ;  /* 0x0000008000a47202 */ /* 0x000fce0000000f00 */
[----:B------:R-:W-:Y:S05]  /*5850*/  WARPSYNC.COLLECTIVE R129, `(.L_x_39899) ;  /* 0x0000000081087348 */ /* 0x000fea0003c00000 */
[----:B------:R0:W1:Y:S02]  /*5860*/  SHFL.BFLY P6, R163, R164, R131, R130 ;  /* 0x0c000083a4a37389 */ /* 0x00006400000c0082 */
[----:B01----:R-:W-:Y:S01]  /*5870*/  ENDCOLLECTIVE ;  /* 0x000000000000791b */ /* 0x003fe20003800000 */
.L_x_39899:
[----:B------:R-:W-:Y:S05]  /*5880*/  BRA `(.L_x_39900) ;  /* 0xffffffe4001c7947 */ /* 0x000fea000383ffff */
.L_x_39901:
        /* <DEDUP_REMOVED lines=15> */
.L_x_44479:


//--------------------- .text._ZN10layer_norm13ln_fwd_kernelINS_13Kernel_traitsIfffffjLj1536ELj1ELj4ELj1ELj16ENS_18Kernel_traits_baseILj1536EfffffjLj128EEEEELb0ELb0ELb0ELb1EEEvNS_9FwdParamsE --------------------------
	.section	.text._ZN10layer_norm13ln_fwd_kernelINS_13Kernel_traitsIfffffjLj1536ELj1ELj4ELj1ELj16ENS_18Kernel_traits_baseILj1536EfffffjLj128EEEEELb0ELb0ELb0ELb1EEEvNS_9FwdParamsE,"ax",@progbits
	.align	128
        .global         _ZN10layer_norm13ln_fwd_kernelINS_13Kernel_traitsIfffffjLj1536ELj1ELj4ELj1ELj16ENS_18Kernel_traits_baseILj1536EfffffjLj128EEEEELb0ELb0ELb0ELb1EEEvNS_9FwdParamsE
        .type           _ZN10layer_norm13ln_fwd_kernelINS_13Kernel_traitsIfffffjLj1536ELj1ELj4ELj1ELj16ENS_18Kernel_traits_baseILj1536EfffffjLj128EEEEELb0ELb0ELb0ELb1EEEvNS_9FwdParamsE,@function
        .size           _ZN10layer_norm13ln_fwd_kernelINS_13Kernel_traitsIfffffjLj1536ELj1ELj4ELj1ELj16ENS_18Kernel_traits_baseILj1536EfffffjLj128EEEEELb0ELb0ELb0ELb1EEEvNS_9FwdParamsE,(.L_x_44480 - _ZN10layer_norm13ln_fwd_kernelINS_13Kernel_traitsIfffffjLj1536ELj1ELj4ELj1ELj16ENS_18Kernel_traits_baseILj1536EfffffjLj128EEEEELb0ELb0ELb0ELb1EEEvNS_9FwdParamsE)
        .other          _ZN10layer_norm13ln_fwd_kernelINS_13Kernel_traitsIfffffjLj1536ELj1ELj4ELj1ELj16ENS_18Kernel_traits_baseILj1536EfffffjLj128EEEEELb0ELb0ELb0ELb1EEEvNS_9FwdParamsE,@"STO_CUDA_ENTRY STV_DEFAULT"
_ZN10layer_norm13ln_fwd_kernelINS_13Kernel_traitsIfffffjLj1536ELj1ELj4ELj1ELj16ENS_18Kernel_traits_baseILj1536EfffffjLj128EEEEELb0ELb0ELb0ELb1EEEvNS_9FwdParamsE:
.text._ZN10layer_norm13ln_fwd_kernelINS_13Kernel_traitsIfffffjLj1536ELj1ELj4ELj1ELj16ENS_18Kernel_traits_baseILj1536EfffffjLj128EEEEELb0ELb0ELb0ELb1EEEvNS_9FwdParamsE:
        /* <DEDUP_REMOVED lines=78> */
[----:B------:R-:W-:Y:S01]  /*04e0*/  ULDC UR6, c[0x0][0x218] ;  /* 0x0000860000067ab9 */ /* 0x000fe20000000800 */
[----:B------:R-:W-:-:S11]  /*04f0*/  ULDC.64 UR8, c[0x0][0x2b8] ;  /* 0x0000ae0000087ab9 */ /* 0x000fd60000000a00 */
.L_x_40047:
[----:B--2---:R-:W0:Y:S01]  /*0500*/  S2R R110, SR_TID.X ;  /* 0x00000000006e7919 */ /* 0x004e220000002100 */
[----:B------:R-:W2:Y:S01]  /*0510*/  @P1 LDC.64 R108, c[0x0][0x270] ;  /* 0x00009c00ff6c1b82 */ /* 0x000ea20000000a00 */
[----:B------:R-:W-:Y:S01]  /*0520*/  IMAD R0, R2, UR6, RZ ;  /* 0x0000000602007c24 */ /* 0x000fe2000f8e02ff */
[----:B------:R-:W-:Y:S01]  /*0530*/  ISETP.NE.U32.AND P2, PT, RZ, UR10, PT ;  /* 0x0000000aff007c0c */ /* 0x000fe2000bf45070 */
[----:B------:R-:W-:-:S03]  /*0540*/  HFMA2.MMA R122, -RZ, RZ, 1.875, 0 ;  /* 0x3f800000ff7a7435 */ /* 0x000fc600000001ff */
[----:B------:R-:W-:Y:S02]  /*0550*/  SHF.R.S32.HI R3, RZ, 0x1f, R0 ;  /* 0x0000001fff037819 */ /* 0x000fe40000011400 */
[----:B------:R-:W3:Y:S01]  /*0560*/  LDC.64 R112, c[0x0][0x220] ;  /* 0x00008800ff707b82 */ /* 0x000ee20000000a00 */
[----:B------:R-:W-:Y:S02]  /*0570*/  ISETP.NE.AND.EX P2, PT, RZ, UR11, PT, P2 ;  /* 0x0000000bff007c0c */ /* 0x000fe4000bf45320 */
[----:B------:R-:W-:Y:S01]  /*0580*/  LEA.HI R3, R3, R0, RZ, 0x2 ;  /* 0x0000000003037211 */ /* 0x000fe200078f10ff */
[----:B--2---:R-:W-:-:S05]  /*0590*/  @P1 IMAD.WIDE R108, R2, 0x4, R108 ;  /* 0x00000004026c1825 */ /* 0x004fca00078e026c */
[----:B------:R-:W2:Y:S01]  /*05a0*/  @P1 LDG.E R122, desc[UR4][R108.64] ;  /* 0x000000046c7a1981 */ /* 0x000ea2000c1e1900 */
[----:B0-----:R-:W-:-:S04]  /*05b0*/  LOP3.LUT R0, R110, 0x1f, RZ, 0xc0, !PT ;  /* 0x0000001f6e007812 */ /* 0x001fc800078ec0ff */
[----:B------:R-:W-:-:S04]  /*05c0*/  LEA.HI.SX32 R115, R3, R0, 0x1e ;  /* 0x0000000003737211 */ /* 0x000fc800078ff2ff */
[C---:B------:R-:W-:Y:S01]  /*05d0*/  @P2 LEA R116, P3, R115.reuse, UR10, 0x4 ;  /* 0x0000000a73742c11 */ /* 0x040fe2000f8620ff */
[----:B---3--:R-:W-:-:S03]  /*05e0*/  IMAD.WIDE.U32 R110, R115, 0x10, R112 ;  /* 0x00000010736e7825 */ /* 0x008fc600078e0070 */
[----:B------:R-:W-:Y:S02]  /*05f0*/  @P2 LEA.HI.X R117, R115, UR11, RZ, 0x4, P3 ;  /* 0x0000000b73752c11 */ /* 0x000fe400098f24ff */
        /* <DEDUP_REMOVED lines=8> */
.L_x_39902:
[----:B-----5:R-:W-:-:S07]  /*0680*/  FADD.FTZ R119, R8, R119 ;  /* 0x0000007708777221 */ /* 0x020fce0000010000 */
.L_x_39903:
[----:B-1----:R-:W-:-:S07]  /*0690*/  MOV R4, R119 ;  /* 0x0000007700047202 */ /* 0x002fce0000000f00 */
.L_x_39904:
[----:B------:R-:W-:Y:S01]  /*06a0*/  FMUL.FTZ R114, R125, R122 ;  /* 0x0000007a7d727220 */ /* 0x000fe20000410000 */
[----:B------:R-:W-:Y:S06]  /*06b0*/  @P3 BRA `(.L_x_39905) ;  /* 0x0000000000083947 */ /* 0x000fec0003800000 */
[----:B------:R-:W-:Y:S05]  /*06c0*/  @P0 BRA `(.L_x_39906) ;  /* 0x0000000000080947 */ /* 0x000fea0003800000 */
[----:B------:R-:W-:Y:S05]  /*06d0*/  BRA `(.L_x_39907) ;  /* 0x0000000000087947 */ /* 0x000fea0003800000 */
.L_x_39905:
[----:B-----5:R-:W-:-:S07]  /*06e0*/  FADD.FTZ R114, R9, R114 ;  /* 0x0000007209727221 */ /* 0x020fce0000010000 */
.L_x_39906:
[----:B-1----:R-:W-:-:S07]  /*06f0*/  MOV R5, R114 ;  /* 0x0000007200057202 */ /* 0x002fce0000000f00 */
.L_x_39907:
[----:B------:R-:W-:Y:S01]  /*0700*/  FMUL.FTZ R121, R126, R122 ;  /* 0x0000007a7e797220 */ /* 0x000fe20000410000 */
[----:B------:R-:W-:Y:S06]  /*0710*/  @P3 BRA `(.L_x_39908) ;  /* 0x0000000000083947 */ /* 0x000fec0003800000 */
[----:B------:R-:W-:Y:S05]  /*0720*/  @P0 BRA `(.L_x_39909) ;  /* 0x0000000000080947 */ /* 0x000fea0003800000 */
[----:B------:R-:W-:Y:S05]  /*0730*/  BRA `(.L_x_39910) ;  /* 0x0000000000087947 */ /* 0x000fea0003800000 */
.L_x_39908:
[----:B-----5:R-:W-:-:S07]  /*0740*/  FADD.FTZ R121, R10, R121 ;  /* 0x000000790a797221 */ /* 0x020fce0000010000 */
.L_x_39909:
[----:B------:R-:W-:-:S07]  /*0750*/  MOV R6, R121 ;  /* 0x0000007900067202 */ /* 0x000fce0000000f00 */
.L_x_39910:
[----:B------:R-:W-:Y:S01]  /*0760*/  FMUL.FTZ R116, R127, R122 ;  /* 0x0000007a7f747220 */ /* 0x000fe20000410000 */
[----:B------:R-:W-:Y:S06]  /*0770*/  @P3 BRA `(.L_x_39911) ;  /* 0x0000000000083947 */ /* 0x000fec0003800000 */
[----:B------:R-:W-:Y:S05]  /*0780*/  @P0 BRA `(.L_x_39912) ;  /* 0x0000000000080947 */ /* 0x000fea0003800000 */
[----:B------:R-:W-:Y:S05]  /*0790*/  BRA `(.L_x_39913) ;  /* 0x0000000000087947 */ /* 0x000fea0003800000 */
.L_x_39911:
[----:B-----5:R-:W-:-:S07]  /*07a0*/  FADD.FTZ R116, R11, R116 ;  /* 0x000000740b747221 */ /* 0x020fce0000010000 */
.L_x_39912:
[----:B------:R-:W-:-:S07]  /*07b0*/  MOV R7, R116 ;  /* 0x0000007400077202 */ /* 0x000fce0000000f00 */
.L_x_39913:
[----:B------:R-:W0:Y:S01]  /*07c0*/  @P0 LDC.64 R126, c[0x0][0x238] ;  /* 0x00008e00ff7e0b82 */ /* 0x000e220000000a00 */
[----:B------:R-:W-:-:S05]  /*07d0*/  IADD3 R3, R115, 0x20, RZ ;  /* 0x0000002073037810 */ /* 0x000fca0007ffe0ff */
[----:B------:R-:W-:Y:S02]  /*07e0*/  IMAD.WIDE.U32 R108, R3, 0x10, R112 ;  /* 0x00000010036c7825 */ /* 0x000fe400078e0070 */
[----:B------:R-:W2:Y:S01]  /*07f0*/  @P2 LDC.64 R110, c[0x0][0x230] ;  /* 0x00008c00ff6e2b82 */ /* 0x000ea20000000a00 */
[----:B0-----:R-:W-:-:S04]  /*0800*/  @P0 LEA R126, P5, R115, R126, 0x4 ;  /* 0x0000007e737e0211 */ /* 0x001fc800078a20ff */
[----:B------:R-:W-:Y:S01]  /*0810*/  @P0 LEA.HI.X R127, R115, R127, RZ, 0x4, P5 ;  /* 0x0000007f737f0211 */ /* 0x000fe200028f24ff */
[----:B--2---:R-:W-:-:S04]  /*0820*/  @P2 IMAD.WIDE.U32 R110, R3, 0x10, R110 ;  /* 0x00000010036e2825 */ /* 0x004fc800078e006e */
[----:B------:R0:W-:Y:S04]  /*0830*/  @P0 STG.E.128 desc[UR4][R126.64], R4 ;  /* 0x000000047e000986 */ /* 0x0001e8000c101d04 */
[----:B------:R-:W2:Y:S04]  /*0840*/  LDG.E.128 R128, desc[UR4][R108.64] ;  /* 0x000000046c807981 */ /* 0x000ea8000c1e1d00 */
[----:B-----5:R0:W5:Y:S01]  /*0850*/  @P2 LDG.E.128 R8, desc[UR4][R110.64] ;  /* 0x000000046e082981 */ /* 0x020162000c1e1d00 */
[----:B--2---:R-:W-:Y:S01]  /*0860*/  FMUL.FTZ R125, R128, R122 ;  /* 0x0000007a807d7220 */ /* 0x004fe20000410000 */
[----:B0-----:R-:W-:Y:S06]  /*0870*/  @P3 BRA `(.L_x_39914) ;  /* 0x0000000000083947 */ /* 0x001fec0003800000 */
[----:B------:R-:W-:Y:S05]  /*0880*/  @P0 BRA `(.L_x_39915) ;  /* 0x0000000000080947 */ /* 0x000fea0003800000 */
[----:B------:R-:W-:Y:S05]  /*0890*/  BRA `(.L_x_39916) ;  /* 0x0000000000087947 */ /* 0x000fea0003800000 */
.L_x_39914:
[----:B-----5:R-:W-:-:S07]  /*08a0*/  FADD.FTZ R125, R8, R125 ;  /* 0x0000007d087d7221 */ /* 0x020fce0000010000 */
.L_x_39915:
[----:B-1----:R-:W-:-:S07]  /*08b0*/  MOV R4, R125 ;  /* 0x0000007d00047202 */ /* 0x002fce0000000f00 */
.L_x_39916:
[----:B------:R-:W-:Y:S01]  /*08c0*/  FMUL.FTZ R118, R129, R122 ;  /* 0x0000007a81767220 */ /* 0x000fe20000410000 */
[----:B------:R-:W-:Y:S06]  /*08d0*/  @P3 BRA `(.L_x_39917) ;  /* 0x0000000000083947 */ /* 0x000fec0003800000 */
[----:B------:R-:W-:Y:S05]  /*08e0*/  @P0 BRA `(.L_x_39918) ;  /* 0x0000000000080947 */ /* 0x000fea0003800000 */
[----:B------:R-:W-:Y:S05]  /*08f0*/  BRA `(.L_x_39919) ;  /* 0x0000000000087947 */ /* 0x000fea0003800000 */
.L_x_39917:
[----:B-----5:R-:W-:-:S07]  /*0900*/  FADD.FTZ R118, R9, R118 ;  /* 0x0000007609767221 */ /* 0x020fce0000010000 */
.L_x_39918:
[----:B-1----:R-:W-:-:S07]  /*0910*/  MOV R5, R118 ;  /* 0x0000007600057202 */ /* 0x002fce0000000f00 */
.L_x_39919:
[----:B------:R-:W-:Y:S01]  /*0920*/  FMUL.FTZ R127, R130, R122 ;  /* 0x0000007a827f7220 */ /* 0x000fe20000410000 */
[----:B------:R-:W-:Y:S06]  /*0930*/  @P3 BRA `(.L_x_39920) ;  /* 0x0000000000083947 */ /* 0x000fec0003800000 */
[----:B------:R-:W-:Y:S05]  /*0940*/  @P0 BRA `(.L_x_39921) ;  /* 0x0000000000080947 */ /* 0x000fea0003800000 */
[----:B------:R-:W-:Y:S05]  /*0950*/  BRA `(.L_x_39922) ;  /* 0x0000000000087947 */ /* 0x000fea0003800000 */
.L_x_39920:
[----:B-----5:R-:W-:-:S07]  /*0960*/  FADD.FTZ R127, R10, R127 ;  /* 0x0000007f0a7f7221 */ /* 0x020fce0000010000 */
.L_x_39921:
[----:B------:R-:W-:-:S07]  /*0970*/  MOV R6, R127 ;  /* 0x0000007f00067202 */ /* 0x000fce0000000f00 */
.L_x_39922:
[----:B------:R-:W-:Y:S01]  /*0980*/  FMUL.FTZ R120, R131, R122 ;  /* 0x0000007a83787220 */ /* 0x000fe20000410000 */
[----:B------:R-:W-:Y:S06]  /*0990*/  @P3 BRA `(.L_x_39923) ;  /* 0x0000000000083947 */ /* 0x000fec0003800000 */
[----:B------:R-:W-:Y:S05]  /*09a0*/  @P0 BRA `(.L_x_39924) ;  /* 0x0000000000080947 */ /* 0x000fea0003800000 */
[----:B------:R-:W-:Y:S05]  /*09b0*/  BRA `(.L_x_39925) ;  /* 0x0000000000087947 */ /* 0x000fea0003800000 */
.L_x_39923:
[----:B-----5:R-:W-:-:S07]  /*09c0*/  FADD.FTZ R120, R11, R120 ;  /* 0x000000780b787221 */ /* 0x020fce0000010000 */
.L_x_39924:
[----:B------:R-:W-:-:S07]  /*09d0*/  MOV R7, R120 ;  /* 0x0000007800077202 */ /* 0x000fce0000000f00 */
.L_x_39925:
[----:B------:R-:W0:Y:S01]  /*09e0*/  @P0 LDC.64 R108, c[0x0][0x238] ;  /* 0x00008e00ff6c0b82 */ /* 0x000e220000000a00 */
[----:B------:R-:W-:-:S05]  /*09f0*/  IADD3 R117, R115, 0x40, RZ ;  /* 0x0000004073757810 */ /* 0x000fca0007ffe0ff */
[----:B------:R-:W-:Y:S02]  /*0a00*/  IMAD.WIDE.U32 R110, R117, 0x10, R112 ;  /* 0x00000010756e7825 */ /* 0x000fe400078e0070 */
[----:B------:R-:W2:Y:S02]  /*0a10*/  @P2 LDC.64 R128, c[0x0][0x230] ;  /* 0x00008c00ff802b82 */ /* 0x000ea40000000a00 */
[----:B0-----:R-:W-:-:S05]  /*0a20*/  @P0 IMAD.WIDE.U32 R108, R3, 0x10, R108 ;  /* 0x00000010036c0825 */ /* 0x001fca00078e006c */
[----:B------:R0:W-:Y:S01]  /*0a30*/  @P0 STG.E.128 desc[UR4][R108.64], R4 ;  /* 0x000000046c000986 */ /* 0x0001e2000c101d04 */
[----:B--2---:R-:W-:-:S03]  /*0a40*/  @P2 IMAD.WIDE.U32 R128, R117, 0x10, R128 ;  /* 0x0000001075802825 */ /* 0x004fc600078e0080 */
[----:B------:R-:W2:Y:S04]  /*0a50*/  LDG.E.128 R136, desc[UR4][R110.64] ;  /* 0x000000046e887981 */ /* 0x000ea8000c1e1d00 */
[----:B-----5:R0:W5:Y:S01]  /*0a60*/  @P2 LDG.E.128 R8, desc[UR4][R128.64] ;  /* 0x0000000480082981 */ /* 0x020162000c1e1d00 */
[----:B--2---:R-:W-:Y:S01]  /*0a70*/  FMUL.FTZ R133, R136, R122 ;  /* 0x0000007a88857220 */ /* 0x004fe20000410000 */
[----:B0-----:R-:W-:Y:S06]  /*0a80*/  @P3 BRA `(.L_x_39926) ;  /* 0x0000000000083947 */ /* 0x001fec0003800000 */
[----:B------:R-:W-:Y:S05]  /*0a90*/  @P0 BRA `(.L_x_39927) ;  /* 0x0000000000080947 */ /* 0x000fea0003800000 */
[----:B------:R-:W-:Y:S05]  /*0aa0*/  BRA `(.L_x_39928) ;  /* 0x0000000000087947 */ /* 0x000fea0003800000 */
.L_x_39926:
[----:B-----5:R-:W-:-:S07]  /*0ab0*/  FADD.FTZ R133, R8, R133 ;  /* 0x0000008508857221 */ /* 0x020fce0000010000 */
.L_x_39927:
[----:B-1----:R-:W-:-:S07]  /*0ac0*/  MOV R4, R133 ;  /* 0x0000008500047202 */ /* 0x002fce0000000f00 */
.L_x_39928:
[----:B------:R-:W-:Y:S01]  /*0ad0*/  FMUL.FTZ R124, R137, R122 ;  /* 0x0000007a897c7220 */ /* 0x000fe20000410000 */
[----:B------:R-:W-:Y:S06]  /*0ae0*/  @P3 BRA `(.L_x_39929) ;  /* 0x0000000000083947 */ /* 0x000fec0003800000 */
[----:B------:R-:W-:Y:S05]  /*0af0*/  @P0 BRA `(.L_x_39930) ;  /* 0x0000000000080947 */ /* 0x000fea0003800000 */
[----:B------:R-:W-:Y:S05]  /*0b00*/  BRA `(.L_x_39931) ;  /* 0x0000000000087947 */ /* 0x000fea0003800000 */
.L_x_39929:
[----:B-----5:R-:W-:-:S07]  /*0b10*/  FADD.FTZ R124, R9, R124 ;  /* 0x0000007c097c7221 */ /* 0x020fce0000010000 */
.L_x_39930:
[----:B-1----:R-:W-:-:S07]  /*0b20*/  MOV R5, R124 ;  /* 0x0000007c00057202 */ /* 0x002fce0000000f00 */
.L_x_39931:
[----:B------:R-:W-:Y:S01]  /*0b30*/  FMUL.FTZ R135, R138, R122 ;  /* 0x0000007a8a877220 */ /* 0x000fe20000410000 */
[----:B------:R-:W-:Y:S06]  /*0b40*/  @P3 BRA `(.L_x_39932) ;  /* 0x0000000000083947 */ /* 0x000fec0003800000 */
[----:B------:R-:W-:Y:S05]  /*0b50*/  @P0 BRA `(.L_x_39933) ;  /* 0x0000000000080947 */ /* 0x000fea0003800000 */
[----:B------:R-:W-:Y:S05]  /*0b60*/  BRA `(.L_x_39934) ;  /* 0x0000000000087947 */ /* 0x000fea0003800000 */
.L_x_39932:
[----:B-----5:R-:W-:-:S07]  /*0b70*/  FADD.FTZ R135, R10, R135 ;  /* 0x000000870a877221 */ /* 0x020fce0000010000 */
.L_x_39933:
[----:B------:R-:W-:-:S07]  /*0b80*/  MOV R6, R135 ;  /* 0x0000008700067202 */ /* 0x000fce0000000f00 */
.L_x_39934:
[----:B------:R-:W-:Y:S01]  /*0b90*/  FMUL.FTZ R126, R139, R122 ;  /* 0x0000007a8b7e7220 */ /* 0x000fe20000410000 */
[----:B------:R-:W-:Y:S06]  /*0ba0*/  @P3 BRA `(.L_x_39935) ;  /* 0x0000000000083947 */ /* 0x000fec0003800000 */
[----:B------:R-:W-:Y:S05]  /*0bb0*/  @P0 BRA `(.L_x_39936) ;  /* 0x0000000000080947 */ /* 0x000fea0003800000 */
[----:B------:R-:W-:Y:S05]  /*0bc0*/  BRA `(.L_x_39937) ;  /* 0x0000000000087947 */ /* 0x000fea0003800000 */
.L_x_39935:
[----:B-----5:R-:W-:-:S07]  /*0bd0*/  FADD.FTZ R126, R11, R126 ;  /* 0x0000007e0b7e7221 */ /* 0x020fce0000010000 */
.L_x_39936:
[----:B------:R-:W-:-:S07]  /*0be0*/  MOV R7, R126 ;  /* 0x0000007e00077202 */ /* 0x000fce0000000f00 */
.L_x_39937:
        /* <DEDUP_REMOVED lines=13> */
.L_x_39938:
[----:B-----5:R-:W-:-:S07]  /*0cc0*/  FADD.FTZ R139, R8, R139 ;  /* 0x0000008b088b7221 */ /* 0x020fce0000010000 */
.L_x_39939:
[----:B-1----:R-:W-:-:S07]  /*0cd0*/  MOV R4, R139 ;  /* 0x0000008b00047202 */ /* 0x002fce0000000f00 */
.L_x_39940:
[----:B------:R-:W-:Y:S01]  /*0ce0*/  FMUL.FTZ R128, R141, R122 ;  /* 0x0000007a8d807220 */ /* 0x000fe20000410000 */
[----:B------:R-:W-:Y:S06]  /*0cf0*/  @P3 BRA `(.L_x_39941) ;  /* 0x0000000000083947 */ /* 0x000fec0003800000 */
[----:B------:R-:W-:Y:S05]  /*0d00*/  @P0 BRA `(.L_x_39942) ;  /* 0x0000000000080947 */ /* 0x000fea0003800000 */
[----:B------:R-:W-:Y:S05]  /*0d10*/  BRA `(.L_x_39943) ;  /* 0x0000000000087947 */ /* 0x000fea0003800000 */
.L_x_39941:
[----:B-----5:R-:W-:-:S07]  /*0d20*/  FADD.FTZ R128, R9, R128 ;  /* 0x0000008009807221 */ /* 0x020fce0000010000 */
.L_x_39942:
[----:B-1----:R-:W-:-:S07]  /*0d30*/  MOV R5, R128 ;  /* 0x0000008000057202 */ /* 0x002fce0000000f00 */
.L_x_39943:
[----:B------:R-:W-:Y:S01]  /*0d40*/  FMUL.FTZ R141, R142, R122 ;  /* 0x0000007a8e8d7220 */ /* 0x000fe20000410000 */
[----:B------:R-:W-:Y:S06]  /*0d50*/  @P3 BRA `(.L_x_39944) ;  /* 0x0000000000083947 */ /* 0x000fec0003800000 */
[----:B------:R-:W-:Y:S05]  /*0d60*/  @P0 BRA `(.L_x_39945) ;  /* 0x0000000000080947 */ /* 0x000fea0003800000 */
[----:B------:R-:W-:Y:S05]  /*0d70*/  BRA `(.L_x_39946) ;  /* 0x0000000000087947 */ /* 0x000fea0003800000 */
.L_x_39944:
[----:B-----5:R-:W-:-:S07]  /*0d80*/  FADD.FTZ R141, R10, R141 ;  /* 0x0000008d0a8d7221 */ /* 0x020fce0000010000 */
.L_x_39945:
[----:B------:R-:W-:-:S07]  /*0d90*/  MOV R6, R141 ;  /* 0x0000008d00067202 */ /* 0x000fce0000000f00 */
.L_x_39946:
[----:B------:R-:W-:Y:S01]  /*0da0*/  FMUL.FTZ R130, R143, R122 ;  /* 0x0000007a8f827220 */ /* 0x000fe20000410000 */
[----:B------:R-:W-:Y:S06]  /*0db0*/  @P3 BRA `(.L_x_39947) ;  /* 0x0000000000083947 */ /* 0x000fec0003800000 */
[----:B------:R-:W-:Y:S05]  /*0dc0*/  @P0 BRA `(.L_x_39948) ;  /* 0x0000000000080947 */ /* 0x000fea0003800000 */
[----:B------:R-:W-:Y:S05]  /*0dd0*/  BRA `(.L_x_39949) ;  /* 0x0000000000087947 */ /* 0x000fea0003800000 */
.L_x_39947:
[----:B-----5:R-:W-:-:S07]  /*0de0*/  FADD.FTZ R130, R11, R130 ;  /* 0x000000820b827221 */ /* 0x020fce0000010000 */
.L_x_39948:
[----:B------:R-:W-:-:S07]  /*0df0*/  MOV R7, R130 ;  /* 0x0000008200077202 */ /* 0x000fce0000000f00 */
.L_x_39949:
        /* <DEDUP_REMOVED lines=13> */
.L_x_39950:
[----:B-----5:R-:W-:-:S07]  /*0ed0*/  FADD.FTZ R145, R8, R145 ;  /* 0x0000009108917221 */ /* 0x020fce0000010000 */
.L_x_39951:
[----:B-1----:R-:W-:-:S07]  /*0ee0*/  MOV R4, R145 ;  /* 0x0000009100047202 */ /* 0x002fce0000000f00 */
.L_x_39952:
[----:B------:R-:W-:Y:S01]  /*0ef0*/  FMUL.FTZ R132, R149, R122 ;  /* 0x0000007a95847220 */ /* 0x000fe20000410000 */
[----:B------:R-:W-:Y:S06]  /*0f00*/  @P3 BRA `(.L_x_39953) ;  /* 0x0000000000083947 */ /* 0x000fec0003800000 */
[----:B------:R-:W-:Y:S05]  /*0f10*/  @P0 BRA `(.L_x_39954) ;  /* 0x0000000000080947 */ /* 0x000fea0003800000 */
[----:B------:R-:W-:Y:S05]  /*0f20*/  BRA `(.L_x_39955) ;  /* 0x0000000000087947 */ /* 0x000fea0003800000 */
.L_x_39953:
[----:B-----5:R-:W-:-:S07]  /*0f30*/  FADD.FTZ R132, R9, R132 ;  /* 0x0000008409847221 */ /* 0x020fce0000010000 */
.L_x_39954:
[----:B-1----:R-:W-:-:S07]  /*0f40*/  MOV R5, R132 ;  /* 0x0000008400057202 */ /* 0x002fce0000000f00 */
.L_x_39955:
[----:B------:R-:W-:Y:S01]  /*0f50*/  FMUL.FTZ R147, R150, R122 ;  /* 0x0000007a96937220 */ /* 0x000fe20000410000 */
[----:B------:R-:W-:Y:S06]  /*0f60*/  @P3 BRA `(.L_x_39956) ;  /* 0x0000000000083947 */ /* 0x000fec0003800000 */
[----:B------:R-:W-:Y:S05]  /*0f70*/  @P0 BRA `(.L_x_39957) ;  /* 0x0000000000080947 */ /* 0x000fea0003800000 */
[----:B------:R-:W-:Y:S05]  /*0f80*/  BRA `(.L_x_39958) ;  /* 0x0000000000087947 */ /* 0x000fea0003800000 */
.L_x_39956:
[----:B-----5:R-:W-:-:S07]  /*0f90*/  FADD.FTZ R147, R10, R147 ;  /* 0x000000930a937221 */ /* 0x020fce0000010000 */
.L_x_39957:
[----:B------:R-:W-:-:S07]  /*0fa0*/  MOV R6, R147 ;  /* 0x0000009300067202 */ /* 0x000fce0000000f00 */
.L_x_39958:
[----:B------:R-:W-:Y:S01]  /*0fb0*/  FMUL.FTZ R134, R151, R122 ;  /* 0x0000007a97867220 */ /* 0x000fe20000410000 */
[----:B------:R-:W-:Y:S06]  /*0fc0*/  @P3 BRA `(.L_x_39959) ;  /* 0x0000000000083947 */ /* 0x000fec0003800000 */
[----:B------:R-:W-:Y:S05]  /*0fd0*/  @P0 BRA `(.L_x_39960) ;  /* 0x0000000000080947 */ /* 0x000fea0003800000 */
[----:B------:R-:W-:Y:S05]  /*0fe0*/  BRA `(.L_x_39961) ;  /* 0x0000000000087947 */ /* 0x000fea0003800000 */
.L_x_39959:
[----:B-----5:R-:W-:-:S07]  /*0ff0*/  FADD.FTZ R134, R11, R134 ;  /* 0x000000860b867221 */ /* 0x020fce0000010000 */
.L_x_39960:
[----:B------:R-:W-:-:S07]  /*1000*/  MOV R7, R134 ;  /* 0x0000008600077202 */ /* 0x000fce0000000f00 */
.L_x_39961:
        /* <DEDUP_REMOVED lines=13> */
.L_x_39962:
[----:B-----5:R-:W-:-:S07]  /*10e0*/  FADD.FTZ R151, R8, R151 ;  /* 0x0000009708977221 */ /* 0x020fce0000010000 */
.L_x_39963:
[----:B-1----:R-:W-:-:S07]  /*10f0*/  MOV R4, R151 ;  /* 0x0000009700047202 */ /* 0x002fce0000000f00 */
.L_x_39964:
[----:B------:R-:W-:Y:S01]  /*1100*/  FMUL.FTZ R136, R153, R122 ;  /* 0x0000007a99887220 */ /* 0x000fe20000410000 */
[----:B------:R-:W-:Y:S06]  /*1110*/  @P3 BRA `(.L_x_39965) ;  /* 0x0000000000083947 */ /* 0x000fec0003800000 */
[----:B------:R-:W-:Y:S05]  /*1120*/  @P0 BRA `(.L_x_39966) ;  /* 0x0000000000080947 */ /* 0x000fea0003800000 */
[----:B------:R-:W-:Y:S05]  /*1130*/  BRA `(.L_x_39967) ;  /* 0x0000000000087947 */ /* 0x000fea0003800000 */
.L_x_39965:
[----:B-----5:R-:W-:-:S07]  /*1140*/  FADD.FTZ R136, R9, R136 ;  /* 0x0000008809887221 */ /* 0x020fce0000010000 */
.L_x_39966:
[----:B-1----:R-:W-:-:S07]  /*1150*/  MOV R5, R136 ;  /* 0x0000008800057202 */ /* 0x002fce0000000f00 */
.L_x_39967:
[----:B------:R-:W-:Y:S01]  /*1160*/  FMUL.FTZ R153, R154, R122 ;  /* 0x0000007a9a997220 */ /* 0x000fe20000410000 */
[----:B------:R-:W-:Y:S06]  /*1170*/  @P3 BRA `(.L_x_39968) ;  /* 0x0000000000083947 */ /* 0x000fec0003800000 */
[----:B------:R-:W-:Y:S05]  /*1180*/  @P0 BRA `(.L_x_39969) ;  /* 0x0000000000080947 */ /* 0x000fea0003800000 */
[----:B------:R-:W-:Y:S05]  /*1190*/  BRA `(.L_x_39970) ;  /* 0x0000000000087947 */ /* 0x000fea0003800000 */
.L_x_39968:
[----:B-----5:R-:W-:-:S07]  /*11a0*/  FADD.FTZ R153, R10, R153 ;  /* 0x000000990a997221 */ /* 0x020fce0000010000 */
.L_x_39969:
[----:B------:R-:W-:-:S07]  /*11b0*/  MOV R6, R153 ;  /* 0x0000009900067202 */ /* 0x000fce0000000f00 */
.L_x_39970:
[----:B------:R-:W-:Y:S01]  /*11c0*/  FMUL.FTZ R138, R155, R122 ;  /* 0x0000007a9b8a7220 */ /* 0x000fe20000410000 */
[----:B------:R-:W-:Y:S06]  /*11d0*/  @P3 BRA `(.L_x_39971) ;  /* 0x0000000000083947 */ /* 0x000fec0003800000 */
[----:B------:R-:W-:Y:S05]  /*11e0*/  @P0 BRA `(.L_x_39972) ;  /* 0x0000000000080947 */ /* 0x000fea0003800000 */
[----:B------:R-:W-:Y:S05]  /*11f0*/  BRA `(.L_x_39973) ;  /* 0x0000000000087947 */ /* 0x000fea0003800000 */
.L_x_39971:
[----:B-----5:R-:W-:-:S07]  /*1200*/  FADD.FTZ R138, R11, R138 ;  /* 0x0000008a0b8a7221 */ /* 0x020fce0000010000 */
.L_x_39972:
[----:B------:R-:W-:-:S07]  /*1210*/  MOV R7, R138 ;  /* 0x0000008a00077202 */ /* 0x000fce0000000f00 */
.L_x_39973:
        /* <DEDUP_REMOVED lines=13> */
.L_x_39974:
[----:B-----5:R-:W-:-:S07]  /*12f0*/  FADD.FTZ R155, R8, R155 ;  /* 0x0000009b089b7221 */ /* 0x020fce0000010000 */
.L_x_39975:
[----:B-1----:R-:W-:-:S07]  /*1300*/  MOV R4, R155 ;  /* 0x0000009b00047202 */ /* 0x002fce0000000f00 */
.L_x_39976:
[----:B------:R-:W-:Y:S01]  /*1310*/  FMUL.FTZ R140, R109, R122 ;  /* 0x0000007a6d8c7220 */ /* 0x000fe20000410000 */
[----:B------:R-:W-:Y:S06]  /*1320*/  @P3 BRA `(.L_x_39977) ;  /* 0x0000000000083947 */ /* 0x000fec0003800000 */
[----:B------:R-:W-:Y:S05]  /*1330*/  @P0 BRA `(.L_x_39978) ;  /* 0x0000000000080947 */ /* 0x000fea0003800000 */
[----:B------:R-:W-:Y:S05]  /*1340*/  BRA `(.L_x_39979) ;  /* 0x0000000000087947 */ /* 0x000fea0003800000 */
.L_x_39977:
[----:B-----5:R-:W-:-:S07]  /*1350*/  FADD.FTZ R140, R9, R140 ;  /* 0x0000008c098c7221 */ /* 0x020fce0000010000 */
.L_x_39978:
[----:B-1----:R-:W-:-:S07]  /*1360*/  MOV R5, R140 ;  /* 0x0000008c00057202 */ /* 0x002fce0000000f00 */
.L_x_39979:
[----:B------:R-:W-:Y:S01]  /*1370*/  FMUL.FTZ R159, R110, R122 ;  /* 0x0000007a6e9f7220 */ /* 0x000fe20000410000 */
[----:B------:R-:W-:Y:S06]  /*1380*/  @P3 BRA `(.L_x_39980) ;  /* 0x0000000000083947 */ /* 0x000fec0003800000 */
[----:B------:R-:W-:Y:S05]  /*1390*/  @P0 BRA `(.L_x_39981) ;  /* 0x0000000000080947 */ /* 0x000fea0003800000 */
[----:B------:R-:W-:Y:S05]  /*13a0*/  BRA `(.L_x_39982) ;  /* 0x0000000000087947 */ /* 0x000fea0003800000 */
.L_x_39980:
[----:B-----5:R-:W-:-:S07]  /*13b0*/  FADD.FTZ R159, R10, R159 ;  /* 0x0000009f0a9f7221 */ /* 0x020fce0000010000 */
.L_x_39981:
[----:B------:R-:W-:-:S07]  /*13c0*/  MOV R6, R159 ;  /* 0x0000009f00067202 */ /* 0x000fce0000000f00 */
.L_x_39982:
[----:B------:R-:W-:Y:S01]  /*13d0*/  FMUL.FTZ R142, R111, R122 ;  /* 0x0000007a6f8e7220 */ /* 0x000fe20000410000 */
[----:B------:R-:W-:Y:S06]  /*13e0*/  @P3 BRA `(.L_x_39983) ;  /* 0x0000000000083947 */ /* 0x000fec0003800000 */
[----:B------:R-:W-:Y:S05]  /*13f0*/  @P0 BRA `(.L_x_39984) ;  /* 0x0000000000080947 */ /* 0x000fea0003800000 */
[----:B------:R-:W-:Y:S05]  /*1400*/  BRA `(.L_x_39985) ;  /* 0x0000000000087947 */ /* 0x000fea0003800000 */
.L_x_39983:
[----:B-----5:R-:W-:-:S07]  /*1410*/  FADD.FTZ R142, R11, R142 ;  /* 0x0000008e0b8e7221 */ /* 0x020fce0000010000 */
.L_x_39984:
[----:B------:R-:W-:-:S07]  /*1420*/  MOV R7, R142 ;  /* 0x0000008e00077202 */ /* 0x000fce0000000f00 */
.L_x_39985:
        /* <DEDUP_REMOVED lines=13> */
.L_x_39986:
[----:B-----5:R-:W-:-:S07]  /*1500*/  FADD.FTZ R163, R8, R163 ;  /* 0x000000a308a37221 */ /* 0x020fce0000010000 */
.L_x_39987:
[----:B-1----:R-:W-:-:S07]  /*1510*/  MOV R4, R163 ;  /* 0x000000a300047202 */ /* 0x002fce0000000f00 */
.L_x_39988:
[----:B------:R-:W-:Y:S01]  /*1520*/  FMUL.FTZ R144, R109, R122 ;  /* 0x0000007a6d907220 */ /* 0x000fe20000410000 */
[----:B------:R-:W-:Y:S06]  /*1530*/  @P3 BRA `(.L_x_39989) ;  /* 0x0000000000083947 */ /* 0x000fec0003800000 */
[----:B------:R-:W-:Y:S05]  /*1540*/  @P0 BRA `(.L_x_39990) ;  /* 0x0000000000080947 */ /* 0x000fea0003800000 */
[----:B------:R-:W-:Y:S05]  /*1550*/  BRA `(.L_x_39991) ;  /* 0x0000000000087947 */ /* 0x000fea0003800000 */
.L_x_39989:
[----:B-----5:R-:W-:-:S07]  /*1560*/  FADD.FTZ R144, R9, R144 ;  /* 0x0000009009907221 */ /* 0x020fce0000010000 */
.L_x_39990:
[----:B-1----:R-:W-:-:S07]  /*1570*/  MOV R5, R144 ;  /* 0x0000009000057202 */ /* 0x002fce0000000f00 */
.L_x_39991:
[----:B------:R-:W-:Y:S01]  /*1580*/  FMUL.FTZ R165, R110, R122 ;  /* 0x0000007a6ea57220 */ /* 0x000fe20000410000 */
[----:B------:R-:W-:Y:S06]  /*1590*/  @P3 BRA `(.L_x_39992) ;  /* 0x0000000000083947 */ /* 0x000fec0003800000 */
[----:B------:R-:W-:Y:S05]  /*15a0*/  @P0 BRA `(.L_x_39993) ;  /* 0x0000000000080947 */ /* 0x000fea0003800000 */
[----:B------:R-:W-:Y:S05]  /*15b0*/  BRA `(.L_x_39994) ;  /* 0x0000000000087947 */ /* 0x000fea0003800000 */
.L_x_39992:
[----:B-----5:R-:W-:-:S07]  /*15c0*/  FADD.FTZ R165, R10, R165 ;  /* 0x000000a50aa57221 */ /* 0x020fce0000010000 */
.L_x_39993:
[----:B------:R-:W-:-:S07]  /*15d0*/  MOV R6, R165 ;  /* 0x000000a500067202 */ /* 0x000fce0000000f00 */
.L_x_39994:
[----:B------:R-:W-:Y:S01]  /*15e0*/  FMUL.FTZ R146, R111, R122 ;  /* 0x0000007a6f927220 */ /* 0x000fe20000410000 */
[----:B------:R-:W-:Y:S06]  /*15f0*/  @P3 BRA `(.L_x_39995) ;  /* 0x0000000000083947 */ /* 0x000fec0003800000 */
[----:B------:R-:W-:Y:S05]  /*1600*/  @P0 BRA `(.L_x_39996) ;  /* 0x0000000000080947 */ /* 0x000fea0003800000 */
[----:B------:R-:W-:Y:S05]  /*1610*/  BRA `(.L_x_39997) ;  /* 0x0000000000087947 */ /* 0x000fea0003800000 */
.L_x_39995:
[----:B-----5:R-:W-:-:S07]  /*1620*/  FADD.FTZ R146, R11, R146 ;  /* 0x000000920b927221 */ /* 0x020fce0000010000 */
.L_x_39996:
[----:B------:R-:W-:-:S07]  /*1630*/  MOV R7, R146 ;  /* 0x0000009200077202 */ /* 0x000fce0000000f00 */
.L_x_39997:
        /* <DEDUP_REMOVED lines=13> */
.L_x_39998:
[----:B-----5:R-:W-:-:S07]  /*1710*/  FADD.FTZ R169, R8, R169 ;  /* 0x000000a908a97221 */ /* 0x020fce0000010000 */
.L_x_39999:
[----:B-1----:R-:W-:-:S07]  /*1720*/  MOV R4, R169 ;  /* 0x000000a900047202 */ /* 0x002fce0000000f00 */
.L_x_40000:
[----:B------:R-:W-:Y:S01]  /*1730*/  FMUL.FTZ R148, R109, R122 ;  /* 0x0000007a6d947220 */ /* 0x000fe20000410000 */
[----:B------:R-:W-:Y:S06]  /*1740*/  @P3 BRA `(.L_x_40001) ;  /* 0x0000000000083947 */ /* 0x000fec0003800000 */
[----:B------:R-:W-:Y:S05]  /*1750*/  @P0 BRA `(.L_x_40002) ;  /* 0x0000000000080947 */ /* 0x000fea0003800000 */
[----:B------:R-:W-:Y:S05]  /*1760*/  BRA `(.L_x_40003) ;  /* 0x0000000000087947 */ /* 0x000fea0003800000 */
.L_x_40001:
[----:B-----5:R-:W-:-:S07]  /*1770*/  FADD.FTZ R148, R9, R148 ;  /* 0x0000009409947221 */ /* 0x020fce0000010000 */
.L_x_40002:
[----:B-1----:R-:W-:-:S07]  /*1780*/  MOV R5, R148 ;  /* 0x0000009400057202 */ /* 0x002fce0000000f00 */
.L_x_40003:
[----:B------:R-:W-:Y:S01]  /*1790*/  FMUL.FTZ R171, R110, R122 ;  /* 0x0000007a6eab7220 */ /* 0x000fe20000410000 */
[----:B------:R-:W-:Y:S06]  /*17a0*/  @P3 BRA `(.L_x_40004) ;  /* 0x0000000000083947 */ /* 0x000fec0003800000 */
[----:B------:R-:W-:Y:S05]  /*17b0*/  @P0 BRA `(.L_x_40005) ;  /* 0x0000000000080947 */ /* 0x000fea0003800000 */
[----:B------:R-:W-:Y:S05]  /*17c0*/  BRA `(.L_x_40006) ;  /* 0x0000000000087947 */ /* 0x000fea0003800000 */
.L_x_40004:
[----:B-----5:R-:W-:-:S07]  /*17d0*/  FADD.FTZ R171, R10, R171 ;  /* 0x000000ab0aab7221 */ /* 0x020fce0000010000 */
.L_x_40005:
[----:B------:R-:W-:-:S07]  /*17e0*/  MOV R6, R171 ;  /* 0x000000ab00067202 */ /* 0x000fce0000000f00 */
.L_x_40006:
[----:B------:R-:W-:Y:S01]  /*17f0*/  FMUL.FTZ R150, R111, R122 ;  /* 0x0000007a6f967220 */ /* 0x000fe20000410000 */
[----:B------:R-:W-:Y:S06]  /*1800*/  @P3 BRA `(.L_x_40007) ;  /* 0x0000000000083947 */ /* 0x000fec0003800000 */
[----:B------:R-:W-:Y:S05]  /*1810*/  @P0 BRA `(.L_x_40008) ;  /* 0x0000000000080947 */ /* 0x000fea0003800000 */
[----:B------:R-:W-:Y:S05]  /*1820*/  BRA `(.L_x_40009) ;  /* 0x0000000000087947 */ /* 0x000fea0003800000 */
.L_x_40007:
[----:B-----5:R-:W-:-:S07]  /*1830*/  FADD.FTZ R150, R11, R150 ;  /* 0x000000960b967221 */ /* 0x020fce0000010000 */
.L_x_40008:
[----:B------:R-:W-:-:S07]  /*1840*/  MOV R7, R150 ;  /* 0x0000009600077202 */ /* 0x000fce0000000f00 */
.L_x_40009:
        /* <DEDUP_REMOVED lines=13> */
.L_x_40010:
[----:B-----5:R-:W-:-:S07]  /*1920*/  FADD.FTZ R173, R8, R173 ;  /* 0x000000ad08ad7221 */ /* 0x020fce0000010000 */
.L_x_40011:
[----:B-1----:R-:W-:-:S07]  /*1930*/  MOV R4, R173 ;  /* 0x000000ad00047202 */ /* 0x002fce0000000f00 */
.L_x_40012:
[----:B------:R-:W-:Y:S01]  /*1940*/  FMUL.FTZ R152, R109, R122 ;  /* 0x0000007a6d987220 */ /* 0x000fe20000410000 */
[----:B------:R-:W-:Y:S06]  /*1950*/  @P3 BRA `(.L_x_40013) ;  /* 0x0000000000083947 */ /* 0x000fec0003800000 */
[----:B------:R-:W-:Y:S05]  /*1960*/  @P0 BRA `(.L_x_40014) ;  /* 0x0000000000080947 */ /* 0x000fea0003800000 */
[----:B------:R-:W-:Y:S05]  /*1970*/  BRA `(.L_x_40015) ;  /* 0x0000000000087947 */ /* 0x000fea0003800000 */
.L_x_40013:
[----:B-----5:R-:W-:-:S07]  /*1980*/  FADD.FTZ R152, R9, R152 ;  /* 0x0000009809987221 */ /* 0x020fce0000010000 */
.L_x_40014:
[----:B-1----:R-:W-:-:S07]  /*1990*/  MOV R5, R152 ;  /* 0x0000009800057202 */ /* 0x002fce0000000f00 */
.L_x_40015:
[----:B------:R-:W-:Y:S01]  /*19a0*/  FMUL.FTZ R175, R110, R122 ;  /* 0x0000007a6eaf7220 */ /* 0x000fe20000410000 */
[----:B------:R-:W-:Y:S06]  /*19b0*/  @P3 BRA `(.L_x_40016) ;  /* 0x0000000000083947 */ /* 0x000fec0003800000 */
[----:B------:R-:W-:Y:S05]  /*19c0*/  @P0 BRA `(.L_x_40017) ;  /* 0x0000000000080947 */ /* 0x000fea0003800000 */
[----:B------:R-:W-:Y:S05]  /*19d0*/  BRA `(.L_x_40018) ;  /* 0x0000000000087947 */ /* 0x000fea0003800000 */
.L_x_40016:
[----:B-----5:R-:W-:-:S07]  /*19e0*/  FADD.FTZ R175, R10, R175 ;  /* 0x000000af0aaf7221 */ /* 0x020fce0000010000 */
.L_x_40017:
[----:B------:R-:W-:-:S07]  /*19f0*/  MOV R6, R175 ;  /* 0x000000af00067202 */ /* 0x000fce0000000f00 */
.L_x_40018:
[----:B------:R-:W-:Y:S01]  /*1a00*/  FMUL.FTZ R154, R111, R122 ;  /* 0x0000007a6f9a7220 */ /* 0x000fe20000410000 */
[----:B------:R-:W-:Y:S06]  /*1a10*/  @P3 BRA `(.L_x_40019) ;  /* 0x0000000000083947 */ /* 0x000fec0003800000 */
[----:B------:R-:W-:Y:S05]  /*1a20*/  @P0 BRA `(.L_x_40020) ;  /* 0x0000000000080947 */ /* 0x000fea0003800000 */
[----:B------:R-:W-:Y:S05]  /*1a30*/  BRA `(.L_x_40021) ;  /* 0x0000000000087947 */ /* 0x000fea0003800000 */
.L_x_40019:
[----:B-----5:R-:W-:-:S07]  /*1a40*/  FADD.FTZ R154, R11, R154 ;  /* 0x0000009a0b9a7221 */ /* 0x020fce0000010000 */
.L_x_40020:
[----:B------:R-:W-:-:S07]  /*1a50*/  MOV R7, R154 ;  /* 0x0000009a00077202 */ /* 0x000fce0000000f00 */
.L_x_40021:
        /* <DEDUP_REMOVED lines=13> */
.L_x_40022:
[----:B-----5:R-:W-:-:S07]  /*1b30*/  FADD.FTZ R177, R8, R177 ;  /* 0x000000b108b17221 */ /* 0x020fce0000010000 */
.L_x_40023:
[----:B-1----:R-:W-:-:S07]  /*1b40*/  MOV R4, R177 ;  /* 0x000000b100047202 */ /* 0x002fce0000000f00 */
.L_x_40024:
[----:B------:R-:W-:Y:S01]  /*1b50*/  FMUL.FTZ R156, R109, R122 ;  /* 0x0000007a6d9c7220 */ /* 0x000fe20000410000 */
[----:B------:R-:W-:Y:S06]  /*1b60*/  @P3 BRA `(.L_x_40025) ;  /* 0x0000000000083947 */ /* 0x000fec0003800000 */
[----:B------:R-:W-:Y:S05]  /*1b70*/  @P0 BRA `(.L_x_40026) ;  /* 0x0000000000080947 */ /* 0x000fea0003800000 */
[----:B------:R-:W-:Y:S05]  /*1b80*/  BRA `(.L_x_40027) ;  /* 0x0000000000087947 */ /* 0x000fea0003800000 */
.L_x_40025:
[----:B-----5:R-:W-:-:S07]  /*1b90*/  FADD.FTZ R156, R9, R156 ;  /* 0x0000009c099c7221 */ /* 0x020fce0000010000 */
.L_x_40026:
[----:B-1----:R-:W-:-:S07]  /*1ba0*/  MOV R5, R156 ;  /* 0x0000009c00057202 */ /* 0x002fce0000000f00 */
.L_x_40027:
[----:B------:R-:W-:Y:S01]  /*1bb0*/  FMUL.FTZ R179, R110, R122 ;  /* 0x0000007a6eb37220 */ /* 0x000fe20000410000 */
[----:B------:R-:W-:Y:S06]  /*1bc0*/  @P3 BRA `(.L_x_40028) ;  /* 0x0000000000083947 */ /* 0x000fec0003800000 */
[----:B------:R-:W-:Y:S05]  /*1bd0*/  @P0 BRA `(.L_x_40029) ;  /* 0x0000000000080947 */ /* 0x000fea0003800000 */
[----:B------:R-:W-:Y:S05]  /*1be0*/  BRA `(.L_x_40030) ;  /* 0x0000000000087947 */ /* 0x000fea0003800000 */
.L_x_40028:
[----:B-----5:R-:W-:-:S07]  /*1bf0*/  FADD.FTZ R179, R10, R179 ;  /* 0x000000b30ab37221 */ /* 0x020fce0000010000 */
.L_x_40029:
[----:B------:R-:W-:-:S07]  /*1c00*/  MOV R6, R179 ;  /* 0x000000b300067202 */ /* 0x000fce0000000f00 */
.L_x_40030:
[----:B------:R-:W-:Y:S01]  /*1c10*/  FMUL.FTZ R158, R111, R122 ;  /* 0x0000007a6f9e7220 */ /* 0x000fe20000410000 */
[----:B------:R-:W-:Y:S06]  /*1c20*/  @P3 BRA `(.L_x_40031) ;  /* 0x0000000000083947 */ /* 0x000fec0003800000 */
[----:B------:R-:W-:Y:S05]  /*1c30*/  @P0 BRA `(.L_x_40032) ;  /* 0x0000000000080947 */ /* 0x000fea0003800000 */
[----:B------:R-:W-:Y:S05]  /*1c40*/  BRA `(.L_x_40033) ;  /* 0x0000000000087947 */ /* 0x000fea0003800000 */
.L_x_40031:
[----:B-----5:R-:W-:-:S07]  /*1c50*/  FADD.FTZ R158, R11, R158 ;  /* 0x0000009e0b9e7221 */ /* 0x020fce0000010000 */
.L_x_40032:
[----:B------:R-:W-:-:S07]  /*1c60*/  MOV R7, R158 ;  /* 0x0000009e00077202 */ /* 0x000fce0000000f00 */
.L_x_40033:
        /* <DEDUP_REMOVED lines=13> */
.L_x_40034:
[----:B-----5:R-:W-:-:S07]  /*1d40*/  FADD.FTZ R113, R8, R113 ;  /* 0x0000007108717221 */ /* 0x020fce0000010000 */
.L_x_40035:
[----:B-1----:R-:W-:-:S07]  /*1d50*/  MOV R4, R113 ;  /* 0x0000007100047202 */ /* 0x002fce0000000f00 */
.L_x_40036:
[----:B------:R-:W-:Y:S01]  /*1d60*/  FMUL.FTZ R108, R109, R122 ;  /* 0x0000007a6d6c7220 */ /* 0x000fe20000410000 */
[----:B------:R-:W-:Y:S06]  /*1d70*/  @P3 BRA `(.L_x_40037) ;  /* 0x0000000000083947 */ /* 0x000fec0003800000 */
[----:B------:R-:W-:Y:S05]  /*1d80*/  @P0 BRA `(.L_x_40038) ;  /* 0x0000000000080947 */ /* 0x000fea0003800000 */
[----:B------:R-:W-:Y:S05]  /*1d90*/  BRA `(.L_x_40039) ;  /* 0x0000000000087947 */ /* 0x000fea0003800000 */
.L_x_40037:
[----:B-----5:R-:W-:-:S07]  /*1da0*/  FADD.FTZ R108, R9, R108 ;  /* 0x0000006c096c7221 */ /* 0x020fce0000010000 */
.L_x_40038:
[----:B-1----:R-:W-:-:S07]  /*1db0*/  MOV R5, R108 ;  /* 0x0000006c00057202 */ /* 0x002fce0000000f00 */
.L_x_40039:
[----:B------:R-:W-:Y:S01]  /*1dc0*/  FMUL.FTZ R109, R110, R122 ;  /* 0x0000007a6e6d7220 */ /* 0x000fe20000410000 */
[----:B------:R-:W-:Y:S06]  /*1dd0*/  @P3 BRA `(.L_x_40040) ;  /* 0x0000000000083947 */ /* 0x000fec0003800000 */
[----:B------:R-:W-:Y:S05]  /*1de0*/  @P0 BRA `(.L_x_40041) ;  /* 0x0000000000080947 */ /* 0x000fea0003800000 */
[----:B------:R-:W-:Y:S05]  /*1df0*/  BRA `(.L_x_40042) ;  /* 0x0000000000087947 */ /* 0x000fea0003800000 */
.L_x_40040:
[----:B-----5:R-:W-:-:S07]  /*1e00*/  FADD.FTZ R109, R10, R109 ;  /* 0x0000006d0a6d7221 */ /* 0x020fce0000010000 */
.L_x_40041:
[----:B------:R-:W-:-:S07]  /*1e10*/  MOV R6, R109 ;  /* 0x0000006d00067202 */ /* 0x000fce0000000f00 */
.L_x_40042:
[----:B------:R-:W-:Y:S01]  /*1e20*/  FMUL.FTZ R122, R111, R122 ;  /* 0x0000007a6f7a7220 */ /* 0x000fe20000410000 */
[----:B------:R-:W-:Y:S06]  /*1e30*/  @P3 BRA `(.L_x_40043) ;  /* 0x0000000000083947 */ /* 0x000fec0003800000 */
[----:B------:R-:W-:Y:S05]  /*1e40*/  @P0 BRA `(.L_x_40044) ;  /* 0x0000000000080947 */ /* 0x000fea0003800000 */
[----:B------:R-:W-:Y:S05]  /*1e50*/  BRA `(.L_x_40045) ;  /* 0x0000000000087947 */ /* 0x000fea0003800000 */
.L_x_40043:
[----:B-----5:R-:W-:-:S07]  /*1e60*/  FADD.FTZ R122, R11, R122 ;  /* 0x0000007a0b7a7221 */ /* 0x020fce0000010000 */
.L_x_40044:
[----:B------:R-:W-:-:S07]  /*1e70*/  MOV R7, R122 ;  /* 0x0000007a00077202 */ /* 0x000fce0000000f00 */
.L_x_40045:
        /* <DEDUP_REMOVED lines=171> */
.L_x_40059:
[----:B------:R-:W-:Y:S01]  /*2930*/  FMUL.FTZ R0, R110, R110 ;  /* 0x0000006e6e007220 */ /* 0x000fe20000410000 */
[----:B0-2---:R-:W-:Y:S01]  /*2940*/  FADD.FTZ R160, R160, R185 ;  /* 0x000000b9a0a07221 */ /* 0x005fe20000010000 */
[----:B------:R-:W0:Y:S01]  /*2950*/  @!P2 LDC.64 R182, c[0x0][0x250] ;  /* 0x00009400ffb6ab82 */ /* 0x000e220000000a00 */
[----:B------:R-:W-:Y:S02]  /*2960*/  LEA R112, P3, R115, UR8, 0x4 ;  /* 0x0000000873707c11 */ /* 0x000fe4000f8620ff */
[----:B------:R-:W-:Y:S01]  /*2970*/  FFMA.FTZ R111, R160, R111, UR7 ;  /* 0x00000007a06f7e23 */ /* 0x000fe2000801006f */
[----:B------:R-:W-:Y:S02]  /*2980*/  FSEL R0, R0, RZ, P4 ;  /* 0x000000ff00007208 */ /* 0x000fe40002000000 */
[----:B------:R-:W-:Y:S02]  /*2990*/  FSEL R160, R110, RZ, !P4 ;  /* 0x000000ff6ea07208 */ /* 0x000fe40006000000 */
[----:B------:R-:W2:Y:S01]  /*29a0*/  @!P2 LDC.64 R180, c[0x0][0x258] ;  /* 0x00009600ffb4ab82 */ /* 0x000ea20000000a00 */
[----:B------:R-:W-:-:S02]  /*29b0*/  FADD.FTZ R0, R111, R0 ;  /* 0x000000006f007221 */ /* 0x000fc40000010000 */
[C---:B------:R-:W-:Y:S01]  /*29c0*/  FADD.FTZ R196, -R160.reuse, R108 ;  /* 0x0000006ca0c47221 */ /* 0x040fe20000010100 */
[C---:B------:R-:W-:Y:S01]  /*29d0*/  FADD.FTZ R197, -R160.reuse, R109 ;  /* 0x0000006da0c57221 */ /* 0x040fe20000010100 */
[----:B------:R-:W3:Y:S01]  /*29e0*/  MUFU.RSQ R199, R0 ;  /* 0x0000000000c77308 */ /* 0x000ee20000001400 */
[C---:B------:R-:W-:Y:S01]  /*29f0*/  FADD.FTZ R111, -R160.reuse, R119 ;  /* 0x00000077a06f7221 */ /* 0x040fe20000010100 */
[C---:B------:R-:W-:Y:S01]  /*2a00*/  FADD.FTZ R119, -R160.reuse, R121 ;  /* 0x00000079a0777221 */ /* 0x040fe20000010100 */
[----:B------:R-:W4:Y:S01]  /*2a10*/  LDC.64 R108, c[0x0][0x2b8] ;  /* 0x0000ae00ff6c7b82 */ /* 0x000f220000000a00 */
        /* <DEDUP_REMOVED lines=14> */
[C---:B------:R-:W-:Y:S01]  /*2b00*/  FADD.FTZ R139, -R160.reuse, R141 ;  /* 0x0000008da08b7221 */ /* 0x040fe20000010100 */
[----:B------:R0:W-:Y:S01]  /*2b10*/  @!P2 STG.E desc[UR4][R182.64], R110 ;  /* 0x0000006eb600a986 */ /* 0x0001e2000c101904 */
[----:B------:R-:W-:Y:S01]  /*2b20*/  LEA.HI.X R113, R115, UR9, RZ, 0x4, P3 ;  /* 0x0000000973717c11 */ /* 0x000fe200098f24ff */
[C---:B---3--:R-:W-:Y:S01]  /*2b30*/  FMUL.FTZ R111, R199.reuse, R111 ;  /* 0x0000006fc76f7220 */ /* 0x048fe20000410000 */
[C---:B------:R-:W-:Y:S01]  /*2b40*/  FMUL.FTZ R114, R199.reuse, R114 ;  /* 0x00000072c7727220 */ /* 0x040fe20000410000 */
[C---:B------:R-:W-:Y:S01]  /*2b50*/  FMUL.FTZ R119, R199.reuse, R119 ;  /* 0x00000077c7777220 */ /* 0x040fe20000410000 */
[C---:B------:R-:W-:Y:S01]  /*2b60*/  FMUL.FTZ R116, R199.reuse, R116 ;  /* 0x00000074c7747220 */ /* 0x040fe20000410000 */
[C---:B------:R-:W-:Y:S01]  /*2b70*/  FMUL.FTZ R115, R199.reuse, R121 ;  /* 0x00000079c7737220 */ /* 0x040fe20000410000 */
[C---:B------:R-:W-:Y:S01]  /*2b80*/  FMUL.FTZ R0, R199.reuse, R118 ;  /* 0x00000076c7007220 */ /* 0x040fe20000410000 */
[C---:B------:R-:W-:Y:S01]  /*2b90*/  FMUL.FTZ R141, R199.reuse, R125 ;  /* 0x0000007dc78d7220 */ /* 0x040fe20000410000 */
[C---:B------:R-:W-:Y:S01]  /*2ba0*/  FADD.FTZ R162, -R160.reuse, R151 ;  /* 0x00000097a0a27221 */ /* 0x040fe20000010100 */
[C---:B------:R-:W-:Y:S01]  /*2bb0*/  FADD.FTZ R164, -R160.reuse, R153 ;  /* 0x00000099a0a47221 */ /* 0x040fe20000010100 */
[C---:B------:R-:W-:Y:S01]  /*2bc0*/  FADD.FTZ R138, -R160.reuse, R138 ;  /* 0x0000008aa08a7221 */ /* 0x040fe20000010100 */
[----:B0-----:R-:W-:Y:S01]  /*2bd0*/  FMUL.FTZ R110, R199, R120 ;  /* 0x00000078c76e7220 */ /* 0x001fe20000410000 */
[C---:B------:R-:W-:Y:S01]  /*2be0*/  FADD.FTZ R168, -R160.reuse, R140 ;  /* 0x0000008ca0a87221 */ /* 0x040fe20000010100 */
[C---:B------:R-:W-:Y:S01]  /*2bf0*/  FADD.FTZ R186, -R160.reuse, R150 ;  /* 0x00000096a0ba7221 */ /* 0x040fe20000010100 */
[----:B------:R-:W-:Y:S01]  /*2c00*/  FADD.FTZ R198, -R160, R122 ;  /* 0x0000007aa0c67221 */ /* 0x000fe20000010100 */
[----:B--2---:R-:W-:-:S04]  /*2c10*/  @!P2 IMAD.WIDE R180, R2, 0x4, R180 ;  /* 0x0000000402b4a825 */ /* 0x004fc800078e02b4 */
        /* <DEDUP_REMOVED lines=9> */
[----:B----4-:R-:W-:-:S04]  /*2cb0*/  IMAD.WIDE.U32 R132, R117, 0x10, R108 ;  /* 0x0000001075847825 */ /* 0x010fc800078e006c */
[----:B------:R-:W-:Y:S01]  /*2cc0*/  FADD.FTZ R192, -R160, R156 ;  /* 0x0000009ca0c07221 */ /* 0x000fe20000010100 */
[----:B------:R-:W-:Y:S01]  /*2cd0*/  FFMA.FTZ R119, R55, R110, R103 ;  /* 0x0000006e37777223 */ /* 0x000fe20000010067 */
[----:B------:R-:W-:Y:S01]  /*2ce0*/  FFMA.FTZ R118, R54, R141, R102 ;  /* 0x0000008d36767223 */ /* 0x000fe20000010066 */
[----:B------:R-:W-:-:S04]  /*2cf0*/  IMAD.WIDE.U32 R120, R3, 0x10, R108 ;  /* 0x0000001003787825 */ /* 0x000fc800078e006c */
[----:B------:R-:W-:Y:S01]  /*2d00*/  FFMA.FTZ R117, R53, R0, R101 ;  /* 0x0000000035757223 */ /* 0x000fe20000010065 */
[----:B------:R-:W-:Y:S01]  /*2d10*/  FFMA.FTZ R116, R52, R115, R100 ;  /* 0x0000007334747223 */ /* 0x000fe20000010064 */
[----:B------:R-:W-:Y:S01]  /*2d20*/  FMUL.FTZ R156, R199, R138 ;  /* 0x0000008ac79c7220 */ /* 0x000fe20000410000 */
[----:B------:R-:W-:Y:S01]  /*2d30*/  @!P2 STG.E desc[UR4][R180.64], R199 ;  /* 0x000000c7b400a986 */ /* 0x000fe2000c101904 */
[C---:B------:R-:W-:Y:S01]  /*2d40*/  FADD.FTZ R128, -R160.reuse, R128 ;  /* 0x00000080a0807221 */ /* 0x040fe20000010100 */
[C---:B------:R-:W-:Y:S01]  /*2d50*/  FADD.FTZ R130, -R160.reuse, R130 ;  /* 0x00000082a0827221 */ /* 0x040fe20000010100 */
[C---:B------:R-:W-:Y:S01]  /*2d60*/  FADD.FTZ R145, -R160.reuse, R145 ;  /* 0x00000091a0917221 */ /* 0x040fe20000010100 */
[----:B------:R0:W-:Y:S01]  /*2d70*/  STG.E.128 desc[UR4][R112.64], R124 ;  /* 0x0000007c70007986 */ /* 0x0001e2000c101d04 */
        /* <DEDUP_REMOVED lines=21> */
[----:B--2---:R-:W-:Y:S01]  /*2ed0*/  FFMA.FTZ R119, R39, R156, R87 ;  /* 0x0000009c27777223 */ /* 0x004fe20000010057 */
[----:B------:R-:W-:Y:S01]  /*2ee0*/  FADD.FTZ R194, -R160, R158 ;  /* 0x0000009ea0c27221 */ /* 0x000fe20000010100 */
        /* <DEDUP_REMOVED lines=72> */
[----:B------:R-:W-:Y:S01]  /*3370*/  STG.E.128 desc[UR4][R138.64], R120 ;  /* 0x000000788a007986 */ /* 0x000fe2000c101d04 */
[----:B0-----:R-:W-:-:S03]  /*3380*/  LEA R2, R156, R2, 0x2 ;  /* 0x000000029c027211 */ /* 0x001fc600078e10ff */
[----:B------:R0:W-:Y:S01]  /*3390*/  STG.E.128 desc[UR4][R130.64], R116 ;  /* 0x0000007482007986 */ /* 0x0001e2000c101d04 */
[----:B------:R-:W-:Y:S01]  /*33a0*/  ISETP.GE.AND P2, PT, R2, R157, PT ;  /* 0x0000009d0200720c */ /* 0x000fe20003f46270 */
[----:B--2---:R-:W-:Y:S01]  /*33b0*/  FFMA.FTZ R111, R23, R190, R71 ;  /* 0x000000be176f7223 */ /* 0x004fe20000010047 */
[----:B------:R-:W-:Y:S01]  /*33c0*/  FFMA.FTZ R110, R22, R189, R70 ;  /* 0x000000bd166e7223 */ /* 0x000fe20000010046 */
[----:B------:R-:W-:Y:S01]  /*33d0*/  FFMA.FTZ R109, R21, R188, R69 ;  /* 0x000000bc156d7223 */ /* 0x000fe20000010045 */
[----:B------:R-:W-:Y:S01]  /*33e0*/  FFMA.FTZ R108, R20, R187, R68 ;  /* 0x000000bb146c7223 */ /* 0x000fe20000010044 */
[----:B------:R2:W-:Y:S01]  /*33f0*/  STG.E.128 desc[UR4][R136.64], R140 ;  /* 0x0000008c88007986 */ /* 0x0005e2000c101d04 */
[----:B---3--:R-:W-:Y:S01]  /*3400*/  FFMA.FTZ R115, R19, R194, R67 ;  /* 0x000000c213737223 */ /* 0x008fe20000010043 */
[----:B------:R-:W-:Y:S01]  /*3410*/  FFMA.FTZ R114, R18, R193, R66 ;  /* 0x000000c112727223 */ /* 0x000fe20000010042 */
[----:B------:R-:W-:Y:S01]  /*3420*/  FFMA.FTZ R113, R17, R192, R65 ;  /* 0x000000c011717223 */ /* 0x000fe20000010041 */
[----:B------:R-:W-:Y:S01]  /*3430*/  FFMA.FTZ R112, R16, R191, R64 ;  /* 0x000000bf10707223 */ /* 0x000fe20000010040 */
[----:B------:R2:W-:Y:S04]  /*3440*/  STG.E.128 desc[UR4][R128.64], R148 ;  /* 0x0000009480007986 */ /* 0x0005e8000c101d04 */
[----:B------:R2:W-:Y:S01]  /*3450*/  STG.E.128 desc[UR4][R124.64], R152 ;  /* 0x000000987c007986 */ /* 0x0005e2000c101d04 */
[----:B0-----:R-:W-:Y:S01]  /*3460*/  FFMA.FTZ R119, R15, R198, R63 ;  /* 0x000000c60f777223 */ /* 0x001fe2000001003f */
[----:B------:R-:W-:Y:S01]  /*3470*/  FFMA.FTZ R118, R14, R197, R62 ;  /* 0x000000c50e767223 */ /* 0x000fe2000001003e */
[----:B------:R-:W-:Y:S01]  /*3480*/  FFMA.FTZ R117, R13, R196, R61 ;  /* 0x000000c40d757223 */ /* 0x000fe2000001003d */
[----:B------:R-:W-:Y:S01]  /*3490*/  FFMA.FTZ R116, R12, R195, R60 ;  /* 0x000000c30c747223 */ /* 0x000fe2000001003c */
[----:B------:R2:W-:Y:S04]  /*34a0*/  STG.E.128 desc[UR4][R126.64], R108 ;  /* 0x0000006c7e007986 */ /* 0x0005e8000c101d04 */
[----:B------:R2:W-:Y:S04]  /*34b0*/  STG.E.128 desc[UR4][R144.64], R112 ;  /* 0x0000007090007986 */ /* 0x0005e8000c101d04 */
[----:B------:R2:W-:Y:S01]  /*34c0*/  STG.E.128 desc[UR4][R146.64], R116 ;  /* 0x0000007492007986 */ /* 0x0005e2000c101d04 */
[----:B------:R-:W-:Y:S05]  /*34d0*/  @!P2 BRA `(.L_x_40047) ;  /* 0xffffffd00008a947 */ /* 0x000fea000383ffff */
[----:B------:R-:W-:Y:S05]  /*34e0*/  EXIT ;  /* 0x000000000000794d */ /* 0x000fea0003800000 */
.L_x_40046:
[----:B------:R-:W-:Y:S01]  /*34f0*/  HFMA2.MMA R168, -RZ, RZ, 0, 5.9604644775390625e-08 ;  /* 0x00000001ffa87435 */ /* 0x000fe200000001ff */
[----:B------:R-:W-:Y:S01]  /*3500*/  BSSY B0, `(.L_x_40048) ;  /* 0x0000007000007945 */ /* 0x000fe20003800000 */
[----:B------:R-:W-:Y:S02]  /*3510*/  MOV R187, R181 ;  /* 0x000000b500bb7202 */ /* 0x000fe40000000f00 */
[----:B------:R-:W-:Y:S02]  /*3520*/  MOV R189, 0x1f ;  /* 0x0000001f00bd7802 */ /* 0x000fe40000000f00 */
[----:B------:R-:W-:-:S07]  /*3530*/  MOV R166, 0xffffffff ;  /* 0xffffffff00a67802 */ /* 0x000fce0000000f00 */
[----:B-1---5:R-:W-:Y:S05]  /*3540*/  WARPSYNC.COLLECTIVE R166, `(.L_x_40049) ;  /* 0x00000000a6087348 */ /* 0x022fea0003c00000 */
[----:B------:R0:W2:Y:S02]  /*3550*/  SHFL.BFLY P3, R185, R187, R168, R189 ;  /* 0x0c0000a8bbb97389 */ /* 0x0000a400000600bd */
[----:B012--5:R-:W-:Y:S01]  /*3560*/  ENDCOLLECTIVE ;  /* 0x000000000000791b */ /* 0x027fe20003800000 */
.L_x_40049:
[----:B------:R-:W-:Y:S05]  /*3570*/  BSYNC B0 ;  /* 0x0000000000007941 */ /* 0x000fea0003800000 */
.L_x_40048:
        /* <DEDUP_REMOVED lines=9> */
.L_x_40050:
[----:B------:R-:W-:Y:S01]  /*3610*/  HFMA2.MMA R168, -RZ, RZ, 0, 2.384185791015625e-07 ;  /* 0x00000004ffa87435 */ /* 0x000fe200000001ff */
[----:B------:R-:W-:-:S05]  /*3620*/  MOV R111, R185 ;  /* 0x000000b9006f7202 */ /* 0x000fca0000000f00 */
[----:B------:R-:W-:-:S05]  /*3630*/  FADD.FTZ R160, R112, R111 ;  /* 0x0000006f70a07221 */ /* 0x000fca0000010000 */
[----:B------:R-:W-:-:S07]  /*3640*/  MOV R187, R160 ;  /* 0x000000a000bb7202 */ /* 0x000fce0000000f00 */
[----:B------:R-:W-:Y:S05]  /*3650*/  WARPSYNC.COLLECTIVE R166, `(.L_x_40051) ;  /* 0x00000000a6087348 */ /* 0x000fea0003c00000 */
[----:B------:R0:W1:Y:S02]  /*3660*/  SHFL.BFLY P3, R185, R187, R168, R189 ;  /* 0x0c0000a8bbb97389 */ /* 0x00006400000600bd */
[----:B01----:R-:W-:Y:S01]  /*3670*/  ENDCOLLECTIVE ;  /* 0x000000000000791b */ /* 0x003fe20003800000 */
.L_x_40051:
[----:B------:R-:W-:Y:S01]  /*3680*/  HFMA2.MMA R168, -RZ, RZ, 0, 4.76837158203125e-07 ;  /* 0x00000008ffa87435 */ /* 0x000fe200000001ff */
[----:B------:R-:W-:-:S05]  /*3690*/  MOV R111, R185 ;  /* 0x000000b9006f7202 */ /* 0x000fca0000000f00 */
[----:B------:R-:W-:-:S05]  /*36a0*/  FADD.FTZ R162, R160, R111 ;  /* 0x0000006fa0a27221 */ /* 0x000fca0000010000 */
[----:B------:R-:W-:-:S07]  /*36b0*/  MOV R187, R162 ;  /* 0x000000a200bb7202 */ /* 0x000fce0000000f00 */
[----:B------:R-:W-:Y:S05]  /*36c0*/  WARPSYNC.COLLECTIVE R166, `(.L_x_40052) ;  /* 0x00000000a6087348 */ /* 0x000fea0003c00000 */
[----:B------:R0:W1:Y:S02]  /*36d0*/  SHFL.BFLY P3, R185, R187, R168, R189 ;  /* 0x0c0000a8bbb97389 */ /* 0x00006400000600bd */
[----:B01----:R-:W-:Y:S01]  /*36e0*/  ENDCOLLECTIVE ;  /* 0x000000000000791b */ /* 0x003fe20003800000 */
.L_x_40052:
        /* <DEDUP_REMOVED lines=8> */
.L_x_40053:
        /* <DEDUP_REMOVED lines=104> */
.L_x_40054:
[----:B------:R-:W-:Y:S01]  /*3df0*/  HFMA2.MMA R168, -RZ, RZ, 0, 1.1920928955078125e-07 ;  /* 0x00000002ffa87435 */ /* 0x000fe200000001ff */
[----:B------:R-:W-:-:S05]  /*3e00*/  MOV R181, R185 ;  /* 0x000000b900b57202 */ /* 0x000fca0000000f00 */
[----:B------:R-:W-:-:S05]  /*3e10*/  FADD.FTZ R181, R0, R181 ;  /* 0x000000b500b57221 */ /* 0x000fca0000010000 */
[----:B------:R-:W-:-:S07]  /*3e20*/  MOV R187, R181 ;  /* 0x000000b500bb7202 */ /* 0x000fce0000000f00 */
[----:B------:R-:W-:Y:S05]  /*3e30*/  WARPSYNC.COLLECTIVE R166, `(.L_x_40055) ;  /* 0x00000000a6087348 */ /* 0x000fea0003c00000 */
[----:B------:R0:W1:Y:S02]  /*3e40*/  SHFL.BFLY P3, R185, R187, R168, R189 ;  /* 0x0c0000a8bbb97389 */ /* 0x00006400000600bd */
[----:B01----:R-:W-:Y:S01]  /*3e50*/  ENDCOLLECTIVE ;  /* 0x000000000000791b */ /* 0x003fe20003800000 */
.L_x_40055:
[----:B------:R-:W-:Y:S01]  /*3e60*/  HFMA2.MMA R168, -RZ, RZ, 0, 2.384185791015625e-07 ;  /* 0x00000004ffa87435 */ /* 0x000fe200000001ff */
[----:B------:R-:W-:-:S05]  /*3e70*/  MOV R112, R185 ;  /* 0x000000b900707202 */ /* 0x000fca0000000f00 */
[----:B------:R-:W-:-:S05]  /*3e80*/  FADD.FTZ R112, R181, R112 ;  /* 0x00000070b5707221 */ /* 0x000fca0000010000 */
[----:B------:R-:W-:-:S07]  /*3e90*/  MOV R187, R112 ;  /* 0x0000007000bb7202 */ /* 0x000fce0000000f00 */
[----:B------:R-:W-:Y:S05]  /*3ea0*/  WARPSYNC.COLLECTIVE R166, `(.L_x_40056) ;  /* 0x00000000a6087348 */ /* 0x000fea0003c00000 */
[----:B------:R0:W1:Y:S02]  /*3eb0*/  SHFL.BFLY P3, R185, R187, R168, R189 ;  /* 0x0c0000a8bbb97389 */ /* 0x00006400000600bd */
[----:B01----:R-:W-:Y:S01]  /*3ec0*/  ENDCOLLECTIVE ;  /* 0x000000000000791b */ /* 0x003fe20003800000 */
.L_x_40056:
[----:B------:R-:W-:Y:S01]  /*3ed0*/  HFMA2.MMA R168, -RZ, RZ, 0, 4.76837158203125e-07 ;  /* 0x00000008ffa87435 */ /* 0x000fe200000001ff */
[----:B------:R-:W-:-:S05]  /*3ee0*/  MOV R183, R185 ;  /* 0x000000b900b77202 */ /* 0x000fca0000000f00 */
[----:B------:R-:W-:-:S05]  /*3ef0*/  FADD.FTZ R183, R112, R183 ;  /* 0x000000b770b77221 */ /* 0x000fca0000010000 */
[----:B------:R-:W-:-:S07]  /*3f00*/  MOV R187, R183 ;  /* 0x000000b700bb7202 */ /* 0x000fce0000000f00 */
[----:B------:R-:W-:Y:S05]  /*3f10*/  WARPSYNC.COLLECTIVE R166, `(.L_x_40057) ;  /* 0x00000000a6087348 */ /* 0x000fea0003c00000 */
[----:B------:R0:W1:Y:S02]  /*3f20*/  SHFL.BFLY P3, R185, R187, R168, R189 ;  /* 0x0c0000a8bbb97389 */ /* 0x00006400000600bd */
[----:B01----:R-:W-:Y:S01]  /*3f30*/  ENDCOLLECTIVE ;  /* 0x000000000000791b */ /* 0x003fe20003800000 */
.L_x_40057:
[----:B------:R-:W-:Y:S01]  /*3f40*/  HFMA2.MMA R168, -RZ, RZ, 0, 9.5367431640625e-07 ;  /* 0x00000010ffa87435 */ /* 0x000fe200000001ff */
[----:B------:R-:W-:-:S05]  /*3f50*/  MOV R160, R185 ;  /* 0x000000b900a07202 */ /* 0x000fca0000000f00 */
[----:B------:R-:W-:-:S05]  /*3f60*/  FADD.FTZ R160, R183, R160 ;  /* 0x000000a0b7a07221 */ /* 0x000fca0000010000 */
[----:B------:R-:W-:-:S07]  /*3f70*/  MOV R187, R160 ;  /* 0x000000a000bb7202 */ /* 0x000fce0000000f00 */
[----:B------:R-:W-:Y:S05]  /*3f80*/  WARPSYNC.COLLECTIVE R166, `(.L_x_40058) ;  /* 0x00000000a6087348 */ /* 0x000fea0003c00000 */
[----:B------:R0:W1:Y:S02]  /*3f90*/  SHFL.BFLY P3, R185, R187, R168, R189 ;  /* 0x0c0000a8bbb97389 */ /* 0x00006400000600bd */
[----:B01----:R-:W-:Y:S01]  /*3fa0*/  ENDCOLLECTIVE ;  /* 0x000000000000791b */ /* 0x003fe20003800000 */
.L_x_40058:
[----:B------:R-:W-:Y:S05]  /*3fb0*/  BRA `(.L_x_40059) ;  /* 0xffffffe8005c7947 */ /* 0x000fea000383ffff */
.L_x_40060:
        /* <DEDUP_REMOVED lines=12> */
.L_x_44480:


//--------------------- .text._ZN10layer_norm13ln_fwd_kernelINS_13Kernel_traitsIfffffjLj1536ELj1ELj4ELj1ELj16ENS_18Kernel_traits_baseILj1536EfffffjLj128EEEEELb0ELb0ELb1ELb0EEEvNS_9FwdParamsE --------------------------
	.section	.text._ZN10layer_norm13ln_fwd_kernelINS_13Kernel_traitsIfffffjLj1536ELj1ELj4ELj1ELj16ENS_18Kernel_traits_baseILj1536EfffffjLj128EEEEELb0ELb0ELb1ELb0EEEvNS_9FwdParamsE,"ax",@progbits
	.align	128
        .global         _ZN10layer_norm13ln_fwd_kernelINS_13Kernel_traitsIfffffjLj1536ELj1ELj4ELj1ELj16ENS_18Kernel_traits_baseILj1536EfffffjLj128EEEEELb0ELb0ELb1ELb0EEEvNS_9FwdParamsE
        .type           _ZN10layer_norm13ln_fwd_kernelINS_13Kernel_traitsIfffffjLj1536ELj1ELj4ELj1ELj16ENS_18Kernel_traits_baseILj1536EfffffjLj128EEEEELb0ELb0ELb1ELb0EEEvNS_9FwdParamsE,@function
        .size           _ZN10layer_norm13ln_fwd_kernelINS_13Kernel_traitsIfffffjLj1536ELj1ELj4ELj1ELj16ENS_18Kernel_traits_baseILj1536EfffffjLj128EEEEELb0ELb0ELb1ELb0EEEvNS_9FwdParamsE,(.L_x_44481 - _ZN10layer_norm13ln_fwd_kernelINS_13Kernel_traitsIfffffjLj1536ELj1ELj4ELj1ELj16ENS_18Kernel_traits_baseILj1536EfffffjLj128EEEEELb0ELb0ELb1ELb0EEEvNS_9FwdParamsE)
        .other          _ZN10layer_norm13ln_fwd_kernelINS_13Kernel_traitsIfffffjLj1536ELj1ELj4ELj1ELj16ENS_18Kernel_traits_baseILj1536EfffffjLj128EEEEELb0ELb0ELb1ELb0EEEvNS_9FwdParamsE,@"STO_CUDA_ENTRY STV_DEFAULT"
_ZN10layer_norm13ln_fwd_kernelINS_13Kernel_traitsIfffffjLj1536ELj1ELj4ELj1ELj16ENS_18Kernel_traits_baseILj1536EfffffjLj128EEEEELb0ELb0ELb1ELb0EEEvNS_9FwdParamsE:
.text._ZN10layer_norm13ln_fwd_kernelINS_13Kernel_traitsIfffffjLj1536ELj1ELj4ELj1ELj16ENS_18Kernel_traits_baseILj1536EfffffjLj128EEEEELb0ELb0ELb1ELb0EEEvNS_9FwdParamsE:
        /* <DEDUP_REMOVED lines=38> */
.L_x_40062:
[----:B------:R-:W-:Y:S05]  /*0260*/  BSYNC B0 ;  /* 0x0000000000007941 */ /* 0x000fea0003800000 */
.L_x_40061:
        /* <DEDUP_REMOVED lines=14> */
.L_x_40064:
[----:B------:R-:W-:Y:S05]  /*0350*/  BSYNC B0 ;  /* 0x0000000000007941 */ /* 0x000fea0003800000 */
.L_x_40063:
        /* <DEDUP_REMOVED lines=14> */
.L_x_40066:
[----:B------:R-:W-:Y:S05]  /*0440*/  BSYNC B0 ;  /* 0x0000000000007941 */ /* 0x000fea0003800000 */
.L_x_40065:
        /* <DEDUP_REMOVED lines=14> */
.L_x_40068:
[----:B------:R-:W-:Y:S05]  /*0530*/  BSYNC B0 ;  /* 0x0000000000007941 */ /* 0x000fea0003800000 */
.L_x_40067:
        /* <DEDUP_REMOVED lines=14> */
.L_x_40070:
[----:B------:R-:W-:Y:S05]  /*0620*/  BSYNC B0 ;  /* 0x0000000000007941 */ /* 0x000fea0003800000 */
.L_x_40069:
        /* <DEDUP_REMOVED lines=17> */
.L_x_40072:
[----:B------:R-:W-:Y:S05]  /*0740*/  BSYNC B0 ;  /* 0x0000000000007941 */ /* 0x000fea0003800000 */
.L_x_40071:
[----:B------:R-:W-:Y:S01]  /*0750*/  ISETP.GE.U32.AND P0, PT, R3, 0xe0, PT ;  /* 0x000000e00300780c */ /* 0x000fe20003f06070 */
[----:B------:R-:W-:Y:S01]  /*0760*/  BSSY B0, `(.L_x_40073) ;  /* 0x0000012000007945 */ /* 0x000fe20003800000 */
[----:B------:R-:W-:Y:S02]  /*0770*/  SHF.R.U32.HI R0, RZ, 0x5, R166 ;  /* 0x00000005ff007819 */ /* 0x000fe400000116a6 */
[----:B------:R-:W-:Y:S02]  /*0780*/  LOP3.LUT R167, R167, 0xffffdfff, RZ, 0xc0, !PT ;  /* 0xffffdfffa7a77812 */ /* 0x000fe400078ec0ff */
[----:B------:R-:W-:-:S07]  /*0790*/  LEA R152, R13, R0, 0x2 ;  /* 0x000000000d987211 */ /* 0x000fce00078e10ff */
[----:B------:R-:W-:Y:S01]  /*07a0*/  @P0 LOP3.LUT R167, R167, 0x2000, RZ, 0xfc, !PT ;  /* 0x00002000a7a70812 */ /* 0x000fe200078efcff */
[----:B------:R-:W-:Y:S06]  /*07b0*/  @!P0 BRA `(.L_x_40074) ;  /* 0x0000000000308947 */ /* 0x000fec0003800000 */
[----:B01234-:R-:W0:Y:S01]  /*07c0*/  LDC.64 R10, c[0x0][0x260] ;  /* 0x00009800ff0a7b82 */ /* 0x01fe220000000a00 */
        /* <DEDUP_REMOVED lines=11> */
.L_x_40074:
[----:B------:R-:W-:Y:S05]  /*0880*/  BSYNC B0 ;  /* 0x0000000000007941 */ /* 0x000fea0003800000 */
.L_x_40073:
[----:B------:R-:W-:Y:S01]  /*0890*/  ISETP.GE.U32.AND P0, PT, R3, 0x100, PT ;  /* 0x000001000300780c */ /* 0x000fe20003f06070 */
[----:B------:R-:W-:Y:S01]  /*08a0*/  BSSY B0, `(.L_x_40075) ;  /* 0x0000010000007945 */ /* 0x000fe20003800000 */
[----:B------:R-:W-:-:S11]  /*08b0*/  LOP3.LUT R167, R167, 0xffffefff, RZ, 0xc0, !PT ;  /* 0xffffefffa7a77812 */ /* 0x000fd600078ec0ff */
        /* <DEDUP_REMOVED lines=14> */
.L_x_40076:
[----:B------:R-:W-:Y:S05]  /*09a0*/  BSYNC B0 ;  /* 0x0000000000007941 */ /* 0x000fea0003800000 */
.L_x_40075:
        /* <DEDUP_REMOVED lines=17> */
.L_x_40078:
[----:B------:R-:W-:Y:S05]  /*0ac0*/  BSYNC B0 ;  /* 0x0000000000007941 */ /* 0x000fea0003800000 */
.L_x_40077:
        /* <DEDUP_REMOVED lines=17> */
.L_x_40080:
[----:B------:R-:W-:Y:S05]  /*0be0*/  BSYNC B0 ;  /* 0x0000000000007941 */ /* 0x000fea0003800000 */
.L_x_40079:
        /* <DEDUP_REMOVED lines=17> */
.L_x_40082:
[----:B------:R-:W-:Y:S05]  /*0d00*/  BSYNC B0 ;  /* 0x0000000000007941 */ /* 0x000fea0003800000 */
.L_x_40081:
[----:B------:R-:W-:Y:S01]  /*0d10*/  ISETP.GE.U32.AND P0, PT, R3, 0x180, PT ;  /* 0x000001800300780c */ /* 0x000fe20003f06070 */
[----:B------:R-:W-:Y:S01]  /*0d20*/  BSSY B0, `(.L_x_40083) ;  /* 0x000000f000007945 */ /* 0x000fe20003800000 */
[----:B------:R-:W-:-:S11]  /*0d30*/  LOP3.LUT R167, R167, 0xfffffeff, RZ, 0xc0, !PT ;  /* 0xfffffeffa7a77812 */ /* 0x000fd600078ec0ff */
[----:B------:R-:W-:Y:S01]  /*0d40*/  @P0 LOP3.LUT R167, R167, 0x100, RZ, 0xfc, !PT ;  /* 0x00000100a7a70812 */ /* 0x000fe200078efcff */
[----:B------:R-:W-:Y:S06]  /*0d50*/  @!P0 BRA `(.L_x_40084) ;  /* 0x00000000002c8947 */ /* 0x000fec0003800000 */
[----:B------:R-:W0:Y:S01]  /*0d60*/  LDC.64 R96, c[0x0][0x260] ;  /* 0x00009800ff607b82 */ /* 0x000e220000000a00 */
[----:B------:R-:W-:Y:S01]  /*0d70*/  ULDC.64 UR6, c[0x0][0x2c8] ;  /* 0x0000b20000067ab9 */ /* 0x000fe20000000a00 */
[----:B01234-:R-:W-:Y:S02]  /*0d80*/  CS2R R10, SRZ ;  /* 0x00000000000a7805 */ /* 0x01ffe4000001ff00 */
[----:B------:R-:W-:Y:S02]  /*0d90*/  ISETP.NE.U32.AND P0, PT, RZ, UR6, PT ;  /* 0x00000006ff007c0c */ /* 0x000fe4000bf05070 */
[----:B------:R-:W-:Y:S02]  /*0da0*/  CS2R R8, SRZ ;  /* 0x0000000000087805 */ /* 0x000fe4000001ff00 */
[----:B------:R-:W-:-:S13]  /*0db0*/  ISETP.NE.AND.EX P0, PT, RZ, UR7, PT, P0 ;  /* 0x00000007ff007c0c */ /* 0x000fda000bf05300 */
[C---:B------:R-:W-:Y:S01]  /*0dc0*/  @P0 LEA R100, P2, R99.reuse, UR6, 0x4 ;  /* 0x0000000663640c11 */ /* 0x040fe2000f8420ff */
[----:B------:R-:W-:-:S03]  /*0dd0*/  IMAD.WIDE.U32 R96, R99, 0x10, R96 ;  /* 0x0000001063607825 */ /* 0x000fc600078e0060 */
[----:B------:R-:W-:-:S05]  /*0de0*/  @P0 LEA.HI.X R101, R99, UR7, RZ, 0x4, P2 ;  /* 0x0000000763650c11 */ /* 0x000fca00090f24ff */
[----:B------:R0:W5:Y:S04]  /*0df0*/  @P0 LDG.E.128 R8, desc[UR4][R100.64] ;  /* 0x0000000464080981 */ /* 0x000168000c1e1d00 */
[----:B------:R-:W5:Y:S02]  /*0e00*/  LDG.E.128 R96, desc[UR4][R96.64] ;  /* 0x0000000460607981 */ /* 0x000f64000c1e1d00 */
.L_x_40084:
[----:B------:R-:W-:Y:S05]  /*0e10*/  BSYNC B0 ;  /* 0x0000000000007941 */ /* 0x000fea0003800000 */
.L_x_40083:
[----:B------:R-:W-:Y:S02]  /*0e20*/  ULDC UR6, c[0x0][0x214] ;  /* 0x0000850000067ab9 */ /* 0x000fe40000000800 */
[----:B------:R-:W-:-:S13]  /*0e30*/  ISETP.GE.AND P0, PT, R152, UR6, PT ;  /* 0x0000000698007c0c */ /* 0x000fda000bf06270 */
[----:B------:R-:W-:Y:S05]  /*0e40*/  @P0 EXIT ;  /* 0x000000000000094d */ /* 0x000fea0003800000 */
[----:B------:R-:W-:Y:S01]  /*0e50*/  ULDC.U8 UR6, c[0x0][0x2a0] ;  /* 0x0000a80000067ab9 */ /* 0x000fe20000000000 */
[----:B------:R-:W-:Y:S01]  /*0e60*/  ULDC UR7, c[0x0][0x29c] ;  /* 0x0000a70000077ab9 */ /* 0x000fe20000000800 */
[----:B------:R-:W-:Y:S01]  /*0e70*/  ISETP.NE.AND P0, PT, RZ, UR6, PT ;  /* 0x00000006ff007c0c */ /* 0x000fe2000bf05270 */
[----:B------:R-:W-:-:S12]  /*0e80*/  ULDC UR8, c[0x0][0x2d8] ;  /* 0x0000b60000087ab9 */ /* 0x000fd80000000800 */
.L_x_40230:
        /* <DEDUP_REMOVED lines=10> */
[----:B------:R-:W-:-:S04]  /*0f30*/  LEA.HI R165, R165, R154, RZ, 0x2 ;  /* 0x0000009aa5a57211 */ /* 0x000fc800078f10ff */
[----:B0-----:R-:W-:Y:S02]  /*0f40*/  LEA.HI.SX32 R156, R165, R2, 0x1e ;  /* 0x00000002a59c7211 */ /* 0x001fe400078ff2ff */
[----:B---3--:R-:W-:-:S13]  /*0f50*/  ISETP.GE.AND P2, PT, R0, 0x1, PT ;  /* 0x000000010000780c */ /* 0x008fda0003f46270 */
[----:B------:R-:W-:Y:S02]  /*0f60*/  @P2 IADD3 R154, R0, -0x1, RZ ;  /* 0xffffffff009a2810 */ /* 0x000fe40007ffe0ff */
[----:B------:R-:W-:-:S03]  /*0f70*/  @P2 LOP3.LUT R2, R166, 0x1f, RZ, 0xc0, !PT ;  /* 0x0000001fa6022812 */ /* 0x000fc600078ec0ff */
[----:B------:R-:W-:-:S05]  /*0f80*/  @P2 IMAD R154, R154, R155, RZ ;  /* 0x0000009b9a9a2224 */ /* 0x000fca00078e02ff */
[----:B------:R-:W-:-:S04]  /*0f90*/  @P2 SHF.R.S32.HI R157, RZ, 0x1f, R154 ;  /* 0x0000001fff9d2819 */ /* 0x000fc8000001149a */
[----:B------:R-:W-:Y:S01]  /*0fa0*/  @P2 LEA.HI R169, R157, R154, RZ, 0x2 ;  /* 0x0000009a9da92211 */ /* 0x000fe200078f10ff */
[----:B------:R-:W-:Y:S01]  /*0fb0*/  HFMA2.MMA R157, -RZ, RZ, 0, 0 ;  /* 0x00000000ff9d7435 */ /* 0x000fe200000001ff */
[----:B------:R-:W-:-:S05]  /*0fc0*/  SHF.R.S32.HI R154, RZ, 0x1f, R152 ;  /* 0x0000001fff9a7819 */ /* 0x000fca0000011498 */
[----:B------:R-:W-:Y:S01]  /*0fd0*/  @P2 LEA.HI.SX32 R157, R169, R2, 0x1e ;  /* 0x00000002a99d2211 */ /* 0x000fe200078ff2ff */
[----:B-1----:R-:W-:Y:S06]  /*0fe0*/  @!P1 BRA `(.L_x_40086) ;  /* 0x0000000000bc9947 */ /* 0x002fec0003800000 */
[----:B------:R-:W0:Y:S08]  /*0ff0*/  LDC.64 R164, c[0x0][0x230] ;  /* 0x00008c00ffa47b82 */ /* 0x000e300000000a00 */
[----:B------:R-:W1:Y:S01]  /*1000*/  @P2 LDC.64 R146, c[0x0][0x220] ;  /* 0x00008800ff922b82 */ /* 0x000e620000000a00 */
[----:B0-----:R-:W-:-:S04]  /*1010*/  ISETP.NE.U32.AND P3, PT, R164, RZ, PT ;  /* 0x000000ffa400720c */ /* 0x001fc80003f65070 */
[----:B------:R-:W-:Y:S01]  /*1020*/  ISETP.NE.AND.EX P3, PT, R165, RZ, PT, P3 ;  /* 0x000000ffa500720c */ /* 0x000fe20003f65330 */
[----:B-1----:R-:W-:-:S05]  /*1030*/  @P2 IMAD.WIDE.U32 R146, R157, 0x10, R146 ;  /* 0x000000109d922825 */ /* 0x002fca00078e0092 */
[----:B------:R0:W5:Y:S07]  /*1040*/  @P2 LDG.E.128 R160, desc[UR4][R146.64] ;  /* 0x0000000492a02981 */ /* 0x00016e000c1e1d00 */
[----:B------:R-:W1:Y:S02]  /*1050*/  @P3 LDC.64 R158, c[0x0][0x230] ;  /* 0x00008c00ff9e3b82 */ /* 0x000e640000000a00 */
[----:B-1----:R-:W-:-:S05]  /*1060*/  @P3 IMAD.WIDE.U32 R158, R156, 0x10, R158 ;  /* 0x000000109c9e3825 */ /* 0x002fca00078e009e */
[----:B------:R-:W2:Y:S01]  /*1070*/  @P3 LDG.E.128 R100, desc[UR4][R158.64] ;  /* 0x000000049e643981 */ /* 0x000ea2000c1e1d00 */
[----:B------:R-:W-:Y:S01]  /*1080*/  ISETP.GT.AND P4, PT, R0, RZ, PT ;  /* 0x000000ff0000720c */ /* 0x000fe20003f84270 */
[----:B------:R-:W-:-:S12]  /*1090*/  BSSY B1, `(.L_x_40087) ;  /* 0x0000007000017945 */ /* 0x000fd80003800000 */
[----:B------:R-:W-:-:S04]  /*10a0*/  @!P4 ISETP.NE.U32.AND P5, PT, R164, RZ, PT ;  /* 0x000000ffa400c20c */ /* 0x000fc80003fa5070 */
[----:B------:R-:W-:-:S04]  /*10b0*/  @!P4 ISETP.NE.AND.EX P5, PT, R165, RZ, PT, P5 ;  /* 0x000000ffa500c20c */ /* 0x000fc80003fa5350 */
[----:B--2---:R-:W-:Y:S01]  /*10c0*/  @!P4 FSEL R144, R100, RZ, P5 ;  /* 0x000000ff6490c208 */ /* 0x004fe20002800000 */
[----:B0-----:R-:W-:Y:S08]  /*10d0*/  @!P4 BRA `(.L_x_40088) ;  /* 0x000000000008c947 */ /* 0x001ff00003800000 */
[----:B-----5:R-:W-:-:S04]  /*10e0*/  FMUL.FTZ R144, R160, UR7 ;  /* 0x00000007a0907c20 */ /* 0x020fc80008410000 */
[----:B------:R-:W-:-:S07]  /*10f0*/  @P3 FADD.FTZ R144, R100, R144 ;  /* 0x0000009064903221 */ /* 0x000fce0000010000 */
.L_x_40088:
[----:B------:R-:W-:Y:S05]  /*1100*/  BSYNC B1 ;  /* 0x0000000000017941 */ /* 0x000fea0003800000 */
.L_x_40087:
        /* <DEDUP_REMOVED lines=13> */
.L_x_40090:
[----:B------:R-:W-:Y:S05]  /*11e0*/  BSYNC B1 ;  /* 0x0000000000017941 */ /* 0x000fea0003800000 */
.L_x_40089:
[----:B------:R-:W-:Y:S04]  /*11f0*/  BSSY B1, `(.L_x_40091) ;  /* 0x0000004000017945 */ /* 0x000fe80003800000 */
[----:B------:R-:W-:Y:S05]  /*1200*/  @!P4 BRA `(.L_x_40092) ;  /* 0x000000000008c947 */ /* 0x000fea0003800000 */
[----:B-----5:R-:W-:-:S04]  /*1210*/  FMUL.FTZ R146, R162, UR7 ;  /* 0x00000007a2927c20 */ /* 0x020fc80008410000 */
[----:B------:R-:W-:-:S07]  /*1220*/  @P3 FADD.FTZ R146, R102, R146 ;  /* 0x0000009266923221 */ /* 0x000fce0000010000 */
.L_x_40092:
[----:B------:R-:W-:Y:S05]  /*1230*/  BSYNC B1 ;  /* 0x0000000000017941 */ /* 0x000fea0003800000 */
.L_x_40091:
[----:B------:R-:W-:Y:S04]  /*1240*/  BSSY B1, `(.L_x_40093) ;  /* 0x0000004000017945 */ /* 0x000fe80003800000 */
[----:B------:R-:W-:Y:S05]  /*1250*/  @!P4 BRA `(.L_x_40094) ;  /* 0x000000000008c947 */ /* 0x000fea0003800000 */
[----:B-----5:R-:W-:-:S04]  /*1260*/  FMUL.FTZ R147, R163, UR7 ;  /* 0x00000007a3937c20 */ /* 0x020fc80008410000 */
[----:B------:R-:W-:-:S07]  /*1270*/  @P3 FADD.FTZ R147, R103, R147 ;  /* 0x0000009367933221 */ /* 0x000fce0000010000 */
.L_x_40094:
[----:B------:R-:W-:Y:S05]  /*1280*/  BSYNC B1 ;  /* 0x0000000000017941 */ /* 0x000fea0003800000 */
.L_x_40093:
[----:B------:R-:W0:Y:S01]  /*1290*/  LDC.64 R158, c[0x0][0x238] ;  /* 0x00008e00ff9e7b82 */ /* 0x000e220000000a00 */
[----:B------:R-:W-:Y:S01]  /*12a0*/  IADD3 R157, R157, 0x20, RZ ;  /* 0x000000209d9d7810 */ /* 0x000fe20007ffe0ff */
[C---:B0-----:R-:W-:Y:S01]  /*12b0*/  IMAD.WIDE.U32 R158, R156.reuse, 0x10, R158 ;  /* 0x000000109c9e7825 */ /* 0x041fe200078e009e */
[----:B------:R-:W-:-:S04]  /*12c0*/  IADD3 R156, R156, 0x20, RZ ;  /* 0x000000209c9c7810 */ /* 0x000fc80007ffe0ff */
[----:B------:R0:W-:Y:S03]  /*12d0*/  STG.E.128 desc[UR4][R158.64], R144 ;  /* 0x000000909e007986 */ /* 0x0001e6000c101d04 */
.L_x_40086:
[----:B------:R-:W-:Y:S05]  /*12e0*/  BSYNC B0 ;  /* 0x0000000000007941 */ /* 0x000fea0003800000 */
.L_x_40085:
[----:B------:R-:W-:Y:S01]  /*12f0*/  LOP3.LUT P3, RZ, R167, 0x40000, RZ, 0xc0, !PT ;  /* 0x00040000a7ff7812 */ /* 0x000fe2000786c0ff */
[----:B------:R-:W-:-:S12]  /*1300*/  BSSY B0, `(.L_x_40095) ;  /* 0x0000031000007945 */ /* 0x000fd80003800000 */
[----:B------:R-:W-:Y:S05]  /*1310*/  @!P3 BRA `(.L_x_40096) ;  /* 0x0000000000bcb947 */ /* 0x000fea0003800000 */
[----:B------:R-:W1:Y:S08]  /*1320*/  LDC.64 R164, c[0x0][0x230] ;  /* 0x00008c00ffa47b82 */ /* 0x000e700000000a00 */
[----:B------:R-:W2:Y:S01]  /*1330*/  @P2 LDC.64 R104, c[0x0][0x220] ;  /* 0x00008800ff682b82 */ /* 0x000ea20000000a00 */
[----:B-1----:R-:W-:-:S04]  /*1340*/  ISETP.NE.U32.AND P3, PT, R164, RZ, PT ;  /* 0x000000ffa400720c */ /* 0x002fc80003f65070 */
[----:B------:R-:W-:Y:S01]  /*1350*/  ISETP.NE.AND.EX P3, PT, R165, RZ, PT, P3 ;  /* 0x000000ffa500720c */ /* 0x000fe20003f65330 */
[----:B--2---:R-:W-:-:S05]  /*1360*/  @P2 IMAD.WIDE.U32 R106, R157, 0x10, R104 ;  /* 0x000000109d6a2825 */ /* 0x004fca00078e0068 */
[----:B-----5:R1:W5:Y:S07]  /*1370*/  @P2 LDG.E.128 R160, desc[UR4][R106.64] ;  /* 0x000000046aa02981 */ /* 0x02036e000c1e1d00 */
[----:B------:R-:W0:Y:S02]  /*1380*/  @P3 LDC.64 R104, c[0x0][0x230] ;  /* 0x00008c00ff683b82 */ /* 0x000e240000000a00 */
[----:B0-----:R-:W-:-:S05]  /*1390*/  @P3 IMAD.WIDE.U32 R158, R156, 0x10, R104 ;  /* 0x000000109c9e3825 */ /* 0x001fca00078e0068 */
[----:B------:R-:W2:Y:S01]  /*13a0*/  @P3 LDG.E.128 R100, desc[UR4][R158.64] ;  /* 0x000000049e643981 */ /* 0x000ea2000c1e1d00 */
[----:B------:R-:W-:Y:S01]  /*13b0*/  ISETP.GT.AND P4, PT, R0, RZ, PT ;  /* 0x000000ff0000720c */ /* 0x000fe20003f84270 */
[----:B------:R-:W-:-:S12]  /*13c0*/  BSSY B1, `(.L_x_40097) ;  /* 0x0000007000017945 */ /* 0x000fd80003800000 */
[----:B------:R-:W-:-:S04]  /*13d0*/  @!P4 ISETP.NE.U32.AND P5, PT, R164, RZ, PT ;  /* 0x000000ffa400c20c */ /* 0x000fc80003fa5070 */
[----:B------:R-:W-:-:S04]  /*13e0*/  @!P4 ISETP.NE.AND.EX P5, PT, R165, RZ, PT, P5 ;  /* 0x000000ffa500c20c */ /* 0x000fc80003fa5350 */
[----:B--2---:R-:W-:Y:S01]  /*13f0*/  @!P4 FSEL R104, R100, RZ, P5 ;  /* 0x000000ff6468c208 */ /* 0x004fe20002800000 */
[----:B-1----:R-:W-:Y:S08]  /*1400*/  @!P4 BRA `(.L_x_40098) ;  /* 0x000000000008c947 */ /* 0x002ff00003800000 */
[----:B-----5:R-:W-:-:S04]  /*1410*/  FMUL.FTZ R104, R160, UR7 ;  /* 0x00000007a0687c20 */ /* 0x020fc80008410000 */
[----:B------:R-:W-:-:S07]  /*1420*/  @P3 FADD.FTZ R104, R100, R104 ;  /* 0x0000006864683221 */ /* 0x000fce0000010000 */
.L_x_40098:
[----:B------:R-:W-:Y:S05]  /*1430*/  BSYNC B1 ;  /* 0x0000000000017941 */ /* 0x000fea0003800000 */
.L_x_40097:
        /* <DEDUP_REMOVED lines=13> */
.L_x_40100:
[----:B------:R-:W-:Y:S05]  /*1510*/  BSYNC B1 ;  /* 0x0000000000017941 */ /* 0x000fea0003800000 */
.L_x_40099:
[----:B------:R-:W-:Y:S04]  /*1520*/  BSSY B1, `(.L_x_40101) ;  /* 0x0000004000017945 */ /* 0x000fe80003800000 */
[----:B------:R-:W-:Y:S05]  /*1530*/  @!P4 BRA `(.L_x_40102) ;  /* 0x000000000008c947 */ /* 0x000fea0003800000 */
[----:B-----5:R-:W-:-:S04]  /*1540*/  FMUL.FTZ R106, R162, UR7 ;  /* 0x00000007a26a7c20 */ /* 0x020fc80008410000 */
[----:B------:R-:W-:-:S07]  /*1550*/  @P3 FADD.FTZ R106, R102, R106 ;  /* 0x0000006a666a3221 */ /* 0x000fce0000010000 */
.L_x_40102:
[----:B------:R-:W-:Y:S05]  /*1560*/  BSYNC B1 ;  /* 0x0000000000017941 */ /* 0x000fea0003800000 */
.L_x_40101:
[----:B------:R-:W-:Y:S04]  /*1570*/  BSSY B1, `(.L_x_40103) ;  /* 0x0000004000017945 */ /* 0x000fe80003800000 */
[----:B------:R-:W-:Y:S05]  /*1580*/  @!P4 BRA `(.L_x_40104) ;  /* 0x000000000008c947 */ /* 0x000fea0003800000 */
[----:B-----5:R-:W-:-:S04]  /*1590*/  FMUL.FTZ R107, R163, UR7 ;  /* 0x00000007a36b7c20 */ /* 0x020fc80008410000 */
[----:B------:R-:W-:-:S07]  /*15a0*/  @P3 FADD.FTZ R107, R103, R107 ;  /* 0x0000006b676b3221 */ /* 0x000fce0000010000 */
.L_x_40104:
[----:B------:R-:W-:Y:S05]  /*15b0*/  BSYNC B1 ;  /* 0x0000000000017941 */ /* 0x000fea0003800000 */
.L_x_40103:
[----:B------:R-:W0:Y:S01]  /*15c0*/  LDC.64 R158, c[0x0][0x238] ;  /* 0x00008e00ff9e7b82 */ /* 0x000e220000000a00 */
[----:B------:R-:W-:Y:S01]  /*15d0*/  IADD3 R157, R157, 0x20, RZ ;  /* 0x000000209d9d7810 */ /* 0x000fe20007ffe0ff */
[C---:B0-----:R-:W-:Y:S01]  /*15e0*/  IMAD.WIDE.U32 R158, R156.reuse, 0x10, R158 ;  /* 0x000000109c9e7825 */ /* 0x041fe200078e009e */
[----:B------:R-:W-:-:S04]  /*15f0*/  IADD3 R156, R156, 0x20, RZ ;  /* 0x000000209c9c7810 */ /* 0x000fc80007ffe0ff */
[----:B------:R1:W-:Y:S03]  /*1600*/  STG.E.128 desc[UR4][R158.64], R104 ;  /* 0x000000689e007986 */ /* 0x0003e6000c101d04 */
.L_x_40096:
[----:B------:R-:W-:Y:S05]  /*1610*/  BSYNC B0 ;  /* 0x0000000000007941 */ /* 0x000fea0003800000 */
.L_x_40095:
[----:B------:R-:W-:Y:S01]  /*1620*/  LOP3.LUT P3, RZ, R167, 0x20000, RZ, 0xc0, !PT ;  /* 0x00020000a7ff7812 */ /* 0x000fe2000786c0ff */
[----:B------:R-:W-:-:S12]  /*1630*/  BSSY B0, `(.L_x_40105) ;  /* 0x0000031000007945 */ /* 0x000fd80003800000 */
[----:B------:R-:W-:Y:S05]  /*1640*/  @!P3 BRA `(.L_x_40106) ;  /* 0x0000000000bcb947 */ /* 0x000fea0003800000 */
[----:B------:R-:W2:Y:S08]  /*1650*/  LDC.64 R164, c[0x0][0x230] ;  /* 0x00008c00ffa47b82 */ /* 0x000eb00000000a00 */
[----:B------:R-:W3:Y:S01]  /*1660*/  @P2 LDC.64 R108, c[0x0][0x220] ;  /* 0x00008800ff6c2b82 */ /* 0x000ee20000000a00 */
[----:B--2---:R-:W-:-:S04]  /*1670*/  ISETP.NE.U32.AND P3, PT, R164, RZ, PT ;  /* 0x000000ffa400720c */ /* 0x004fc80003f65070 */
[----:B------:R-:W-:Y:S01]  /*1680*/  ISETP.NE.AND.EX P3, PT, R165, RZ, PT, P3 ;  /* 0x000000ffa500720c */ /* 0x000fe20003f65330 */
[----:B---3--:R-:W-:-:S05]  /*1690*/  @P2 IMAD.WIDE.U32 R110, R157, 0x10, R108 ;  /* 0x000000109d6e2825 */ /* 0x008fca00078e006c */
[----:B-----5:R2:W5:Y:S07]  /*16a0*/  @P2 LDG.E.128 R160, desc[UR4][R110.64] ;  /* 0x000000046ea02981 */ /* 0x02056e000c1e1d00 */
[----:B------:R-:W0:Y:S02]  /*16b0*/  @P3 LDC.64 R108, c[0x0][0x230] ;  /* 0x00008c00ff6c3b82 */ /* 0x000e240000000a00 */
[----:B01----:R-:W-:-:S05]  /*16c0*/  @P3 IMAD.WIDE.U32 R158, R156, 0x10, R108 ;  /* 0x000000109c9e3825 */ /* 0x003fca00078e006c */
[----:B------:R-:W3:Y:S01]  /*16d0*/  @P3 LDG.E.128 R100, desc[UR4][R158.64] ;  /* 0x000000049e643981 */ /* 0x000ee2000c1e1d00 */
[----:B------:R-:W-:Y:S01]  /*16e0*/  ISETP.GT.AND P4, PT, R0, RZ, PT ;  /* 0x000000ff0000720c */ /* 0x000fe20003f84270 */
[----:B------:R-:W-:-:S12]  /*16f0*/  BSSY B1, `(.L_x_40107) ;  /* 0x0000007000017945 */ /* 0x000fd80003800000 */
[----:B------:R-:W-:-:S04]  /*1700*/  @!P4 ISETP.NE.U32.AND P5, PT, R164, RZ, PT ;  /* 0x000000ffa400c20c */ /* 0x000fc80003fa5070 */
[----:B------:R-:W-:-:S04]  /*1710*/  @!P4 ISETP.NE.AND.EX P5, PT, R165, RZ, PT, P5 ;  /* 0x000000ffa500c20c */ /* 0x000fc80003fa5350 */
[----:B---3--:R-:W-:Y:S01]  /*1720*/  @!P4 FSEL R108, R100, RZ, P5 ;  /* 0x000000ff646cc208 */ /* 0x008fe20002800000 */
[----:B--2---:R-:W-:Y:S08]  /*1730*/  @!P4 BRA `(.L_x_40108) ;  /* 0x000000000008c947 */ /* 0x004ff00003800000 */
[----:B-----5:R-:W-:-:S04]  /*1740*/  FMUL.FTZ R108, R160, UR7 ;  /* 0x00000007a06c7c20 */ /* 0x020fc80008410000 */
[----:B------:R-:W-:-:S07]  /*1750*/  @P3 FADD.FTZ R108, R100, R108 ;  /* 0x0000006c646c3221 */ /* 0x000fce0000010000 */
.L_x_40108:
[----:B------:R-:W-:Y:S05]  /*1760*/  BSYNC B1 ;  /* 0x0000000000017941 */ /* 0x000fea0003800000 */
.L_x_40107:
        /* <DEDUP_REMOVED lines=13> */
.L_x_40110:
[----:B------:R-:W-:Y:S05]  /*1840*/  BSYNC B1 ;  /* 0x0000000000017941 */ /* 0x000fea0003800000 */
.L_x_40109:
[----:B------:R-:W-:Y:S04]  /*1850*/  BSSY B1, `(.L_x_40111) ;  /* 0x0000004000017945 */ /* 0x000fe80003800000 */
[----:B------:R-:W-:Y:S05]  /*1860*/  @!P4 BRA `(.L_x_40112) ;  /* 0x000000000008c947 */ /* 0x000fea0003800000 */
[----:B-----5:R-:W-:-:S04]  /*1870*/  FMUL.FTZ R110, R162, UR7 ;  /* 0x00000007a26e7c20 */ /* 0x020fc80008410000 */
[----:B------:R-:W-:-:S07]  /*1880*/  @P3 FADD.FTZ R110, R102, R110 ;  /* 0x0000006e666e3221 */ /* 0x000fce0000010000 */
.L_x_40112:
[----:B------:R-:W-:Y:S05]  /*1890*/  BSYNC B1 ;  /* 0x0000000000017941 */ /* 0x000fea0003800000 */
.L_x_40111:
[----:B------:R-:W-:Y:S04]  /*18a0*/  BSSY B1, `(.L_x_40113) ;  /* 0x0000004000017945 */ /* 0x000fe80003800000 */
[----:B------:R-:W-:Y:S05]  /*18b0*/  @!P4 BRA `(.L_x_40114) ;  /* 0x000000000008c947 */ /* 0x000fea0003800000 */
[----:B-----5:R-:W-:-:S04]  /*18c0*/  FMUL.FTZ R111, R163, UR7 ;  /* 0x00000007a36f7c20 */ /* 0x020fc80008410000 */
[----:B------:R-:W-:-:S07]  /*18d0*/  @P3 FADD.FTZ R111, R103, R111 ;  /* 0x0000006f676f3221 */ /* 0x000fce0000010000 */
.L_x_40114:
[----:B------:R-:W-:Y:S05]  /*18e0*/  BSYNC B1 ;  /* 0x0000000000017941 */ /* 0x000fea0003800000 */
.L_x_40113:
[----:B------:R-:W0:Y:S01]  /*18f0*/  LDC.64 R158, c[0x0][0x238] ;  /* 0x00008e00ff9e7b82 */ /* 0x000e220000000a00 */
[----:B------:R-:W-:Y:S01]  /*1900*/  IADD3 R157, R157, 0x20, RZ ;  /* 0x000000209d9d7810 */ /* 0x000fe20007ffe0ff */
[C---:B0-----:R-:W-:Y:S01]  /*1910*/  IMAD.WIDE.U32 R158, R156.reuse, 0x10, R158 ;  /* 0x000000109c9e7825 */ /* 0x041fe200078e009e */
[----:B------:R-:W-:-:S04]  /*1920*/  IADD3 R156, R156, 0x20, RZ ;  /* 0x000000209c9c7810 */ /* 0x000fc80007ffe0ff */
[----:B------:R2:W-:Y:S03]  /*1930*/  STG.E.128 desc[UR4][R158.64], R108 ;  /* 0x0000006c9e007986 */ /* 0x0005e6000c101d04 */
.L_x_40106:
[----:B------:R-:W-:Y:S05]  /*1940*/  BSYNC B0 ;  /* 0x0000000000007941 */ /* 0x000fea0003800000 */
.L_x_40105:
[----:B------:R-:W-:Y:S01]  /*1950*/  LOP3.LUT P3, RZ, R167, 0x10000, RZ, 0xc0, !PT ;  /* 0x00010000a7ff7812 */ /* 0x000fe2000786c0ff */
[----:B------:R-:W-:-:S12]  /*1960*/  BSSY B0, `(.L_x_40115) ;  /* 0x0000031000007945 */ /* 0x000fd80003800000 */
[----:B------:R-:W-:Y:S05]  /*1970*/  @!P3 BRA `(.L_x_40116) ;  /* 0x0000000000bcb947 */ /* 0x000fea0003800000 */
[----:B------:R-:W3:Y:S08]  /*1980*/  LDC.64 R164, c[0x0][0x230] ;  /* 0x00008c00ffa47b82 */ /* 0x000ef00000000a00 */
[----:B------:R-:W0:Y:S01]  /*1990*/  @P2 LDC.64 R112, c[0x0][0x220] ;  /* 0x00008800ff702b82 */ /* 0x000e220000000a00 */
[----:B---3--:R-:W-:-:S04]  /*19a0*/  ISETP.NE.U32.AND P3, PT, R164, RZ, PT ;  /* 0x000000ffa400720c */ /* 0x008fc80003f65070 */
[----:B------:R-:W-:Y:S01]  /*19b0*/  ISETP.NE.AND.EX P3, PT, R165, RZ, PT, P3 ;  /* 0x000000ffa500720c */ /* 0x000fe20003f65330 */
[----:B0-----:R-:W-:-:S05]  /*19c0*/  @P2 IMAD.WIDE.U32 R114, R157, 0x10, R112 ;  /* 0x000000109d722825 */ /* 0x001fca00078e0070 */
[----:B-----5:R0:W5:Y:S07]  /*19d0*/  @P2 LDG.E.128 R160, desc[UR4][R114.64] ;  /* 0x0000000472a02981 */ /* 0x02016e000c1e1d00 */
[----:B------:R-:W1:Y:S02]  /*19e0*/  @P3 LDC.64 R112, c[0x0][0x230] ;  /* 0x00008c00ff703b82 */ /* 0x000e640000000a00 */
[----:B-12---:R-:W-:-:S05]  /*19f0*/  @P3 IMAD.WIDE.U32 R158, R156, 0x10, R112 ;  /* 0x000000109c9e3825 */ /* 0x006fca00078e0070 */
        /* <DEDUP_REMOVED lines=9> */
.L_x_40118:
[----:B------:R-:W-:Y:S05]  /*1a90*/  BSYNC B1 ;  /* 0x0000000000017941 */ /* 0x000fea0003800000 */
.L_x_40117:
        /* <DEDUP_REMOVED lines=13> */
.L_x_40120:
[----:B------:R-:W-:Y:S05]  /*1b70*/  BSYNC B1 ;  /* 0x0000000000017941 */ /* 0x000fea0003800000 */
.L_x_40119:
[----:B------:R-:W-:Y:S04]  /*1b80*/  BSSY B1, `(.L_x_40121) ;  /* 0x0000004000017945 */ /* 0x000fe80003800000 */
[----:B------:R-:W-:Y:S05]  /*1b90*/  @!P4 BRA `(.L_x_40122) ;  /* 0x000000000008c947 */ /* 0x000fea0003800000 */
[----:B-----5:R-:W-:-:S04]  /*1ba0*/  FMUL.FTZ R114, R162, UR7 ;  /* 0x00000007a2727c20 */ /* 0x020fc80008410000 */
[----:B------:R-:W-:-:S07]  /*1bb0*/  @P3 FADD.FTZ R114, R102, R114 ;  /* 0x0000007266723221 */ /* 0x000fce0000010000 */
.L_x_40122:
[----:B------:R-:W-:Y:S05]  /*1bc0*/  BSYNC B1 ;  /* 0x0000000000017941 */ /* 0x000fea0003800000 */
.L_x_40121:
[----:B------:R-:W-:Y:S04]  /*1bd0*/  BSSY B1, `(.L_x_40123) ;  /* 0x0000004000017945 */ /* 0x000fe80003800000 */
[----:B------:R-:W-:Y:S05]  /*1be0*/  @!P4 BRA `(.L_x_40124) ;  /* 0x000000000008c947 */ /* 0x000fea0003800000 */
[----:B-----5:R-:W-:-:S04]  /*1bf0*/  FMUL.FTZ R115, R163, UR7 ;  /* 0x00000007a3737c20 */ /* 0x020fc80008410000 */
[----:B------:R-:W-:-:S07]  /*1c00*/  @P3 FADD.FTZ R115, R103, R115 ;  /* 0x0000007367733221 */ /* 0x000fce0000010000 */
.L_x_40124:
[----:B------:R-:W-:Y:S05]  /*1c10*/  BSYNC B1 ;  /* 0x0000000000017941 */ /* 0x000fea0003800000 */
.L_x_40123:
[----:B------:R-:W0:Y:S01]  /*1c20*/  LDC.64 R158, c[0x0][0x238] ;  /* 0x00008e00ff9e7b82 */ /* 0x000e220000000a00 */
[----:B------:R-:W-:Y:S01]  /*1c30*/  IADD3 R157, R157, 0x20, RZ ;  /* 0x000000209d9d7810 */ /* 0x000fe20007ffe0ff */
[C---:B0-----:R-:W-:Y:S01]  /*1c40*/  IMAD.WIDE.U32 R158, R156.reuse, 0x10, R158 ;  /* 0x000000109c9e7825 */ /* 0x041fe200078e009e */
[----:B------:R-:W-:-:S04]  /*1c50*/  IADD3 R156, R156, 0x20, RZ ;  /* 0x000000209c9c7810 */ /* 0x000fc80007ffe0ff */
[----:B------:R3:W-:Y:S03]  /*1c60*/  STG.E.128 desc[UR4][R158.64], R112 ;  /* 0x000000709e007986 */ /* 0x0007e6000c101d04 */
.L_x_40116:
[----:B------:R-:W-:Y:S05]  /*1c70*/  BSYNC B0 ;  /* 0x0000000000007941 */ /* 0x000fea0003800000 */
.L_x_40115:
[----:B------:R-:W-:Y:S01]  /*1c80*/  LOP3.LUT P3, RZ, R167, 0x8000, RZ, 0xc0, !PT ;  /* 0x00008000a7ff7812 */ /* 0x000fe2000786c0ff */
[----:B------:R-:W-:-:S12]  /*1c90*/  BSSY B0, `(.L_x_40125) ;  /* 0x0000031000007945 */ /* 0x000fd80003800000 */
[----:B------:R-:W-:Y:S05]  /*1ca0*/  @!P3 BRA `(.L_x_40126) ;  /* 0x0000000000bcb947 */ /* 0x000fea0003800000 */
[----:B------:R-:W0:Y:S08]  /*1cb0*/  LDC.64 R164, c[0x0][0x230] ;  /* 0x00008c00ffa47b82 */ /* 0x000e300000000a00 */
[----:B------:R-:W1:Y:S01]  /*1cc0*/  @P2 LDC.64 R116, c[0x0][0x220] ;  /* 0x00008800ff742b82 */ /* 0x000e620000000a00 */
[----:B0-----:R-:W-:-:S04]  /*1cd0*/  ISETP.NE.U32.AND P3, PT, R164, RZ, PT ;  /* 0x000000ffa400720c */ /* 0x001fc80003f65070 */
[----:B------:R-:W-:Y:S01]  /*1ce0*/  ISETP.NE.AND.EX P3, PT, R165, RZ, PT, P3 ;  /* 0x000000ffa500720c */ /* 0x000fe20003f65330 */
[----:B-1----:R-:W-:-:S05]  /*1cf0*/  @P2 IMAD.WIDE.U32 R118, R157, 0x10, R116 ;  /* 0x000000109d762825 */ /* 0x002fca00078e0074 */
[----:B-----5:R0:W5:Y:S07]  /*1d00*/  @P2 LDG.E.128 R160, desc[UR4][R118.64] ;  /* 0x0000000476a02981 */ /* 0x02016e000c1e1d00 */
[----:B------:R-:W2:Y:S02]  /*1d10*/  @P3 LDC.64 R116, c[0x0][0x230] ;  /* 0x00008c00ff743b82 */ /* 0x000ea40000000a00 */
[----:B--23--:R-:W-:-:S05]  /*1d20*/  @P3 IMAD.WIDE.U32 R158, R156, 0x10, R116 ;  /* 0x000000109c9e3825 */ /* 0x00cfca00078e0074 */
        /* <DEDUP_REMOVED lines=9> */
.L_x_40128:
[----:B------:R-:W-:Y:S05]  /*1dc0*/  BSYNC B1 ;  /* 0x0000000000017941 */ /* 0x000fea0003800000 */
.L_x_40127:
        /* <DEDUP_REMOVED lines=13> */
.L_x_40130:
[----:B------:R-:W-:Y:S05]  /*1ea0*/  BSYNC B1 ;  /* 0x0000000000017941 */ /* 0x000fea0003800000 */
.L_x_40129:
[----:B------:R-:W-:Y:S04]  /*1eb0*/  BSSY B1, `(.L_x_40131) ;  /* 0x0000004000017945 */ /* 0x000fe80003800000 */
[----:B------:R-:W-:Y:S05]  /*1ec0*/  @!P4 BRA `(.L_x_40132) ;  /* 0x000000000008c947 */ /* 0x000fea0003800000 */
[----:B-----5:R-:W-:-:S04]  /*1ed0*/  FMUL.FTZ R118, R162, UR7 ;  /* 0x00000007a2767c20 */ /* 0x020fc80008410000 */
[----:B------:R-:W-:-:S07]  /*1ee0*/  @P3 FADD.FTZ R118, R102, R118 ;  /* 0x0000007666763221 */ /* 0x000fce0000010000 */
.L_x_40132:
[----:B------:R-:W-:Y:S05]  /*1ef0*/  BSYNC B1 ;  /* 0x0000000000017941 */ /* 0x000fea0003800000 */
.L_x_40131:
[----:B------:R-:W-:Y:S04]  /*1f00*/  BSSY B1, `(.L_x_40133) ;  /* 0x0000004000017945 */ /* 0x000fe80003800000 */
[----:B------:R-:W-:Y:S05]  /*1f10*/  @!P4 BRA `(.L_x_40134) ;  /* 0x000000000008c947 */ /* 0x000fea0003800000 */
[----:B-----5:R-:W-:-:S04]  /*1f20*/  FMUL.FTZ R119, R163, UR7 ;  /* 0x00000007a3777c20 */ /* 0x020fc80008410000 */
[----:B------:R-:W-:-:S07]  /*1f30*/  @P3 FADD.FTZ R119, R103, R119 ;  /* 0x0000007767773221 */ /* 0x000fce0000010000 */
.L_x_40134:
[----:B------:R-:W-:Y:S05]  /*1f40*/  BSYNC B1 ;  /* 0x0000000000017941 */ /* 0x000fea0003800000 */
.L_x_40133:
[----:B------:R-:W0:Y:S01]  /*1f50*/  LDC.64 R158, c[0x0][0x238] ;  /* 0x00008e00ff9e7b82 */ /* 0x000e220000000a00 */
[----:B------:R-:W-:Y:S01]  /*1f60*/  IADD3 R157, R157, 0x20, RZ ;  /* 0x000000209d9d7810 */ /* 0x000fe20007ffe0ff */
[C---:B0-----:R-:W-:Y:S01]  /*1f70*/  IMAD.WIDE.U32 R158, R156.reuse, 0x10, R158 ;  /* 0x000000109c9e7825 */ /* 0x041fe200078e009e */
[----:B------:R-:W-:-:S04]  /*1f80*/  IADD3 R156, R156, 0x20, RZ ;  /* 0x000000209c9c7810 */ /* 0x000fc80007ffe0ff */
[----:B------:R0:W-:Y:S03]  /*1f90*/  STG.E.128 desc[UR4][R158.64], R116 ;  /* 0x000000749e007986 */ /* 0x0001e6000c101d04 */
.L_x_40126:
[----:B------:R-:W-:Y:S05]  /*1fa0*/  BSYNC B0 ;  /* 0x0000000000007941 */ /* 0x000fea0003800000 */
.L_x_40125:
        /* <DEDUP_REMOVED lines=20> */
.L_x_40138:
[----:B------:R-:W-:Y:S05]  /*20f0*/  BSYNC B1 ;  /* 0x0000000000017941 */ /* 0x000fea0003800000 */
.L_x_40137:
        /* <DEDUP_REMOVED lines=13> */
.L_x_40140:
[----:B------:R-:W-:Y:S05]  /*21d0*/  BSYNC B1 ;  /* 0x0000000000017941 */ /* 0x000fea0003800000 */
.L_x_40139:
[----:B------:R-:W-:Y:S04]  /*21e0*/  BSSY B1, `(.L_x_40141) ;  /* 0x0000004000017945 */ /* 0x000fe80003800000 */
[----:B------:R-:W-:Y:S05]  /*21f0*/  @!P4 BRA `(.L_x_40142) ;  /* 0x000000000008c947 */ /* 0x000fea0003800000 */
[----:B-----5:R-:W-:-:S04]  /*2200*/  FMUL.FTZ R122, R162, UR7 ;  /* 0x00000007a27a7c20 */ /* 0x020fc80008410000 */
[----:B------:R-:W-:-:S07]  /*2210*/  @P3 FADD.FTZ R122, R102, R122 ;  /* 0x0000007a667a3221 */ /* 0x000fce0000010000 */
.L_x_40142:
[----:B------:R-:W-:Y:S05]  /*2220*/  BSYNC B1 ;  /* 0x0000000000017941 */ /* 0x000fea0003800000 */
.L_x_40141:
[----:B------:R-:W-:Y:S04]  /*2230*/  BSSY B1, `(.L_x_40143) ;  /* 0x0000004000017945 */ /* 0x000fe80003800000 */
[----:B------:R-:W-:Y:S05]  /*2240*/  @!P4 BRA `(.L_x_40144) ;  /* 0x000000000008c947 */ /* 0x000fea0003800000 */
[----:B-----5:R-:W-:-:S04]  /*2250*/  FMUL.FTZ R123, R163, UR7 ;  /* 0x00000007a37b7c20 */ /* 0x020fc80008410000 */
[----:B------:R-:W-:-:S07]  /*2260*/  @P3 FADD.FTZ R123, R103, R123 ;  /* 0x0000007b677b3221 */ /* 0x000fce0000010000 */
.L_x_40144:
[----:B------:R-:W-:Y:S05]  /*2270*/  BSYNC B1 ;  /* 0x0000000000017941 */ /* 0x000fea0003800000 */
.L_x_40143:
[----:B------:R-:W0:Y:S01]  /*2280*/  LDC.64 R158, c[0x0][0x238] ;  /* 0x00008e00ff9e7b82 */ /* 0x000e220000000a00 */
[----:B------:R-:W-:Y:S01]  /*2290*/  IADD3 R157, R157, 0x20, RZ ;  /* 0x000000209d9d7810 */ /* 0x000fe20007ffe0ff */
[C---:B0-----:R-:W-:Y:S01]  /*22a0*/  IMAD.WIDE.U32 R158, R156.reuse, 0x10, R158 ;  /* 0x000000109c9e7825 */ /* 0x041fe200078e009e */
[----:B------:R-:W-:-:S04]  /*22b0*/  IADD3 R156, R156, 0x20, RZ ;  /* 0x000000209c9c7810 */ /* 0x000fc80007ffe0ff */
[----:B------:R0:W-:Y:S03]  /*22c0*/  STG.E.128 desc[UR4][R158.64], R120 ;  /* 0x000000789e007986 */ /* 0x0001e6000c101d04 */
.L_x_40136:
[----:B------:R-:W-:Y:S05]  /*22d0*/  BSYNC B0 ;  /* 0x0000000000007941 */ /* 0x000fea0003800000 */
.L_x_40135:
        /* <DEDUP_REMOVED lines=20> */
.L_x_40148:
[----:B------:R-:W-:Y:S05]  /*2420*/  BSYNC B1 ;  /* 0x0000000000017941 */ /* 0x000fea0003800000 */
.L_x_40147:
        /* <DEDUP_REMOVED lines=13> */
.L_x_40150:
[----:B------:R-:W-:Y:S05]  /*2500*/  BSYNC B1 ;  /* 0x0000000000017941 */ /* 0x000fea0003800000 */
.L_x_40149:
[----:B------:R-:W-:Y:S04]  /*2510*/  BSSY B1, `(.L_x_40151) ;  /* 0x0000004000017945 */ /* 0x000fe80003800000 */
[----:B------:R-:W-:Y:S05]  /*2520*/  @!P4 BRA `(.L_x_40152) ;  /* 0x000000000008c947 */ /* 0x000fea0003800000 */
[----:B-----5:R-:W-:-:S04]  /*2530*/  FMUL.FTZ R126, R162, UR7 ;  /* 0x00000007a27e7c20 */ /* 0x020fc80008410000 */
[----:B------:R-:W-:-:S07]  /*2540*/  @P3 FADD.FTZ R126, R102, R126 ;  /* 0x0000007e667e3221 */ /* 0x000fce0000010000 */
.L_x_40152:
[----:B------:R-:W-:Y:S05]  /*2550*/  BSYNC B1 ;  /* 0x0000000000017941 */ /* 0x000fea0003800000 */
.L_x_40151:
[----:B------:R-:W-:Y:S04]  /*2560*/  BSSY B1, `(.L_x_40153) ;  /* 0x0000004000017945 */ /* 0x000fe80003800000 */
[----:B------:R-:W-:Y:S05]  /*2570*/  @!P4 BRA `(.L_x_40154) ;  /* 0x000000000008c947 */ /* 0x000fea0003800000 */
[----:B-----5:R-:W-:-:S04]  /*2580*/  FMUL.FTZ R127, R163, UR7 ;  /* 0x00000007a37f7c20 */ /* 0x020fc80008410000 */
[----:B------:R-:W-:-:S07]  /*2590*/  @P3 FADD.FTZ R127, R103, R127 ;  /* 0x0000007f677f3221 */ /* 0x000fce0000010000 */
.L_x_40154:
[----:B------:R-:W-:Y:S05]  /*25a0*/  BSYNC B1 ;  /* 0x0000000000017941 */ /* 0x000fea0003800000 */
.L_x_40153:
[----:B------:R-:W0:Y:S01]  /*25b0*/  LDC.64 R158, c[0x0][0x238] ;  /* 0x00008e00ff9e7b82 */ /* 0x000e220000000a00 */
[----:B------:R-:W-:Y:S01]  /*25c0*/  IADD3 R157, R157, 0x20, RZ ;  /* 0x000000209d9d7810 */ /* 0x000fe20007ffe0ff */
[C---:B0-----:R-:W-:Y:S01]  /*25d0*/  IMAD.WIDE.U32 R158, R156.reuse, 0x10, R158 ;  /* 0x000000109c9e7825 */ /* 0x041fe200078e009e */
[----:B------:R-:W-:-:S04]  /*25e0*/  IADD3 R156, R156, 0x20, RZ ;  /* 0x000000209c9c7810 */ /* 0x000fc80007ffe0ff */
[----:B------:R0:W-:Y:S03]  /*25f0*/  STG.E.128 desc[UR4][R158.64], R124 ;  /* 0x0000007c9e007986 */ /* 0x0001e6000c101d04 */
.L_x_40146:
[----:B------:R-:W-:Y:S05]  /*2600*/  BSYNC B0 ;  /* 0x0000000000007941 */ /* 0x000fea0003800000 */
.L_x_40145:
        /* <DEDUP_REMOVED lines=20> */
.L_x_40158:
[----:B------:R-:W-:Y:S05]  /*2750*/  BSYNC B1 ;  /* 0x0000000000017941 */ /* 0x000fea0003800000 */
.L_x_40157:
        /* <DEDUP_REMOVED lines=13> */
.L_x_40160:
[----:B------:R-:W-:Y:S05]  /*2830*/  BSYNC B1 ;  /* 0x0000000000017941 */ /* 0x000fea0003800000 */
.L_x_40159:
[----:B------:R-:W-:Y:S04]  /*2840*/  BSSY B1, `(.L_x_40161) ;  /* 0x0000004000017945 */ /* 0x000fe80003800000 */
[----:B------:R-:W-:Y:S05]  /*2850*/  @!P4 BRA `(.L_x_40162) ;  /* 0x000000000008c947 */ /* 0x000fea0003800000 */
[----:B-----5:R-:W-:-:S04]  /*2860*/  FMUL.FTZ R130, R162, UR7 ;  /* 0x00000007a2827c20 */ /* 0x020fc80008410000 */
[----:B------:R-:W-:-:S07]  /*2870*/  @P3 FADD.FTZ R130, R102, R130 ;  /* 0x0000008266823221 */ /* 0x000fce0000010000 */
.L_x_40162:
[----:B------:R-:W-:Y:S05]  /*2880*/  BSYNC B1 ;  /* 0x0000000000017941 */ /* 0x000fea0003800000 */
.L_x_40161:
[----:B------:R-:W-:Y:S04]  /*2890*/  BSSY B1, `(.L_x_40163) ;  /* 0x0000004000017945 */ /* 0x000fe80003800000 */
[----:B------:R-:W-:Y:S05]  /*28a0*/  @!P4 BRA `(.L_x_40164) ;  /* 0x000000000008c947 */ /* 0x000fea0003800000 */
[----:B-----5:R-:W-:-:S04]  /*28b0*/  FMUL.FTZ R131, R163, UR7 ;  /* 0x00000007a3837c20 */ /* 0x020fc80008410000 */
[----:B------:R-:W-:-:S07]  /*28c0*/  @P3 FADD.FTZ R131, R103, R131 ;  /* 0x0000008367833221 */ /* 0x000fce0000010000 */
.L_x_40164:
[----:B------:R-:W-:Y:S05]  /*28d0*/  BSYNC B1 ;  /* 0x0000000000017941 */ /* 0x000fea0003800000 */
.L_x_40163:
[----:B------:R-:W0:Y:S01]  /*28e0*/  LDC.64 R158, c[0x0][0x238] ;  /* 0x00008e00ff9e7b82 */ /* 0x000e220000000a00 */
[----:B------:R-:W-:Y:S01]  /*28f0*/  IADD3 R157, R157, 0x20, RZ ;  /* 0x000000209d9d7810 */ /* 0x000fe20007ffe0ff */
[C---:B0-----:R-:W-:Y:S01]  /*2900*/  IMAD.WIDE.U32 R158, R156.reuse, 0x10, R158 ;  /* 0x000000109c9e7825 */ /* 0x041fe200078e009e */
[----:B------:R-:W-:-:S04]  /*2910*/  IADD3 R156, R156, 0x20, RZ ;  /* 0x000000209c9c7810 */ /* 0x000fc80007ffe0ff */
[----:B------:R0:W-:Y:S03]  /*2920*/  STG.E.128 desc[UR4][R158.64], R128 ;  /* 0x000000809e007986 */ /* 0x0001e6000c101d04 */
.L_x_40156:
[----:B------:R-:W-:Y:S05]  /*2930*/  BSYNC B0 ;  /* 0x0000000000007941 */ /* 0x000fea0003800000 */
.L_x_40155:
        /* <DEDUP_REMOVED lines=20> */
.L_x_40168:
[----:B------:R-:W-:Y:S05]  /*2a80*/  BSYNC B1 ;  /* 0x0000000000017941 */ /* 0x000fea0003800000 */
.L_x_40167:
        /* <DEDUP_REMOVED lines=13> */
.L_x_40170:
[----:B------:R-:W-:Y:S05]  /*2b60*/  BSYNC B1 ;  /* 0x0000000000017941 */ /* 0x000fea0003800000 */
.L_x_40169:
[----:B------:R-:W-:Y:S04]  /*2b70*/  BSSY B1, `(.L_x_40171) ;  /* 0x0000004000017945 */ /* 0x000fe80003800000 */
[----:B------:R-:W-:Y:S05]  /*2b80*/  @!P4 BRA `(.L_x_40172) ;  /* 0x000000000008c947 */ /* 0x000fea0003800000 */
[----:B-----5:R-:W-:-:S04]  /*2b90*/  FMUL.FTZ R134, R162, UR7 ;  /* 0x00000007a2867c20 */ /* 0x020fc80008410000 */
[----:B------:R-:W-:-:S07]  /*2ba0*/  @P3 FADD.FTZ R134, R102, R134 ;  /* 0x0000008666863221 */ /* 0x000fce0000010000 */
.L_x_40172:
[----:B------:R-:W-:Y:S05]  /*2bb0*/  BSYNC B1 ;  /* 0x0000000000017941 */ /* 0x000fea0003800000 */
.L_x_40171:
[----:B------:R-:W-:Y:S04]  /*2bc0*/  BSSY B1, `(.L_x_40173) ;  /* 0x0000004000017945 */ /* 0x000fe80003800000 */
[----:B------:R-:W-:Y:S05]  /*2bd0*/  @!P4 BRA `(.L_x_40174) ;  /* 0x000000000008c947 */ /* 0x000fea0003800000 */
[----:B-----5:R-:W-:-:S04]  /*2be0*/  FMUL.FTZ R135, R163, UR7 ;  /* 0x00000007a3877c20 */ /* 0x020fc80008410000 */
[----:B------:R-:W-:-:S07]  /*2bf0*/  @P3 FADD.FTZ R135, R103, R135 ;  /* 0x0000008767873221 */ /* 0x000fce0000010000 */
.L_x_40174:
[----:B------:R-:W-:Y:S05]  /*2c00*/  BSYNC B1 ;  /* 0x0000000000017941 */ /* 0x000fea0003800000 */
.L_x_40173:
[----:B------:R-:W0:Y:S01]  /*2c10*/  LDC.64 R158, c[0x0][0x238] ;  /* 0x00008e00ff9e7b82 */ /* 0x000e220000000a00 */
[----:B------:R-:W-:Y:S01]  /*2c20*/  IADD3 R157, R157, 0x20, RZ ;  /* 0x000000209d9d7810 */ /* 0x000fe20007ffe0ff */
[C---:B0-----:R-:W-:Y:S01]  /*2c30*/  IMAD.WIDE.U32 R158, R156.reuse, 0x10, R158 ;  /* 0x000000109c9e7825 */ /* 0x041fe200078e009e */
[----:B------:R-:W-:-:S04]  /*2c40*/  IADD3 R156, R156, 0x20, RZ ;  /* 0x000000209c9c7810 */ /* 0x000fc80007ffe0ff */
[----:B------:R0:W-:Y:S03]  /*2c50*/  STG.E.128 desc[UR4][R158.64], R132 ;  /* 0x000000849e007986 */ /* 0x0001e6000c101d04 */
.L_x_40166:
[----:B------:R-:W-:Y:S05]  /*2c60*/  BSYNC B0 ;  /* 0x0000000000007941 */ /* 0x000fea0003800000 */
.L_x_40165:
        /* <DEDUP_REMOVED lines=20> */
.L_x_40178:
[----:B------:R-:W-:Y:S05]  /*2db0*/  BSYNC B1 ;  /* 0x0000000000017941 */ /* 0x000fea0003800000 */
.L_x_40177:
        /* <DEDUP_REMOVED lines=13> */
.L_x_40180:
[----:B------:R-:W-:Y:S05]  /*2e90*/  BSYNC B1 ;  /* 0x0000000000017941 */ /* 0x000fea0003800000 */
.L_x_40179:
[----:B------:R-:W-:Y:S04]  /*2ea0*/  BSSY B1, `(.L_x_40181) ;  /* 0x0000004000017945 */ /* 0x000fe80003800000 */
[----:B------:R-:W-:Y:S05]  /*2eb0*/  @!P4 BRA `(.L_x_40182) ;  /* 0x000000000008c947 */ /* 0x000fea0003800000 */
[----:B-----5:R-:W-:-:S04]  /*2ec0*/  FMUL.FTZ R138, R162, UR7 ;  /* 0x00000007a28a7c20 */ /* 0x020fc80008410000 */
[----:B------:R-:W-:-:S07]  /*2ed0*/  @P3 FADD.FTZ R138, R102, R138 ;  /* 0x0000008a668a3221 */ /* 0x000fce0000010000 */
.L_x_40182:
[----:B------:R-:W-:Y:S05]  /*2ee0*/  BSYNC B1 ;  /* 0x0000000000017941 */ /* 0x000fea0003800000 */
.L_x_40181:
[----:B------:R-:W-:Y:S04]  /*2ef0*/  BSSY B1, `(.L_x_40183) ;  /* 0x0000004000017945 */ /* 0x000fe80003800000 */
[----:B------:R-:W-:Y:S05]  /*2f00*/  @!P4 BRA `(.L_x_40184) ;  /* 0x000000000008c947 */ /* 0x000fea0003800000 */
[----:B-----5:R-:W-:-:S04]  /*2f10*/  FMUL.FTZ R139, R163, UR7 ;  /* 0x00000007a38b7c20 */ /* 0x020fc80008410000 */
[----:B------:R-:W-:-:S07]  /*2f20*/  @P3 FADD.FTZ R139, R103, R139 ;  /* 0x0000008b678b3221 */ /* 0x000fce0000010000 */
.L_x_40184:
[----:B------:R-:W-:Y:S05]  /*2f30*/  BSYNC B1 ;  /* 0x0000000000017941 */ /* 0x000fea0003800000 */
.L_x_40183:
[----:B------:R-:W0:Y:S01]  /*2f40*/  LDC.64 R158, c[0x0][0x238] ;  /* 0x00008e00ff9e7b82 */ /* 0x000e220000000a00 */
[----:B------:R-:W-:Y:S01]  /*2f50*/  IADD3 R157, R157, 0x20, RZ ;  /* 0x000000209d9d7810 */ /* 0x000fe20007ffe0ff */
[C---:B0-----:R-:W-:Y:S01]  /*2f60*/  IMAD.WIDE.U32 R158, R156.reuse, 0x10, R158 ;  /* 0x000000109c9e7825 */ /* 0x041fe200078e009e */
[----:B------:R-:W-:-:S04]  /*2f70*/  IADD3 R156, R156, 0x20, RZ ;  /* 0x000000209c9c7810 */ /* 0x000fc80007ffe0ff */
[----:B------:R0:W-:Y:S03]  /*2f80*/  STG.E.128 desc[UR4][R158.64], R136 ;  /* 0x000000889e007986 */ /* 0x0001e6000c101d04 */
.L_x_40176:
[----:B------:R-:W-:Y:S05]  /*2f90*/  BSYNC B0 ;  /* 0x0000000000007941 */ /* 0x000fea0003800000 */
.L_x_40175:
        /* <DEDUP_REMOVED lines=20> */
.L_x_40188:
[----:B------:R-:W-:Y:S05]  /*30e0*/  BSYNC B1 ;  /* 0x0000000000017941 */ /* 0x000fea0003800000 */
.L_x_40187:
        /* <DEDUP_REMOVED lines=13> */
.L_x_40190:
[----:B------:R-:W-:Y:S05]  /*31c0*/  BSYNC B1 ;  /* 0x0000000000017941 */ /* 0x000fea0003800000 */
.L_x_40189:
[----:B------:R-:W-:Y:S04]  /*31d0*/  BSSY B1, `(.L_x_40191) ;  /* 0x0000004000017945 */ /* 0x000fe80003800000 */
[----:B------:R-:W-:Y:S05]  /*31e0*/  @!P4 BRA `(.L_x_40192) ;  /* 0x000000000008c947 */ /* 0x000fea0003800000 */
[----:B-----5:R-:W-:-:S04]  /*31f0*/  FMUL.FTZ R142, R162, UR7 ;  /* 0x00000007a28e7c20 */ /* 0x020fc80008410000 */
[----:B------:R-:W-:-:S07]  /*3200*/  @P3 FADD.FTZ R142, R102, R142 ;  /* 0x0000008e668e3221 */ /* 0x000fce0000010000 */
.L_x_40192:
[----:B------:R-:W-:Y:S05]  /*3210*/  BSYNC B1 ;  /* 0x0000000000017941 */ /* 0x000fea0003800000 */
.L_x_40191:
[----:B------:R-:W-:Y:S04]  /*3220*/  BSSY B1, `(.L_x_40193) ;  /* 0x0000004000017945 */ /* 0x000fe80003800000 */
[----:B------:R-:W-:Y:S05]  /*3230*/  @!P4 BRA `(.L_x_40194) ;  /* 0x000000000008c947 */ /* 0x000fea0003800000 */
[----:B-----5:R-:W-:-:S04]  /*3240*/  FMUL.FTZ R143, R163, UR7 ;  /* 0x00000007a38f7c20 */ /* 0x020fc80008410000 */
[----:B------:R-:W-:-:S07]  /*3250*/  @P3 FADD.FTZ R143, R103, R143 ;  /* 0x0000008f678f3221 */ /* 0x000fce0000010000 */
.L_x_40194:
[----:B------:R-:W-:Y:S05]  /*3260*/  BSYNC B1 ;  /* 0x0000000000017941 */ /* 0x000fea0003800000 */
.L_x_40193:
[----:B------:R-:W0:Y:S01]  /*3270*/  LDC.64 R158, c[0x0][0x238] ;  /* 0x00008e00ff9e7b82 */ /* 0x000e220000000a00 */
[----:B------:R-:W-:Y:S01]  /*3280*/  IADD3 R157, R157, 0x20, RZ ;  /* 0x000000209d9d7810 */ /* 0x000fe20007ffe0ff */
[C---:B0-----:R-:W-:Y:S01]  /*3290*/  IMAD.WIDE.U32 R158, R156.reuse, 0x10, R158 ;  /* 0x000000109c9e7825 */ /* 0x041fe200078e009e */
[----:B------:R-:W-:-:S04]  /*32a0*/  IADD3 R156, R156, 0x20, RZ ;  /* 0x000000209c9c7810 */ /* 0x000fc80007ffe0ff */
[----:B------:R0:W-:Y:S03]  /*32b0*/  STG.E.128 desc[UR4][R158.64], R140 ;  /* 0x0000008c9e007986 */ /* 0x0001e6000c101d04 */
.L_x_40186:
[----:B------:R-:W-:Y:S05]  /*32c0*/  BSYNC B0 ;  /* 0x0000000000007941 */ /* 0x000fea0003800000 */
.L_x_40185:
        /* <DEDUP_REMOVED lines=22> */
[----:B0-----:R-:W-:Y:S02]  /*3430*/  @!P3 FSEL R150, R102, RZ, P4 ;  /* 0x000000ff6696b208 */ /* 0x001fe40002000000 */
[----:B------:R-:W-:-:S04]  /*3440*/  @!P3 ISETP.NE.U32.AND P4, PT, R164, RZ, PT ;  /* 0x000000ffa400b20c */ /* 0x000fc80003f85070 */
[----:B------:R-:W-:-:S04]  /*3450*/  @!P3 ISETP.NE.AND.EX P4, PT, R165, RZ, PT, P4 ;  /* 0x000000ffa500b20c */ /* 0x000fc80003f85340 */
[----:B------:R-:W-:Y:S01]  /*3460*/  @!P3 FSEL R151, R103, RZ, P4 ;  /* 0x000000ff6797b208 */ /* 0x000fe20002000000 */
[----:B------:R-:W-:Y:S08]  /*3470*/  @!P3 BRA `(.L_x_40198) ;  /* 0x000000000008b947 */ /* 0x000ff00003800000 */
[----:B-----5:R-:W-:-:S04]  /*3480*/  FMUL.FTZ R148, R160, UR7 ;  /* 0x00000007a0947c20 */ /* 0x020fc80008410000 */
[----:B------:R-:W-:-:S07]  /*3490*/  @P2 FADD.FTZ R148, R100, R148 ;  /* 0x0000009464942221 */ /* 0x000fce0000010000 */
.L_x_40198:
[----:B------:R-:W-:Y:S05]  /*34a0*/  BSYNC B1 ;  /* 0x0000000000017941 */ /* 0x000fea0003800000 */
.L_x_40197:
[----:B------:R-:W-:Y:S04]  /*34b0*/  BSSY B1, `(.L_x_40199) ;  /* 0x0000004000017945 */ /* 0x000fe80003800000 */
[----:B------:R-:W-:Y:S05]  /*34c0*/  @!P3 BRA `(.L_x_40200) ;  /* 0x000000000008b947 */ /* 0x000fea0003800000 */
[----:B-----5:R-:W-:-:S04]  /*34d0*/  FMUL.FTZ R149, R161, UR7 ;  /* 0x00000007a1957c20 */ /* 0x020fc80008410000 */
[----:B------:R-:W-:-:S07]  /*34e0*/  @P2 FADD.FTZ R149, R101, R149 ;  /* 0x0000009565952221 */ /* 0x000fce0000010000 */
.L_x_40200:
[----:B------:R-:W-:Y:S05]  /*34f0*/  BSYNC B1 ;  /* 0x0000000000017941 */ /* 0x000fea0003800000 */
.L_x_40199:
[----:B------:R-:W-:Y:S04]  /*3500*/  BSSY B1, `(.L_x_40201) ;  /* 0x0000004000017945 */ /* 0x000fe80003800000 */
[----:B------:R-:W-:Y:S05]  /*3510*/  @!P3 BRA `(.L_x_40202) ;  /* 0x000000000008b947 */ /* 0x000fea0003800000 */
[----:B-----5:R-:W-:-:S04]  /*3520*/  FMUL.FTZ R150, R162, UR7 ;  /* 0x00000007a2967c20 */ /* 0x020fc80008410000 */
[----:B------:R-:W-:-:S07]  /*3530*/  @P2 FADD.FTZ R150, R102, R150 ;  /* 0x0000009666962221 */ /* 0x000fce0000010000 */
.L_x_40202:
[----:B------:R-:W-:Y:S05]  /*3540*/  BSYNC B1 ;  /* 0x0000000000017941 */ /* 0x000fea0003800000 */
.L_x_40201:
[----:B------:R-:W-:Y:S04]  /*3550*/  BSSY B1, `(.L_x_40203) ;  /* 0x0000004000017945 */ /* 0x000fe80003800000 */
[----:B------:R-:W-:Y:S05]  /*3560*/  @!P3 BRA `(.L_x_40204) ;  /* 0x000000000008b947 */ /* 0x000fea0003800000 */
[----:B-----5:R-:W-:-:S04]  /*3570*/  FMUL.FTZ R151, R163, UR7 ;  /* 0x00000007a3977c20 */ /* 0x020fc80008410000 */
[----:B------:R-:W-:-:S07]  /*3580*/  @P2 FADD.FTZ R151, R103, R151 ;  /* 0x0000009767972221 */ /* 0x000fce0000010000 */
.L_x_40204:
[----:B------:R-:W-:Y:S05]  /*3590*/  BSYNC B1 ;  /* 0x0000000000017941 */ /* 0x000fea0003800000 */
.L_x_40203:
[----:B------:R-:W0:Y:S02]  /*35a0*/  LDC.64 R158, c[0x0][0x238] ;  /* 0x00008e00ff9e7b82 */ /* 0x000e240000000a00 */
[----:B0-----:R-:W-:-:S05]  /*35b0*/  IMAD.WIDE.U32 R156, R156, 0x10, R158 ;  /* 0x000000109c9c7825 */ /* 0x001fca00078e009e */
[----:B------:R0:W-:Y:S02]  /*35c0*/  STG.E.128 desc[UR4][R156.64], R148 ;  /* 0x000000949c007986 */ /* 0x0001e4000c101d04 */
.L_x_40196:
[----:B------:R-:W-:Y:S05]  /*35d0*/  BSYNC B0 ;  /* 0x0000000000007941 */ /* 0x000fea0003800000 */
.L_x_40195:
[----:B------:R-:W-:Y:S01]  /*35e0*/  FADD.FTZ R0, RZ, R144 ;  /* 0x00000090ff007221 */ /* 0x000fe20000010000 */
[----:B------:R-:W-:Y:S01]  /*35f0*/  ISETP.GT.U32.AND P2, PT, R3, 0x3f, PT ;  /* 0x0000003f0300780c */ /* 0x000fe20003f44070 */
[----:B------:R-:W-:Y:S01]  /*3600*/  UMOV UR6, 0xffffffff ;  /* 0xffffffff00067882 */ /* 0x000fe20000000000 */
[----:B------:R-:W-:Y:S01]  /*3610*/  LOP3.LUT R167, R167, 0xffffffbf, RZ, 0xc0, !PT ;  /* 0xffffffbfa7a77812 */ /* 0x000fe200078ec0ff */
[----:B0-----:R-:W-:Y:S01]  /*3620*/  FADD.FTZ R157, R145, R0 ;  /* 0x00000000919d7221 */ /* 0x001fe20000010000 */
[C---:B------:R-:W-:Y:S02]  /*3630*/  ISETP.GT.U32.AND P3, PT, R3.reuse, 0x13f, PT ;  /* 0x0000013f0300780c */ /* 0x040fe40003f64070 */
[C---:B------:R-:W-:Y:S01]  /*3640*/  ISETP.GT.U32.AND P4, PT, R3.reuse, 0x15f, PT ;  /* 0x0000015f0300780c */ /* 0x040fe20003f84070 */
[----:B------:R-:W-:Y:S01]  /*3650*/  FADD.FTZ R0, R146, R157 ;  /* 0x0000009d92007221 */ /* 0x000fe20000010000 */
[----:B------:R-:W-:Y:S02]  /*3660*/  ISETP.GT.U32.AND P5, PT, R3, 0x17f, PT ;  /* 0x0000017f0300780c */ /* 0x000fe40003fa4070 */
[----:B------:R-:W-:Y:S01]  /*3670*/  LOP3.LUT P6, RZ, R166, 0x1f, RZ, 0xc0, !PT ;  /* 0x0000001fa6ff7812 */ /* 0x000fe200078cc0ff */
[----:B------:R-:W-:-:S02]  /*3680*/  FADD.FTZ R0, R147, R0 ;  /* 0x0000000093007221 */ /* 0x000fc40000010000 */
[----:B------:R-:W-:-:S03]  /*3690*/  @P2 LOP3.LUT R167, R167, 0x40, RZ, 0xfc, !PT ;  /* 0x00000040a7a72812 */ /* 0x000fc600078efcff */
[----:B-123--:R-:W-:Y:S02]  /*36a0*/  FSEL R159, R0, RZ, P1 ;  /* 0x000000ff009f7208 */ /* 0x00efe40000800000 */
        /* <DEDUP_REMOVED lines=67> */
[----:B------:R-:W-:Y:S02]  /*3ae0*/  P2R R170, PR, RZ, 0x20 ;  /* 0x00000020ffaa7803 */ /* 0x000fe40000000000 */
[C---:B------:R-:W-:Y:S02]  /*3af0*/  LOP3.LUT P5, RZ, R167.reuse, 0x40, RZ, 0xc0, !PT ;  /* 0x00000040a7ff7812 */ /* 0x040fe400078ac0ff */
[----:B------:R-:W-:Y:S02]  /*3b00*/  P2R R171, PR, RZ, 0x1 ;  /* 0x00000001ffab7803 */ /* 0x000fe40000000000 */
[C---:B------:R-:W-:Y:S02]  /*3b10*/  LOP3.LUT P0, RZ, R167.reuse, 0x20, RZ, 0xc0, !PT ;  /* 0x00000020a7ff7812 */ /* 0x040fe4000780c0ff */
[----:B------:R-:W-:Y:S02]  /*3b20*/  LOP3.LUT P6, RZ, R167, 0x10, RZ, 0xc0, !PT ;  /* 0x00000010a7ff7812 */ /* 0x000fe400078cc0ff */
[----:B------:R-:W-:-:S02]  /*3b30*/  P2R R169, PR, RZ, 0x10 ;  /* 0x00000010ffa97803 */ /* 0x000fc40000000000 */
        /* <DEDUP_REMOVED lines=124> */
.L_x_40242:
[----:B------:R-:W-:Y:S01]  /*4300*/  LOP3.LUT P3, RZ, R166, 0x1f, RZ, 0xc0, !PT ;  /* 0x0000001fa6ff7812 */ /* 0x000fe2000786c0ff */
[----:B01----:R-:W-:Y:S01]  /*4310*/  FADD.FTZ R164, R164, R169 ;  /* 0x000000a9a4a47221 */ /* 0x003fe20000010000 */
[----:B------:R-:W-:Y:S01]  /*4320*/  FMUL.FTZ R0, R156, R156 ;  /* 0x0000009c9c007220 */ /* 0x000fe20000410000 */
[----:B------:R-:W-:Y:S02]  /*4330*/  BSSY B0, `(.L_x_40206) ;  /* 0x000010d000007945 */ /* 0x000fe40003800000 */
[----:B------:R-:W-:Y:S02]  /*4340*/  FFMA.FTZ R157, R164, R157, UR8 ;  /* 0x00000008a49d7e23 */ /* 0x000fe4000801009d */
[----:B------:R-:W-:-:S05]  /*4350*/  FSEL R0, R0, RZ, P0 ;  /* 0x000000ff00007208 */ /* 0x000fca0000000000 */
[----:B------:R-:W-:Y:S01]  /*4360*/  FADD.FTZ R0, R157, R0 ;  /* 0x000000009d007221 */ /* 0x000fe20000010000 */
[----:B------:R-:W0:Y:S05]  /*4370*/  @!P3 LDC.64 R158, c[0x0][0x250] ;  /* 0x00009400ff9ebb82 */ /* 0x000e2a0000000a00 */
[----:B------:R-:W1:Y:S03]  /*4380*/  MUFU.RSQ R0, R0 ;  /* 0x0000000000007308 */ /* 0x000e660000001400 */
        /* <DEDUP_REMOVED lines=10> */
[----:B------:R-:W-:Y:S04]  /*4430*/  BSSY B1, `(.L_x_40208) ;  /* 0x0000018000017945 */ /* 0x000fe80003800000 */
[----:B------:R-:W-:-:S05]  /*4440*/  IMAD R2, R2, R155, RZ ;  /* 0x0000009b02027224 */ /* 0x000fca00078e02ff */
[----:B------:R-:W-:-:S04]  /*4450*/  SHF.R.S32.HI R153, RZ, 0x1f, R2 ;  /* 0x0000001fff997819 */ /* 0x000fc80000011402 */
[----:B------:R-:W-:Y:S02]  /*4460*/  LEA.HI R153, R153, R2, RZ, 0x2 ;  /* 0x0000000299997211 */ /* 0x000fe400078f10ff */
[----:B------:R-:W-:-:S04]  /*4470*/  LOP3.LUT R2, R166, 0x1f, RZ, 0xc0, !PT ;  /* 0x0000001fa6027812 */ /* 0x000fc800078ec0ff */
[----:B------:R-:W-:Y:S01]  /*4480*/  LEA.HI.SX32 R153, R153, R2, 0x1e ;  /* 0x0000000299997211 */ /* 0x000fe200078ff2ff */
[----:B------:R-:W-:Y:S06]  /*4490*/  @!P1 BRA `(.L_x_40209) ;  /* 0x0000000000449947 */ /* 0x000fec0003800000 */
        /* <DEDUP_REMOVED lines=12> */
[----:B------:R-:W0:Y:S01]  /*4560*/  LDC.64 R154, c[0x0][0x2b8] ;  /* 0x0000ae00ff9a7b82 */ /* 0x000e220000000a00 */
[----:B------:R-:W-:Y:S01]  /*4570*/  FFMA.FTZ R170, R94, R159, R6 ;  /* 0x0000009f5eaa7223 */ /* 0x000fe20000010006 */
[C---:B0-----:R-:W-:Y:S01]  /*4580*/  IMAD.WIDE.U32 R154, R153.reuse, 0x10, R154 ;  /* 0x00000010999a7825 */ /* 0x041fe200078e009a */
[----:B------:R-:W-:-:S04]  /*4590*/  IADD3 R153, R153, 0x20, RZ ;  /* 0x0000002099997810 */ /* 0x000fc80007ffe0ff */
[----:B------:R1:W-:Y:S03]  /*45a0*/  STG.E.128 desc[UR4][R154.64], R168 ;  /* 0x000000a89a007986 */ /* 0x0003e6000c101d04 */
.L_x_40209:
[----:B------:R-:W-:Y:S05]  /*45b0*/  BSYNC B1 ;  /* 0x0000000000017941 */ /* 0x000fea0003800000 */
.L_x_40208:
[----:B------:R-:W-:Y:S01]  /*45c0*/  LOP3.LUT P2, RZ, R167, 0x40000, RZ, 0xc0, !PT ;  /* 0x00040000a7ff7812 */ /* 0x000fe2000784c0ff */
[----:B------:R-:W-:-:S12]  /*45d0*/  BSSY B1, `(.L_x_40210) ;  /* 0x0000013000017945 */ /* 0x000fd80003800000 */
[----:B------:R-:W-:Y:S05]  /*45e0*/  @!P2 BRA `(.L_x_40211) ;  /* 0x000000000044a947 */ /* 0x000fea0003800000 */
[----:B0-----:R-:W-:-:S05]  /*45f0*/  FSEL R159, R156, RZ, !P0 ;  /* 0x000000ff9c9f7208 */ /* 0x001fca0004000000 */
        /* <DEDUP_REMOVED lines=16> */
.L_x_40211:
[----:B------:R-:W-:Y:S05]  /*4700*/  BSYNC B1 ;  /* 0x0000000000017941 */ /* 0x000fea0003800000 */
.L_x_40210:
[----:B------:R-:W-:Y:S01]  /*4710*/  LOP3.LUT P2, RZ, R167, 0x20000, RZ, 0xc0, !PT ;  /* 0x00020000a7ff7812 */ /* 0x000fe2000784c0ff */
[----:B------:R-:W-:-:S12]  /*4720*/  BSSY B1, `(.L_x_40212) ;  /* 0x0000013000017945 */ /* 0x000fd80003800000 */
[----:B------:R-:W-:Y:S05]  /*4730*/  @!P2 BRA `(.L_x_40213) ;  /* 0x000000000044a947 */ /* 0x000fea0003800000 */
[----:B0-----:R-:W-:-:S05]  /*4740*/  FSEL R159, R156, RZ, !P0 ;  /* 0x000000ff9c9f7208 */ /* 0x001fca0004000000 */
[--C-:B-12---:R-:W-:Y:S01]  /*4750*/  FADD.FTZ R155, R108, -R159.reuse ;  /* 0x8000009f6c9b7221 */ /* 0x106fe20000010000 */
        /* <DEDUP_REMOVED lines=15> */
.L_x_40213:
[----:B------:R-:W-:Y:S05]  /*4850*/  BSYNC B1 ;  /* 0x0000000000017941 */ /* 0x000fea0003800000 */
.L_x_40212:
[----:B------:R-:W-:Y:S01]  /*4860*/  LOP3.LUT P2, RZ, R167, 0x10000, RZ, 0xc0, !PT ;  /* 0x00010000a7ff7812 */ /* 0x000fe2000784c0ff */
[----:B------:R-:W-:-:S12]  /*4870*/  BSSY B1, `(.L_x_40214) ;  /* 0x0000013000017945 */ /* 0x000fd80003800000 */
[----:B------:R-:W-:Y:S05]  /*4880*/  @!P2 BRA `(.L_x_40215) ;  /* 0x000000000044a947 */ /* 0x000fea0003800000 */
[----:B0-----:R-:W-:-:S05]  /*4890*/  FSEL R159, R156, RZ, !P0 ;  /* 0x000000ff9c9f7208 */ /* 0x001fca0004000000 */
[--C-:B-123--:R-:W-:Y:S01]  /*48a0*/  FADD.FTZ R155, R112, -R159.reuse ;  /* 0x8000009f709b7221 */ /* 0x10efe20000010000 */
        /* <DEDUP_REMOVED lines=15> */
.L_x_40215:
[----:B------:R-:W-:Y:S05]  /*49a0*/  BSYNC B1 ;  /* 0x0000000000017941 */ /* 0x000fea0003800000 */
.L_x_40214:
        /* <DEDUP_REMOVED lines=20> */
.L_x_40217:
[----:B------:R-:W-:Y:S05]  /*4af0*/  BSYNC B1 ;  /* 0x0000000000017941 */ /* 0x000fea0003800000 */
.L_x_40216:
        /* <DEDUP_REMOVED lines=20> */
.L_x_40219:
[----:B------:R-:W-:Y:S05]  /*4c40*/  BSYNC B1 ;  /* 0x0000000000017941 */ /* 0x000fea0003800000 */
.L_x_40218:
        /* <DEDUP_REMOVED lines=20> */
.L_x_40221:
[----:B------:R-:W-:Y:S05]  /*4d90*/  BSYNC B1 ;  /* 0x0000000000017941 */ /* 0x000fea0003800000 */
.L_x_40220:
        /* <DEDUP_REMOVED lines=20> */
.L_x_40223:
[----:B------:R-:W-:Y:S05]  /*4ee0*/  BSYNC B1 ;  /* 0x0000000000017941 */ /* 0x000fea0003800000 */
.L_x_40222:
        /* <DEDUP_REMOVED lines=20> */
.L_x_40225:
[----:B------:R-:W-:Y:S05]  /*5030*/  BSYNC B1 ;  /* 0x0000000000017941 */ /* 0x000fea0003800000 */
.L_x_40224:
        /* <DEDUP_REMOVED lines=20> */
.L_x_40227:
[----:B------:R-:W-:Y:S05]  /*5180*/  BSYNC B1 ;  /* 0x0000000000017941 */ /* 0x000fea0003800000 */
.L_x_40226:
        /* <DEDUP_REMOVED lines=20> */
.L_x_40229:
[----:B------:R-:W-:Y:S05]  /*52d0*/  BSYNC B1 ;  /* 0x0000000000017941 */ /* 0x000fea0003800000 */
.L_x_40228:
[----:B------:R-:W-:-:S13]  /*52e0*/  LOP3.LUT P2, RZ, R167, 0x100, RZ, 0xc0, !PT ;  /* 0x00000100a7ff7812 */ /* 0x000fda000784c0ff */
        /* <DEDUP_REMOVED lines=11> */
[----:B------:R-:W-:Y:S01]  /*53a0*/  FFMA.FTZ R168, R96, R157, R8 ;  /* 0x0000009d60a87223 */ /* 0x000fe20000010008 */
[----:B------:R-:W-:Y:S01]  /*53b0*/  FFMA.FTZ R169, R97, R156, R9 ;  /* 0x0000009c61a97223 */ /* 0x000fe20000010009 */
[----:B------:R-:W-:Y:S01]  /*53c0*/  FFMA.FTZ R170, R98, R165, R10 ;  /* 0x000000a562aa7223 */ /* 0x000fe2000001000a */
[----:B------:R-:W-:Y:S01]  /*53d0*/  FFMA.FTZ R171, R99, R0, R11 ;  /* 0x0000000063ab7223 */ /* 0x000fe2000001000b */
[----:B0-----:R-:W-:-:S05]  /*53e0*/  IMAD.WIDE.U32 R154, R153, 0x10, R154 ;  /* 0x00000010999a7825 */ /* 0x001fca00078e009a */
[----:B------:R0:W-:Y:S02]  /*53f0*/  STG.E.128 desc[UR4][R154.64], R168 ;  /* 0x000000a89a007986 */ /* 0x0001e4000c101d04 */
.L_x_40207:
[----:B------:R-:W-:Y:S05]  /*5400*/  BSYNC B0 ;  /* 0x0000000000007941 */ /* 0x000fea0003800000 */
.L_x_40206:
[----:B0123--:R-:W0:Y:S02]  /*5410*/  LDC.64 R154, c[0x0][0x210] ;  /* 0x00008400ff9a7b82 */ /* 0x00fe240000000a00 */
[----:B0-----:R-:W-:-:S04]  /*5420*/  LEA R152, R154, R152, 0x2 ;  /* 0x000000989a987211 */ /* 0x001fc800078e10ff */
[----:B------:R-:W-:-:S13]  /*5430*/  ISETP.GE.AND P2, PT, R152, R155, PT ;  /* 0x0000009b9800720c */ /* 0x000fda0003f46270 */
[----:B------:R-:W-:Y:S05]  /*5440*/  @!P2 BRA `(.L_x_40230) ;  /* 0xffffffb80090a947 */ /* 0x000fea000383ffff */
[----:B------:R-:W-:Y:S05]  /*5450*/  EXIT ;  /* 0x000000000000794d */ /* 0x000fea0003800000 */
.L_x_40205:
        /* <DEDUP_REMOVED lines=8> */
.L_x_40232:
[----:B------:R-:W-:Y:S05]  /*54e0*/  BSYNC B0 ;  /* 0x0000000000007941 */ /* 0x000fea0003800000 */
.L_x_40231:
[----:B------:R-:W-:Y:S01]  /*54f0*/  MOV R0, R169 ;  /* 0x000000a900007202 */ /* 0x000fe20000000f00 */
[----:B------:R-:W-:Y:S01]  /*5500*/  HFMA2.MMA R172, -RZ, RZ, 0, 1.1920928955078125e-07 ;  /* 0x00000002ffac7435 */ /* 0x000fe200000001ff */
[----:B------:R-:W-:Y:S02]  /*5510*/  MOV R173, 0x1f ;  /* 0x0000001f00ad7802 */ /* 0x000fe40000000f00 */
[----:B------:R-:W-:Y:S01]  /*5520*/  MOV R170, 0xffffffff ;  /* 0xffffffff00aa7802 */ /* 0x000fe20000000f00 */
[----:B------:R-:W-:Y:S01]  /*5530*/  FADD.FTZ R158, R159, R0 ;  /* 0x000000009f9e7221 */ /* 0x000fe20000010000 */
[----:B------:R-:W-:Y:S02]  /*5540*/  P2R R175, PR, RZ, 0x20 ;  /* 0x00000020ffaf7803 */ /* 0x000fe40000000000 */
[----:B------:R-:W-:Y:S02]  /*5550*/  LOP3.LUT P5, RZ, R167, 0x40, RZ, 0xc0, !PT ;  /* 0x00000040a7ff7812 */ /* 0x000fe400078ac0ff */
[----:B------:R-:W-:-:S02]  /*5560*/  MOV R171, R158 ;  /* 0x0000009e00ab7202 */ /* 0x000fc40000000f00 */
[----:B------:R-:W-:Y:S02]  /*5570*/  P2R R176, PR, RZ, 0x1 ;  /* 0x00000001ffb07803 */ /* 0x000fe40000000000 */
[----:B------:R-:W-:-:S13]  /*5580*/  LOP3.LUT P0, RZ, R167, 0x20, RZ, 0xc0, !PT ;  /* 0x00000020a7ff7812 */ /* 0x000fda000780c0ff */
[----:B------:R-:W-:Y:S05]  /*5590*/  WARPSYNC.COLLECTIVE R170, `(.L_x_40233) ;  /* 0x00000000aa087348 */ /* 0x000fea0003c00000 */
[----:B------:R0:W1:Y:S02]  /*55a0*/  SHFL.BFLY P6, R169, R171, R172, R173 ;  /* 0x0c0000acaba97389 */ /* 0x00006400000c00ad */
[----:B01----:R-:W-:Y:S01]  /*55b0*/  ENDCOLLECTIVE ;  /* 0x000000000000791b */ /* 0x003fe20003800000 */
.L_x_40233:
        /* <DEDUP_REMOVED lines=9> */
.L_x_40234:
[----:B------:R-:W-:Y:S01]  /*5650*/  HFMA2.MMA R172, -RZ, RZ, 0, 4.76837158203125e-07 ;  /* 0x00000008ffac7435 */ /* 0x000fe200000001ff */
[----:B------:R-:W-:-:S05]  /*5660*/  MOV R157, R169 ;  /* 0x000000a9009d7202 */ /* 0x000fca0000000f00 */
[----:B------:R-:W-:-:S05]  /*5670*/  FADD.FTZ R165, R164, R157 ;  /* 0x0000009da4a57221 */ /* 0x000fca0000010000 */
[----:B------:R-:W-:-:S07]  /*5680*/  MOV R171, R165 ;  /* 0x000000a500ab7202 */ /* 0x000fce0000000f00 */
[----:B------:R-:W-:Y:S05]  /*5690*/  WARPSYNC.COLLECTIVE R170, `(.L_x_40235) ;  /* 0x00000000aa087348 */ /* 0x000fea0003c00000 */
[----:B------:R0:W1:Y:S02]  /*56a0*/  SHFL.BFLY P6, R169, R171, R172, R173 ;  /* 0x0c0000acaba97389 */ /* 0x00006400000c00ad */
[----:B01----:R-:W-:Y:S01]  /*56b0*/  ENDCOLLECTIVE ;  /* 0x000000000000791b */ /* 0x003fe20003800000 */
.L_x_40235:
[----:B------:R-:W-:Y:S01]  /*56c0*/  HFMA2.MMA R172, -RZ, RZ, 0, 9.5367431640625e-07 ;  /* 0x00000010ffac7435 */ /* 0x000fe200000001ff */
[----:B------:R-:W-:-:S05]  /*56d0*/  MOV R0, R169 ;  /* 0x000000a900007202 */ /* 0x000fca0000000f00 */
[----:B------:R-:W-:-:S05]  /*56e0*/  FADD.FTZ R168, R165, R0 ;  /* 0x00000000a5a87221 */ /* 0x000fca0000010000 */
[----:B------:R-:W-:-:S07]  /*56f0*/  MOV R171, R168 ;  /* 0x000000a800ab7202 */ /* 0x000fce0000000f00 */
[----:B------:R-:W-:Y:S05]  /*5700*/  WARPSYNC.COLLECTIVE R170, `(.L_x_40236) ;  /* 0x00000000aa087348 */ /* 0x000fea0003c00000 */
[----:B------:R0:W1:Y:S02]  /*5710*/  SHFL.BFLY P6, R169, R171, R172, R173 ;  /* 0x0c0000acaba97389 */ /* 0x00006400000c00ad */
[----:B01----:R-:W-:Y:S01]  /*5720*/  ENDCOLLECTIVE ;  /* 0x000000000000791b */ /* 0x003fe20003800000 */
.L_x_40236:
[----:B------:R-:W-:Y:S01]  /*5730*/  HFMA2.MMA R172, -RZ, RZ, 0, 5.9604644775390625e-08 ;  /* 0x00000001ffac7435 */ /* 0x000fe200000001ff */
[----:B------:R-:W-:Y:S02]  /*5740*/  MOV R157, R169 ;  /* 0x000000a9009d7202 */ /* 0x000fe40000000f00 */
[----:B------:R-:W-:-:S03]  /*5750*/  LOP3.LUT P6, RZ, R167, 0x10, RZ, 0xc0, !PT ;  /* 0x00000010a7ff7812 */ /* 0x000fc600078cc0ff */
[----:B------:R-:W-:Y:S02]  /*5760*/  FADD.FTZ R156, R168, R157 ;  /* 0x0000009da89c7221 */ /* 0x000fe40000010000 */
        /* <DEDUP_REMOVED lines=109> */
.L_x_40237:
[----:B------:R-:W-:Y:S01]  /*5e40*/  HFMA2.MMA R172, -RZ, RZ, 0, 1.1920928955078125e-07 ;  /* 0x00000002ffac7435 */ /* 0x000fe200000001ff */
[----:B------:R-:W-:-:S05]  /*5e50*/  MOV R159, R169 ;  /* 0x000000a9009f7202 */ /* 0x000fca0000000f00 */
[----:B------:R-:W-:-:S05]  /*5e60*/  FADD.FTZ R159, R0, R159 ;  /* 0x0000009f009f7221 */ /* 0x000fca0000010000 */
[----:B------:R-:W-:-:S07]  /*5e70*/  MOV R171, R159 ;  /* 0x0000009f00ab7202 */ /* 0x000fce0000000f00 */
[----:B------:R-:W-:Y:S05]  /*5e80*/  WARPSYNC.COLLECTIVE R170, `(.L_x_40238) ;  /* 0x00000000aa087348 */ /* 0x000fea0003c00000 */
[----:B------:R0:W1:Y:S02]  /*5e90*/  SHFL.BFLY P6, R169, R171, R172, R173 ;  /* 0x0c0000acaba97389 */ /* 0x00006400000c00ad */
[----:B01----:R-:W-:Y:S01]  /*5ea0*/  ENDCOLLECTIVE ;  /* 0x000000000000791b */ /* 0x003fe20003800000 */
.L_x_40238:
[----:B------:R-:W-:Y:S01]  /*5eb0*/  HFMA2.MMA R172, -RZ, RZ, 0, 2.384185791015625e-07 ;  /* 0x00000004ffac7435 */ /* 0x000fe200000001ff */
[----:B------:R-:W-:-:S05]  /*5ec0*/  MOV R158, R169 ;  /* 0x000000a9009e7202 */ /* 0x000fca0000000f00 */
[----:B------:R-:W-:-:S05]  /*5ed0*/  FADD.FTZ R158, R159, R158 ;  /* 0x0000009e9f9e7221 */ /* 0x000fca0000010000 */
[----:B------:R-:W-:-:S07]  /*5ee0*/  MOV R171, R158 ;  /* 0x0000009e00ab7202 */ /* 0x000fce0000000f00 */
[----:B------:R-:W-:Y:S05]  /*5ef0*/  WARPSYNC.COLLECTIVE R170, `(.L_x_40239) ;  /* 0x00000000aa087348 */ /* 0x000fea0003c00000 */
[----:B------:R0:W1:Y:S02]  /*5f00*/  SHFL.BFLY P6, R169, R171, R172, R173 ;  /* 0x0c0000acaba97389 */ /* 0x00006400000c00ad */
[----:B01----:R-:W-:Y:S01]  /*5f10*/  ENDCOLLECTIVE ;  /* 0x000000000000791b */ /* 0x003fe20003800000 */
.L_x_40239:
[----:B------:R-:W-:Y:S01]  /*5f20*/  HFMA2.MMA R172, -RZ, RZ, 0, 4.76837158203125e-07 ;  /* 0x00000008ffac7435 */ /* 0x000fe200000001ff */
[----:B------:R-:W-:-:S05]  /*5f30*/  MOV R165, R169 ;  /* 0x000000a900a57202 */ /* 0x000fca0000000f00 */
[----:B------:R-:W-:-:S05]  /*5f40*/  FADD.FTZ R165, R158, R165 ;  /* 0x000000a59ea57221 */ /* 0x000fca0000010000 */
[----:B------:R-:W-:-:S07]  /*5f50*/  MOV R171, R165 ;  /* 0x000000a500ab7202 */ /* 0x000fce0000000f00 */
[----:B------:R-:W-:Y:S05]  /*5f60*/  WARPSYNC.COLLECTIVE R170, `(.L_x_40240) ;  /* 0x00000000aa087348 */ /* 0x000fea0003c00000 */
[----:B------:R0:W1:Y:S02]  /*5f70*/  SHFL.BFLY P6, R169, R171, R172, R173 ;  /* 0x0c0000acaba97389 */ /* 0x00006400000c00ad */
[----:B01----:R-:W-:Y:S01]  /*5f80*/  ENDCOLLECTIVE ;  /* 0x000000000000791b */ /* 0x003fe20003800000 */
.L_x_40240:
[----:B------:R-:W-:Y:S01]  /*5f90*/  HFMA2.MMA R172, -RZ, RZ, 0, 9.5367431640625e-07 ;  /* 0x00000010ffac7435 */ /* 0x000fe200000001ff */
[----:B------:R-:W-:-:S05]  /*5fa0*/  MOV R164, R169 ;  /* 0x000000a900a47202 */ /* 0x000fca0000000f00 */
[----:B------:R-:W-:-:S05]  /*5fb0*/  FADD.FTZ R164, R165, R164 ;  /* 0x000000a4a5a47221 */ /* 0x000fca0000010000 */
[----:B------:R-:W-:-:S07]  /*5fc0*/  MOV R171, R164 ;  /* 0x000000a400ab7202 */ /* 0x000fce0000000f00 */
[----:B------:R-:W-:Y:S05]  /*5fd0*/  WARPSYNC.COLLECTIVE R170, `(.L_x_40241) ;  /* 0x00000000aa087348 */ /* 0x000fea0003c00000 */
[----:B------:R0:W1:Y:S02]  /*5fe0*/  SHFL.BFLY P6, R169, R171, R172, R173 ;  /* 0x0c0000acaba97389 */ /* 0x00006400000c00ad */
[----:B01----:R-:W-:Y:S01]  /*5ff0*/  ENDCOLLECTIVE ;  /* 0x000000000000791b */ /* 0x003fe20003800000 */
.L_x_40241:
[----:B------:R-:W-:Y:S05]  /*6000*/  BRA `(.L_x_40242) ;  /* 0xffffffe000bc7947 */ /* 0x000fea000383ffff */
.L_x_40243:
        /* <DEDUP_REMOVED lines=15> */
.L_x_44481:


//--------------------- .text._ZN10layer_norm13ln_fwd_kernelINS_13Kernel_traitsIfffffjLj1536ELj1ELj4ELj1ELj16ENS_18Kernel_traits_baseILj1536EfffffjLj128EEEEELb0ELb0ELb1ELb1EEEvNS_9FwdParamsE --------------------------
	.section	.text._ZN10layer_norm13ln_fwd_kernelINS_13Kernel_traitsIfffffjLj1536ELj1ELj4ELj1ELj16ENS_18Kernel_traits_baseILj1536EfffffjLj128EEEEELb0ELb0ELb1ELb1EEEvNS_9FwdParamsE,"ax",@progbits
	.align	128
        .global         _ZN10layer_norm13ln_fwd_kernelINS_13Kernel_traitsIfffffjLj1536ELj1ELj4ELj1ELj16ENS_18Kernel_traits_baseILj1536EfffffjLj128EEEEELb0ELb0ELb1ELb1EEEvNS_9FwdParamsE
        .type           _ZN10layer_norm13ln_fwd_kernelINS_13Kernel_traitsIfffffjLj1536ELj1ELj4ELj1ELj16ENS_18Kernel_traits_baseILj1536EfffffjLj128EEEEELb0ELb0ELb1ELb1EEEvNS_9FwdParamsE,@function
        .size           _ZN10layer_norm13ln_fwd_kernelINS_13Kernel_traitsIfffffjLj1536ELj1ELj4ELj1ELj16ENS_18Kernel_traits_baseILj1536EfffffjLj128EEEEELb0ELb0ELb1ELb1EEEvNS_9FwdParamsE,(.L_x_44482 - _ZN10layer_norm13ln_fwd_kernelINS_13Kernel_traitsIfffffjLj1536ELj1ELj4ELj1ELj16ENS_18Kernel_traits_baseILj1536EfffffjLj128EEEEELb0ELb0ELb1ELb1EEEvNS_9FwdParamsE)
        .other          _ZN10layer_norm13ln_fwd_kernelINS_13Kernel_traitsIfffffjLj1536ELj1ELj4ELj1ELj16ENS_18Kernel_traits_baseILj1536EfffffjLj128EEEEELb0ELb0ELb1ELb1EEEvNS_9FwdParamsE,@"STO_CUDA_ENTRY STV_DEFAULT"
_ZN10layer_norm13ln_fwd_kernelINS_13Kernel_traitsIfffffjLj1536ELj1ELj4ELj1ELj16ENS_18Kernel_traits_baseILj1536EfffffjLj128EEEEELb0ELb0ELb1ELb1EEEvNS_9FwdParamsE:
.text._ZN10layer_norm13ln_fwd_kernelINS_13Kernel_traitsIfffffjLj1536ELj1ELj4ELj1ELj16ENS_18Kernel_traits_baseILj1536EfffffjLj128EEEEELb0ELb0ELb1ELb1EEEvNS_9FwdParamsE:
        /* <DEDUP_REMOVED lines=70> */
[----:B0-----:R-:W-:-:S02]  /*0460*/  MOV R2, R102 ;  /* 0x0000006600027202 */ /* 0x001fc40000000f00 */
[----:B------:R-:W-:Y:S01]  /*0470*/  ISETP.NE.AND P4, PT, RZ, UR6, PT ;  /* 0x00000006ff007c0c */ /* 0x000fe2000bf85270 */
[----:B------:R-:W-:-:S12]  /*0480*/  ULDC UR6, c[0x0][0x29c] ;  /* 0x0000a70000067ab9 */ /* 0x000fd80000000800 */
.L_x_40343:
[----:B------:R-:W0:Y:S08]  /*0490*/  LDC.64 R108, c[0x0][0x280] ;  /* 0x0000a000ff6c7b82 */ /* 0x000e300000000a00 */
[----:B------:R-:W2:Y:S08]  /*04a0*/  LDC.64 R162, c[0x0][0x230] ;  /* 0x00008c00ffa27b82 */ /* 0x000eb00000000a00 */
[----:B------:R-:W3:Y:S01]  /*04b0*/  LDC R157, c[0x0][0x218] ;  /* 0x00008600ff9d7b82 */ /* 0x000ee20000000800 */
[----:B0-----:R-:W-:-:S07]  /*04c0*/  IMAD.WIDE R108, R2, 0x4, R108 ;  /* 0x00000004026c7825 */ /* 0x001fce00078e026c */
[----:B------:R-:W0:Y:S01]  /*04d0*/  LDC.64 R160, c[0x0][0x288] ;  /* 0x0000a200ffa07b82 */ /* 0x000e220000000a00 */
[----:B------:R-:W4:Y:S01]  /*04e0*/  LDG.E R114, desc[UR4][R108.64] ;  /* 0x000000046c727981 */ /* 0x000f22000c1e1900 */
[----:B--2---:R-:W-:Y:S01]  /*04f0*/  ISETP.NE.U32.AND P0, PT, R162, RZ, PT ;  /* 0x000000ffa200720c */ /* 0x004fe20003f05070 */
[----:B------:R-:W-:-:S05]  /*0500*/  HFMA2.MMA R156, -RZ, RZ, 0, 0 ;  /* 0x00000000ff9c7435 */ /* 0x000fca00000001ff */
[----:B------:R-:W2:Y:S01]  /*0510*/  LDC.64 R116, c[0x0][0x238] ;  /* 0x00008e00ff747b82 */ /* 0x000ea20000000a00 */
[----:B------:R-:W-:Y:S01]  /*0520*/  ISETP.NE.AND.EX P0, PT, R163, RZ, PT, P0 ;  /* 0x000000ffa300720c */ /* 0x000fe20003f05300 */
[----:B---3--:R-:W-:-:S05]  /*0530*/  IMAD R3, R2, R157, RZ ;  /* 0x0000009d02037224 */ /* 0x008fca00078e02ff */
[----:B------:R-:W-:-:S07]  /*0540*/  SHF.R.S32.HI R112, RZ, 0x1f, R3 ;  /* 0x0000001fff707819 */ /* 0x000fce0000011403 */
[----:B------:R-:W3:Y:S01]  /*0550*/  @P0 LDC.64 R110, c[0x0][0x230] ;  /* 0x00008c00ff6e0b82 */ /* 0x000ee20000000a00 */
[----:B------:R-:W-:-:S04]  /*0560*/  LEA.HI R3, R112, R3, RZ, 0x2 ;  /* 0x0000000370037211 */ /* 0x000fc800078f10ff */
[----:B------:R-:W-:Y:S01]  /*0570*/  LEA.HI.SX32 R3, R3, R0, 0x1e ;  /* 0x0000000003037211 */ /* 0x000fe200078ff2ff */
[----:B0-----:R-:W-:-:S06]  /*0580*/  IMAD.WIDE R160, R2, 0x4, R160 ;  /* 0x0000000402a07825 */ /* 0x001fcc00078e02a0 */
[----:B-----5:R0:W5:Y:S01]  /*0590*/  LDG.E R160, desc[UR4][R160.64] ;  /* 0x00000004a0a07981 */ /* 0x020162000c1e1900 */
[----:B---3--:R-:W-:-:S05]  /*05a0*/  @P0 IMAD.WIDE.U32 R110, R3, 0x10, R110 ;  /* 0x00000010036e0825 */ /* 0x008fca00078e006e */
[----:B-1----:R-:W3:Y:S01]  /*05b0*/  @P0 LDG.E.128 R100, desc[UR4][R110.64] ;  /* 0x000000046e640981 */ /* 0x002ee2000c1e1d00 */
[----:B----4-:R-:W-:-:S13]  /*05c0*/  ISETP.GE.AND P5, PT, R114, 0x1, PT ;  /* 0x000000017200780c */ /* 0x010fda0003fa6270 */
[----:B------:R-:W1:Y:S01]  /*05d0*/  @P5 LDC.64 R108, c[0x0][0x220] ;  /* 0x00008800ff6c5b82 */ /* 0x000e620000000a00 */
[----:B------:R-:W-:-:S05]  /*05e0*/  @P5 IADD3 R112, R114, -0x1, RZ ;  /* 0xffffffff72705810 */ /* 0x000fca0007ffe0ff */
[----:B------:R-:W-:-:S05]  /*05f0*/  @P5 IMAD R112, R112, R157, RZ ;  /* 0x0000009d70705224 */ /* 0x000fca00078e02ff */
[----:B------:R-:W-:-:S04]  /*0600*/  @P5 SHF.R.S32.HI R113, RZ, 0x1f, R112 ;  /* 0x0000001fff715819 */ /* 0x000fc80000011470 */
[----:B------:R-:W-:Y:S02]  /*0610*/  @P5 LEA.HI R115, R113, R112, RZ, 0x2 ;  /* 0x0000007071735211 */ /* 0x000fe400078f10ff */
[----:B------:R-:W-:Y:S01]  /*0620*/  ISETP.GT.AND P6, PT, R114, RZ, PT ;  /* 0x000000ff7200720c */ /* 0x000fe20003fc4270 */
[----:B------:R-:W4:Y:S01]  /*0630*/  @P0 LDC.64 R112, c[0x0][0x230] ;  /* 0x00008c00ff700b82 */ /* 0x000f220000000a00 */
[----:B------:R-:W-:-:S05]  /*0640*/  @P5 LEA.HI.SX32 R156, R115, R0, 0x1e ;  /* 0x00000000739c5211 */ /* 0x000fca00078ff2ff */
[----:B-1----:R-:W-:-:S05]  /*0650*/  @P5 IMAD.WIDE.U32 R108, R156, 0x10, R108 ;  /* 0x000000109c6c5825 */ /* 0x002fca00078e006c */
[----:B------:R0:W5:Y:S01]  /*0660*/  @P5 LDG.E.128 R104, desc[UR4][R108.64] ;  /* 0x000000046c685981 */ /* 0x000162000c1e1d00 */
[----:B------:R-:W-:-:S04]  /*0670*/  @!P6 ISETP.NE.U32.AND P1, PT, R162, RZ, PT ;  /* 0x000000ffa200e20c */ /* 0x000fc80003f25070 */
[----:B------:R-:W-:Y:S02]  /*0680*/  @!P6 ISETP.NE.AND.EX P2, PT, R163, RZ, PT, P1 ;  /* 0x000000ffa300e20c */ /* 0x000fe40003f45310 */
[C---:B------:R-:W-:Y:S02]  /*0690*/  @!P6 ISETP.NE.U32.AND P3, PT, R162.reuse, RZ, PT ;  /* 0x000000ffa200e20c */ /* 0x040fe40003f65070 */
[----:B---3--:R-:W-:Y:S02]  /*06a0*/  @!P6 FSEL R153, R101, RZ, P2 ;  /* 0x000000ff6599e208 */ /* 0x008fe40001000000 */
[C---:B------:R-:W-:Y:S02]  /*06b0*/  @!P6 ISETP.NE.U32.AND P1, PT, R162.reuse, RZ, PT ;  /* 0x000000ffa200e20c */ /* 0x040fe40003f25070 */
[----:B------:R-:W-:Y:S02]  /*06c0*/  @!P6 ISETP.NE.U32.AND P2, PT, R162, RZ, PT ;  /* 0x000000ffa200e20c */ /* 0x000fe40003f45070 */
[----:B------:R-:W-:Y:S01]  /*06d0*/  IADD3 R121, R3, 0x20, RZ ;  /* 0x0000002003797810 */ /* 0x000fe20007ffe0ff */
[----:B------:R-:W-:Y:S01]  /*06e0*/  BSSY B0, `(.L_x_40244) ;  /* 0x000000c000007945 */ /* 0x000fe20003800000 */
[----:B------:R-:W-:-:S02]  /*06f0*/  @!P6 ISETP.NE.AND.EX P3, PT, R163, RZ, PT, P3 ;  /* 0x000000ffa300e20c */ /* 0x000fc40003f65330 */
[C---:B------:R-:W-:Y:S02]  /*0700*/  @!P6 ISETP.NE.AND.EX P1, PT, R163.reuse, RZ, PT, P1 ;  /* 0x000000ffa300e20c */ /* 0x040fe40003f25310 */
[----:B------:R-:W-:Y:S01]  /*0710*/  @!P6 ISETP.NE.AND.EX P2, PT, R163, RZ, PT, P2 ;  /* 0x000000ffa300e20c */ /* 0x000fe20003f45320 */
[----:B--2---:R-:W-:Y:S01]  /*0720*/  IMAD.WIDE.U32 R110, R3, 0x10, R116 ;  /* 0x00000010036e7825 */ /* 0x004fe200078e0074 */
[----:B------:R-:W-:Y:S02]  /*0730*/  @!P6 FSEL R154, R102, RZ, P1 ;  /* 0x000000ff669ae208 */ /* 0x000fe40000800000 */
[----:B------:R-:W-:Y:S01]  /*0740*/  @!P6 FSEL R155, R103, RZ, P2 ;  /* 0x000000ff679be208 */ /* 0x000fe20001000000 */
[----:B----4-:R-:W-:Y:S01]  /*0750*/  @P0 IMAD.WIDE.U32 R112, R121, 0x10, R112 ;  /* 0x0000001079700825 */ /* 0x010fe200078e0070 */
[----:B------:R-:W-:Y:S01]  /*0760*/  @!P6 FSEL R152, R100, RZ, P3 ;  /* 0x000000ff6498e208 */ /* 0x000fe20001800000 */
[----:B0-----:R-:W-:Y:S06]  /*0770*/  @!P6 BRA `(.L_x_40245) ;  /* 0x000000000008e947 */ /* 0x001fec0003800000 */
[----:B-----5:R-:W-:-:S04]  /*0780*/  FMUL.FTZ R152, R104, UR6 ;  /* 0x0000000668987c20 */ /* 0x020fc80008410000 */
[----:B------:R-:W-:-:S07]  /*0790*/  @P0 FADD.FTZ R152, R100, R152 ;  /* 0x0000009864980221 */ /* 0x000fce0000010000 */
.L_x_40245:
[----:B------:R-:W-:Y:S05]  /*07a0*/  BSYNC B0 ;  /* 0x0000000000007941 */ /* 0x000fea0003800000 */
.L_x_40244:
[----:B------:R-:W-:Y:S04]  /*07b0*/  BSSY B0, `(.L_x_40246) ;  /* 0x0000004000007945 */ /* 0x000fe80003800000 */
[----:B------:R-:W-:Y:S05]  /*07c0*/  @!P6 BRA `(.L_x_40247) ;  /* 0x000000000008e947 */ /* 0x000fea0003800000 */
[----:B-----5:R-:W-:-:S04]  /*07d0*/  FMUL.FTZ R153, R105, UR6 ;  /* 0x0000000669997c20 */ /* 0x020fc80008410000 */
[----:B------:R-:W-:-:S07]  /*07e0*/  @P0 FADD.FTZ R153, R101, R153 ;  /* 0x0000009965990221 */ /* 0x000fce0000010000 */
.L_x_40247:
[----:B------:R-:W-:Y:S05]  /*07f0*/  BSYNC B0 ;  /* 0x0000000000007941 */ /* 0x000fea0003800000 */
.L_x_40246:
[----:B------:R-:W-:Y:S04]  /*0800*/  BSSY B0, `(.L_x_40248) ;  /* 0x0000004000007945 */ /* 0x000fe80003800000 */
[----:B------:R-:W-:Y:S05]  /*0810*/  @!P6 BRA `(.L_x_40249) ;  /* 0x000000000008e947 */ /* 0x000fea0003800000 */
[----:B-----5:R-:W-:-:S04]  /*0820*/  FMUL.FTZ R154, R106, UR6 ;  /* 0x000000066a9a7c20 */ /* 0x020fc80008410000 */
[----:B------:R-:W-:-:S07]  /*0830*/  @P0 FADD.FTZ R154, R102, R154 ;  /* 0x0000009a669a0221 */ /* 0x000fce0000010000 */
.L_x_40249:
[----:B------:R-:W-:Y:S05]  /*0840*/  BSYNC B0 ;  /* 0x0000000000007941 */ /* 0x000fea0003800000 */
.L_x_40248:
[----:B------:R-:W-:Y:S04]  /*0850*/  BSSY B0, `(.L_x_40250) ;  /* 0x0000004000007945 */ /* 0x000fe80003800000 */
[----:B------:R-:W-:Y:S05]  /*0860*/  @!P6 BRA `(.L_x_40251) ;  /* 0x000000000008e947 */ /* 0x000fea0003800000 */
[----:B-----5:R-:W-:-:S04]  /*0870*/  FMUL.FTZ R155, R107, UR6 ;  /* 0x000000066b9b7c20 */ /* 0x020fc80008410000 */
[----:B------:R-:W-:-:S07]  /*0880*/  @P0 FADD.FTZ R155, R103, R155 ;  /* 0x0000009b679b0221 */ /* 0x000fce0000010000 */
.L_x_40251:
[----:B------:R-:W-:Y:S05]  /*0890*/  BSYNC B0 ;  /* 0x0000000000007941 */ /* 0x000fea0003800000 */
.L_x_40250:
[----:B------:R-:W0:Y:S01]  /*08a0*/  @P5 LDC.64 R108, c[0x0][0x220] ;  /* 0x00008800ff6c5b82 */ /* 0x000e220000000a00 */
[----:B------:R1:W-:Y:S01]  /*08b0*/  STG.E.128 desc[UR4][R110.64], R152 ;  /* 0x000000986e007986 */ /* 0x0003e2000c101d04 */
[----:B------:R-:W-:-:S03]  /*08c0*/  @P5 IADD3 R119, R156, 0x20, RZ ;  /* 0x000000209c775810 */ /* 0x000fc60007ffe0ff */
[----:B------:R2:W3:Y:S01]  /*08d0*/  @P0 LDG.E.128 R100, desc[UR4][R112.64] ;  /* 0x0000000470640981 */ /* 0x0004e2000c1e1d00 */
[----:B------:R-:W-:Y:S02]  /*08e0*/  @!P6 ISETP.NE.U32.AND P1, PT, R162, RZ, PT ;  /* 0x000000ffa200e20c */ /* 0x000fe40003f25070 */
[----:B------:R-:W2:Y:S02]  /*08f0*/  @P0 LDC.64 R114, c[0x0][0x230] ;  /* 0x00008c00ff720b82 */ /* 0x000ea40000000a00 */
        /* <DEDUP_REMOVED lines=10> */
[----:B--2---:R-:W-:Y:S01]  /*09a0*/  @P0 IMAD.WIDE.U32 R112, R123, 0x10, R114 ;  /* 0x000000107b700825 */ /* 0x004fe200078e0072 */
[----:B---3--:R-:W-:-:S02]  /*09b0*/  @!P6 FSEL R149, R101, RZ, P2 ;  /* 0x000000ff6595e208 */ /* 0x008fc40001000000 */
        /* <DEDUP_REMOVED lines=8> */
.L_x_40253:
[----:B------:R-:W-:Y:S05]  /*0a40*/  BSYNC B0 ;  /* 0x0000000000007941 */ /* 0x000fea0003800000 */
.L_x_40252:
[----:B------:R-:W-:Y:S04]  /*0a50*/  BSSY B0, `(.L_x_40254) ;  /* 0x0000004000007945 */ /* 0x000fe80003800000 */
[----:B------:R-:W-:Y:S05]  /*0a60*/  @!P6 BRA `(.L_x_40255) ;  /* 0x000000000008e947 */ /* 0x000fea0003800000 */
[----:B-----5:R-:W-:-:S04]  /*0a70*/  FMUL.FTZ R149, R105, UR6 ;  /* 0x0000000669957c20 */ /* 0x020fc80008410000 */
[----:B------:R-:W-:-:S07]  /*0a80*/  @P0 FADD.FTZ R149, R101, R149 ;  /* 0x0000009565950221 */ /* 0x000fce0000010000 */
.L_x_40255:
[----:B------:R-:W-:Y:S05]  /*0a90*/  BSYNC B0 ;  /* 0x0000000000007941 */ /* 0x000fea0003800000 */
.L_x_40254:
[----:B------:R-:W-:Y:S04]  /*0aa0*/  BSSY B0, `(.L_x_40256) ;  /* 0x0000004000007945 */ /* 0x000fe80003800000 */
[----:B------:R-:W-:Y:S05]  /*0ab0*/  @!P6 BRA `(.L_x_40257) ;  /* 0x000000000008e947 */ /* 0x000fea0003800000 */
[----:B-----5:R-:W-:-:S04]  /*0ac0*/  FMUL.FTZ R150, R106, UR6 ;  /* 0x000000066a967c20 */ /* 0x020fc80008410000 */
[----:B------:R-:W-:-:S07]  /*0ad0*/  @P0 FADD.FTZ R150, R102, R150 ;  /* 0x0000009666960221 */ /* 0x000fce0000010000 */
.L_x_40257:
[----:B------:R-:W-:Y:S05]  /*0ae0*/  BSYNC B0 ;  /* 0x0000000000007941 */ /* 0x000fea0003800000 */
.L_x_40256:
[----:B------:R-:W-:Y:S04]  /*0af0*/  BSSY B0, `(.L_x_40258) ;  /* 0x0000004000007945 */ /* 0x000fe80003800000 */
[----:B------:R-:W-:Y:S05]  /*0b00*/  @!P6 BRA `(.L_x_40259) ;  /* 0x000000000008e947 */ /* 0x000fea0003800000 */
[----:B-----5:R-:W-:-:S04]  /*0b10*/  FMUL.FTZ R151, R107, UR6 ;  /* 0x000000066b977c20 */ /* 0x020fc80008410000 */
[----:B------:R-:W-:-:S07]  /*0b20*/  @P0 FADD.FTZ R151, R103, R151 ;  /* 0x0000009767970221 */ /* 0x000fce0000010000 */
.L_x_40259:
[----:B------:R-:W-:Y:S05]  /*0b30*/  BSYNC B0 ;  /* 0x0000000000007941 */ /* 0x000fea0003800000 */
.L_x_40258:
        /* <DEDUP_REMOVED lines=26> */
.L_x_40261:
[----:B------:R-:W-:Y:S05]  /*0ce0*/  BSYNC B0 ;  /* 0x0000000000007941 */ /* 0x000fea0003800000 */
.L_x_40260:
[----:B------:R-:W-:Y:S04]  /*0cf0*/  BSSY B0, `(.L_x_40262) ;  /* 0x0000004000007945 */ /* 0x000fe80003800000 */
[----:B------:R-:W-:Y:S05]  /*0d00*/  @!P6 BRA `(.L_x_40263) ;  /* 0x000000000008e947 */ /* 0x000fea0003800000 */
[----:B-----5:R-:W-:-:S04]  /*0d10*/  FMUL.FTZ R145, R105, UR6 ;  /* 0x0000000669917c20 */ /* 0x020fc80008410000 */
[----:B------:R-:W-:-:S07]  /*0d20*/  @P0 FADD.FTZ R145, R101, R145 ;  /* 0x0000009165910221 */ /* 0x000fce0000010000 */
.L_x_40263:
[----:B------:R-:W-:Y:S05]  /*0d30*/  BSYNC B0 ;  /* 0x0000000000007941 */ /* 0x000fea0003800000 */
.L_x_40262:
[----:B------:R-:W-:Y:S04]  /*0d40*/  BSSY B0, `(.L_x_40264) ;  /* 0x0000004000007945 */ /* 0x000fe80003800000 */
[----:B------:R-:W-:Y:S05]  /*0d50*/  @!P6 BRA `(.L_x_40265) ;  /* 0x000000000008e947 */ /* 0x000fea0003800000 */
[----:B-----5:R-:W-:-:S04]  /*0d60*/  FMUL.FTZ R146, R106, UR6 ;  /* 0x000000066a927c20 */ /* 0x020fc80008410000 */
[----:B------:R-:W-:-:S07]  /*0d70*/  @P0 FADD.FTZ R146, R102, R146 ;  /* 0x0000009266920221 */ /* 0x000fce0000010000 */
.L_x_40265:
[----:B------:R-:W-:Y:S05]  /*0d80*/  BSYNC B0 ;  /* 0x0000000000007941 */ /* 0x000fea0003800000 */
.L_x_40264:
[----:B------:R-:W-:Y:S04]  /*0d90*/  BSSY B0, `(.L_x_40266) ;  /* 0x0000004000007945 */ /* 0x000fe80003800000 */
[----:B------:R-:W-:Y:S05]  /*0da0*/  @!P6 BRA `(.L_x_40267) ;  /* 0x000000000008e947 */ /* 0x000fea0003800000 */
[----:B-----5:R-:W-:-:S04]  /*0db0*/  FMUL.FTZ R147, R107, UR6 ;  /* 0x000000066b937c20 */ /* 0x020fc80008410000 */
[----:B------:R-:W-:-:S07]  /*0dc0*/  @P0 FADD.FTZ R147, R103, R147 ;  /* 0x0000009367930221 */ /* 0x000fce0000010000 */
.L_x_40267:
[----:B------:R-:W-:Y:S05]  /*0dd0*/  BSYNC B0 ;  /* 0x0000000000007941 */ /* 0x000fea0003800000 */
.L_x_40266:
        /* <DEDUP_REMOVED lines=26> */
.L_x_40269:
[----:B------:R-:W-:Y:S05]  /*0f80*/  BSYNC B0 ;  /* 0x0000000000007941 */ /* 0x000fea0003800000 */
.L_x_40268:
[----:B------:R-:W-:Y:S04]  /*0f90*/  BSSY B0, `(.L_x_40270) ;  /* 0x0000004000007945 */ /* 0x000fe80003800000 */
[----:B------:R-:W-:Y:S05]  /*0fa0*/  @!P6 BRA `(.L_x_40271) ;  /* 0x000000000008e947 */ /* 0x000fea0003800000 */
[----:B-----5:R-:W-:-:S04]  /*0fb0*/  FMUL.FTZ R141, R105, UR6 ;  /* 0x00000006698d7c20 */ /* 0x020fc80008410000 */
[----:B------:R-:W-:-:S07]  /*0fc0*/  @P0 FADD.FTZ R141, R101, R141 ;  /* 0x0000008d658d0221 */ /* 0x000fce0000010000 */
.L_x_40271:
[----:B------:R-:W-:Y:S05]  /*0fd0*/  BSYNC B0 ;  /* 0x0000000000007941 */ /* 0x000fea0003800000 */
.L_x_40270:
[----:B------:R-:W-:Y:S04]  /*0fe0*/  BSSY B0, `(.L_x_40272) ;  /* 0x0000004000007945 */ /* 0x000fe80003800000 */
[----:B------:R-:W-:Y:S05]  /*0ff0*/  @!P6 BRA `(.L_x_40273) ;  /* 0x000000000008e947 */ /* 0x000fea0003800000 */
[----:B-----5:R-:W-:-:S04]  /*1000*/  FMUL.FTZ R142, R106, UR6 ;  /* 0x000000066a8e7c20 */ /* 0x020fc80008410000 */
[----:B------:R-:W-:-:S07]  /*1010*/  @P0 FADD.FTZ R142, R102, R142 ;  /* 0x0000008e668e0221 */ /* 0x000fce0000010000 */
.L_x_40273:
[----:B------:R-:W-:Y:S05]  /*1020*/  BSYNC B0 ;  /* 0x0000000000007941 */ /* 0x000fea0003800000 */
.L_x_40272:
[----:B------:R-:W-:Y:S04]  /*1030*/  BSSY B0, `(.L_x_40274) ;  /* 0x0000004000007945 */ /* 0x000fe80003800000 */
[----:B------:R-:W-:Y:S05]  /*1040*/  @!P6 BRA `(.L_x_40275) ;  /* 0x000000000008e947 */ /* 0x000fea0003800000 */
[----:B-----5:R-:W-:-:S04]  /*1050*/  FMUL.FTZ R143, R107, UR6 ;  /* 0x000000066b8f7c20 */ /* 0x020fc80008410000 */
[----:B------:R-:W-:-:S07]  /*1060*/  @P0 FADD.FTZ R143, R103, R143 ;  /* 0x0000008f678f0221 */ /* 0x000fce0000010000 */
.L_x_40275:
[----:B------:R-:W-:Y:S05]  /*1070*/  BSYNC B0 ;  /* 0x0000000000007941 */ /* 0x000fea0003800000 */
.L_x_40274:
        /* <DEDUP_REMOVED lines=26> */
.L_x_40277:
[----:B------:R-:W-:Y:S05]  /*1220*/  BSYNC B0 ;  /* 0x0000000000007941 */ /* 0x000fea0003800000 */
.L_x_40276:
[----:B------:R-:W-:Y:S04]  /*1230*/  BSSY B0, `(.L_x_40278) ;  /* 0x0000004000007945 */ /* 0x000fe80003800000 */
[----:B------:R-:W-:Y:S05]  /*1240*/  @!P6 BRA `(.L_x_40279) ;  /* 0x000000000008e947 */ /* 0x000fea0003800000 */
[----:B-----5:R-:W-:-:S04]  /*1250*/  FMUL.FTZ R137, R105, UR6 ;  /* 0x0000000669897c20 */ /* 0x020fc80008410000 */
[----:B------:R-:W-:-:S07]  /*1260*/  @P0 FADD.FTZ R137, R101, R137 ;  /* 0x0000008965890221 */ /* 0x000fce0000010000 */
.L_x_40279:
[----:B------:R-:W-:Y:S05]  /*1270*/  BSYNC B0 ;  /* 0x0000000000007941 */ /* 0x000fea0003800000 */
.L_x_40278:
[----:B------:R-:W-:Y:S04]  /*1280*/  BSSY B0, `(.L_x_40280) ;  /* 0x0000004000007945 */ /* 0x000fe80003800000 */
[----:B------:R-:W-:Y:S05]  /*1290*/  @!P6 BRA `(.L_x_40281) ;  /* 0x000000000008e947 */ /* 0x000fea0003800000 */
[----:B-----5:R-:W-:-:S04]  /*12a0*/  FMUL.FTZ R138, R106, UR6 ;  /* 0x000000066a8a7c20 */ /* 0x020fc80008410000 */
[----:B------:R-:W-:-:S07]  /*12b0*/  @P0 FADD.FTZ R138, R102, R138 ;  /* 0x0000008a668a0221 */ /* 0x000fce0000010000 */
.L_x_40281:
[----:B------:R-:W-:Y:S05]  /*12c0*/  BSYNC B0 ;  /* 0x0000000000007941 */ /* 0x000fea0003800000 */
.L_x_40280:
[----:B------:R-:W-:Y:S04]  /*12d0*/  BSSY B0, `(.L_x_40282) ;  /* 0x0000004000007945 */ /* 0x000fe80003800000 */
[----:B------:R-:W-:Y:S05]  /*12e0*/  @!P6 BRA `(.L_x_40283) ;  /* 0x000000000008e947 */ /* 0x000fea0003800000 */
[----:B-----5:R-:W-:-:S04]  /*12f0*/  FMUL.FTZ R139, R107, UR6 ;  /* 0x000000066b8b7c20 */ /* 0x020fc80008410000 */
[----:B------:R-:W-:-:S07]  /*1300*/  @P0 FADD.FTZ R139, R103, R139 ;  /* 0x0000008b678b0221 */ /* 0x000fce0000010000 */
.L_x_40283:
[----:B------:R-:W-:Y:S05]  /*1310*/  BSYNC B0 ;  /* 0x0000000000007941 */ /* 0x000fea0003800000 */
.L_x_40282:
[----:B------:R0:W-:Y:S01]  /*1320*/  STG.E.128 desc[UR4][R110.64], R136 ;  /* 0x000000886e007986 */ /* 0x0001e2000c101d04 */
[----:B------:R-:W1:Y:S03]  /*1330*/  @P5 LDC.64 R108, c[0x0][0x220] ;  /* 0x00008800ff6c5b82 */ /* 0x000e660000000a00 */
[----:B------:R-:W2:Y:S01]  /*1340*/  @P0 LDG.E.128 R100, desc[UR4][R114.64] ;  /* 0x0000000472640981 */ /* 0x000ea2000c1e1d00 */
[----:B------:R-:W-:-:S04]  /*1350*/  @P5 IADD3 R113, R156, 0xa0, RZ ;  /* 0x000000a09c715810 */ /* 0x000fc80007ffe0ff */
[----:B------:R-:W3:Y:S01]  /*1360*/  @P0 LDC.64 R118, c[0x0][0x230] ;  /* 0x00008c00ff760b82 */ /* 0x000ee20000000a00 */
[----:B------:R-:W-:-:S04]  /*1370*/  @!P6 ISETP.NE.U32.AND P1, PT, R162, RZ, PT ;  /* 0x000000ffa200e20c */ /* 0x000fc80003f25070 */
[----:B------:R-:W-:Y:S02]  /*1380*/  @!P6 ISETP.NE.AND.EX P2, PT, R163, RZ, PT, P1 ;  /* 0x000000ffa300e20c */ /* 0x000fe40003f45310 */
[C---:B------:R-:W-:Y:S02]  /*1390*/  @!P6 ISETP.NE.U32.AND P3, PT, R162.reuse, RZ, PT ;  /* 0x000000ffa200e20c */ /* 0x040fe40003f65070 */
[----:B------:R-:W-:Y:S02]  /*13a0*/  @!P6 ISETP.NE.U32.AND P1, PT, R162, RZ, PT ;  /* 0x000000ffa200e20c */ /* 0x000fe40003f25070 */
[----:B------:R-:W-:Y:S01]  /*13b0*/  IADD3 R125, R3, 0xc0, RZ ;  /* 0x000000c0037d7810 */ /* 0x000fe20007ffe0ff */
[----:B-1----:R-:W-:Y:S01]  /*13c0*/  @P5 IMAD.WIDE.U32 R108, R113, 0x10, R108 ;  /* 0x00000010716c5825 */ /* 0x002fe200078e006c */
[C---:B------:R-:W-:Y:S01]  /*13d0*/  @!P6 ISETP.NE.AND.EX P3, PT, R163.reuse, RZ, PT, P3 ;  /* 0x000000ffa300e20c */ /* 0x040fe20003f65330 */
[----:B------:R-:W-:Y:S01]  /*13e0*/  BSSY B0, `(.L_x_40284) ;  /* 0x000000e000007945 */ /* 0x000fe20003800000 */
[----:B------:R-:W-:-:S02]  /*13f0*/  @!P6 ISETP.NE.AND.EX P1, PT, R163, RZ, PT, P1 ;  /* 0x000000ffa300e20c */ /* 0x000fc40003f25310 */
[----:B-----5:R1:W5:Y:S01]  /*1400*/  @P5 LDG.E.128 R104, desc[UR4][R108.64] ;  /* 0x000000046c685981 */ /* 0x020362000c1e1d00 */
[----:B---3--:R-:W-:-:S04]  /*1410*/  @P0 IMAD.WIDE.U32 R118, R125, 0x10, R118 ;  /* 0x000000107d760825 */ /* 0x008fc800078e0076 */
[----:B-1----:R-:W-:Y:S01]  /*1420*/  IMAD.WIDE.U32 R108, R121, 0x10, R116 ;  /* 0x00000010796c7825 */ /* 0x002fe200078e0074 */
[----:B--2---:R-:W-:Y:S02]  /*1430*/  @!P6 FSEL R113, R101, RZ, P2 ;  /* 0x000000ff6571e208 */ /* 0x004fe40001000000 */
        /* <DEDUP_REMOVED lines=8> */
.L_x_40285:
[----:B------:R-:W-:Y:S05]  /*14c0*/  BSYNC B0 ;  /* 0x0000000000007941 */ /* 0x000fea0003800000 */
.L_x_40284:
[----:B------:R-:W-:Y:S04]  /*14d0*/  BSSY B0, `(.L_x_40286) ;  /* 0x0000004000007945 */ /* 0x000fe80003800000 */
[----:B------:R-:W-:Y:S05]  /*14e0*/  @!P6 BRA `(.L_x_40287) ;  /* 0x000000000008e947 */ /* 0x000fea0003800000 */
[----:B-----5:R-:W-:-:S04]  /*14f0*/  FMUL.FTZ R113, R105, UR6 ;  /* 0x0000000669717c20 */ /* 0x020fc80008410000 */
[----:B------:R-:W-:-:S07]  /*1500*/  @P0 FADD.FTZ R113, R101, R113 ;  /* 0x0000007165710221 */ /* 0x000fce0000010000 */
.L_x_40287:
[----:B------:R-:W-:Y:S05]  /*1510*/  BSYNC B0 ;  /* 0x0000000000007941 */ /* 0x000fea0003800000 */
.L_x_40286:
[----:B------:R-:W-:Y:S04]  /*1520*/  BSSY B0, `(.L_x_40288) ;  /* 0x0000004000007945 */ /* 0x000fe80003800000 */
[----:B------:R-:W-:Y:S05]  /*1530*/  @!P6 BRA `(.L_x_40289) ;  /* 0x000000000008e947 */ /* 0x000fea0003800000 */
[----:B-----5:R-:W-:-:S04]  /*1540*/  FMUL.FTZ R114, R106, UR6 ;  /* 0x000000066a727c20 */ /* 0x020fc80008410000 */
[----:B------:R-:W-:-:S07]  /*1550*/  @P0 FADD.FTZ R114, R102, R114 ;  /* 0x0000007266720221 */ /* 0x000fce0000010000 */
.L_x_40289:
[----:B------:R-:W-:Y:S05]  /*1560*/  BSYNC B0 ;  /* 0x0000000000007941 */ /* 0x000fea0003800000 */
.L_x_40288:
[----:B------:R-:W-:Y:S04]  /*1570*/  BSSY B0, `(.L_x_40290) ;  /* 0x0000004000007945 */ /* 0x000fe80003800000 */
[----:B------:R-:W-:Y:S05]  /*1580*/  @!P6 BRA `(.L_x_40291) ;  /* 0x000000000008e947 */ /* 0x000fea0003800000 */
[----:B-----5:R-:W-:-:S04]  /*1590*/  FMUL.FTZ R115, R107, UR6 ;  /* 0x000000066b737c20 */ /* 0x020fc80008410000 */
[----:B------:R-:W-:-:S07]  /*15a0*/  @P0 FADD.FTZ R115, R103, R115 ;  /* 0x0000007367730221 */ /* 0x000fce0000010000 */
.L_x_40291:
[----:B------:R-:W-:Y:S05]  /*15b0*/  BSYNC B0 ;  /* 0x0000000000007941 */ /* 0x000fea0003800000 */
.L_x_40290:
[----:B------:R0:W-:Y:S01]  /*15c0*/  STG.E.128 desc[UR4][R108.64], R112 ;  /* 0x000000706c007986 */ /* 0x0001e2000c101d04 */
[----:B------:R-:W1:Y:S03]  /*15d0*/  @P5 LDC.64 R110, c[0x0][0x220] ;  /* 0x00008800ff6e5b82 */ /* 0x000e660000000a00 */
[----:B------:R2:W0:Y:S01]  /*15e0*/  @P0 LDG.E.128 R100, desc[UR4][R118.64] ;  /* 0x0000000476640981 */ /* 0x000422000c1e1d00 */
[----:B------:R-:W-:-:S04]  /*15f0*/  @P5 IADD3 R121, R156, 0xc0, RZ ;  /* 0x000000c09c795810 */ /* 0x000fc80007ffe0ff */
[----:B------:R-:W3:Y:S01]  /*1600*/  @P0 LDC.64 R122, c[0x0][0x230] ;  /* 0x00008c00ff7a0b82 */ /* 0x000ee20000000a00 */
[----:B------:R-:W-:-:S04]  /*1610*/  @!P6 ISETP.NE.U32.AND P1, PT, R162, RZ, PT ;  /* 0x000000ffa200e20c */ /* 0x000fc80003f25070 */
[----:B------:R-:W-:Y:S02]  /*1620*/  @!P6 ISETP.NE.AND.EX P2, PT, R163, RZ, PT, P1 ;  /* 0x000000ffa300e20c */ /* 0x000fe40003f45310 */
        /* <DEDUP_REMOVED lines=9> */
[----:B---3--:R-:W-:Y:S01]  /*16c0*/  @P0 IMAD.WIDE.U32 R122, R127, 0x10, R122 ;  /* 0x000000107f7a0825 */ /* 0x008fe200078e007a */
[----:B0-----:R-:W-:Y:S02]  /*16d0*/  @!P6 FSEL R109, R101, RZ, P2 ;  /* 0x000000ff656de208 */ /* 0x001fe40001000000 */
[----:B------:R-:W-:Y:S02]  /*16e0*/  @!P6 ISETP.NE.U32.AND P2, PT, R162, RZ, PT ;  /* 0x000000ffa200e20c */ /* 0x000fe40003f45070 */
[----:B-1----:R-:W-:Y:S02]  /*16f0*/  @!P6 FSEL R110, R102, RZ, P1 ;  /* 0x000000ff666ee208 */ /* 0x002fe40000800000 */
[----:B------:R-:W-:-:S02]  /*1700*/  @!P6 ISETP.NE.AND.EX P2, PT, R163, RZ, PT, P2 ;  /* 0x000000ffa300e20c */ /* 0x000fc40003f45320 */
[----:B------:R-:W-:Y:S02]  /*1710*/  @!P6 FSEL R108, R100, RZ, P3 ;  /* 0x000000ff646ce208 */ /* 0x000fe40001800000 */
[----:B------:R-:W-:Y:S01]  /*1720*/  @!P6 FSEL R111, R103, RZ, P2 ;  /* 0x000000ff676fe208 */ /* 0x000fe20001000000 */
[----:B------:R-:W-:Y:S08]  /*1730*/  @!P6 BRA `(.L_x_40293) ;  /* 0x000000000008e947 */ /* 0x000ff00003800000 */
[----:B-----5:R-:W-:-:S04]  /*1740*/  FMUL.FTZ R108, R104, UR6 ;  /* 0x00000006686c7c20 */ /* 0x020fc80008410000 */
[----:B------:R-:W-:-:S07]  /*1750*/  @P0 FADD.FTZ R108, R100, R108 ;  /* 0x0000006c646c0221 */ /* 0x000fce0000010000 */
.L_x_40293:
[----:B------:R-:W-:Y:S05]  /*1760*/  BSYNC B0 ;  /* 0x0000000000007941 */ /* 0x000fea0003800000 */
.L_x_40292:
[----:B------:R-:W-:Y:S04]  /*1770*/  BSSY B0, `(.L_x_40294) ;  /* 0x0000004000007945 */ /* 0x000fe80003800000 */
[----:B------:R-:W-:Y:S05]  /*1780*/  @!P6 BRA `(.L_x_40295) ;  /* 0x000000000008e947 */ /* 0x000fea0003800000 */
[----:B-----5:R-:W-:-:S04]  /*1790*/  FMUL.FTZ R109, R105, UR6 ;  /* 0x00000006696d7c20 */ /* 0x020fc80008410000 */
[----:B------:R-:W-:-:S07]  /*17a0*/  @P0 FADD.FTZ R109, R101, R109 ;  /* 0x0000006d656d0221 */ /* 0x000fce0000010000 */
.L_x_40295:
[----:B------:R-:W-:Y:S05]  /*17b0*/  BSYNC B0 ;  /* 0x0000000000007941 */ /* 0x000fea0003800000 */
.L_x_40294:
[----:B------:R-:W-:Y:S04]  /*17c0*/  BSSY B0, `(.L_x_40296) ;  /* 0x0000004000007945 */ /* 0x000fe80003800000 */
[----:B------:R-:W-:Y:S05]  /*17d0*/  @!P6 BRA `(.L_x_40297) ;  /* 0x000000000008e947 */ /* 0x000fea0003800000 */
[----:B-----5:R-:W-:-:S04]  /*17e0*/  FMUL.FTZ R110, R106, UR6 ;  /* 0x000000066a6e7c20 */ /* 0x020fc80008410000 */
[----:B------:R-:W-:-:S07]  /*17f0*/  @P0 FADD.FTZ R110, R102, R110 ;  /* 0x0000006e666e0221 */ /* 0x000fce0000010000 */
.L_x_40297:
[----:B------:R-:W-:Y:S05]  /*1800*/  BSYNC B0 ;  /* 0x0000000000007941 */ /* 0x000fea0003800000 */
.L_x_40296:
[----:B------:R-:W-:Y:S04]  /*1810*/  BSSY B0, `(.L_x_40298) ;  /* 0x0000004000007945 */ /* 0x000fe80003800000 */
[----:B------:R-:W-:Y:S05]  /*1820*/  @!P6 BRA `(.L_x_40299) ;  /* 0x000000000008e947 */ /* 0x000fea0003800000 */
[----:B-----5:R-:W-:-:S04]  /*1830*/  FMUL.FTZ R111, R107, UR6 ;  /* 0x000000066b6f7c20 */ /* 0x020fc80008410000 */
[----:B------:R-:W-:-:S07]  /*1840*/  @P0 FADD.FTZ R111, R103, R111 ;  /* 0x0000006f676f0221 */ /* 0x000fce0000010000 */
.L_x_40299:
[----:B------:R-:W-:Y:S05]  /*1850*/  BSYNC B0 ;  /* 0x0000000000007941 */ /* 0x000fea0003800000 */
.L_x_40298:
[----:B------:R-:W0:Y:S01]  /*1860*/  @P5 LDC.64 R120, c[0x0][0x220] ;  /* 0x00008800ff785b82 */ /* 0x000e220000000a00 */
[----:B------:R1:W-:Y:S01]  /*1870*/  STG.E.128 desc[UR4][R118.64], R108 ;  /* 0x0000006c76007986 */ /* 0x0003e2000c101d04 */
[----:B------:R-:W-:-:S03]  /*1880*/  @P5 IADD3 R125, R156, 0xe0, RZ ;  /* 0x000000e09c7d5810 */ /* 0x000fc60007ffe0ff */
[----:B------:R2:W3:Y:S02]  /*1890*/  @P0 LDG.E.128 R100, desc[UR4][R122.64] ;  /* 0x000000047a640981 */ /* 0x0004e4000c1e1d00 */
[----:B0-----:R-:W-:Y:S02]  /*18a0*/  @P5 IMAD.WIDE.U32 R120, R125, 0x10, R120 ;  /* 0x000000107d785825 */ /* 0x001fe400078e0078 */
[----:B------:R-:W2:Y:S03]  /*18b0*/  @P0 LDC.64 R124, c[0x0][0x230] ;  /* 0x00008c00ff7c0b82 */ /* 0x000ea60000000a00 */
[----:B-----5:R1:W5:Y:S01]  /*18c0*/  @P5 LDG.E.128 R104, desc[UR4][R120.64] ;  /* 0x0000000478685981 */ /* 0x020362000c1e1d00 */
[C---:B------:R-:W-:Y:S01]  /*18d0*/  @!P6 ISETP.NE.U32.AND P1, PT, R162.reuse, RZ, PT ;  /* 0x000000ffa200e20c */ /* 0x040fe20003f25070 */
[----:B------:R-:W-:Y:S01]  /*18e0*/  BSSY B0, `(.L_x_40300) ;  /* 0x0000010000007945 */ /* 0x000fe20003800000 */
[----:B------:R-:W-:-:S02]  /*18f0*/  @!P6 ISETP.NE.U32.AND P2, PT, R162, RZ, PT ;  /* 0x000000ffa200e20c */ /* 0x000fc40003f45070 */
[----:B------:R-:W-:Y:S02]  /*1900*/  @!P6 ISETP.NE.AND.EX P3, PT, R163, RZ, PT, P1 ;  /* 0x000000ffa300e20c */ /* 0x000fe40003f65310 */
[----:B------:R-:W-:Y:S02]  /*1910*/  IADD3 R131, R3, 0x100, RZ ;  /* 0x0000010003837810 */ /* 0x000fe40007ffe0ff */
[----:B------:R-:W-:Y:S02]  /*1920*/  @!P6 ISETP.NE.U32.AND P1, PT, R162, RZ, PT ;  /* 0x000000ffa200e20c */ /* 0x000fe40003f25070 */
[C---:B------:R-:W-:Y:S02]  /*1930*/  @!P6 ISETP.NE.AND.EX P2, PT, R163.reuse, RZ, PT, P2 ;  /* 0x000000ffa300e20c */ /* 0x040fe40003f45320 */
[----:B------:R-:W-:Y:S01]  /*1940*/  @!P6 ISETP.NE.AND.EX P1, PT, R163, RZ, PT, P1 ;  /* 0x000000ffa300e20c */ /* 0x000fe20003f25310 */
[----:B--2---:R-:W-:Y:S01]  /*1950*/  @P0 IMAD.WIDE.U32 R122, R131, 0x10, R124 ;  /* 0x00000010837a0825 */ /* 0x004fe200078e007c */
[----:B---3--:R-:W-:-:S02]  /*1960*/  @!P6 FSEL R133, R101, RZ, P3 ;  /* 0x000000ff6585e208 */ /* 0x008fc40001800000 */
[----:B------:R-:W-:Y:S02]  /*1970*/  @!P6 ISETP.NE.U32.AND P3, PT, R162, RZ, PT ;  /* 0x000000ffa200e20c */ /* 0x000fe40003f65070 */
[----:B------:R-:W-:Y:S02]  /*1980*/  @!P6 FSEL R132, R100, RZ, P2 ;  /* 0x000000ff6484e208 */ /* 0x000fe40001000000 */
[----:B------:R-:W-:-:S04]  /*1990*/  @!P6 ISETP.NE.AND.EX P3, PT, R163, RZ, PT, P3 ;  /* 0x000000ffa300e20c */ /* 0x000fc80003f65330 */
[----:B------:R-:W-:Y:S01]  /*19a0*/  @!P6 FSEL R134, R102, RZ, P3 ;  /* 0x000000ff6686e208 */ /* 0x000fe20001800000 */
[----:B-1----:R-:W-:Y:S08]  /*19b0*/  @!P6 BRA `(.L_x_40301) ;  /* 0x000000000008e947 */ /* 0x002ff00003800000 */
[----:B-----5:R-:W-:-:S04]  /*19c0*/  FMUL.FTZ R132, R104, UR6 ;  /* 0x0000000668847c20 */ /* 0x020fc80008410000 */
[----:B------:R-:W-:-:S07]  /*19d0*/  @P0 FADD.FTZ R132, R100, R132 ;  /* 0x0000008464840221 */ /* 0x000fce0000010000 */
.L_x_40301:
[----:B------:R-:W-:Y:S05]  /*19e0*/  BSYNC B0 ;  /* 0x0000000000007941 */ /* 0x000fea0003800000 */
.L_x_40300:
[----:B------:R-:W-:Y:S04]  /*19f0*/  BSSY B0, `(.L_x_40302) ;  /* 0x0000004000007945 */ /* 0x000fe80003800000 */
[----:B------:R-:W-:Y:S05]  /*1a00*/  @!P6 BRA `(.L_x_40303) ;  /* 0x000000000008e947 */ /* 0x000fea0003800000 */
[----:B-----5:R-:W-:-:S04]  /*1a10*/  FMUL.FTZ R133, R105, UR6 ;  /* 0x0000000669857c20 */ /* 0x020fc80008410000 */
[----:B------:R-:W-:-:S07]  /*1a20*/  @P0 FADD.FTZ R133, R101, R133 ;  /* 0x0000008565850221 */ /* 0x000fce0000010000 */
.L_x_40303:
[----:B------:R-:W-:Y:S05]  /*1a30*/  BSYNC B0 ;  /* 0x0000000000007941 */ /* 0x000fea0003800000 */
.L_x_40302:
[----:B------:R-:W-:Y:S04]  /*1a40*/  BSSY B0, `(.L_x_40304) ;  /* 0x0000004000007945 */ /* 0x000fe80003800000 */
[----:B------:R-:W-:Y:S05]  /*1a50*/  @!P6 BRA `(.L_x_40305) ;  /* 0x000000000008e947 */ /* 0x000fea0003800000 */
[----:B-----5:R-:W-:-:S04]  /*1a60*/  FMUL.FTZ R134, R106, UR6 ;  /* 0x000000066a867c20 */ /* 0x020fc80008410000 */
[----:B------:R-:W-:-:S07]  /*1a70*/  @P0 FADD.FTZ R134, R102, R134 ;  /* 0x0000008666860221 */ /* 0x000fce0000010000 */
.L_x_40305:
[----:B------:R-:W-:Y:S05]  /*1a80*/  BSYNC B0 ;  /* 0x0000000000007941 */ /* 0x000fea0003800000 */
.L_x_40304:
[----:B------:R-:W-:Y:S01]  /*1a90*/  BSSY B0, `(.L_x_40306) ;  /* 0x0000006000007945 */ /* 0x000fe20003800000 */
[----:B------:R-:W-:Y:S01]  /*1aa0*/  IMAD.WIDE.U32 R118, R127, 0x10, R116 ;  /* 0x000000107f767825 */ /* 0x000fe200078e0074 */
[----:B------:R-:W-:Y:S02]  /*1ab0*/  @!P6 FSEL R135, R103, RZ, P1 ;  /* 0x000000ff6787e208 */ /* 0x000fe40000800000 */
[----:B------:R-:W-:Y:S05]  /*1ac0*/  @!P6 BRA `(.L_x_40307) ;  /* 0x000000000008e947 */ /* 0x000fea0003800000 */
[----:B-----5:R-:W-:-:S04]  /*1ad0*/  FMUL.FTZ R135, R107, UR6 ;  /* 0x000000066b877c20 */ /* 0x020fc80008410000 */
[----:B------:R-:W-:-:S07]  /*1ae0*/  @P0 FADD.FTZ R135, R103, R135 ;  /* 0x0000008767870221 */ /* 0x000fce0000010000 */
.L_x_40307:
[----:B------:R-:W-:Y:S05]  /*1af0*/  BSYNC B0 ;  /* 0x0000000000007941 */ /* 0x000fea0003800000 */
.L_x_40306:
[----:B------:R-:W0:Y:S01]  /*1b00*/  @P5 LDC.64 R120, c[0x0][0x220] ;  /* 0x00008800ff785b82 */ /* 0x000e220000000a00 */
[----:B------:R1:W-:Y:S01]  /*1b10*/  STG.E.128 desc[UR4][R118.64], R132 ;  /* 0x0000008476007986 */ /* 0x0003e2000c101d04 */
[----:B------:R-:W-:-:S03]  /*1b20*/  @P5 IADD3 R125, R156, 0x100, RZ ;  /* 0x000001009c7d5810 */ /* 0x000fc60007ffe0ff */
[----:B------:R-:W2:Y:S03]  /*1b30*/  @P0 LDG.E.128 R100, desc[UR4][R122.64] ;  /* 0x000000047a640981 */ /* 0x000ea6000c1e1d00 */
[----:B------:R-:W3:Y:S01]  /*1b40*/  @P0 LDC.64 R126, c[0x0][0x230] ;  /* 0x00008c00ff7e0b82 */ /* 0x000ee20000000a00 */
[----:B0-----:R-:W-:-:S05]  /*1b50*/  @P5 IMAD.WIDE.U32 R120, R125, 0x10, R120 ;  /* 0x000000107d785825 */ /* 0x001fca00078e0078 */
        /* <DEDUP_REMOVED lines=11> */
[----:B-1-3--:R-:W-:-:S12]  /*1c10*/  @!P6 BRA `(.L_x_40309) ;  /* 0x000000000008e947 */ /* 0x00afd80003800000 */
[----:B-----5:R-:W-:-:S04]  /*1c20*/  FMUL.FTZ R128, R104, UR6 ;  /* 0x0000000668807c20 */ /* 0x020fc80008410000 */
[----:B------:R-:W-:-:S07]  /*1c30*/  @P0 FADD.FTZ R128, R100, R128 ;  /* 0x0000008064800221 */ /* 0x000fce0000010000 */
.L_x_40309:
[----:B------:R-:W-:Y:S05]  /*1c40*/  BSYNC B0 ;  /* 0x0000000000007941 */ /* 0x000fea0003800000 */
.L_x_40308:
[----:B------:R-:W-:Y:S01]  /*1c50*/  BSSY B0, `(.L_x_40310) ;  /* 0x0000005000007945 */ /* 0x000fe20003800000 */
[----:B------:R-:W-:-:S03]  /*1c60*/  @!P6 FSEL R129, R101, RZ, P3 ;  /* 0x000000ff6581e208 */ /* 0x000fc60001800000 */
[----:B------:R-:W-:Y:S05]  /*1c70*/  @!P6 BRA `(.L_x_40311) ;  /* 0x000000000008e947 */ /* 0x000fea0003800000 */
[----:B-----5:R-:W-:-:S04]  /*1c80*/  FMUL.FTZ R129, R105, UR6 ;  /* 0x0000000669817c20 */ /* 0x020fc80008410000 */
[----:B------:R-:W-:-:S07]  /*1c90*/  @P0 FADD.FTZ R129, R101, R129 ;  /* 0x0000008165810221 */ /* 0x000fce0000010000 */
.L_x_40311:
[----:B------:R-:W-:Y:S05]  /*1ca0*/  BSYNC B0 ;  /* 0x0000000000007941 */ /* 0x000fea0003800000 */
.L_x_40310:
[----:B------:R-:W-:Y:S01]  /*1cb0*/  BSSY B0, `(.L_x_40312) ;  /* 0x0000005000007945 */ /* 0x000fe20003800000 */
[----:B------:R-:W-:-:S03]  /*1cc0*/  @!P6 FSEL R130, R102, RZ, P1 ;  /* 0x000000ff6682e208 */ /* 0x000fc60000800000 */
[----:B------:R-:W-:Y:S05]  /*1cd0*/  @!P6 BRA `(.L_x_40313) ;  /* 0x000000000008e947 */ /* 0x000fea0003800000 */
[----:B-----5:R-:W-:-:S04]  /*1ce0*/  FMUL.FTZ R130, R106, UR6 ;  /* 0x000000066a827c20 */ /* 0x020fc80008410000 */
[----:B------:R-:W-:-:S07]  /*1cf0*/  @P0 FADD.FTZ R130, R102, R130 ;  /* 0x0000008266820221 */ /* 0x000fce0000010000 */
.L_x_40313:
[----:B------:R-:W-:Y:S05]  /*1d00*/  BSYNC B0 ;  /* 0x0000000000007941 */ /* 0x000fea0003800000 */
.L_x_40312:
[----:B------:R-:W-:Y:S01]  /*1d10*/  BSSY B0, `(.L_x_40314) ;  /* 0x0000006000007945 */ /* 0x000fe20003800000 */
[----:B------:R-:W-:Y:S01]  /*1d20*/  IMAD.WIDE.U32 R120, R131, 0x10, R116 ;  /* 0x0000001083787825 */ /* 0x000fe200078e0074 */
[----:B------:R-:W-:Y:S02]  /*1d30*/  @!P6 FSEL R131, R103, RZ, P2 ;  /* 0x000000ff6783e208 */ /* 0x000fe40001000000 */
[----:B------:R-:W-:Y:S05]  /*1d40*/  @!P6 BRA `(.L_x_40315) ;  /* 0x000000000008e947 */ /* 0x000fea0003800000 */
[----:B-----5:R-:W-:-:S04]  /*1d50*/  FMUL.FTZ R131, R107, UR6 ;  /* 0x000000066b837c20 */ /* 0x020fc80008410000 */
[----:B------:R-:W-:-:S07]  /*1d60*/  @P0 FADD.FTZ R131, R103, R131 ;  /* 0x0000008367830221 */ /* 0x000fce0000010000 */
.L_x_40315:
[----:B------:R-:W-:Y:S05]  /*1d70*/  BSYNC B0 ;  /* 0x0000000000007941 */ /* 0x000fea0003800000 */
.L_x_40314:
[----:B------:R-:W0:Y:S01]  /*1d80*/  @P5 LDC.64 R122, c[0x0][0x220] ;  /* 0x00008800ff7a5b82 */ /* 0x000e220000000a00 */
[----:B------:R-:W-:Y:S01]  /*1d90*/  IADD3 R159, R3, 0x120, RZ ;  /* 0x00000120039f7810 */ /* 0x000fe20007ffe0ff */
[----:B------:R1:W-:Y:S04]  /*1da0*/  STG.E.128 desc[UR4][R120.64], R128 ;  /* 0x0000008078007986 */ /* 0x0003e8000c101d04 */
[----:B------:R-:W-:Y:S01]  /*1db0*/  @P0 IMAD.WIDE.U32 R126, R159, 0x10, R126 ;  /* 0x000000109f7e0825 */ /* 0x000fe200078e007e */
[----:B------:R-:W-:-:S04]  /*1dc0*/  @P5 IADD3 R119, R156, 0x120, RZ ;  /* 0x000001209c775810 */ /* 0x000fc80007ffe0ff */
[----:B------:R-:W2:Y:S01]  /*1dd0*/  @P0 LDG.E.128 R100, desc[UR4][R126.64] ;  /* 0x000000047e640981 */ /* 0x000ea2000c1e1d00 */
[----:B0-----:R-:W-:Y:S02]  /*1de0*/  @P5 IMAD.WIDE.U32 R122, R119, 0x10, R122 ;  /* 0x00000010777a5825 */ /* 0x001fe400078e007a */
[----:B------:R-:W0:Y:S03]  /*1df0*/  @P0 LDC.64 R118, c[0x0][0x230] ;  /* 0x00008c00ff760b82 */ /* 0x000e260000000a00 */
[----:B-----5:R1:W5:Y:S01]  /*1e00*/  @P5 LDG.E.128 R104, desc[UR4][R122.64] ;  /* 0x000000047a685981 */ /* 0x020362000c1e1d00 */
[C---:B------:R-:W-:Y:S01]  /*1e10*/  @!P6 ISETP.NE.U32.AND P1, PT, R162.reuse, RZ, PT ;  /* 0x000000ffa200e20c */ /* 0x040fe20003f25070 */
[----:B------:R-:W-:Y:S01]  /*1e20*/  BSSY B0, `(.L_x_40316) ;  /* 0x000000c000007945 */ /* 0x000fe20003800000 */
[----:B------:R-:W-:Y:S02]  /*1e30*/  @!P6 ISETP.NE.U32.AND P3, PT, R162, RZ, PT ;  /* 0x000000ffa200e20c */ /* 0x000fe40003f65070 */
[----:B------:R-:W-:-:S02]  /*1e40*/  @!P6 ISETP.NE.AND.EX P2, PT, R163, RZ, PT, P1 ;  /* 0x000000ffa300e20c */ /* 0x000fc40003f45310 */
[----:B------:R-:W-:Y:S02]  /*1e50*/  @!P6 ISETP.NE.U32.AND P1, PT, R162, RZ, PT ;  /* 0x000000ffa200e20c */ /* 0x000fe40003f25070 */
        /* <DEDUP_REMOVED lines=8> */
.L_x_40317:
[----:B------:R-:W-:Y:S05]  /*1ee0*/  BSYNC B0 ;  /* 0x0000000000007941 */ /* 0x000fea0003800000 */
.L_x_40316:
[----:B------:R-:W-:Y:S01]  /*1ef0*/  BSSY B0, `(.L_x_40318) ;  /* 0x0000005000007945 */ /* 0x000fe20003800000 */
[----:B------:R-:W-:-:S03]  /*1f00*/  @!P6 FSEL R125, R101, RZ, P3 ;  /* 0x000000ff657de208 */ /* 0x000fc60001800000 */
[----:B------:R-:W-:Y:S05]  /*1f10*/  @!P6 BRA `(.L_x_40319) ;  /* 0x000000000008e947 */ /* 0x000fea0003800000 */
[----:B-----5:R-:W-:-:S04]  /*1f20*/  FMUL.FTZ R125, R105, UR6 ;  /* 0x00000006697d7c20 */ /* 0x020fc80008410000 */
[----:B------:R-:W-:-:S07]  /*1f30*/  @P0 FADD.FTZ R125, R101, R125 ;  /* 0x0000007d657d0221 */ /* 0x000fce0000010000 */
.L_x_40319:
[----:B------:R-:W-:Y:S05]  /*1f40*/  BSYNC B0 ;  /* 0x0000000000007941 */ /* 0x000fea0003800000 */
.L_x_40318:
[----:B------:R-:W-:Y:S01]  /*1f50*/  BSSY B0, `(.L_x_40320) ;  /* 0x0000005000007945 */ /* 0x000fe20003800000 */
[----:B------:R-:W-:-:S03]  /*1f60*/  @!P6 FSEL R126, R102, RZ, P1 ;  /* 0x000000ff667ee208 */ /* 0x000fc60000800000 */
[----:B------:R-:W-:Y:S05]  /*1f70*/  @!P6 BRA `(.L_x_40321) ;  /* 0x000000000008e947 */ /* 0x000fea0003800000 */
[----:B-----5:R-:W-:-:S04]  /*1f80*/  FMUL.FTZ R126, R106, UR6 ;  /* 0x000000066a7e7c20 */ /* 0x020fc80008410000 */
[----:B------:R-:W-:-:S07]  /*1f90*/  @P0 FADD.FTZ R126, R102, R126 ;  /* 0x0000007e667e0221 */ /* 0x000fce0000010000 */
.L_x_40321:
[----:B------:R-:W-:Y:S05]  /*1fa0*/  BSYNC B0 ;  /* 0x0000000000007941 */ /* 0x000fea0003800000 */
.L_x_40320:
[----:B------:R-:W-:Y:S01]  /*1fb0*/  BSSY B0, `(.L_x_40322) ;  /* 0x0000006000007945 */ /* 0x000fe20003800000 */
[----:B------:R-:W-:Y:S01]  /*1fc0*/  IMAD.WIDE.U32 R120, R159, 0x10, R116 ;  /* 0x000000109f787825 */ /* 0x000fe200078e0074 */
[----:B------:R-:W-:Y:S02]  /*1fd0*/  @!P6 FSEL R127, R103, RZ, P2 ;  /* 0x000000ff677fe208 */ /* 0x000fe40001000000 */
[----:B------:R-:W-:Y:S05]  /*1fe0*/  @!P6 BRA `(.L_x_40323) ;  /* 0x000000000008e947 */ /* 0x000fea0003800000 */
[----:B-----5:R-:W-:-:S04]  /*1ff0*/  FMUL.FTZ R127, R107, UR6 ;  /* 0x000000066b7f7c20 */ /* 0x020fc80008410000 */
[----:B------:R-:W-:-:S07]  /*2000*/  @P0 FADD.FTZ R127, R103, R127 ;  /* 0x0000007f677f0221 */ /* 0x000fce0000010000 */
.L_x_40323:
[----:B------:R-:W-:Y:S05]  /*2010*/  BSYNC B0 ;  /* 0x0000000000007941 */ /* 0x000fea0003800000 */
.L_x_40322:
[----:B------:R-:W-:Y:S01]  /*2020*/  IADD3 R123, R3, 0x140, RZ ;  /* 0x00000140037b7810 */ /* 0x000fe20007ffe0ff */
[----:B------:R0:W-:Y:S04]  /*2030*/  STG.E.128 desc[UR4][R120.64], R124 ;  /* 0x0000007c78007986 */ /* 0x0001e8000c101d04 */
[----:B------:R-:W-:Y:S02]  /*2040*/  @P0 IMAD.WIDE.U32 R158, R123, 0x10, R118 ;  /* 0x000000107b9e0825 */ /* 0x000fe400078e0076 */
[----:B------:R-:W1:Y:S01]  /*2050*/  @P5 LDC.64 R118, c[0x0][0x220] ;  /* 0x00008800ff765b82 */ /* 0x000e620000000a00 */
[----:B------:R-:W-:Y:S02]  /*2060*/  @P5 IADD3 R161, R156, 0x140, RZ ;  /* 0x000001409ca15810 */ /* 0x000fe40007ffe0ff */
[----:B------:R-:W0:Y:S03]  /*2070*/  @P0 LDG.E.128 R100, desc[UR4][R158.64] ;  /* 0x000000049e640981 */ /* 0x000e26000c1e1d00 */
        /* <DEDUP_REMOVED lines=9> */
[----:B0-----:R-:W-:Y:S02]  /*2110*/  @!P6 FSEL R120, R100, RZ, P2 ;  /* 0x000000ff6478e208 */ /* 0x001fe40001000000 */
[----:B------:R-:W-:-:S04]  /*2120*/  @!P6 ISETP.NE.U32.AND P2, PT, R162, RZ, PT ;  /* 0x000000ffa200e20c */ /* 0x000fc80003f45070 */
[----:B------:R-:W-:Y:S01]  /*2130*/  @!P6 ISETP.NE.AND.EX P2, PT, R163, RZ, PT, P2 ;  /* 0x000000ffa300e20c */ /* 0x000fe20003f45320 */
[----:B-1----:R-:W-:-:S12]  /*2140*/  @!P6 BRA `(.L_x_40325) ;  /* 0x000000000008e947 */ /* 0x002fd80003800000 */
[----:B-----5:R-:W-:-:S04]  /*2150*/  FMUL.FTZ R120, R104, UR6 ;  /* 0x0000000668787c20 */ /* 0x020fc80008410000 */
[----:B------:R-:W-:-:S07]  /*2160*/  @P0 FADD.FTZ R120, R100, R120 ;  /* 0x0000007864780221 */ /* 0x000fce0000010000 */
.L_x_40325:
[----:B------:R-:W-:Y:S05]  /*2170*/  BSYNC B0 ;  /* 0x0000000000007941 */ /* 0x000fea0003800000 */
.L_x_40324:
[----:B------:R-:W-:Y:S01]  /*2180*/  BSSY B0, `(.L_x_40326) ;  /* 0x0000005000007945 */ /* 0x000fe20003800000 */
[----:B------:R-:W-:-:S03]  /*2190*/  @!P6 FSEL R121, R101, RZ, P3 ;  /* 0x000000ff6579e208 */ /* 0x000fc60001800000 */
[----:B------:R-:W-:Y:S05]  /*21a0*/  @!P6 BRA `(.L_x_40327) ;  /* 0x000000000008e947 */ /* 0x000fea0003800000 */
[----:B-----5:R-:W-:-:S04]  /*21b0*/  FMUL.FTZ R121, R105, UR6 ;  /* 0x0000000669797c20 */ /* 0x020fc80008410000 */
[----:B------:R-:W-:-:S07]  /*21c0*/  @P0 FADD.FTZ R121, R101, R121 ;  /* 0x0000007965790221 */ /* 0x000fce0000010000 */
.L_x_40327:
[----:B------:R-:W-:Y:S05]  /*21d0*/  BSYNC B0 ;  /* 0x0000000000007941 */ /* 0x000fea0003800000 */
.L_x_40326:
[----:B------:R-:W-:Y:S01]  /*21e0*/  BSSY B0, `(.L_x_40328) ;  /* 0x0000005000007945 */ /* 0x000fe20003800000 */
[----:B------:R-:W-:-:S03]  /*21f0*/  @!P6 FSEL R122, R102, RZ, P1 ;  /* 0x000000ff667ae208 */ /* 0x000fc60000800000 */
[----:B------:R-:W-:Y:S05]  /*2200*/  @!P6 BRA `(.L_x_40329) ;  /* 0x000000000008e947 */ /* 0x000fea0003800000 */
[----:B-----5:R-:W-:-:S04]  /*2210*/  FMUL.FTZ R122, R106, UR6 ;  /* 0x000000066a7a7c20 */ /* 0x020fc80008410000 */
[----:B------:R-:W-:-:S07]  /*2220*/  @P0 FADD.FTZ R122, R102, R122 ;  /* 0x0000007a667a0221 */ /* 0x000fce0000010000 */
.L_x_40329:
[----:B------:R-:W-:Y:S05]  /*2230*/  BSYNC B0 ;  /* 0x0000000000007941 */ /* 0x000fea0003800000 */
.L_x_40328:
[----:B------:R-:W-:Y:S01]  /*2240*/  BSSY B0, `(.L_x_40330) ;  /* 0x0000006000007945 */ /* 0x000fe20003800000 */
[----:B------:R-:W-:Y:S01]  /*2250*/  IMAD.WIDE.U32 R118, R123, 0x10, R116 ;  /* 0x000000107b767825 */ /* 0x000fe200078e0074 */
[----:B------:R-:W-:Y:S02]  /*2260*/  @!P6 FSEL R123, R103, RZ, P2 ;  /* 0x000000ff677be208 */ /* 0x000fe40001000000 */
[----:B------:R-:W-:Y:S05]  /*2270*/  @!P6 BRA `(.L_x_40331) ;  /* 0x000000000008e947 */ /* 0x000fea0003800000 */
[----:B-----5:R-:W-:-:S04]  /*2280*/  FMUL.FTZ R123, R107, UR6 ;  /* 0x000000066b7b7c20 */ /* 0x020fc80008410000 */
[----:B------:R-:W-:-:S07]  /*2290*/  @P0 FADD.FTZ R123, R103, R123 ;  /* 0x0000007b677b0221 */ /* 0x000fce0000010000 */
.L_x_40331:
[----:B------:R-:W-:Y:S05]  /*22a0*/  BSYNC B0 ;  /* 0x0000000000007941 */ /* 0x000fea0003800000 */
.L_x_40330:
[----:B------:R-:W0:Y:S01]  /*22b0*/  @P5 LDC.64 R158, c[0x0][0x220] ;  /* 0x00008800ff9e5b82 */ /* 0x000e220000000a00 */
[----:B------:R-:W-:Y:S01]  /*22c0*/  @P5 IADD3 R165, R156, 0x160, RZ ;  /* 0x000001609ca55810 */ /* 0x000fe20007ffe0ff */
[----:B------:R1:W-:Y:S01]  /*22d0*/  STG.E.128 desc[UR4][R118.64], R120 ;  /* 0x0000007876007986 */ /* 0x0003e2000c101d04 */
[----:B------:R-:W-:-:S03]  /*22e0*/  IADD3 R3, R3, 0x160, RZ ;  /* 0x0000016003037810 */ /* 0x000fc60007ffe0ff */
[----:B0-----:R-:W-:Y:S02]  /*22f0*/  @P5 IMAD.WIDE.U32 R164, R165, 0x10, R158 ;  /* 0x00000010a5a45825 */ /* 0x001fe400078e009e */
[----:B------:R-:W0:Y:S01]  /*2300*/  @P0 LDC.64 R158, c[0x0][0x230] ;  /* 0x00008c00ff9e0b82 */ /* 0x000e220000000a00 */
[----:B------:R-:W-:Y:S02]  /*2310*/  @!P6 ISETP.NE.U32.AND P3, PT, R162, RZ, PT ;  /* 0x000000ffa200e20c */ /* 0x000fe40003f65070 */
[----:B-----5:R1:W5:Y:S01]  /*2320*/  @P5 LDG.E.128 R104, desc[UR4][R164.64] ;  /* 0x00000004a4685981 */ /* 0x020362000c1e1d00 */
[----:B0-----:R-:W-:-:S05]  /*2330*/  @P0 IMAD.WIDE.U32 R158, R3, 0x10, R158 ;  /* 0x00000010039e0825 */ /* 0x001fca00078e009e */
[----:B------:R-:W2:Y:S01]  /*2340*/  @P0 LDG.E.128 R100, desc[UR4][R158.64] ;  /* 0x000000049e640981 */ /* 0x000ea2000c1e1d00 */
[C---:B------:R-:W-:Y:S01]  /*2350*/  @!P6 ISETP.NE.U32.AND P2, PT, R162.reuse, RZ, PT ;  /* 0x000000ffa200e20c */ /* 0x040fe20003f45070 */
[----:B------:R-:W-:Y:S01]  /*2360*/  BSSY B0, `(.L_x_40332) ;  /* 0x000000c000007945 */ /* 0x000fe20003800000 */
[C---:B------:R-:W-:Y:S02]  /*2370*/  @!P6 ISETP.NE.U32.AND P1, PT, R162.reuse, RZ, PT ;  /* 0x000000ffa200e20c */ /* 0x040fe40003f25070 */
[----:B------:R-:W-:Y:S02]  /*2380*/  @!P6 ISETP.NE.U32.AND P5, PT, R162, RZ, PT ;  /* 0x000000ffa200e20c */ /* 0x000fe40003fa5070 */
[C---:B------:R-:W-:Y:S02]  /*2390*/  @!P6 ISETP.NE.AND.EX P3, PT, R163.reuse, RZ, PT, P3 ;  /* 0x000000ffa300e20c */ /* 0x040fe40003f65330 */
[C---:B------:R-:W-:Y:S02]  /*23a0*/  @!P6 ISETP.NE.AND.EX P2, PT, R163.reuse, RZ, PT, P2 ;  /* 0x000000ffa300e20c */ /* 0x040fe40003f45320 */
[----:B------:R-:W-:-:S02]  /*23b0*/  @!P6 ISETP.NE.AND.EX P1, PT, R163, RZ, PT, P1 ;  /* 0x000000ffa300e20c */ /* 0x000fc40003f25310 */
[----:B------:R-:W-:Y:S01]  /*23c0*/  @!P6 ISETP.NE.AND.EX P5, PT, R163, RZ, PT, P5 ;  /* 0x000000ffa300e20c */ /* 0x000fe20003fa5350 */
[----:B------:R-:W-:Y:S01]  /*23d0*/  IMAD.WIDE.U32 R162, R3, 0x10, R116 ;  /* 0x0000001003a27825 */ /* 0x000fe200078e0074 */
[----:B--2---:R-:W-:Y:S01]  /*23e0*/  @!P6 FSEL R116, R100, RZ, P3 ;  /* 0x000000ff6474e208 */ /* 0x004fe20001800000 */
[----:B-1----:R-:W-:Y:S10]  /*23f0*/  @!P6 BRA `(.L_x_40333) ;  /* 0x000000000008e947 */ /* 0x002ff40003800000 */
[----:B-----5:R-:W-:-:S04]  /*2400*/  FMUL.FTZ R116, R104, UR6 ;  /* 0x0000000668747c20 */ /* 0x020fc80008410000 */
[----:B------:R-:W-:-:S07]  /*2410*/  @P0 FADD.FTZ R116, R100, R116 ;  /* 0x0000007464740221 */ /* 0x000fce0000010000 */
.L_x_40333:
[----:B------:R-:W-:Y:S05]  /*2420*/  BSYNC B0 ;  /* 0x0000000000007941 */ /* 0x000fea0003800000 */
.L_x_40332:
[----:B------:R-:W-:Y:S01]  /*2430*/  BSSY B0, `(.L_x_40334) ;  /* 0x0000005000007945 */ /* 0x000fe20003800000 */
[----:B------:R-:W-:-:S03]  /*2440*/  @!P6 FSEL R117, R101, RZ, P2 ;  /* 0x000000ff6575e208 */ /* 0x000fc60001000000 */
[----:B------:R-:W-:Y:S05]  /*2450*/  @!P6 BRA `(.L_x_40335) ;  /* 0x000000000008e947 */ /* 0x000fea0003800000 */
[----:B-----5:R-:W-:-:S04]  /*2460*/  FMUL.FTZ R117, R105, UR6 ;  /* 0x0000000669757c20 */ /* 0x020fc80008410000 */
[----:B------:R-:W-:-:S07]  /*2470*/  @P0 FADD.FTZ R117, R101, R117 ;  /* 0x0000007565750221 */ /* 0x000fce0000010000 */
.L_x_40335:
[----:B------:R-:W-:Y:S05]  /*2480*/  BSYNC B0 ;  /* 0x0000000000007941 */ /* 0x000fea0003800000 */
.L_x_40334:
[----:B------:R-:W-:Y:S01]  /*2490*/  BSSY B0, `(.L_x_40336) ;  /* 0x0000005000007945 */ /* 0x000fe20003800000 */
[----:B------:R-:W-:-:S03]  /*24a0*/  @!P6 FSEL R118, R102, RZ, P1 ;  /* 0x000000ff6676e208 */ /* 0x000fc60000800000 */
[----:B------:R-:W-:Y:S05]  /*24b0*/  @!P6 BRA `(.L_x_40337) ;  /* 0x000000000008e947 */ /* 0x000fea0003800000 */
[----:B-----5:R-:W-:-:S04]  /*24c0*/  FMUL.FTZ R118, R106, UR6 ;  /* 0x000000066a767c20 */ /* 0x020fc80008410000 */
[----:B------:R-:W-:-:S07]  /*24d0*/  @P0 FADD.FTZ R118, R102, R118 ;  /* 0x0000007666760221 */ /* 0x000fce0000010000 */
.L_x_40337:
[----:B------:R-:W-:Y:S05]  /*24e0*/  BSYNC B0 ;  /* 0x0000000000007941 */ /* 0x000fea0003800000 */
.L_x_40336:
[----:B------:R-:W-:Y:S01]  /*24f0*/  BSSY B0, `(.L_x_40338) ;  /* 0x0000005000007945 */ /* 0x000fe20003800000 */
[----:B------:R-:W-:-:S03]  /*2500*/  @!P6 FSEL R119, R103, RZ, P5 ;  /* 0x000000ff6777e208 */ /* 0x000fc60002800000 */
[----:B------:R-:W-:Y:S05]  /*2510*/  @!P6 BRA `(.L_x_40339) ;  /* 0x000000000008e947 */ /* 0x000fea0003800000 */
[----:B-----5:R-:W-:-:S04]  /*2520*/  FMUL.FTZ R119, R107, UR6 ;  /* 0x000000066b777c20 */ /* 0x020fc80008410000 */
[----:B------:R-:W-:-:S07]  /*2530*/  @P0 FADD.FTZ R119, R103, R119 ;  /* 0x0000007767770221 */ /* 0x000fce0000010000 */
.L_x_40339:
[----:B------:R-:W-:Y:S05]  /*2540*/  BSYNC B0 ;  /* 0x0000000000007941 */ /* 0x000fea0003800000 */
.L_x_40338:
[----:B------:R-:W-:Y:S01]  /*2550*/  FADD.FTZ R156, RZ, R152 ;  /* 0x00000098ff9c7221 */ /* 0x000fe20000010000 */
[----:B------:R0:W-:Y:S01]  /*2560*/  STG.E.128 desc[UR4][R162.64], R116 ;  /* 0x00000074a2007986 */ /* 0x0001e2000c101d04 */
[----:B------:R-:W-:Y:S01]  /*2570*/  UMOV UR8, 0xffffffff ;  /* 0xffffffff00087882 */ /* 0x000fe20000000000 */
[----:B------:R-:W-:Y:S01]  /*2580*/  ISETP.NE.AND P0, PT, R0, RZ, PT ;  /* 0x000000ff0000720c */ /* 0x000fe20003f05270 */
        /* <DEDUP_REMOVED lines=166> */
.L_x_40355:
[----:B------:R-:W2:Y:S01]  /*2ff0*/  @!P0 LDC.64 R158, c[0x0][0x250] ;  /* 0x00009400ff9e8b82 */ /* 0x000ea20000000a00 */
[----:B01----:R-:W-:Y:S01]  /*3000*/  FADD.FTZ R164, R164, R3 ;  /* 0x00000003a4a47221 */ /* 0x003fe20000010000 */
[----:B------:R-:W-:Y:S01]  /*3010*/  FMUL.FTZ R3, R156, R156 ;  /* 0x0000009c9c037220 */ /* 0x000fe20000410000 */
[----:B------:R-:W-:Y:S02]  /*3020*/  BSSY B0, `(.L_x_40341) ;  /* 0x00000c8000007945 */ /* 0x000fe40003800000 */
[----:B------:R-:W-:Y:S02]  /*3030*/  FFMA.FTZ R163, R164, R163, UR7 ;  /* 0x00000007a4a37e23 */ /* 0x000fe400080100a3 */
[----:B------:R-:W-:-:S05]  /*3040*/  FSEL R162, R3, RZ, P4 ;  /* 0x000000ff03a27208 */ /* 0x000fca0002000000 */
[----:B------:R-:W-:-:S06]  /*3050*/  FADD.FTZ R3, R163, R162 ;  /* 0x000000a2a3037221 */ /* 0x000fcc0000010000 */
[----:B------:R-:W0:Y:S01]  /*3060*/  MUFU.RSQ R3, R3 ;  /* 0x0000000300037308 */ /* 0x000e220000001400 */
[----:B--2---:R-:W-:-:S04]  /*3070*/  @!P0 LEA R158, P1, R2, R158, 0x2 ;  /* 0x0000009e029e8211 */ /* 0x004fc800078210ff */
[----:B------:R-:W-:-:S05]  /*3080*/  @!P0 LEA.HI.X R159, R2, R159, R161, 0x2, P1 ;  /* 0x0000009f029f8211 */ /* 0x000fca00008f14a1 */
[----:B------:R1:W-:Y:S02]  /*3090*/  @!P0 STG.E desc[UR4][R158.64], R156 ;  /* 0x0000009c9e008986 */ /* 0x0003e4000c101904 */
[----:B-1----:R-:W1:Y:S02]  /*30a0*/  @!P0 LDC.64 R158, c[0x0][0x258] ;  /* 0x00009600ff9e8b82 */ /* 0x002e640000000a00 */
[----:B-1----:R-:W-:-:S04]  /*30b0*/  @!P0 LEA R158, P1, R2, R158, 0x2 ;  /* 0x0000009e029e8211 */ /* 0x002fc800078210ff */
[----:B------:R-:W-:-:S05]  /*30c0*/  @!P0 LEA.HI.X R159, R2, R159, R161, 0x2, P1 ;  /* 0x0000009f029f8211 */ /* 0x000fca00008f14a1 */
[----:B0-----:R0:W-:Y:S01]  /*30d0*/  @!P0 STG.E desc[UR4][R158.64], R3 ;  /* 0x000000039e008986 */ /* 0x0011e2000c101904 */
[----:B------:R-:W-:-:S13]  /*30e0*/  ISETP.GE.AND P0, PT, R160, 0x1, PT ;  /* 0x00000001a000780c */ /* 0x000fda0003f06270 */
[----:B0-----:R-:W-:Y:S05]  /*30f0*/  @!P0 BRA `(.L_x_40342) ;  /* 0x0000000800e88947 */ /* 0x001fea0003800000 */
[----:B------:R-:W-:Y:S01]  /*3100*/  IADD3 R160, R160, -0x1, RZ ;  /* 0xffffffffa0a07810 */ /* 0x000fe20007ffe0ff */
[----:B------:R-:W0:Y:S01]  /*3110*/  LDC.64 R158, c[0x0][0x2b8] ;  /* 0x0000ae00ff9e7b82 */ /* 0x000e220000000a00 */
[----:B------:R-:W-:-:S03]  /*3120*/  FSEL R156, R156, RZ, !P4 ;  /* 0x000000ff9c9c7208 */ /* 0x000fc60006000000 */
[----:B------:R-:W-:Y:S02]  /*3130*/  IMAD R157, R160, R157, RZ ;  /* 0x0000009da09d7224 */ /* 0x000fe400078e02ff */
[C---:B------:R-:W-:Y:S01]  /*3140*/  FADD.FTZ R152, -R156.reuse, R152 ;  /* 0x000000989c987221 */ /* 0x040fe20000010100 */
[C---:B------:R-:W-:Y:S01]  /*3150*/  FADD.FTZ R162, -R156.reuse, R155 ;  /* 0x0000009b9ca27221 */ /* 0x040fe20000010100 */
[C---:B------:R-:W-:Y:S01]  /*3160*/  FADD.FTZ R150, -R156.reuse, R150 ;  /* 0x000000969c967221 */ /* 0x040fe20000010100 */
[----:B------:R-:W-:Y:S01]  /*3170*/  SHF.R.S32.HI R160, RZ, 0x1f, R157 ;  /* 0x0000001fffa07819 */ /* 0x000fe2000001149d */
[C---:B------:R-:W-:Y:S01]  /*3180*/  FMUL.FTZ R161, R3.reuse, R152 ;  /* 0x0000009803a17220 */ /* 0x040fe20000410000 */
[----:B------:R-:W-:Y:S01]  /*3190*/  FMUL.FTZ R162, R3, R162 ;  /* 0x000000a203a27220 */ /* 0x000fe20000410000 */
[----:B------:R-:W-:Y:S01]  /*31a0*/  FADD.FTZ R164, -R156, R151 ;  /* 0x000000979ca47221 */ /* 0x000fe20000010100 */
[----:B------:R-:W-:Y:S01]  /*31b0*/  LEA.HI R157, R160, R157, RZ, 0x2 ;  /* 0x0000009da09d7211 */ /* 0x000fe200078f10ff */
[C---:B------:R-:W-:Y:S01]  /*31c0*/  FADD.FTZ R160, -R156.reuse, R154 ;  /* 0x0000009a9ca07221 */ /* 0x040fe20000010100 */
[C---:B------:R-:W-:Y:S01]  /*31d0*/  FADD.FTZ R154, -R156.reuse, R153 ;  /* 0x000000999c9a7221 */ /* 0x040fe20000010100 */
[----:B------:R-:W-:Y:S01]  /*31e0*/  FFMA.FTZ R155, R55, R162, R7 ;  /* 0x000000a2379b7223 */ /* 0x000fe20000010007 */
[----:B------:R-:W-:Y:S01]  /*31f0*/  LEA.HI.SX32 R157, R157, R0, 0x1e ;  /* 0x000000009d9d7211 */ /* 0x000fe200078ff2ff */
[C---:B------:R-:W-:Y:S01]  /*3200*/  FMUL.FTZ R153, R3.reuse, R160 ;  /* 0x000000a003997220 */ /* 0x040fe20000410000 */
[----:B------:R-:W-:Y:S01]  /*3210*/  FMUL.FTZ R152, R3, R154 ;  /* 0x0000009a03987220 */ /* 0x000fe20000410000 */
[C---:B------:R-:W-:Y:S01]  /*3220*/  FADD.FTZ R148, -R156.reuse, R148 ;  /* 0x000000949c947221 */ /* 0x040fe20000010100 */
[----:B------:R-:W-:Y:S01]  /*3230*/  FADD.FTZ R162, -R156, R149 ;  /* 0x000000959ca27221 */ /* 0x000fe20000010100 */
[----:B------:R-:W-:Y:S01]  /*3240*/  FFMA.FTZ R154, R54, R153, R6 ;  /* 0x00000099369a7223 */ /* 0x000fe20000010006 */
[----:B------:R-:W-:Y:S01]  /*3250*/  FFMA.FTZ R153, R53, R152, R5 ;  /* 0x0000009835997223 */ /* 0x000fe20000010005 */
[----:B------:R-:W-:Y:S01]  /*3260*/  FFMA.FTZ R152, R52, R161, R4 ;  /* 0x000000a134987223 */ /* 0x000fe20000010004 */
[----:B0-----:R-:W-:-:S04]  /*3270*/  IMAD.WIDE.U32 R160, R157, 0x10, R158 ;  /* 0x000000109da07825 */ /* 0x001fc800078e009e */
[----:B------:R-:W-:Y:S01]  /*3280*/  FMUL.FTZ R149, R3, R150 ;  /* 0x0000009603957220 */ /* 0x000fe20000410000 */
[----:B------:R-:W-:Y:S01]  /*3290*/  IADD3 R163, R157, 0x20, RZ ;  /* 0x000000209da37810 */ /* 0x000fe20007ffe0ff */
[C---:B------:R-:W-:Y:S01]  /*32a0*/  FMUL.FTZ R164, R3.reuse, R164 ;  /* 0x000000a403a47220 */ /* 0x040fe20000410000 */
[C---:B------:R-:W-:Y:S01]  /*32b0*/  FMUL.FTZ R165, R3.reuse, R148 ;  /* 0x0000009403a57220 */ /* 0x040fe20000410000 */
[----:B------:R-:W-:Y:S01]  /*32c0*/  FMUL.FTZ R162, R3, R162 ;  /* 0x000000a203a27220 */ /* 0x000fe20000410000 */
[----:B------:R0:W-:Y:S01]  /*32d0*/  STG.E.128 desc[UR4][R160.64], R152 ;  /* 0x00000098a0007986 */ /* 0x0001e2000c101d04 */
[C---:B------:R-:W-:Y:S01]  /*32e0*/  FADD.FTZ R146, -R156.reuse, R146 ;  /* 0x000000929c927221 */ /* 0x040fe20000010100 */
[----:B------:R-:W-:Y:S01]  /*32f0*/  FADD.FTZ R144, -R156, R144 ;  /* 0x000000909c907221 */ /* 0x000fe20000010100 */
        /* <DEDUP_REMOVED lines=14> */
[----:B------:R-:W-:Y:S01]  /*33e0*/  FMUL.FTZ R142, R3, R142 ;  /* 0x0000008e038e7220 */ /* 0x000fe20000410000 */
[C---:B0-----:R-:W-:Y:S01]  /*33f0*/  FADD.FTZ R160, -R156.reuse, R147 ;  /* 0x000000939ca07221 */ /* 0x041fe20000010100 */
[----:B------:R-:W-:Y:S01]  /*3400*/  FADD.FTZ R154, -R156, R145 ;  /* 0x000000919c9a7221 */ /* 0x000fe20000010100 */
[----:B------:R-:W-:-:S04]  /*3410*/  IMAD.WIDE.U32 R152, R163, 0x10, R158 ;  /* 0x00000010a3987825 */ /* 0x000fc800078e009e */
[----:B------:R-:W-:Y:S01]  /*3420*/  FMUL.FTZ R145, R3, R146 ;  /* 0x0000009203917220 */ /* 0x000fe20000410000 */
[----:B------:R-:W-:Y:S01]  /*3430*/  IADD3 R155, R157, 0x40, RZ ;  /* 0x000000409d9b7810 */ /* 0x000fe20007ffe0ff */
        /* <DEDUP_REMOVED lines=44> */
[C---:B0-----:R-:W-:Y:S01]  /*3700*/  IADD3 R147, R157.reuse, 0x60, RZ ;  /* 0x000000609d937810 */ /* 0x041fe20007ffe0ff */
[----:B------:R-:W-:Y:S01]  /*3710*/  FFMA.FTZ R142, R66, R142, R18 ;  /* 0x0000008e428e7223 */ /* 0x000fe20000010012 */
[----:B------:R-:W-:Y:S01]  /*3720*/  IADD3 R145, R157, 0x80, RZ ;  /* 0x000000809d917810 */ /* 0x000fe20007ffe0ff */
[----:B------:R-:W-:Y:S01]  /*3730*/  FFMA.FTZ R141, R65, R141, R17 ;  /* 0x0000008d418d7223 */ /* 0x000fe20000010011 */
[----:B------:R-:W-:Y:S01]  /*3740*/  FFMA.FTZ R140, R64, R140, R16 ;  /* 0x0000008c408c7223 */ /* 0x000fe20000010010 */
[----:B------:R-:W-:-:S04]  /*3750*/  IMAD.WIDE.U32 R146, R147, 0x10, R158 ;  /* 0x0000001093927825 */ /* 0x000fc800078e009e */
        /* <DEDUP_REMOVED lines=34> */
[----:B------:R-:W-:Y:S01]  /*3980*/  IADD3 R3, R157, 0xa0, RZ ;  /* 0x000000a09d037810 */ /* 0x000fe20007ffe0ff */
[----:B------:R-:W-:Y:S01]  /*3990*/  FFMA.FTZ R115, R75, R115, R27 ;  /* 0x000000734b737223 */ /* 0x000fe2000001001b */
[----:B------:R-:W-:Y:S01]  /*39a0*/  FFMA.FTZ R114, R74, R114, R26 ;  /* 0x000000724a727223 */ /* 0x000fe2000001001a */
[----:B------:R1:W-:Y:S01]  /*39b0*/  STG.E.128 desc[UR4][R144.64], R136 ;  /* 0x0000008890007986 */ /* 0x0003e2000c101d04 */
        /* <DEDUP_REMOVED lines=13> */
[----:B0-----:R-:W-:Y:S01]  /*3a90*/  IADD3 R141, R157, 0xc0, RZ ;  /* 0x000000c09d8d7810 */ /* 0x001fe20007ffe0ff */
[----:B------:R-:W-:Y:S01]  /*3aa0*/  IMAD.WIDE.U32 R146, R3, 0x10, R158 ;  /* 0x0000001003927825 */ /* 0x000fe200078e009e */
[----:B------:R-:W-:-:S03]  /*3ab0*/  IADD3 R143, R157, 0xe0, RZ ;  /* 0x000000e09d8f7810 */ /* 0x000fc60007ffe0ff */
[----:B------:R-:W-:Y:S01]  /*3ac0*/  FFMA.FTZ R129, R85, R129, R37 ;  /* 0x0000008155817223 */ /* 0x000fe20000010025 */
[----:B-1----:R-:W-:Y:S01]  /*3ad0*/  IADD3 R137, R157, 0x100, RZ ;  /* 0x000001009d897810 */ /* 0x002fe20007ffe0ff */
[----:B------:R-:W-:Y:S01]  /*3ae0*/  IMAD.WIDE.U32 R144, R141, 0x10, R158 ;  /* 0x000000108d907825 */ /* 0x000fe200078e009e */
[----:B------:R-:W-:-:S03]  /*3af0*/  IADD3 R139, R157, 0x120, RZ ;  /* 0x000001209d8b7810 */ /* 0x000fc60007ffe0ff */
[----:B------:R-:W-:Y:S01]  /*3b00*/  FFMA.FTZ R128, R84, R128, R36 ;  /* 0x0000008054807223 */ /* 0x000fe20000010024 */
[----:B------:R-:W-:Y:S01]  /*3b10*/  IADD3 R157, R157, 0x160, RZ ;  /* 0x000001609d9d7810 */ /* 0x000fe20007ffe0ff */
        /* <DEDUP_REMOVED lines=19> */
[----:B------:R0:W-:Y:S04]  /*3c50*/  STG.E.128 desc[UR4][R142.64], R132 ;  /* 0x000000848e007986 */ /* 0x0001e8000c101d04 */
[----:B------:R0:W-:Y:S04]  /*3c60*/  STG.E.128 desc[UR4][R140.64], R128 ;  /* 0x000000808c007986 */ /* 0x0001e8000c101d04 */
[----:B------:R0:W-:Y:S04]  /*3c70*/  STG.E.128 desc[UR4][R138.64], R124 ;  /* 0x0000007c8a007986 */ /* 0x0001e8000c101d04 */
[----:B------:R0:W-:Y:S04]  /*3c80*/  STG.E.128 desc[UR4][R136.64], R120 ;  /* 0x0000007888007986 */ /* 0x0001e8000c101d04 */
[----:B------:R0:W-:Y:S02]  /*3c90*/  STG.E.128 desc[UR4][R158.64], R116 ;  /* 0x000000749e007986 */ /* 0x0001e4000c101d04 */
.L_x_40342:
[----:B------:R-:W-:Y:S05]  /*3ca0*/  BSYNC B0 ;  /* 0x0000000000007941 */ /* 0x000fea0003800000 */
.L_x_40341:
[----:B0-----:R-:W0:Y:S02]  /*3cb0*/  LDC.64 R108, c[0x0][0x210] ;  /* 0x00008400ff6c7b82 */ /* 0x001e240000000a00 */
[----:B0-----:R-:W-:-:S04]  /*3cc0*/  LEA R2, R108, R2, 0x2 ;  /* 0x000000026c027211 */ /* 0x001fc800078e10ff */
[----:B------:R-:W-:-:S13]  /*3cd0*/  ISETP.GE.AND P0, PT, R2, R109, PT ;  /* 0x0000006d0200720c */ /* 0x000fda0003f06270 */
[----:B------:R-:W-:Y:S05]  /*3ce0*/  @!P0 BRA `(.L_x_40343) ;  /* 0xffffffc400e88947 */ /* 0x000fea000383ffff */
[----:B------:R-:W-:Y:S05]  /*3cf0*/  EXIT ;  /* 0x000000000000794d */ /* 0x000fea0003800000 */
.L_x_40340:
        /* <DEDUP_REMOVED lines=8> */
.L_x_40345:
[----:B------:R-:W-:Y:S05]  /*3d80*/  BSYNC B0 ;  /* 0x0000000000007941 */ /* 0x000fea0003800000 */
.L_x_40344:
        /* <DEDUP_REMOVED lines=9> */
.L_x_40346:
[----:B------:R-:W-:Y:S01]  /*3e20*/  HFMA2.MMA R162, -RZ, RZ, 0, 2.384185791015625e-07 ;  /* 0x00000004ffa27435 */ /* 0x000fe200000001ff */
[----:B------:R-:W-:-:S10]  /*3e30*/  FADD.FTZ R165, R164, R3 ;  /* 0x00000003a4a57221 */ /* 0x000fd40000010000 */
[----:B------:R-:W-:Y:S05]  /*3e40*/  WARPSYNC.COLLECTIVE R158, `(.L_x_40347) ;  /* 0x000000009e087348 */ /* 0x000fea0003c00000 */
[----:B------:R0:W1:Y:S02]  /*3e50*/  SHFL.BFLY P1, R3, R165, R162, R159 ;  /* 0x0c0000a2a5037389 */ /* 0x000064000002009f */
[----:B01----:R-:W-:Y:S01]  /*3e60*/  ENDCOLLECTIVE ;  /* 0x000000000000791b */ /* 0x003fe20003800000 */
.L_x_40347:
[----:B------:R-:W-:Y:S01]  /*3e70*/  MOV R162, 0x8 ;  /* 0x0000000800a27802 */ /* 0x000fe20000000f00 */
[----:B------:R-:W-:-:S07]  /*3e80*/  FADD.FTZ R165, R165, R3 ;  /* 0x00000003a5a57221 */ /* 0x000fce0000010000 */
[----:B------:R-:W-:Y:S05]  /*3e90*/  WARPSYNC.COLLECTIVE R158, `(.L_x_40348) ;  /* 0x000000009e087348 */ /* 0x000fea0003c00000 */
[----:B------:R0:W1:Y:S02]  /*3ea0*/  SHFL.BFLY P1, R3, R165, R162, R159 ;  /* 0x0c0000a2a5037389 */ /* 0x000064000002009f */
[----:B01----:R-:W-:Y:S01]  /*3eb0*/  ENDCOLLECTIVE ;  /* 0x000000000000791b */ /* 0x003fe20003800000 */
.L_x_40348:
[----:B------:R-:W-:Y:S01]  /*3ec0*/  HFMA2.MMA R162, -RZ, RZ, 0, 9.5367431640625e-07 ;  /* 0x00000010ffa27435 */ /* 0x000fe200000001ff */
[----:B------:R-:W-:-:S05]  /*3ed0*/  FADD.FTZ R164, R165, R3 ;  /* 0x00000003a5a47221 */ /* 0x000fca0000010000 */
[----:B------:R-:W-:-:S07]  /*3ee0*/  MOV R165, R164 ;  /* 0x000000a400a57202 */ /* 0x000fce0000000f00 */
[----:B------:R-:W-:Y:S05]  /*3ef0*/  WARPSYNC.COLLECTIVE R158, `(.L_x_40349) ;  /* 0x000000009e087348 */ /* 0x000fea0003c00000 */
[----:B------:R0:W1:Y:S02]  /*3f00*/  SHFL.BFLY P1, R3, R165, R162, R159 ;  /* 0x0c0000a2a5037389 */ /* 0x000064000002009f */
[----:B01----:R-:W-:Y:S01]  /*3f10*/  ENDCOLLECTIVE ;  /* 0x000000000000791b */ /* 0x003fe20003800000 */
.L_x_40349:
        /* <DEDUP_REMOVED lines=104> */
.L_x_40350:
[----:B------:R-:W-:Y:S01]  /*45a0*/  HFMA2.MMA R162, -RZ, RZ, 0, 1.1920928955078125e-07 ;  /* 0x00000002ffa27435 */ /* 0x000fe200000001ff */
[----:B------:R-:W-:-:S10]  /*45b0*/  FADD.FTZ R165, R164, R3 ;  /* 0x00000003a4a57221 */ /* 0x000fd40000010000 */
[----:B------:R-:W-:Y:S05]  /*45c0*/  WARPSYNC.COLLECTIVE R158, `(.L_x_40351) ;  /* 0x000000009e087348 */ /* 0x000fea0003c00000 */
[----:B------:R0:W1:Y:S02]  /*45d0*/  SHFL.BFLY P1, R3, R165, R162, R159 ;  /* 0x0c0000a2a5037389 */ /* 0x000064000002009f */
[----:B01----:R-:W-:Y:S01]  /*45e0*/  ENDCOLLECTIVE ;  /* 0x000000000000791b */ /* 0x003fe20003800000 */
.L_x_40351:
[----:B------:R-:W-:Y:S01]  /*45f0*/  MOV R162, 0x4 ;  /* 0x0000000400a27802 */ /* 0x000fe20000000f00 */
[----:B------:R-:W-:-:S07]  /*4600*/  FADD.FTZ R165, R165, R3 ;  /* 0x00000003a5a57221 */ /* 0x000fce0000010000 */
[----:B------:R-:W-:Y:S05]  /*4610*/  WARPSYNC.COLLECTIVE R158, `(.L_x_40352) ;  /* 0x000000009e087348 */ /* 0x000fea0003c00000 */
[----:B------:R0:W1:Y:S02]  /*4620*/  SHFL.BFLY P1, R3, R165, R162, R159 ;  /* 0x0c0000a2a5037389 */ /* 0x000064000002009f */
[----:B01----:R-:W-:Y:S01]  /*4630*/  ENDCOLLECTIVE ;  /* 0x000000000000791b */ /* 0x003fe20003800000 */
.L_x_40352:
[----:B------:R-:W-:Y:S01]  /*4640*/  HFMA2.MMA R162, -RZ, RZ, 0, 4.76837158203125e-07 ;  /* 0x00000008ffa27435 */ /* 0x000fe200000001ff */
[----:B------:R-:W-:-:S05]  /*4650*/  FADD.FTZ R164, R165, R3 ;  /* 0x00000003a5a47221 */ /* 0x000fca0000010000 */
[----:B------:R-:W-:-:S07]  /*4660*/  MOV R165, R164 ;  /* 0x000000a400a57202 */ /* 0x000fce0000000f00 */
[----:B------:R-:W-:Y:S05]  /*4670*/  WARPSYNC.COLLECTIVE R158, `(.L_x_40353) ;  /* 0x000000009e087348 */ /* 0x000fea0003c00000 */
[----:B------:R0:W1:Y:S02]  /*4680*/  SHFL.BFLY P1, R3, R165, R162, R159 ;  /* 0x0c0000a2a5037389 */ /* 0x000064000002009f */
[----:B01----:R-:W-:Y:S01]  /*4690*/  ENDCOLLECTIVE ;  /* 0x000000000000791b */ /* 0x003fe20003800000 */
.L_x_40353:
[----:B------:R-:W-:Y:S01]  /*46a0*/  HFMA2.MMA R162, -RZ, RZ, 0, 9.5367431640625e-07 ;  /* 0x00000010ffa27435 */ /* 0x000fe200000001ff */
[----:B------:R-:W-:-:S05]  /*46b0*/  FADD.FTZ R164, R164, R3 ;  /* 0x00000003a4a47221 */ /* 0x000fca0000010000 */
[----:B------:R-:W-:-:S07]  /*46c0*/  MOV R165, R164 ;  /* 0x000000a400a57202 */ /* 0x000fce0000000f00 */
[----:B------:R-:W-:Y:S05]  /*46d0*/  WARPSYNC.COLLECTIVE R158, `(.L_x_40354) ;  /* 0x000000009e087348 */ /* 0x000fea0003c00000 */
[----:B------:R0:W1:Y:S02]  /*46e0*/  SHFL.BFLY P1, R3, R165, R162, R159 ;  /* 0x0c0000a2a5037389 */ /* 0x000064000002009f */
[----:B01----:R-:W-:Y:S01]  /*46f0*/  ENDCOLLECTIVE ;  /* 0x000000000000791b */ /* 0x003fe20003800000 */
.L_x_40354:
[----:B------:R-:W-:Y:S05]  /*4700*/  BRA `(.L_x_40355) ;  /* 0xffffffe800387947 */ /* 0x000fea000383ffff */
.L_x_40356:
        /* <DEDUP_REMOVED lines=15> */
.L_x_44482:


//--------------------- .text._ZN10layer_norm13ln_fwd_kernelINS_13Kernel_traitsIfffffjLj1536ELj1ELj4ELj1ELj16ENS_18Kernel_traits_baseILj1536EfffffjLj128EEEEELb0ELb1ELb0ELb0EEEvNS_9FwdParamsE --------------------------
	.section	.text._ZN10layer_norm13ln_fwd_kernelINS_13Kernel_traitsIfffffjLj1536ELj1ELj4ELj1ELj16ENS_18Kernel_traits_baseILj1536EfffffjLj128EEEEELb0ELb1ELb0ELb0EEEvNS_9FwdParamsE,"ax",@progbits
	.align	128
        .global         _ZN10layer_norm13ln_fwd_kernelINS_13Kernel_traitsIfffffjLj1536ELj1ELj4ELj1ELj16ENS_18Kernel_traits_baseILj1536EfffffjLj128EEEEELb0ELb1ELb0ELb0EEEvNS_9FwdParamsE
        .type           _ZN10layer_norm13ln_fwd_kernelINS_13Kernel_traitsIfffffjLj1536ELj1ELj4ELj1ELj16ENS_18Kernel_traits_baseILj1536EfffffjLj128EEEEELb0ELb1ELb0ELb0EEEvNS_9FwdParamsE,@function
        .size           _ZN10layer_norm13ln_fwd_kernelINS_13Kernel_traitsIfffffjLj1536ELj1ELj4ELj1ELj16ENS_18Kernel_traits_baseILj1536EfffffjLj128EEEEELb0ELb1ELb0ELb0EEEvNS_9FwdParamsE,(.L_x_44483 - _ZN10layer_norm13ln_fwd_kernelINS_13Kernel_traitsIfffffjLj1536ELj1ELj4ELj1ELj16ENS_18Kernel_traits_baseILj1536EfffffjLj128EEEEELb0ELb1ELb0ELb0EEEvNS_9FwdParamsE)
        .other          _ZN10layer_norm13ln_fwd_kernelINS_13Kernel_traitsIfffffjLj1536ELj1ELj4ELj1ELj16ENS_18Kernel_traits_baseILj1536EfffffjLj128EEEEELb0ELb1ELb0ELb0EEEvNS_9FwdParamsE,@"STO_CUDA_ENTRY STV_DEFAULT"
_ZN10layer_norm13ln_fwd_kernelINS_13Kernel_traitsIfffffjLj1536ELj1ELj4ELj1ELj16ENS_18Kernel_traits_baseILj1536EfffffjLj128EEEEELb0ELb1ELb0ELb0EEEvNS_9FwdParamsE:
.text._ZN10layer_norm13ln_fwd_kernelINS_13Kernel_traitsIfffffjLj1536ELj1ELj4ELj1ELj16ENS_18Kernel_traits_baseILj1536EfffffjLj128EEEEELb0ELb1ELb0ELb0EEEvNS_9FwdParamsE:
        /* <DEDUP_REMOVED lines=31> */
[----:B------:R-:W-:-:S13]  /*01f0*/  ISETP.NE.AND.EX P0, PT, RZ, UR7, PT, P0 ;  /* 0x00000007ff007c0c */ /* 0x000fda000bf05300 */
[----:B------:R-:W-:-:S04]  /*0200*/  @P0 LEA R16, P2, R3, UR6, 0x4 ;  /* 0x0000000603100c11 */ /* 0x000fc8000f8420ff */
[C---:B------:R-:W-:Y:S02]  /*0210*/  @P0 LEA.HI.X R17, R3.reuse, UR7, RZ, 0x4, P2 ;  /* 0x0000000703110c11 */ /* 0x040fe400090f24ff */
[C---:B------:R-:W-:Y:S01]  /*0220*/  LEA R12, P2, R3.reuse, UR8, 0x4 ;  /* 0x00000008030c7c11 */ /* 0x040fe2000f8420ff */
[C---:B0-----:R-:W-:Y:S02]  /*0230*/  IMAD.WIDE.U32 R8, R3.reuse, 0x10, R8 ;  /* 0x0000001003087825 */ /* 0x041fe400078e0008 */
[----:B------:R0:W5:Y:S01]  /*0240*/  @P0 LDG.E.128 R4, desc[UR4][R16.64] ;  /* 0x0000000410040981 */ /* 0x000162000c1e1d00 */
[----:B------:R-:W-:-:S03]  /*0250*/  LEA.HI.X R13, R3, UR9, RZ, 0x4, P2 ;  /* 0x00000009030d7c11 */ /* 0x000fc600090f24ff */
[----:B------:R-:W5:Y:S04]  /*0260*/  LDG.E.128 R8, desc[UR4][R8.64] ;  /* 0x0000000408087981 */ /* 0x000f68000c1e1d00 */
[----:B------:R-:W5:Y:S01]  /*0270*/  LDG.E.128 R12, desc[UR4][R12.64] ;  /* 0x000000040c0c7981 */ /* 0x000f62000c1e1d00 */
[----:B0-----:R-:W-:-:S07]  /*0280*/  LOP3.LUT R3, R3, 0x20, RZ, 0xfc, !PT ;  /* 0x0000002003037812 */ /* 0x001fce00078efcff */
.L_x_40358:
[----:B------:R-:W-:Y:S05]  /*0290*/  BSYNC B0 ;  /* 0x0000000000007941 */ /* 0x000fea0003800000 */
.L_x_40357:
[----:B------:R-:W-:Y:S04]  /*02a0*/  BSSY B0, `(.L_x_40359) ;  /* 0x0000012000007945 */ /* 0x000fe80003800000 */
[----:B------:R-:W-:Y:S05]  /*02b0*/  @!P6 BRA `(.L_x_40360) ;  /* 0x000000000040e947 */ /* 0x000fea0003800000 */
[----:B------:R-:W-:Y:S01]  /*02c0*/  ULDC.64 UR6, c[0x0][0x2c8] ;  /* 0x0000b20000067ab9 */ /* 0x000fe20000000a00 */
[----:B------:R-:W0:Y:S01]  /*02d0*/  LDC.64 R16, c[0x0][0x260] ;  /* 0x00009800ff107b82 */ /* 0x000e220000000a00 */
[----:B------:R-:W-:Y:S01]  /*02e0*/  ISETP.NE.U32.AND P0, PT, RZ, UR6, PT ;  /* 0x00000006ff007c0c */ /* 0x000fe2000bf05070 */
[----:B------:R-:W-:Y:S01]  /*02f0*/  ULDC.64 UR8, c[0x0][0x278] ;  /* 0x00009e0000087ab9 */ /* 0x000fe20000000a00 */
[----:B------:R-:W-:Y:S02]  /*0300*/  CS2R R18, SRZ ;  /* 0x0000000000127805 */ /* 0x000fe4000001ff00 */
[----:B------:R-:W-:-:S13]  /*0310*/  ISETP.NE.AND.EX P0, PT, RZ, UR7, PT, P0 ;  /* 0x00000007ff007c0c */ /* 0x000fda000bf05300 */
[----:B------:R-:W-:-:S04]  /*0320*/  @P0 LEA R28, P2, R3, UR6, 0x4 ;  /* 0x00000006031c0c11 */ /* 0x000fc8000f8420ff */
[C---:B------:R-:W-:Y:S02]  /*0330*/  @P0 LEA.HI.X R29, R3.reuse, UR7, RZ, 0x4, P2 ;  /* 0x00000007031d0c11 */ /* 0x040fe400090f24ff */
[C---:B------:R-:W-:Y:S01]  /*0340*/  LEA R24, P2, R3.reuse, UR8, 0x4 ;  /* 0x0000000803187c11 */ /* 0x040fe2000f8420ff */
[C---:B0-----:R-:W-:Y:S01]  /*0350*/  IMAD.WIDE.U32 R20, R3.reuse, 0x10, R16 ;  /* 0x0000001003147825 */ /* 0x041fe200078e0010 */
[----:B------:R-:W-:Y:S02]  /*0360*/  CS2R R16, SRZ ;  /* 0x0000000000107805 */ /* 0x000fe4000001ff00 */
[----:B------:R-:W-:-:S03]  /*0370*/  LEA.HI.X R25, R3, UR9, RZ, 0x4, P2 ;  /* 0x0000000903197c11 */ /* 0x000fc600090f24ff */
[----:B------:R-:W5:Y:S04]  /*0380*/  LDG.E.128 R20, desc[UR4][R20.64] ;  /* 0x0000000414147981 */ /* 0x000f68000c1e1d00 */
[----:B------:R-:W5:Y:S04]  /*0390*/  LDG.E.128 R24, desc[UR4][R24.64] ;  /* 0x0000000418187981 */ /* 0x000f68000c1e1d00 */
[----:B------:R0:W5:Y:S01]  /*03a0*/  @P0 LDG.E.128 R16, desc[UR4][R28.64] ;  /* 0x000000041c100981 */ /* 0x000162000c1e1d00 */
[----:B------:R-:W-:-:S07]  /*03b0*/  IADD3 R3, R3, 0x20, RZ ;  /* 0x0000002003037810 */ /* 0x000fce0007ffe0ff */
.L_x_40360:
[----:B------:R-:W-:Y:S05]  /*03c0*/  BSYNC B0 ;  /* 0x0000000000007941 */ /* 0x000fea0003800000 */
.L_x_40359:
[----:B------:R-:W-:Y:S04]  /*03d0*/  BSSY B0, `(.L_x_40361) ;  /* 0x0000012000007945 */ /* 0x000fe80003800000 */
[----:B------:R-:W-:Y:S05]  /*03e0*/  @!P5 BRA `(.L_x_40362) ;  /* 0x000000000040d947 */ /* 0x000fea0003800000 */
[----:B------:R-:W-:Y:S01]  /*03f0*/  ULDC.64 UR6, c[0x0][0x2c8] ;  /* 0x0000b20000067ab9 */ /* 0x000fe20000000a00 */
[----:B0-----:R-:W0:Y:S01]  /*0400*/  LDC.64 R28, c[0x0][0x260] ;  /* 0x00009800ff1c7b82 */ /* 0x001e220000000a00 */
        /* <DEDUP_REMOVED lines=14> */
.L_x_40362:
[----:B------:R-:W-:Y:S05]  /*04f0*/  BSYNC B0 ;  /* 0x0000000000007941 */ /* 0x000fea0003800000 */
.L_x_40361:
[----:B------:R-:W-:Y:S04]  /*0500*/  BSSY B0, `(.L_x_40363) ;  /* 0x0000012000007945 */ /* 0x000fe80003800000 */
[----:B------:R-:W-:Y:S05]  /*0510*/  @!P4 BRA `(.L_x_40364) ;  /* 0x000000000040c947 */ /* 0x000fea0003800000 */
[----:B------:R-:W-:Y:S01]  /*0520*/  ULDC.64 UR6, c[0x0][0x2c8] ;  /* 0x0000b20000067ab9 */ /* 0x000fe20000000a00 */
[----:B-1----:R-:W1:Y:S01]  /*0530*/  LDC.64 R40, c[0x0][0x260] ;  /* 0x00009800ff287b82 */ /* 0x002e620000000a00 */
[----:B------:R-:W-:Y:S01]  /*0540*/  ISETP.NE.U32.AND P0, PT, RZ, UR6, PT ;  /* 0x00000006ff007c0c */ /* 0x000fe2000bf05070 */
[----:B------:R-:W-:Y:S01]  /*0550*/  ULDC.64 UR8, c[0x0][0x278] ;  /* 0x00009e0000087ab9 */ /* 0x000fe20000000a00 */
[----:B------:R-:W-:Y:S02]  /*0560*/  CS2R R42, SRZ ;  /* 0x00000000002a7805 */ /* 0x000fe4000001ff00 */
[----:B------:R-:W-:-:S13]  /*0570*/  ISETP.NE.AND.EX P0, PT, RZ, UR7, PT, P0 ;  /* 0x00000007ff007c0c */ /* 0x000fda000bf05300 */
[----:B------:R-:W-:-:S04]  /*0580*/  @P0 LEA R52, P2, R3, UR6, 0x4 ;  /* 0x0000000603340c11 */ /* 0x000fc8000f8420ff */
[C---:B------:R-:W-:Y:S02]  /*0590*/  @P0 LEA.HI.X R53, R3.reuse, UR7, RZ, 0x4, P2 ;  /* 0x0000000703350c11 */ /* 0x040fe400090f24ff */
[C---:B------:R-:W-:Y:S01]  /*05a0*/  LEA R48, P2, R3.reuse, UR8, 0x4 ;  /* 0x0000000803307c11 */ /* 0x040fe2000f8420ff */
[C---:B-1----:R-:W-:Y:S01]  /*05b0*/  IMAD.WIDE.U32 R44, R3.reuse, 0x10, R40 ;  /* 0x00000010032c7825 */ /* 0x042fe200078e0028 */
[----:B------:R-:W-:Y:S02]  /*05c0*/  CS2R R40, SRZ ;  /* 0x0000000000287805 */ /* 0x000fe4000001ff00 */
[----:B------:R-:W-:-:S03]  /*05d0*/  LEA.HI.X R49, R3, UR9, RZ, 0x4, P2 ;  /* 0x0000000903317c11 */ /* 0x000fc600090f24ff */
[----:B------:R-:W5:Y:S04]  /*05e0*/  LDG.E.128 R44, desc[UR4][R44.64] ;  /* 0x000000042c2c7981 */ /* 0x000f68000c1e1d00 */
[----:B------:R-:W5:Y:S04]  /*05f0*/  LDG.E.128 R48, desc[UR4][R48.64] ;  /* 0x0000000430307981 */ /* 0x000f68000c1e1d00 */
[----:B------:R2:W5:Y:S01]  /*0600*/  @P0 LDG.E.128 R40, desc[UR4][R52.64] ;  /* 0x0000000434280981 */ /* 0x000562000c1e1d00 */
[----:B------:R-:W-:-:S07]  /*0610*/  IADD3 R3, R3, 0x20, RZ ;  /* 0x0000002003037810 */ /* 0x000fce0007ffe0ff */
.L_x_40364:
[----:B------:R-:W-:Y:S05]  /*0620*/  BSYNC B0 ;  /* 0x0000000000007941 */ /* 0x000fea0003800000 */
.L_x_40363:
[----:B------:R-:W-:Y:S04]  /*0630*/  BSSY B0, `(.L_x_40365) ;  /* 0x0000012000007945 */ /* 0x000fe80003800000 */
[----:B------:R-:W-:Y:S05]  /*0640*/  @!P3 BRA `(.L_x_40366) ;  /* 0x000000000040b947 */ /* 0x000fea0003800000 */
[----:B------:R-:W-:Y:S01]  /*0650*/  ULDC.64 UR6, c[0x0][0x2c8] ;  /* 0x0000b20000067ab9 */ /* 0x000fe20000000a00 */
[----:B--2---:R-:W2:Y:S01]  /*0660*/  LDC.64 R52, c[0x0][0x260] ;  /* 0x00009800ff347b82 */ /* 0x004ea20000000a00 */
[----:B------:R-:W-:Y:S01]  /*0670*/  ISETP.NE.U32.AND P0, PT, RZ, UR6, PT ;  /* 0x00000006ff007c0c */ /* 0x000fe2000bf05070 */
[----:B------:R-:W-:Y:S01]  /*0680*/  ULDC.64 UR8, c[0x0][0x278] ;  /* 0x00009e0000087ab9 */ /* 0x000fe20000000a00 */
[----:B------:R-:W-:Y:S02]  /*0690*/  CS2R R54, SRZ ;  /* 0x0000000000367805 */ /* 0x000fe4000001ff00 */
[----:B------:R-:W-:-:S13]  /*06a0*/  ISETP.NE.AND.EX P0, PT, RZ, UR7, PT, P0 ;  /* 0x00000007ff007c0c */ /* 0x000fda000bf05300 */
[----:B------:R-:W-:-:S04]  /*06b0*/  @P0 LEA R64, P2, R3, UR6, 0x4 ;  /* 0x0000000603400c11 */ /* 0x000fc8000f8420ff */
[C---:B------:R-:W-:Y:S02]  /*06c0*/  @P0 LEA.HI.X R65, R3.reuse, UR7, RZ, 0x4, P2 ;  /* 0x0000000703410c11 */ /* 0x040fe400090f24ff */
[C---:B------:R-:W-:Y:S01]  /*06d0*/  LEA R60, P2, R3.reuse, UR8, 0x4 ;  /* 0x00000008033c7c11 */ /* 0x040fe2000f8420ff */
[C---:B--2---:R-:W-:Y:S01]  /*06e0*/  IMAD.WIDE.U32 R56, R3.reuse, 0x10, R52 ;  /* 0x0000001003387825 */ /* 0x044fe200078e0034 */
[----:B------:R-:W-:Y:S02]  /*06f0*/  CS2R R52, SRZ ;  /* 0x0000000000347805 */ /* 0x000fe4000001ff00 */
[----:B------:R-:W-:-:S03]  /*0700*/  LEA.HI.X R61, R3, UR9, RZ, 0x4, P2 ;  /* 0x00000009033d7c11 */ /* 0x000fc600090f24ff */
[----:B------:R-:W5:Y:S04]  /*0710*/  LDG.E.128 R56, desc[UR4][R56.64] ;  /* 0x0000000438387981 */ /* 0x000f68000c1e1d00 */
[----:B------:R-:W5:Y:S04]  /*0720*/  LDG.E.128 R60, desc[UR4][R60.64] ;  /* 0x000000043c3c7981 */ /* 0x000f68000c1e1d00 */
[----:B------:R3:W5:Y:S01]  /*0730*/  @P0 LDG.E.128 R52, desc[UR4][R64.64] ;  /* 0x0000000440340981 */ /* 0x000762000c1e1d00 */
[----:B------:R-:W-:-:S07]  /*0740*/  IADD3 R3, R3, 0x20, RZ ;  /* 0x0000002003037810 */ /* 0x000fce0007ffe0ff */
.L_x_40366:
[----:B------:R-:W-:Y:S05]  /*0750*/  BSYNC B0 ;  /* 0x0000000000007941 */ /* 0x000fea0003800000 */
.L_x_40365:
[----:B------:R-:W-:Y:S01]  /*0760*/  ISETP.GE.U32.AND P0, PT, R2, 0xc0, PT ;  /* 0x000000c00200780c */ /* 0x000fe20003f06070 */
[----:B------:R-:W-:Y:S01]  /*0770*/  BSSY B0, `(.L_x_40367) ;  /* 0x0000014000007945 */ /* 0x000fe20003800000 */
[----:B------:R-:W-:-:S11]  /*0780*/  LOP3.LUT R206, R206, 0xffff7fff, RZ, 0xc0, !PT ;  /* 0xffff7fffcece7812 */ /* 0x000fd600078ec0ff */
[----:B------:R-:W-:Y:S01]  /*0790*/  @P0 LOP3.LUT R206, R206, 0x8000, RZ, 0xfc, !PT ;  /* 0x00008000cece0812 */ /* 0x000fe200078efcff */
[----:B------:R-:W-:Y:S06]  /*07a0*/  @!P0 BRA `(.L_x_40368) ;  /* 0x0000000000408947 */ /* 0x000fec0003800000 */
[----:B------:R-:W-:Y:S01]  /*07b0*/  ULDC.64 UR8, c[0x0][0x278] ;  /* 0x00009e0000087ab9 */ /* 0x000fe20000000a00 */
[----:B---3--:R-:W3:Y:S01]  /*07c0*/  LDC.64 R64, c[0x0][0x260] ;  /* 0x00009800ff407b82 */ /* 0x008ee20000000a00 */
[C---:B------:R-:W-:Y:S01]  /*07d0*/  LEA R72, P0, R3.reuse, UR8, 0x4 ;  /* 0x0000000803487c11 */ /* 0x040fe2000f8020ff */
[----:B------:R-:W-:Y:S01]  /*07e0*/  ULDC.64 UR6, c[0x0][0x2c8] ;  /* 0x0000b20000067ab9 */ /* 0x000fe20000000a00 */
[----:B------:R-:W-:Y:S02]  /*07f0*/  CS2R R66, SRZ ;  /* 0x0000000000427805 */ /* 0x000fe4000001ff00 */
[----:B------:R-:W-:Y:S02]  /*0800*/  LEA.HI.X R73, R3, UR9, RZ, 0x4, P0 ;  /* 0x0000000903497c11 */ /* 0x000fe400080f24ff */
[----:B------:R-:W-:-:S04]  /*0810*/  ISETP.NE.U32.AND P0, PT, RZ, UR6, PT ;  /* 0x00000006ff007c0c */ /* 0x000fc8000bf05070 */
[----:B------:R-:W-:Y:S01]  /*0820*/  ISETP.NE.AND.EX P0, PT, RZ, UR7, PT, P0 ;  /* 0x00000007ff007c0c */ /* 0x000fe2000bf05300 */
[----:B------:R-:W5:-:S12]  /*0830*/  LDG.E.128 R72, desc[UR4][R72.64] ;  /* 0x0000000448487981 */ /* 0x000f58000c1e1d00 */
[C---:B------:R-:W-:Y:S01]  /*0840*/  @P0 LEA R76, P2, R3.reuse, UR6, 0x4 ;  /* 0x00000006034c0c11 */ /* 0x040fe2000f8420ff */
[C---:B---3--:R-:W-:Y:S01]  /*0850*/  IMAD.WIDE.U32 R68, R3.reuse, 0x10, R64 ;  /* 0x0000001003447825 */ /* 0x048fe200078e0040 */
[----:B------:R-:W-:Y:S02]  /*0860*/  CS2R R64, SRZ ;  /* 0x0000000000407805 */ /* 0x000fe4000001ff00 */
[----:B------:R-:W-:-:S03]  /*0870*/  @P0 LEA.HI.X R77, R3, UR7, RZ, 0x4, P2 ;  /* 0x00000007034d0c11 */ /* 0x000fc600090f24ff */
[----:B------:R-:W5:Y:S04]  /*0880*/  LDG.E.128 R68, desc[UR4][R68.64] ;  /* 0x0000000444447981 */ /* 0x000f68000c1e1d00 */
[----:B------:R4:W5:Y:S01]  /*0890*/  @P0 LDG.E.128 R64, desc[UR4][R76.64] ;  /* 0x000000044c400981 */ /* 0x000962000c1e1d00 */
[----:B------:R-:W-:-:S07]  /*08a0*/  IADD3 R3, R3, 0x20, RZ ;  /* 0x0000002003037810 */ /* 0x000fce0007ffe0ff */
.L_x_40368:
[----:B------:R-:W-:Y:S05]  /*08b0*/  BSYNC B0 ;  /* 0x0000000000007941 */ /* 0x000fea0003800000 */
.L_x_40367:
        /* <DEDUP_REMOVED lines=9> */
[C---:B------:R-:W-:Y:S02]  /*0950*/  LEA R84, P0, R3.reuse, UR6, 0x4 ;  /* 0x0000000603547c11 */ /* 0x040fe4000f8020ff */
[----:B------:R-:W-:Y:S02]  /*0960*/  CS2R R78, SRZ ;  /* 0x00000000004e7805 */ /* 0x000fe4000001ff00 */
[----:B----4-:R-:W-:Y:S02]  /*0970*/  CS2R R76, SRZ ;  /* 0x00000000004c7805 */ /* 0x010fe4000001ff00 */
[----:B------:R-:W-:Y:S01]  /*0980*/  LEA.HI.X R85, R3, UR7, RZ, 0x4, P0 ;  /* 0x0000000703557c11 */ /* 0x000fe200080f24ff */
[----:B------:R-:W-:Y:S02]  /*0990*/  ULDC.64 UR6, c[0x0][0x2c8] ;  /* 0x0000b20000067ab9 */ /* 0x000fe40000000a00 */
[----:B------:R-:W-:-:S03]  /*09a0*/  ISETP.NE.U32.AND P0, PT, RZ, UR6, PT ;  /* 0x00000006ff007c0c */ /* 0x000fc6000bf05070 */
[----:B------:R-:W5:Y:S01]  /*09b0*/  LDG.E.128 R84, desc[UR4][R84.64] ;  /* 0x0000000454547981 */ /* 0x000f62000c1e1d00 */
[----:B------:R-:W-:-:S13]  /*09c0*/  ISETP.NE.AND.EX P0, PT, RZ, UR7, PT, P0 ;  /* 0x00000007ff007c0c */ /* 0x000fda000bf05300 */
[C---:B------:R-:W-:Y:S01]  /*09d0*/  @P0 LEA R88, P2, R3.reuse, UR6, 0x4 ;  /* 0x0000000603580c11 */ /* 0x040fe2000f8420ff */
[----:B0-----:R-:W-:-:S03]  /*09e0*/  IMAD.WIDE.U32 R80, R3, 0x10, R80 ;  /* 0x0000001003507825 */ /* 0x001fc600078e0050 */
[----:B------:R-:W-:-:S03]  /*09f0*/  @P0 LEA.HI.X R89, R3, UR7, RZ, 0x4, P2 ;  /* 0x0000000703590c11 */ /* 0x000fc600090f24ff */
[----:B------:R-:W5:Y:S04]  /*0a00*/  LDG.E.128 R80, desc[UR4][R80.64] ;  /* 0x0000000450507981 */ /* 0x000f68000c1e1d00 */
[----:B------:R0:W5:Y:S01]  /*0a10*/  @P0 LDG.E.128 R76, desc[UR4][R88.64] ;  /* 0x00000004584c0981 */ /* 0x000162000c1e1d00 */
[----:B------:R-:W-:-:S07]  /*0a20*/  IADD3 R3, R3, 0x20, RZ ;  /* 0x0000002003037810 */ /* 0x000fce0007ffe0ff */
.L_x_40370:
[----:B------:R-:W-:Y:S05]  /*0a30*/  BSYNC B0 ;  /* 0x0000000000007941 */ /* 0x000fea0003800000 */
.L_x_40369:
[----:B------:R-:W-:Y:S01]  /*0a40*/  ISETP.GE.U32.AND P0, PT, R2, 0x100, PT ;  /* 0x000001000200780c */ /* 0x000fe20003f06070 */
[----:B------:R-:W-:Y:S01]  /*0a50*/  BSSY B0, `(.L_x_40371) ;  /* 0x0000014000007945 */ /* 0x000fe20003800000 */
[----:B------:R-:W-:-:S11]  /*0a60*/  LOP3.LUT R206, R206, 0xffffdfff, RZ, 0xc0, !PT ;  /* 0xffffdfffcece7812 */ /* 0x000fd600078ec0ff */
[----:B------:R-:W-:Y:S01]  /*0a70*/  @P0 LOP3.LUT R206, R206, 0x2000, RZ, 0xfc, !PT ;  /* 0x00002000cece0812 */ /* 0x000fe200078efcff */
[----:B------:R-:W-:Y:S06]  /*0a80*/  @!P0 BRA `(.L_x_40372) ;  /* 0x0000000000408947 */ /* 0x000fec0003800000 */
[----:B------:R-:W-:Y:S01]  /*0a90*/  ULDC.64 UR6, c[0x0][0x278] ;  /* 0x00009e0000067ab9 */ /* 0x000fe20000000a00 */
[----:B------:R-:W1:Y:S01]  /*0aa0*/  LDC.64 R92, c[0x0][0x260] ;  /* 0x00009800ff5c7b82 */ /* 0x000e620000000a00 */
[C---:B------:R-:W-:Y:S02]  /*0ab0*/  LEA R96, P0, R3.reuse, UR6, 0x4 ;  /* 0x0000000603607c11 */ /* 0x040fe4000f8020ff */
[----:B------:R-:W-:Y:S02]  /*0ac0*/  CS2R R90, SRZ ;  /* 0x00000000005a7805 */ /* 0x000fe4000001ff00 */
[----:B0-----:R-:W-:Y:S02]  /*0ad0*/  CS2R R88, SRZ ;  /* 0x0000000000587805 */ /* 0x001fe4000001ff00 */
[----:B------:R-:W-:Y:S01]  /*0ae0*/  LEA.HI.X R97, R3, UR7, RZ, 0x4, P0 ;  /* 0x0000000703617c11 */ /* 0x000fe200080f24ff */
[----:B------:R-:W-:Y:S02]  /*0af0*/  ULDC.64 UR6, c[0x0][0x2c8] ;  /* 0x0000b20000067ab9 */ /* 0x000fe40000000a00 */
[----:B------:R-:W-:-:S03]  /*0b00*/  ISETP.NE.U32.AND P0, PT, RZ, UR6, PT ;  /* 0x00000006ff007c0c */ /* 0x000fc6000bf05070 */
[----:B------:R-:W5:Y:S01]  /*0b10*/  LDG.E.128 R96, desc[UR4][R96.64] ;  /* 0x0000000460607981 */ /* 0x000f62000c1e1d00 */
[----:B------:R-:W-:-:S13]  /*0b20*/  ISETP.NE.AND.EX P0, PT, RZ, UR7, PT, P0 ;  /* 0x00000007ff007c0c */ /* 0x000fda000bf05300 */
[C---:B------:R-:W-:Y:S01]  /*0b30*/  @P0 LEA R100, P2, R3.reuse, UR6, 0x4 ;  /* 0x0000000603640c11 */ /* 0x040fe2000f8420ff */
[----:B-1----:R-:W-:-:S03]  /*0b40*/  IMAD.WIDE.U32 R92, R3, 0x10, R92 ;  /* 0x00000010035c7825 */ /* 0x002fc600078e005c */
[----:B------:R-:W-:-:S03]  /*0b50*/  @P0 LEA.HI.X R101, R3, UR7, RZ, 0x4, P2 ;  /* 0x0000000703650c11 */ /* 0x000fc600090f24ff */
[----:B------:R-:W5:Y:S04]  /*0b60*/  LDG.E.128 R92, desc[UR4][R92.64] ;  /* 0x000000045c5c7981 */ /* 0x000f68000c1e1d00 */
[----:B------:R0:W5:Y:S01]  /*0b70*/  @P0 LDG.E.128 R88, desc[UR4][R100.64] ;  /* 0x0000000464580981 */ /* 0x000162000c1e1d00 */
[----:B------:R-:W-:-:S07]  /*0b80*/  IADD3 R3, R3, 0x20, RZ ;  /* 0x0000002003037810 */ /* 0x000fce0007ffe0ff */
.L_x_40372:
[----:B------:R-:W-:Y:S05]  /*0b90*/  BSYNC B0 ;  /* 0x0000000000007941 */ /* 0x000fea0003800000 */
.L_x_40371:
        /* <DEDUP_REMOVED lines=21> */
.L_x_40374:
[----:B------:R-:W-:Y:S05]  /*0cf0*/  BSYNC B0 ;  /* 0x0000000000007941 */ /* 0x000fea0003800000 */
.L_x_40373:
        /* <DEDUP_REMOVED lines=21> */
.L_x_40376:
[----:B------:R-:W-:Y:S05]  /*0e50*/  BSYNC B0 ;  /* 0x0000000000007941 */ /* 0x000fea0003800000 */
.L_x_40375:
        /* <DEDUP_REMOVED lines=21> */
.L_x_40378:
[----:B------:R-:W-:Y:S05]  /*0fb0*/  BSYNC B0 ;  /* 0x0000000000007941 */ /* 0x000fea0003800000 */
.L_x_40377:
        /* <DEDUP_REMOVED lines=19> */
[----:B------:R0:W5:Y:S02]  /*10f0*/  @P0 LDG.E.128 R136, desc[UR4][R148.64] ;  /* 0x0000000494880981 */ /* 0x000164000c1e1d00 */
.L_x_40380:
[----:B------:R-:W-:Y:S05]  /*1100*/  BSYNC B0 ;  /* 0x0000000000007941 */ /* 0x000fea0003800000 */
.L_x_40379:
[----:B------:R-:W-:Y:S02]  /*1110*/  ULDC UR6, c[0x0][0x214] ;  /* 0x0000850000067ab9 */ /* 0x000fe40000000800 */
[----:B------:R-:W-:-:S13]  /*1120*/  ISETP.GE.AND P0, PT, R0, UR6, PT ;  /* 0x0000000600007c0c */ /* 0x000fda000bf06270 */
[----:B------:R-:W-:Y:S05]  /*1130*/  @P0 EXIT ;  /* 0x000000000000094d */ /* 0x000fea0003800000 */
[----:B------:R-:W-:Y:S01]  /*1140*/  ULDC.64 UR8, c[0x0][0x270] ;  /* 0x00009c0000087ab9 */ /* 0x000fe20000000a00 */
[----:B------:R-:W-:Y:S01]  /*1150*/  LOP3.LUT R206, R206, 0xfffffeff, RZ, 0xc0, !PT ;  /* 0xfffffeffcece7812 */ /* 0x000fe200078ec0ff */
[----:B------:R-:W-:Y:S01]  /*1160*/  ULDC.U8 UR6, c[0x0][0x2a0] ;  /* 0x0000a80000067ab9 */ /* 0x000fe20000000000 */
[----:B------:R-:W-:Y:S01]  /*1170*/  ISETP.NE.U32.AND P0, PT, RZ, UR8, PT ;  /* 0x00000008ff007c0c */ /* 0x000fe2000bf05070 */
[----:B------:R-:W-:Y:S01]  /*1180*/  ULDC UR12, c[0x0][0x218] ;  /* 0x00008600000c7ab9 */ /* 0x000fe20000000800 */
[----:B------:R-:W-:Y:S01]  /*1190*/  MOV R3, R0 ;  /* 0x0000000000037202 */ /* 0x000fe20000000f00 */
[----:B------:R-:W-:Y:S01]  /*11a0*/  ULDC UR7, c[0x0][0x2d8] ;  /* 0x0000b60000077ab9 */ /* 0x000fe20000000800 */
[----:B------:R-:W-:Y:S01]  /*11b0*/  ISETP.NE.AND.EX P0, PT, RZ, UR9, PT, P0 ;  /* 0x00000009ff007c0c */ /* 0x000fe2000bf05300 */
[----:B------:R-:W-:Y:S01]  /*11c0*/  ULDC.64 UR8, c[0x0][0x230] ;  /* 0x00008c0000087ab9 */ /* 0x000fe20000000a00 */
[----:B------:R-:W-:-:S11]  /*11d0*/  ULDC.64 UR10, c[0x0][0x238] ;  /* 0x00008e00000a7ab9 */ /* 0x000fd60000000a00 */
[----:B------:R-:W-:Y:S02]  /*11e0*/  @P0 LOP3.LUT R206, R206, 0x100, RZ, 0xfc, !PT ;  /* 0x00000100cece0812 */ /* 0x000fe400078efcff */
[----:B------:R-:W-:-:S13]  /*11f0*/  ISETP.NE.AND P0, PT, RZ, UR6, PT ;  /* 0x00000006ff007c0c */ /* 0x000fda000bf05270 */
.L_x_40430:
[----:B------:R-:W-:Y:S01]  /*1200*/  LOP3.LUT P2, RZ, R206, 0x100, RZ, 0xc0, !PT ;  /* 0x00000100ceff7812 */ /* 0x000fe2000784c0ff */
[----:B------:R-:W-:Y:S01]  /*1210*/  IMAD R200, R3, UR12, RZ ;  /* 0x0000000c03c87c24 */ /* 0x000fe2000f8e02ff */
[----:B------:R-:W0:Y:S04]  /*1220*/  S2R R0, SR_TID.X ;  /* 0x0000000000007919 */ /* 0x000e280000002100 */
[----:B------:R-:W-:-:S04]  /*1230*/  SHF.R.S32.HI R201, RZ, 0x1f, R200 ;  /* 0x0000001fffc97819 */ /* 0x000fc800000114c8 */
[----:B--2---:R-:W-:Y:S01]  /*1240*/  LEA.HI R203, R201, R200, RZ, 0x2 ;  /* 0x000000c8c9cb7211 */ /* 0x004fe200078f10ff */
[----:B------:R-:W-:Y:S02]  /*1250*/  HFMA2.MMA R201, -RZ, RZ, 1.875, 0 ;  /* 0x3f800000ffc97435 */ /* 0x000fe400000001ff */
[----:B------:R-:W1:Y:S01]  /*1260*/  @P2 LDC.64 R204, c[0x0][0x270] ;  /* 0x00009c00ffcc2b82 */ /* 0x000e620000000a00 */
[----:B------:R-:W-:Y:S01]  /*1270*/  BSSY B0, `(.L_x_40381) ;  /* 0x0000021000007945 */ /* 0x000fe20003800000 */
[----:B0-----:R-:W-:Y:S01]  /*1280*/  LOP3.LUT R0, R0, 0x1f, RZ, 0xc0, !PT ;  /* 0x0000001f00007812 */ /* 0x001fe200078ec0ff */
[----:B-1----:R-:W-:-:S03]  /*1290*/  @P2 IMAD.WIDE R204, R3, 0x4, R204 ;  /* 0x0000000403cc2825 */ /* 0x002fc600078e02cc */
[----:B------:R-:W-:Y:S02]  /*12a0*/  LEA.HI.SX32 R200, R203, R0, 0x1e ;  /* 0x00000000cbc87211 */ /* 0x000fe400078ff2ff */
[----:B-----5:R0:W5:Y:S02]  /*12b0*/  @P2 LDG.E R201, desc[UR4][R204.64] ;  /* 0x00000004ccc92981 */ /* 0x020164000c1e1900 */
        /* <DEDUP_REMOVED lines=10> */
[----:B------:R0:W3:Y:S01]  /*1360*/  LDG.E.128 R208, desc[UR4][R202.64] ;  /* 0x00000004cad07981 */ /* 0x0000e2000c1e1d00 */
[----:B------:R-:W-:Y:S02]  /*1370*/  ISETP.NE.U32.AND P2, PT, RZ, UR8, PT ;  /* 0x00000008ff007c0c */ /* 0x000fe4000bf45070 */
[C---:B------:R-:W-:Y:S02]  /*1380*/  LEA.HI.X R205, R200.reuse, UR11, RZ, 0x4, P3 ;  /* 0x0000000bc8cd7c11 */ /* 0x040fe400098f24ff */
[----:B------:R-:W-:Y:S02]  /*1390*/  ISETP.NE.AND.EX P2, PT, RZ, UR9, PT, P2 ;  /* 0x00000009ff007c0c */ /* 0x000fe4000bf45320 */
[----:B0-----:R-:W-:Y:S01]  /*13a0*/  IADD3 R202, R200, 0x20, RZ ;  /* 0x00000020c8ca7810 */ /* 0x001fe20007ffe0ff */
        /* <DEDUP_REMOVED lines=13> */
.L_x_40382:
[----:B------:R-:W-:Y:S05]  /*1480*/  BSYNC B0 ;  /* 0x0000000000007941 */ /* 0x000fea0003800000 */
.L_x_40381:
        /* <DEDUP_REMOVED lines=8> */
[C---:B0-----:R-:W-:Y:S01]  /*1510*/  IMAD.WIDE.U32 R204, R202.reuse, 0x10, R204 ;  /* 0x00000010cacc7825 */ /* 0x041fe200078e00cc */
[----:B------:R-:W-:-:S03]  /*1520*/  LEA R208, P3, R202, UR10, 0x4 ;  /* 0x0000000acad07c11 */ /* 0x000fc6000f8620ff */
[----:B------:R0:W2:Y:S04]  /*1530*/  @P2 LDG.E.128 R148, desc[UR4][R158.64] ;  /* 0x000000049e942981 */ /* 0x0000a8000c1e1d00 */
        /* <DEDUP_REMOVED lines=11> */
[----:B0-----:R-:W-:Y:S01]  /*15f0*/  FMUL.FTZ R158, R26, R203 ;  /* 0x000000cb1a9e7220 */ /* 0x001fe20000410000 */
[----:B------:R-:W-:-:S03]  /*1600*/  FMUL.FTZ R159, R27, R212 ;  /* 0x000000d41b9f7220 */ /* 0x000fc60000410000 */
[----:B--2---:R-:W-:Y:S01]  /*1610*/  @P2 FADD.FTZ R156, R148, R156 ;  /* 0x0000009c949c2221 */ /* 0x004fe20000010000 */
[----:B------:R-:W-:Y:S01]  /*1620*/  @P2 FADD.FTZ R157, R149, R157 ;  /* 0x0000009d959d2221 */ /* 0x000fe20000010000 */
[----:B------:R-:W-:Y:S01]  /*1630*/  @P2 FADD.FTZ R158, R150, R158 ;  /* 0x0000009e969e2221 */ /* 0x000fe20000010000 */
[----:B------:R-:W-:-:S05]  /*1640*/  @P2 FADD.FTZ R159, R151, R159 ;  /* 0x0000009f979f2221 */ /* 0x000fca0000010000 */
[----:B------:R0:W-:Y:S02]  /*1650*/  STG.E.128 desc[UR4][R208.64], R156 ;  /* 0x0000009cd0007986 */ /* 0x0001e4000c101d04 */
.L_x_40384:
[----:B------:R-:W-:Y:S05]  /*1660*/  BSYNC B0 ;  /* 0x0000000000007941 */ /* 0x000fea0003800000 */
.L_x_40383:
        /* <DEDUP_REMOVED lines=9> */
[----:B-1----:R-:W-:-:S03]  /*1700*/  LEA R204, P3, R202, UR10, 0x4 ;  /* 0x0000000acacc7c11 */ /* 0x002fc6000f8620ff */
        /* <DEDUP_REMOVED lines=19> */
.L_x_40386:
[----:B------:R-:W-:Y:S05]  /*1840*/  BSYNC B0 ;  /* 0x0000000000007941 */ /* 0x000fea0003800000 */
.L_x_40385:
        /* <DEDUP_REMOVED lines=29> */
.L_x_40388:
[----:B------:R-:W-:Y:S05]  /*1a20*/  BSYNC B0 ;  /* 0x0000000000007941 */ /* 0x000fea0003800000 */
.L_x_40387:
        /* <DEDUP_REMOVED lines=29> */
.L_x_40390:
[----:B------:R-:W-:Y:S05]  /*1c00*/  BSYNC B0 ;  /* 0x0000000000007941 */ /* 0x000fea0003800000 */
.L_x_40389:
        /* <DEDUP_REMOVED lines=29> */
.L_x_40392:
[----:B------:R-:W-:Y:S05]  /*1de0*/  BSYNC B0 ;  /* 0x0000000000007941 */ /* 0x000fea0003800000 */
.L_x_40391:
        /* <DEDUP_REMOVED lines=29> */
.L_x_40394:
[----:B------:R-:W-:Y:S05]  /*1fc0*/  BSYNC B0 ;  /* 0x0000000000007941 */ /* 0x000fea0003800000 */
.L_x_40393:
        /* <DEDUP_REMOVED lines=29> */
.L_x_40396:
[----:B------:R-:W-:Y:S05]  /*21a0*/  BSYNC B0 ;  /* 0x0000000000007941 */ /* 0x000fea0003800000 */
.L_x_40395:
        /* <DEDUP_REMOVED lines=29> */
.L_x_40398:
[----:B------:R-:W-:Y:S05]  /*2380*/  BSYNC B0 ;  /* 0x0000000000007941 */ /* 0x000fea0003800000 */
.L_x_40397:
        /* <DEDUP_REMOVED lines=29> */
.L_x_40400:
[----:B------:R-:W-:Y:S05]  /*2560*/  BSYNC B0 ;  /* 0x0000000000007941 */ /* 0x000fea0003800000 */
.L_x_40399:
        /* <DEDUP_REMOVED lines=29> */
.L_x_40402:
[----:B------:R-:W-:Y:S05]  /*2740*/  BSYNC B0 ;  /* 0x0000000000007941 */ /* 0x000fea0003800000 */
.L_x_40401:
[----:B------:R-:W-:Y:S01]  /*2750*/  ISETP.GE.U32.AND P2, PT, R2, 0x180, PT ;  /* 0x000001800200780c */ /* 0x000fe20003f46070 */
[----:B------:R-:W-:-:S12]  /*2760*/  BSSY B0, `(.L_x_40403) ;  /* 0x000001b000007945 */ /* 0x000fd80003800000 */
[----:B------:R-:W-:Y:S05]  /*2770*/  @!P2 BRA `(.L_x_40404) ;  /* 0x000000000064a947 */ /* 0x000fea0003800000 */
[----:B------:R-:W-:Y:S01]  /*2780*/  ISETP.NE.U32.AND P2, PT, RZ, UR8, PT ;  /* 0x00000008ff007c0c */ /* 0x000fe2000bf45070 */
[----:B------:R-:W2:Y:S03]  /*2790*/  LDC.64 R152, c[0x0][0x220] ;  /* 0x00008800ff987b82 */ /* 0x000ea60000000a00 */
[----:B------:R-:W-:-:S13]  /*27a0*/  ISETP.NE.AND.EX P2, PT, RZ, UR9, PT, P2 ;  /* 0x00000009ff007c0c */ /* 0x000fda000bf45320 */
[----:B------:R-:W-:-:S04]  /*27b0*/  @P2 LEA R154, P3, R202, UR8, 0x4 ;  /* 0x00000008ca9a2c11 */ /* 0x000fc8000f8620ff */
[C---:B------:R-:W-:Y:S02]  /*27c0*/  @P2 LEA.HI.X R155, R202.reuse, UR9, RZ, 0x4, P3 ;  /* 0x00000009ca9b2c11 */ /* 0x040fe400098f24ff */
[----:B01----:R-:W-:-:S03]  /*27d0*/  LEA R204, P3, R202, UR10, 0x4 ;  /* 0x0000000acacc7c11 */ /* 0x003fc6000f8620ff */
[----:B------:R0:W3:Y:S01]  /*27e0*/  @P2 LDG.E.128 R148, desc[UR4][R154.64] ;  /* 0x000000049a942981 */ /* 0x0000e2000c1e1d00 */
[C---:B------:R-:W-:Y:S01]  /*27f0*/  LEA.HI.X R205, R202.reuse, UR11, RZ, 0x4, P3 ;  /* 0x0000000bcacd7c11 */ /* 0x040fe200098f24ff */
[----:B--2---:R-:W-:-:S05]  /*2800*/  IMAD.WIDE.U32 R202, R202, 0x10, R152 ;  /* 0x00000010caca7825 */ /* 0x004fca00078e0098 */
[----:B------:R-:W2:Y:S01]  /*2810*/  LDG.E.128 R208, desc[UR4][R202.64] ;  /* 0x00000004cad07981 */ /* 0x000ea2000c1e1d00 */
[----:B------:R-:W-:-:S04]  /*2820*/  ISETP.NE.U32.AND P2, PT, RZ, UR8, PT ;  /* 0x00000008ff007c0c */ /* 0x000fc8000bf45070 */
[----:B------:R-:W-:Y:S01]  /*2830*/  ISETP.NE.AND.EX P2, PT, RZ, UR9, PT, P2 ;  /* 0x00000009ff007c0c */ /* 0x000fe2000bf45320 */
[-C--:B--2--5:R-:W-:Y:S01]  /*2840*/  FMUL.FTZ R153, R208, R201.reuse ;  /* 0x000000c9d0997220 */ /* 0x0a4fe20000410000 */
[-C--:B------:R-:W-:Y:S01]  /*2850*/  FMUL.FTZ R207, R210, R201.reuse ;  /* 0x000000c9d2cf7220 */ /* 0x080fe20000410000 */
[-C--:B------:R-:W-:Y:S01]  /*2860*/  FMUL.FTZ R208, R209, R201.reuse ;  /* 0x000000c9d1d07220 */ /* 0x080fe20000410000 */
[----:B------:R-:W-:Y:S01]  /*2870*/  FMUL.FTZ R210, R211, R201 ;  /* 0x000000c9d3d27220 */ /* 0x000fe20000410000 */
[----:B------:R-:W-:Y:S01]  /*2880*/  FMUL.FTZ R152, R144, R153 ;  /* 0x0000009990987220 */ /* 0x000fe20000410000 */
[----:B0-----:R-:W-:Y:S01]  /*2890*/  FMUL.FTZ R154, R146, R207 ;  /* 0x000000cf929a7220 */ /* 0x001fe20000410000 */
[----:B------:R-:W-:Y:S01]  /*28a0*/  FMUL.FTZ R153, R145, R208 ;  /* 0x000000d091997220 */ /* 0x000fe20000410000 */
[----:B------:R-:W-:-:S05]  /*28b0*/  FMUL.FTZ R155, R147, R210 ;  /* 0x000000d2939b7220 */ /* 0x000fca0000410000 */
[----:B---3--:R-:W-:Y:S01]  /*28c0*/  @P2 FADD.FTZ R152, R148, R152 ;  /* 0x0000009894982221 */ /* 0x008fe20000010000 */
[----:B------:R-:W-:Y:S01]  /*28d0*/  @P2 FADD.FTZ R154, R150, R154 ;  /* 0x0000009a969a2221 */ /* 0x000fe20000010000 */
[----:B------:R-:W-:Y:S01]  /*28e0*/  @P2 FADD.FTZ R153, R149, R153 ;  /* 0x0000009995992221 */ /* 0x000fe20000010000 */
[----:B------:R-:W-:-:S05]  /*28f0*/  @P2 FADD.FTZ R155, R151, R155 ;  /* 0x0000009b979b2221 */ /* 0x000fca0000010000 */
[----:B------:R0:W-:Y:S02]  /*2900*/  STG.E.128 desc[UR4][R204.64], R152 ;  /* 0x00000098cc007986 */ /* 0x0001e4000c101d04 */
.L_x_40404:
[----:B------:R-:W-:Y:S05]  /*2910*/  BSYNC B0 ;  /* 0x0000000000007941 */ /* 0x000fea0003800000 */
.L_x_40403:
[----:B------:R-:W-:Y:S01]  /*2920*/  FADD.FTZ R202, RZ, R196 ;  /* 0x000000c4ffca7221 */ /* 0x000fe20000010000 */
[----:B------:R-:W-:Y:S01]  /*2930*/  ISETP.GT.U32.AND P2, PT, R2, 0x3f, PT ;  /* 0x0000003f0200780c */ /* 0x000fe20003f44070 */
[----:B------:R-:W-:Y:S01]  /*2940*/  UMOV UR6, 0xffffffff ;  /* 0xffffffff00067882 */ /* 0x000fe20000000000 */
[----:B------:R-:W-:Y:S01]  /*2950*/  LOP3.LUT R206, R206, 0xffffff7f, RZ, 0xc0, !PT ;  /* 0xffffff7fcece7812 */ /* 0x000fe200078ec0ff */
[----:B-----5:R-:W-:Y:S01]  /*2960*/  FADD.FTZ R201, R197, R202 ;  /* 0x000000cac5c97221 */ /* 0x020fe20000010000 */
        /* <DEDUP_REMOVED lines=74> */
[----:B------:R-:W5:Y:S01]  /*2e10*/  SHFL.BFLY PT, R0, R201, 0x1, 0x1f ;  /* 0x0c201f00c9007f89 */ /* 0x000f6200000e0000 */
[----:B------:R-:W2:Y:S01]  /*2e20*/  LDC R202, c[0x0][0x290] ;  /* 0x0000a400ffca7b82 */ /* 0x000ea20000000800 */
[----:B------:R-:W-:Y:S01]  /*2e30*/  ISETP.GT.U32.AND P6, PT, R2, 0x3f, PT ;  /* 0x0000003f0200780c */ /* 0x000fe20003fc4070 */
[----:B-----5:R-:W-:-:S05]  /*2e40*/  FADD.FTZ R203, R201, R0 ;  /* 0x00000000c9cb7221 */ /* 0x020fca0000010000 */
[----:B------:R-:W0:Y:S02]  /*2e50*/  SHFL.BFLY PT, R0, R203, 0x2, 0x1f ;  /* 0x0c401f00cb007f89 */ /* 0x000e2400000e0000 */
[----:B01----:R-:W-:-:S05]  /*2e60*/  FADD.FTZ R204, R203, R0 ;  /* 0x00000000cbcc7221 */ /* 0x003fca0000010000 */
        /* <DEDUP_REMOVED lines=120> */
.L_x_40442:
[----:B------:R-:W-:Y:S01]  /*35f0*/  FMUL.FTZ R0, R201, R201 ;  /* 0x000000c9c9007220 */ /* 0x000fe20000410000 */
[----:B-1----:R-:W-:Y:S01]  /*3600*/  FADD.FTZ R207, R208, R207 ;  /* 0x000000cfd0cf7221 */ /* 0x002fe20000010000 */
[----:B------:R-:W1:Y:S01]  /*3610*/  @!P5 LDC.64 R204, c[0x0][0x250] ;  /* 0x00009400ffccdb82 */ /* 0x000e620000000a00 */
[----:B------:R-:W-:Y:S02]  /*3620*/  BSSY B0, `(.L_x_40406) ;  /* 0x000001c000007945 */ /* 0x000fe40003800000 */
[----:B------:R-:W-:Y:S01]  /*3630*/  FSEL R203, R0, RZ, P0 ;  /* 0x000000ff00cb7208 */ /* 0x000fe20000000000 */
[----:B------:R-:W-:-:S04]  /*3640*/  FFMA.FTZ R202, R207, R202, UR7 ;  /* 0x00000007cfca7e23 */ /* 0x000fc800080100ca */
[----:B0-----:R-:W0:Y:S01]  /*3650*/  @!P5 LDC.64 R208, c[0x0][0x258] ;  /* 0x00009600ffd0db82 */ /* 0x001e220000000a00 */
[----:B------:R-:W-:-:S06]  /*3660*/  FADD.FTZ R0, R202, R203 ;  /* 0x000000cbca007221 */ /* 0x000fcc0000010000 */
[----:B------:R-:W2:Y:S01]  /*3670*/  MUFU.RSQ R0, R0 ;  /* 0x0000000000007308 */ /* 0x000ea20000001400 */
[----:B-1----:R-:W-:-:S05]  /*3680*/  @!P5 IMAD.WIDE R202, R3, 0x4, R204 ;  /* 0x0000000403cad825 */ /* 0x002fca00078e02cc */
[----:B------:R1:W-:Y:S01]  /*3690*/  @!P5 STG.E desc[UR4][R202.64], R201 ;  /* 0x000000c9ca00d986 */ /* 0x0003e2000c101904 */
[----:B0-----:R-:W-:-:S05]  /*36a0*/  @!P5 IMAD.WIDE R204, R3, 0x4, R208 ;  /* 0x0000000403ccd825 */ /* 0x001fca00078e02d0 */
[----:B--2---:R1:W-:Y:S01]  /*36b0*/  @!P5 STG.E desc[UR4][R204.64], R0 ;  /* 0x00000000cc00d986 */ /* 0x0043e2000c101904 */
[----:B------:R-:W-:Y:S05]  /*36c0*/  @!P1 BRA `(.L_x_40407) ;  /* 0x0000000000449947 */ /* 0x000fea0003800000 */
[----:B-1----:R-:W0:Y:S01]  /*36d0*/  LDC.64 R202, c[0x0][0x2b8] ;  /* 0x0000ae00ffca7b82 */ /* 0x002e220000000a00 */
        /* <DEDUP_REMOVED lines=16> */
.L_x_40407:
[----:B------:R-:W-:Y:S05]  /*37e0*/  BSYNC B0 ;  /* 0x0000000000007941 */ /* 0x000fea0003800000 */
.L_x_40406:
        /* <DEDUP_REMOVED lines=20> */
.L_x_40409:
[----:B------:R-:W-:Y:S05]  /*3930*/  BSYNC B0 ;  /* 0x0000000000007941 */ /* 0x000fea0003800000 */
.L_x_40408:
[----:B------:R-:W-:Y:S01]  /*3940*/  ISETP.GE.U32.AND P2, PT, R2, 0x60, PT ;  /* 0x000000600200780c */ /* 0x000fe20003f46070 */
[----:B------:R-:W-:-:S12]  /*3950*/  BSSY B0, `(.L_x_40410) ;  /* 0x0000013000007945 */ /* 0x000fd80003800000 */
[----:B------:R-:W-:Y:S05]  /*3960*/  @!P2 BRA `(.L_x_40411) ;  /* 0x000000000044a947 */ /* 0x000fea0003800000 */
[----:B012---:R-:W0:Y:S01]  /*3970*/  LDC.64 R202, c[0x0][0x2b8] ;  /* 0x0000ae00ffca7b82 */ /* 0x007e220000000a00 */
        /* <DEDUP_REMOVED lines=16> */
.L_x_40411:
[----:B------:R-:W-:Y:S05]  /*3a80*/  BSYNC B0 ;  /* 0x0000000000007941 */ /* 0x000fea0003800000 */
.L_x_40410:
        /* <DEDUP_REMOVED lines=20> */
.L_x_40413:
[----:B------:R-:W-:Y:S05]  /*3bd0*/  BSYNC B0 ;  /* 0x0000000000007941 */ /* 0x000fea0003800000 */
.L_x_40412:
        /* <DEDUP_REMOVED lines=20> */
.L_x_40415:
[----:B------:R-:W-:Y:S05]  /*3d20*/  BSYNC B0 ;  /* 0x0000000000007941 */ /* 0x000fea0003800000 */
.L_x_40414:
        /* <DEDUP_REMOVED lines=20> */
.L_x_40417:
[----:B------:R-:W-:Y:S05]  /*3e70*/  BSYNC B0 ;  /* 0x0000000000007941 */ /* 0x000fea0003800000 */
.L_x_40416:
        /* <DEDUP_REMOVED lines=20> */
.L_x_40419:
[----:B------:R-:W-:Y:S05]  /*3fc0*/  BSYNC B0 ;  /* 0x0000000000007941 */ /* 0x000fea0003800000 */
.L_x_40418:
        /* <DEDUP_REMOVED lines=20> */
.L_x_40421:
[----:B------:R-:W-:Y:S05]  /*4110*/  BSYNC B0 ;  /* 0x0000000000007941 */ /* 0x000fea0003800000 */
.L_x_40420:
        /* <DEDUP_REMOVED lines=20> */
.L_x_40423:
[----:B------:R-:W-:Y:S05]  /*4260*/  BSYNC B0 ;  /* 0x0000000000007941 */ /* 0x000fea0003800000 */
.L_x_40422:
        /* <DEDUP_REMOVED lines=20> */
.L_x_40425:
[----:B------:R-:W-:Y:S05]  /*43b0*/  BSYNC B0 ;  /* 0x0000000000007941 */ /* 0x000fea0003800000 */
.L_x_40424:
        /* <DEDUP_REMOVED lines=20> */
.L_x_40427:
[----:B------:R-:W-:Y:S05]  /*4500*/  BSYNC B0 ;  /* 0x0000000000007941 */ /* 0x000fea0003800000 */
.L_x_40426:
        /* <DEDUP_REMOVED lines=19> */
.L_x_40429:
[----:B------:R-:W-:Y:S05]  /*4640*/  BSYNC B0 ;  /* 0x0000000000007941 */ /* 0x000fea0003800000 */
.L_x_40428:
[----:B01----:R-:W0:Y:S02]  /*4650*/  LDC.64 R200, c[0x0][0x210] ;  /* 0x00008400ffc87b82 */ /* 0x003e240000000a00 */
[----:B0-----:R-:W-:-:S04]  /*4660*/  LEA R3, R200, R3, 0x2 ;  /* 0x00000003c8037211 */ /* 0x001fc800078e10ff */
[----:B------:R-:W-:-:S13]  /*4670*/  ISETP.GE.AND P2, PT, R3, R201, PT ;  /* 0x000000c90300720c */ /* 0x000fda0003f46270 */
[----:B------:R-:W-:Y:S05]  /*4680*/  @!P2 BRA `(.L_x_40430) ;  /* 0xffffffc800dca947 */ /* 0x000fea000383ffff */
[----:B------:R-:W-:Y:S05]  /*4690*/  EXIT ;  /* 0x000000000000794d */ /* 0x000fea0003800000 */
.L_x_40405:
[----:B------:R-:W-:Y:S01]  /*46a0*/  HFMA2.MMA R211, -RZ, RZ, 0, 5.9604644775390625e-08 ;  /* 0x00000001ffd37435 */ /* 0x000fe200000001ff */
[----:B------:R-:W-:Y:S01]  /*46b0*/  BSSY B0, `(.L_x_40431) ;  /* 0x0000007000007945 */ /* 0x000fe20003800000 */
[----:B------:R-:W-:Y:S02]  /*46c0*/  MOV R212, R201 ;  /* 0x000000c900d47202 */ /* 0x000fe40000000f00 */
[----:B------:R-:W-:Y:S02]  /*46d0*/  MOV R214, 0x1f ;  /* 0x0000001f00d67802 */ /* 0x000fe40000000f00 */
[----:B0-----:R-:W-:-:S07]  /*46e0*/  MOV R209, 0xffffffff ;  /* 0xffffffff00d17802 */ /* 0x001fce0000000f00 */
[----:B-1234-:R-:W-:Y:S05]  /*46f0*/  WARPSYNC.COLLECTIVE R209, `(.L_x_40432) ;  /* 0x00000000d1087348 */ /* 0x01efea0003c00000 */
[----:B------:R0:W0:Y:S02]  /*4700*/  SHFL.BFLY P6, R210, R212, R211, R214 ;  /* 0x0c0000d3d4d27389 */ /* 0x00002400000c00d6 */
[----:B01234-:R-:W-:Y:S01]  /*4710*/  ENDCOLLECTIVE ;  /* 0x000000000000791b */ /* 0x01ffe20003800000 */
.L_x_40432:
[----:B------:R-:W-:Y:S05]  /*4720*/  BSYNC B0 ;  /* 0x0000000000007941 */ /* 0x000fea0003800000 */
.L_x_40431:
        /* <DEDUP_REMOVED lines=10> */
.L_x_40433:
[----:B------:R-:W-:Y:S01]  /*47d0*/  HFMA2.MMA R211, -RZ, RZ, 0, 2.384185791015625e-07 ;  /* 0x00000004ffd37435 */ /* 0x000fe200000001ff */
[----:B------:R-:W-:-:S05]  /*47e0*/  MOV R0, R210 ;  /* 0x000000d200007202 */ /* 0x000fca0000000f00 */
[----:B------:R-:W-:-:S05]  /*47f0*/  FADD.FTZ R204, R203, R0 ;  /* 0x00000000cbcc7221 */ /* 0x000fca0000010000 */
[----:B------:R-:W-:-:S07]  /*4800*/  MOV R212, R204 ;  /* 0x000000cc00d47202 */ /* 0x000fce0000000f00 */
[----:B------:R-:W-:Y:S05]  /*4810*/  WARPSYNC.COLLECTIVE R209, `(.L_x_40434) ;  /* 0x00000000d1087348 */ /* 0x000fea0003c00000 */
[----:B------:R0:W1:Y:S02]  /*4820*/  SHFL.BFLY P6, R210, R212, R211, R214 ;  /* 0x0c0000d3d4d27389 */ /* 0x00006400000c00d6 */
[----:B01----:R-:W-:Y:S01]  /*4830*/  ENDCOLLECTIVE ;  /* 0x000000000000791b */ /* 0x003fe20003800000 */
.L_x_40434:
[----:B------:R-:W-:Y:S01]  /*4840*/  HFMA2.MMA R211, -RZ, RZ, 0, 4.76837158203125e-07 ;  /* 0x00000008ffd37435 */ /* 0x000fe200000001ff */
[----:B------:R-:W-:-:S05]  /*4850*/  MOV R205, R210 ;  /* 0x000000d200cd7202 */ /* 0x000fca0000000f00 */
[----:B------:R-:W-:-:S05]  /*4860*/  FADD.FTZ R205, R204, R205 ;  /* 0x000000cdcccd7221 */ /* 0x000fca0000010000 */
[----:B------:R-:W-:-:S07]  /*4870*/  MOV R212, R205 ;  /* 0x000000cd00d47202 */ /* 0x000fce0000000f00 */
[----:B------:R-:W-:Y:S05]  /*4880*/  WARPSYNC.COLLECTIVE R209, `(.L_x_40435) ;  /* 0x00000000d1087348 */ /* 0x000fea0003c00000 */
[----:B------:R0:W1:Y:S02]  /*4890*/  SHFL.BFLY P6, R210, R212, R211, R214 ;  /* 0x0c0000d3d4d27389 */ /* 0x00006400000c00d6 */
[----:B01----:R-:W-:Y:S01]  /*48a0*/  ENDCOLLECTIVE ;  /* 0x000000000000791b */ /* 0x003fe20003800000 */
.L_x_40435:
[----:B------:R-:W-:Y:S01]  /*48b0*/  HFMA2.MMA R211, -RZ, RZ, 0, 9.5367431640625e-07 ;  /* 0x00000010ffd37435 */ /* 0x000fe200000001ff */
[----:B------:R-:W-:-:S05]  /*48c0*/  MOV R0, R210 ;  /* 0x000000d200007202 */ /* 0x000fca0000000f00 */
[----:B------:R-:W-:-:S05]  /*48d0*/  FADD.FTZ R207, R205, R0 ;  /* 0x00000000cdcf7221 */ /* 0x000fca0000010000 */
[----:B------:R-:W-:-:S07]  /*48e0*/  MOV R212, R207 ;  /* 0x000000cf00d47202 */ /* 0x000fce0000000f00 */
[----:B------:R-:W-:Y:S05]  /*48f0*/  WARPSYNC.COLLECTIVE R209, `(.L_x_40436) ;  /* 0x00000000d1087348 */ /* 0x000fea0003c00000 */
[----:B------:R0:W1:Y:S02]  /*4900*/  SHFL.BFLY P6, R210, R212, R211, R214 ;  /* 0x0c0000d3d4d27389 */ /* 0x00006400000c00d6 */
[----:B01----:R-:W-:Y:S01]  /*4910*/  ENDCOLLECTIVE ;  /* 0x000000000000791b */ /* 0x003fe20003800000 */
.L_x_40436:
        /* <DEDUP_REMOVED lines=113> */
.L_x_40437:
[----:B------:R-:W-:Y:S01]  /*5030*/  HFMA2.MMA R211, -RZ, RZ, 0, 1.1920928955078125e-07 ;  /* 0x00000002ffd37435 */ /* 0x000fe200000001ff */
[----:B------:R-:W-:-:S05]  /*5040*/  MOV R203, R210 ;  /* 0x000000d200cb7202 */ /* 0x000fca0000000f00 */
[----:B------:R-:W-:-:S05]  /*5050*/  FADD.FTZ R203, R0, R203 ;  /* 0x000000cb00cb7221 */ /* 0x000fca0000010000 */
[----:B------:R-:W-:-:S07]  /*5060*/  MOV R212, R203 ;  /* 0x000000cb00d47202 */ /* 0x000fce0000000f00 */
[----:B------:R-:W-:Y:S05]  /*5070*/  WARPSYNC.COLLECTIVE R209, `(.L_x_40438) ;  /* 0x00000000d1087348 */ /* 0x000fea0003c00000 */
[----:B------:R0:W1:Y:S02]  /*5080*/  SHFL.BFLY P6, R210, R212, R211, R214 ;  /* 0x0c0000d3d4d27389 */ /* 0x00006400000c00d6 */
[----:B01----:R-:W-:Y:S01]  /*5090*/  ENDCOLLECTIVE ;  /* 0x000000000000791b */ /* 0x003fe20003800000 */
.L_x_40438:
[----:B------:R-:W-:Y:S01]  /*50a0*/  HFMA2.MMA R211, -RZ, RZ, 0, 2.384185791015625e-07 ;  /* 0x00000004ffd37435 */ /* 0x000fe200000001ff */
[----:B------:R-:W-:-:S05]  /*50b0*/  MOV R204, R210 ;  /* 0x000000d200cc7202 */ /* 0x000fca0000000f00 */
[----:B------:R-:W-:-:S05]  /*50c0*/  FADD.FTZ R204, R203, R204 ;  /* 0x000000cccbcc7221 */ /* 0x000fca0000010000 */
[----:B------:R-:W-:-:S07]  /*50d0*/  MOV R212, R204 ;  /* 0x000000cc00d47202 */ /* 0x000fce0000000f00 */
[----:B------:R-:W-:Y:S05]  /*50e0*/  WARPSYNC.COLLECTIVE R209, `(.L_x_40439) ;  /* 0x00000000d1087348 */ /* 0x000fea0003c00000 */
[----:B------:R0:W1:Y:S02]  /*50f0*/  SHFL.BFLY P6, R210, R212, R211, R214 ;  /* 0x0c0000d3d4d27389 */ /* 0x00006400000c00d6 */
[----:B01----:R-:W-:Y:S01]  /*5100*/  ENDCOLLECTIVE ;  /* 0x000000000000791b */ /* 0x003fe20003800000 */
.L_x_40439:
[----:B------:R-:W-:Y:S01]  /*5110*/  HFMA2.MMA R211, -RZ, RZ, 0, 4.76837158203125e-07 ;  /* 0x00000008ffd37435 */ /* 0x000fe200000001ff */
[----:B------:R-:W-:-:S05]  /*5120*/  MOV R205, R210 ;  /* 0x000000d200cd7202 */ /* 0x000fca0000000f00 */
[----:B------:R-:W-:-:S05]  /*5130*/  FADD.FTZ R205, R204, R205 ;  /* 0x000000cdcccd7221 */ /* 0x000fca0000010000 */
[----:B------:R-:W-:-:S07]  /*5140*/  MOV R212, R205 ;  /* 0x000000cd00d47202 */ /* 0x000fce0000000f00 */
[----:B------:R-:W-:Y:S05]  /*5150*/  WARPSYNC.COLLECTIVE R209, `(.L_x_40440) ;  /* 0x00000000d1087348 */ /* 0x000fea0003c00000 */
[----:B------:R0:W1:Y:S02]  /*5160*/  SHFL.BFLY P6, R210, R212, R211, R214 ;  /* 0x0c0000d3d4d27389 */ /* 0x00006400000c00d6 */
[----:B01----:R-:W-:Y:S01]  /*5170*/  ENDCOLLECTIVE ;  /* 0x000000000000791b */ /* 0x003fe20003800000 */
.L_x_40440:
[----:B------:R-:W-:Y:S01]  /*5180*/  HFMA2.MMA R211, -RZ, RZ, 0, 9.5367431640625e-07 ;  /* 0x00000010ffd37435 */ /* 0x000fe200000001ff */
[----:B------:R-:W-:-:S05]  /*5190*/  MOV R208, R210 ;  /* 0x000000d200d07202 */ /* 0x000fca0000000f00 */
[----:B------:R-:W-:-:S05]  /*51a0*/  FADD.FTZ R208, R205, R208 ;  /* 0x000000d0cdd07221 */ /* 0x000fca0000010000 */
[----:B------:R-:W-:-:S07]  /*51b0*/  MOV R212, R208 ;  /* 0x000000d000d47202 */ /* 0x000fce0000000f00 */
[----:B------:R-:W-:Y:S05]  /*51c0*/  WARPSYNC.COLLECTIVE R209, `(.L_x_40441) ;  /* 0x00000000d1087348 */ /* 0x000fea0003c00000 */
[----:B------:R0:W1:Y:S02]  /*51d0*/  SHFL.BFLY P6, R210, R212, R211, R214 ;  /* 0x0c0000d3d4d27389 */ /* 0x00006400000c00d6 */
[----:B01----:R-:W-:Y:S01]  /*51e0*/  ENDCOLLECTIVE ;  /* 0x000000000000791b */ /* 0x003fe20003800000 */
.L_x_40441:
[----:B------:R-:W-:Y:S01]  /*51f0*/  MOV R207, R210 ;  /* 0x000000d200cf7202 */ /* 0x000fe20000000f00 */
[----:B------:R-:W-:Y:S06]  /*5200*/  BRA `(.L_x_40442) ;  /* 0xffffffe000f87947 */ /* 0x000fec000383ffff */
.L_x_40443:
        /* <DEDUP_REMOVED lines=15> */
.L_x_44483:


//--------------------- .text._ZN10layer_norm13ln_fwd_kernelINS_13Kernel_traitsIfffffjLj1536ELj1ELj4ELj1ELj16ENS_18Kernel_traits_baseILj1536EfffffjLj128EEEEELb0ELb1ELb0ELb1EEEvNS_9FwdParamsE --------------------------
	.section	.text._ZN10layer_norm13ln_fwd_kernelINS_13Kernel_traitsIfffffjLj1536ELj1ELj4ELj1ELj16ENS_18Kernel_traits_baseILj1536EfffffjLj128EEEEELb0ELb1ELb0ELb1EEEvNS_9FwdParamsE,"ax",@progbits
	.align	128
        .global         _ZN10layer_norm13ln_fwd_kernelINS_13Kernel_traitsIfffffjLj1536ELj1ELj4ELj1ELj16ENS_18Kernel_traits_baseILj1536EfffffjLj128EEEEELb0ELb1ELb0ELb1EEEvNS_9FwdParamsE
        .type           _ZN10layer_norm13ln_fwd_kernelINS_13Kernel_traitsIfffffjLj1536ELj1ELj4ELj1ELj16ENS_18Kernel_traits_baseILj1536EfffffjLj128EEEEELb0ELb1ELb0ELb1EEEvNS_9FwdParamsE,@function
        .size           _ZN10layer_norm13ln_fwd_kernelINS_13Kernel_traitsIfffffjLj1536ELj1ELj4ELj1ELj16ENS_18Kernel_traits_baseILj1536EfffffjLj128EEEEELb0ELb1ELb0ELb1EEEvNS_9FwdParamsE,(.L_x_44484 - _ZN10layer_norm13ln_fwd_kernelINS_13Kernel_traitsIfffffjLj1536ELj1ELj4ELj1ELj16ENS_18Kernel_traits_baseILj1536EfffffjLj128EEEEELb0ELb1ELb0ELb1EEEvNS_9FwdParamsE)
        .other          _ZN10layer_norm13ln_fwd_kernelINS_13Kernel_traitsIfffffjLj1536ELj1ELj4ELj1ELj16ENS_18Kernel_traits_baseILj1536EfffffjLj128EEEEELb0ELb1ELb0ELb1EEEvNS_9FwdParamsE,@"STO_CUDA_ENTRY STV_DEFAULT"
_ZN10layer_norm13ln_fwd_kernelINS_13Kernel_traitsIfffffjLj1536ELj1ELj4ELj1ELj16ENS_18Kernel_traits_baseILj1536EfffffjLj128EEEEELb0ELb1ELb0ELb1EEEvNS_9FwdParamsE:
.text._ZN10layer_norm13ln_fwd_kernelINS_13Kernel_traitsIfffffjLj1536ELj1ELj4ELj1ELj16ENS_18Kernel_traits_baseILj1536EfffffjLj128EEEEELb0ELb1ELb0ELb1EEEvNS_9FwdParamsE:
[----:B------:R-:W-:Y:S01]  /*0000*/  LDC R1, c[0x0][0x28] ;  /* 0x00000a00ff017b82 */ /* 0x000fe20000000800 */
[----:B------:R-:W0:Y:S01]  /*0010*/  S2R R22, SR_TID.X ;  /* 0x0000000000167919 */ /* 0x000e220000002100 */
[----:B------:R-:W-:-:S06]  /*0020*/  ULDC.64 UR4, c[0x0][0x2c8] ;  /* 0x0000b20000047ab9 */ /* 0x000fcc0000000a00 */
[----:B------:R-:W1:Y:S01]  /*0030*/  LDC.64 R156, c[0x0][0x260] ;  /* 0x00009800ff9c7b82 */ /* 0x000e620000000a00 */
[----:B------:R-:W-:Y:S01]  /*0040*/  ISETP.NE.U32.AND P0, PT, RZ, UR4, PT ;  /* 0x00000004ff007c0c */ /* 0x000fe2000bf05070 */
[----:B------:R-:W2:Y:S01]  /*0050*/  S2R R3, SR_CTAID.X ;  /* 0x0000000000037919 */ /* 0x000ea20000002500 */
[----:B------:R-:W-:Y:S01]  /*0060*/  ULDC.64 UR6, c[0x0][0x278] ;  /* 0x00009e0000067ab9 */ /* 0x000fe20000000a00 */
[----:B------:R-:W-:Y:S02]  /*0070*/  CS2R R20, SRZ ;  /* 0x0000000000147805 */ /* 0x000fe4000001ff00 */
[----:B------:R-:W-:Y:S02]  /*0080*/  ISETP.NE.AND.EX P0, PT, RZ, UR5, PT, P0 ;  /* 0x00000005ff007c0c */ /* 0x000fe4000bf05300 */
[----:B0-----:R-:W-:Y:S02]  /*0090*/  LOP3.LUT R0, R22, 0x1f, RZ, 0xc0, !PT ;  /* 0x0000001f16007812 */ /* 0x001fe400078ec0ff */
[----:B------:R-:W-:-:S02]  /*00a0*/  SHF.R.U32.HI R2, RZ, 0x5, R22 ;  /* 0x00000005ff027819 */ /* 0x000fc40000011616 */
[C---:B------:R-:W-:Y:S02]  /*00b0*/  LOP3.LUT R117, R0.reuse, 0x20, RZ, 0xfc, !PT ;  /* 0x0000002000757812 */ /* 0x040fe400078efcff */
[----:B------:R-:W-:-:S05]  /*00c0*/  LOP3.LUT R133, R0, 0xa0, RZ, 0xfc, !PT ;  /* 0x000000a000857812 */ /* 0x000fca00078efcff */
[----:B------:R-:W-:Y:S02]  /*00d0*/  @P0 LEA R4, P5, R117, UR4, 0x4 ;  /* 0x0000000475040c11 */ /* 0x000fe4000f8a20ff */
[----:B------:R-:W-:Y:S02]  /*00e0*/  @P0 LEA R12, P3, R133, UR4, 0x4 ;  /* 0x00000004850c0c11 */ /* 0x000fe4000f8620ff */
[C---:B------:R-:W-:Y:S02]  /*00f0*/  LOP3.LUT R121, R0.reuse, 0x40, RZ, 0xfc, !PT ;  /* 0x0000004000797812 */ /* 0x040fe400078efcff */
[C---:B------:R-:W-:Y:S02]  /*0100*/  LOP3.LUT R129, R0.reuse, 0x80, RZ, 0xfc, !PT ;  /* 0x0000008000817812 */ /* 0x040fe400078efcff */
[C---:B------:R-:W-:Y:S02]  /*0110*/  LOP3.LUT R141, R0.reuse, 0xe0, RZ, 0xfc, !PT ;  /* 0x000000e0008d7812 */ /* 0x040fe400078efcff */
[----:B------:R-:W-:-:S02]  /*0120*/  LOP3.LUT R31, R0, 0x160, RZ, 0xfc, !PT ;  /* 0x00000160001f7812 */ /* 0x000fc400078efcff */
[----:B--2---:R-:W-:Y:S02]  /*0130*/  LEA R164, R3, R2, 0x2 ;  /* 0x0000000203a47211 */ /* 0x004fe400078e10ff */
[C---:B------:R-:W-:Y:S02]  /*0140*/  @P0 LEA R2, P4, R0.reuse, UR4, 0x4 ;  /* 0x0000000400020c11 */ /* 0x040fe4000f8820ff */
[----:B------:R-:W-:Y:S02]  /*0150*/  LOP3.LUT R137, R0, 0xc0, RZ, 0xfc, !PT ;  /* 0x000000c000897812 */ /* 0x000fe400078efcff */
[----:B------:R-:W-:Y:S02]  /*0160*/  @P0 LEA.HI.X R5, R117, UR5, RZ, 0x4, P5 ;  /* 0x0000000575050c11 */ /* 0x000fe4000a8f24ff */
[----:B------:R-:W-:Y:S02]  /*0170*/  @P0 LEA.HI.X R13, R133, UR5, RZ, 0x4, P3 ;  /* 0x00000005850d0c11 */ /* 0x000fe400098f24ff */
[----:B------:R-:W-:-:S02]  /*0180*/  @P0 LEA R6, P6, R121, UR4, 0x4 ;  /* 0x0000000479060c11 */ /* 0x000fc4000f8c20ff */
[----:B------:R-:W-:Y:S02]  /*0190*/  @P0 LEA R10, P2, R129, UR4, 0x4 ;  /* 0x00000004810a0c11 */ /* 0x000fe4000f8420ff */
[----:B------:R-:W-:Y:S02]  /*01a0*/  @P0 LEA R16, P5, R141, UR4, 0x4 ;  /* 0x000000048d100c11 */ /* 0x000fe4000f8a20ff */
[----:B------:R-:W-:Y:S02]  /*01b0*/  @P0 LEA R78, P3, R31, UR4, 0x4 ;  /* 0x000000041f4e0c11 */ /* 0x000fe4000f8620ff */
[C---:B------:R-:W-:Y:S02]  /*01c0*/  LOP3.LUT R25, R0.reuse, 0x100, RZ, 0xfc, !PT ;  /* 0x0000010000197812 */ /* 0x040fe400078efcff */
[C---:B------:R-:W-:Y:S02]  /*01d0*/  LOP3.LUT R29, R0.reuse, 0x140, RZ, 0xfc, !PT ;  /* 0x00000140001d7812 */ /* 0x040fe400078efcff */
[----:B------:R-:W-:Y:S01]  /*01e0*/  @P0 IADD3.X R3, RZ, UR5, RZ, P4, !PT ;  /* 0x00000005ff030c10 */ /* 0x000fe2000a7fe4ff */
[----:B-1----:R-:W-:Y:S01]  /*01f0*/  IMAD.WIDE.U32 R144, R25, 0x10, R156 ;  /* 0x0000001019907825 */ /* 0x002fe200078e009c */
[----:B------:R-:W-:-:S02]  /*0200*/  LOP3.LUT R125, R0, 0x60, RZ, 0xfc, !PT ;  /* 0x00000060007d7812 */ /* 0x000fc400078efcff */
[----:B------:R-:W-:Y:S01]  /*0210*/  @P0 LEA R14, P4, R137, UR4, 0x4 ;  /* 0x00000004890e0c11 */ /* 0x000fe2000f8820ff */
[----:B------:R-:W-:Y:S01]  /*0220*/  IMAD.WIDE.U32 R152, R29, 0x10, R156 ;  /* 0x000000101d987825 */ /* 0x000fe200078e009c */
[----:B------:R-:W-:Y:S02]  /*0230*/  @P0 LEA.HI.X R7, R121, UR5, RZ, 0x4, P6 ;  /* 0x0000000579070c11 */ /* 0x000fe4000b0f24ff */
[----:B------:R-:W-:Y:S02]  /*0240*/  @P0 LEA.HI.X R11, R129, UR5, RZ, 0x4, P2 ;  /* 0x00000005810b0c11 */ /* 0x000fe400090f24ff */
[----:B------:R-:W-:Y:S02]  /*0250*/  @P0 LEA.HI.X R17, R141, UR5, RZ, 0x4, P5 ;  /* 0x000000058d110c11 */ /* 0x000fe4000a8f24ff */
[----:B------:R-:W-:Y:S02]  /*0260*/  @P0 LEA.HI.X R79, R31, UR5, RZ, 0x4, P3 ;  /* 0x000000051f4f0c11 */ /* 0x000fe400098f24ff */
[----:B------:R-:W-:-:S02]  /*0270*/  @P0 LEA R18, P6, R25, UR4, 0x4 ;  /* 0x0000000419120c11 */ /* 0x000fc4000f8c20ff */
[----:B------:R-:W-:Y:S02]  /*0280*/  @P0 LEA R74, P2, R29, UR4, 0x4 ;  /* 0x000000041d4a0c11 */ /* 0x000fe4000f8420ff */
[----:B------:R-:W-:Y:S02]  /*0290*/  LEA R76, P5, R117, UR6, 0x4 ;  /* 0x00000006754c7c11 */ /* 0x000fe4000f8a20ff */
[----:B------:R-:W-:Y:S02]  /*02a0*/  LEA R80, P3, R121, UR6, 0x4 ;  /* 0x0000000679507c11 */ /* 0x000fe4000f8620ff */
[----:B------:R-:W-:Y:S02]  /*02b0*/  @P0 LEA R8, P1, R125, UR4, 0x4 ;  /* 0x000000047d080c11 */ /* 0x000fe4000f8220ff */
[----:B------:R-:W-:Y:S02]  /*02c0*/  @P0 LEA.HI.X R15, R137, UR5, RZ, 0x4, P4 ;  /* 0x00000005890f0c11 */ /* 0x000fe4000a0f24ff */
[----:B------:R-:W-:-:S02]  /*02d0*/  LOP3.LUT R27, R0, 0x120, RZ, 0xfc, !PT ;  /* 0x00000120001b7812 */ /* 0x000fc400078efcff */
[----:B------:R-:W-:Y:S02]  /*02e0*/  LEA R84, P4, R125, UR6, 0x4 ;  /* 0x000000067d547c11 */ /* 0x000fe4000f8820ff */
[----:B------:R-:W-:Y:S01]  /*02f0*/  @P0 LEA.HI.X R19, R25, UR5, RZ, 0x4, P6 ;  /* 0x0000000519130c11 */ /* 0x000fe2000b0f24ff */
[--C-:B------:R-:W-:Y:S01]  /*0300*/  IMAD.WIDE.U32 R148, R27, 0x10, R156.reuse ;  /* 0x000000101b947825 */ /* 0x100fe200078e009c */
[----:B------:R-:W-:Y:S02]  /*0310*/  @P0 LEA.HI.X R75, R29, UR5, RZ, 0x4, P2 ;  /* 0x000000051d4b0c11 */ /* 0x000fe400090f24ff */
[C---:B------:R-:W-:Y:S01]  /*0320*/  LEA.HI.X R77, R117.reuse, UR7, RZ, 0x4, P5 ;  /* 0x00000007754d7c11 */ /* 0x040fe2000a8f24ff */
[--C-:B------:R-:W-:Y:S01]  /*0330*/  IMAD.WIDE.U32 R116, R117, 0x10, R156.reuse ;  /* 0x0000001075747825 */ /* 0x100fe200078e009c */
[C---:B------:R-:W-:Y:S02]  /*0340*/  LEA.HI.X R81, R121.reuse, UR7, RZ, 0x4, P3 ;  /* 0x0000000779517c11 */ /* 0x040fe400098f24ff */
[----:B------:R-:W-:Y:S01]  /*0350*/  LEA R72, P2, R0, UR6, 0x4 ;  /* 0x0000000600487c11 */ /* 0x000fe2000f8420ff */
[----:B------:R-:W-:Y:S01]  /*0360*/  IMAD.WIDE.U32 R120, R121, 0x10, R156 ;  /* 0x0000001079787825 */ /* 0x000fe200078e009c */
[----:B------:R-:W-:-:S02]  /*0370*/  LEA R88, P6, R129, UR6, 0x4 ;  /* 0x0000000681587c11 */ /* 0x000fc4000f8c20ff */
[----:B------:R-:W-:Y:S02]  /*0380*/  LEA R92, P5, R133, UR6, 0x4 ;  /* 0x00000006855c7c11 */ /* 0x000fe4000f8a20ff */
[----:B------:R-:W-:Y:S02]  /*0390*/  LEA R96, P3, R137, UR6, 0x4 ;  /* 0x0000000689607c11 */ /* 0x000fe4000f8620ff */
[----:B------:R-:W-:Y:S02]  /*03a0*/  @P0 LEA.HI.X R9, R125, UR5, RZ, 0x4, P1 ;  /* 0x000000057d090c11 */ /* 0x000fe400088f24ff */
[----:B------:R-:W-:Y:S02]  /*03b0*/  SHF.L.U32 R22, R22, 0x4, RZ ;  /* 0x0000000416167819 */ /* 0x000fe400000006ff */
[----:B------:R-:W-:Y:S02]  /*03c0*/  @P0 LEA R70, P1, R27, UR4, 0x4 ;  /* 0x000000041b460c11 */ /* 0x000fe4000f8220ff */
[C---:B------:R-:W-:Y:S01]  /*03d0*/  LEA.HI.X R85, R125.reuse, UR7, RZ, 0x4, P4 ;  /* 0x000000077d557c11 */ /* 0x040fe2000a0f24ff */
[----:B------:R-:W-:Y:S01]  /*03e0*/  IMAD.WIDE.U32 R124, R125, 0x10, R156 ;  /* 0x000000107d7c7825 */ /* 0x000fe200078e009c */
[----:B------:R-:W-:-:S02]  /*03f0*/  LEA R100, P4, R141, UR6, 0x4 ;  /* 0x000000068d647c11 */ /* 0x000fc4000f8820ff */
[C---:B------:R-:W-:Y:S01]  /*0400*/  LEA.HI.X R89, R129.reuse, UR7, RZ, 0x4, P6 ;  /* 0x0000000781597c11 */ /* 0x040fe2000b0f24ff */
[--C-:B------:R-:W-:Y:S01]  /*0410*/  IMAD.WIDE.U32 R128, R129, 0x10, R156.reuse ;  /* 0x0000001081807825 */ /* 0x100fe200078e009c */
[----:B------:R-:W-:Y:S02]  /*0420*/  LEA.HI.X R93, R133, UR7, RZ, 0x4, P5 ;  /* 0x00000007855d7c11 */ /* 0x000fe4000a8f24ff */
[----:B------:R-:W-:Y:S01]  /*0430*/  LEA.HI.X R97, R137, UR7, RZ, 0x4, P3 ;  /* 0x0000000789617c11 */ /* 0x000fe200098f24ff */
[--C-:B------:R-:W-:Y:S01]  /*0440*/  IMAD.WIDE.U32 R132, R133, 0x10, R156.reuse ;  /* 0x0000001085847825 */ /* 0x100fe200078e009c */
[----:B------:R-:W-:Y:S02]  /*0450*/  IADD3.X R73, RZ, UR7, RZ, P2, !PT ;  /* 0x00000007ff497c10 */ /* 0x000fe400097fe4ff */
[----:B------:R-:W-:Y:S01]  /*0460*/  LOP3.LUT R68, R22, 0x1f0, RZ, 0xc0, !PT ;  /* 0x000001f016447812 */ /* 0x000fe200078ec0ff */
[----:B------:R-:W-:Y:S01]  /*0470*/  IMAD.WIDE.U32 R136, R137, 0x10, R156 ;  /* 0x0000001089887825 */ /* 0x000fe200078e009c */
[----:B------:R-:W-:-:S02]  /*0480*/  LEA R104, P6, R25, UR6, 0x4 ;  /* 0x0000000619687c11 */ /* 0x000fc4000f8c20ff */
[----:B------:R-:W-:Y:S02]  /*0490*/  CS2R R22, SRZ ;  /* 0x0000000000167805 */ /* 0x000fe4000001ff00 */
[----:B------:R-:W-:Y:S02]  /*04a0*/  LEA R108, P5, R27, UR6, 0x4 ;  /* 0x000000061b6c7c11 */ /* 0x000fe4000f8a20ff */
[----:B------:R-:W-:Y:S02]  /*04b0*/  LEA R112, P3, R29, UR6, 0x4 ;  /* 0x000000061d707c11 */ /* 0x000fe4000f8620ff */
[----:B------:R-:W-:Y:S02]  /*04c0*/  LEA R160, P2, R31, UR6, 0x4 ;  /* 0x000000061fa07c11 */ /* 0x000fe4000f8420ff */
[----:B------:R-:W-:Y:S02]  /*04d0*/  CS2R R32, SRZ ;  /* 0x0000000000207805 */ /* 0x000fe4000001ff00 */
[----:B------:R-:W-:Y:S01]  /*04e0*/  @P0 LEA.HI.X R71, R27, UR5, RZ, 0x4, P1 ;  /* 0x000000051b470c11 */ /* 0x000fe200088f24ff */
[----:B------:R-:W-:Y:S01]  /*04f0*/  ULDC.64 UR4, c[0x0][0x260] ;  /* 0x0000980000047ab9 */ /* 0x000fe20000000a00 */
[C---:B------:R-:W-:Y:S01]  /*0500*/  LEA.HI.X R101, R141.reuse, UR7, RZ, 0x4, P4 ;  /* 0x000000078d657c11 */ /* 0x040fe2000a0f24ff */
[----:B------:R-:W-:Y:S01]  /*0510*/  IMAD.WIDE.U32 R140, R141, 0x10, R156 ;  /* 0x000000108d8c7825 */ /* 0x000fe200078e009c */
[----:B------:R-:W-:-:S02]  /*0520*/  IADD3 R68, P1, R68, UR4, RZ ;  /* 0x0000000444447c10 */ /* 0x000fc4000ff3e0ff */
[----:B------:R-:W-:Y:S02]  /*0530*/  CS2R R34, SRZ ;  /* 0x0000000000227805 */ /* 0x000fe4000001ff00 */
[----:B------:R-:W-:Y:S01]  /*0540*/  LEA.HI.X R105, R25, UR7, RZ, 0x4, P6 ;  /* 0x0000000719697c11 */ /* 0x000fe2000b0f24ff */
[----:B------:R-:W-:Y:S01]  /*0550*/  IMAD.WIDE.U32 R156, R31, 0x10, R156 ;  /* 0x000000101f9c7825 */ /* 0x000fe200078e009c */
[----:B------:R-:W-:Y:S02]  /*0560*/  LEA.HI.X R109, R27, UR7, RZ, 0x4, P5 ;  /* 0x000000071b6d7c11 */ /* 0x000fe4000a8f24ff */
[----:B------:R-:W-:Y:S02]  /*0570*/  CS2R R24, SRZ ;  /* 0x0000000000187805 */ /* 0x000fe4000001ff00 */
[----:B------:R-:W-:Y:S02]  /*0580*/  LEA.HI.X R113, R29, UR7, RZ, 0x4, P3 ;  /* 0x000000071d717c11 */ /* 0x000fe400098f24ff */
[----:B------:R-:W-:-:S02]  /*0590*/  CS2R R26, SRZ ;  /* 0x00000000001a7805 */ /* 0x000fc4000001ff00 */
[----:B------:R-:W-:Y:S02]  /*05a0*/  LEA.HI.X R161, R31, UR7, RZ, 0x4, P2 ;  /* 0x000000071fa17c11 */ /* 0x000fe400090f24ff */
        /* <DEDUP_REMOVED lines=18> */
[----:B------:R-:W-:Y:S01]  /*06d0*/  IADD3.X R69, RZ, UR5, RZ, P1, !PT ;  /* 0x00000005ff457c10 */ /* 0x000fe20008ffe4ff */
[----:B------:R-:W-:Y:S01]  /*06e0*/  ULDC.64 UR4, c[0x0][0x208] ;  /* 0x0000820000047ab9 */ /* 0x000fe20000000a00 */
[----:B------:R-:W-:Y:S01]  /*06f0*/  ULDC UR6, c[0x0][0x214] ;  /* 0x0000850000067ab9 */ /* 0x000fe20000000800 */
        /* <DEDUP_REMOVED lines=12> */
[----:B------:R-:W-:-:S13]  /*07c0*/  ISETP.GE.AND P0, PT, R164, UR6, PT ;  /* 0x00000006a4007c0c */ /* 0x000fda000bf06270 */
[----:B0-----:R-:W-:Y:S05]  /*07d0*/  @P0 EXIT ;  /* 0x000000000000094d */ /* 0x001fea0003800000 */
[----:B------:R-:W5:Y:S01]  /*07e0*/  LDG.E.128 R68, desc[UR4][R68.64] ;  /* 0x0000000444447981 */ /* 0x000f62000c1e1d00 */
[----:B------:R-:W-:-:S03]  /*07f0*/  ULDC.64 UR6, c[0x0][0x270] ;  /* 0x00009c0000067ab9 */ /* 0x000fc60000000a00 */
        /* <DEDUP_REMOVED lines=23> */
[----:B------:R-:W-:Y:S01]  /*0970*/  ISETP.NE.U32.AND P0, PT, RZ, UR6, PT ;  /* 0x00000006ff007c0c */ /* 0x000fe2000bf05070 */
[----:B------:R-:W-:Y:S01]  /*0980*/  ULDC.U8 UR6, c[0x0][0x2a0] ;  /* 0x0000a80000067ab9 */ /* 0x000fe20000000000 */
[----:B------:R-:W-:Y:S01]  /*0990*/  MOV R2, R164 ;  /* 0x000000a400027202 */ /* 0x000fe20000000f00 */
[----:B------:R-:W-:Y:S01]  /*09a0*/  ULDC.64 UR8, c[0x0][0x230] ;  /* 0x00008c0000087ab9 */ /* 0x000fe20000000a00 */
[----:B------:R-:W-:Y:S01]  /*09b0*/  ISETP.NE.AND.EX P0, PT, RZ, UR7, PT, P0 ;  /* 0x00000007ff007c0c */ /* 0x000fe2000bf05300 */
[----:B------:R-:W-:Y:S01]  /*09c0*/  ULDC UR7, c[0x0][0x2d8] ;  /* 0x0000b60000077ab9 */ /* 0x000fe20000000800 */
[----:B------:R-:W-:Y:S01]  /*09d0*/  ISETP.NE.AND P3, PT, RZ, UR6, PT ;  /* 0x00000006ff007c0c */ /* 0x000fe2000bf65270 */
[----:B------:R-:W-:Y:S01]  /*09e0*/  ULDC UR6, c[0x0][0x218] ;  /* 0x0000860000067ab9 */ /* 0x000fe20000000800 */
[----:B------:R-:W-:Y:S01]  /*09f0*/  ULDC.64 UR10, c[0x0][0x238] ;  /* 0x00008e00000a7ab9 */ /* 0x000fe20000000a00 */
[----:B------:R-:W-:-:S10]  /*0a00*/  ULDC.64 UR12, c[0x0][0x2b8] ;  /* 0x0000ae00000c7ab9 */ /* 0x000fd40000000a00 */
.L_x_40445:
[----:B---3--:R-:W0:Y:S01]  /*0a10*/  @P0 LDC.64 R6, c[0x0][0x270] ;  /* 0x00009c00ff060b82 */ /* 0x008e220000000a00 */
[----:B------:R-:W-:Y:S01]  /*0a20*/  IMAD R3, R2, UR6, RZ ;  /* 0x0000000602037c24 */ /* 0x000fe2000f8e02ff */
[----:B------:R-:W-:Y:S01]  /*0a30*/  ISETP.NE.U32.AND P2, PT, RZ, UR8, PT ;  /* 0x00000008ff007c0c */ /* 0x000fe2000bf45070 */
[----:B------:R-:W-:-:S03]  /*0a40*/  HFMA2.MMA R218, -RZ, RZ, 1.875, 0 ;  /* 0x3f800000ffda7435 */ /* 0x000fc600000001ff */
[----:B------:R-:W-:Y:S02]  /*0a50*/  SHF.R.S32.HI R4, RZ, 0x1f, R3 ;  /* 0x0000001fff047819 */ /* 0x000fe40000011403 */
[----:B------:R-:W1:Y:S01]  /*0a60*/  LDC.64 R212, c[0x0][0x220] ;  /* 0x00008800ffd47b82 */ /* 0x000e620000000a00 */
[----:B------:R-:W-:Y:S02]  /*0a70*/  ISETP.NE.AND.EX P2, PT, RZ, UR9, PT, P2 ;  /* 0x00000009ff007c0c */ /* 0x000fe4000bf45320 */
[----:B------:R-:W-:-:S04]  /*0a80*/  LEA.HI R215, R4, R3, RZ, 0x2 ;  /* 0x0000000304d77211 */ /* 0x000fc800078f10ff */
[----:B------:R-:W-:Y:S01]  /*0a90*/  LEA.HI.SX32 R215, R215, R0, 0x1e ;  /* 0x00000000d7d77211 */ /* 0x000fe200078ff2ff */
[----:B------:R-:W2:Y:S01]  /*0aa0*/  LDC.64 R216, c[0x0][0x238] ;  /* 0x00008e00ffd87b82 */ /* 0x000ea20000000a00 */
[----:B0-----:R-:W-:-:S05]  /*0ab0*/  @P0 IMAD.WIDE R6, R2, 0x4, R6 ;  /* 0x0000000402060825 */ /* 0x001fca00078e0206 */
[C---:B------:R-:W-:Y:S02]  /*0ac0*/  @P2 LEA R10, P1, R215.reuse, UR8, 0x4 ;  /* 0x00000008d70a2c11 */ /* 0x040fe4000f8220ff */
[----:B------:R-:W0:Y:S01]  /*0ad0*/  @P2 LDC.64 R168, c[0x0][0x230] ;  /* 0x00008c00ffa82b82 */ /* 0x000e220000000a00 */
[----:B------:R-:W3:Y:S01]  /*0ae0*/  @P0 LDG.E R218, desc[UR4][R6.64] ;  /* 0x0000000406da0981 */ /* 0x000ee2000c1e1900 */
[C---:B-1----:R-:W-:Y:S01]  /*0af0*/  IMAD.WIDE.U32 R8, R215.reuse, 0x10, R212 ;  /* 0x00000010d7087825 */ /* 0x042fe200078e00d4 */
[----:B------:R-:W-:-:S05]  /*0b00*/  @P2 LEA.HI.X R11, R215, UR9, RZ, 0x4, P1 ;  /* 0x00000009d70b2c11 */ /* 0x000fca00088f24ff */
[----:B------:R-:W1:Y:S01]  /*0b10*/  @P2 LDC.64 R180, c[0x0][0x230] ;  /* 0x00008c00ffb42b82 */ /* 0x000e620000000a00 */
[----:B------:R-:W3:Y:S04]  /*0b20*/  LDG.E.128 R164, desc[UR4][R8.64] ;  /* 0x0000000408a47981 */ /* 0x000ee8000c1e1d00 */
[----:B------:R4:W2:Y:S01]  /*0b30*/  @P2 LDG.E.128 R16, desc[UR4][R10.64] ;  /* 0x000000040a102981 */ /* 0x0008a2000c1e1d00 */
[----:B------:R-:W-:Y:S02]  /*0b40*/  ISETP.NE.U32.AND P1, PT, RZ, UR8, PT ;  /* 0x00000008ff007c0c */ /* 0x000fe4000bf25070 */
[----:B------:R-:W1:Y:S02]  /*0b50*/  @P2 LDC.64 R184, c[0x0][0x230] ;  /* 0x00008c00ffb82b82 */ /* 0x000e640000000a00 */
[----:B------:R-:W-:-:S02]  /*0b60*/  ISETP.NE.AND.EX P1, PT, RZ, UR9, PT, P1 ;  /* 0x00000009ff007c0c */ /* 0x000fc4000bf25310 */
[C---:B------:R-:W-:Y:S02]  /*0b70*/  SHF.L.U32 R4, R215.reuse, 0x4, RZ ;  /* 0x00000004d7047819 */ /* 0x040fe400000006ff */
[----:B------:R-:W-:Y:S02]  /*0b80*/  SHF.R.U32.HI R5, RZ, 0x1c, R215 ;  /* 0x0000001cff057819 */ /* 0x000fe400000116d7 */
[----:B----4-:R-:W4:Y:S01]  /*0b90*/  @P2 LDC.64 R10, c[0x0][0x230] ;  /* 0x00008c00ff0a2b82 */ /* 0x010f220000000a00 */
[----:B------:R-:W-:Y:S02]  /*0ba0*/  IADD3 R12, P4, R4, UR10, RZ ;  /* 0x0000000a040c7c10 */ /* 0x000fe4000ff9e0ff */
[----:B------:R-:W-:Y:S02]  /*0bb0*/  IADD3 R15, R215, 0x20, RZ ;  /* 0x00000020d70f7810 */ /* 0x000fe40007ffe0ff */
[----:B------:R-:W-:-:S03]  /*0bc0*/  IADD3.X R13, R5, UR11, RZ, P4, !PT ;  /* 0x0000000b050d7c10 */ /* 0x000fc6000a7fe4ff */
[----:B------:R-:W1:Y:S08]  /*0bd0*/  @P2 LDC.64 R188, c[0x0][0x230] ;  /* 0x00008c00ffbc2b82 */ /* 0x000e700000000a00 */
[----:B------:R-:W1:Y:S08]  /*0be0*/  @P2 LDC.64 R192, c[0x0][0x230] ;  /* 0x00008c00ffc02b82 */ /* 0x000e700000000a00 */
[----:B------:R-:W1:Y:S08]  /*0bf0*/  @P2 LDC.64 R196, c[0x0][0x230] ;  /* 0x00008c00ffc42b82 */ /* 0x000e700000000a00 */
[----:B------:R-:W1:Y:S08]  /*0c00*/  @P2 LDC.64 R200, c[0x0][0x230] ;  /* 0x00008c00ffc82b82 */ /* 0x000e700000000a00 */
[----:B------:R-:W1:Y:S08]  /*0c10*/  @P2 LDC.64 R206, c[0x0][0x230] ;  /* 0x00008c00ffce2b82 */ /* 0x000e700000000a00 */
[----:B------:R-:W1:Y:S08]  /*0c20*/  @P2 LDC.64 R222, c[0x0][0x230] ;  /* 0x00008c00ffde2b82 */ /* 0x000e700000000a00 */
[----:B------:R-:W1:Y:S01]  /*0c30*/  @P2 LDC.64 R224, c[0x0][0x230] ;  /* 0x00008c00ffe02b82 */ /* 0x000e620000000a00 */
[-C--:B---3--:R-:W-:Y:S01]  /*0c40*/  FMUL.FTZ R3, R164, R218.reuse ;  /* 0x000000daa4037220 */ /* 0x088fe20000410000 */
[-C--:B------:R-:W-:Y:S01]  /*0c50*/  FMUL.FTZ R6, R165, R218.reuse ;  /* 0x000000daa5067220 */ /* 0x080fe20000410000 */
[-C--:B------:R-:W-:Y:S01]  /*0c60*/  FMUL.FTZ R7, R166, R218.reuse ;  /* 0x000000daa6077220 */ /* 0x080fe20000410000 */
[----:B------:R-:W-:Y:S01]  /*0c70*/  FMUL.FTZ R8, R167, R218 ;  /* 0x000000daa7087220 */ /* 0x000fe20000410000 */
[----:B-----5:R-:W-:Y:S01]  /*0c80*/  FMUL.FTZ R164, R72, R3 ;  /* 0x0000000348a47220 */ /* 0x020fe20000410000 */
[----:B------:R-:W-:Y:S01]  /*0c90*/  FMUL.FTZ R165, R73, R6 ;  /* 0x0000000649a57220 */ /* 0x000fe20000410000 */
[----:B------:R-:W-:Y:S01]  /*0ca0*/  FMUL.FTZ R166, R74, R7 ;  /* 0x000000074aa67220 */ /* 0x000fe20000410000 */
[----:B------:R-:W-:Y:S01]  /*0cb0*/  FMUL.FTZ R167, R75, R8 ;  /* 0x000000084ba77220 */ /* 0x000fe20000410000 */
[----:B--2---:R-:W-:Y:S01]  /*0cc0*/  @P1 FADD.FTZ R164, R16, R164 ;  /* 0x000000a410a41221 */ /* 0x004fe20000010000 */
[----:B------:R-:W-:Y:S01]  /*0cd0*/  @P1 FADD.FTZ R165, R17, R165 ;  /* 0x000000a511a51221 */ /* 0x000fe20000010000 */
[----:B------:R-:W-:Y:S01]  /*0ce0*/  @P1 FADD.FTZ R166, R18, R166 ;  /* 0x000000a612a61221 */ /* 0x000fe20000010000 */
[----:B------:R-:W-:Y:S01]  /*0cf0*/  @P1 FADD.FTZ R167, R19, R167 ;  /* 0x000000a713a71221 */ /* 0x000fe20000010000 */
[----:B------:R-:W-:-:S04]  /*0d00*/  IMAD.WIDE.U32 R6, R15, 0x10, R212 ;  /* 0x000000100f067825 */ /* 0x000fc800078e00d4 */
[----:B------:R2:W-:Y:S01]  /*0d10*/  STG.E.128 desc[UR4][R12.64], R164 ;  /* 0x000000a40c007986 */ /* 0x0005e2000c101d04 */
[----:B------:R-:W-:-:S03]  /*0d20*/  MOV R208, R16 ;  /* 0x0000001000d07202 */ /* 0x000fc60000000f00 */
[----:B------:R3:W2:Y:S01]  /*0d30*/  LDG.E.128 R172, desc[UR4][R6.64] ;  /* 0x0000000406ac7981 */ /* 0x0006a2000c1e1d00 */
[----:B------:R-:W-:Y:S01]  /*0d40*/  MOV R209, R17 ;  /* 0x0000001100d17202 */ /* 0x000fe20000000f00 */
[----:B0-----:R-:W-:Y:S01]  /*0d50*/  @P2 IMAD.WIDE.U32 R8, R15, 0x10, R168 ;  /* 0x000000100f082825 */ /* 0x001fe200078e00a8 */
[----:B------:R-:W-:Y:S02]  /*0d60*/  MOV R210, R18 ;  /* 0x0000001200d27202 */ /* 0x000fe40000000f00 */
[----:B------:R-:W-:-:S06]  /*0d70*/  MOV R211, R19 ;  /* 0x0000001300d37202 */ /* 0x000fcc0000000f00 */
[----:B------:R0:W2:Y:S01]  /*0d80*/  @P2 LDG.E.128 R208, desc[UR4][R8.64] ;  /* 0x0000000408d02981 */ /* 0x0000a2000c1e1d00 */
[----:B------:R-:W-:Y:S01]  /*0d90*/  IADD3 R3, R215, 0x40, RZ ;  /* 0x00000040d7037810 */ /* 0x000fe20007ffe0ff */
[----:B---3--:R-:W-:-:S04]  /*0da0*/  IMAD.WIDE.U32 R6, R15, 0x10, R216 ;  /* 0x000000100f067825 */ /* 0x008fc800078e00d8 */
[----:B0-----:R-:W-:-:S04]  /*0db0*/  IMAD.WIDE.U32 R8, R3, 0x10, R212 ;  /* 0x0000001003087825 */ /* 0x001fc800078e00d4 */
[----:B----4-:R-:W-:-:S04]  /*0dc0*/  @P2 IMAD.WIDE.U32 R10, R3, 0x10, R10 ;  /* 0x00000010030a2825 */ /* 0x010fc800078e000a */
        /* <DEDUP_REMOVED lines=11> */
[----:B------:R-:W-:-:S05]  /*0e80*/  @P1 FADD.FTZ R171, R211, R171 ;  /* 0x000000abd3ab1221 */ /* 0x000fca0000010000 */
[----:B------:R0:W-:Y:S04]  /*0e90*/  STG.E.128 desc[UR4][R6.64], R168 ;  /* 0x000000a806007986 */ /* 0x0001e8000c101d04 */
[----:B------:R2:W3:Y:S01]  /*0ea0*/  LDG.E.128 R176, desc[UR4][R8.64] ;  /* 0x0000000408b07981 */ /* 0x0004e2000c1e1d00 */
[----:B------:R-:W-:Y:S02]  /*0eb0*/  @P2 MOV R16, R208 ;  /* 0x000000d000102202 */ /* 0x000fe40000000f00 */
[----:B------:R-:W-:Y:S02]  /*0ec0*/  @P2 MOV R17, R209 ;  /* 0x000000d100112202 */ /* 0x000fe40000000f00 */
[----:B------:R-:W-:Y:S02]  /*0ed0*/  @P2 MOV R18, R210 ;  /* 0x000000d200122202 */ /* 0x000fe40000000f00 */
[----:B------:R-:W-:-:S02]  /*0ee0*/  @P2 MOV R19, R211 ;  /* 0x000000d300132202 */ /* 0x000fc40000000f00 */
[----:B------:R4:W3:Y:S01]  /*0ef0*/  @P2 LDG.E.128 R208, desc[UR4][R10.64] ;  /* 0x000000040ad02981 */ /* 0x0008e2000c1e1d00 */
[----:B--2---:R-:W-:Y:S01]  /*0f00*/  IADD3 R8, R215, 0x60, RZ ;  /* 0x00000060d7087810 */ /* 0x004fe20007ffe0ff */
[----:B0-----:R-:W-:-:S04]  /*0f10*/  IMAD.WIDE.U32 R6, R3, 0x10, R216 ;  /* 0x0000001003067825 */ /* 0x001fc800078e00d8 */
[----:B----4-:R-:W-:-:S04]  /*0f20*/  IMAD.WIDE.U32 R10, R8, 0x10, R212 ;  /* 0x00000010080a7825 */ /* 0x010fc800078e00d4 */
[----:B-1----:R-:W-:-:S04]  /*0f30*/  @P2 IMAD.WIDE.U32 R180, R8, 0x10, R180 ;  /* 0x0000001008b42825 */ /* 0x002fc800078e00b4 */
[-C--:B---3--:R-:W-:Y:S01]  /*0f40*/  FMUL.FTZ R175, R178, R218.reuse ;  /* 0x000000dab2af7220 */ /* 0x088fe20000410000 */
[-C--:B------:R-:W-:Y:S01]  /*0f50*/  FMUL.FTZ R13, R176, R218.reuse ;  /* 0x000000dab00d7220 */ /* 0x080fe20000410000 */
[-C--:B------:R-:W-:Y:S01]  /*0f60*/  FMUL.FTZ R12, R177, R218.reuse ;  /* 0x000000dab10c7220 */ /* 0x080fe20000410000 */
[----:B------:R-:W-:Y:S01]  /*0f70*/  FMUL.FTZ R14, R179, R218 ;  /* 0x000000dab30e7220 */ /* 0x000fe20000410000 */
[----:B------:R-:W-:Y:S01]  /*0f80*/  FMUL.FTZ R174, R82, R175 ;  /* 0x000000af52ae7220 */ /* 0x000fe20000410000 */
[----:B------:R-:W-:Y:S01]  /*0f90*/  FMUL.FTZ R172, R80, R13 ;  /* 0x0000000d50ac7220 */ /* 0x000fe20000410000 */
[----:B------:R-:W-:Y:S01]  /*0fa0*/  FMUL.FTZ R173, R81, R12 ;  /* 0x0000000c51ad7220 */ /* 0x000fe20000410000 */
[----:B------:R-:W-:Y:S02]  /*0fb0*/  FMUL.FTZ R175, R83, R14 ;  /* 0x0000000e53af7220 */ /* 0x000fe40000410000 */
[----:B------:R-:W-:Y:S01]  /*0fc0*/  @P1 FADD.FTZ R172, R208, R172 ;  /* 0x000000acd0ac1221 */ /* 0x000fe20000010000 */
        /* <DEDUP_REMOVED lines=11> */
[----:B0-----:R-:W-:-:S04]  /*1080*/  IMAD.WIDE.U32 R6, R8, 0x10, R216 ;  /* 0x0000001008067825 */ /* 0x001fc800078e00d8 */
[----:B------:R-:W-:-:S04]  /*1090*/  @P2 IMAD.WIDE.U32 R184, R12, 0x10, R184 ;  /* 0x000000100cb82825 */ /* 0x000fc800078e00b8 */
        /* <DEDUP_REMOVED lines=11> */
[----:B------:R-:W-:Y:S01]  /*1150*/  @P1 FADD.FTZ R178, R210, R178 ;  /* 0x000000b2d2b21221 */ /* 0x000fe20000010000 */
[----:B------:R-:W-:-:S05]  /*1160*/  @P1 FADD.FTZ R179, R211, R179 ;  /* 0x000000b3d3b31221 */ /* 0x000fca0000010000 */
[----:B------:R0:W-:Y:S04]  /*1170*/  STG.E.128 desc[UR4][R6.64], R176 ;  /* 0x000000b006007986 */ /* 0x0001e8000c101d04 */
[----:B------:R1:W2:Y:S01]  /*1180*/  LDG.E.128 R180, desc[UR4][R10.64] ;  /* 0x000000040ab47981 */ /* 0x0002a2000c1e1d00 */
[----:B------:R-:W-:Y:S02]  /*1190*/  @P2 MOV R16, R208 ;  /* 0x000000d000102202 */ /* 0x000fe40000000f00 */
[----:B------:R-:W-:Y:S02]  /*11a0*/  @P2 MOV R17, R209 ;  /* 0x000000d100112202 */ /* 0x000fe40000000f00 */
[----:B------:R-:W-:Y:S02]  /*11b0*/  @P2 MOV R18, R210 ;  /* 0x000000d200122202 */ /* 0x000fe40000000f00 */
[----:B------:R-:W-:-:S02]  /*11c0*/  @P2 MOV R19, R211 ;  /* 0x000000d300132202 */ /* 0x000fc40000000f00 */
[----:B------:R3:W4:Y:S01]  /*11d0*/  @P2 LDG.E.128 R208, desc[UR4][R184.64] ;  /* 0x00000004b8d02981 */ /* 0x000722000c1e1d00 */
[----:B-1----:R-:W-:Y:S01]  /*11e0*/  IADD3 R11, R215, 0xa0, RZ ;  /* 0x000000a0d70b7810 */ /* 0x002fe20007ffe0ff */
[----:B0-----:R-:W-:-:S04]  /*11f0*/  IMAD.WIDE.U32 R6, R12, 0x10, R216 ;  /* 0x000000100c067825 */ /* 0x001fc800078e00d8 */
[----:B---3--:R-:W-:-:S04]  /*1200*/  IMAD.WIDE.U32 R184, R11, 0x10, R212 ;  /* 0x000000100bb87825 */ /* 0x008fc800078e00d4 */
        /* <DEDUP_REMOVED lines=19> */
[----:B------:R1:W3:Y:S01]  /*1340*/  @P2 LDG.E.128 R208, desc[UR4][R188.64] ;  /* 0x00000004bcd02981 */ /* 0x0002e2000c1e1d00 */
[----:B------:R-:W-:Y:S01]  /*1350*/  IADD3 R10, R215, 0xc0, RZ ;  /* 0x000000c0d70a7810 */ /* 0x000fe20007ffe0ff */
[----:B0-----:R-:W-:-:S04]  /*1360*/  IMAD.WIDE.U32 R6, R11, 0x10, R216 ;  /* 0x000000100b067825 */ /* 0x001fc800078e00d8 */
[----:B-1----:R-:W-:-:S04]  /*1370*/  IMAD.WIDE.U32 R188, R10, 0x10, R212 ;  /* 0x000000100abc7825 */ /* 0x002fc800078e00d4 */
        /* <DEDUP_REMOVED lines=66> */
[----:B0-----:R-:W-:Y:S01]  /*17a0*/  IADD3 R7, R215, 0x120, RZ ;  /* 0x00000120d7077810 */ /* 0x001fe20007ffe0ff */
[----:B------:R-:W-:-:S04]  /*17b0*/  IMAD.WIDE.U32 R204, R13, 0x10, R216 ;  /* 0x000000100dcc7825 */ /* 0x000fc800078e00d8 */
        /* <DEDUP_REMOVED lines=23> */
[----:B------:R-:W-:-:S04]  /*1930*/  @P2 IMAD.WIDE.U32 R222, R6, 0x10, R222 ;  /* 0x0000001006de2825 */ /* 0x000fc800078e00de */
[-C--:B--2---:R-:W-:Y:S01]  /*1940*/  FMUL.FTZ R219, R200, R218.reuse ;  /* 0x000000dac8db7220 */ /* 0x084fe20000410000 */
[-C--:B------:R-:W-:Y:S01]  /*1950*/  FMUL.FTZ R14, R201, R218.reuse ;  /* 0x000000dac90e7220 */ /* 0x080fe20000410000 */
[-C--:B0-----:R-:W-:Y:S01]  /*1960*/  FMUL.FTZ R205, R202, R218.reuse ;  /* 0x000000dacacd7220 */ /* 0x081fe20000410000 */
        /* <DEDUP_REMOVED lines=19> */
[----:B------:R-:W-:-:S04]  /*1aa0*/  IMAD.WIDE.U32 R212, R14, 0x10, R212 ;  /* 0x000000100ed47825 */ /* 0x000fc800078e00d4 */
[----:B------:R-:W-:-:S04]  /*1ab0*/  @P2 IMAD.WIDE.U32 R224, R14, 0x10, R224 ;  /* 0x000000100ee02825 */ /* 0x000fc800078e00e0 */
[----:B-1----:R-:W-:Y:S01]  /*1ac0*/  FADD.FTZ R222, RZ, R164 ;  /* 0x000000a4ffde7221 */ /* 0x002fe20000010000 */
        /* <DEDUP_REMOVED lines=18> */
[----:B------:R-:W3:Y:S01]  /*1bf0*/  @P2 LDG.E.128 R16, desc[UR4][R224.64] ;  /* 0x00000004e0102981 */ /* 0x000ee2000c1e1d00 */
        /* <DEDUP_REMOVED lines=42> */
[----:B------:R-:W-:-:S03]  /*1ea0*/  FMUL.FTZ R220, R213, R218 ;  /* 0x000000dad5dc7220 */ /* 0x000fc60000410000 */
[----:B------:R-:W-:Y:S01]  /*1eb0*/  FMUL.FTZ R212, R160, R219 ;  /* 0x000000dba0d47220 */ /* 0x000fe20000410000 */
[----:B---3--:R-:W-:Y:S01]  /*1ec0*/  @P2 MOV R208, R16 ;  /* 0x0000001000d02202 */ /* 0x008fe20000000f00 */
[-C--:B------:R-:W-:Y:S01]  /*1ed0*/  FMUL.FTZ R219, R214, R218.reuse ;  /* 0x000000dad6db7220 */ /* 0x080fe20000410000 */
        /* <DEDUP_REMOVED lines=139> */
.L_x_40457:
[----:B-1----:R-:W-:Y:S01]  /*2790*/  FADD.FTZ R219, R218, R219 ;  /* 0x000000dbdadb7221 */ /* 0x002fe20000010000 */
[----:B------:R-:W-:Y:S02]  /*27a0*/  FSEL R208, R209, RZ, !P3 ;  /* 0x000000ffd1d07208 */ /* 0x000fe40005800000 */
[----:B------:R-:W-:Y:S01]  /*27b0*/  IADD3 R4, P2, R4, UR12, RZ ;  /* 0x0000000c04047c10 */ /* 0x000fe2000ff5e0ff */
[----:B0-----:R-:W-:Y:S01]  /*27c0*/  FFMA.FTZ R218, R219, R210, UR7 ;  /* 0x00000007dbda7e23 */ /* 0x001fe200080100d2 */
[----:B------:R-:W-:Y:S01]  /*27d0*/  FMUL.FTZ R219, R209, R209 ;  /* 0x000000d1d1db7220 */ /* 0x000fe20000410000 */
        /* <DEDUP_REMOVED lines=8> */
[--C-:B------:R-:W-:Y:S01]  /*2860*/  FADD.FTZ R173, R173, -R208.reuse ;  /* 0x800000d0adad7221 */ /* 0x100fe20000010000 */
        /* <DEDUP_REMOVED lines=21> */
[--C-:B------:R-:W-:Y:S01]  /*29c0*/  FADD.FTZ R171, R171, -R208.reuse ;  /* 0x800000d0abab7221 */ /* 0x100fe20000010000 */
[--C-:B------:R-:W-:Y:S01]  /*29d0*/  FADD.FTZ R181, R181, -R208.reuse ;  /* 0x800000d0b5b57221 */ /* 0x100fe20000010000 */
[----:B------:R0:W-:Y:S01]  /*29e0*/  @!P1 STG.E desc[UR4][R186.64], R209 ;  /* 0x000000d1ba009986 */ /* 0x0001e2000c101904 */
[--C-:B------:R-:W-:Y:S01]  /*29f0*/  FADD.FTZ R222, R203, -R208.reuse ;  /* 0x800000d0cbde7221 */ /* 0x100fe20000010000 */
[--C-:B------:R-:W-:Y:S01]  /*2a00*/  FADD.FTZ R182, R182, -R208.reuse ;  /* 0x800000d0b6b67221 */ /* 0x100fe20000010000 */
[----:B--2---:R-:W-:Y:S01]  /*2a10*/  FMUL.FTZ R203, R201, R164 ;  /* 0x000000a4c9cb7220 */ /* 0x004fe20000410000 */
        /* <DEDUP_REMOVED lines=19> */
[C---:B------:R-:W-:Y:S01]  /*2b50*/  FMUL.FTZ R167, R201.reuse, R168 ;  /* 0x000000a8c9a77220 */ /* 0x040fe20000410000 */
[C---:B------:R-:W-:Y:S01]  /*2b60*/  FMUL.FTZ R166, R201.reuse, R169 ;  /* 0x000000a9c9a67220 */ /* 0x040fe20000410000 */
        /* <DEDUP_REMOVED lines=19> */
[----:B------:R-:W-:Y:S01]  /*2ca0*/  FADD.FTZ R208, R215, -R208 ;  /* 0x800000d0d7d07221 */ /* 0x000fe20000010000 */
[----:B-1----:R-:W-:-:S04]  /*2cb0*/  @!P1 IMAD.WIDE R188, R2, 0x4, R188 ;  /* 0x0000000402bc9825 */ /* 0x002fc800078e02bc */
[C---:B------:R-:W-:Y:S01]  /*2cc0*/  FMUL.FTZ R182, R201.reuse, R183 ;  /* 0x000000b7c9b67220 */ /* 0x040fe20000410000 */
[----:B------:R-:W-:Y:S01]  /*2cd0*/  FMUL.FTZ R217, R201, R202 ;  /* 0x000000cac9d97220 */ /* 0x000fe20000410000 */
[----:B------:R-:W-:Y:S01]  /*2ce0*/  FFMA.FTZ R171, R71, R230, R23 ;  /* 0x000000e647ab7223 */ /* 0x000fe20000010017 */
[----:B------:R-:W-:Y:S01]  /*2cf0*/  FFMA.FTZ R168, R68, R203, R20 ;  /* 0x000000cb44a87223 */ /* 0x000fe20000010014 */
[----:B------:R-:W-:Y:S01]  /*2d00*/  FMUL.FTZ R225, R201, R214 ;  /* 0x000000d6c9e17220 */ /* 0x000fe20000410000 */
[----:B------:R-:W-:Y:S01]  /*2d10*/  IADD3.X R5, R5, UR13, RZ, P2, !PT ;  /* 0x0000000d05057c10 */ /* 0x000fe200097fe4ff */
[----:B------:R-:W-:Y:S01]  /*2d20*/  FMUL.FTZ R183, R201, R184 ;  /* 0x000000b8c9b77220 */ /* 0x000fe20000410000 */
[----:B------:R-:W-:Y:S01]  /*2d30*/  FFMA.FTZ R170, R70, R165, R22 ;  /* 0x000000a546aa7223 */ /* 0x000fe20000010016 */
[----:B------:R-:W-:Y:S01]  /*2d40*/  FFMA.FTZ R169, R69, R164, R21 ;  /* 0x000000a445a97223 */ /* 0x000fe20000010015 */
[----:B---3--:R-:W-:-:S04]  /*2d50*/  IMAD.WIDE.U32 R202, R8, 0x10, R198 ;  /* 0x0000001008ca7825 */ /* 0x008fc800078e00c6 */
[C---:B------:R-:W-:Y:S01]  /*2d60*/  FMUL.FTZ R184, R201.reuse, R185 ;  /* 0x000000b9c9b87220 */ /* 0x040fe20000410000 */
[----:B------:R-:W-:Y:S01]  /*2d70*/  FFMA.FTZ R8, R116, R167, R24 ;  /* 0x000000a774087223 */ /* 0x000fe20000010018 */
[----:B------:R-:W-:Y:S01]  /*2d80*/  FMUL.FTZ R185, R201, R210 ;  /* 0x000000d2c9b97220 */ /* 0x000fe20000410000 */
[----:B------:R-:W-:-:S04]  /*2d90*/  IMAD.WIDE.U32 R214, R11, 0x10, R198 ;  /* 0x000000100bd67825 */ /* 0x000fc800078e00c6 */
[----:B------:R-:W-:Y:S01]  /*2da0*/  FFMA.FTZ R11, R119, R186, R27 ;  /* 0x000000ba770b7223 */ /* 0x000fe2000001001b */
[----:B------:R-:W-:Y:S01]  /*2db0*/  FMUL.FTZ R209, R201, R190 ;  /* 0x000000bec9d17220 */ /* 0x000fe20000410000 */
[----:B------:R-:W-:Y:S01]  /*2dc0*/  @!P1 STG.E desc[UR4][R188.64], R201 ;  /* 0x000000c9bc009986 */ /* 0x000fe2000c101904 */
[----:B------:R-:W-:-:S04]  /*2dd0*/  IMAD.WIDE.U32 R230, R10, 0x10, R198 ;  /* 0x000000100ae67825 */ /* 0x000fc800078e00c6 */
[----:B------:R-:W-:Y:S01]  /*2de0*/  FFMA.FTZ R10, R118, R205, R26 ;  /* 0x000000cd760a7223 */ /* 0x000fe2000001001a */
[----:B------:R-:W-:Y:S01]  /*2df0*/  FMUL.FTZ R190, R201, R191 ;  /* 0x000000bfc9be7220 */ /* 0x000fe20000410000 */
[----:B------:R0:W-:Y:S01]  /*2e00*/  STG.E.128 desc[UR4][R4.64], R168 ;  /* 0x000000a804007986 */ /* 0x0001e2000c101d04 */
[----:B------:R-:W-:-:S04]  /*2e10*/  IMAD.WIDE.U32 R232, R9, 0x10, R198 ;  /* 0x0000001009e87825 */ /* 0x000fc800078e00c6 */
[----:B------:R-:W-:Y:S01]  /*2e20*/  FFMA.FTZ R9, R117, R166, R25 ;  /* 0x000000a675097223 */ /* 0x000fe20000010019 */
[C---:B------:R-:W-:Y:S01]  /*2e30*/  FMUL.FTZ R191, R201.reuse, R192 ;  /* 0x000000c0c9bf7220 */ /* 0x040fe20000410000 */
[----:B------:R-:W-:Y:S01]  /*2e40*/  FMUL.FTZ R192, R201, R193 ;  /* 0x000000c1c9c07220 */ /* 0x000fe20000410000 */
[----:B------:R-:W-:-:S04]  /*2e50*/  IMAD.WIDE.U32 R234, R15, 0x10, R198 ;  /* 0x000000100fea7825 */ /* 0x000fc800078e00c6 */
        /* <DEDUP_REMOVED lines=19> */
[----:B0-----:R-:W-:Y:S01]  /*2f90*/  FFMA.FTZ R5, R121, R172, R29 ;  /* 0x000000ac79057223 */ /* 0x001fe2000001001d */
[----:B------:R-:W-:Y:S01]  /*2fa0*/  FFMA.FTZ R4, R120, R187, R28 ;  /* 0x000000bb78047223 */ /* 0x000fe2000001001c */
[----:B------:R-:W-:Y:S01]  /*2fb0*/  FFMA.FTZ R15, R127, R178, R35 ;  /* 0x000000b27f0f7223 */ /* 0x000fe20000010023 */
[----:B-1----:R-:W-:Y:S01]  /*2fc0*/  FFMA.FTZ R10, R134, R185, R42 ;  /* 0x000000b9860a7223 */ /* 0x002fe2000001002a */
        /* <DEDUP_REMOVED lines=26> */
[----:B------:R2:W-:Y:S01]  /*3170*/  STG.E.128 desc[UR4][R202.64], R12 ;  /* 0x0000000cca007986 */ /* 0x0005e2000c101d04 */
[----:B------:R-:W-:Y:S01]  /*3180*/  FFMA.FTZ R176, R140, R191, R48 ;  /* 0x000000bf8cb07223 */ /* 0x000fe20000010030 */
[----:B------:R-:W-:Y:S01]  /*3190*/  FFMA.FTZ R183, R147, R218, R55 ;  /* 0x000000da93b77223 */ /* 0x000fe20000010037 */
[----:B------:R-:W-:Y:S01]  /*31a0*/  FFMA.FTZ R182, R146, R197, R54 ;  /* 0x000000c592b67223 */ /* 0x000fe20000010036 */
[----:B------:R-:W-:Y:S01]  /*31b0*/  STG.E.128 desc[UR4][R212.64], R168 ;  /* 0x000000a8d4007986 */ /* 0x000fe2000c101d04 */
[----:B------:R-:W-:Y:S01]  /*31c0*/  FFMA.FTZ R181, R145, R196, R53 ;  /* 0x000000c491b57223 */ /* 0x000fe20000010035 */
[----:B------:R-:W-:Y:S01]  /*31d0*/  FFMA.FTZ R180, R144, R195, R52 ;  /* 0x000000c390b47223 */ /* 0x000fe20000010034 */
[----:B0-----:R-:W-:Y:S01]  /*31e0*/  LEA R2, R184, R2, 0x2 ;  /* 0x00000002b8027211 */ /* 0x001fe200078e10ff */
[----:B------:R0:W-:Y:S03]  /*31f0*/  STG.E.128 desc[UR4][R214.64], R8 ;  /* 0x00000008d6007986 */ /* 0x0001e6000c101d04 */
[----:B------:R-:W-:Y:S01]  /*3200*/  ISETP.GE.AND P1, PT, R2, R185, PT ;  /* 0x000000b90200720c */ /* 0x000fe20003f26270 */
[----:B------:R3:W-:Y:S01]  /*3210*/  STG.E.128 desc[UR4][R230.64], R172 ;  /* 0x000000ace6007986 */ /* 0x0007e2000c101d04 */
        /* <DEDUP_REMOVED lines=19> */
.L_x_40444:
        /* <DEDUP_REMOVED lines=8> */
.L_x_40447:
[----:B------:R-:W-:Y:S05]  /*33d0*/  BSYNC B0 ;  /* 0x0000000000007941 */ /* 0x000fea0003800000 */
.L_x_40446:
        /* <DEDUP_REMOVED lines=9> */
.L_x_40448:
[----:B------:R-:W-:Y:S01]  /*3470*/  HFMA2.MMA R222, -RZ, RZ, 0, 2.384185791015625e-07 ;  /* 0x00000004ffde7435 */ /* 0x000fe200000001ff */
[----:B------:R-:W-:-:S05]  /*3480*/  MOV R210, R219 ;  /* 0x000000db00d27202 */ /* 0x000fca0000000f00 */
[----:B------:R-:W-:-:S05]  /*3490*/  FADD.FTZ R216, R211, R210 ;  /* 0x000000d2d3d87221 */ /* 0x000fca0000010000 */
[----:B------:R-:W-:-:S07]  /*34a0*/  MOV R221, R216 ;  /* 0x000000d800dd7202 */ /* 0x000fce0000000f00 */
[----:B------:R-:W-:Y:S05]  /*34b0*/  WARPSYNC.COLLECTIVE R220, `(.L_x_40449) ;  /* 0x00000000dc087348 */ /* 0x000fea0003c00000 */
[----:B------:R0:W1:Y:S02]  /*34c0*/  SHFL.BFLY P2, R219, R221, R222, R223 ;  /* 0x0c0000dedddb7389 */ /* 0x00006400000400df */
[----:B01----:R-:W-:Y:S01]  /*34d0*/  ENDCOLLECTIVE ;  /* 0x000000000000791b */ /* 0x003fe20003800000 */
.L_x_40449:
[----:B------:R-:W-:Y:S01]  /*34e0*/  HFMA2.MMA R222, -RZ, RZ, 0, 4.76837158203125e-07 ;  /* 0x00000008ffde7435 */ /* 0x000fe200000001ff */
[----:B------:R-:W-:-:S05]  /*34f0*/  MOV R209, R219 ;  /* 0x000000db00d17202 */ /* 0x000fca0000000f00 */
[----:B------:R-:W-:-:S05]  /*3500*/  FADD.FTZ R217, R216, R209 ;  /* 0x000000d1d8d97221 */ /* 0x000fca0000010000 */
[----:B------:R-:W-:-:S07]  /*3510*/  MOV R221, R217 ;  /* 0x000000d900dd7202 */ /* 0x000fce0000000f00 */
[----:B------:R-:W-:Y:S05]  /*3520*/  WARPSYNC.COLLECTIVE R220, `(.L_x_40450) ;  /* 0x00000000dc087348 */ /* 0x000fea0003c00000 */
[----:B------:R0:W1:Y:S02]  /*3530*/  SHFL.BFLY P2, R219, R221, R222, R223 ;  /* 0x0c0000dedddb7389 */ /* 0x00006400000400df */
[----:B01----:R-:W-:Y:S01]  /*3540*/  ENDCOLLECTIVE ;  /* 0x000000000000791b */ /* 0x003fe20003800000 */
.L_x_40450:
        /* <DEDUP_REMOVED lines=8> */
.L_x_40451:
        /* <DEDUP_REMOVED lines=104> */
.L_x_40452:
[----:B------:R-:W-:Y:S01]  /*3c50*/  HFMA2.MMA R222, -RZ, RZ, 0, 1.1920928955078125e-07 ;  /* 0x00000002ffde7435 */ /* 0x000fe200000001ff */
[----:B------:R-:W-:-:S05]  /*3c60*/  MOV R211, R219 ;  /* 0x000000db00d37202 */ /* 0x000fca0000000f00 */
[----:B------:R-:W-:-:S05]  /*3c70*/  FADD.FTZ R211, R208, R211 ;  /* 0x000000d3d0d37221 */ /* 0x000fca0000010000 */
[----:B------:R-:W-:-:S07]  /*3c80*/  MOV R221, R211 ;  /* 0x000000d300dd7202 */ /* 0x000fce0000000f00 */
[----:B------:R-:W-:Y:S05]  /*3c90*/  WARPSYNC.COLLECTIVE R220, `(.L_x_40453) ;  /* 0x00000000dc087348 */ /* 0x000fea0003c00000 */
[----:B------:R0:W1:Y:S02]  /*3ca0*/  SHFL.BFLY P2, R219, R221, R222, R223 ;  /* 0x0c0000dedddb7389 */ /* 0x00006400000400df */
[----:B01----:R-:W-:Y:S01]  /*3cb0*/  ENDCOLLECTIVE ;  /* 0x000000000000791b */ /* 0x003fe20003800000 */
.L_x_40453:
[----:B------:R-:W-:Y:S01]  /*3cc0*/  HFMA2.MMA R222, -RZ, RZ, 0, 2.384185791015625e-07 ;  /* 0x00000004ffde7435 */ /* 0x000fe200000001ff */
[----:B------:R-:W-:-:S05]  /*3cd0*/  MOV R216, R219 ;  /* 0x000000db00d87202 */ /* 0x000fca0000000f00 */
[----:B------:R-:W-:-:S05]  /*3ce0*/  FADD.FTZ R216, R211, R216 ;  /* 0x000000d8d3d87221 */ /* 0x000fca0000010000 */
[----:B------:R-:W-:-:S07]  /*3cf0*/  MOV R221, R216 ;  /* 0x000000d800dd7202 */ /* 0x000fce0000000f00 */
[----:B------:R-:W-:Y:S05]  /*3d00*/  WARPSYNC.COLLECTIVE R220, `(.L_x_40454) ;  /* 0x00000000dc087348 */ /* 0x000fea0003c00000 */
[----:B------:R0:W1:Y:S02]  /*3d10*/  SHFL.BFLY P2, R219, R221, R222, R223 ;  /* 0x0c0000dedddb7389 */ /* 0x00006400000400df */
[----:B01----:R-:W-:Y:S01]  /*3d20*/  ENDCOLLECTIVE ;  /* 0x000000000000791b */ /* 0x003fe20003800000 */
.L_x_40454:
[----:B------:R-:W-:Y:S01]  /*3d30*/  HFMA2.MMA R222, -RZ, RZ, 0, 4.76837158203125e-07 ;  /* 0x00000008ffde7435 */ /* 0x000fe200000001ff */
[----:B------:R-:W-:-:S05]  /*3d40*/  MOV R217, R219 ;  /* 0x000000db00d97202 */ /* 0x000fca0000000f00 */
[----:B------:R-:W-:-:S05]  /*3d50*/  FADD.FTZ R217, R216, R217 ;  /* 0x000000d9d8d97221 */ /* 0x000fca0000010000 */
[----:B------:R-:W-:-:S07]  /*3d60*/  MOV R221, R217 ;  /* 0x000000d900dd7202 */ /* 0x000fce0000000f00 */
[----:B------:R-:W-:Y:S05]  /*3d70*/  WARPSYNC.COLLECTIVE R220, `(.L_x_40455) ;  /* 0x00000000dc087348 */ /* 0x000fea0003c00000 */
[----:B------:R0:W1:Y:S02]  /*3d80*/  SHFL.BFLY P2, R219, R221, R222, R223 ;  /* 0x0c0000dedddb7389 */ /* 0x00006400000400df */
[----:B01----:R-:W-:Y:S01]  /*3d90*/  ENDCOLLECTIVE ;  /* 0x000000000000791b */ /* 0x003fe20003800000 */
.L_x_40455:
[----:B------:R-:W-:Y:S01]  /*3da0*/  HFMA2.MMA R222, -RZ, RZ, 0, 9.5367431640625e-07 ;  /* 0x00000010ffde7435 */ /* 0x000fe200000001ff */
[----:B------:R-:W-:-:S05]  /*3db0*/  MOV R218, R219 ;  /* 0x000000db00da7202 */ /* 0x000fca0000000f00 */
[----:B------:R-:W-:-:S05]  /*3dc0*/  FADD.FTZ R218, R217, R218 ;  /* 0x000000dad9da7221 */ /* 0x000fca0000010000 */
[----:B------:R-:W-:-:S07]  /*3dd0*/  MOV R221, R218 ;  /* 0x000000da00dd7202 */ /* 0x000fce0000000f00 */
[----:B------:R-:W-:Y:S05]  /*3de0*/  WARPSYNC.COLLECTIVE R220, `(.L_x_40456) ;  /* 0x00000000dc087348 */ /* 0x000fea0003c00000 */
[----:B------:R0:W1:Y:S02]  /*3df0*/  SHFL.BFLY P2, R219, R221, R222, R223 ;  /* 0x0c0000dedddb7389 */ /* 0x00006400000400df */
[----:B01----:R-:W-:Y:S01]  /*3e00*/  ENDCOLLECTIVE ;  /* 0x000000000000791b */ /* 0x003fe20003800000 */
.L_x_40456:
[----:B------:R-:W-:Y:S05]  /*3e10*/  BRA `(.L_x_40457) ;  /* 0xffffffe8005c7947 */ /* 0x000fea000383ffff */
.L_x_40458:
        /* <DEDUP_REMOVED lines=14> */
.L_x_44484:


//--------------------- .text._ZN10layer_norm13ln_fwd_kernelINS_13Kernel_traitsIfffffjLj1536ELj1ELj4ELj1ELj16ENS_18Kernel_traits_baseILj1536EfffffjLj128EEEEELb0ELb1ELb1ELb0EEEvNS_9FwdParamsE --------------------------
	.section	.text._ZN10layer_norm13ln_fwd_kernelINS_13Kernel_traitsIfffffjLj1536ELj1ELj4ELj1ELj16ENS_18Kernel_traits_baseILj1536EfffffjLj128EEEEELb0ELb1ELb1ELb0EEEvNS_9FwdParamsE,"ax",@progbits
	.align	128
        .global         _ZN10layer_norm13ln_fwd_kernelINS_13Kernel_traitsIfffffjLj1536ELj1ELj4ELj1ELj16ENS_18Kernel_traits_baseILj1536EfffffjLj128EEEEELb0ELb1ELb1ELb0EEEvNS_9FwdParamsE
        .type           _ZN10layer_norm13ln_fwd_kernelINS_13Kernel_traitsIfffffjLj1536ELj1ELj4ELj1ELj16ENS_18Kernel_traits_baseILj1536EfffffjLj128EEEEELb0ELb1ELb1ELb0EEEvNS_9FwdParamsE,@function
        .size           _ZN10layer_norm13ln_fwd_kernelINS_13Kernel_traitsIfffffjLj1536ELj1ELj4ELj1ELj16ENS_18Kernel_traits_baseILj1536EfffffjLj128EEEEELb0ELb1ELb1ELb0EEEvNS_9FwdParamsE,(.L_x_44485 - _ZN10layer_norm13ln_fwd_kernelINS_13Kernel_traitsIfffffjLj1536ELj1ELj4ELj1ELj16ENS_18Kernel_traits_baseILj1536EfffffjLj128EEEEELb0ELb1ELb1ELb0EEEvNS_9FwdParamsE)
        .other          _ZN10layer_norm13ln_fwd_kernelINS_13Kernel_traitsIfffffjLj1536ELj1ELj4ELj1ELj16ENS_18Kernel_traits_baseILj1536EfffffjLj128EEEEELb0ELb1ELb1ELb0EEEvNS_9FwdParamsE,@"STO_CUDA_ENTRY STV_DEFAULT"
_ZN10layer_norm13ln_fwd_kernelINS_13Kernel_traitsIfffffjLj1536ELj1ELj4ELj1ELj16ENS_18Kernel_traits_baseILj1536EfffffjLj128EEEEELb0ELb1ELb1ELb0EEEvNS_9FwdParamsE:
.text._ZN10layer_norm13ln_fwd_kernelINS_13Kernel_traitsIfffffjLj1536ELj1ELj4ELj1ELj16ENS_18Kernel_traits_baseILj1536EfffffjLj128EEEEELb0ELb1ELb1ELb0EEEvNS_9FwdParamsE:
        /* <DEDUP_REMOVED lines=42> */
.L_x_40460:
[----:B------:R-:W-:Y:S05]  /*02a0*/  BSYNC B0 ;  /* 0x0000000000007941 */ /* 0x000fea0003800000 */
.L_x_40459:
[----:B------:R-:W-:Y:S04]  /*02b0*/  BSSY B0, `(.L_x_40461) ;  /* 0x0000012000007945 */ /* 0x000fe80003800000 */
[----:B------:R-:W-:Y:S05]  /*02c0*/  @!P6 BRA `(.L_x_40462) ;  /* 0x000000000040e947 */ /* 0x000fea0003800000 */
        /* <DEDUP_REMOVED lines=13> */
[----:B------:R0:W5:Y:S04]  /*03a0*/  LDG.E.128 R128, desc[UR4][R6.64] ;  /* 0x0000000406807981 */ /* 0x000168000c1e1d00 */
[----:B------:R-:W5:Y:S01]  /*03b0*/  LDG.E.128 R124, desc[UR4][R124.64] ;  /* 0x000000047c7c7981 */ /* 0x000f62000c1e1d00 */
[----:B------:R-:W-:-:S07]  /*03c0*/  IADD3 R11, R11, 0x20, RZ ;  /* 0x000000200b0b7810 */ /* 0x000fce0007ffe0ff */
.L_x_40462:
[----:B------:R-:W-:Y:S05]  /*03d0*/  BSYNC B0 ;  /* 0x0000000000007941 */ /* 0x000fea0003800000 */
.L_x_40461:
        /* <DEDUP_REMOVED lines=18> */
.L_x_40464:
[----:B------:R-:W-:Y:S05]  /*0500*/  BSYNC B0 ;  /* 0x0000000000007941 */ /* 0x000fea0003800000 */
.L_x_40463:
        /* <DEDUP_REMOVED lines=18> */
.L_x_40466:
[----:B------:R-:W-:Y:S05]  /*0630*/  BSYNC B0 ;  /* 0x0000000000007941 */ /* 0x000fea0003800000 */
.L_x_40465:
        /* <DEDUP_REMOVED lines=18> */
.L_x_40468:
[----:B------:R-:W-:Y:S05]  /*0760*/  BSYNC B0 ;  /* 0x0000000000007941 */ /* 0x000fea0003800000 */
.L_x_40467:
[----:B------:R-:W-:Y:S01]  /*0770*/  ISETP.GE.U32.AND P0, PT, R3, 0xc0, PT ;  /* 0x000000c00300780c */ /* 0x000fe20003f06070 */
[----:B------:R-:W-:Y:S01]  /*0780*/  BSSY B0, `(.L_x_40469) ;  /* 0x0000014000007945 */ /* 0x000fe20003800000 */
[----:B------:R-:W-:-:S11]  /*0790*/  LOP3.LUT R213, R213, 0xffffbfff, RZ, 0xc0, !PT ;  /* 0xffffbfffd5d57812 */ /* 0x000fd600078ec0ff */
[----:B------:R-:W-:Y:S01]  /*07a0*/  @P0 LOP3.LUT R213, R213, 0x4000, RZ, 0xfc, !PT ;  /* 0x00004000d5d50812 */ /* 0x000fe200078efcff */
[----:B------:R-:W-:Y:S06]  /*07b0*/  @!P0 BRA `(.L_x_40470) ;  /* 0x0000000000408947 */ /* 0x000fec0003800000 */
[----:B------:R-:W-:Y:S01]  /*07c0*/  ULDC.64 UR8, c[0x0][0x278] ;  /* 0x00009e0000087ab9 */ /* 0x000fe20000000a00 */
[----:B0123--:R-:W0:Y:S01]  /*07d0*/  LDC.64 R6, c[0x0][0x260] ;  /* 0x00009800ff067b82 */ /* 0x00fe220000000a00 */
[C---:B------:R-:W-:Y:S01]  /*07e0*/  LEA R76, P0, R11.reuse, UR8, 0x4 ;  /* 0x000000080b4c7c11 */ /* 0x040fe2000f8020ff */
[----:B------:R-:W-:Y:S01]  /*07f0*/  ULDC.64 UR6, c[0x0][0x2c8] ;  /* 0x0000b20000067ab9 */ /* 0x000fe20000000a00 */
[----:B------:R-:W-:Y:S02]  /*0800*/  CS2R R86, SRZ ;  /* 0x0000000000567805 */ /* 0x000fe4000001ff00 */
[----:B------:R-:W-:Y:S02]  /*0810*/  CS2R R84, SRZ ;  /* 0x0000000000547805 */ /* 0x000fe4000001ff00 */
[----:B------:R-:W-:Y:S02]  /*0820*/  LEA.HI.X R77, R11, UR9, RZ, 0x4, P0 ;  /* 0x000000090b4d7c11 */ /* 0x000fe400080f24ff */
[----:B------:R-:W-:-:S04]  /*0830*/  ISETP.NE.U32.AND P0, PT, RZ, UR6, PT ;  /* 0x00000006ff007c0c */ /* 0x000fc8000bf05070 */
[----:B------:R-:W-:Y:S01]  /*0840*/  ISETP.NE.AND.EX P0, PT, RZ, UR7, PT, P0 ;  /* 0x00000007ff007c0c */ /* 0x000fe2000bf05300 */
[----:B------:R-:W5:-:S12]  /*0850*/  LDG.E.128 R76, desc[UR4][R76.64] ;  /* 0x000000044c4c7981 */ /* 0x000f58000c1e1d00 */
[C---:B------:R-:W-:Y:S01]  /*0860*/  @P0 LEA R4, P2, R11.reuse, UR6, 0x4 ;  /* 0x000000060b040c11 */ /* 0x040fe2000f8420ff */
[----:B0-----:R-:W-:-:S03]  /*0870*/  IMAD.WIDE.U32 R6, R11, 0x10, R6 ;  /* 0x000000100b067825 */ /* 0x001fc600078e0006 */
[C---:B------:R-:W-:Y:S02]  /*0880*/  @P0 LEA.HI.X R5, R11.reuse, UR7, RZ, 0x4, P2 ;  /* 0x000000070b050c11 */ /* 0x040fe400090f24ff */
[----:B------:R4:W5:Y:S04]  /*0890*/  LDG.E.128 R80, desc[UR4][R6.64] ;  /* 0x0000000406507981 */ /* 0x000968000c1e1d00 */
[----:B------:R4:W5:Y:S01]  /*08a0*/  @P0 LDG.E.128 R84, desc[UR4][R4.64] ;  /* 0x0000000404540981 */ /* 0x000962000c1e1d00 */
[----:B------:R-:W-:-:S07]  /*08b0*/  IADD3 R11, R11, 0x20, RZ ;  /* 0x000000200b0b7810 */ /* 0x000fce0007ffe0ff */
.L_x_40470:
[----:B------:R-:W-:Y:S05]  /*08c0*/  BSYNC B0 ;  /* 0x0000000000007941 */ /* 0x000fea0003800000 */
.L_x_40469:
        /* <DEDUP_REMOVED lines=9> */
[C---:B------:R-:W-:Y:S02]  /*0960*/  LEA R64, P0, R11.reuse, UR6, 0x4 ;  /* 0x000000060b407c11 */ /* 0x040fe4000f8020ff */
[----:B------:R-:W-:Y:S02]  /*0970*/  CS2R R74, SRZ ;  /* 0x00000000004a7805 */ /* 0x000fe4000001ff00 */
[----:B------:R-:W-:Y:S02]  /*0980*/  CS2R R72, SRZ ;  /* 0x0000000000487805 */ /* 0x000fe4000001ff00 */
[----:B------:R-:W-:Y:S01]  /*0990*/  LEA.HI.X R65, R11, UR7, RZ, 0x4, P0 ;  /* 0x000000070b417c11 */ /* 0x000fe200080f24ff */
[----:B------:R-:W-:Y:S02]  /*09a0*/  ULDC.64 UR6, c[0x0][0x2c8] ;  /* 0x0000b20000067ab9 */ /* 0x000fe40000000a00 */
[----:B------:R-:W-:-:S03]  /*09b0*/  ISETP.NE.U32.AND P0, PT, RZ, UR6, PT ;  /* 0x00000006ff007c0c */ /* 0x000fc6000bf05070 */
[----:B------:R-:W5:Y:S01]  /*09c0*/  LDG.E.128 R64, desc[UR4][R64.64] ;  /* 0x0000000440407981 */ /* 0x000f62000c1e1d00 */
[----:B------:R-:W-:-:S13]  /*09d0*/  ISETP.NE.AND.EX P0, PT, RZ, UR7, PT, P0 ;  /* 0x00000007ff007c0c */ /* 0x000fda000bf05300 */
[C---:B------:R-:W-:Y:S01]  /*09e0*/  @P0 LEA R4, P2, R11.reuse, UR6, 0x4 ;  /* 0x000000060b040c11 */ /* 0x040fe2000f8420ff */
[----:B0-----:R-:W-:-:S03]  /*09f0*/  IMAD.WIDE.U32 R6, R11, 0x10, R6 ;  /* 0x000000100b067825 */ /* 0x001fc600078e0006 */
[C---:B------:R-:W-:Y:S02]  /*0a00*/  @P0 LEA.HI.X R5, R11.reuse, UR7, RZ, 0x4, P2 ;  /* 0x000000070b050c11 */ /* 0x040fe400090f24ff */
[----:B------:R0:W5:Y:S04]  /*0a10*/  LDG.E.128 R68, desc[UR4][R6.64] ;  /* 0x0000000406447981 */ /* 0x000168000c1e1d00 */
[----:B------:R0:W5:Y:S01]  /*0a20*/  @P0 LDG.E.128 R72, desc[UR4][R4.64] ;  /* 0x0000000404480981 */ /* 0x000162000c1e1d00 */
[----:B------:R-:W-:-:S07]  /*0a30*/  IADD3 R11, R11, 0x20, RZ ;  /* 0x000000200b0b7810 */ /* 0x000fce0007ffe0ff */
.L_x_40472:
[----:B------:R-:W-:Y:S05]  /*0a40*/  BSYNC B0 ;  /* 0x0000000000007941 */ /* 0x000fea0003800000 */
.L_x_40471:
[----:B------:R-:W-:Y:S01]  /*0a50*/  ISETP.GE.U32.AND P0, PT, R3, 0x100, PT ;  /* 0x000001000300780c */ /* 0x000fe20003f06070 */
[----:B------:R-:W-:Y:S01]  /*0a60*/  BSSY B0, `(.L_x_40473) ;  /* 0x0000014000007945 */ /* 0x000fe20003800000 */
[----:B------:R-:W-:-:S11]  /*0a70*/  LOP3.LUT R213, R213, 0xffffefff, RZ, 0xc0, !PT ;  /* 0xffffefffd5d57812 */ /* 0x000fd600078ec0ff */
        /* <DEDUP_REMOVED lines=18> */
.L_x_40474:
[----:B------:R-:W-:Y:S05]  /*0ba0*/  BSYNC B0 ;  /* 0x0000000000007941 */ /* 0x000fea0003800000 */
.L_x_40473:
        /* <DEDUP_REMOVED lines=21> */
.L_x_40476:
[----:B------:R-:W-:Y:S05]  /*0d00*/  BSYNC B0 ;  /* 0x0000000000007941 */ /* 0x000fea0003800000 */
.L_x_40475:
        /* <DEDUP_REMOVED lines=21> */
.L_x_40478:
[----:B------:R-:W-:Y:S05]  /*0e60*/  BSYNC B0 ;  /* 0x0000000000007941 */ /* 0x000fea0003800000 */
.L_x_40477:
        /* <DEDUP_REMOVED lines=21> */
.L_x_40480:
[----:B------:R-:W-:Y:S05]  /*0fc0*/  BSYNC B0 ;  /* 0x0000000000007941 */ /* 0x000fea0003800000 */
.L_x_40479:
[----:B------:R-:W-:Y:S01]  /*0fd0*/  ISETP.GE.U32.AND P0, PT, R3, 0x180, PT ;  /* 0x000001800300780c */ /* 0x000fe20003f06070 */
[----:B------:R-:W-:Y:S01]  /*0fe0*/  BSSY B0, `(.L_x_40481) ;  /* 0x0000013000007945 */ /* 0x000fe20003800000 */
[----:B------:R-:W-:-:S11]  /*0ff0*/  LOP3.LUT R213, R213, 0xfffffeff, RZ, 0xc0, !PT ;  /* 0xfffffeffd5d57812 */ /* 0x000fd600078ec0ff */
[----:B------:R-:W-:Y:S01]  /*1000*/  @P0 LOP3.LUT R213, R213, 0x100, RZ, 0xfc, !PT ;  /* 0x00000100d5d50812 */ /* 0x000fe200078efcff */
[----:B------:R-:W-:Y:S06]  /*1010*/  @!P0 BRA `(.L_x_40482) ;  /* 0x00000000003c8947 */ /* 0x000fec0003800000 */
[----:B------:R-:W-:Y:S01]  /*1020*/  ULDC.64 UR6, c[0x0][0x278] ;  /* 0x00009e0000067ab9 */ /* 0x000fe20000000a00 */
[----:B------:R-:W0:Y:S02]  /*1030*/  LDC.64 R8, c[0x0][0x260] ;  /* 0x00009800ff087b82 */ /* 0x000e240000000a00 */
[C---:B01234-:R-:W-:Y:S02]  /*1040*/  LEA R4, P0, R11.reuse, UR6, 0x4 ;  /* 0x000000060b047c11 */ /* 0x05ffe4000f8020ff */
[----:B------:R-:W-:Y:S02]  /*1050*/  CS2R R14, SRZ ;  /* 0x00000000000e7805 */ /* 0x000fe4000001ff00 */
[----:B------:R-:W-:Y:S02]  /*1060*/  CS2R R12, SRZ ;  /* 0x00000000000c7805 */ /* 0x000fe4000001ff00 */
[----:B------:R-:W-:Y:S01]  /*1070*/  LEA.HI.X R5, R11, UR7, RZ, 0x4, P0 ;  /* 0x000000070b057c11 */ /* 0x000fe200080f24ff */
[----:B------:R-:W-:-:S02]  /*1080*/  ULDC.64 UR6, c[0x0][0x2c8] ;  /* 0x0000b20000067ab9 */ /* 0x000fc40000000a00 */
[----:B------:R-:W-:-:S03]  /*1090*/  ISETP.NE.U32.AND P0, PT, RZ, UR6, PT ;  /* 0x00000006ff007c0c */ /* 0x000fc6000bf05070 */
[----:B------:R-:W5:Y:S01]  /*10a0*/  LDG.E.128 R4, desc[UR4][R4.64] ;  /* 0x0000000404047981 */ /* 0x000f62000c1e1d00 */
[----:B------:R-:W-:-:S13]  /*10b0*/  ISETP.NE.AND.EX P0, PT, RZ, UR7, PT, P0 ;  /* 0x00000007ff007c0c */ /* 0x000fda000bf05300 */
[C---:B------:R-:W-:Y:S01]  /*10c0*/  @P0 LEA R148, P2, R11.reuse, UR6, 0x4 ;  /* 0x000000060b940c11 */ /* 0x040fe2000f8420ff */
[----:B------:R-:W-:-:S03]  /*10d0*/  IMAD.WIDE.U32 R8, R11, 0x10, R8 ;  /* 0x000000100b087825 */ /* 0x000fc600078e0008 */
[----:B------:R-:W-:-:S03]  /*10e0*/  @P0 LEA.HI.X R149, R11, UR7, RZ, 0x4, P2 ;  /* 0x000000070b950c11 */ /* 0x000fc600090f24ff */
[----:B------:R-:W5:Y:S04]  /*10f0*/  LDG.E.128 R8, desc[UR4][R8.64] ;  /* 0x0000000408087981 */ /* 0x000f68000c1e1d00 */
[----:B------:R0:W5:Y:S02]  /*1100*/  @P0 LDG.E.128 R12, desc[UR4][R148.64] ;  /* 0x00000004940c0981 */ /* 0x000164000c1e1d00 */
.L_x_40482:
[----:B------:R-:W-:Y:S05]  /*1110*/  BSYNC B0 ;  /* 0x0000000000007941 */ /* 0x000fea0003800000 */
.L_x_40481:
[----:B------:R-:W-:Y:S02]  /*1120*/  ULDC UR6, c[0x0][0x214] ;  /* 0x0000850000067ab9 */ /* 0x000fe40000000800 */
[----:B------:R-:W-:-:S13]  /*1130*/  ISETP.GE.AND P0, PT, R200, UR6, PT ;  /* 0x00000006c8007c0c */ /* 0x000fda000bf06270 */
[----:B------:R-:W-:Y:S05]  /*1140*/  @P0 EXIT ;  /* 0x000000000000094d */ /* 0x000fea0003800000 */
[----:B------:R-:W-:Y:S01]  /*1150*/  ULDC.U8 UR6, c[0x0][0x2a0] ;  /* 0x0000a80000067ab9 */ /* 0x000fe20000000000 */
[----:B------:R-:W-:Y:S01]  /*1160*/  ULDC UR7, c[0x0][0x29c] ;  /* 0x0000a70000077ab9 */ /* 0x000fe20000000800 */
[----:B------:R-:W-:Y:S01]  /*1170*/  ISETP.NE.AND P0, PT, RZ, UR6, PT ;  /* 0x00000006ff007c0c */ /* 0x000fe2000bf05270 */
[----:B------:R-:W-:-:S12]  /*1180*/  ULDC UR8, c[0x0][0x2d8] ;  /* 0x0000b60000087ab9 */ /* 0x000fd80000000800 */
.L_x_40628:
        /* <DEDUP_REMOVED lines=9> */
[----:B--2---:R-:W-:Y:S01]  /*1220*/  IMAD R201, R200, R203, RZ ;  /* 0x000000cbc8c97224 */ /* 0x004fe200078e02ff */
[----:B------:R-:W-:Y:S02]  /*1230*/  SHF.R.S32.HI R204, RZ, 0x1f, R200 ;  /* 0x0000001fffcc7819 */ /* 0x000fe400000114c8 */
[----:B---3--:R-:W-:-:S13]  /*1240*/  ISETP.GE.AND P2, PT, R0, 0x1, PT ;  /* 0x000000010000780c */ /* 0x008fda0003f46270 */
        /* <DEDUP_REMOVED lines=9> */
[----:B-1----:R-:W-:Y:S06]  /*12e0*/  @!P1 BRA `(.L_x_40484) ;  /* 0x0000000000cc9947 */ /* 0x002fec0003800000 */
[----:B------:R-:W0:Y:S02]  /*12f0*/  LDC.64 R214, c[0x0][0x230] ;  /* 0x00008c00ffd67b82 */ /* 0x000e240000000a00 */
[----:B0-----:R-:W-:-:S04]  /*1300*/  ISETP.NE.U32.AND P3, PT, R214, RZ, PT ;  /* 0x000000ffd600720c */ /* 0x001fc80003f65070 */
[----:B------:R-:W-:-:S13]  /*1310*/  ISETP.NE.AND.EX P3, PT, R215, RZ, PT, P3 ;  /* 0x000000ffd700720c */ /* 0x000fda0003f65330 */
[----:B------:R-:W0:Y:S02]  /*1320*/  @P3 LDC.64 R206, c[0x0][0x230] ;  /* 0x00008c00ffce3b82 */ /* 0x000e240000000a00 */
[----:B0-----:R-:W-:-:S05]  /*1330*/  @P3 IMAD.WIDE.U32 R206, R201, 0x10, R206 ;  /* 0x00000010c9ce3825 */ /* 0x001fca00078e00ce */
[----:B------:R0:W2:Y:S01]  /*1340*/  @P3 LDG.E.128 R148, desc[UR4][R206.64] ;  /* 0x00000004ce943981 */ /* 0x0000a2000c1e1d00 */
[----:B------:R-:W-:Y:S01]  /*1350*/  ISETP.GT.AND P4, PT, R0, RZ, PT ;  /* 0x000000ff0000720c */ /* 0x000fe20003f84270 */
[----:B0-----:R-:W0:-:S12]  /*1360*/  @P2 LDC.64 R206, c[0x0][0x220] ;  /* 0x00008800ffce2b82 */ /* 0x001e180000000a00 */
        /* <DEDUP_REMOVED lines=16> */
[----:B-----5:R-:W-:-:S04]  /*1470*/  FMUL.FTZ R207, R208, UR7 ;  /* 0x00000007d0cf7c20 */ /* 0x020fc80008410000 */
[----:B------:R-:W-:-:S04]  /*1480*/  FMUL.FTZ R152, R136, R207 ;  /* 0x000000cf88987220 */ /* 0x000fc80000410000 */
[----:B------:R-:W-:-:S07]  /*1490*/  @P3 FADD.FTZ R152, R148, R152 ;  /* 0x0000009894983221 */ /* 0x000fce0000010000 */
.L_x_40486:
[----:B------:R-:W-:Y:S05]  /*14a0*/  BSYNC B1 ;  /* 0x0000000000017941 */ /* 0x000fea0003800000 */
.L_x_40485:
[----:B------:R-:W-:Y:S04]  /*14b0*/  BSSY B1, `(.L_x_40487) ;  /* 0x0000005000017945 */ /* 0x000fe80003800000 */
[----:B------:R-:W-:Y:S05]  /*14c0*/  @!P4 BRA `(.L_x_40488) ;  /* 0x00000000000cc947 */ /* 0x000fea0003800000 */
[----:B-----5:R-:W-:-:S04]  /*14d0*/  FMUL.FTZ R206, R209, UR7 ;  /* 0x00000007d1ce7c20 */ /* 0x020fc80008410000 */
[----:B------:R-:W-:-:S04]  /*14e0*/  FMUL.FTZ R153, R137, R206 ;  /* 0x000000ce89997220 */ /* 0x000fc80000410000 */
[----:B------:R-:W-:-:S07]  /*14f0*/  @P3 FADD.FTZ R153, R149, R153 ;  /* 0x0000009995993221 */ /* 0x000fce0000010000 */
.L_x_40488:
[----:B------:R-:W-:Y:S05]  /*1500*/  BSYNC B1 ;  /* 0x0000000000017941 */ /* 0x000fea0003800000 */
.L_x_40487:
[----:B------:R-:W-:Y:S04]  /*1510*/  BSSY B1, `(.L_x_40489) ;  /* 0x0000005000017945 */ /* 0x000fe80003800000 */
[----:B------:R-:W-:Y:S05]  /*1520*/  @!P4 BRA `(.L_x_40490) ;  /* 0x00000000000cc947 */ /* 0x000fea0003800000 */
[----:B-----5:R-:W-:-:S04]  /*1530*/  FMUL.FTZ R207, R210, UR7 ;  /* 0x00000007d2cf7c20 */ /* 0x020fc80008410000 */
[----:B------:R-:W-:-:S04]  /*1540*/  FMUL.FTZ R154, R138, R207 ;  /* 0x000000cf8a9a7220 */ /* 0x000fc80000410000 */
[----:B------:R-:W-:-:S07]  /*1550*/  @P3 FADD.FTZ R154, R150, R154 ;  /* 0x0000009a969a3221 */ /* 0x000fce0000010000 */
.L_x_40490:
[----:B------:R-:W-:Y:S05]  /*1560*/  BSYNC B1 ;  /* 0x0000000000017941 */ /* 0x000fea0003800000 */
.L_x_40489:
[----:B------:R-:W-:Y:S04]  /*1570*/  BSSY B1, `(.L_x_40491) ;  /* 0x0000005000017945 */ /* 0x000fe80003800000 */
[----:B------:R-:W-:Y:S05]  /*1580*/  @!P4 BRA `(.L_x_40492) ;  /* 0x00000000000cc947 */ /* 0x000fea0003800000 */
[----:B-----5:R-:W-:-:S04]  /*1590*/  FMUL.FTZ R206, R211, UR7 ;  /* 0x00000007d3ce7c20 */ /* 0x020fc80008410000 */
[----:B------:R-:W-:-:S04]  /*15a0*/  FMUL.FTZ R155, R139, R206 ;  /* 0x000000ce8b9b7220 */ /* 0x000fc80000410000 */
[----:B------:R-:W-:-:S07]  /*15b0*/  @P3 FADD.FTZ R155, R151, R155 ;  /* 0x0000009b979b3221 */ /* 0x000fce0000010000 */
.L_x_40492:
[----:B------:R-:W-:Y:S05]  /*15c0*/  BSYNC B1 ;  /* 0x0000000000017941 */ /* 0x000fea0003800000 */
.L_x_40491:
[----:B------:R-:W0:Y:S01]  /*15d0*/  LDC.64 R206, c[0x0][0x238] ;  /* 0x00008e00ffce7b82 */ /* 0x000e220000000a00 */
[----:B------:R-:W-:Y:S01]  /*15e0*/  IADD3 R205, R205, 0x20, RZ ;  /* 0x00000020cdcd7810 */ /* 0x000fe20007ffe0ff */
[C---:B0-----:R-:W-:Y:S01]  /*15f0*/  IMAD.WIDE.U32 R206, R201.reuse, 0x10, R206 ;  /* 0x00000010c9ce7825 */ /* 0x041fe200078e00ce */
[----:B------:R-:W-:-:S04]  /*1600*/  IADD3 R201, R201, 0x20, RZ ;  /* 0x00000020c9c97810 */ /* 0x000fc80007ffe0ff */
[----:B------:R0:W-:Y:S03]  /*1610*/  STG.E.128 desc[UR4][R206.64], R152 ;  /* 0x00000098ce007986 */ /* 0x0001e6000c101d04 */
.L_x_40484:
[----:B------:R-:W-:Y:S05]  /*1620*/  BSYNC B0 ;  /* 0x0000000000007941 */ /* 0x000fea0003800000 */
.L_x_40483:
        /* <DEDUP_REMOVED lines=30> */
.L_x_40496:
[----:B------:R-:W-:Y:S05]  /*1810*/  BSYNC B1 ;  /* 0x0000000000017941 */ /* 0x000fea0003800000 */
.L_x_40495:
[----:B------:R-:W-:Y:S04]  /*1820*/  BSSY B1, `(.L_x_40497) ;  /* 0x0000005000017945 */ /* 0x000fe80003800000 */
[----:B------:R-:W-:Y:S05]  /*1830*/  @!P4 BRA `(.L_x_40498) ;  /* 0x00000000000cc947 */ /* 0x000fea0003800000 */
[----:B-----5:R-:W-:-:S04]  /*1840*/  FMUL.FTZ R206, R209, UR7 ;  /* 0x00000007d1ce7c20 */ /* 0x020fc80008410000 */
[----:B------:R-:W-:-:S04]  /*1850*/  FMUL.FTZ R157, R125, R206 ;  /* 0x000000ce7d9d7220 */ /* 0x000fc80000410000 */
[----:B------:R-:W-:-:S07]  /*1860*/  @P3 FADD.FTZ R157, R149, R157 ;  /* 0x0000009d959d3221 */ /* 0x000fce0000010000 */
.L_x_40498:
[----:B------:R-:W-:Y:S05]  /*1870*/  BSYNC B1 ;  /* 0x0000000000017941 */ /* 0x000fea0003800000 */
.L_x_40497:
[----:B------:R-:W-:Y:S04]  /*1880*/  BSSY B1, `(.L_x_40499) ;  /* 0x0000005000017945 */ /* 0x000fe80003800000 */
[----:B------:R-:W-:Y:S05]  /*1890*/  @!P4 BRA `(.L_x_40500) ;  /* 0x00000000000cc947 */ /* 0x000fea0003800000 */
[----:B-----5:R-:W-:-:S04]  /*18a0*/  FMUL.FTZ R207, R210, UR7 ;  /* 0x00000007d2cf7c20 */ /* 0x020fc80008410000 */
[----:B------:R-:W-:-:S04]  /*18b0*/  FMUL.FTZ R158, R126, R207 ;  /* 0x000000cf7e9e7220 */ /* 0x000fc80000410000 */
[----:B------:R-:W-:-:S07]  /*18c0*/  @P3 FADD.FTZ R158, R150, R158 ;  /* 0x0000009e969e3221 */ /* 0x000fce0000010000 */
.L_x_40500:
[----:B------:R-:W-:Y:S05]  /*18d0*/  BSYNC B1 ;  /* 0x0000000000017941 */ /* 0x000fea0003800000 */
.L_x_40499:
[----:B------:R-:W-:Y:S04]  /*18e0*/  BSSY B1, `(.L_x_40501) ;  /* 0x0000005000017945 */ /* 0x000fe80003800000 */
[----:B------:R-:W-:Y:S05]  /*18f0*/  @!P4 BRA `(.L_x_40502) ;  /* 0x00000000000cc947 */ /* 0x000fea0003800000 */
[----:B-----5:R-:W-:-:S04]  /*1900*/  FMUL.FTZ R206, R211, UR7 ;  /* 0x00000007d3ce7c20 */ /* 0x020fc80008410000 */
[----:B------:R-:W-:-:S04]  /*1910*/  FMUL.FTZ R159, R127, R206 ;  /* 0x000000ce7f9f7220 */ /* 0x000fc80000410000 */
[----:B------:R-:W-:-:S07]  /*1920*/  @P3 FADD.FTZ R159, R151, R159 ;  /* 0x0000009f979f3221 */ /* 0x000fce0000010000 */
.L_x_40502:
[----:B------:R-:W-:Y:S05]  /*1930*/  BSYNC B1 ;  /* 0x0000000000017941 */ /* 0x000fea0003800000 */
.L_x_40501:
[----:B------:R-:W0:Y:S01]  /*1940*/  LDC.64 R206, c[0x0][0x238] ;  /* 0x00008e00ffce7b82 */ /* 0x000e220000000a00 */
[----:B------:R-:W-:Y:S01]  /*1950*/  IADD3 R205, R205, 0x20, RZ ;  /* 0x00000020cdcd7810 */ /* 0x000fe20007ffe0ff */
[C---:B0-----:R-:W-:Y:S01]  /*1960*/  IMAD.WIDE.U32 R206, R201.reuse, 0x10, R206 ;  /* 0x00000010c9ce7825 */ /* 0x041fe200078e00ce */
[----:B------:R-:W-:-:S04]  /*1970*/  IADD3 R201, R201, 0x20, RZ ;  /* 0x00000020c9c97810 */ /* 0x000fc80007ffe0ff */
[----:B------:R1:W-:Y:S03]  /*1980*/  STG.E.128 desc[UR4][R206.64], R156 ;  /* 0x0000009cce007986 */ /* 0x0003e6000c101d04 */
.L_x_40494:
[----:B------:R-:W-:Y:S05]  /*1990*/  BSYNC B0 ;  /* 0x0000000000007941 */ /* 0x000fea0003800000 */
.L_x_40493:
        /* <DEDUP_REMOVED lines=30> */
.L_x_40506:
[----:B------:R-:W-:Y:S05]  /*1b80*/  BSYNC B1 ;  /* 0x0000000000017941 */ /* 0x000fea0003800000 */
.L_x_40505:
[----:B------:R-:W-:Y:S04]  /*1b90*/  BSSY B1, `(.L_x_40507) ;  /* 0x0000005000017945 */ /* 0x000fe80003800000 */
[----:B------:R-:W-:Y:S05]  /*1ba0*/  @!P4 BRA `(.L_x_40508) ;  /* 0x00000000000cc947 */ /* 0x000fea0003800000 */
[----:B-----5:R-:W-:-:S04]  /*1bb0*/  FMUL.FTZ R206, R209, UR7 ;  /* 0x00000007d1ce7c20 */ /* 0x020fc80008410000 */
[----:B------:R-:W-:-:S04]  /*1bc0*/  FMUL.FTZ R161, R113, R206 ;  /* 0x000000ce71a17220 */ /* 0x000fc80000410000 */
[----:B------:R-:W-:-:S07]  /*1bd0*/  @P3 FADD.FTZ R161, R149, R161 ;  /* 0x000000a195a13221 */ /* 0x000fce0000010000 */
.L_x_40508:
[----:B------:R-:W-:Y:S05]  /*1be0*/  BSYNC B1 ;  /* 0x0000000000017941 */ /* 0x000fea0003800000 */
.L_x_40507:
[----:B------:R-:W-:Y:S04]  /*1bf0*/  BSSY B1, `(.L_x_40509) ;  /* 0x0000005000017945 */ /* 0x000fe80003800000 */
[----:B------:R-:W-:Y:S05]  /*1c00*/  @!P4 BRA `(.L_x_40510) ;  /* 0x00000000000cc947 */ /* 0x000fea0003800000 */
[----:B-----5:R-:W-:-:S04]  /*1c10*/  FMUL.FTZ R207, R210, UR7 ;  /* 0x00000007d2cf7c20 */ /* 0x020fc80008410000 */
[----:B------:R-:W-:-:S04]  /*1c20*/  FMUL.FTZ R162, R114, R207 ;  /* 0x000000cf72a27220 */ /* 0x000fc80000410000 */
[----:B------:R-:W-:-:S07]  /*1c30*/  @P3 FADD.FTZ R162, R150, R162 ;  /* 0x000000a296a23221 */ /* 0x000fce0000010000 */
.L_x_40510:
[----:B------:R-:W-:Y:S05]  /*1c40*/  BSYNC B1 ;  /* 0x0000000000017941 */ /* 0x000fea0003800000 */
.L_x_40509:
[----:B------:R-:W-:Y:S04]  /*1c50*/  BSSY B1, `(.L_x_40511) ;  /* 0x0000005000017945 */ /* 0x000fe80003800000 */
[----:B------:R-:W-:Y:S05]  /*1c60*/  @!P4 BRA `(.L_x_40512) ;  /* 0x00000000000cc947 */ /* 0x000fea0003800000 */
[----:B-----5:R-:W-:-:S04]  /*1c70*/  FMUL.FTZ R206, R211, UR7 ;  /* 0x00000007d3ce7c20 */ /* 0x020fc80008410000 */
[----:B------:R-:W-:-:S04]  /*1c80*/  FMUL.FTZ R163, R115, R206 ;  /* 0x000000ce73a37220 */ /* 0x000fc80000410000 */
[----:B------:R-:W-:-:S07]  /*1c90*/  @P3 FADD.FTZ R163, R151, R163 ;  /* 0x000000a397a33221 */ /* 0x000fce0000010000 */
.L_x_40512:
[----:B------:R-:W-:Y:S05]  /*1ca0*/  BSYNC B1 ;  /* 0x0000000000017941 */ /* 0x000fea0003800000 */
.L_x_40511:
[----:B------:R-:W0:Y:S01]  /*1cb0*/  LDC.64 R206, c[0x0][0x238] ;  /* 0x00008e00ffce7b82 */ /* 0x000e220000000a00 */
[----:B------:R-:W-:Y:S01]  /*1cc0*/  IADD3 R205, R205, 0x20, RZ ;  /* 0x00000020cdcd7810 */ /* 0x000fe20007ffe0ff */
[C---:B0-----:R-:W-:Y:S01]  /*1cd0*/  IMAD.WIDE.U32 R206, R201.reuse, 0x10, R206 ;  /* 0x00000010c9ce7825 */ /* 0x041fe200078e00ce */
[----:B------:R-:W-:-:S04]  /*1ce0*/  IADD3 R201, R201, 0x20, RZ ;  /* 0x00000020c9c97810 */ /* 0x000fc80007ffe0ff */
[----:B------:R2:W-:Y:S03]  /*1cf0*/  STG.E.128 desc[UR4][R206.64], R160 ;  /* 0x000000a0ce007986 */ /* 0x0005e6000c101d04 */
.L_x_40504:
[----:B------:R-:W-:Y:S05]  /*1d00*/  BSYNC B0 ;  /* 0x0000000000007941 */ /* 0x000fea0003800000 */
.L_x_40503:
        /* <DEDUP_REMOVED lines=30> */
.L_x_40516:
[----:B------:R-:W-:Y:S05]  /*1ef0*/  BSYNC B1 ;  /* 0x0000000000017941 */ /* 0x000fea0003800000 */
.L_x_40515:
[----:B------:R-:W-:Y:S04]  /*1f00*/  BSSY B1, `(.L_x_40517) ;  /* 0x0000005000017945 */ /* 0x000fe80003800000 */
[----:B------:R-:W-:Y:S05]  /*1f10*/  @!P4 BRA `(.L_x_40518) ;  /* 0x00000000000cc947 */ /* 0x000fea0003800000 */
[----:B-----5:R-:W-:-:S04]  /*1f20*/  FMUL.FTZ R206, R209, UR7 ;  /* 0x00000007d1ce7c20 */ /* 0x020fc80008410000 */
[----:B------:R-:W-:-:S04]  /*1f30*/  FMUL.FTZ R165, R101, R206 ;  /* 0x000000ce65a57220 */ /* 0x000fc80000410000 */
[----:B------:R-:W-:-:S07]  /*1f40*/  @P3 FADD.FTZ R165, R149, R165 ;  /* 0x000000a595a53221 */ /* 0x000fce0000010000 */
.L_x_40518:
[----:B------:R-:W-:Y:S05]  /*1f50*/  BSYNC B1 ;  /* 0x0000000000017941 */ /* 0x000fea0003800000 */
.L_x_40517:
[----:B------:R-:W-:Y:S04]  /*1f60*/  BSSY B1, `(.L_x_40519) ;  /* 0x0000005000017945 */ /* 0x000fe80003800000 */
[----:B------:R-:W-:Y:S05]  /*1f70*/  @!P4 BRA `(.L_x_40520) ;  /* 0x00000000000cc947 */ /* 0x000fea0003800000 */
[----:B-----5:R-:W-:-:S04]  /*1f80*/  FMUL.FTZ R207, R210, UR7 ;  /* 0x00000007d2cf7c20 */ /* 0x020fc80008410000 */
[----:B------:R-:W-:-:S04]  /*1f90*/  FMUL.FTZ R166, R102, R207 ;  /* 0x000000cf66a67220 */ /* 0x000fc80000410000 */
[----:B------:R-:W-:-:S07]  /*1fa0*/  @P3 FADD.FTZ R166, R150, R166 ;  /* 0x000000a696a63221 */ /* 0x000fce0000010000 */
.L_x_40520:
[----:B------:R-:W-:Y:S05]  /*1fb0*/  BSYNC B1 ;  /* 0x0000000000017941 */ /* 0x000fea0003800000 */
.L_x_40519:
[----:B------:R-:W-:Y:S04]  /*1fc0*/  BSSY B1, `(.L_x_40521) ;  /* 0x0000005000017945 */ /* 0x000fe80003800000 */
[----:B------:R-:W-:Y:S05]  /*1fd0*/  @!P4 BRA `(.L_x_40522) ;  /* 0x00000000000cc947 */ /* 0x000fea0003800000 */
[----:B-----5:R-:W-:-:S04]  /*1fe0*/  FMUL.FTZ R206, R211, UR7 ;  /* 0x00000007d3ce7c20 */ /* 0x020fc80008410000 */
[----:B------:R-:W-:-:S04]  /*1ff0*/  FMUL.FTZ R167, R103, R206 ;  /* 0x000000ce67a77220 */ /* 0x000fc80000410000 */
[----:B------:R-:W-:-:S07]  /*2000*/  @P3 FADD.FTZ R167, R151, R167 ;  /* 0x000000a797a73221 */ /* 0x000fce0000010000 */
.L_x_40522:
[----:B------:R-:W-:Y:S05]  /*2010*/  BSYNC B1 ;  /* 0x0000000000017941 */ /* 0x000fea0003800000 */
.L_x_40521:
[----:B------:R-:W0:Y:S01]  /*2020*/  LDC.64 R206, c[0x0][0x238] ;  /* 0x00008e00ffce7b82 */ /* 0x000e220000000a00 */
[----:B------:R-:W-:Y:S01]  /*2030*/  IADD3 R205, R205, 0x20, RZ ;  /* 0x00000020cdcd7810 */ /* 0x000fe20007ffe0ff */
[C---:B0-----:R-:W-:Y:S01]  /*2040*/  IMAD.WIDE.U32 R206, R201.reuse, 0x10, R206 ;  /* 0x00000010c9ce7825 */ /* 0x041fe200078e00ce */
[----:B------:R-:W-:-:S04]  /*2050*/  IADD3 R201, R201, 0x20, RZ ;  /* 0x00000020c9c97810 */ /* 0x000fc80007ffe0ff */
[----:B------:R3:W-:Y:S03]  /*2060*/  STG.E.128 desc[UR4][R206.64], R164 ;  /* 0x000000a4ce007986 */ /* 0x0007e6000c101d04 */
.L_x_40514:
[----:B------:R-:W-:Y:S05]  /*2070*/  BSYNC B0 ;  /* 0x0000000000007941 */ /* 0x000fea0003800000 */
.L_x_40513:
        /* <DEDUP_REMOVED lines=30> */
.L_x_40526:
[----:B------:R-:W-:Y:S05]  /*2260*/  BSYNC B1 ;  /* 0x0000000000017941 */ /* 0x000fea0003800000 */
.L_x_40525:
[----:B------:R-:W-:Y:S04]  /*2270*/  BSSY B1, `(.L_x_40527) ;  /* 0x0000005000017945 */ /* 0x000fe80003800000 */
[----:B------:R-:W-:Y:S05]  /*2280*/  @!P4 BRA `(.L_x_40528) ;  /* 0x00000000000cc947 */ /* 0x000fea0003800000 */
[----:B-----5:R-:W-:-:S04]  /*2290*/  FMUL.FTZ R206, R209, UR7 ;  /* 0x00000007d1ce7c20 */ /* 0x020fc80008410000 */
[----:B------:R-:W-:-:S04]  /*22a0*/  FMUL.FTZ R169, R89, R206 ;  /* 0x000000ce59a97220 */ /* 0x000fc80000410000 */
[----:B------:R-:W-:-:S07]  /*22b0*/  @P3 FADD.FTZ R169, R149, R169 ;  /* 0x000000a995a93221 */ /* 0x000fce0000010000 */
.L_x_40528:
[----:B------:R-:W-:Y:S05]  /*22c0*/  BSYNC B1 ;  /* 0x0000000000017941 */ /* 0x000fea0003800000 */
.L_x_40527:
[----:B------:R-:W-:Y:S04]  /*22d0*/  BSSY B1, `(.L_x_40529) ;  /* 0x0000005000017945 */ /* 0x000fe80003800000 */
[----:B------:R-:W-:Y:S05]  /*22e0*/  @!P4 BRA `(.L_x_40530) ;  /* 0x00000000000cc947 */ /* 0x000fea0003800000 */
[----:B-----5:R-:W-:-:S04]  /*22f0*/  FMUL.FTZ R207, R210, UR7 ;  /* 0x00000007d2cf7c20 */ /* 0x020fc80008410000 */
[----:B------:R-:W-:-:S04]  /*2300*/  FMUL.FTZ R170, R90, R207 ;  /* 0x000000cf5aaa7220 */ /* 0x000fc80000410000 */
[----:B------:R-:W-:-:S07]  /*2310*/  @P3 FADD.FTZ R170, R150, R170 ;  /* 0x000000aa96aa3221 */ /* 0x000fce0000010000 */
.L_x_40530:
[----:B------:R-:W-:Y:S05]  /*2320*/  BSYNC B1 ;  /* 0x0000000000017941 */ /* 0x000fea0003800000 */
.L_x_40529:
[----:B------:R-:W-:Y:S04]  /*2330*/  BSSY B1, `(.L_x_40531) ;  /* 0x0000005000017945 */ /* 0x000fe80003800000 */
[----:B------:R-:W-:Y:S05]  /*2340*/  @!P4 BRA `(.L_x_40532) ;  /* 0x00000000000cc947 */ /* 0x000fea0003800000 */
[----:B-----5:R-:W-:-:S04]  /*2350*/  FMUL.FTZ R206, R211, UR7 ;  /* 0x00000007d3ce7c20 */ /* 0x020fc80008410000 */
[----:B------:R-:W-:-:S04]  /*2360*/  FMUL.FTZ R171, R91, R206 ;  /* 0x000000ce5bab7220 */ /* 0x000fc80000410000 */
[----:B------:R-:W-:-:S07]  /*2370*/  @P3 FADD.FTZ R171, R151, R171 ;  /* 0x000000ab97ab3221 */ /* 0x000fce0000010000 */
.L_x_40532:
[----:B------:R-:W-:Y:S05]  /*2380*/  BSYNC B1 ;  /* 0x0000000000017941 */ /* 0x000fea0003800000 */
.L_x_40531:
[----:B------:R-:W0:Y:S01]  /*2390*/  LDC.64 R206, c[0x0][0x238] ;  /* 0x00008e00ffce7b82 */ /* 0x000e220000000a00 */
[----:B------:R-:W-:Y:S01]  /*23a0*/  IADD3 R205, R205, 0x20, RZ ;  /* 0x00000020cdcd7810 */ /* 0x000fe20007ffe0ff */
[C---:B0-----:R-:W-:Y:S01]  /*23b0*/  IMAD.WIDE.U32 R206, R201.reuse, 0x10, R206 ;  /* 0x00000010c9ce7825 */ /* 0x041fe200078e00ce */
[----:B------:R-:W-:-:S04]  /*23c0*/  IADD3 R201, R201, 0x20, RZ ;  /* 0x00000020c9c97810 */ /* 0x000fc80007ffe0ff */
[----:B------:R0:W-:Y:S03]  /*23d0*/  STG.E.128 desc[UR4][R206.64], R168 ;  /* 0x000000a8ce007986 */ /* 0x0001e6000c101d04 */
.L_x_40524:
[----:B------:R-:W-:Y:S05]  /*23e0*/  BSYNC B0 ;  /* 0x0000000000007941 */ /* 0x000fea0003800000 */
.L_x_40523:
        /* <DEDUP_REMOVED lines=30> */
.L_x_40536:
[----:B------:R-:W-:Y:S05]  /*25d0*/  BSYNC B1 ;  /* 0x0000000000017941 */ /* 0x000fea0003800000 */
.L_x_40535:
[----:B------:R-:W-:Y:S04]  /*25e0*/  BSSY B1, `(.L_x_40537) ;  /* 0x0000005000017945 */ /* 0x000fe80003800000 */
[----:B------:R-:W-:Y:S05]  /*25f0*/  @!P4 BRA `(.L_x_40538) ;  /* 0x00000000000cc947 */ /* 0x000fea0003800000 */
[----:B-----5:R-:W-:-:S04]  /*2600*/  FMUL.FTZ R206, R209, UR7 ;  /* 0x00000007d1ce7c20 */ /* 0x020fc80008410000 */
[----:B------:R-:W-:-:S04]  /*2610*/  FMUL.FTZ R173, R77, R206 ;  /* 0x000000ce4dad7220 */ /* 0x000fc80000410000 */
[----:B------:R-:W-:-:S07]  /*2620*/  @P3 FADD.FTZ R173, R149, R173 ;  /* 0x000000ad95ad3221 */ /* 0x000fce0000010000 */
.L_x_40538:
[----:B------:R-:W-:Y:S05]  /*2630*/  BSYNC B1 ;  /* 0x0000000000017941 */ /* 0x000fea0003800000 */
.L_x_40537:
[----:B------:R-:W-:Y:S04]  /*2640*/  BSSY B1, `(.L_x_40539) ;  /* 0x0000005000017945 */ /* 0x000fe80003800000 */
[----:B------:R-:W-:Y:S05]  /*2650*/  @!P4 BRA `(.L_x_40540) ;  /* 0x00000000000cc947 */ /* 0x000fea0003800000 */
[----:B-----5:R-:W-:-:S04]  /*2660*/  FMUL.FTZ R207, R210, UR7 ;  /* 0x00000007d2cf7c20 */ /* 0x020fc80008410000 */
[----:B------:R-:W-:-:S04]  /*2670*/  FMUL.FTZ R174, R78, R207 ;  /* 0x000000cf4eae7220 */ /* 0x000fc80000410000 */
[----:B------:R-:W-:-:S07]  /*2680*/  @P3 FADD.FTZ R174, R150, R174 ;  /* 0x000000ae96ae3221 */ /* 0x000fce0000010000 */
.L_x_40540:
[----:B------:R-:W-:Y:S05]  /*2690*/  BSYNC B1 ;  /* 0x0000000000017941 */ /* 0x000fea0003800000 */
.L_x_40539:
[----:B------:R-:W-:Y:S04]  /*26a0*/  BSSY B1, `(.L_x_40541) ;  /* 0x0000005000017945 */ /* 0x000fe80003800000 */
[----:B------:R-:W-:Y:S05]  /*26b0*/  @!P4 BRA `(.L_x_40542) ;  /* 0x00000000000cc947 */ /* 0x000fea0003800000 */
[----:B-----5:R-:W-:-:S04]  /*26c0*/  FMUL.FTZ R206, R211, UR7 ;  /* 0x00000007d3ce7c20 */ /* 0x020fc80008410000 */
[----:B------:R-:W-:-:S04]  /*26d0*/  FMUL.FTZ R175, R79, R206 ;  /* 0x000000ce4faf7220 */ /* 0x000fc80000410000 */
[----:B------:R-:W-:-:S07]  /*26e0*/  @P3 FADD.FTZ R175, R151, R175 ;  /* 0x000000af97af3221 */ /* 0x000fce0000010000 */
.L_x_40542:
[----:B------:R-:W-:Y:S05]  /*26f0*/  BSYNC B1 ;  /* 0x0000000000017941 */ /* 0x000fea0003800000 */
.L_x_40541:
[----:B------:R-:W0:Y:S01]  /*2700*/  LDC.64 R206, c[0x0][0x238] ;  /* 0x00008e00ffce7b82 */ /* 0x000e220000000a00 */
[----:B------:R-:W-:Y:S01]  /*2710*/  IADD3 R205, R205, 0x20, RZ ;  /* 0x00000020cdcd7810 */ /* 0x000fe20007ffe0ff */
[C---:B0-----:R-:W-:Y:S01]  /*2720*/  IMAD.WIDE.U32 R206, R201.reuse, 0x10, R206 ;  /* 0x00000010c9ce7825 */ /* 0x041fe200078e00ce */
[----:B------:R-:W-:-:S04]  /*2730*/  IADD3 R201, R201, 0x20, RZ ;  /* 0x00000020c9c97810 */ /* 0x000fc80007ffe0ff */
[----:B------:R0:W-:Y:S03]  /*2740*/  STG.E.128 desc[UR4][R206.64], R172 ;  /* 0x000000acce007986 */ /* 0x0001e6000c101d04 */
.L_x_40534:
[----:B------:R-:W-:Y:S05]  /*2750*/  BSYNC B0 ;  /* 0x0000000000007941 */ /* 0x000fea0003800000 */
.L_x_40533:
        /* <DEDUP_REMOVED lines=30> */
.L_x_40546:
[----:B------:R-:W-:Y:S05]  /*2940*/  BSYNC B1 ;  /* 0x0000000000017941 */ /* 0x000fea0003800000 */
.L_x_40545:
[----:B------:R-:W-:Y:S04]  /*2950*/  BSSY B1, `(.L_x_40547) ;  /* 0x0000005000017945 */ /* 0x000fe80003800000 */
[----:B------:R-:W-:Y:S05]  /*2960*/  @!P4 BRA `(.L_x_40548) ;  /* 0x00000000000cc947 */ /* 0x000fea0003800000 */
[----:B-----5:R-:W-:-:S04]  /*2970*/  FMUL.FTZ R206, R209, UR7 ;  /* 0x00000007d1ce7c20 */ /* 0x020fc80008410000 */
[----:B------:R-:W-:-:S04]  /*2980*/  FMUL.FTZ R177, R65, R206 ;  /* 0x000000ce41b17220 */ /* 0x000fc80000410000 */
[----:B------:R-:W-:-:S07]  /*2990*/  @P3 FADD.FTZ R177, R149, R177 ;  /* 0x000000b195b13221 */ /* 0x000fce0000010000 */
.L_x_40548:
[----:B------:R-:W-:Y:S05]  /*29a0*/  BSYNC B1 ;  /* 0x0000000000017941 */ /* 0x000fea0003800000 */
.L_x_40547:
[----:B------:R-:W-:Y:S04]  /*29b0*/  BSSY B1, `(.L_x_40549) ;  /* 0x0000005000017945 */ /* 0x000fe80003800000 */
[----:B------:R-:W-:Y:S05]  /*29c0*/  @!P4 BRA `(.L_x_40550) ;  /* 0x00000000000cc947 */ /* 0x000fea0003800000 */
[----:B-----5:R-:W-:-:S04]  /*29d0*/  FMUL.FTZ R207, R210, UR7 ;  /* 0x00000007d2cf7c20 */ /* 0x020fc80008410000 */
[----:B------:R-:W-:-:S04]  /*29e0*/  FMUL.FTZ R178, R66, R207 ;  /* 0x000000cf42b27220 */ /* 0x000fc80000410000 */
[----:B------:R-:W-:-:S07]  /*29f0*/  @P3 FADD.FTZ R178, R150, R178 ;  /* 0x000000b296b23221 */ /* 0x000fce0000010000 */
.L_x_40550:
[----:B------:R-:W-:Y:S05]  /*2a00*/  BSYNC B1 ;  /* 0x0000000000017941 */ /* 0x000fea0003800000 */
.L_x_40549:
[----:B------:R-:W-:Y:S04]  /*2a10*/  BSSY B1, `(.L_x_40551) ;  /* 0x0000005000017945 */ /* 0x000fe80003800000 */
[----:B------:R-:W-:Y:S05]  /*2a20*/  @!P4 BRA `(.L_x_40552) ;  /* 0x00000000000cc947 */ /* 0x000fea0003800000 */
[----:B-----5:R-:W-:-:S04]  /*2a30*/  FMUL.FTZ R206, R211, UR7 ;  /* 0x00000007d3ce7c20 */ /* 0x020fc80008410000 */
[----:B------:R-:W-:-:S04]  /*2a40*/  FMUL.FTZ R179, R67, R206 ;  /* 0x000000ce43b37220 */ /* 0x000fc80000410000 */
[----:B------:R-:W-:-:S07]  /*2a50*/  @P3 FADD.FTZ R179, R151, R179 ;  /* 0x000000b397b33221 */ /* 0x000fce0000010000 */
.L_x_40552:
[----:B------:R-:W-:Y:S05]  /*2a60*/  BSYNC B1 ;  /* 0x0000000000017941 */ /* 0x000fea0003800000 */
.L_x_40551:
[----:B------:R-:W0:Y:S01]  /*2a70*/  LDC.64 R206, c[0x0][0x238] ;  /* 0x00008e00ffce7b82 */ /* 0x000e220000000a00 */
[----:B------:R-:W-:Y:S01]  /*2a80*/  IADD3 R205, R205, 0x20, RZ ;  /* 0x00000020cdcd7810 */ /* 0x000fe20007ffe0ff */
[C---:B0-----:R-:W-:Y:S01]  /*2a90*/  IMAD.WIDE.U32 R206, R201.reuse, 0x10, R206 ;  /* 0x00000010c9ce7825 */ /* 0x041fe200078e00ce */
[----:B------:R-:W-:-:S04]  /*2aa0*/  IADD3 R201, R201, 0x20, RZ ;  /* 0x00000020c9c97810 */ /* 0x000fc80007ffe0ff */
[----:B------:R0:W-:Y:S03]  /*2ab0*/  STG.E.128 desc[UR4][R206.64], R176 ;  /* 0x000000b0ce007986 */ /* 0x0001e6000c101d04 */
.L_x_40544:
[----:B------:R-:W-:Y:S05]  /*2ac0*/  BSYNC B0 ;  /* 0x0000000000007941 */ /* 0x000fea0003800000 */
.L_x_40543:
        /* <DEDUP_REMOVED lines=30> */
.L_x_40556:
[----:B------:R-:W-:Y:S05]  /*2cb0*/  BSYNC B1 ;  /* 0x0000000000017941 */ /* 0x000fea0003800000 */
.L_x_40555:
[----:B------:R-:W-:Y:S04]  /*2cc0*/  BSSY B1, `(.L_x_40557) ;  /* 0x0000005000017945 */ /* 0x000fe80003800000 */
[----:B------:R-:W-:Y:S05]  /*2cd0*/  @!P4 BRA `(.L_x_40558) ;  /* 0x00000000000cc947 */ /* 0x000fea0003800000 */
[----:B-----5:R-:W-:-:S04]  /*2ce0*/  FMUL.FTZ R206, R209, UR7 ;  /* 0x00000007d1ce7c20 */ /* 0x020fc80008410000 */
[----:B------:R-:W-:-:S04]  /*2cf0*/  FMUL.FTZ R181, R53, R206 ;  /* 0x000000ce35b57220 */ /* 0x000fc80000410000 */
[----:B------:R-:W-:-:S07]  /*2d00*/  @P3 FADD.FTZ R181, R149, R181 ;  /* 0x000000b595b53221 */ /* 0x000fce0000010000 */
.L_x_40558:
[----:B------:R-:W-:Y:S05]  /*2d10*/  BSYNC B1 ;  /* 0x0000000000017941 */ /* 0x000fea0003800000 */
.L_x_40557:
[----:B------:R-:W-:Y:S04]  /*2d20*/  BSSY B1, `(.L_x_40559) ;  /* 0x0000005000017945 */ /* 0x000fe80003800000 */
[----:B------:R-:W-:Y:S05]  /*2d30*/  @!P4 BRA `(.L_x_40560) ;  /* 0x00000000000cc947 */ /* 0x000fea0003800000 */
[----:B-----5:R-:W-:-:S04]  /*2d40*/  FMUL.FTZ R207, R210, UR7 ;  /* 0x00000007d2cf7c20 */ /* 0x020fc80008410000 */
[----:B------:R-:W-:-:S04]  /*2d50*/  FMUL.FTZ R182, R54, R207 ;  /* 0x000000cf36b67220 */ /* 0x000fc80000410000 */
[----:B------:R-:W-:-:S07]  /*2d60*/  @P3 FADD.FTZ R182, R150, R182 ;  /* 0x000000b696b63221 */ /* 0x000fce0000010000 */
.L_x_40560:
[----:B------:R-:W-:Y:S05]  /*2d70*/  BSYNC B1 ;  /* 0x0000000000017941 */ /* 0x000fea0003800000 */
.L_x_40559:
[----:B------:R-:W-:Y:S04]  /*2d80*/  BSSY B1, `(.L_x_40561) ;  /* 0x0000005000017945 */ /* 0x000fe80003800000 */
[----:B------:R-:W-:Y:S05]  /*2d90*/  @!P4 BRA `(.L_x_40562) ;  /* 0x00000000000cc947 */ /* 0x000fea0003800000 */
[----:B-----5:R-:W-:-:S04]  /*2da0*/  FMUL.FTZ R206, R211, UR7 ;  /* 0x00000007d3ce7c20 */ /* 0x020fc80008410000 */
[----:B------:R-:W-:-:S04]  /*2db0*/  FMUL.FTZ R183, R55, R206 ;  /* 0x000000ce37b77220 */ /* 0x000fc80000410000 */
[----:B------:R-:W-:-:S07]  /*2dc0*/  @P3 FADD.FTZ R183, R151, R183 ;  /* 0x000000b797b73221 */ /* 0x000fce0000010000 */
.L_x_40562:
[----:B------:R-:W-:Y:S05]  /*2dd0*/  BSYNC B1 ;  /* 0x0000000000017941 */ /* 0x000fea0003800000 */
.L_x_40561:
[----:B------:R-:W0:Y:S01]  /*2de0*/  LDC.64 R206, c[0x0][0x238] ;  /* 0x00008e00ffce7b82 */ /* 0x000e220000000a00 */
[----:B------:R-:W-:Y:S01]  /*2df0*/  IADD3 R205, R205, 0x20, RZ ;  /* 0x00000020cdcd7810 */ /* 0x000fe20007ffe0ff */
[C---:B0-----:R-:W-:Y:S01]  /*2e00*/  IMAD.WIDE.U32 R206, R201.reuse, 0x10, R206 ;  /* 0x00000010c9ce7825 */ /* 0x041fe200078e00ce */
[----:B------:R-:W-:-:S04]  /*2e10*/  IADD3 R201, R201, 0x20, RZ ;  /* 0x00000020c9c97810 */ /* 0x000fc80007ffe0ff */
[----:B------:R0:W-:Y:S03]  /*2e20*/  STG.E.128 desc[UR4][R206.64], R180 ;  /* 0x000000b4ce007986 */ /* 0x0001e6000c101d04 */
.L_x_40554:
[----:B------:R-:W-:Y:S05]  /*2e30*/  BSYNC B0 ;  /* 0x0000000000007941 */ /* 0x000fea0003800000 */
.L_x_40553:
        /* <DEDUP_REMOVED lines=30> */
.L_x_40566:
[----:B------:R-:W-:Y:S05]  /*3020*/  BSYNC B1 ;  /* 0x0000000000017941 */ /* 0x000fea0003800000 */
.L_x_40565:
[----:B------:R-:W-:Y:S04]  /*3030*/  BSSY B1, `(.L_x_40567) ;  /* 0x0000005000017945 */ /* 0x000fe80003800000 */
[----:B------:R-:W-:Y:S05]  /*3040*/  @!P4 BRA `(.L_x_40568) ;  /* 0x00000000000cc947 */ /* 0x000fea0003800000 */
[----:B-----5:R-:W-:-:S04]  /*3050*/  FMUL.FTZ R206, R209, UR7 ;  /* 0x00000007d1ce7c20 */ /* 0x020fc80008410000 */
[----:B------:R-:W-:-:S04]  /*3060*/  FMUL.FTZ R185, R41, R206 ;  /* 0x000000ce29b97220 */ /* 0x000fc80000410000 */
[----:B------:R-:W-:-:S07]  /*3070*/  @P3 FADD.FTZ R185, R149, R185 ;  /* 0x000000b995b93221 */ /* 0x000fce0000010000 */
.L_x_40568:
[----:B------:R-:W-:Y:S05]  /*3080*/  BSYNC B1 ;  /* 0x0000000000017941 */ /* 0x000fea0003800000 */
.L_x_40567:
[----:B------:R-:W-:Y:S04]  /*3090*/  BSSY B1, `(.L_x_40569) ;  /* 0x0000005000017945 */ /* 0x000fe80003800000 */
[----:B------:R-:W-:Y:S05]  /*30a0*/  @!P4 BRA `(.L_x_40570) ;  /* 0x00000000000cc947 */ /* 0x000fea0003800000 */
[----:B-----5:R-:W-:-:S04]  /*30b0*/  FMUL.FTZ R207, R210, UR7 ;  /* 0x00000007d2cf7c20 */ /* 0x020fc80008410000 */
[----:B------:R-:W-:-:S04]  /*30c0*/  FMUL.FTZ R186, R42, R207 ;  /* 0x000000cf2aba7220 */ /* 0x000fc80000410000 */
[----:B------:R-:W-:-:S07]  /*30d0*/  @P3 FADD.FTZ R186, R150, R186 ;  /* 0x000000ba96ba3221 */ /* 0x000fce0000010000 */
.L_x_40570:
[----:B------:R-:W-:Y:S05]  /*30e0*/  BSYNC B1 ;  /* 0x0000000000017941 */ /* 0x000fea0003800000 */
.L_x_40569:
[----:B------:R-:W-:Y:S04]  /*30f0*/  BSSY B1, `(.L_x_40571) ;  /* 0x0000005000017945 */ /* 0x000fe80003800000 */
[----:B------:R-:W-:Y:S05]  /*3100*/  @!P4 BRA `(.L_x_40572) ;  /* 0x00000000000cc947 */ /* 0x000fea0003800000 */
[----:B-----5:R-:W-:-:S04]  /*3110*/  FMUL.FTZ R206, R211, UR7 ;  /* 0x00000007d3ce7c20 */ /* 0x020fc80008410000 */
[----:B------:R-:W-:-:S04]  /*3120*/  FMUL.FTZ R187, R43, R206 ;  /* 0x000000ce2bbb7220 */ /* 0x000fc80000410000 */
[----:B------:R-:W-:-:S07]  /*3130*/  @P3 FADD.FTZ R187, R151, R187 ;  /* 0x000000bb97bb3221 */ /* 0x000fce0000010000 */
.L_x_40572:
[----:B------:R-:W-:Y:S05]  /*3140*/  BSYNC B1 ;  /* 0x0000000000017941 */ /* 0x000fea0003800000 */
.L_x_40571:
[----:B------:R-:W0:Y:S01]  /*3150*/  LDC.64 R206, c[0x0][0x238] ;  /* 0x00008e00ffce7b82 */ /* 0x000e220000000a00 */
[----:B------:R-:W-:Y:S01]  /*3160*/  IADD3 R205, R205, 0x20, RZ ;  /* 0x00000020cdcd7810 */ /* 0x000fe20007ffe0ff */
[C---:B0-----:R-:W-:Y:S01]  /*3170*/  IMAD.WIDE.U32 R206, R201.reuse, 0x10, R206 ;  /* 0x00000010c9ce7825 */ /* 0x041fe200078e00ce */
[----:B------:R-:W-:-:S04]  /*3180*/  IADD3 R201, R201, 0x20, RZ ;  /* 0x00000020c9c97810 */ /* 0x000fc80007ffe0ff */
[----:B------:R0:W-:Y:S03]  /*3190*/  STG.E.128 desc[UR4][R206.64], R184 ;  /* 0x000000b8ce007986 */ /* 0x0001e6000c101d04 */
.L_x_40564:
[----:B------:R-:W-:Y:S05]  /*31a0*/  BSYNC B0 ;  /* 0x0000000000007941 */ /* 0x000fea0003800000 */
.L_x_40563:
        /* <DEDUP_REMOVED lines=30> */
.L_x_40576:
[----:B------:R-:W-:Y:S05]  /*3390*/  BSYNC B1 ;  /* 0x0000000000017941 */ /* 0x000fea0003800000 */
.L_x_40575:
[----:B------:R-:W-:Y:S04]  /*33a0*/  BSSY B1, `(.L_x_40577) ;  /* 0x0000005000017945 */ /* 0x000fe80003800000 */
[----:B------:R-:W-:Y:S05]  /*33b0*/  @!P4 BRA `(.L_x_40578) ;  /* 0x00000000000cc947 */ /* 0x000fea0003800000 */
[----:B-----5:R-:W-:-:S04]  /*33c0*/  FMUL.FTZ R206, R209, UR7 ;  /* 0x00000007d1ce7c20 */ /* 0x020fc80008410000 */
[----:B------:R-:W-:-:S04]  /*33d0*/  FMUL.FTZ R189, R29, R206 ;  /* 0x000000ce1dbd7220 */ /* 0x000fc80000410000 */
[----:B------:R-:W-:-:S07]  /*33e0*/  @P3 FADD.FTZ R189, R149, R189 ;  /* 0x000000bd95bd3221 */ /* 0x000fce0000010000 */
.L_x_40578:
[----:B------:R-:W-:Y:S05]  /*33f0*/  BSYNC B1 ;  /* 0x0000000000017941 */ /* 0x000fea0003800000 */
.L_x_40577:
[----:B------:R-:W-:Y:S04]  /*3400*/  BSSY B1, `(.L_x_40579) ;  /* 0x0000005000017945 */ /* 0x000fe80003800000 */
[----:B------:R-:W-:Y:S05]  /*3410*/  @!P4 BRA `(.L_x_40580) ;  /* 0x00000000000cc947 */ /* 0x000fea0003800000 */
[----:B-----5:R-:W-:-:S04]  /*3420*/  FMUL.FTZ R207, R210, UR7 ;  /* 0x00000007d2cf7c20 */ /* 0x020fc80008410000 */
[----:B------:R-:W-:-:S04]  /*3430*/  FMUL.FTZ R190, R30, R207 ;  /* 0x000000cf1ebe7220 */ /* 0x000fc80000410000 */
[----:B------:R-:W-:-:S07]  /*3440*/  @P3 FADD.FTZ R190, R150, R190 ;  /* 0x000000be96be3221 */ /* 0x000fce0000010000 */
.L_x_40580:
[----:B------:R-:W-:Y:S05]  /*3450*/  BSYNC B1 ;  /* 0x0000000000017941 */ /* 0x000fea0003800000 */
.L_x_40579:
[----:B------:R-:W-:Y:S04]  /*3460*/  BSSY B1, `(.L_x_40581) ;  /* 0x0000005000017945 */ /* 0x000fe80003800000 */
[----:B------:R-:W-:Y:S05]  /*3470*/  @!P4 BRA `(.L_x_40582) ;  /* 0x00000000000cc947 */ /* 0x000fea0003800000 */
[----:B-----5:R-:W-:-:S04]  /*3480*/  FMUL.FTZ R206, R211, UR7 ;  /* 0x00000007d3ce7c20 */ /* 0x020fc80008410000 */
[----:B------:R-:W-:-:S04]  /*3490*/  FMUL.FTZ R191, R31, R206 ;  /* 0x000000ce1fbf7220 */ /* 0x000fc80000410000 */
[----:B------:R-:W-:-:S07]  /*34a0*/  @P3 FADD.FTZ R191, R151, R191 ;  /* 0x000000bf97bf3221 */ /* 0x000fce0000010000 */
.L_x_40582:
[----:B------:R-:W-:Y:S05]  /*34b0*/  BSYNC B1 ;  /* 0x0000000000017941 */ /* 0x000fea0003800000 */
.L_x_40581:
[----:B------:R-:W0:Y:S01]  /*34c0*/  LDC.64 R206, c[0x0][0x238] ;  /* 0x00008e00ffce7b82 */ /* 0x000e220000000a00 */
[----:B------:R-:W-:Y:S01]  /*34d0*/  IADD3 R205, R205, 0x20, RZ ;  /* 0x00000020cdcd7810 */ /* 0x000fe20007ffe0ff */
[C---:B0-----:R-:W-:Y:S01]  /*34e0*/  IMAD.WIDE.U32 R206, R201.reuse, 0x10, R206 ;  /* 0x00000010c9ce7825 */ /* 0x041fe200078e00ce */
[----:B------:R-:W-:-:S04]  /*34f0*/  IADD3 R201, R201, 0x20, RZ ;  /* 0x00000020c9c97810 */ /* 0x000fc80007ffe0ff */
[----:B------:R0:W-:Y:S03]  /*3500*/  STG.E.128 desc[UR4][R206.64], R188 ;  /* 0x000000bcce007986 */ /* 0x0001e6000c101d04 */
.L_x_40574:
[----:B------:R-:W-:Y:S05]  /*3510*/  BSYNC B0 ;  /* 0x0000000000007941 */ /* 0x000fea0003800000 */
.L_x_40573:
        /* <DEDUP_REMOVED lines=30> */
.L_x_40586:
[----:B------:R-:W-:Y:S05]  /*3700*/  BSYNC B1 ;  /* 0x0000000000017941 */ /* 0x000fea0003800000 */
.L_x_40585:
[----:B------:R-:W-:Y:S04]  /*3710*/  BSSY B1, `(.L_x_40587) ;  /* 0x0000005000017945 */ /* 0x000fe80003800000 */
[----:B------:R-:W-:Y:S05]  /*3720*/  @!P4 BRA `(.L_x_40588) ;  /* 0x00000000000cc947 */ /* 0x000fea0003800000 */
[----:B-----5:R-:W-:-:S04]  /*3730*/  FMUL.FTZ R206, R209, UR7 ;  /* 0x00000007d1ce7c20 */ /* 0x020fc80008410000 */
[----:B------:R-:W-:-:S04]  /*3740*/  FMUL.FTZ R193, R17, R206 ;  /* 0x000000ce11c17220 */ /* 0x000fc80000410000 */
[----:B------:R-:W-:-:S07]  /*3750*/  @P3 FADD.FTZ R193, R149, R193 ;  /* 0x000000c195c13221 */ /* 0x000fce0000010000 */
.L_x_40588:
[----:B------:R-:W-:Y:S05]  /*3760*/  BSYNC B1 ;  /* 0x0000000000017941 */ /* 0x000fea0003800000 */
.L_x_40587:
[----:B------:R-:W-:Y:S04]  /*3770*/  BSSY B1, `(.L_x_40589) ;  /* 0x0000005000017945 */ /* 0x000fe80003800000 */
[----:B------:R-:W-:Y:S05]  /*3780*/  @!P4 BRA `(.L_x_40590) ;  /* 0x00000000000cc947 */ /* 0x000fea0003800000 */
[----:B-----5:R-:W-:-:S04]  /*3790*/  FMUL.FTZ R207, R210, UR7 ;  /* 0x00000007d2cf7c20 */ /* 0x020fc80008410000 */
[----:B------:R-:W-:-:S04]  /*37a0*/  FMUL.FTZ R194, R18, R207 ;  /* 0x000000cf12c27220 */ /* 0x000fc80000410000 */
[----:B------:R-:W-:-:S07]  /*37b0*/  @P3 FADD.FTZ R194, R150, R194 ;  /* 0x000000c296c23221 */ /* 0x000fce0000010000 */
.L_x_40590:
[----:B------:R-:W-:Y:S05]  /*37c0*/  BSYNC B1 ;  /* 0x0000000000017941 */ /* 0x000fea0003800000 */
.L_x_40589:
[----:B------:R-:W-:Y:S04]  /*37d0*/  BSSY B1, `(.L_x_40591) ;  /* 0x0000005000017945 */ /* 0x000fe80003800000 */
[----:B------:R-:W-:Y:S05]  /*37e0*/  @!P4 BRA `(.L_x_40592) ;  /* 0x00000000000cc947 */ /* 0x000fea0003800000 */
[----:B-----5:R-:W-:-:S04]  /*37f0*/  FMUL.FTZ R206, R211, UR7 ;  /* 0x00000007d3ce7c20 */ /* 0x020fc80008410000 */
[----:B------:R-:W-:-:S04]  /*3800*/  FMUL.FTZ R195, R19, R206 ;  /* 0x000000ce13c37220 */ /* 0x000fc80000410000 */
[----:B------:R-:W-:-:S07]  /*3810*/  @P3 FADD.FTZ R195, R151, R195 ;  /* 0x000000c397c33221 */ /* 0x000fce0000010000 */
.L_x_40592:
[----:B------:R-:W-:Y:S05]  /*3820*/  BSYNC B1 ;  /* 0x0000000000017941 */ /* 0x000fea0003800000 */
.L_x_40591:
[----:B------:R-:W0:Y:S01]  /*3830*/  LDC.64 R206, c[0x0][0x238] ;  /* 0x00008e00ffce7b82 */ /* 0x000e220000000a00 */
[----:B------:R-:W-:Y:S01]  /*3840*/  IADD3 R205, R205, 0x20, RZ ;  /* 0x00000020cdcd7810 */ /* 0x000fe20007ffe0ff */
[C---:B0-----:R-:W-:Y:S01]  /*3850*/  IMAD.WIDE.U32 R206, R201.reuse, 0x10, R206 ;  /* 0x00000010c9ce7825 */ /* 0x041fe200078e00ce */
[----:B------:R-:W-:-:S04]  /*3860*/  IADD3 R201, R201, 0x20, RZ ;  /* 0x00000020c9c97810 */ /* 0x000fc80007ffe0ff */
[----:B------:R0:W-:Y:S03]  /*3870*/  STG.E.128 desc[UR4][R206.64], R192 ;  /* 0x000000c0ce007986 */ /* 0x0001e6000c101d04 */
.L_x_40584:
[----:B------:R-:W-:Y:S05]  /*3880*/  BSYNC B0 ;  /* 0x0000000000007941 */ /* 0x000fea0003800000 */
.L_x_40583:
        /* <DEDUP_REMOVED lines=30> */
.L_x_40596:
[----:B------:R-:W-:Y:S05]  /*3a70*/  BSYNC B1 ;  /* 0x0000000000017941 */ /* 0x000fea0003800000 */
.L_x_40595:
[----:B------:R-:W-:Y:S04]  /*3a80*/  BSSY B1, `(.L_x_40597) ;  /* 0x0000005000017945 */ /* 0x000fe80003800000 */
[----:B------:R-:W-:Y:S05]  /*3a90*/  @!P3 BRA `(.L_x_40598) ;  /* 0x00000000000cb947 */ /* 0x000fea0003800000 */
[----:B-----5:R-:W-:-:S04]  /*3aa0*/  FMUL.FTZ R0, R209, UR7 ;  /* 0x00000007d1007c20 */ /* 0x020fc80008410000 */
[----:B------:R-:W-:-:S04]  /*3ab0*/  FMUL.FTZ R197, R5, R0 ;  /* 0x0000000005c57220 */ /* 0x000fc80000410000 */
[----:B------:R-:W-:-:S07]  /*3ac0*/  @P2 FADD.FTZ R197, R149, R197 ;  /* 0x000000c595c52221 */ /* 0x000fce0000010000 */
.L_x_40598:
[----:B------:R-:W-:Y:S05]  /*3ad0*/  BSYNC B1 ;  /* 0x0000000000017941 */ /* 0x000fea0003800000 */
.L_x_40597:
[----:B------:R-:W-:Y:S04]  /*3ae0*/  BSSY B1, `(.L_x_40599) ;  /* 0x0000005000017945 */ /* 0x000fe80003800000 */
[----:B------:R-:W-:Y:S05]  /*3af0*/  @!P3 BRA `(.L_x_40600) ;  /* 0x00000000000cb947 */ /* 0x000fea0003800000 */
[----:B-----5:R-:W-:-:S04]  /*3b00*/  FMUL.FTZ R205, R210, UR7 ;  /* 0x00000007d2cd7c20 */ /* 0x020fc80008410000 */
[----:B------:R-:W-:-:S04]  /*3b10*/  FMUL.FTZ R198, R6, R205 ;  /* 0x000000cd06c67220 */ /* 0x000fc80000410000 */
[----:B------:R-:W-:-:S07]  /*3b20*/  @P2 FADD.FTZ R198, R150, R198 ;  /* 0x000000c696c62221 */ /* 0x000fce0000010000 */
.L_x_40600:
[----:B------:R-:W-:Y:S05]  /*3b30*/  BSYNC B1 ;  /* 0x0000000000017941 */ /* 0x000fea0003800000 */
.L_x_40599:
[----:B------:R-:W-:Y:S04]  /*3b40*/  BSSY B1, `(.L_x_40601) ;  /* 0x0000005000017945 */ /* 0x000fe80003800000 */
[----:B------:R-:W-:Y:S05]  /*3b50*/  @!P3 BRA `(.L_x_40602) ;  /* 0x00000000000cb947 */ /* 0x000fea0003800000 */
[----:B-----5:R-:W-:-:S04]  /*3b60*/  FMUL.FTZ R0, R211, UR7 ;  /* 0x00000007d3007c20 */ /* 0x020fc80008410000 */
[----:B------:R-:W-:-:S04]  /*3b70*/  FMUL.FTZ R199, R7, R0 ;  /* 0x0000000007c77220 */ /* 0x000fc80000410000 */
[----:B------:R-:W-:-:S07]  /*3b80*/  @P2 FADD.FTZ R199, R151, R199 ;  /* 0x000000c797c72221 */ /* 0x000fce0000010000 */
.L_x_40602:
[----:B------:R-:W-:Y:S05]  /*3b90*/  BSYNC B1 ;  /* 0x0000000000017941 */ /* 0x000fea0003800000 */
.L_x_40601:
[----:B------:R-:W0:Y:S02]  /*3ba0*/  LDC.64 R206, c[0x0][0x238] ;  /* 0x00008e00ffce7b82 */ /* 0x000e240000000a00 */
[----:B0-----:R-:W-:-:S05]  /*3bb0*/  IMAD.WIDE.U32 R206, R201, 0x10, R206 ;  /* 0x00000010c9ce7825 */ /* 0x001fca00078e00ce */
[----:B------:R0:W-:Y:S02]  /*3bc0*/  STG.E.128 desc[UR4][R206.64], R196 ;  /* 0x000000c4ce007986 */ /* 0x0001e4000c101d04 */
.L_x_40594:
[----:B------:R-:W-:Y:S05]  /*3bd0*/  BSYNC B0 ;  /* 0x0000000000007941 */ /* 0x000fea0003800000 */
.L_x_40593:
[----:B------:R-:W-:Y:S01]  /*3be0*/  FADD.FTZ R0, RZ, R152 ;  /* 0x00000098ff007221 */ /* 0x000fe20000010000 */
        /* <DEDUP_REMOVED lines=86> */
[----:B0123--:R-:W-:-:S05]  /*4150*/  FADD.FTZ R206, R201, R0 ;  /* 0x00000000c9ce7221 */ /* 0x00ffca0000010000 */
        /* <DEDUP_REMOVED lines=122> */
.L_x_40640:
[----:B------:R-:W-:Y:S01]  /*4900*/  LOP3.LUT P3, RZ, R212, 0x1f, RZ, 0xc0, !PT ;  /* 0x0000001fd4ff7812 */ /* 0x000fe2000786c0ff */
[----:B------:R-:W-:Y:S01]  /*4910*/  FMUL.FTZ R0, R201, R201 ;  /* 0x000000c9c9007220 */ /* 0x000fe20000410000 */
[----:B01----:R-:W-:Y:S01]  /*4920*/  FADD.FTZ R216, R216, R217 ;  /* 0x000000d9d8d87221 */ /* 0x003fe20000010000 */
[----:B------:R-:W-:Y:S03]  /*4930*/  BSSY B0, `(.L_x_40604) ;  /* 0x000010d000007945 */ /* 0x000fe60003800000 */
[----:B------:R-:W-:Y:S01]  /*4940*/  FSEL R0, R0, RZ, P0 ;  /* 0x000000ff00007208 */ /* 0x000fe20000000000 */
        /* <DEDUP_REMOVED lines=15> */
[----:B------:R-:W-:-:S03]  /*4a40*/  LOP3.LUT R2, R212, 0x1f, RZ, 0xc0, !PT ;  /* 0x0000001fd4027812 */ /* 0x000fc600078ec0ff */
[----:B------:R-:W-:-:S05]  /*4a50*/  IMAD R202, R202, R203, RZ ;  /* 0x000000cbcaca7224 */ /* 0x000fca00078e02ff */
[----:B------:R-:W-:-:S04]  /*4a60*/  SHF.R.S32.HI R203, RZ, 0x1f, R202 ;  /* 0x0000001fffcb7819 */ /* 0x000fc800000114ca */
[----:B------:R-:W-:-:S04]  /*4a70*/  LEA.HI R203, R203, R202, RZ, 0x2 ;  /* 0x000000cacbcb7211 */ /* 0x000fc800078f10ff */
[----:B------:R-:W-:Y:S01]  /*4a80*/  LEA.HI.SX32 R202, R203, R2, 0x1e ;  /* 0x00000002cbca7211 */ /* 0x000fe200078ff2ff */
[----:B------:R-:W-:Y:S06]  /*4a90*/  @!P1 BRA `(.L_x_40607) ;  /* 0x0000000000449947 */ /* 0x000fec0003800000 */
[----:B0-----:R-:W0:Y:S01]  /*4aa0*/  LDC.64 R214, c[0x0][0x2b8] ;  /* 0x0000ae00ffd67b82 */ /* 0x001e220000000a00 */
        /* <DEDUP_REMOVED lines=16> */
.L_x_40607:
[----:B------:R-:W-:Y:S05]  /*4bb0*/  BSYNC B1 ;  /* 0x0000000000017941 */ /* 0x000fea0003800000 */
.L_x_40606:
[----:B------:R-:W-:Y:S01]  /*4bc0*/  LOP3.LUT P2, RZ, R213, 0x40000, RZ, 0xc0, !PT ;  /* 0x00040000d5ff7812 */ /* 0x000fe2000784c0ff */
[----:B------:R-:W-:-:S12]  /*4bd0*/  BSSY B1, `(.L_x_40608) ;  /* 0x0000013000017945 */ /* 0x000fd80003800000 */
[----:B------:R-:W-:Y:S05]  /*4be0*/  @!P2 BRA `(.L_x_40609) ;  /* 0x000000000044a947 */ /* 0x000fea0003800000 */
[----:B-1----:R-:W1:Y:S01]  /*4bf0*/  LDC.64 R204, c[0x0][0x2b8] ;  /* 0x0000ae00ffcc7b82 */ /* 0x002e620000000a00 */
        /* <DEDUP_REMOVED lines=8> */
[----:B------:R-:W-:-:S04]  /*4c80*/  FMUL.FTZ R216, R0, R219 ;  /* 0x000000db00d87220 */ /* 0x000fc80000410000 */
[----:B------:R-:W-:Y:S01]  /*4c90*/  FFMA.FTZ R207, R131, R216, R135 ;  /* 0x000000d883cf7223 */ /* 0x000fe20000010087 */
[----:B-1----:R-:W-:-:S04]  /*4ca0*/  IMAD.WIDE.U32 R214, R202, 0x10, R204 ;  /* 0x00000010cad67825 */ /* 0x002fc800078e00cc */
[----:B------:R-:W-:Y:S01]  /*4cb0*/  FFMA.FTZ R205, R129, R206, R133 ;  /* 0x000000ce81cd7223 */ /* 0x000fe20000010085 */
[----:B------:R-:W-:Y:S01]  /*4cc0*/  FFMA.FTZ R204, R128, R203, R132 ;  /* 0x000000cb80cc7223 */ /* 0x000fe20000010084 */
[----:B------:R-:W-:Y:S01]  /*4cd0*/  FFMA.FTZ R206, R130, R217, R134 ;  /* 0x000000d982ce7223 */ /* 0x000fe20000010086 */
[----:B------:R-:W-:-:S04]  /*4ce0*/  IADD3 R202, R202, 0x20, RZ ;  /* 0x00000020caca7810 */ /* 0x000fc80007ffe0ff */
[----:B------:R2:W-:Y:S03]  /*4cf0*/  STG.E.128 desc[UR4][R214.64], R204 ;  /* 0x000000ccd6007986 */ /* 0x0005e6000c101d04 */
.L_x_40609:
[----:B------:R-:W-:Y:S05]  /*4d00*/  BSYNC B1 ;  /* 0x0000000000017941 */ /* 0x000fea0003800000 */
.L_x_40608:
[----:B------:R-:W-:Y:S01]  /*4d10*/  LOP3.LUT P2, RZ, R213, 0x20000, RZ, 0xc0, !PT ;  /* 0x00020000d5ff7812 */ /* 0x000fe2000784c0ff */
[----:B------:R-:W-:-:S12]  /*4d20*/  BSSY B1, `(.L_x_40610) ;  /* 0x0000013000017945 */ /* 0x000fd80003800000 */
[----:B------:R-:W-:Y:S05]  /*4d30*/  @!P2 BRA `(.L_x_40611) ;  /* 0x000000000044a947 */ /* 0x000fea0003800000 */
[----:B-12---:R-:W1:Y:S01]  /*4d40*/  LDC.64 R204, c[0x0][0x2b8] ;  /* 0x0000ae00ffcc7b82 */ /* 0x006e620000000a00 */
        /* <DEDUP_REMOVED lines=16> */
.L_x_40611:
[----:B------:R-:W-:Y:S05]  /*4e50*/  BSYNC B1 ;  /* 0x0000000000017941 */ /* 0x000fea0003800000 */
.L_x_40610:
[----:B------:R-:W-:Y:S01]  /*4e60*/  LOP3.LUT P2, RZ, R213, 0x10000, RZ, 0xc0, !PT ;  /* 0x00010000d5ff7812 */ /* 0x000fe2000784c0ff */
[----:B------:R-:W-:-:S12]  /*4e70*/  BSSY B1, `(.L_x_40612) ;  /* 0x0000013000017945 */ /* 0x000fd80003800000 */
[----:B------:R-:W-:Y:S05]  /*4e80*/  @!P2 BRA `(.L_x_40613) ;  /* 0x000000000044a947 */ /* 0x000fea0003800000 */
[----:B-123--:R-:W1:Y:S01]  /*4e90*/  LDC.64 R204, c[0x0][0x2b8] ;  /* 0x0000ae00ffcc7b82 */ /* 0x00ee620000000a00 */
        /* <DEDUP_REMOVED lines=16> */
.L_x_40613:
[----:B------:R-:W-:Y:S05]  /*4fa0*/  BSYNC B1 ;  /* 0x0000000000017941 */ /* 0x000fea0003800000 */
.L_x_40612:
[----:B------:R-:W-:Y:S01]  /*4fb0*/  LOP3.LUT P2, RZ, R213, 0x8000, RZ, 0xc0, !PT ;  /* 0x00008000d5ff7812 */ /* 0x000fe2000784c0ff */
[----:B------:R-:W-:-:S12]  /*4fc0*/  BSSY B1, `(.L_x_40614) ;  /* 0x0000013000017945 */ /* 0x000fd80003800000 */
[----:B------:R-:W-:Y:S05]  /*4fd0*/  @!P2 BRA `(.L_x_40615) ;  /* 0x000000000044a947 */ /* 0x000fea0003800000 */
[----:B0123--:R-:W0:Y:S01]  /*4fe0*/  LDC.64 R204, c[0x0][0x2b8] ;  /* 0x0000ae00ffcc7b82 */ /* 0x00fe220000000a00 */
        /* <DEDUP_REMOVED lines=13> */
[----:B------:R-:W-:Y:S01]  /*50c0*/  FFMA.FTZ R206, R94, R217, R98 ;  /* 0x000000d95ece7223 */ /* 0x000fe20000010062 */
[----:B------:R-:W-:-:S04]  /*50d0*/  IADD3 R202, R202, 0x20, RZ ;  /* 0x00000020caca7810 */ /* 0x000fc80007ffe0ff */
[----:B------:R0:W-:Y:S03]  /*50e0*/  STG.E.128 desc[UR4][R214.64], R204 ;  /* 0x000000ccd6007986 */ /* 0x0001e6000c101d04 */
.L_x_40615:
[----:B------:R-:W-:Y:S05]  /*50f0*/  BSYNC B1 ;  /* 0x0000000000017941 */ /* 0x000fea0003800000 */
.L_x_40614:
        /* <DEDUP_REMOVED lines=20> */
.L_x_40617:
[----:B------:R-:W-:Y:S05]  /*5240*/  BSYNC B1 ;  /* 0x0000000000017941 */ /* 0x000fea0003800000 */
.L_x_40616:
        /* <DEDUP_REMOVED lines=20> */
.L_x_40619:
[----:B------:R-:W-:Y:S05]  /*5390*/  BSYNC B1 ;  /* 0x0000000000017941 */ /* 0x000fea0003800000 */
.L_x_40618:
        /* <DEDUP_REMOVED lines=20> */
.L_x_40621:
[----:B------:R-:W-:Y:S05]  /*54e0*/  BSYNC B1 ;  /* 0x0000000000017941 */ /* 0x000fea0003800000 */
.L_x_40620:
        /* <DEDUP_REMOVED lines=20> */
.L_x_40623:
[----:B------:R-:W-:Y:S05]  /*5630*/  BSYNC B1 ;  /* 0x0000000000017941 */ /* 0x000fea0003800000 */
.L_x_40622:
        /* <DEDUP_REMOVED lines=20> */
.L_x_40625:
[----:B------:R-:W-:Y:S05]  /*5780*/  BSYNC B1 ;  /* 0x0000000000017941 */ /* 0x000fea0003800000 */
.L_x_40624:
        /* <DEDUP_REMOVED lines=20> */
.L_x_40627:
[----:B------:R-:W-:Y:S05]  /*58d0*/  BSYNC B1 ;  /* 0x0000000000017941 */ /* 0x000fea0003800000 */
.L_x_40626:
[----:B------:R-:W-:-:S13]  /*58e0*/  LOP3.LUT P2, RZ, R213, 0x100, RZ, 0xc0, !PT ;  /* 0x00000100d5ff7812 */ /* 0x000fda000784c0ff */
        /* <DEDUP_REMOVED lines=17> */
.L_x_40605:
[----:B------:R-:W-:Y:S05]  /*5a00*/  BSYNC B0 ;  /* 0x0000000000007941 */ /* 0x000fea0003800000 */
.L_x_40604:
[----:B0-----:R-:W0:Y:S02]  /*5a10*/  LDC.64 R202, c[0x0][0x210] ;  /* 0x00008400ffca7b82 */ /* 0x001e240000000a00 */
[----:B0-----:R-:W-:-:S04]  /*5a20*/  LEA R200, R202, R200, 0x2 ;  /* 0x000000c8cac87211 */ /* 0x001fc800078e10ff */
[----:B------:R-:W-:-:S13]  /*5a30*/  ISETP.GE.AND P2, PT, R200, R203, PT ;  /* 0x000000cbc800720c */ /* 0x000fda0003f46270 */
[----:B------:R-:W-:Y:S05]  /*5a40*/  @!P2 BRA `(.L_x_40628) ;  /* 0xffffffb400d0a947 */ /* 0x000fea000383ffff */
[----:B------:R-:W-:Y:S05]  /*5a50*/  EXIT ;  /* 0x000000000000794d */ /* 0x000fea0003800000 */
.L_x_40603:
[----:B------:R-:W-:Y:S01]  /*5a60*/  HFMA2.MMA R221, -RZ, RZ, 0, 5.9604644775390625e-08 ;  /* 0x00000001ffdd7435 */ /* 0x000fe200000001ff */
[----:B------:R-:W-:Y:S01]  /*5a70*/  BSSY B0, `(.L_x_40629) ;  /* 0x0000007000007945 */ /* 0x000fe20003800000 */
[----:B------:R-:W-:Y:S02]  /*5a80*/  MOV R222, R201 ;  /* 0x000000c900de7202 */ /* 0x000fe40000000f00 */
[----:B------:R-:W-:Y:S02]  /*5a90*/  MOV R224, 0x1f ;  /* 0x0000001f00e07802 */ /* 0x000fe40000000f00 */
[----:B------:R-:W-:-:S07]  /*5aa0*/  MOV R219, 0xffffffff ;  /* 0xffffffff00db7802 */ /* 0x000fce0000000f00 */
[----:B012345:R-:W-:Y:S05]  /*5ab0*/  WARPSYNC.COLLECTIVE R219, `(.L_x_40630) ;  /* 0x00000000db087348 */ /* 0x03ffea0003c00000 */
[----:B------:R0:W0:Y:S02]  /*5ac0*/  SHFL.BFLY P6, R220, R222, R221, R224 ;  /* 0x0c0000dddedc7389 */ /* 0x00002400000c00e0 */
[----:B012345:R-:W-:Y:S01]  /*5ad0*/  ENDCOLLECTIVE ;  /* 0x000000000000791b */ /* 0x03ffe20003800000 */
.L_x_40630:
[----:B------:R-:W-:Y:S05]  /*5ae0*/  BSYNC B0 ;  /* 0x0000000000007941 */ /* 0x000fea0003800000 */
.L_x_40629:
        /* <DEDUP_REMOVED lines=13> */
.L_x_40631:
        /* <DEDUP_REMOVED lines=9> */
.L_x_40632:
[----:B------:R-:W-:Y:S01]  /*5c50*/  HFMA2.MMA R221, -RZ, RZ, 0, 4.76837158203125e-07 ;  /* 0x00000008ffdd7435 */ /* 0x000fe200000001ff */
[----:B------:R-:W-:-:S05]  /*5c60*/  MOV R0, R220 ;  /* 0x000000dc00007202 */ /* 0x000fca0000000f00 */
[----:B------:R-:W-:-:S05]  /*5c70*/  FADD.FTZ R214, R207, R0 ;  /* 0x00000000cfd67221 */ /* 0x000fca0000010000 */
[----:B------:R-:W-:-:S07]  /*5c80*/  MOV R222, R214 ;  /* 0x000000d600de7202 */ /* 0x000fce0000000f00 */
[----:B------:R-:W-:Y:S05]  /*5c90*/  WARPSYNC.COLLECTIVE R219, `(.L_x_40633) ;  /* 0x00000000db087348 */ /* 0x000fea0003c00000 */
[----:B------:R0:W1:Y:S02]  /*5ca0*/  SHFL.BFLY P6, R220, R222, R221, R224 ;  /* 0x0c0000dddedc7389 */ /* 0x00006400000c00e0 */
[----:B01----:R-:W-:Y:S01]  /*5cb0*/  ENDCOLLECTIVE ;  /* 0x000000000000791b */ /* 0x003fe20003800000 */
.L_x_40633:
        /* <DEDUP_REMOVED lines=8> */
.L_x_40634:
        /* <DEDUP_REMOVED lines=112> */
.L_x_40635:
[----:B------:R-:W-:Y:S01]  /*6440*/  HFMA2.MMA R221, -RZ, RZ, 0, 1.1920928955078125e-07 ;  /* 0x00000002ffdd7435 */ /* 0x000fe200000001ff */
[----:B------:R-:W-:-:S05]  /*6450*/  MOV R207, R220 ;  /* 0x000000dc00cf7202 */ /* 0x000fca0000000f00 */
[----:B------:R-:W-:-:S05]  /*6460*/  FADD.FTZ R207, R0, R207 ;  /* 0x000000cf00cf7221 */ /* 0x000fca0000010000 */
[----:B------:R-:W-:-:S07]  /*6470*/  MOV R222, R207 ;  /* 0x000000cf00de7202 */ /* 0x000fce0000000f00 */
[----:B------:R-:W-:Y:S05]  /*6480*/  WARPSYNC.COLLECTIVE R219, `(.L_x_40636) ;  /* 0x00000000db087348 */ /* 0x000fea0003c00000 */
[----:B------:R0:W1:Y:S02]  /*6490*/  SHFL.BFLY P6, R220, R222, R221, R224 ;  /* 0x0c0000dddedc7389 */ /* 0x00006400000c00e0 */
[----:B01----:R-:W-:Y:S01]  /*64a0*/  ENDCOLLECTIVE ;  /* 0x000000000000791b */ /* 0x003fe20003800000 */
.L_x_40636:
[----:B------:R-:W-:Y:S01]  /*64b0*/  HFMA2.MMA R221, -RZ, RZ, 0, 2.384185791015625e-07 ;  /* 0x00000004ffdd7435 */ /* 0x000fe200000001ff */
[----:B------:R-:W-:-:S05]  /*64c0*/  MOV R206, R220 ;  /* 0x000000dc00ce7202 */ /* 0x000fca0000000f00 */
[----:B------:R-:W-:-:S05]  /*64d0*/  FADD.FTZ R206, R207, R206 ;  /* 0x000000cecfce7221 */ /* 0x000fca0000010000 */
[----:B------:R-:W-:-:S07]  /*64e0*/  MOV R222, R206 ;  /* 0x000000ce00de7202 */ /* 0x000fce0000000f00 */
[----:B------:R-:W-:Y:S05]  /*64f0*/  WARPSYNC.COLLECTIVE R219, `(.L_x_40637) ;  /* 0x00000000db087348 */ /* 0x000fea0003c00000 */
[----:B------:R0:W1:Y:S02]  /*6500*/  SHFL.BFLY P6, R220, R222, R221, R224 ;  /* 0x0c0000dddedc7389 */ /* 0x00006400000c00e0 */
[----:B01----:R-:W-:Y:S01]  /*6510*/  ENDCOLLECTIVE ;  /* 0x000000000000791b */ /* 0x003fe20003800000 */
.L_x_40637:
[----:B------:R-:W-:Y:S01]  /*6520*/  HFMA2.MMA R221, -RZ, RZ, 0, 4.76837158203125e-07 ;  /* 0x00000008ffdd7435 */ /* 0x000fe200000001ff */
[----:B------:R-:W-:-:S05]  /*6530*/  MOV R215, R220 ;  /* 0x000000dc00d77202 */ /* 0x000fca0000000f00 */
[----:B------:R-:W-:-:S05]  /*6540*/  FADD.FTZ R215, R206, R215 ;  /* 0x000000d7ced77221 */ /* 0x000fca0000010000 */
[----:B------:R-:W-:-:S07]  /*6550*/  MOV R222, R215 ;  /* 0x000000d700de7202 */ /* 0x000fce0000000f00 */
[----:B------:R-:W-:Y:S05]  /*6560*/  WARPSYNC.COLLECTIVE R219, `(.L_x_40638) ;  /* 0x00000000db087348 */ /* 0x000fea0003c00000 */
[----:B------:R0:W1:Y:S02]  /*6570*/  SHFL.BFLY P6, R220, R222, R221, R224 ;  /* 0x0c0000dddedc7389 */ /* 0x00006400000c00e0 */
[----:B01----:R-:W-:Y:S01]  /*6580*/  ENDCOLLECTIVE ;  /* 0x000000000000791b */ /* 0x003fe20003800000 */
.L_x_40638:
[----:B------:R-:W-:Y:S01]  /*6590*/  HFMA2.MMA R221, -RZ, RZ, 0, 9.5367431640625e-07 ;  /* 0x00000010ffdd7435 */ /* 0x000fe200000001ff */
[----:B------:R-:W-:-:S05]  /*65a0*/  MOV R214, R220 ;  /* 0x000000dc00d67202 */ /* 0x000fca0000000f00 */
[----:B------:R-:W-:-:S05]  /*65b0*/  FADD.FTZ R216, R215, R214 ;  /* 0x000000d6d7d87221 */ /* 0x000fca0000010000 */
[----:B------:R-:W-:-:S07]  /*65c0*/  MOV R222, R216 ;  /* 0x000000d800de7202 */ /* 0x000fce0000000f00 */
[----:B------:R-:W-:Y:S05]  /*65d0*/  WARPSYNC.COLLECTIVE R219, `(.L_x_40639) ;  /* 0x00000000db087348 */ /* 0x000fea0003c00000 */
[----:B------:R0:W1:Y:S02]  /*65e0*/  SHFL.BFLY P6, R220, R222, R221, R224 ;  /* 0x0c0000dddedc7389 */ /* 0x00006400000c00e0 */
[----:B01----:R-:W-:Y:S01]  /*65f0*/  ENDCOLLECTIVE ;  /* 0x000000000000791b */ /* 0x003fe20003800000 */
.L_x_40639:
[----:B------:R-:W-:Y:S01]  /*6600*/  MOV R217, R220 ;  /* 0x000000dc00d97202 */ /* 0x000fe20000000f00 */
[----:B------:R-:W-:Y:S06]  /*6610*/  BRA `(.L_x_40640) ;  /* 0xffffffe000b87947 */ /* 0x000fec000383ffff */
.L_x_40641:
        /* <DEDUP_REMOVED lines=14> */
.L_x_44485:


//--------------------- .text._ZN10layer_norm13ln_fwd_kernelINS_13Kernel_traitsIfffffjLj1536ELj1ELj4ELj1ELj16ENS_18Kernel_traits_baseILj1536EfffffjLj128EEEEELb0ELb1ELb1ELb1EEEvNS_9FwdParamsE --------------------------
	.section	.text._ZN10layer_norm13ln_fwd_kernelINS_13Kernel_traitsIfffffjLj1536ELj1ELj4ELj1ELj16ENS_18Kernel_traits_baseILj1536EfffffjLj128EEEEELb0ELb1ELb1ELb1EEEvNS_9FwdParamsE,"ax",@progbits
	.align	128
        .global         _ZN10layer_norm13ln_fwd_kernelINS_13Kernel_traitsIfffffjLj1536ELj1ELj4ELj1ELj16ENS_18Kernel_traits_baseILj1536EfffffjLj128EEEEELb0ELb1ELb1ELb1EEEvNS_9FwdParamsE
        .type           _ZN10layer_norm13ln_fwd_kernelINS_13Kernel_traitsIfffffjLj1536ELj1ELj4ELj1ELj16ENS_18Kernel_traits_baseILj1536EfffffjLj128EEEEELb0ELb1ELb1ELb1EEEvNS_9FwdParamsE,@function
        .size           _ZN10layer_norm13ln_fwd_kernelINS_13Kernel_traitsIfffffjLj1536ELj1ELj4ELj1ELj16ENS_18Kernel_traits_baseILj1536EfffffjLj128EEEEELb0ELb1ELb1ELb1EEEvNS_9FwdParamsE,(.L_x_44486 - _ZN10layer_norm13ln_fwd_kernelINS_13Kernel_traitsIfffffjLj1536ELj1ELj4ELj1ELj16ENS_18Kernel_traits_baseILj1536EfffffjLj128EEEEELb0ELb1ELb1ELb1EEEvNS_9FwdParamsE)
        .other          _ZN10layer_norm13ln_fwd_kernelINS_13Kernel_traitsIfffffjLj1536ELj1ELj4ELj1ELj16ENS_18Kernel_traits_baseILj1536EfffffjLj128EEEEELb0ELb1ELb1ELb1EEEvNS_9FwdParamsE,@"STO_CUDA_ENTRY STV_DEFAULT"
_ZN10layer_norm13ln_fwd_kernelINS_13Kernel_traitsIfffffjLj1536ELj1ELj4ELj1ELj16ENS_18Kernel_traits_baseILj1536EfffffjLj128EEEEELb0ELb1ELb1ELb1EEEvNS_9FwdParamsE:
.text._ZN10layer_norm13ln_fwd_kernelINS_13Kernel_traitsIfffffjLj1536ELj1ELj4ELj1ELj16ENS_18Kernel_traits_baseILj1536EfffffjLj128EEEEELb0ELb1ELb1ELb1EEEvNS_9FwdParamsE:
        /* <DEDUP_REMOVED lines=19> */
[C---:B------:R-:W-:Y:S02]  /*0130*/  @P0 LEA R18, P4, R3.reuse, UR4, 0x4 ;  /* 0x0000000403120c11 */ /* 0x040fe4000f8820ff */
[----:B------:R-:W-:Y:S02]  /*0140*/  LOP3.LUT R121, R3, 0xc0, RZ, 0xfc, !PT ;  /* 0x000000c003797812 */ /* 0x000fe400078efcff */
[----:B------:R-:W-:Y:S02]  /*0150*/  @P0 LEA.HI.X R29, R101, UR5, RZ, 0x4, P5 ;  /* 0x00000005651d0c11 */ /* 0x000fe4000a8f24ff */
[----:B------:R-:W-:Y:S02]  /*0160*/  @P0 LEA.HI.X R43, R117, UR5, RZ, 0x4, P3 ;  /* 0x00000005752b0c11 */ /* 0x000fe400098f24ff */
[----:B------:R-:W-:Y:S02]  /*0170*/  @P0 LEA R30, P6, R105, UR4, 0x4 ;  /* 0x00000004691e0c11 */ /* 0x000fe4000f8c20ff */
[----:B------:R-:W-:-:S02]  /*0180*/  @P0 LEA R40, P2, R113, UR4, 0x4 ;  /* 0x0000000471280c11 */ /* 0x000fc4000f8420ff */
[----:B------:R-:W-:Y:S02]  /*0190*/  @P0 LEA R54, P5, R125, UR4, 0x4 ;  /* 0x000000047d360c11 */ /* 0x000fe4000f8a20ff */
[----:B------:R-:W-:Y:S02]  /*01a0*/  @P0 LEA R70, P3, R15, UR4, 0x4 ;  /* 0x000000040f460c11 */ /* 0x000fe4000f8620ff */
[C---:B------:R-:W-:Y:S02]  /*01b0*/  LOP3.LUT R9, R3.reuse, 0x100, RZ, 0xfc, !PT ;  /* 0x0000010003097812 */ /* 0x040fe400078efcff */
[----:B------:R-:W-:Y:S02]  /*01c0*/  LOP3.LUT R13, R3, 0x140, RZ, 0xfc, !PT ;  /* 0x00000140030d7812 */ /* 0x000fe400078efcff */
        /* <DEDUP_REMOVED lines=22> */
[----:B------:R-:W-:Y:S02]  /*0330*/  LEA.HI.X R65, R105, UR7, RZ, 0x4, P3 ;  /* 0x0000000769417c11 */ /* 0x000fe400098f24ff */
[----:B--2---:R-:W-:Y:S01]  /*0340*/  LEA R2, R5, R0, 0x2 ;  /* 0x0000000005027211 */ /* 0x004fe200078e10ff */
[----:B------:R-:W-:Y:S01]  /*0350*/  IMAD.WIDE.U32 R104, R105, 0x10, R140 ;  /* 0x0000001069687825 */ /* 0x000fe200078e008c */
[----:B------:R-:W-:-:S02]  /*0360*/  LEA R56, P2, R3, UR6, 0x4 ;  /* 0x0000000603387c11 */ /* 0x000fc4000f8420ff */
[----:B------:R-:W-:Y:S02]  /*0370*/  LEA R72, P6, R113, UR6, 0x4 ;  /* 0x0000000671487c11 */ /* 0x000fe4000f8c20ff */
[----:B------:R-:W-:Y:S02]  /*0380*/  LEA R76, P5, R117, UR6, 0x4 ;  /* 0x00000006754c7c11 */ /* 0x000fe4000f8a20ff */
[----:B------:R-:W-:Y:S02]  /*0390*/  LEA R80, P3, R121, UR6, 0x4 ;  /* 0x0000000679507c11 */ /* 0x000fe4000f8620ff */
[----:B------:R-:W-:Y:S02]  /*03a0*/  @P0 LEA.HI.X R33, R109, UR5, RZ, 0x4, P1 ;  /* 0x000000056d210c11 */ /* 0x000fe400088f24ff */
[----:B------:R-:W-:Y:S02]  /*03b0*/  SHF.L.U32 R0, R4, 0x4, RZ ;  /* 0x0000000404007819 */ /* 0x000fe400000006ff */
[----:B------:R-:W-:-:S02]  /*03c0*/  CS2R R4, SRZ ;  /* 0x0000000000047805 */ /* 0x000fc4000001ff00 */
[----:B------:R-:W-:Y:S02]  /*03d0*/  @P0 LEA R62, P1, R11, UR4, 0x4 ;  /* 0x000000040b3e0c11 */ /* 0x000fe4000f8220ff */
[C---:B------:R-:W-:Y:S01]  /*03e0*/  LEA.HI.X R69, R109.reuse, UR7, RZ, 0x4, P4 ;  /* 0x000000076d457c11 */ /* 0x040fe2000a0f24ff */
[--C-:B------:R-:W-:Y:S01]  /*03f0*/  IMAD.WIDE.U32 R108, R109, 0x10, R140.reuse ;  /* 0x000000106d6c7825 */ /* 0x100fe200078e008c */
[----:B------:R-:W-:Y:S02]  /*0400*/  LEA R84, P4, R125, UR6, 0x4 ;  /* 0x000000067d547c11 */ /* 0x000fe4000f8820ff */
[C---:B------:R-:W-:Y:S01]  /*0410*/  LEA.HI.X R73, R113.reuse, UR7, RZ, 0x4, P6 ;  /* 0x0000000771497c11 */ /* 0x040fe2000b0f24ff */
[--C-:B------:R-:W-:Y:S01]  /*0420*/  IMAD.WIDE.U32 R112, R113, 0x10, R140.reuse ;  /* 0x0000001071707825 */ /* 0x100fe200078e008c */
[----:B------:R-:W-:Y:S02]  /*0430*/  LEA.HI.X R77, R117, UR7, RZ, 0x4, P5 ;  /* 0x00000007754d7c11 */ /* 0x000fe4000a8f24ff */
[----:B------:R-:W-:Y:S01]  /*0440*/  LEA.HI.X R81, R121, UR7, RZ, 0x4, P3 ;  /* 0x0000000779517c11 */ /* 0x000fe200098f24ff */
[----:B------:R-:W-:Y:S01]  /*0450*/  IMAD.WIDE.U32 R116, R117, 0x10, R140 ;  /* 0x0000001075747825 */ /* 0x000fe200078e008c */
[----:B------:R-:W-:-:S02]  /*0460*/  IADD3.X R57, RZ, UR7, RZ, P2, !PT ;  /* 0x00000007ff397c10 */ /* 0x000fc400097fe4ff */
[----:B------:R-:W-:Y:S01]  /*0470*/  LOP3.LUT R0, R0, 0x1f0, RZ, 0xc0, !PT ;  /* 0x000001f000007812 */ /* 0x000fe200078ec0ff */
[----:B------:R-:W-:Y:S01]  /*0480*/  IMAD.WIDE.U32 R120, R121, 0x10, R140 ;  /* 0x0000001079787825 */ /* 0x000fe200078e008c */
[----:B------:R-:W-:Y:S02]  /*0490*/  LEA R88, P6, R9, UR6, 0x4 ;  /* 0x0000000609587c11 */ /* 0x000fe4000f8c20ff */
[----:B------:R-:W-:Y:S02]  /*04a0*/  LEA R92, P5, R11, UR6, 0x4 ;  /* 0x000000060b5c7c11 */ /* 0x000fe4000f8a20ff */
[----:B------:R-:W-:Y:S02]  /*04b0*/  LEA R96, P3, R13, UR6, 0x4 ;  /* 0x000000060d607c11 */ /* 0x000fe4000f8620ff */
[----:B------:R-:W-:Y:S02]  /*04c0*/  LEA R144, P2, R15, UR6, 0x4 ;  /* 0x000000060f907c11 */ /* 0x000fe4000f8420ff */
[----:B------:R-:W-:-:S02]  /*04d0*/  CS2R R16, SRZ ;  /* 0x0000000000107805 */ /* 0x000fc4000001ff00 */
[----:B------:R-:W-:Y:S01]  /*04e0*/  @P0 LEA.HI.X R63, R11, UR5, RZ, 0x4, P1 ;  /* 0x000000050b3f0c11 */ /* 0x000fe200088f24ff */
[----:B------:R-:W-:Y:S01]  /*04f0*/  ULDC.64 UR4, c[0x0][0x260] ;  /* 0x0000980000047ab9 */ /* 0x000fe20000000a00 */
[C---:B------:R-:W-:Y:S01]  /*0500*/  LEA.HI.X R85, R125.reuse, UR7, RZ, 0x4, P4 ;  /* 0x000000077d557c11 */ /* 0x040fe2000a0f24ff */
[--C-:B------:R-:W-:Y:S01]  /*0510*/  IMAD.WIDE.U32 R124, R125, 0x10, R140.reuse ;  /* 0x000000107d7c7825 */ /* 0x100fe200078e008c */
[----:B------:R-:W-:Y:S02]  /*0520*/  IADD3 R52, P1, R0, UR4, RZ ;  /* 0x0000000400347c10 */ /* 0x000fe4000ff3e0ff */
[----:B------:R-:W-:Y:S02]  /*0530*/  CS2R R20, SRZ ;  /* 0x0000000000147805 */ /* 0x000fe4000001ff00 */
[----:B------:R-:W-:Y:S01]  /*0540*/  LEA.HI.X R89, R9, UR7, RZ, 0x4, P6 ;  /* 0x0000000709597c11 */ /* 0x000fe2000b0f24ff */
[----:B------:R-:W-:Y:S01]  /*0550*/  IMAD.WIDE.U32 R140, R15, 0x10, R140 ;  /* 0x000000100f8c7825 */ /* 0x000fe200078e008c */
[----:B------:R-:W-:-:S02]  /*0560*/  LEA.HI.X R93, R11, UR7, RZ, 0x4, P5 ;  /* 0x000000070b5d7c11 */ /* 0x000fc4000a8f24ff */
[----:B------:R-:W-:Y:S02]  /*0570*/  CS2R R8, SRZ ;  /* 0x0000000000087805 */ /* 0x000fe4000001ff00 */
[----:B------:R-:W-:Y:S02]  /*0580*/  LEA.HI.X R97, R13, UR7, RZ, 0x4, P3 ;  /* 0x000000070d617c11 */ /* 0x000fe400098f24ff */
[----:B------:R-:W-:Y:S02]  /*0590*/  CS2R R10, SRZ ;  /* 0x00000000000a7805 */ /* 0x000fe4000001ff00 */
[----:B------:R-:W-:Y:S02]  /*05a0*/  LEA.HI.X R145, R15, UR7, RZ, 0x4, P2 ;  /* 0x000000070f917c11 */ /* 0x000fe400090f24ff */
[----:B------:R-:W-:Y:S02]  /*05b0*/  CS2R R12, SRZ ;  /* 0x00000000000c7805 */ /* 0x000fe4000001ff00 */
[----:B------:R-:W-:-:S02]  /*05c0*/  CS2R R14, SRZ ;  /* 0x00000000000e7805 */ /* 0x000fc4000001ff00 */
[----:B------:R-:W-:Y:S01]  /*05d0*/  IADD3.X R53, RZ, UR5, RZ, P1, !PT ;  /* 0x00000005ff357c10 */ /* 0x000fe20008ffe4ff */
[----:B------:R-:W-:Y:S01]  /*05e0*/  ULDC.64 UR4, c[0x0][0x208] ;  /* 0x0000820000047ab9 */ /* 0x000fe20000000a00 */
[----:B------:R-:W-:Y:S01]  /*05f0*/  CS2R R22, SRZ ;  /* 0x0000000000167805 */ /* 0x000fe2000001ff00 */
[----:B------:R0:W5:Y:S01]  /*0600*/  @P0 LDG.E.128 R4, desc[UR4][R18.64] ;  /* 0x0000000412040981 */ /* 0x000162000c1e1d00 */
[----:B------:R-:W-:Y:S02]  /*0610*/  CS2R R24, SRZ ;  /* 0x0000000000187805 */ /* 0x000fe4000001ff00 */
[----:B------:R-:W-:Y:S02]  /*0620*/  CS2R R26, SRZ ;  /* 0x00000000001a7805 */ /* 0x000fe4000001ff00 */
[----:B------:R-:W-:Y:S01]  /*0630*/  CS2R R34, SRZ ;  /* 0x0000000000227805 */ /* 0x000fe2000001ff00 */
[----:B------:R1:W5:Y:S01]  /*0640*/  @P0 LDG.E.128 R8, desc[UR4][R28.64] ;  /* 0x000000041c080981 */ /* 0x000362000c1e1d00 */
[----:B------:R-:W-:-:S02]  /*0650*/  CS2R R36, SRZ ;  /* 0x0000000000247805 */ /* 0x000fc4000001ff00 */
[----:B------:R-:W-:Y:S02]  /*0660*/  CS2R R38, SRZ ;  /* 0x0000000000267805 */ /* 0x000fe4000001ff00 */
[----:B------:R-:W-:Y:S01]  /*0670*/  CS2R R46, SRZ ;  /* 0x00000000002e7805 */ /* 0x000fe2000001ff00 */
[----:B------:R2:W5:Y:S01]  /*0680*/  @P0 LDG.E.128 R12, desc[UR4][R30.64] ;  /* 0x000000041e0c0981 */ /* 0x000562000c1e1d00 */
[----:B------:R-:W-:Y:S02]  /*0690*/  CS2R R48, SRZ ;  /* 0x0000000000307805 */ /* 0x000fe4000001ff00 */
[----:B0-----:R-:W-:Y:S02]  /*06a0*/  CS2R R18, SRZ ;  /* 0x0000000000127805 */ /* 0x001fe4000001ff00 */
[----:B------:R-:W-:Y:S01]  /*06b0*/  CS2R R50, SRZ ;  /* 0x0000000000327805 */ /* 0x000fe2000001ff00 */
[----:B------:R0:W5:Y:S01]  /*06c0*/  @P0 LDG.E.128 R20, desc[UR4][R40.64] ;  /* 0x0000000428140981 */ /* 0x000162000c1e1d00 */
[----:B------:R-:W-:Y:S01]  /*06d0*/  ULDC UR6, c[0x0][0x214] ;  /* 0x0000850000067ab9 */ /* 0x000fe20000000800 */
[----:B-1----:R-:W-:-:S02]  /*06e0*/  CS2R R28, SRZ ;  /* 0x00000000001c7805 */ /* 0x002fc4000001ff00 */
[----:B------:R1:W5:Y:S01]  /*06f0*/  @P0 LDG.E.128 R16, desc[UR4][R32.64] ;  /* 0x0000000420100981 */ /* 0x000362000c1e1d00 */
[----:B--2---:R-:W-:-:S03]  /*0700*/  CS2R R30, SRZ ;  /* 0x00000000001e7805 */ /* 0x004fc6000001ff00 */
[----:B------:R2:W5:Y:S01]  /*0710*/  @P0 LDG.E.128 R24, desc[UR4][R42.64] ;  /* 0x000000042a180981 */ /* 0x000562000c1e1d00 */
[----:B0-----:R-:W-:-:S03]  /*0720*/  CS2R R40, SRZ ;  /* 0x0000000000287805 */ /* 0x001fc6000001ff00 */
[----:B------:R0:W5:Y:S01]  /*0730*/  @P0 LDG.E.128 R28, desc[UR4][R44.64] ;  /* 0x000000042c1c0981 */ /* 0x000162000c1e1d00 */
[----:B-1----:R-:W-:-:S03]  /*0740*/  CS2R R32, SRZ ;  /* 0x0000000000207805 */ /* 0x002fc6000001ff00 */
[----:B------:R1:W5:Y:S01]  /*0750*/  @P0 LDG.E.128 R36, desc[UR4][R58.64] ;  /* 0x000000043a240981 */ /* 0x000362000c1e1d00 */
[----:B--2---:R-:W-:-:S03]  /*0760*/  CS2R R42, SRZ ;  /* 0x00000000002a7805 */ /* 0x004fc6000001ff00 */
[----:B------:R1:W5:Y:S01]  /*0770*/  @P0 LDG.E.128 R32, desc[UR4][R54.64] ;  /* 0x0000000436200981 */ /* 0x000362000c1e1d00 */
[----:B0-----:R-:W-:-:S03]  /*0780*/  CS2R R44, SRZ ;  /* 0x00000000002c7805 */ /* 0x001fc6000001ff00 */
[----:B------:R1:W5:Y:S04]  /*0790*/  @P0 LDG.E.128 R40, desc[UR4][R62.64] ;  /* 0x000000043e280981 */ /* 0x000368000c1e1d00 */
[----:B------:R1:W5:Y:S04]  /*07a0*/  @P0 LDG.E.128 R44, desc[UR4][R66.64] ;  /* 0x00000004422c0981 */ /* 0x000368000c1e1d00 */
[----:B------:R1:W5:Y:S01]  /*07b0*/  @P0 LDG.E.128 R48, desc[UR4][R70.64] ;  /* 0x0000000446300981 */ /* 0x000362000c1e1d00 */
[----:B------:R-:W-:-:S13]  /*07c0*/  ISETP.GE.AND P0, PT, R2, UR6, PT ;  /* 0x0000000602007c0c */ /* 0x000fda000bf06270 */
[----:B-1----:R-:W-:Y:S05]  /*07d0*/  @P0 EXIT ;  /* 0x000000000000094d */ /* 0x002fea0003800000 */
[----:B------:R-:W5:Y:S01]  /*07e0*/  LDG.E.128 R52, desc[UR4][R52.64] ;  /* 0x0000000434347981 */ /* 0x000f62000c1e1d00 */
[----:B------:R-:W-:Y:S01]  /*07f0*/  ULDC.U8 UR6, c[0x0][0x2a0] ;  /* 0x0000a80000067ab9 */ /* 0x000fe20000000000 */
[----:B------:R-:W-:Y:S02]  /*0800*/  ULDC UR7, c[0x0][0x2d8] ;  /* 0x0000b60000077ab9 */ /* 0x000fe40000000800 */
        /* <DEDUP_REMOVED lines=23> */
[----:B------:R-:W-:Y:S01]  /*0980*/  ISETP.NE.AND P4, PT, RZ, UR6, PT ;  /* 0x00000006ff007c0c */ /* 0x000fe2000bf85270 */
[----:B------:R-:W-:-:S12]  /*0990*/  ULDC UR6, c[0x0][0x29c] ;  /* 0x0000a70000067ab9 */ /* 0x000fd80000000800 */
.L_x_40741:
[----:B------:R-:W0:Y:S08]  /*09a0*/  LDC.64 R158, c[0x0][0x280] ;  /* 0x0000a000ff9e7b82 */ /* 0x000e300000000a00 */
[----:B------:R-:W1:Y:S08]  /*09b0*/  LDC.64 R210, c[0x0][0x230] ;  /* 0x00008c00ffd27b82 */ /* 0x000e700000000a00 */
[----:B------:R-:W2:Y:S01]  /*09c0*/  LDC R161, c[0x0][0x218] ;  /* 0x00008600ffa17b82 */ /* 0x000ea20000000800 */
[----:B0-----:R-:W-:-:S07]  /*09d0*/  IMAD.WIDE R158, R2, 0x4, R158 ;  /* 0x00000004029e7825 */ /* 0x001fce00078e029e */
        /* <DEDUP_REMOVED lines=8> */
[----:B------:R-:W-:Y:S01]  /*0a60*/  LEA.HI.SX32 R157, R0, R3, 0x1e ;  /* 0x00000003009d7211 */ /* 0x000fe200078ff2ff */
[----:B0-----:R-:W-:Y:S02]  /*0a70*/  IMAD.WIDE R208, R2, 0x4, R208 ;  /* 0x0000000402d07825 */ /* 0x001fe400078e02d0 */
[----:B------:R-:W0:Y:S04]  /*0a80*/  @P0 LDC.64 R170, c[0x0][0x230] ;  /* 0x00008c00ffaa0b82 */ /* 0x000e280000000a00 */
[----:B-----5:R-:W5:Y:S01]  /*0a90*/  LDG.E R208, desc[UR4][R208.64] ;  /* 0x00000004d0d07981 */ /* 0x020f62000c1e1900 */
[----:B-1----:R-:W-:-:S05]  /*0aa0*/  @P0 IMAD.WIDE.U32 R162, R157, 0x10, R162 ;  /* 0x000000109da20825 */ /* 0x002fca00078e00a2 */
[----:B------:R1:W2:Y:S02]  /*0ab0*/  @P0 LDG.E.128 R148, desc[UR4][R162.64] ;  /* 0x00000004a2940981 */ /* 0x0002a4000c1e1d00 */
[----:B-1----:R-:W1:Y:S01]  /*0ac0*/  LDC.64 R162, c[0x0][0x238] ;  /* 0x00008e00ffa27b82 */ /* 0x002e620000000a00 */
[----:B---3--:R-:W-:-:S13]  /*0ad0*/  ISETP.GE.AND P5, PT, R156, 0x1, PT ;  /* 0x000000019c00780c */ /* 0x008fda0003fa6270 */
[----:B------:R-:W-:Y:S01]  /*0ae0*/  @P5 IADD3 R0, R156, -0x1, RZ ;  /* 0xffffffff9c005810 */ /* 0x000fe20007ffe0ff */
[----:B------:R-:W3:Y:S04]  /*0af0*/  @P5 LDC.64 R158, c[0x0][0x220] ;  /* 0x00008800ff9e5b82 */ /* 0x000ee80000000a00 */
[----:B------:R-:W-:Y:S01]  /*0b00*/  @P5 IMAD R0, R0, R161, RZ ;  /* 0x000000a100005224 */ /* 0x000fe200078e02ff */
[----:B------:R-:W-:-:S04]  /*0b10*/  ISETP.GT.AND P6, PT, R156, RZ, PT ;  /* 0x000000ff9c00720c */ /* 0x000fc80003fc4270 */
[----:B------:R-:W-:-:S04]  /*0b20*/  @P5 SHF.R.S32.HI R165, RZ, 0x1f, R0 ;  /* 0x0000001fffa55819 */ /* 0x000fc80000011400 */
[----:B------:R-:W-:Y:S01]  /*0b30*/  @P5 LEA.HI R156, R165, R0, RZ, 0x2 ;  /* 0x00000000a59c5211 */ /* 0x000fe200078f10ff */
[----:B------:R-:W-:-:S06]  /*0b40*/  HFMA2.MMA R0, -RZ, RZ, 0, 0 ;  /* 0x00000000ff007435 */ /* 0x000fcc00000001ff */
[----:B------:R-:W-:-:S05]  /*0b50*/  @P5 LEA.HI.SX32 R0, R156, R3, 0x1e ;  /* 0x000000039c005211 */ /* 0x000fca00078ff2ff */
[----:B---3--:R-:W-:-:S05]  /*0b60*/  @P5 IMAD.WIDE.U32 R158, R0, 0x10, R158 ;  /* 0x00000010009e5825 */ /* 0x008fca00078e009e */
[----:B------:R3:W5:Y:S01]  /*0b70*/  @P5 LDG.E.128 R152, desc[UR4][R158.64] ;  /* 0x000000049e985981 */ /* 0x000762000c1e1d00 */
[----:B------:R-:W-:-:S04]  /*0b80*/  @!P6 ISETP.NE.U32.AND P1, PT, R210, RZ, PT ;  /* 0x000000ffd200e20c */ /* 0x000fc80003f25070 */
[----:B------:R-:W-:Y:S02]  /*0b90*/  @!P6 ISETP.NE.AND.EX P2, PT, R211, RZ, PT, P1 ;  /* 0x000000ffd300e20c */ /* 0x000fe40003f45310 */
[C---:B------:R-:W-:Y:S02]  /*0ba0*/  @!P6 ISETP.NE.U32.AND P3, PT, R210.reuse, RZ, PT ;  /* 0x000000ffd200e20c */ /* 0x040fe40003f65070 */
[----:B--2---:R-:W-:Y:S02]  /*0bb0*/  @!P6 FSEL R165, R149, RZ, P2 ;  /* 0x000000ff95a5e208 */ /* 0x004fe40001000000 */
[C---:B------:R-:W-:Y:S02]  /*0bc0*/  @!P6 ISETP.NE.U32.AND P1, PT, R210.reuse, RZ, PT ;  /* 0x000000ffd200e20c */ /* 0x040fe40003f25070 */
[----:B------:R-:W-:Y:S02]  /*0bd0*/  @!P6 ISETP.NE.U32.AND P2, PT, R210, RZ, PT ;  /* 0x000000ffd200e20c */ /* 0x000fe40003f45070 */
[----:B------:R-:W-:Y:S01]  /*0be0*/  IADD3 R177, R157, 0x20, RZ ;  /* 0x000000209db17810 */ /* 0x000fe20007ffe0ff */
[----:B------:R-:W-:Y:S01]  /*0bf0*/  BSSY B0, `(.L_x_40642) ;  /* 0x000000d000007945 */ /* 0x000fe20003800000 */
[----:B------:R-:W-:-:S02]  /*0c00*/  @!P6 ISETP.NE.AND.EX P3, PT, R211, RZ, PT, P3 ;  /* 0x000000ffd300e20c */ /* 0x000fc40003f65330 */
[C---:B------:R-:W-:Y:S02]  /*0c10*/  @!P6 ISETP.NE.AND.EX P1, PT, R211.reuse, RZ, PT, P1 ;  /* 0x000000ffd300e20c */ /* 0x040fe40003f25310 */
[----:B------:R-:W-:Y:S01]  /*0c20*/  @!P6 ISETP.NE.AND.EX P2, PT, R211, RZ, PT, P2 ;  /* 0x000000ffd300e20c */ /* 0x000fe20003f45320 */
[----:B-1----:R-:W-:Y:S01]  /*0c30*/  IMAD.WIDE.U32 R168, R157, 0x10, R162 ;  /* 0x000000109da87825 */ /* 0x002fe200078e00a2 */
[----:B------:R-:W-:Y:S02]  /*0c40*/  @!P6 FSEL R166, R150, RZ, P1 ;  /* 0x000000ff96a6e208 */ /* 0x000fe40000800000 */
[----:B------:R-:W-:Y:S01]  /*0c50*/  @!P6 FSEL R167, R151, RZ, P2 ;  /* 0x000000ff97a7e208 */ /* 0x000fe20001000000 */
[----:B0-----:R-:W-:Y:S01]  /*0c60*/  @P0 IMAD.WIDE.U32 R170, R177, 0x10, R170 ;  /* 0x00000010b1aa0825 */ /* 0x001fe200078e00aa */
[----:B------:R-:W-:Y:S01]  /*0c70*/  @!P6 FSEL R164, R148, RZ, P3 ;  /* 0x000000ff94a4e208 */ /* 0x000fe20001800000 */
[----:B---3--:R-:W-:Y:S06]  /*0c80*/  @!P6 BRA `(.L_x_40643) ;  /* 0x00000000000ce947 */ /* 0x008fec0003800000 */
[----:B-----5:R-:W-:-:S04]  /*0c90*/  FMUL.FTZ R159, R152, UR6 ;  /* 0x00000006989f7c20 */ /* 0x020fc80008410000 */
[----:B------:R-:W-:-:S04]  /*0ca0*/  FMUL.FTZ R164, R56, R159 ;  /* 0x0000009f38a47220 */ /* 0x000fc80000410000 */
[----:B------:R-:W-:-:S07]  /*0cb0*/  @P0 FADD.FTZ R164, R148, R164 ;  /* 0x000000a494a40221 */ /* 0x000fce0000010000 */
.L_x_40643:
[----:B------:R-:W-:Y:S05]  /*0cc0*/  BSYNC B0 ;  /* 0x0000000000007941 */ /* 0x000fea0003800000 */
.L_x_40642:
[----:B------:R-:W-:Y:S04]  /*0cd0*/  BSSY B0, `(.L_x_40644) ;  /* 0x0000005000007945 */ /* 0x000fe80003800000 */
[----:B------:R-:W-:Y:S05]  /*0ce0*/  @!P6 BRA `(.L_x_40645) ;  /* 0x00000000000ce947 */ /* 0x000fea0003800000 */
[----:B-----5:R-:W-:-:S04]  /*0cf0*/  FMUL.FTZ R156, R153, UR6 ;  /* 0x00000006999c7c20 */ /* 0x020fc80008410000 */
[----:B------:R-:W-:-:S04]  /*0d00*/  FMUL.FTZ R165, R57, R156 ;  /* 0x0000009c39a57220 */ /* 0x000fc80000410000 */
[----:B------:R-:W-:-:S07]  /*0d10*/  @P0 FADD.FTZ R165, R149, R165 ;  /* 0x000000a595a50221 */ /* 0x000fce0000010000 */
.L_x_40645:
[----:B------:R-:W-:Y:S05]  /*0d20*/  BSYNC B0 ;  /* 0x0000000000007941 */ /* 0x000fea0003800000 */
.L_x_40644:
[----:B------:R-:W-:Y:S04]  /*0d30*/  BSSY B0, `(.L_x_40646) ;  /* 0x0000005000007945 */ /* 0x000fe80003800000 */
[----:B------:R-:W-:Y:S05]  /*0d40*/  @!P6 BRA `(.L_x_40647) ;  /* 0x00000000000ce947 */ /* 0x000fea0003800000 */
[----:B-----5:R-:W-:-:S04]  /*0d50*/  FMUL.FTZ R159, R154, UR6 ;  /* 0x000000069a9f7c20 */ /* 0x020fc80008410000 */
[----:B------:R-:W-:-:S04]  /*0d60*/  FMUL.FTZ R166, R58, R159 ;  /* 0x0000009f3aa67220 */ /* 0x000fc80000410000 */
[----:B------:R-:W-:-:S07]  /*0d70*/  @P0 FADD.FTZ R166, R150, R166 ;  /* 0x000000a696a60221 */ /* 0x000fce0000010000 */
.L_x_40647:
[----:B------:R-:W-:Y:S05]  /*0d80*/  BSYNC B0 ;  /* 0x0000000000007941 */ /* 0x000fea0003800000 */
.L_x_40646:
[----:B------:R-:W-:Y:S04]  /*0d90*/  BSSY B0, `(.L_x_40648) ;  /* 0x0000005000007945 */ /* 0x000fe80003800000 */
[----:B------:R-:W-:Y:S05]  /*0da0*/  @!P6 BRA `(.L_x_40649) ;  /* 0x00000000000ce947 */ /* 0x000fea0003800000 */
[----:B-----5:R-:W-:-:S04]  /*0db0*/  FMUL.FTZ R156, R155, UR6 ;  /* 0x000000069b9c7c20 */ /* 0x020fc80008410000 */
[----:B------:R-:W-:-:S04]  /*0dc0*/  FMUL.FTZ R167, R59, R156 ;  /* 0x0000009c3ba77220 */ /* 0x000fc80000410000 */
[----:B------:R-:W-:-:S07]  /*0dd0*/  @P0 FADD.FTZ R167, R151, R167 ;  /* 0x000000a797a70221 */ /* 0x000fce0000010000 */
.L_x_40649:
[----:B------:R-:W-:Y:S05]  /*0de0*/  BSYNC B0 ;  /* 0x0000000000007941 */ /* 0x000fea0003800000 */
.L_x_40648:
[----:B------:R-:W0:Y:S01]  /*0df0*/  @P5 LDC.64 R158, c[0x0][0x220] ;  /* 0x00008800ff9e5b82 */ /* 0x000e220000000a00 */
[----:B------:R1:W-:Y:S01]  /*0e00*/  STG.E.128 desc[UR4][R168.64], R164 ;  /* 0x000000a4a8007986 */ /* 0x0003e2000c101d04 */
[----:B------:R-:W-:-:S03]  /*0e10*/  @P5 IADD3 R173, R0, 0x20, RZ ;  /* 0x0000002000ad5810 */ /* 0x000fc60007ffe0ff */
[----:B------:R-:W1:Y:S01]  /*0e20*/  @P0 LDG.E.128 R148, desc[UR4][R170.64] ;  /* 0x00000004aa940981 */ /* 0x000e62000c1e1d00 */
        /* <DEDUP_REMOVED lines=12> */
[----:B--2---:R-:W-:Y:S01]  /*0ef0*/  @P0 IMAD.WIDE.U32 R174, R181, 0x10, R174 ;  /* 0x00000010b5ae0825 */ /* 0x004fe200078e00ae */
[----:B-1----:R-:W-:-:S02]  /*0f00*/  @!P6 FSEL R169, R149, RZ, P2 ;  /* 0x000000ff95a9e208 */ /* 0x002fc40001000000 */
[----:B------:R-:W-:Y:S02]  /*0f10*/  @!P6 ISETP.NE.U32.AND P2, PT, R210, RZ, PT ;  /* 0x000000ffd200e20c */ /* 0x000fe40003f45070 */
[----:B------:R-:W-:Y:S02]  /*0f20*/  @!P6 FSEL R170, R150, RZ, P1 ;  /* 0x000000ff96aae208 */ /* 0x000fe40000800000 */
[----:B------:R-:W-:Y:S02]  /*0f30*/  @!P6 ISETP.NE.AND.EX P2, PT, R211, RZ, PT, P2 ;  /* 0x000000ffd300e20c */ /* 0x000fe40003f45320 */
[----:B------:R-:W-:Y:S02]  /*0f40*/  @!P6 FSEL R168, R148, RZ, P3 ;  /* 0x000000ff94a8e208 */ /* 0x000fe40001800000 */
[----:B------:R-:W-:Y:S01]  /*0f50*/  @!P6 FSEL R171, R151, RZ, P2 ;  /* 0x000000ff97abe208 */ /* 0x000fe20001000000 */
[----:B0-----:R-:W-:Y:S08]  /*0f60*/  @!P6 BRA `(.L_x_40651) ;  /* 0x00000000000ce947 */ /* 0x001ff00003800000 */
[----:B-----5:R-:W-:-:S04]  /*0f70*/  FMUL.FTZ R159, R152, UR6 ;  /* 0x00000006989f7c20 */ /* 0x020fc80008410000 */
[----:B------:R-:W-:-:S04]  /*0f80*/  FMUL.FTZ R168, R60, R159 ;  /* 0x0000009f3ca87220 */ /* 0x000fc80000410000 */
[----:B------:R-:W-:-:S07]  /*0f90*/  @P0 FADD.FTZ R168, R148, R168 ;  /* 0x000000a894a80221 */ /* 0x000fce0000010000 */
.L_x_40651:
[----:B------:R-:W-:Y:S05]  /*0fa0*/  BSYNC B0 ;  /* 0x0000000000007941 */ /* 0x000fea0003800000 */
.L_x_40650:
[----:B------:R-:W-:Y:S04]  /*0fb0*/  BSSY B0, `(.L_x_40652) ;  /* 0x0000005000007945 */ /* 0x000fe80003800000 */
[----:B------:R-:W-:Y:S05]  /*0fc0*/  @!P6 BRA `(.L_x_40653) ;  /* 0x00000000000ce947 */ /* 0x000fea0003800000 */
[----:B-----5:R-:W-:-:S04]  /*0fd0*/  FMUL.FTZ R156, R153, UR6 ;  /* 0x00000006999c7c20 */ /* 0x020fc80008410000 */
[----:B------:R-:W-:-:S04]  /*0fe0*/  FMUL.FTZ R169, R61, R156 ;  /* 0x0000009c3da97220 */ /* 0x000fc80000410000 */
[----:B------:R-:W-:-:S07]  /*0ff0*/  @P0 FADD.FTZ R169, R149, R169 ;  /* 0x000000a995a90221 */ /* 0x000fce0000010000 */
.L_x_40653:
[----:B------:R-:W-:Y:S05]  /*1000*/  BSYNC B0 ;  /* 0x0000000000007941 */ /* 0x000fea0003800000 */
.L_x_40652:
[----:B------:R-:W-:Y:S04]  /*1010*/  BSSY B0, `(.L_x_40654) ;  /* 0x0000005000007945 */ /* 0x000fe80003800000 */
[----:B------:R-:W-:Y:S05]  /*1020*/  @!P6 BRA `(.L_x_40655) ;  /* 0x00000000000ce947 */ /* 0x000fea0003800000 */
[----:B-----5:R-:W-:-:S04]  /*1030*/  FMUL.FTZ R159, R154, UR6 ;  /* 0x000000069a9f7c20 */ /* 0x020fc80008410000 */
[----:B------:R-:W-:-:S04]  /*1040*/  FMUL.FTZ R170, R62, R159 ;  /* 0x0000009f3eaa7220 */ /* 0x000fc80000410000 */
[----:B------:R-:W-:-:S07]  /*1050*/  @P0 FADD.FTZ R170, R150, R170 ;  /* 0x000000aa96aa0221 */ /* 0x000fce0000010000 */
.L_x_40655:
[----:B------:R-:W-:Y:S05]  /*1060*/  BSYNC B0 ;  /* 0x0000000000007941 */ /* 0x000fea0003800000 */
.L_x_40654:
[----:B------:R-:W-:Y:S04]  /*1070*/  BSSY B0, `(.L_x_40656) ;  /* 0x0000005000007945 */ /* 0x000fe80003800000 */
[----:B------:R-:W-:Y:S05]  /*1080*/  @!P6 BRA `(.L_x_40657) ;  /* 0x00000000000ce947 */ /* 0x000fea0003800000 */
[----:B-----5:R-:W-:-:S04]  /*1090*/  FMUL.FTZ R156, R155, UR6 ;  /* 0x000000069b9c7c20 */ /* 0x020fc80008410000 */
[----:B------:R-:W-:-:S04]  /*10a0*/  FMUL.FTZ R171, R63, R156 ;  /* 0x0000009c3fab7220 */ /* 0x000fc80000410000 */
[----:B------:R-:W-:-:S07]  /*10b0*/  @P0 FADD.FTZ R171, R151, R171 ;  /* 0x000000ab97ab0221 */ /* 0x000fce0000010000 */
.L_x_40657:
[----:B------:R-:W-:Y:S05]  /*10c0*/  BSYNC B0 ;  /* 0x0000000000007941 */ /* 0x000fea0003800000 */
.L_x_40656:
        /* <DEDUP_REMOVED lines=27> */
.L_x_40659:
[----:B------:R-:W-:Y:S05]  /*1280*/  BSYNC B0 ;  /* 0x0000000000007941 */ /* 0x000fea0003800000 */
.L_x_40658:
[----:B------:R-:W-:Y:S04]  /*1290*/  BSSY B0, `(.L_x_40660) ;  /* 0x0000005000007945 */ /* 0x000fe80003800000 */
[----:B------:R-:W-:Y:S05]  /*12a0*/  @!P6 BRA `(.L_x_40661) ;  /* 0x00000000000ce947 */ /* 0x000fea0003800000 */
[----:B-----5:R-:W-:-:S04]  /*12b0*/  FMUL.FTZ R156, R153, UR6 ;  /* 0x00000006999c7c20 */ /* 0x020fc80008410000 */
[----:B------:R-:W-:-:S04]  /*12c0*/  FMUL.FTZ R173, R65, R156 ;  /* 0x0000009c41ad7220 */ /* 0x000fc80000410000 */
[----:B------:R-:W-:-:S07]  /*12d0*/  @P0 FADD.FTZ R173, R149, R173 ;  /* 0x000000ad95ad0221 */ /* 0x000fce0000010000 */
.L_x_40661:
[----:B------:R-:W-:Y:S05]  /*12e0*/  BSYNC B0 ;  /* 0x0000000000007941 */ /* 0x000fea0003800000 */
.L_x_40660:
[----:B------:R-:W-:Y:S04]  /*12f0*/  BSSY B0, `(.L_x_40662) ;  /* 0x0000005000007945 */ /* 0x000fe80003800000 */
[----:B------:R-:W-:Y:S05]  /*1300*/  @!P6 BRA `(.L_x_40663) ;  /* 0x00000000000ce947 */ /* 0x000fea0003800000 */
[----:B-----5:R-:W-:-:S04]  /*1310*/  FMUL.FTZ R159, R154, UR6 ;  /* 0x000000069a9f7c20 */ /* 0x020fc80008410000 */
[----:B------:R-:W-:-:S04]  /*1320*/  FMUL.FTZ R174, R66, R159 ;  /* 0x0000009f42ae7220 */ /* 0x000fc80000410000 */
[----:B------:R-:W-:-:S07]  /*1330*/  @P0 FADD.FTZ R174, R150, R174 ;  /* 0x000000ae96ae0221 */ /* 0x000fce0000010000 */
.L_x_40663:
[----:B------:R-:W-:Y:S05]  /*1340*/  BSYNC B0 ;  /* 0x0000000000007941 */ /* 0x000fea0003800000 */
.L_x_40662:
[----:B------:R-:W-:Y:S04]  /*1350*/  BSSY B0, `(.L_x_40664) ;  /* 0x0000005000007945 */ /* 0x000fe80003800000 */
[----:B------:R-:W-:Y:S05]  /*1360*/  @!P6 BRA `(.L_x_40665) ;  /* 0x00000000000ce947 */ /* 0x000fea0003800000 */
[----:B-----5:R-:W-:-:S04]  /*1370*/  FMUL.FTZ R156, R155, UR6 ;  /* 0x000000069b9c7c20 */ /* 0x020fc80008410000 */
[----:B------:R-:W-:-:S04]  /*1380*/  FMUL.FTZ R175, R67, R156 ;  /* 0x0000009c43af7220 */ /* 0x000fc80000410000 */
[----:B------:R-:W-:-:S07]  /*1390*/  @P0 FADD.FTZ R175, R151, R175 ;  /* 0x000000af97af0221 */ /* 0x000fce0000010000 */
.L_x_40665:
[----:B------:R-:W-:Y:S05]  /*13a0*/  BSYNC B0 ;  /* 0x0000000000007941 */ /* 0x000fea0003800000 */
.L_x_40664:
        /* <DEDUP_REMOVED lines=27> */
.L_x_40667:
[----:B------:R-:W-:Y:S05]  /*1560*/  BSYNC B0 ;  /* 0x0000000000007941 */ /* 0x000fea0003800000 */
.L_x_40666:
[----:B------:R-:W-:Y:S04]  /*1570*/  BSSY B0, `(.L_x_40668) ;  /* 0x0000005000007945 */ /* 0x000fe80003800000 */
[----:B------:R-:W-:Y:S05]  /*1580*/  @!P6 BRA `(.L_x_40669) ;  /* 0x00000000000ce947 */ /* 0x000fea0003800000 */
[----:B-----5:R-:W-:-:S04]  /*1590*/  FMUL.FTZ R156, R153, UR6 ;  /* 0x00000006999c7c20 */ /* 0x020fc80008410000 */
[----:B------:R-:W-:-:S04]  /*15a0*/  FMUL.FTZ R177, R69, R156 ;  /* 0x0000009c45b17220 */ /* 0x000fc80000410000 */
[----:B------:R-:W-:-:S07]  /*15b0*/  @P0 FADD.FTZ R177, R149, R177 ;  /* 0x000000b195b10221 */ /* 0x000fce0000010000 */
.L_x_40669:
[----:B------:R-:W-:Y:S05]  /*15c0*/  BSYNC B0 ;  /* 0x0000000000007941 */ /* 0x000fea0003800000 */
.L_x_40668:
[----:B------:R-:W-:Y:S04]  /*15d0*/  BSSY B0, `(.L_x_40670) ;  /* 0x0000005000007945 */ /* 0x000fe80003800000 */
[----:B------:R-:W-:Y:S05]  /*15e0*/  @!P6 BRA `(.L_x_40671) ;  /* 0x00000000000ce947 */ /* 0x000fea0003800000 */
[----:B-----5:R-:W-:-:S04]  /*15f0*/  FMUL.FTZ R159, R154, UR6 ;  /* 0x000000069a9f7c20 */ /* 0x020fc80008410000 */
[----:B------:R-:W-:-:S04]  /*1600*/  FMUL.FTZ R178, R70, R159 ;  /* 0x0000009f46b27220 */ /* 0x000fc80000410000 */
[----:B------:R-:W-:-:S07]  /*1610*/  @P0 FADD.FTZ R178, R150, R178 ;  /* 0x000000b296b20221 */ /* 0x000fce0000010000 */
.L_x_40671:
[----:B------:R-:W-:Y:S05]  /*1620*/  BSYNC B0 ;  /* 0x0000000000007941 */ /* 0x000fea0003800000 */
.L_x_40670:
[----:B------:R-:W-:Y:S04]  /*1630*/  BSSY B0, `(.L_x_40672) ;  /* 0x0000005000007945 */ /* 0x000fe80003800000 */
[----:B------:R-:W-:Y:S05]  /*1640*/  @!P6 BRA `(.L_x_40673) ;  /* 0x00000000000ce947 */ /* 0x000fea0003800000 */
[----:B-----5:R-:W-:-:S04]  /*1650*/  FMUL.FTZ R156, R155, UR6 ;  /* 0x000000069b9c7c20 */ /* 0x020fc80008410000 */
[----:B------:R-:W-:-:S04]  /*1660*/  FMUL.FTZ R179, R71, R156 ;  /* 0x0000009c47b37220 */ /* 0x000fc80000410000 */
[----:B------:R-:W-:-:S07]  /*1670*/  @P0 FADD.FTZ R179, R151, R179 ;  /* 0x000000b397b30221 */ /* 0x000fce0000010000 */
.L_x_40673:
[----:B------:R-:W-:Y:S05]  /*1680*/  BSYNC B0 ;  /* 0x0000000000007941 */ /* 0x000fea0003800000 */
.L_x_40672:
        /* <DEDUP_REMOVED lines=27> */
.L_x_40675:
[----:B------:R-:W-:Y:S05]  /*1840*/  BSYNC B0 ;  /* 0x0000000000007941 */ /* 0x000fea0003800000 */
.L_x_40674:
[----:B------:R-:W-:Y:S04]  /*1850*/  BSSY B0, `(.L_x_40676) ;  /* 0x0000005000007945 */ /* 0x000fe80003800000 */
[----:B------:R-:W-:Y:S05]  /*1860*/  @!P6 BRA `(.L_x_40677) ;  /* 0x00000000000ce947 */ /* 0x000fea0003800000 */
[----:B-----5:R-:W-:-:S04]  /*1870*/  FMUL.FTZ R156, R153, UR6 ;  /* 0x00000006999c7c20 */ /* 0x020fc80008410000 */
[----:B------:R-:W-:-:S04]  /*1880*/  FMUL.FTZ R181, R73, R156 ;  /* 0x0000009c49b57220 */ /* 0x000fc80000410000 */
[----:B------:R-:W-:-:S07]  /*1890*/  @P0 FADD.FTZ R181, R149, R181 ;  /* 0x000000b595b50221 */ /* 0x000fce0000010000 */
.L_x_40677:
[----:B------:R-:W-:Y:S05]  /*18a0*/  BSYNC B0 ;  /* 0x0000000000007941 */ /* 0x000fea0003800000 */
.L_x_40676:
[----:B------:R-:W-:Y:S04]  /*18b0*/  BSSY B0, `(.L_x_40678) ;  /* 0x0000005000007945 */ /* 0x000fe80003800000 */
[----:B------:R-:W-:Y:S05]  /*18c0*/  @!P6 BRA `(.L_x_40679) ;  /* 0x00000000000ce947 */ /* 0x000fea0003800000 */
[----:B-----5:R-:W-:-:S04]  /*18d0*/  FMUL.FTZ R159, R154, UR6 ;  /* 0x000000069a9f7c20 */ /* 0x020fc80008410000 */
[----:B------:R-:W-:-:S04]  /*18e0*/  FMUL.FTZ R182, R74, R159 ;  /* 0x0000009f4ab67220 */ /* 0x000fc80000410000 */
[----:B------:R-:W-:-:S07]  /*18f0*/  @P0 FADD.FTZ R182, R150, R182 ;  /* 0x000000b696b60221 */ /* 0x000fce0000010000 */
.L_x_40679:
[----:B------:R-:W-:Y:S05]  /*1900*/  BSYNC B0 ;  /* 0x0000000000007941 */ /* 0x000fea0003800000 */
.L_x_40678:
[----:B------:R-:W-:Y:S04]  /*1910*/  BSSY B0, `(.L_x_40680) ;  /* 0x0000005000007945 */ /* 0x000fe80003800000 */
[----:B------:R-:W-:Y:S05]  /*1920*/  @!P6 BRA `(.L_x_40681) ;  /* 0x00000000000ce947 */ /* 0x000fea0003800000 */
[----:B-----5:R-:W-:-:S04]  /*1930*/  FMUL.FTZ R156, R155, UR6 ;  /* 0x000000069b9c7c20 */ /* 0x020fc80008410000 */
[----:B------:R-:W-:-:S04]  /*1940*/  FMUL.FTZ R183, R75, R156 ;  /* 0x0000009c4bb77220 */ /* 0x000fc80000410000 */
[----:B------:R-:W-:-:S07]  /*1950*/  @P0 FADD.FTZ R183, R151, R183 ;  /* 0x000000b797b70221 */ /* 0x000fce0000010000 */
.L_x_40681:
[----:B------:R-:W-:Y:S05]  /*1960*/  BSYNC B0 ;  /* 0x0000000000007941 */ /* 0x000fea0003800000 */
.L_x_40680:
        /* <DEDUP_REMOVED lines=27> */
.L_x_40683:
[----:B------:R-:W-:Y:S05]  /*1b20*/  BSYNC B0 ;  /* 0x0000000000007941 */ /* 0x000fea0003800000 */
.L_x_40682:
[----:B------:R-:W-:Y:S04]  /*1b30*/  BSSY B0, `(.L_x_40684) ;  /* 0x0000005000007945 */ /* 0x000fe80003800000 */
[----:B------:R-:W-:Y:S05]  /*1b40*/  @!P6 BRA `(.L_x_40685) ;  /* 0x00000000000ce947 */ /* 0x000fea0003800000 */
[----:B-----5:R-:W-:-:S04]  /*1b50*/  FMUL.FTZ R156, R153, UR6 ;  /* 0x00000006999c7c20 */ /* 0x020fc80008410000 */
[----:B------:R-:W-:-:S04]  /*1b60*/  FMUL.FTZ R185, R77, R156 ;  /* 0x0000009c4db97220 */ /* 0x000fc80000410000 */
[----:B------:R-:W-:-:S07]  /*1b70*/  @P0 FADD.FTZ R185, R149, R185 ;  /* 0x000000b995b90221 */ /* 0x000fce0000010000 */
.L_x_40685:
[----:B------:R-:W-:Y:S05]  /*1b80*/  BSYNC B0 ;  /* 0x0000000000007941 */ /* 0x000fea0003800000 */
.L_x_40684:
[----:B------:R-:W-:Y:S04]  /*1b90*/  BSSY B0, `(.L_x_40686) ;  /* 0x0000005000007945 */ /* 0x000fe80003800000 */
[----:B------:R-:W-:Y:S05]  /*1ba0*/  @!P6 BRA `(.L_x_40687) ;  /* 0x00000000000ce947 */ /* 0x000fea0003800000 */
[----:B-----5:R-:W-:-:S04]  /*1bb0*/  FMUL.FTZ R159, R154, UR6 ;  /* 0x000000069a9f7c20 */ /* 0x020fc80008410000 */
[----:B------:R-:W-:-:S04]  /*1bc0*/  FMUL.FTZ R186, R78, R159 ;  /* 0x0000009f4eba7220 */ /* 0x000fc80000410000 */
[----:B------:R-:W-:-:S07]  /*1bd0*/  @P0 FADD.FTZ R186, R150, R186 ;  /* 0x000000ba96ba0221 */ /* 0x000fce0000010000 */
.L_x_40687:
[----:B------:R-:W-:Y:S05]  /*1be0*/  BSYNC B0 ;  /* 0x0000000000007941 */ /* 0x000fea0003800000 */
.L_x_40686:
[----:B------:R-:W-:Y:S04]  /*1bf0*/  BSSY B0, `(.L_x_40688) ;  /* 0x0000005000007945 */ /* 0x000fe80003800000 */
[----:B------:R-:W-:Y:S05]  /*1c00*/  @!P6 BRA `(.L_x_40689) ;  /* 0x00000000000ce947 */ /* 0x000fea0003800000 */
[----:B-----5:R-:W-:-:S04]  /*1c10*/  FMUL.FTZ R156, R155, UR6 ;  /* 0x000000069b9c7c20 */ /* 0x020fc80008410000 */
[----:B------:R-:W-:-:S04]  /*1c20*/  FMUL.FTZ R187, R79, R156 ;  /* 0x0000009c4fbb7220 */ /* 0x000fc80000410000 */
[----:B------:R-:W-:-:S07]  /*1c30*/  @P0 FADD.FTZ R187, R151, R187 ;  /* 0x000000bb97bb0221 */ /* 0x000fce0000010000 */
.L_x_40689:
[----:B------:R-:W-:Y:S05]  /*1c40*/  BSYNC B0 ;  /* 0x0000000000007941 */ /* 0x000fea0003800000 */
.L_x_40688:
        /* <DEDUP_REMOVED lines=27> */
.L_x_40691:
[----:B------:R-:W-:Y:S05]  /*1e00*/  BSYNC B0 ;  /* 0x0000000000007941 */ /* 0x000fea0003800000 */
.L_x_40690:
[----:B------:R-:W-:Y:S04]  /*1e10*/  BSSY B0, `(.L_x_40692) ;  /* 0x0000005000007945 */ /* 0x000fe80003800000 */
[----:B------:R-:W-:Y:S05]  /*1e20*/  @!P6 BRA `(.L_x_40693) ;  /* 0x00000000000ce947 */ /* 0x000fea0003800000 */
[----:B-----5:R-:W-:-:S04]  /*1e30*/  FMUL.FTZ R156, R153, UR6 ;  /* 0x00000006999c7c20 */ /* 0x020fc80008410000 */
[----:B------:R-:W-:-:S04]  /*1e40*/  FMUL.FTZ R189, R81, R156 ;  /* 0x0000009c51bd7220 */ /* 0x000fc80000410000 */
[----:B------:R-:W-:-:S07]  /*1e50*/  @P0 FADD.FTZ R189, R149, R189 ;  /* 0x000000bd95bd0221 */ /* 0x000fce0000010000 */
.L_x_40693:
[----:B------:R-:W-:Y:S05]  /*1e60*/  BSYNC B0 ;  /* 0x0000000000007941 */ /* 0x000fea0003800000 */
.L_x_40692:
[----:B------:R-:W-:Y:S04]  /*1e70*/  BSSY B0, `(.L_x_40694) ;  /* 0x0000005000007945 */ /* 0x000fe80003800000 */
[----:B------:R-:W-:Y:S05]  /*1e80*/  @!P6 BRA `(.L_x_40695) ;  /* 0x00000000000ce947 */ /* 0x000fea0003800000 */
[----:B-----5:R-:W-:-:S04]  /*1e90*/  FMUL.FTZ R159, R154, UR6 ;  /* 0x000000069a9f7c20 */ /* 0x020fc80008410000 */
[----:B------:R-:W-:-:S04]  /*1ea0*/  FMUL.FTZ R190, R82, R159 ;  /* 0x0000009f52be7220 */ /* 0x000fc80000410000 */
[----:B------:R-:W-:-:S07]  /*1eb0*/  @P0 FADD.FTZ R190, R150, R190 ;  /* 0x000000be96be0221 */ /* 0x000fce0000010000 */
.L_x_40695:
[----:B------:R-:W-:Y:S05]  /*1ec0*/  BSYNC B0 ;  /* 0x0000000000007941 */ /* 0x000fea0003800000 */
.L_x_40694:
[----:B------:R-:W-:Y:S04]  /*1ed0*/  BSSY B0, `(.L_x_40696) ;  /* 0x0000005000007945 */ /* 0x000fe80003800000 */
[----:B------:R-:W-:Y:S05]  /*1ee0*/  @!P6 BRA `(.L_x_40697) ;  /* 0x00000000000ce947 */ /* 0x000fea0003800000 */
[----:B-----5:R-:W-:-:S04]  /*1ef0*/  FMUL.FTZ R156, R155, UR6 ;  /* 0x000000069b9c7c20 */ /* 0x020fc80008410000 */
[----:B------:R-:W-:-:S04]  /*1f00*/  FMUL.FTZ R191, R83, R156 ;  /* 0x0000009c53bf7220 */ /* 0x000fc80000410000 */
[----:B------:R-:W-:-:S07]  /*1f10*/  @P0 FADD.FTZ R191, R151, R191 ;  /* 0x000000bf97bf0221 */ /* 0x000fce0000010000 */
.L_x_40697:
[----:B------:R-:W-:Y:S05]  /*1f20*/  BSYNC B0 ;  /* 0x0000000000007941 */ /* 0x000fea0003800000 */
.L_x_40696:
        /* <DEDUP_REMOVED lines=27> */
.L_x_40699:
[----:B------:R-:W-:Y:S05]  /*20e0*/  BSYNC B0 ;  /* 0x0000000000007941 */ /* 0x000fea0003800000 */
.L_x_40698:
[----:B------:R-:W-:Y:S04]  /*20f0*/  BSSY B0, `(.L_x_40700) ;  /* 0x0000005000007945 */ /* 0x000fe80003800000 */
[----:B------:R-:W-:Y:S05]  /*2100*/  @!P6 BRA `(.L_x_40701) ;  /* 0x00000000000ce947 */ /* 0x000fea0003800000 */
[----:B-----5:R-:W-:-:S04]  /*2110*/  FMUL.FTZ R156, R153, UR6 ;  /* 0x00000006999c7c20 */ /* 0x020fc80008410000 */
[----:B------:R-:W-:-:S04]  /*2120*/  FMUL.FTZ R193, R85, R156 ;  /* 0x0000009c55c17220 */ /* 0x000fc80000410000 */
[----:B------:R-:W-:-:S07]  /*2130*/  @P0 FADD.FTZ R193, R149, R193 ;  /* 0x000000c195c10221 */ /* 0x000fce0000010000 */
.L_x_40701:
[----:B------:R-:W-:Y:S05]  /*2140*/  BSYNC B0 ;  /* 0x0000000000007941 */ /* 0x000fea0003800000 */
.L_x_40700:
[----:B------:R-:W-:Y:S04]  /*2150*/  BSSY B0, `(.L_x_40702) ;  /* 0x0000005000007945 */ /* 0x000fe80003800000 */
[----:B------:R-:W-:Y:S05]  /*2160*/  @!P6 BRA `(.L_x_40703) ;  /* 0x00000000000ce947 */ /* 0x000fea0003800000 */
[----:B-----5:R-:W-:-:S04]  /*2170*/  FMUL.FTZ R159, R154, UR6 ;  /* 0x000000069a9f7c20 */ /* 0x020fc80008410000 */
[----:B------:R-:W-:-:S04]  /*2180*/  FMUL.FTZ R194, R86, R159 ;  /* 0x0000009f56c27220 */ /* 0x000fc80000410000 */
[----:B------:R-:W-:-:S07]  /*2190*/  @P0 FADD.FTZ R194, R150, R194 ;  /* 0x000000c296c20221 */ /* 0x000fce0000010000 */
.L_x_40703:
[----:B------:R-:W-:Y:S05]  /*21a0*/  BSYNC B0 ;  /* 0x0000000000007941 */ /* 0x000fea0003800000 */
.L_x_40702:
[----:B------:R-:W-:Y:S04]  /*21b0*/  BSSY B0, `(.L_x_40704) ;  /* 0x0000005000007945 */ /* 0x000fe80003800000 */
[----:B------:R-:W-:Y:S05]  /*21c0*/  @!P6 BRA `(.L_x_40705) ;  /* 0x00000000000ce947 */ /* 0x000fea0003800000 */
[----:B-----5:R-:W-:-:S04]  /*21d0*/  FMUL.FTZ R156, R155, UR6 ;  /* 0x000000069b9c7c20 */ /* 0x020fc80008410000 */
[----:B------:R-:W-:-:S04]  /*21e0*/  FMUL.FTZ R195, R87, R156 ;  /* 0x0000009c57c37220 */ /* 0x000fc80000410000 */
[----:B------:R-:W-:-:S07]  /*21f0*/  @P0 FADD.FTZ R195, R151, R195 ;  /* 0x000000c397c30221 */ /* 0x000fce0000010000 */
.L_x_40705:
[----:B------:R-:W-:Y:S05]  /*2200*/  BSYNC B0 ;  /* 0x0000000000007941 */ /* 0x000fea0003800000 */
.L_x_40704:
        /* <DEDUP_REMOVED lines=27> */
.L_x_40707:
[----:B------:R-:W-:Y:S05]  /*23c0*/  BSYNC B0 ;  /* 0x0000000000007941 */ /* 0x000fea0003800000 */
.L_x_40706:
[----:B------:R-:W-:Y:S04]  /*23d0*/  BSSY B0, `(.L_x_40708) ;  /* 0x0000005000007945 */ /* 0x000fe80003800000 */
[----:B------:R-:W-:Y:S05]  /*23e0*/  @!P6 BRA `(.L_x_40709) ;  /* 0x00000000000ce947 */ /* 0x000fea0003800000 */
[----:B-----5:R-:W-:-:S04]  /*23f0*/  FMUL.FTZ R156, R153, UR6 ;  /* 0x00000006999c7c20 */ /* 0x020fc80008410000 */
[----:B------:R-:W-:-:S04]  /*2400*/  FMUL.FTZ R197, R89, R156 ;  /* 0x0000009c59c57220 */ /* 0x000fc80000410000 */
[----:B------:R-:W-:-:S07]  /*2410*/  @P0 FADD.FTZ R197, R149, R197 ;  /* 0x000000c595c50221 */ /* 0x000fce0000010000 */
.L_x_40709:
[----:B------:R-:W-:Y:S05]  /*2420*/  BSYNC B0 ;  /* 0x0000000000007941 */ /* 0x000fea0003800000 */
.L_x_40708:
[----:B------:R-:W-:Y:S04]  /*2430*/  BSSY B0, `(.L_x_40710) ;  /* 0x0000005000007945 */ /* 0x000fe80003800000 */
[----:B------:R-:W-:Y:S05]  /*2440*/  @!P6 BRA `(.L_x_40711) ;  /* 0x00000000000ce947 */ /* 0x000fea0003800000 */
[----:B-----5:R-:W-:-:S04]  /*2450*/  FMUL.FTZ R159, R154, UR6 ;  /* 0x000000069a9f7c20 */ /* 0x020fc80008410000 */
[----:B------:R-:W-:-:S04]  /*2460*/  FMUL.FTZ R198, R90, R159 ;  /* 0x0000009f5ac67220 */ /* 0x000fc80000410000 */
[----:B------:R-:W-:-:S07]  /*2470*/  @P0 FADD.FTZ R198, R150, R198 ;  /* 0x000000c696c60221 */ /* 0x000fce0000010000 */
.L_x_40711:
[----:B------:R-:W-:Y:S05]  /*2480*/  BSYNC B0 ;  /* 0x0000000000007941 */ /* 0x000fea0003800000 */
.L_x_40710:
[----:B------:R-:W-:Y:S04]  /*2490*/  BSSY B0, `(.L_x_40712) ;  /* 0x0000005000007945 */ /* 0x000fe80003800000 */
[----:B------:R-:W-:Y:S05]  /*24a0*/  @!P6 BRA `(.L_x_40713) ;  /* 0x00000000000ce947 */ /* 0x000fea0003800000 */
[----:B-----5:R-:W-:-:S04]  /*24b0*/  FMUL.FTZ R156, R155, UR6 ;  /* 0x000000069b9c7c20 */ /* 0x020fc80008410000 */
[----:B------:R-:W-:-:S04]  /*24c0*/  FMUL.FTZ R199, R91, R156 ;  /* 0x0000009c5bc77220 */ /* 0x000fc80000410000 */
[----:B------:R-:W-:-:S07]  /*24d0*/  @P0 FADD.FTZ R199, R151, R199 ;  /* 0x000000c797c70221 */ /* 0x000fce0000010000 */
.L_x_40713:
[----:B------:R-:W-:Y:S05]  /*24e0*/  BSYNC B0 ;  /* 0x0000000000007941 */ /* 0x000fea0003800000 */
.L_x_40712:
[----:B------:R-:W0:Y:S01]  /*24f0*/  @P5 LDC.64 R158, c[0x0][0x220] ;  /* 0x00008800ff9e5b82 */ /* 0x000e220000000a00 */
[----:B------:R1:W-:Y:S01]  /*2500*/  STG.E.128 desc[UR4][R200.64], R196 ;  /* 0x000000c4c8007986 */ /* 0x0003e2000c101d04 */
[----:B------:R-:W-:-:S03]  /*2510*/  @P5 IADD3 R205, R0, 0x120, RZ ;  /* 0x0000012000cd5810 */ /* 0x000fc60007ffe0ff */
[----:B------:R-:W1:Y:S01]  /*2520*/  @P0 LDG.E.128 R148, desc[UR4][R202.64] ;  /* 0x00000004ca940981 */ /* 0x000e62000c1e1d00 */
[----:B------:R-:W-:Y:S02]  /*2530*/  @!P6 ISETP.NE.U32.AND P1, PT, R210, RZ, PT ;  /* 0x000000ffd200e20c */ /* 0x000fe40003f25070 */
[----:B------:R-:W2:Y:S01]  /*2540*/  @P0 LDC.64 R206, c[0x0][0x230] ;  /* 0x00008c00ffce0b82 */ /* 0x000ea20000000a00 */
[----:B0-----:R-:W-:-:S05]  /*2550*/  @P5 IMAD.WIDE.U32 R158, R205, 0x10, R158 ;  /* 0x00000010cd9e5825 */ /* 0x001fca00078e009e */
[----:B-----5:R0:W5:Y:S01]  /*2560*/  @P5 LDG.E.128 R152, desc[UR4][R158.64] ;  /* 0x000000049e985981 */ /* 0x020162000c1e1d00 */
[----:B------:R-:W-:Y:S01]  /*2570*/  @!P6 ISETP.NE.AND.EX P2, PT, R211, RZ, PT, P1 ;  /* 0x000000ffd300e20c */ /* 0x000fe20003f45310 */
[----:B------:R-:W-:Y:S01]  /*2580*/  BSSY B0, `(.L_x_40714) ;  /* 0x0000012000007945 */ /* 0x000fe20003800000 */
[C---:B------:R-:W-:Y:S01]  /*2590*/  @!P6 ISETP.NE.U32.AND P3, PT, R210.reuse, RZ, PT ;  /* 0x000000ffd200e20c */ /* 0x040fe20003f65070 */
[----:B------:R-:W-:Y:S01]  /*25a0*/  IMAD.WIDE.U32 R204, R209, 0x10, R162 ;  /* 0x00000010d1cc7825 */ /* 0x000fe200078e00a2 */
[----:B------:R-:W-:Y:S02]  /*25b0*/  @!P6 ISETP.NE.U32.AND P1, PT, R210, RZ, PT ;  /* 0x000000ffd200e20c */ /* 0x000fe40003f25070 */
        /* <DEDUP_REMOVED lines=14> */
.L_x_40715:
[----:B------:R-:W-:Y:S05]  /*26a0*/  BSYNC B0 ;  /* 0x0000000000007941 */ /* 0x000fea0003800000 */
.L_x_40714:
[----:B------:R-:W-:Y:S04]  /*26b0*/  BSSY B0, `(.L_x_40716) ;  /* 0x0000005000007945 */ /* 0x000fe80003800000 */
[----:B------:R-:W-:Y:S05]  /*26c0*/  @!P6 BRA `(.L_x_40717) ;  /* 0x00000000000ce947 */ /* 0x000fea0003800000 */
[----:B-----5:R-:W-:-:S04]  /*26d0*/  FMUL.FTZ R156, R153, UR6 ;  /* 0x00000006999c7c20 */ /* 0x020fc80008410000 */
[----:B------:R-:W-:-:S04]  /*26e0*/  FMUL.FTZ R201, R93, R156 ;  /* 0x0000009c5dc97220 */ /* 0x000fc80000410000 */
[----:B------:R-:W-:-:S07]  /*26f0*/  @P0 FADD.FTZ R201, R149, R201 ;  /* 0x000000c995c90221 */ /* 0x000fce0000010000 */
.L_x_40717:
[----:B------:R-:W-:Y:S05]  /*2700*/  BSYNC B0 ;  /* 0x0000000000007941 */ /* 0x000fea0003800000 */
.L_x_40716:
[----:B------:R-:W-:Y:S04]  /*2710*/  BSSY B0, `(.L_x_40718) ;  /* 0x0000005000007945 */ /* 0x000fe80003800000 */
[----:B------:R-:W-:Y:S05]  /*2720*/  @!P6 BRA `(.L_x_40719) ;  /* 0x00000000000ce947 */ /* 0x000fea0003800000 */
[----:B-----5:R-:W-:-:S04]  /*2730*/  FMUL.FTZ R159, R154, UR6 ;  /* 0x000000069a9f7c20 */ /* 0x020fc80008410000 */
[----:B------:R-:W-:-:S04]  /*2740*/  FMUL.FTZ R202, R94, R159 ;  /* 0x0000009f5eca7220 */ /* 0x000fc80000410000 */
[----:B------:R-:W-:-:S07]  /*2750*/  @P0 FADD.FTZ R202, R150, R202 ;  /* 0x000000ca96ca0221 */ /* 0x000fce0000010000 */
.L_x_40719:
[----:B------:R-:W-:Y:S05]  /*2760*/  BSYNC B0 ;  /* 0x0000000000007941 */ /* 0x000fea0003800000 */
.L_x_40718:
[----:B------:R-:W-:Y:S04]  /*2770*/  BSSY B0, `(.L_x_40720) ;  /* 0x0000005000007945 */ /* 0x000fe80003800000 */
[----:B------:R-:W-:Y:S05]  /*2780*/  @!P6 BRA `(.L_x_40721) ;  /* 0x00000000000ce947 */ /* 0x000fea0003800000 */
[----:B-----5:R-:W-:-:S04]  /*2790*/  FMUL.FTZ R156, R155, UR6 ;  /* 0x000000069b9c7c20 */ /* 0x020fc80008410000 */
[----:B------:R-:W-:-:S04]  /*27a0*/  FMUL.FTZ R203, R95, R156 ;  /* 0x0000009c5fcb7220 */ /* 0x000fc80000410000 */
[----:B------:R-:W-:-:S07]  /*27b0*/  @P0 FADD.FTZ R203, R151, R203 ;  /* 0x000000cb97cb0221 */ /* 0x000fce0000010000 */
.L_x_40721:
[----:B------:R-:W-:Y:S05]  /*27c0*/  BSYNC B0 ;  /* 0x0000000000007941 */ /* 0x000fea0003800000 */
.L_x_40720:
[----:B------:R0:W-:Y:S01]  /*27d0*/  STG.E.128 desc[UR4][R204.64], R200 ;  /* 0x000000c8cc007986 */ /* 0x0001e2000c101d04 */
[----:B------:R-:W1:Y:S03]  /*27e0*/  @P5 LDC.64 R158, c[0x0][0x220] ;  /* 0x00008800ff9e5b82 */ /* 0x000e660000000a00 */
[----:B------:R-:W0:Y:S01]  /*27f0*/  @P0 LDG.E.128 R148, desc[UR4][R206.64] ;  /* 0x00000004ce940981 */ /* 0x000e22000c1e1d00 */
[----:B------:R-:W-:-:S04]  /*2800*/  @P5 IADD3 R209, R0, 0x140, RZ ;  /* 0x0000014000d15810 */ /* 0x000fc80007ffe0ff */
[----:B------:R-:W2:Y:S01]  /*2810*/  @P0 LDC.64 R212, c[0x0][0x230] ;  /* 0x00008c00ffd40b82 */ /* 0x000ea20000000a00 */
[----:B------:R-:W-:-:S04]  /*2820*/  @!P6 ISETP.NE.U32.AND P1, PT, R210, RZ, PT ;  /* 0x000000ffd200e20c */ /* 0x000fc80003f25070 */
[C---:B------:R-:W-:Y:S02]  /*2830*/  @!P6 ISETP.NE.AND.EX P2, PT, R211.reuse, RZ, PT, P1 ;  /* 0x000000ffd300e20c */ /* 0x040fe40003f45310 */
[C---:B------:R-:W-:Y:S02]  /*2840*/  @!P6 ISETP.NE.U32.AND P3, PT, R210.reuse, RZ, PT ;  /* 0x000000ffd200e20c */ /* 0x040fe40003f65070 */
[----:B------:R-:W-:Y:S01]  /*2850*/  @!P6 ISETP.NE.U32.AND P1, PT, R210, RZ, PT ;  /* 0x000000ffd200e20c */ /* 0x000fe20003f25070 */
[----:B------:R-:W-:Y:S01]  /*2860*/  BSSY B0, `(.L_x_40722) ;  /* 0x0000012000007945 */ /* 0x000fe20003800000 */
[C---:B------:R-:W-:Y:S02]  /*2870*/  @!P6 ISETP.NE.AND.EX P3, PT, R211.reuse, RZ, PT, P3 ;  /* 0x000000ffd300e20c */ /* 0x040fe40003f65330 */
[----:B------:R-:W-:Y:S01]  /*2880*/  @!P6 ISETP.NE.AND.EX P1, PT, R211, RZ, PT, P1 ;  /* 0x000000ffd300e20c */ /* 0x000fe20003f25310 */
[----:B-1----:R-:W-:Y:S01]  /*2890*/  @P5 IMAD.WIDE.U32 R158, R209, 0x10, R158 ;  /* 0x00000010d19e5825 */ /* 0x002fe200078e009e */
[----:B------:R-:W-:-:S03]  /*28a0*/  IADD3 R209, R157, 0x160, RZ ;  /* 0x000001609dd17810 */ /* 0x000fc60007ffe0ff */
[----:B------:R-:W-:Y:S01]  /*28b0*/  IMAD.WIDE.U32 R156, R215, 0x10, R162 ;  /* 0x00000010d79c7825 */ /* 0x000fe200078e00a2 */
[----:B-----5:R2:W5:Y:S03]  /*28c0*/  @P5 LDG.E.128 R152, desc[UR4][R158.64] ;  /* 0x000000049e985981 */ /* 0x020566000c1e1d00 */
[----:B--2---:R-:W-:Y:S01]  /*28d0*/  @P0 IMAD.WIDE.U32 R158, R209, 0x10, R212 ;  /* 0x00000010d19e0825 */ /* 0x004fe200078e00d4 */
[----:B0-----:R-:W-:Y:S02]  /*28e0*/  @!P6 FSEL R205, R149, RZ, P2 ;  /* 0x000000ff95cde208 */ /* 0x001fe40001000000 */
[----:B------:R-:W-:Y:S02]  /*28f0*/  @!P6 ISETP.NE.U32.AND P2, PT, R210, RZ, PT ;  /* 0x000000ffd200e20c */ /* 0x000fe40003f45070 */
[----:B------:R-:W-:Y:S02]  /*2900*/  @!P6 FSEL R206, R150, RZ, P1 ;  /* 0x000000ff96cee208 */ /* 0x000fe40000800000 */
[----:B------:R-:W-:-:S02]  /*2910*/  @!P6 ISETP.NE.AND.EX P2, PT, R211, RZ, PT, P2 ;  /* 0x000000ffd300e20c */ /* 0x000fc40003f45320 */
[----:B------:R-:W-:Y:S02]  /*2920*/  @!P6 FSEL R204, R148, RZ, P3 ;  /* 0x000000ff94cce208 */ /* 0x000fe40001800000 */
[----:B------:R-:W-:Y:S01]  /*2930*/  @!P6 FSEL R207, R151, RZ, P2 ;  /* 0x000000ff97cfe208 */ /* 0x000fe20001000000 */
[----:B------:R-:W-:Y:S08]  /*2940*/  @!P6 BRA `(.L_x_40723) ;  /* 0x00000000000ce947 */ /* 0x000ff00003800000 */
[----:B-----5:R-:W-:-:S04]  /*2950*/  FMUL.FTZ R213, R152, UR6 ;  /* 0x0000000698d57c20 */ /* 0x020fc80008410000 */
[----:B------:R-:W-:-:S04]  /*2960*/  FMUL.FTZ R204, R96, R213 ;  /* 0x000000d560cc7220 */ /* 0x000fc80000410000 */
[----:B------:R-:W-:-:S07]  /*2970*/  @P0 FADD.FTZ R204, R148, R204 ;  /* 0x000000cc94cc0221 */ /* 0x000fce0000010000 */
.L_x_40723:
[----:B------:R-:W-:Y:S05]  /*2980*/  BSYNC B0 ;  /* 0x0000000000007941 */ /* 0x000fea0003800000 */
.L_x_40722:
[----:B------:R-:W-:Y:S04]  /*2990*/  BSSY B0, `(.L_x_40724) ;  /* 0x0000005000007945 */ /* 0x000fe80003800000 */
[----:B------:R-:W-:Y:S05]  /*29a0*/  @!P6 BRA `(.L_x_40725) ;  /* 0x00000000000ce947 */ /* 0x000fea0003800000 */
[----:B-----5:R-:W-:-:S04]  /*29b0*/  FMUL.FTZ R160, R153, UR6 ;  /* 0x0000000699a07c20 */ /* 0x020fc80008410000 */
[----:B------:R-:W-:-:S04]  /*29c0*/  FMUL.FTZ R205, R97, R160 ;  /* 0x000000a061cd7220 */ /* 0x000fc80000410000 */
[----:B------:R-:W-:-:S07]  /*29d0*/  @P0 FADD.FTZ R205, R149, R205 ;  /* 0x000000cd95cd0221 */ /* 0x000fce0000010000 */
.L_x_40725:
[----:B------:R-:W-:Y:S05]  /*29e0*/  BSYNC B0 ;  /* 0x0000000000007941 */ /* 0x000fea0003800000 */
.L_x_40724:
[----:B------:R-:W-:Y:S04]  /*29f0*/  BSSY B0, `(.L_x_40726) ;  /* 0x0000005000007945 */ /* 0x000fe80003800000 */
[----:B------:R-:W-:Y:S05]  /*2a00*/  @!P6 BRA `(.L_x_40727) ;  /* 0x00000000000ce947 */ /* 0x000fea0003800000 */
[----:B-----5:R-:W-:-:S04]  /*2a10*/  FMUL.FTZ R213, R154, UR6 ;  /* 0x000000069ad57c20 */ /* 0x020fc80008410000 */
[----:B------:R-:W-:-:S04]  /*2a20*/  FMUL.FTZ R206, R98, R213 ;  /* 0x000000d562ce7220 */ /* 0x000fc80000410000 */
[----:B------:R-:W-:-:S07]  /*2a30*/  @P0 FADD.FTZ R206, R150, R206 ;  /* 0x000000ce96ce0221 */ /* 0x000fce0000010000 */
.L_x_40727:
[----:B------:R-:W-:Y:S05]  /*2a40*/  BSYNC B0 ;  /* 0x0000000000007941 */ /* 0x000fea0003800000 */
.L_x_40726:
[----:B------:R-:W-:Y:S04]  /*2a50*/  BSSY B0, `(.L_x_40728) ;  /* 0x0000005000007945 */ /* 0x000fe80003800000 */
[----:B------:R-:W-:Y:S05]  /*2a60*/  @!P6 BRA `(.L_x_40729) ;  /* 0x00000000000ce947 */ /* 0x000fea0003800000 */
[----:B-----5:R-:W-:-:S04]  /*2a70*/  FMUL.FTZ R160, R155, UR6 ;  /* 0x000000069ba07c20 */ /* 0x020fc80008410000 */
[----:B------:R-:W-:-:S04]  /*2a80*/  FMUL.FTZ R207, R99, R160 ;  /* 0x000000a063cf7220 */ /* 0x000fc80000410000 */
[----:B------:R-:W-:-:S07]  /*2a90*/  @P0 FADD.FTZ R207, R151, R207 ;  /* 0x000000cf97cf0221 */ /* 0x000fce0000010000 */
.L_x_40729:
[----:B------:R-:W-:Y:S05]  /*2aa0*/  BSYNC B0 ;  /* 0x0000000000007941 */ /* 0x000fea0003800000 */
.L_x_40728:
[----:B------:R0:W-:Y:S01]  /*2ab0*/  STG.E.128 desc[UR4][R156.64], R204 ;  /* 0x000000cc9c007986 */ /* 0x0001e2000c101d04 */
[----:B------:R-:W1:Y:S03]  /*2ac0*/  @P5 LDC.64 R212, c[0x0][0x220] ;  /* 0x00008800ffd45b82 */ /* 0x000e660000000a00 */
[----:B------:R-:W0:Y:S01]  /*2ad0*/  @P0 LDG.E.128 R148, desc[UR4][R158.64] ;  /* 0x000000049e940981 */ /* 0x000e22000c1e1d00 */
        /* <DEDUP_REMOVED lines=12> */
[----:B0-----:R-:W-:Y:S02]  /*2ba0*/  @!P6 FSEL R157, R149, RZ, P1 ;  /* 0x000000ff959de208 */ /* 0x001fe40000800000 */
[----:B------:R-:W-:Y:S02]  /*2bb0*/  @!P6 FSEL R158, R150, RZ, P2 ;  /* 0x000000ff969ee208 */ /* 0x000fe40001000000 */
[----:B------:R-:W-:-:S02]  /*2bc0*/  @!P6 FSEL R159, R151, RZ, P5 ;  /* 0x000000ff979fe208 */ /* 0x000fc40002800000 */
[----:B------:R-:W-:Y:S01]  /*2bd0*/  @!P6 FSEL R156, R148, RZ, P3 ;  /* 0x000000ff949ce208 */ /* 0x000fe20001800000 */
[----:B-1----:R-:W-:Y:S06]  /*2be0*/  @!P6 BRA `(.L_x_40731) ;  /* 0x00000000000ce947 */ /* 0x002fec0003800000 */
[----:B-----5:R-:W-:-:S04]  /*2bf0*/  FMUL.FTZ R211, R152, UR6 ;  /* 0x0000000698d37c20 */ /* 0x020fc80008410000 */
[----:B------:R-:W-:-:S04]  /*2c00*/  FMUL.FTZ R156, R144, R211 ;  /* 0x000000d3909c7220 */ /* 0x000fc80000410000 */
[----:B------:R-:W-:-:S07]  /*2c10*/  @P0 FADD.FTZ R156, R148, R156 ;  /* 0x0000009c949c0221 */ /* 0x000fce0000010000 */
.L_x_40731:
[----:B------:R-:W-:Y:S05]  /*2c20*/  BSYNC B0 ;  /* 0x0000000000007941 */ /* 0x000fea0003800000 */
.L_x_40730:
[----:B------:R-:W-:Y:S04]  /*2c30*/  BSSY B0, `(.L_x_40732) ;  /* 0x0000005000007945 */ /* 0x000fe80003800000 */
[----:B------:R-:W-:Y:S05]  /*2c40*/  @!P6 BRA `(.L_x_40733) ;  /* 0x00000000000ce947 */ /* 0x000fea0003800000 */
[----:B-----5:R-:W-:-:S04]  /*2c50*/  FMUL.FTZ R0, R153, UR6 ;  /* 0x0000000699007c20 */ /* 0x020fc80008410000 */
[----:B------:R-:W-:-:S04]  /*2c60*/  FMUL.FTZ R157, R145, R0 ;  /* 0x00000000919d7220 */ /* 0x000fc80000410000 */
[----:B------:R-:W-:-:S07]  /*2c70*/  @P0 FADD.FTZ R157, R149, R157 ;  /* 0x0000009d959d0221 */ /* 0x000fce0000010000 */
.L_x_40733:
[----:B------:R-:W-:Y:S05]  /*2c80*/  BSYNC B0 ;  /* 0x0000000000007941 */ /* 0x000fea0003800000 */
.L_x_40732:
[----:B------:R-:W-:Y:S04]  /*2c90*/  BSSY B0, `(.L_x_40734) ;  /* 0x0000005000007945 */ /* 0x000fe80003800000 */
[----:B------:R-:W-:Y:S05]  /*2ca0*/  @!P6 BRA `(.L_x_40735) ;  /* 0x00000000000ce947 */ /* 0x000fea0003800000 */
[----:B-----5:R-:W-:-:S04]  /*2cb0*/  FMUL.FTZ R211, R154, UR6 ;  /* 0x000000069ad37c20 */ /* 0x020fc80008410000 */
[----:B------:R-:W-:-:S04]  /*2cc0*/  FMUL.FTZ R158, R146, R211 ;  /* 0x000000d3929e7220 */ /* 0x000fc80000410000 */
[----:B------:R-:W-:-:S07]  /*2cd0*/  @P0 FADD.FTZ R158, R150, R158 ;  /* 0x0000009e969e0221 */ /* 0x000fce0000010000 */
.L_x_40735:
[----:B------:R-:W-:Y:S05]  /*2ce0*/  BSYNC B0 ;  /* 0x0000000000007941 */ /* 0x000fea0003800000 */
.L_x_40734:
[----:B------:R-:W-:Y:S04]  /*2cf0*/  BSSY B0, `(.L_x_40736) ;  /* 0x0000005000007945 */ /* 0x000fe80003800000 */
[----:B------:R-:W-:Y:S05]  /*2d00*/  @!P6 BRA `(.L_x_40737) ;  /* 0x00000000000ce947 */ /* 0x000fea0003800000 */
[----:B-----5:R-:W-:-:S04]  /*2d10*/  FMUL.FTZ R0, R155, UR6 ;  /* 0x000000069b007c20 */ /* 0x020fc80008410000 */
[----:B------:R-:W-:-:S04]  /*2d20*/  FMUL.FTZ R159, R147, R0 ;  /* 0x00000000939f7220 */ /* 0x000fc80000410000 */
[----:B------:R-:W-:-:S07]  /*2d30*/  @P0 FADD.FTZ R159, R151, R159 ;  /* 0x0000009f979f0221 */ /* 0x000fce0000010000 */
.L_x_40737:
[----:B------:R-:W-:Y:S05]  /*2d40*/  BSYNC B0 ;  /* 0x0000000000007941 */ /* 0x000fea0003800000 */
.L_x_40736:
        /* <DEDUP_REMOVED lines=44> */
[----:B------:R-:W-:-:S03]  /*3010*/  SHF.R.S32.HI R162, RZ, 0x1f, R2 ;  /* 0x0000001fffa27819 */ /* 0x000fc60000011402 */
[----:B------:R-:W-:Y:S01]  /*3020*/  FADD.FTZ R213, R0, R205 ;  /* 0x000000cd00d57221 */ /* 0x000fe20000010000 */
[----:B------:R0:W-:Y:S03]  /*3030*/  STG.E.128 desc[UR4][R210.64], R156 ;  /* 0x0000009cd2007986 */ /* 0x0001e6000c101d04 */
        /* <DEDUP_REMOVED lines=124> */
.L_x_40753:
[----:B------:R-:W2:Y:S01]  /*3800*/  @!P0 LDC.64 R210, c[0x0][0x250] ;  /* 0x00009400ffd28b82 */ /* 0x000ea20000000a00 */
[----:B------:R-:W-:Y:S01]  /*3810*/  FMUL.FTZ R0, R163, R163 ;  /* 0x000000a3a3007220 */ /* 0x000fe20000410000 */
[----:B-1----:R-:W-:Y:S01]  /*3820*/  FADD.FTZ R213, R212, R213 ;  /* 0x000000d5d4d57221 */ /* 0x002fe20000010000 */
        /* <DEDUP_REMOVED lines=72> */
[----:B------:R-:W-:Y:S01]  /*3cb0*/  FMUL.FTZ R163, R160, R163 ;  /* 0x000000a3a0a37220 */ /* 0x000fe20000410000 */
[----:B------:R-:W-:Y:S01]  /*3cc0*/  LEA.HI.SX32 R181, R158, R3, 0x1e ;  /* 0x000000039eb57211 */ /* 0x000fe200078ff2ff */
[C---:B------:R-:W-:Y:S01]  /*3cd0*/  FMUL.FTZ R156, R160.reuse, R161 ;  /* 0x000000a1a09c7220 */ /* 0x040fe20000410000 */
[C---:B------:R-:W-:Y:S01]  /*3ce0*/  FMUL.FTZ R182, R160.reuse, R167 ;  /* 0x000000a7a0b67220 */ /* 0x040fe20000410000 */
[----:B------:R-:W-:Y:S01]  /*3cf0*/  FMUL.FTZ R212, R160, R171 ;  /* 0x000000aba0d47220 */ /* 0x000fe20000410000 */
[----:B------:R-:W-:Y:S01]  /*3d00*/  FFMA.FTZ R171, R103, R168, R11 ;  /* 0x000000a867ab7223 */ /* 0x000fe2000001000b */
[----:B------:R-:W-:Y:S01]  /*3d10*/  FFMA.FTZ R168, R100, R165, R8 ;  /* 0x000000a564a87223 */ /* 0x000fe20000010008 */
[----:B------:R-:W-:Y:S01]  /*3d20*/  FMUL.FTZ R164, R160, R221 ;  /* 0x000000dda0a47220 */ /* 0x000fe20000410000 */
[----:B------:R-:W-:Y:S01]  /*3d30*/  FFMA.FTZ R158, R54, R163, R6 ;  /* 0x000000a3369e7223 */ /* 0x000fe20000010006 */
[----:B------:R-:W-:Y:S01]  /*3d40*/  FFMA.FTZ R157, R53, R162, R5 ;  /* 0x000000a2359d7223 */ /* 0x000fe20000010005 */
[----:B------:R-:W-:Y:S01]  /*3d50*/  IADD3 R165, R181, 0x20, RZ ;  /* 0x00000020b5a57810 */ /* 0x000fe20007ffe0ff */
[----:B------:R-:W-:Y:S01]  /*3d60*/  FMUL.FTZ R170, R160, R219 ;  /* 0x000000dba0aa7220 */ /* 0x000fe20000410000 */
[----:B------:R-:W-:Y:S01]  /*3d70*/  FFMA.FTZ R159, R55, R182, R7 ;  /* 0x000000b6379f7223 */ /* 0x000fe20000010007 */
[----:B------:R-:W-:Y:S01]  /*3d80*/  FFMA.FTZ R156, R52, R156, R4 ;  /* 0x0000009c349c7223 */ /* 0x000fe20000010004 */
[----:B0-----:R-:W-:-:S04]  /*3d90*/  IMAD.WIDE.U32 R162, R181, 0x10, R188 ;  /* 0x00000010b5a27825 */ /* 0x001fc800078e00bc */
[----:B------:R-:W-:Y:S01]  /*3da0*/  FMUL.FTZ R210, R160, R169 ;  /* 0x000000a9a0d27220 */ /* 0x000fe20000410000 */
        /* <DEDUP_REMOVED lines=30> */
[C---:B0-----:R-:W-:Y:S01]  /*3f90*/  IADD3 R157, R181.reuse, 0xe0, RZ ;  /* 0x000000e0b59d7810 */ /* 0x041fe20007ffe0ff */
[C---:B------:R-:W-:Y:S01]  /*3fa0*/  FMUL.FTZ R172, R160.reuse, R237 ;  /* 0x000000eda0ac7220 */ /* 0x040fe20000410000 */
[----:B------:R-:W-:Y:S01]  /*3fb0*/  IADD3 R159, R181, 0x160, RZ ;  /* 0x00000160b59f7810 */ /* 0x000fe20007ffe0ff */
        /* <DEDUP_REMOVED lines=18> */
[----:B0-----:R-:W-:Y:S01]  /*40e0*/  FFMA.FTZ R168, R116, R175, R24 ;  /* 0x000000af74a87223 */ /* 0x001fe20000010018 */
        /* <DEDUP_REMOVED lines=39> */
[----:B------:R-:W-:-:S03]  /*4360*/  FFMA.FTZ R216, R128, R201, R36 ;  /* 0x000000c980d87223 */ /* 0x000fc60000010024 */
        /* <DEDUP_REMOVED lines=20> */
.L_x_40740:
[----:B------:R-:W-:Y:S05]  /*44b0*/  BSYNC B0 ;  /* 0x0000000000007941 */ /* 0x000fea0003800000 */
.L_x_40739:
[----:B---3--:R-:W0:Y:S02]  /*44c0*/  LDC.64 R156, c[0x0][0x210] ;  /* 0x00008400ff9c7b82 */ /* 0x008e240000000a00 */
[----:B0-----:R-:W-:-:S04]  /*44d0*/  LEA R2, R156, R2, 0x2 ;  /* 0x000000029c027211 */ /* 0x001fc800078e10ff */
[----:B------:R-:W-:-:S13]  /*44e0*/  ISETP.GE.AND P0, PT, R2, R157, PT ;  /* 0x0000009d0200720c */ /* 0x000fda0003f06270 */
[----:B------:R-:W-:Y:S05]  /*44f0*/  @!P0 BRA `(.L_x_40741) ;  /* 0xffffffc400288947 */ /* 0x000fea000383ffff */
[----:B------:R-:W-:Y:S05]  /*4500*/  EXIT ;  /* 0x000000000000794d */ /* 0x000fea0003800000 */
.L_x_40738:
        /* <DEDUP_REMOVED lines=8> */
.L_x_40743:
[----:B------:R-:W-:Y:S05]  /*4590*/  BSYNC B0 ;  /* 0x0000000000007941 */ /* 0x000fea0003800000 */
.L_x_40742:
        /* <DEDUP_REMOVED lines=9> */
.L_x_40744:
[----:B------:R-:W-:Y:S01]  /*4630*/  HFMA2.MMA R216, -RZ, RZ, 0, 2.384185791015625e-07 ;  /* 0x00000004ffd87435 */ /* 0x000fe200000001ff */
[----:B------:R-:W-:-:S05]  /*4640*/  MOV R160, R213 ;  /* 0x000000d500a07202 */ /* 0x000fca0000000f00 */
[----:B------:R-:W-:-:S05]  /*4650*/  FADD.FTZ R210, R209, R160 ;  /* 0x000000a0d1d27221 */ /* 0x000fca0000010000 */
[----:B------:R-:W-:-:S07]  /*4660*/  MOV R215, R210 ;  /* 0x000000d200d77202 */ /* 0x000fce0000000f00 */
[----:B------:R-:W-:Y:S05]  /*4670*/  WARPSYNC.COLLECTIVE R214, `(.L_x_40745) ;  /* 0x00000000d6087348 */ /* 0x000fea0003c00000 */
[----:B------:R0:W1:Y:S02]  /*4680*/  SHFL.BFLY P1, R213, R215, R216, R217 ;  /* 0x0c0000d8d7d57389 */ /* 0x00006400000200d9 */
[----:B01----:R-:W-:Y:S01]  /*4690*/  ENDCOLLECTIVE ;  /* 0x000000000000791b */ /* 0x003fe20003800000 */
.L_x_40745:
[----:B------:R-:W-:Y:S01]  /*46a0*/  HFMA2.MMA R216, -RZ, RZ, 0, 4.76837158203125e-07 ;  /* 0x00000008ffd87435 */ /* 0x000fe200000001ff */
[----:B------:R-:W-:-:S05]  /*46b0*/  MOV R163, R213 ;  /* 0x000000d500a37202 */ /* 0x000fca0000000f00 */
[----:B------:R-:W-:-:S05]  /*46c0*/  FADD.FTZ R211, R210, R163 ;  /* 0x000000a3d2d37221 */ /* 0x000fca0000010000 */
[----:B------:R-:W-:-:S07]  /*46d0*/  MOV R215, R211 ;  /* 0x000000d300d77202 */ /* 0x000fce0000000f00 */
[----:B------:R-:W-:Y:S05]  /*46e0*/  WARPSYNC.COLLECTIVE R214, `(.L_x_40746) ;  /* 0x00000000d6087348 */ /* 0x000fea0003c00000 */
[----:B------:R0:W1:Y:S02]  /*46f0*/  SHFL.BFLY P1, R213, R215, R216, R217 ;  /* 0x0c0000d8d7d57389 */ /* 0x00006400000200d9 */
[----:B01----:R-:W-:Y:S01]  /*4700*/  ENDCOLLECTIVE ;  /* 0x000000000000791b */ /* 0x003fe20003800000 */
.L_x_40746:
        /* <DEDUP_REMOVED lines=8> */
.L_x_40747:
        /* <DEDUP_REMOVED lines=104> */
.L_x_40748:
[----:B------:R-:W-:Y:S01]  /*4e10*/  HFMA2.MMA R216, -RZ, RZ, 0, 1.1920928955078125e-07 ;  /* 0x00000002ffd87435 */ /* 0x000fe200000001ff */
[----:B------:R-:W-:-:S05]  /*4e20*/  MOV R209, R213 ;  /* 0x000000d500d17202 */ /* 0x000fca0000000f00 */
[----:B------:R-:W-:-:S05]  /*4e30*/  FADD.FTZ R209, R0, R209 ;  /* 0x000000d100d17221 */ /* 0x000fca0000010000 */
[----:B------:R-:W-:-:S07]  /*4e40*/  MOV R215, R209 ;  /* 0x000000d100d77202 */ /* 0x000fce0000000f00 */
[----:B------:R-:W-:Y:S05]  /*4e50*/  WARPSYNC.COLLECTIVE R214, `(.L_x_40749) ;  /* 0x00000000d6087348 */ /* 0x000fea0003c00000 */
[----:B------:R0:W1:Y:S02]  /*4e60*/  SHFL.BFLY P1, R213, R215, R216, R217 ;  /* 0x0c0000d8d7d57389 */ /* 0x00006400000200d9 */
[----:B01----:R-:W-:Y:S01]  /*4e70*/  ENDCOLLECTIVE ;  /* 0x000000000000791b */ /* 0x003fe20003800000 */
.L_x_40749:
[----:B------:R-:W-:Y:S01]  /*4e80*/  HFMA2.MMA R216, -RZ, RZ, 0, 2.384185791015625e-07 ;  /* 0x00000004ffd87435 */ /* 0x000fe200000001ff */
[----:B------:R-:W-:-:S05]  /*4e90*/  MOV R210, R213 ;  /* 0x000000d500d27202 */ /* 0x000fca0000000f00 */
[----:B------:R-:W-:-:S05]  /*4ea0*/  FADD.FTZ R210, R209, R210 ;  /* 0x000000d2d1d27221 */ /* 0x000fca0000010000 */
[----:B------:R-:W-:-:S07]  /*4eb0*/  MOV R215, R210 ;  /* 0x000000d200d77202 */ /* 0x000fce0000000f00 */
[----:B------:R-:W-:Y:S05]  /*4ec0*/  WARPSYNC.COLLECTIVE R214, `(.L_x_40750) ;  /* 0x00000000d6087348 */ /* 0x000fea0003c00000 */
[----:B------:R0:W1:Y:S02]  /*4ed0*/  SHFL.BFLY P1, R213, R215, R216, R217 ;  /* 0x0c0000d8d7d57389 */ /* 0x00006400000200d9 */
[----:B01----:R-:W-:Y:S01]  /*4ee0*/  ENDCOLLECTIVE ;  /* 0x000000000000791b */ /* 0x003fe20003800000 */
.L_x_40750:
[----:B------:R-:W-:Y:S01]  /*4ef0*/  HFMA2.MMA R216, -RZ, RZ, 0, 4.76837158203125e-07 ;  /* 0x00000008ffd87435 */ /* 0x000fe200000001ff */
[----:B------:R-:W-:-:S05]  /*4f00*/  MOV R211, R213 ;  /* 0x000000d500d37202 */ /* 0x000fca0000000f00 */
[----:B------:R-:W-:-:S05]  /*4f10*/  FADD.FTZ R211, R210, R211 ;  /* 0x000000d3d2d37221 */ /* 0x000fca0000010000 */
[----:B------:R-:W-:-:S07]  /*4f20*/  MOV R215, R211 ;  /* 0x000000d300d77202 */ /* 0x000fce0000000f00 */
[----:B------:R-:W-:Y:S05]  /*4f30*/  WARPSYNC.COLLECTIVE R214, `(.L_x_40751) ;  /* 0x00000000d6087348 */ /* 0x000fea0003c00000 */
[----:B------:R0:W1:Y:S02]  /*4f40*/  SHFL.BFLY P1, R213, R215, R216, R217 ;  /* 0x0c0000d8d7d57389 */ /* 0x00006400000200d9 */
[----:B01----:R-:W-:Y:S01]  /*4f50*/  ENDCOLLECTIVE ;  /* 0x000000000000791b */ /* 0x003fe20003800000 */
.L_x_40751:
[----:B------:R-:W-:Y:S01]  /*4f60*/  HFMA2.MMA R216, -RZ, RZ, 0, 9.5367431640625e-07 ;  /* 0x00000010ffd87435 */ /* 0x000fe200000001ff */
[----:B------:R-:W-:-:S05]  /*4f70*/  MOV R212, R213 ;  /* 0x000000d500d47202 */ /* 0x000fca0000000f00 */
[----:B------:R-:W-:-:S05]  /*4f80*/  FADD.FTZ R212, R211, R212 ;  /* 0x000000d4d3d47221 */ /* 0x000fca0000010000 */
[----:B------:R-:W-:-:S07]  /*4f90*/  MOV R215, R212 ;  /* 0x000000d400d77202 */ /* 0x000fce0000000f00 */
[----:B------:R-:W-:Y:S05]  /*4fa0*/  WARPSYNC.COLLECTIVE R214, `(.L_x_40752) ;  /* 0x00000000d6087348 */ /* 0x000fea0003c00000 */
[----:B------:R0:W1:Y:S02]  /*4fb0*/  SHFL.BFLY P1, R213, R215, R216, R217 ;  /* 0x0c0000d8d7d57389 */ /* 0x00006400000200d9 */
[----:B01----:R-:W-:Y:S01]  /*4fc0*/  ENDCOLLECTIVE ;  /* 0x000000000000791b */ /* 0x003fe20003800000 */
.L_x_40752:
[----:B------:R-:W-:Y:S05]  /*4fd0*/  BRA `(.L_x_40753) ;  /* 0xffffffe800087947 */ /* 0x000fea000383ffff */
.L_x_40754:
        /* <DEDUP_REMOVED lines=10> */
.L_x_44486:


//--------------------- .text._ZN10layer_norm13ln_fwd_kernelINS_13Kernel_traitsIfffffjLj1536ELj1ELj4ELj1ELj16ENS_18Kernel_traits_baseILj1536EfffffjLj128EEEEELb1ELb0ELb0ELb0EEEvNS_9FwdParamsE --------------------------
	.section	.text._ZN10layer_norm13ln_fwd_kernelINS_13Kernel_traitsIfffffjLj1536ELj1ELj4ELj1ELj16ENS_18Kernel_traits_baseILj1536EfffffjLj128EEEEELb1ELb0ELb0ELb0EEEvNS_9FwdParamsE,"ax",@progbits
	.align	128
        .global         _ZN10layer_norm13ln_fwd_kernelINS_13Kernel_traitsIfffffjLj1536ELj1ELj4ELj1ELj16ENS_18Kernel_traits_baseILj1536EfffffjLj128EEEEELb1ELb0ELb0ELb0EEEvNS_9FwdParamsE
        .type           _ZN10layer_norm13ln_fwd_kernelINS_13Kernel_traitsIfffffjLj1536ELj1ELj4ELj1ELj16ENS_18Kernel_traits_baseILj1536EfffffjLj128EEEEELb1ELb0ELb0ELb0EEEvNS_9FwdParamsE,@function
        .size           _ZN10layer_norm13ln_fwd_kernelINS_13Kernel_traitsIfffffjLj1536ELj1ELj4ELj1ELj16ENS_18Kernel_traits_baseILj1536EfffffjLj128EEEEELb1ELb0ELb0ELb0EEEvNS_9FwdParamsE,(.L_x_44487 - _ZN10layer_norm13ln_fwd_kernelINS_13Kernel_traitsIfffffjLj1536ELj1ELj4ELj1ELj16ENS_18Kernel_traits_baseILj1536EfffffjLj128EEEEELb1ELb0ELb0ELb0EEEvNS_9FwdParamsE)
        .other          _ZN10layer_norm13ln_fwd_kernelINS_13Kernel_traitsIfffffjLj1536ELj1ELj4ELj1ELj16ENS_18Kernel_traits_baseILj1536EfffffjLj128EEEEELb1ELb0ELb0ELb0EEEvNS_9FwdParamsE,@"STO_CUDA_ENTRY STV_DEFAULT"
_ZN10layer_norm13ln_fwd_kernelINS_13Kernel_traitsIfffffjLj1536ELj1ELj4ELj1ELj16ENS_18Kernel_traits_baseILj1536EfffffjLj128EEEEELb1ELb0ELb0ELb0EEEvNS_9FwdParamsE:
.text._ZN10layer_norm13ln_fwd_kernelINS_13Kernel_traitsIfffffjLj1536ELj1ELj4ELj1ELj16ENS_18Kernel_traits_baseILj1536EfffffjLj128EEEEELb1ELb0ELb0ELb0EEEvNS_9FwdParamsE:
        /* <DEDUP_REMOVED lines=22> */
[----:B----4-:R-:W-:Y:S01]  /*0160*/  @P0 IADD3 R0, P1, R2, R5, RZ ;  /* 0x0000000502000210 */ /* 0x010fe20007f3e0ff */
[----:B------:R-:W-:-:S04]  /*0170*/  IMAD.WIDE.U32 R4, R180, -0x326172a9, RZ ;  /* 0xcd9e8d57b4047825 */ /* 0x000fc800078e00ff */
[----:B------:R-:W-:Y:S01]  /*0180*/  @P0 IMAD.X R7, RZ, RZ, R3, P1 ;  /* 0x000000ffff070224 */ /* 0x000fe200008e0603 */
[----:B-----5:R-:W-:Y:S01]  /*0190*/  IADD3 R25, R185, -0x4498517b, RZ ;  /* 0xbb67ae85b9197810 */ /* 0x020fe20007ffe0ff */
[----:B------:R-:W-:-:S03]  /*01a0*/  VIADD R24, R184, 0x9e3779b9 ;  /* 0x9e3779b9b8187836 */ /* 0x000fc60000000000 */
[--C-:B------:R-:W-:Y:S01]  /*01b0*/  SHF.R.U64 R27, R0, 0x2, R7.reuse ;  /* 0x00000002001b7819 */ /* 0x100fe20000001207 */
[C---:B------:R-:W-:Y:S01]  /*01c0*/  VIADD R23, R184.reuse, 0x3c6ef372 ;  /* 0x3c6ef372b8177836 */ /* 0x040fe20000000000 */
        /* <DEDUP_REMOVED lines=29> */
[----:B------:R-:W-:Y:S01]  /*03a0*/  LOP3.LUT R10, R123, 0x1f, RZ, 0x3c, !PT ;  /* 0x0000001f7b0a7812 */ /* 0x000fe200078e3cff */
[----:B------:R-:W-:Y:S01]  /*03b0*/  VIADD R13, R185, 0x646e171e ;  /* 0x646e171eb90d7836 */ /* 0x000fe20000000000 */
[----:B------:R-:W-:Y:S02]  /*03c0*/  LOP3.LUT R7, R5, R8, R19, 0x96, !PT ;  /* 0x0000000805077212 */ /* 0x000fe400078e9613 */
[----:B------:R-:W-:Y:S02]  /*03d0*/  LEA.HI.SX32 R15, R15, R10, 0x1e ;  /* 0x0000000a0f0f7211 */ /* 0x000fe400078ff2ff */
[----:B------:R-:W-:Y:S01]  /*03e0*/  LOP3.LUT R8, R3, R6, R18, 0x96, !PT ;  /* 0x0000000603087212 */ /* 0x000fe200078e9612 */
[----:B------:R-:W-:Y:S01]  /*03f0*/  IMAD.WIDE.U32 R6, R7, -0x2daee0ad, RZ ;  /* 0xd2511f5307067825 */ /* 0x000fe200078e00ff */
[----:B------:R-:W-:-:S02]  /*0400*/  ISETP.GE.U32.AND P6, PT, R15, 0x40, PT ;  /* 0x000000400f00780c */ /* 0x000fc40003fc6070 */
[C---:B------:R-:W-:Y:S01]  /*0410*/  ISETP.GE.U32.AND P5, PT, R15.reuse, 0x60, PT ;  /* 0x000000600f00780c */ /* 0x040fe20003fa6070 */
[----:B------:R-:W-:Y:S01]  /*0420*/  IMAD.WIDE.U32 R8, R8, -0x326172a9, RZ ;  /* 0xcd9e8d5708087825 */ /* 0x000fe200078e00ff */
[C---:B------:R-:W-:Y:S02]  /*0430*/  ISETP.GE.U32.AND P4, PT, R15.reuse, 0x80, PT ;  /* 0x000000800f00780c */ /* 0x040fe40003f86070 */
[C---:B------:R-:W-:Y:S02]  /*0440*/  LOP3.LUT P0, RZ, R15.reuse, 0xffffffe0, RZ, 0xc0, !PT ;  /* 0xffffffe00fff7812 */ /* 0x040fe4000780c0ff */
[----:B------:R-:W-:Y:S02]  /*0450*/  ISETP.GE.U32.AND P3, PT, R15, 0xa0, PT ;  /* 0x000000a00f00780c */ /* 0x000fe40003f66070 */
[----:B------:R-:W-:Y:S02]  /*0460*/  LOP3.LUT R5, R7, R2, R17, 0x96, !PT ;  /* 0x0000000207057212 */ /* 0x000fe400078e9611 */
[----:B------:R-:W-:-:S02]  /*0470*/  LOP3.LUT R2, R9, R4, R16, 0x96, !PT ;  /* 0x0000000409027212 */ /* 0x000fc400078e9610 */
        /* <DEDUP_REMOVED lines=24> */
.L_x_40756:
[----:B------:R-:W-:Y:S05]  /*0600*/  BSYNC B0 ;  /* 0x0000000000007941 */ /* 0x000fea0003800000 */
.L_x_40755:
        /* <DEDUP_REMOVED lines=13> */
[----:B------:R-:W-:-:S07]  /*06e0*/  VIADD R123, R123, 0x20 ;  /* 0x000000207b7b7836 */ /* 0x000fce0000000000 */
.L_x_40758:
[----:B------:R-:W-:Y:S05]  /*06f0*/  BSYNC B0 ;  /* 0x0000000000007941 */ /* 0x000fea0003800000 */
.L_x_40757:
        /* <DEDUP_REMOVED lines=14> */
.L_x_40760:
[----:B------:R-:W-:Y:S05]  /*07e0*/  BSYNC B0 ;  /* 0x0000000000007941 */ /* 0x000fea0003800000 */
.L_x_40759:
        /* <DEDUP_REMOVED lines=14> */
.L_x_40762:
[----:B------:R-:W-:Y:S05]  /*08d0*/  BSYNC B0 ;  /* 0x0000000000007941 */ /* 0x000fea0003800000 */
.L_x_40761:
        /* <DEDUP_REMOVED lines=14> */
.L_x_40764:
[----:B------:R-:W-:Y:S05]  /*09c0*/  BSYNC B0 ;  /* 0x0000000000007941 */ /* 0x000fea0003800000 */
.L_x_40763:
[----:B------:R-:W-:Y:S01]  /*09d0*/  ISETP.GE.U32.AND P1, PT, R15, 0xc0, PT ;  /* 0x000000c00f00780c */ /* 0x000fe20003f26070 */
[----:B-1234-:R-:W-:Y:S01]  /*09e0*/  IMAD.WIDE.U32 R8, R11, -0x326172a9, RZ ;  /* 0xcd9e8d570b087825 */ /* 0x01efe200078e00ff */
[----:B------:R-:W-:Y:S01]  /*09f0*/  LOP3.LUT R182, R182, 0xffff7fff, RZ, 0xc0, !PT ;  /* 0xffff7fffb6b67812 */ /* 0x000fe200078ec0ff */
[----:B------:R-:W-:Y:S01]  /*0a00*/  BSSY B0, `(.L_x_40765) ;  /* 0x0000015000007945 */ /* 0x000fe20003800000 */
[----:B------:R-:W-:Y:S01]  /*0a10*/  SHF.R.U32.HI R181, RZ, 0x5, R181 ;  /* 0x00000005ffb57819 */ /* 0x000fe200000116b5 */
[----:B0-----:R-:W-:Y:S01]  /*0a20*/  IMAD.WIDE.U32 R6, R10, -0x2daee0ad, RZ ;  /* 0xd2511f530a067825 */ /* 0x001fe200078e00ff */
[----:B------:R-:W-:-:S03]  /*0a30*/  IADD3 R10, R184, -0xe443238, RZ ;  /* 0xf1bbcdc8b80a7810 */ /* 0x000fc60007ffe0ff */
[----:B------:R-:W-:Y:S01]  /*0a40*/  VIADD R11, R184, 0x5384540f ;  /* 0x5384540fb80b7836 */ /* 0x000fe20000000000 */
[----:B------:R-:W-:-:S03]  /*0a50*/  LOP3.LUT R125, R7, R2, R12, 0x96, !PT ;  /* 0x00000002077d7212 */ /* 0x000fc600078e960c */
        /* <DEDUP_REMOVED lines=14> */
[----:B------:R-:W-:-:S07]  /*0b40*/  VIADD R123, R123, 0x20 ;  /* 0x000000207b7b7836 */ /* 0x000fce0000000000 */
.L_x_40766:
[----:B------:R-:W-:Y:S05]  /*0b50*/  BSYNC B0 ;  /* 0x0000000000007941 */ /* 0x000fea0003800000 */
.L_x_40765:
[----:B------:R-:W-:Y:S01]  /*0b60*/  ISETP.GE.U32.AND P1, PT, R15, 0xe0, PT ;  /* 0x000000e00f00780c */ /* 0x000fe20003f26070 */
[----:B0-----:R-:W-:Y:S01]  /*0b70*/  IMAD.HI.U32 R3, R125, -0x326172a9, RZ ;  /* 0xcd9e8d577d037827 */ /* 0x001fe200078e00ff */
        /* <DEDUP_REMOVED lines=21> */
.L_x_40768:
[----:B------:R-:W-:Y:S05]  /*0cd0*/  BSYNC B0 ;  /* 0x0000000000007941 */ /* 0x000fea0003800000 */
.L_x_40767:
        /* <DEDUP_REMOVED lines=17> */
.L_x_40770:
[----:B------:R-:W-:Y:S05]  /*0df0*/  BSYNC B0 ;  /* 0x0000000000007941 */ /* 0x000fea0003800000 */
.L_x_40769:
        /* <DEDUP_REMOVED lines=17> */
.L_x_40772:
[----:B------:R-:W-:Y:S05]  /*0f10*/  BSYNC B0 ;  /* 0x0000000000007941 */ /* 0x000fea0003800000 */
.L_x_40771:
        /* <DEDUP_REMOVED lines=17> */
.L_x_40774:
[----:B------:R-:W-:Y:S05]  /*1030*/  BSYNC B0 ;  /* 0x0000000000007941 */ /* 0x000fea0003800000 */
.L_x_40773:
        /* <DEDUP_REMOVED lines=17> */
.L_x_40776:
[----:B------:R-:W-:Y:S05]  /*1150*/  BSYNC B0 ;  /* 0x0000000000007941 */ /* 0x000fea0003800000 */
.L_x_40775:
        /* <DEDUP_REMOVED lines=16> */
.L_x_40778:
[----:B------:R-:W-:Y:S05]  /*1260*/  BSYNC B0 ;  /* 0x0000000000007941 */ /* 0x000fea0003800000 */
.L_x_40777:
[----:B------:R-:W-:Y:S01]  /*1270*/  ULDC UR6, c[0x0][0x214] ;  /* 0x0000850000067ab9 */ /* 0x000fe20000000800 */
[----:B------:R-:W-:Y:S02]  /*1280*/  IADD3 R8, R184, -0x700cb87f, RZ ;  /* 0x8ff34781b8087810 */ /* 0x000fe40007ffe0ff */
[----:B------:R-:W-:-:S13]  /*1290*/  ISETP.GE.AND P1, PT, R181, UR6, PT ;  /* 0x00000006b5007c0c */ /* 0x000fda000bf26270 */
[----:B------:R-:W-:Y:S05]  /*12a0*/  @P1 EXIT ;  /* 0x000000000000194d */ /* 0x000fea0003800000 */
[----:B------:R-:W-:Y:S01]  /*12b0*/  ULDC.64 UR6, c[0x0][0x270] ;  /* 0x00009c0000067ab9 */ /* 0x000fe20000000a00 */
[----:B------:R-:W-:Y:S01]  /*12c0*/  LOP3.LUT R182, R182, 0xfffffeff, RZ, 0xc0, !PT ;  /* 0xfffffeffb6b67812 */ /* 0x000fe200078ec0ff */
[----:B01234-:R-:W-:Y:S01]  /*12d0*/  IMAD R3, R125, -0x326172a9, RZ ;  /* 0xcd9e8d577d037824 */ /* 0x01ffe200078e02ff */
[----:B------:R-:W-:Y:S01]  /*12e0*/  ISETP.NE.U32.AND P1, PT, RZ, UR6, PT ;  /* 0x00000006ff007c0c */ /* 0x000fe2000bf25070 */
[----:B------:R-:W-:Y:S01]  /*12f0*/  ULDC.U8 UR6, c[0x0][0x2a0] ;  /* 0x0000a80000067ab9 */ /* 0x000fe20000000000 */
[----:B------:R-:W-:Y:S01]  /*1300*/  IMAD.HI.U32 R6, R127, -0x326172a9, RZ ;  /* 0xcd9e8d577f067827 */ /* 0x000fe200078e00ff */
[----:B------:R-:W-:Y:S01]  /*1310*/  ULDC UR12, c[0x0][0x218] ;  /* 0x00008600000c7ab9 */ /* 0x000fe20000000800 */
[----:B------:R-:W-:Y:S01]  /*1320*/  ISETP.NE.AND.EX P1, PT, RZ, UR7, PT, P1 ;  /* 0x00000007ff007c0c */ /* 0x000fe2000bf25310 */
[----:B------:R-:W-:Y:S01]  /*1330*/  ULDC UR7, c[0x0][0x2d8] ;  /* 0x0000b60000077ab9 */ /* 0x000fe20000000800 */
[----:B------:R-:W-:Y:S01]  /*1340*/  IMAD R2, R124, -0x2daee0ad, RZ ;  /* 0xd2511f537c027824 */ /* 0x000fe200078e02ff */
[----:B------:R-:W-:Y:S01]  /*1350*/  LOP3.LUT R6, R6, R3, R8, 0x96, !PT ;  /* 0x0000000306067212 */ /* 0x000fe200078e9608 */
[----:B------:R-:W-:Y:S01]  /*1360*/  IMAD.HI.U32 R5, R126, -0x2daee0ad, RZ ;  /* 0xd2511f537e057827 */ /* 0x000fe200078e00ff */
[----:B------:R-:W-:Y:S01]  /*1370*/  LOP3.LUT R3, R0, 0x3, RZ, 0xc0, !PT ;  /* 0x0000000300037812 */ /* 0x000fe200078ec0ff */
[----:B------:R-:W-:Y:S01]  /*1380*/  ULDC.64 UR8, c[0x0][0x238] ;  /* 0x00008e0000087ab9 */ /* 0x000fe20000000a00 */
[----:B------:R-:W-:Y:S01]  /*1390*/  ULDC.64 UR10, c[0x0][0x240] ;  /* 0x00009000000a7ab9 */ /* 0x000fe20000000a00 */
[----:B------:R-:W-:-:S02]  /*13a0*/  VIADD R7, R185, 0x96a522ad ;  /* 0x96a522adb9077836 */ /* 0x000fc40000000000 */
[----:B------:R-:W-:Y:S02]  /*13b0*/  IMAD R4, R127, -0x326172a9, RZ ;  /* 0xcd9e8d577f047824 */ /* 0x000fe400078e02ff */
[----:B------:R-:W-:Y:S01]  /*13c0*/  IMAD.MOV.U32 R0, RZ, RZ, RZ ;  /* 0x000000ffff007224 */ /* 0x000fe200078e00ff */
[----:B------:R-:W-:Y:S02]  /*13d0*/  @P1 LOP3.LUT R182, R182, 0x100, RZ, 0xfc, !PT ;  /* 0x00000100b6b61812 */ /* 0x000fe400078efcff */
[----:B------:R-:W-:Y:S02]  /*13e0*/  ISETP.NE.AND P1, PT, RZ, UR6, PT ;  /* 0x00000006ff007c0c */ /* 0x000fe4000bf25270 */
[----:B------:R-:W-:Y:S02]  /*13f0*/  LOP3.LUT R182, R182, 0xffffff7f, RZ, 0xc0, !PT ;  /* 0xffffff7fb6b67812 */ /* 0x000fe400078ec0ff */
[----:B------:R-:W-:Y:S01]  /*1400*/  LOP3.LUT R5, R5, R2, R7, 0x96, !PT ;  /* 0x0000000205057212 */ /* 0x000fe200078e9607 */
[----:B------:R-:W-:-:S08]  /*1410*/  IMAD R2, R126, -0x2daee0ad, RZ ;  /* 0xd2511f537e027824 */ /* 0x000fd000078e02ff */
[----:B------:R-:W-:-:S07]  /*1420*/  @P1 LOP3.LUT R182, R182, 0x80, RZ, 0xfc, !PT ;  /* 0x00000080b6b61812 */ /* 0x000fce00078efcff */
.L_x_41164:
        /* <DEDUP_REMOVED lines=35> */
.L_x_40782:
[----:B------:R-:W-:-:S07]  /*1660*/  MOV R190, R4 ;  /* 0x0000000400be7202 */ /* 0x000fce0000000f00 */
.L_x_40783:
[----:B------:R-:W-:Y:S05]  /*1670*/  BSYNC B1 ;  /* 0x0000000000017941 */ /* 0x000fea0003800000 */
.L_x_40781:
        /* <DEDUP_REMOVED lines=16> */
.L_x_40787:
[----:B------:R-:W-:Y:S05]  /*1780*/  BSYNC B2 ;  /* 0x0000000000027941 */ /* 0x000fea0003800000 */
.L_x_40786:
        /* <DEDUP_REMOVED lines=42> */
.L_x_40785:
[----:B------:R-:W-:Y:S05]  /*1a30*/  BSYNC B1 ;  /* 0x0000000000017941 */ /* 0x000fea0003800000 */
.L_x_40784:
        /* <DEDUP_REMOVED lines=24> */
.L_x_40789:
[----:B------:R-:W-:-:S07]  /*1bc0*/  IMAD.MOV.U32 R192, RZ, RZ, R4 ;  /* 0x000000ffffc07224 */ /* 0x000fce00078e0004 */
.L_x_40790:
[----:B------:R-:W-:Y:S05]  /*1bd0*/  BSYNC B1 ;  /* 0x0000000000017941 */ /* 0x000fea0003800000 */
.L_x_40788:
        /* <DEDUP_REMOVED lines=16> */
.L_x_40794:
[----:B------:R-:W-:Y:S05]  /*1ce0*/  BSYNC B2 ;  /* 0x0000000000027941 */ /* 0x000fea0003800000 */
.L_x_40793:
        /* <DEDUP_REMOVED lines=42> */
.L_x_40792:
[----:B------:R-:W-:Y:S05]  /*1f90*/  BSYNC B1 ;  /* 0x0000000000017941 */ /* 0x000fea0003800000 */
.L_x_40791:
[----:B------:R-:W-:Y:S01]  /*1fa0*/  I2FP.F32.U32 R3, R192 ;  /* 0x000000c000037245 */ /* 0x000fe20000201000 */
[----:B------:R-:W-:Y:S01]  /*1fb0*/  FMUL.FTZ R129, R129, R177 ;  /* 0x000000b181817220 */ /* 0x000fe20000410000 */
[----:B------:R-:W-:Y:S01]  /*1fc0*/  ISETP.NE.AND P4, PT, R179, 0x1, PT ;  /* 0x00000001b300780c */ /* 0x000fe20003f85270 */
[----:B------:R-:W-:Y:S02]  /*1fd0*/  BSSY B1, `(.L_x_40795) ;  /* 0x0000011000017945 */ /* 0x000fe40003800000 */
[----:B------:R-:W-:Y:S01]  /*1fe0*/  FFMA.FTZ R178, R3, R188, 1.1641532182693481445e-10 ;  /* 0x2f00000003b27423 */ /* 0x000fe200000100bc */
[----:B------:R-:W-:-:S04]  /*1ff0*/  FMUL.FTZ R129, R129, R186 ;  /* 0x000000ba81817220 */ /* 0x000fc80000410000 */
        /* <DEDUP_REMOVED lines=13> */
.L_x_40796:
[----:B------:R-:W-:-:S07]  /*20d0*/  MOV R189, R4 ;  /* 0x0000000400bd7202 */ /* 0x000fce0000000f00 */
.L_x_40797:
[----:B------:R-:W-:Y:S05]  /*20e0*/  BSYNC B1 ;  /* 0x0000000000017941 */ /* 0x000fea0003800000 */
.L_x_40795:
        /* <DEDUP_REMOVED lines=16> */
.L_x_40801:
[----:B------:R-:W-:Y:S05]  /*21f0*/  BSYNC B2 ;  /* 0x0000000000027941 */ /* 0x000fea0003800000 */
.L_x_40800:
        /* <DEDUP_REMOVED lines=42> */
.L_x_40799:
[----:B------:R-:W-:Y:S05]  /*24a0*/  BSYNC B1 ;  /* 0x0000000000017941 */ /* 0x000fea0003800000 */
.L_x_40798:
[----:B------:R-:W-:Y:S01]  /*24b0*/  I2FP.F32.U32 R3, R189 ;  /* 0x000000bd00037245 */ /* 0x000fe20000201000 */
[----:B------:R-:W-:Y:S01]  /*24c0*/  FMUL.FTZ R179, R130, R177 ;  /* 0x000000b182b37220 */ /* 0x000fe20000410000 */
[C---:B------:R-:W-:Y:S01]  /*24d0*/  ISETP.NE.AND P5, PT, R178.reuse, 0x1, PT ;  /* 0x00000001b200780c */ /* 0x040fe20003fa5270 */
[----:B------:R-:W-:Y:S02]  /*24e0*/  BSSY B1, `(.L_x_40802) ;  /* 0x0000011000017945 */ /* 0x000fe40003800000 */
[----:B------:R-:W-:Y:S01]  /*24f0*/  FFMA.FTZ R130, R3, R188, 1.1641532182693481445e-10 ;  /* 0x2f00000003827423 */ /* 0x000fe200000100bc */
[----:B------:R-:W-:Y:S01]  /*2500*/  FMUL.FTZ R179, R179, R186 ;  /* 0x000000bab3b37220 */ /* 0x000fe20000410000 */
[----:B------:R-:W-:-:S03]  /*2510*/  IADD3 R3, R178, 0x1, RZ ;  /* 0x00000001b2037810 */ /* 0x000fc60007ffe0ff */
        /* <DEDUP_REMOVED lines=12> */
.L_x_40803:
[----:B------:R-:W-:-:S07]  /*25e0*/  IMAD.MOV.U32 R189, RZ, RZ, R4 ;  /* 0x000000ffffbd7224 */ /* 0x000fce00078e0004 */
.L_x_40804:
[----:B------:R-:W-:Y:S05]  /*25f0*/  BSYNC B1 ;  /* 0x0000000000017941 */ /* 0x000fea0003800000 */
.L_x_40802:
        /* <DEDUP_REMOVED lines=16> */
.L_x_40808:
[----:B------:R-:W-:Y:S05]  /*2700*/  BSYNC B2 ;  /* 0x0000000000027941 */ /* 0x000fea0003800000 */
.L_x_40807:
        /* <DEDUP_REMOVED lines=42> */
.L_x_40806:
[----:B------:R-:W-:Y:S05]  /*29b0*/  BSYNC B1 ;  /* 0x0000000000017941 */ /* 0x000fea0003800000 */
.L_x_40805:
        /* <DEDUP_REMOVED lines=13> */
[----:B------:R-:W-:Y:S01]  /*2a90*/  LEA R186, P2, R183, UR10, 0x2 ;  /* 0x0000000ab7ba7c11 */ /* 0x000fe2000f8410ff */
[----:B------:R-:W-:Y:S02]  /*2aa0*/  @P1 FADD.FTZ R131, R127, R131 ;  /* 0x000000837f831221 */ /* 0x000fe40000010000 */
[----:B------:R-:W-:Y:S01]  /*2ab0*/  IMAD.IADD R195, R178, 0x1, R195 ;  /* 0x00000001b2c37824 */ /* 0x000fe200078e02c3 */
[C---:B------:R-:W-:Y:S01]  /*2ac0*/  LEA.HI.X R187, R183.reuse, UR11, RZ, 0x2, P2 ;  /* 0x0000000bb7bb7c11 */ /* 0x040fe200090f14ff */
[----:B------:R-:W-:Y:S01]  /*2ad0*/  VIADD R178, R183, 0x20 ;  /* 0x00000020b7b27836 */ /* 0x000fe20000000000 */
[----:B------:R0:W-:Y:S04]  /*2ae0*/  STG.E.128 desc[UR4][R190.64], R128 ;  /* 0x00000080be007986 */ /* 0x0001e8000c101d04 */
[----:B------:R0:W-:Y:S03]  /*2af0*/  STG.E desc[UR4][R186.64], R195 ;  /* 0x000000c3ba007986 */ /* 0x0001e6000c101904 */
.L_x_40780:
[----:B------:R-:W-:Y:S05]  /*2b00*/  BSYNC B0 ;  /* 0x0000000000007941 */ /* 0x000fea0003800000 */
.L_x_40779:
        /* <DEDUP_REMOVED lines=24> */
.L_x_40812:
[----:B------:R-:W-:-:S07]  /*2c90*/  IMAD.MOV.U32 R192, RZ, RZ, R4 ;  /* 0x000000ffffc07224 */ /* 0x000fce00078e0004 */
.L_x_40813:
[----:B------:R-:W-:Y:S05]  /*2ca0*/  BSYNC B1 ;  /* 0x0000000000017941 */ /* 0x000fea0003800000 */
.L_x_40811:
        /* <DEDUP_REMOVED lines=16> */
.L_x_40817:
[----:B------:R-:W-:Y:S05]  /*2db0*/  BSYNC B2 ;  /* 0x0000000000027941 */ /* 0x000fea0003800000 */
.L_x_40816:
        /* <DEDUP_REMOVED lines=42> */
.L_x_40815:
[----:B------:R-:W-:Y:S05]  /*3060*/  BSYNC B1 ;  /* 0x0000000000017941 */ /* 0x000fea0003800000 */
.L_x_40814:
        /* <DEDUP_REMOVED lines=10> */
[----:B------:R-:W-:-:S02]  /*3110*/  VIADD R187, R190, 0x1 ;  /* 0x00000001bebb7836 */ /* 0x000fc40000000000 */
[----:B0-----:R-:W-:Y:S01]  /*3120*/  FMUL.FTZ R132, R132, R179 ;  /* 0x000000b384847220 */ /* 0x001fe20000410000 */
        /* <DEDUP_REMOVED lines=12> */
.L_x_40819:
[----:B------:R-:W-:-:S07]  /*31f0*/  MOV R192, R4 ;  /* 0x0000000400c07202 */ /* 0x000fce0000000f00 */
.L_x_40820:
[----:B------:R-:W-:Y:S05]  /*3200*/  BSYNC B1 ;  /* 0x0000000000017941 */ /* 0x000fea0003800000 */
.L_x_40818:
        /* <DEDUP_REMOVED lines=16> */
.L_x_40824:
[----:B------:R-:W-:Y:S05]  /*3310*/  BSYNC B2 ;  /* 0x0000000000027941 */ /* 0x000fea0003800000 */
.L_x_40823:
        /* <DEDUP_REMOVED lines=42> */
.L_x_40822:
[----:B------:R-:W-:Y:S05]  /*35c0*/  BSYNC B1 ;  /* 0x0000000000017941 */ /* 0x000fea0003800000 */
.L_x_40821:
        /* <DEDUP_REMOVED lines=19> */
.L_x_40826:
[----:B------:R-:W-:-:S07]  /*3700*/  IMAD.MOV.U32 R192, RZ, RZ, R4 ;  /* 0x000000ffffc07224 */ /* 0x000fce00078e0004 */
.L_x_40827:
[----:B------:R-:W-:Y:S05]  /*3710*/  BSYNC B1 ;  /* 0x0000000000017941 */ /* 0x000fea0003800000 */
.L_x_40825:
        /* <DEDUP_REMOVED lines=16> */
.L_x_40831:
[----:B------:R-:W-:Y:S05]  /*3820*/  BSYNC B2 ;  /* 0x0000000000027941 */ /* 0x000fea0003800000 */
.L_x_40830:
        /* <DEDUP_REMOVED lines=42> */
.L_x_40829:
[----:B------:R-:W-:Y:S05]  /*3ad0*/  BSYNC B1 ;  /* 0x0000000000017941 */ /* 0x000fea0003800000 */
.L_x_40828:
        /* <DEDUP_REMOVED lines=19> */
.L_x_40833:
[----:B------:R-:W-:-:S07]  /*3c10*/  IMAD.MOV.U32 R190, RZ, RZ, R4 ;  /* 0x000000ffffbe7224 */ /* 0x000fce00078e0004 */
.L_x_40834:
[----:B------:R-:W-:Y:S05]  /*3c20*/  BSYNC B1 ;  /* 0x0000000000017941 */ /* 0x000fea0003800000 */
.L_x_40832:
        /* <DEDUP_REMOVED lines=16> */
.L_x_40838:
[----:B------:R-:W-:Y:S05]  /*3d30*/  BSYNC B2 ;  /* 0x0000000000027941 */ /* 0x000fea0003800000 */
.L_x_40837:
        /* <DEDUP_REMOVED lines=42> */
.L_x_40836:
[----:B------:R-:W-:Y:S05]  /*3fe0*/  BSYNC B1 ;  /* 0x0000000000017941 */ /* 0x000fea0003800000 */
.L_x_40835:
        /* <DEDUP_REMOVED lines=20> */
.L_x_40810:
[----:B------:R-:W-:Y:S05]  /*4130*/  BSYNC B0 ;  /* 0x0000000000007941 */ /* 0x000fea0003800000 */
.L_x_40809:
        /* <DEDUP_REMOVED lines=24> */
.L_x_40842:
[----:B------:R-:W-:-:S07]  /*42c0*/  IMAD.MOV.U32 R192, RZ, RZ, R4 ;  /* 0x000000ffffc07224 */ /* 0x000fce00078e0004 */
.L_x_40843:
[----:B------:R-:W-:Y:S05]  /*42d0*/  BSYNC B1 ;  /* 0x0000000000017941 */ /* 0x000fea0003800000 */
.L_x_40841:
        /* <DEDUP_REMOVED lines=16> */
.L_x_40847:
[----:B------:R-:W-:Y:S05]  /*43e0*/  BSYNC B2 ;  /* 0x0000000000027941 */ /* 0x000fea0003800000 */
.L_x_40846:
        /* <DEDUP_REMOVED lines=42> */
.L_x_40845:
[----:B------:R-:W-:Y:S05]  /*4690*/  BSYNC B1 ;  /* 0x0000000000017941 */ /* 0x000fea0003800000 */
.L_x_40844:
        /* <DEDUP_REMOVED lines=24> */
.L_x_40849:
[----:B------:R-:W-:-:S07]  /*4820*/  IMAD.MOV.U32 R192, RZ, RZ, R4 ;  /* 0x000000ffffc07224 */ /* 0x000fce00078e0004 */
.L_x_40850:
[----:B------:R-:W-:Y:S05]  /*4830*/  BSYNC B1 ;  /* 0x0000000000017941 */ /* 0x000fea0003800000 */
.L_x_40848:
        /* <DEDUP_REMOVED lines=16> */
.L_x_40854:
[----:B------:R-:W-:Y:S05]  /*4940*/  BSYNC B2 ;  /* 0x0000000000027941 */ /* 0x000fea0003800000 */
.L_x_40853:
        /* <DEDUP_REMOVED lines=42> */
.L_x_40852:
[----:B------:R-:W-:Y:S05]  /*4bf0*/  BSYNC B1 ;  /* 0x0000000000017941 */ /* 0x000fea0003800000 */
.L_x_40851:
        /* <DEDUP_REMOVED lines=19> */
.L_x_40856:
[----:B------:R-:W-:-:S07]  /*4d30*/  IMAD.MOV.U32 R192, RZ, RZ, R4 ;  /* 0x000000ffffc07224 */ /* 0x000fce00078e0004 */
.L_x_40857:
[----:B------:R-:W-:Y:S05]  /*4d40*/  BSYNC B1 ;  /* 0x0000000000017941 */ /* 0x000fea0003800000 */
.L_x_40855:
        /* <DEDUP_REMOVED lines=16> */
.L_x_40861:
[----:B------:R-:W-:Y:S05]  /*4e50*/  BSYNC B2 ;  /* 0x0000000000027941 */ /* 0x000fea0003800000 */
.L_x_40860:
        /* <DEDUP_REMOVED lines=42> */
.L_x_40859:
[----:B------:R-:W-:Y:S05]  /*5100*/  BSYNC B1 ;  /* 0x0000000000017941 */ /* 0x000fea0003800000 */
.L_x_40858:
        /* <DEDUP_REMOVED lines=19> */
.L_x_40863:
[----:B------:R-:W-:-:S07]  /*5240*/  MOV R190, R4 ;  /* 0x0000000400be7202 */ /* 0x000fce0000000f00 */
.L_x_40864:
[----:B------:R-:W-:Y:S05]  /*5250*/  BSYNC B1 ;  /* 0x0000000000017941 */ /* 0x000fea0003800000 */
.L_x_40862:
        /* <DEDUP_REMOVED lines=16> */
.L_x_40868:
[----:B------:R-:W-:Y:S05]  /*5360*/  BSYNC B2 ;  /* 0x0000000000027941 */ /* 0x000fea0003800000 */
.L_x_40867:
        /* <DEDUP_REMOVED lines=42> */
.L_x_40866:
[----:B------:R-:W-:Y:S05]  /*5610*/  BSYNC B1 ;  /* 0x0000000000017941 */ /* 0x000fea0003800000 */
.L_x_40865:
        /* <DEDUP_REMOVED lines=20> */
.L_x_40840:
[----:B------:R-:W-:Y:S05]  /*5760*/  BSYNC B0 ;  /* 0x0000000000007941 */ /* 0x000fea0003800000 */
.L_x_40839:
        /* <DEDUP_REMOVED lines=24> */
.L_x_40872:
[----:B------:R-:W-:-:S07]  /*58f0*/  MOV R192, R4 ;  /* 0x0000000400c07202 */ /* 0x000fce0000000f00 */
.L_x_40873:
[----:B------:R-:W-:Y:S05]  /*5900*/  BSYNC B1 ;  /* 0x0000000000017941 */ /* 0x000fea0003800000 */
.L_x_40871:
        /* <DEDUP_REMOVED lines=16> */
.L_x_40877:
[----:B------:R-:W-:Y:S05]  /*5a10*/  BSYNC B2 ;  /* 0x0000000000027941 */ /* 0x000fea0003800000 */
.L_x_40876:
        /* <DEDUP_REMOVED lines=42> */
.L_x_40875:
[----:B------:R-:W-:Y:S05]  /*5cc0*/  BSYNC B1 ;  /* 0x0000000000017941 */ /* 0x000fea0003800000 */
.L_x_40874:
        /* <DEDUP_REMOVED lines=24> */
.L_x_40879:
[----:B------:R-:W-:-:S07]  /*5e50*/  IMAD.MOV.U32 R192, RZ, RZ, R4 ;  /* 0x000000ffffc07224 */ /* 0x000fce00078e0004 */
.L_x_40880:
[----:B------:R-:W-:Y:S05]  /*5e60*/  BSYNC B1 ;  /* 0x0000000000017941 */ /* 0x000fea0003800000 */
.L_x_40878:
        /* <DEDUP_REMOVED lines=16> */
.L_x_40884:
[----:B------:R-:W-:Y:S05]  /*5f70*/  BSYNC B2 ;  /* 0x0000000000027941 */ /* 0x000fea0003800000 */
.L_x_40883:
        /* <DEDUP_REMOVED lines=42> */
.L_x_40882:
[----:B------:R-:W-:Y:S05]  /*6220*/  BSYNC B1 ;  /* 0x0000000000017941 */ /* 0x000fea0003800000 */
.L_x_40881:
        /* <DEDUP_REMOVED lines=19> */
.L_x_40886:
[----:B------:R-:W-:-:S07]  /*6360*/  MOV R192, R4 ;  /* 0x0000000400c07202 */ /* 0x000fce0000000f00 */
.L_x_40887:
[----:B------:R-:W-:Y:S05]  /*6370*/  BSYNC B1 ;  /* 0x0000000000017941 */ /* 0x000fea0003800000 */
.L_x_40885:
        /* <DEDUP_REMOVED lines=16> */
.L_x_40891:
[----:B------:R-:W-:Y:S05]  /*6480*/  BSYNC B2 ;  /* 0x0000000000027941 */ /* 0x000fea0003800000 */
.L_x_40890:
        /* <DEDUP_REMOVED lines=42> */
.L_x_40889:
[----:B------:R-:W-:Y:S05]  /*6730*/  BSYNC B1 ;  /* 0x0000000000017941 */ /* 0x000fea0003800000 */
.L_x_40888:
        /* <DEDUP_REMOVED lines=19> */
.L_x_40893:
[----:B------:R-:W-:-:S07]  /*6870*/  IMAD.MOV.U32 R190, RZ, RZ, R4 ;  /* 0x000000ffffbe7224 */ /* 0x000fce00078e0004 */
.L_x_40894:
[----:B------:R-:W-:Y:S05]  /*6880*/  BSYNC B1 ;  /* 0x0000000000017941 */ /* 0x000fea0003800000 */
.L_x_40892:
        /* <DEDUP_REMOVED lines=16> */
.L_x_40898:
[----:B------:R-:W-:Y:S05]  /*6990*/  BSYNC B2 ;  /* 0x0000000000027941 */ /* 0x000fea0003800000 */
.L_x_40897:
        /* <DEDUP_REMOVED lines=42> */
.L_x_40896:
[----:B------:R-:W-:Y:S05]  /*6c40*/  BSYNC B1 ;  /* 0x0000000000017941 */ /* 0x000fea0003800000 */
.L_x_40895:
        /* <DEDUP_REMOVED lines=16> */
[C---:B------:R-:W-:Y:S01]  /*6d50*/  LEA.HI.X R189, R178.reuse, UR11, RZ, 0x2, P2 ;  /* 0x0000000bb2bd7c11 */ /* 0x040fe200090f14ff */
[----:B------:R-:W-:Y:S01]  /*6d60*/  VIADD R178, R178, 0x20 ;  /* 0x00000020b2b27836 */ /* 0x000fe20000000000 */
[----:B------:R3:W-:Y:S04]  /*6d70*/  STG.E.128 desc[UR4][R186.64], R140 ;  /* 0x0000008cba007986 */ /* 0x0007e8000c101d04 */
[----:B------:R3:W-:Y:S03]  /*6d80*/  STG.E desc[UR4][R188.64], R179 ;  /* 0x000000b3bc007986 */ /* 0x0007e6000c101904 */
.L_x_40870:
[----:B------:R-:W-:Y:S05]  /*6d90*/  BSYNC B0 ;  /* 0x0000000000007941 */ /* 0x000fea0003800000 */
.L_x_40869:
        /* <DEDUP_REMOVED lines=24> */
.L_x_40902:
[----:B------:R-:W-:-:S07]  /*6f20*/  IMAD.MOV.U32 R192, RZ, RZ, R4 ;  /* 0x000000ffffc07224 */ /* 0x000fce00078e0004 */
.L_x_40903:
[----:B------:R-:W-:Y:S05]  /*6f30*/  BSYNC B1 ;  /* 0x0000000000017941 */ /* 0x000fea0003800000 */
.L_x_40901:
        /* <DEDUP_REMOVED lines=16> */
.L_x_40907:
[----:B------:R-:W-:Y:S05]  /*7040*/  BSYNC B2 ;  /* 0x0000000000027941 */ /* 0x000fea0003800000 */
.L_x_40906:
        /* <DEDUP_REMOVED lines=42> */
.L_x_40905:
[----:B------:R-:W-:Y:S05]  /*72f0*/  BSYNC B1 ;  /* 0x0000000000017941 */ /* 0x000fea0003800000 */
.L_x_40904:
        /* <DEDUP_REMOVED lines=24> */
.L_x_40909:
[----:B------:R-:W-:-:S07]  /*7480*/  MOV R192, R4 ;  /* 0x0000000400c07202 */ /* 0x000fce0000000f00 */
.L_x_40910:
[----:B------:R-:W-:Y:S05]  /*7490*/  BSYNC B1 ;  /* 0x0000000000017941 */ /* 0x000fea0003800000 */
.L_x_40908:
        /* <DEDUP_REMOVED lines=16> */
.L_x_40914:
[----:B------:R-:W-:Y:S05]  /*75a0*/  BSYNC B2 ;  /* 0x0000000000027941 */ /* 0x000fea0003800000 */
.L_x_40913:
        /* <DEDUP_REMOVED lines=42> */
.L_x_40912:
[----:B------:R-:W-:Y:S05]  /*7850*/  BSYNC B1 ;  /* 0x0000000000017941 */ /* 0x000fea0003800000 */
.L_x_40911:
        /* <DEDUP_REMOVED lines=19> */
.L_x_40916:
[----:B------:R-:W-:-:S07]  /*7990*/  IMAD.MOV.U32 R192, RZ, RZ, R4 ;  /* 0x000000ffffc07224 */ /* 0x000fce00078e0004 */
.L_x_40917:
[----:B------:R-:W-:Y:S05]  /*79a0*/  BSYNC B1 ;  /* 0x0000000000017941 */ /* 0x000fea0003800000 */
.L_x_40915:
        /* <DEDUP_REMOVED lines=16> */
.L_x_40921:
[----:B------:R-:W-:Y:S05]  /*7ab0*/  BSYNC B2 ;  /* 0x0000000000027941 */ /* 0x000fea0003800000 */
.L_x_40920:
        /* <DEDUP_REMOVED lines=42> */
.L_x_40919:
[----:B------:R-:W-:Y:S05]  /*7d60*/  BSYNC B1 ;  /* 0x0000000000017941 */ /* 0x000fea0003800000 */
.L_x_40918:
        /* <DEDUP_REMOVED lines=19> */
.L_x_40923:
[----:B------:R-:W-:-:S07]  /*7ea0*/  IMAD.MOV.U32 R190, RZ, RZ, R4 ;  /* 0x000000ffffbe7224 */ /* 0x000fce00078e0004 */
.L_x_40924:
[----:B------:R-:W-:Y:S05]  /*7eb0*/  BSYNC B1 ;  /* 0x0000000000017941 */ /* 0x000fea0003800000 */
.L_x_40922:
        /* <DEDUP_REMOVED lines=16> */
.L_x_40928:
[----:B------:R-:W-:Y:S05]  /*7fc0*/  BSYNC B2 ;  /* 0x0000000000027941 */ /* 0x000fea0003800000 */
.L_x_40927:
        /* <DEDUP_REMOVED lines=42> */
.L_x_40926:
[----:B------:R-:W-:Y:S05]  /*8270*/  BSYNC B1 ;  /* 0x0000000000017941 */ /* 0x000fea0003800000 */
.L_x_40925:
        /* <DEDUP_REMOVED lines=20> */
.L_x_40900:
[----:B------:R-:W-:Y:S05]  /*83c0*/  BSYNC B0 ;  /* 0x0000000000007941 */ /* 0x000fea0003800000 */
.L_x_40899:
        /* <DEDUP_REMOVED lines=24> */
.L_x_40932:
[----:B------:R-:W-:-:S07]  /*8550*/  IMAD.MOV.U32 R192, RZ, RZ, R4 ;  /* 0x000000ffffc07224 */ /* 0x000fce00078e0004 */
.L_x_40933:
[----:B------:R-:W-:Y:S05]  /*8560*/  BSYNC B1 ;  /* 0x0000000000017941 */ /* 0x000fea0003800000 */
.L_x_40931:
        /* <DEDUP_REMOVED lines=16> */
.L_x_40937:
[----:B------:R-:W-:Y:S05]  /*8670*/  BSYNC B2 ;  /* 0x0000000000027941 */ /* 0x000fea0003800000 */
.L_x_40936:
        /* <DEDUP_REMOVED lines=42> */
.L_x_40935:
[----:B------:R-:W-:Y:S05]  /*8920*/  BSYNC B1 ;  /* 0x0000000000017941 */ /* 0x000fea0003800000 */
.L_x_40934:
        /* <DEDUP_REMOVED lines=24> */
.L_x_40939:
[----:B------:R-:W-:-:S07]  /*8ab0*/  IMAD.MOV.U32 R192, RZ, RZ, R4 ;  /* 0x000000ffffc07224 */ /* 0x000fce00078e0004 */
.L_x_40940:
[----:B------:R-:W-:Y:S05]  /*8ac0*/  BSYNC B1 ;  /* 0x0000000000017941 */ /* 0x000fea0003800000 */
.L_x_40938:
        /* <DEDUP_REMOVED lines=16> */
.L_x_40944:
[----:B------:R-:W-:Y:S05]  /*8bd0*/  BSYNC B2 ;  /* 0x0000000000027941 */ /* 0x000fea0003800000 */
.L_x_40943:
        /* <DEDUP_REMOVED lines=42> */
.L_x_40942:
[----:B------:R-:W-:Y:S05]  /*8e80*/  BSYNC B1 ;  /* 0x0000000000017941 */ /* 0x000fea0003800000 */
.L_x_40941:
        /* <DEDUP_REMOVED lines=19> */
.L_x_40946:
[----:B------:R-:W-:-:S07]  /*8fc0*/  IMAD.MOV.U32 R192, RZ, RZ, R4 ;  /* 0x000000ffffc07224 */ /* 0x000fce00078e0004 */
.L_x_40947:
[----:B------:R-:W-:Y:S05]  /*8fd0*/  BSYNC B1 ;  /* 0x0000000000017941 */ /* 0x000fea0003800000 */
.L_x_40945:
        /* <DEDUP_REMOVED lines=16> */
.L_x_40951:
[----:B------:R-:W-:Y:S05]  /*90e0*/  BSYNC B2 ;  /* 0x0000000000027941 */ /* 0x000fea0003800000 */
.L_x_40950:
        /* <DEDUP_REMOVED lines=42> */
.L_x_40949:
[----:B------:R-:W-:Y:S05]  /*9390*/  BSYNC B1 ;  /* 0x0000000000017941 */ /* 0x000fea0003800000 */
.L_x_40948:
        /* <DEDUP_REMOVED lines=19> */
.L_x_40953:
[----:B------:R-:W-:-:S07]  /*94d0*/  MOV R190, R4 ;  /* 0x0000000400be7202 */ /* 0x000fce0000000f00 */
.L_x_40954:
[----:B------:R-:W-:Y:S05]  /*94e0*/  BSYNC B1 ;  /* 0x0000000000017941 */ /* 0x000fea0003800000 */
.L_x_40952:
        /* <DEDUP_REMOVED lines=16> */
.L_x_40958:
[----:B------:R-:W-:Y:S05]  /*95f0*/  BSYNC B2 ;  /* 0x0000000000027941 */ /* 0x000fea0003800000 */
.L_x_40957:
        /* <DEDUP_REMOVED lines=42> */
.L_x_40956:
[----:B------:R-:W-:Y:S05]  /*98a0*/  BSYNC B1 ;  /* 0x0000000000017941 */ /* 0x000fea0003800000 */
.L_x_40955:
        /* <DEDUP_REMOVED lines=20> */
.L_x_40930:
[----:B------:R-:W-:Y:S05]  /*99f0*/  BSYNC B0 ;  /* 0x0000000000007941 */ /* 0x000fea0003800000 */
.L_x_40929:
        /* <DEDUP_REMOVED lines=24> */
.L_x_40962:
[----:B------:R-:W-:-:S07]  /*9b80*/  MOV R192, R4 ;  /* 0x0000000400c07202 */ /* 0x000fce0000000f00 */
.L_x_40963:
[----:B------:R-:W-:Y:S05]  /*9b90*/  BSYNC B1 ;  /* 0x0000000000017941 */ /* 0x000fea0003800000 */
.L_x_40961:
        /* <DEDUP_REMOVED lines=16> */
.L_x_40967:
[----:B------:R-:W-:Y:S05]  /*9ca0*/  BSYNC B2 ;  /* 0x0000000000027941 */ /* 0x000fea0003800000 */
.L_x_40966:
        /* <DEDUP_REMOVED lines=42> */
.L_x_40965:
[----:B------:R-:W-:Y:S05]  /*9f50*/  BSYNC B1 ;  /* 0x0000000000017941 */ /* 0x000fea0003800000 */
.L_x_40964:
        /* <DEDUP_REMOVED lines=24> */
.L_x_40969:
[----:B------:R-:W-:-:S07]  /*a0e0*/  IMAD.MOV.U32 R192, RZ, RZ, R4 ;  /* 0x000000ffffc07224 */ /* 0x000fce00078e0004 */
.L_x_40970:
[----:B------:R-:W-:Y:S05]  /*a0f0*/  BSYNC B1 ;  /* 0x0000000000017941 */ /* 0x000fea0003800000 */
.L_x_40968:
        /* <DEDUP_REMOVED lines=16> */
.L_x_40974:
[----:B------:R-:W-:Y:S05]  /*a200*/  BSYNC B2 ;  /* 0x0000000000027941 */ /* 0x000fea0003800000 */
.L_x_40973:
        /* <DEDUP_REMOVED lines=42> */
.L_x_40972:
[----:B------:R-:W-:Y:S05]  /*a4b0*/  BSYNC B1 ;  /* 0x0000000000017941 */ /* 0x000fea0003800000 */
.L_x_40971:
        /* <DEDUP_REMOVED lines=19> */
.L_x_40976:
[----:B------:R-:W-:-:S07]  /*a5f0*/  MOV R192, R4 ;  /* 0x0000000400c07202 */ /* 0x000fce0000000f00 */
.L_x_40977:
[----:B------:R-:W-:Y:S05]  /*a600*/  BSYNC B1 ;  /* 0x0000000000017941 */ /* 0x000fea0003800000 */
.L_x_40975:
        /* <DEDUP_REMOVED lines=16> */
.L_x_40981:
[----:B------:R-:W-:Y:S05]  /*a710*/  BSYNC B2 ;  /* 0x0000000000027941 */ /* 0x000fea0003800000 */
.L_x_40980:
        /* <DEDUP_REMOVED lines=42> */
.L_x_40979:
[----:B------:R-:W-:Y:S05]  /*a9c0*/  BSYNC B1 ;  /* 0x0000000000017941 */ /* 0x000fea0003800000 */
.L_x_40978:
        /* <DEDUP_REMOVED lines=19> */
.L_x_40983:
[----:B------:R-:W-:-:S07]  /*ab00*/  IMAD.MOV.U32 R190, RZ, RZ, R4 ;  /* 0x000000ffffbe7224 */ /* 0x000fce00078e0004 */
.L_x_40984:
[----:B------:R-:W-:Y:S05]  /*ab10*/  BSYNC B1 ;  /* 0x0000000000017941 */ /* 0x000fea0003800000 */
.L_x_40982:
        /* <DEDUP_REMOVED lines=16> */
.L_x_40988:
[----:B------:R-:W-:Y:S05]  /*ac20*/  BSYNC B2 ;  /* 0x0000000000027941 */ /* 0x000fea0003800000 */
.L_x_40987:
        /* <DEDUP_REMOVED lines=42> */
.L_x_40986:
[----:B------:R-:W-:Y:S05]  /*aed0*/  BSYNC B1 ;  /* 0x0000000000017941 */ /* 0x000fea0003800000 */
.L_x_40985:
        /* <DEDUP_REMOVED lines=20> */
.L_x_40960:
[----:B------:R-:W-:Y:S05]  /*b020*/  BSYNC B0 ;  /* 0x0000000000007941 */ /* 0x000fea0003800000 */
.L_x_40959:
        /* <DEDUP_REMOVED lines=24> */
.L_x_40992:
[----:B------:R-:W-:-:S07]  /*b1b0*/  IMAD.MOV.U32 R192, RZ, RZ, R4 ;  /* 0x000000ffffc07224 */ /* 0x000fce00078e0004 */
.L_x_40993:
[----:B------:R-:W-:Y:S05]  /*b1c0*/  BSYNC B1 ;  /* 0x0000000000017941 */ /* 0x000fea0003800000 */
.L_x_40991:
        /* <DEDUP_REMOVED lines=16> */
.L_x_40997:
[----:B------:R-:W-:Y:S05]  /*b2d0*/  BSYNC B2 ;  /* 0x0000000000027941 */ /* 0x000fea0003800000 */
.L_x_40996:
        /* <DEDUP_REMOVED lines=42> */
.L_x_40995:
[----:B------:R-:W-:Y:S05]  /*b580*/  BSYNC B1 ;  /* 0x0000000000017941 */ /* 0x000fea0003800000 */
.L_x_40994:
        /* <DEDUP_REMOVED lines=24> */
.L_x_40999:
[----:B------:R-:W-:-:S07]  /*b710*/  IMAD.MOV.U32 R192, RZ, RZ, R4 ;  /* 0x000000ffffc07224 */ /* 0x000fce00078e0004 */
.L_x_41000:
[----:B------:R-:W-:Y:S05]  /*b720*/  BSYNC B1 ;  /* 0x0000000000017941 */ /* 0x000fea0003800000 */
.L_x_40998:
        /* <DEDUP_REMOVED lines=16> */
.L_x_41004:
[----:B------:R-:W-:Y:S05]  /*b830*/  BSYNC B2 ;  /* 0x0000000000027941 */ /* 0x000fea0003800000 */
.L_x_41003:
        /* <DEDUP_REMOVED lines=42> */
.L_x_41002:
[----:B------:R-:W-:Y:S05]  /*bae0*/  BSYNC B1 ;  /* 0x0000000000017941 */ /* 0x000fea0003800000 */
.L_x_41001:
        /* <DEDUP_REMOVED lines=19> */
.L_x_41006:
[----:B------:R-:W-:-:S07]  /*bc20*/  MOV R192, R4 ;  /* 0x0000000400c07202 */ /* 0x000fce0000000f00 */
.L_x_41007:
[----:B------:R-:W-:Y:S05]  /*bc30*/  BSYNC B1 ;  /* 0x0000000000017941 */ /* 0x000fea0003800000 */
.L_x_41005:
        /* <DEDUP_REMOVED lines=16> */
.L_x_41011:
[----:B------:R-:W-:Y:S05]  /*bd40*/  BSYNC B2 ;  /* 0x0000000000027941 */ /* 0x000fea0003800000 */
.L_x_41010:
        /* <DEDUP_REMOVED lines=42> */
.L_x_41009:
[----:B------:R-:W-:Y:S05]  /*bff0*/  BSYNC B1 ;  /* 0x0000000000017941 */ /* 0x000fea0003800000 */
.L_x_41008:
        /* <DEDUP_REMOVED lines=19> */
.L_x_41013:
[----:B------:R-:W-:-:S07]  /*c130*/  IMAD.MOV.U32 R190, RZ, RZ, R4 ;  /* 0x000000ffffbe7224 */ /* 0x000fce00078e0004 */
.L_x_41014:
[----:B------:R-:W-:Y:S05]  /*c140*/  BSYNC B1 ;  /* 0x0000000000017941 */ /* 0x000fea0003800000 */
.L_x_41012:
        /* <DEDUP_REMOVED lines=16> */
.L_x_41018:
[----:B------:R-:W-:Y:S05]  /*c250*/  BSYNC B2 ;  /* 0x0000000000027941 */ /* 0x000fea0003800000 */
.L_x_41017:
        /* <DEDUP_REMOVED lines=42> */
.L_x_41016:
[----:B------:R-:W-:Y:S05]  /*c500*/  BSYNC B1 ;  /* 0x0000000000017941 */ /* 0x000fea0003800000 */
.L_x_41015:
        /* <DEDUP_REMOVED lines=20> */
.L_x_40990:
[----:B------:R-:W-:Y:S05]  /*c650*/  BSYNC B0 ;  /* 0x0000000000007941 */ /* 0x000fea0003800000 */
.L_x_40989:
        /* <DEDUP_REMOVED lines=24> */
.L_x_41022:
[----:B------:R-:W-:-:S07]  /*c7e0*/  MOV R192, R4 ;  /* 0x0000000400c07202 */ /* 0x000fce0000000f00 */
.L_x_41023:
[----:B------:R-:W-:Y:S05]  /*c7f0*/  BSYNC B1 ;  /* 0x0000000000017941 */ /* 0x000fea0003800000 */
.L_x_41021:
        /* <DEDUP_REMOVED lines=16> */
.L_x_41027:
[----:B------:R-:W-:Y:S05]  /*c900*/  BSYNC B2 ;  /* 0x0000000000027941 */ /* 0x000fea0003800000 */
.L_x_41026:
        /* <DEDUP_REMOVED lines=42> */
.L_x_41025:
[----:B------:R-:W-:Y:S05]  /*cbb0*/  BSYNC B1 ;  /* 0x0000000000017941 */ /* 0x000fea0003800000 */
.L_x_41024:
        /* <DEDUP_REMOVED lines=24> */
.L_x_41029:
[----:B------:R-:W-:-:S07]  /*cd40*/  MOV R192, R4 ;  /* 0x0000000400c07202 */ /* 0x000fce0000000f00 */
.L_x_41030:
[----:B------:R-:W-:Y:S05]  /*cd50*/  BSYNC B1 ;  /* 0x0000000000017941 */ /* 0x000fea0003800000 */
.L_x_41028:
        /* <DEDUP_REMOVED lines=16> */
.L_x_41034:
[----:B------:R-:W-:Y:S05]  /*ce60*/  BSYNC B2 ;  /* 0x0000000000027941 */ /* 0x000fea0003800000 */
.L_x_41033:
        /* <DEDUP_REMOVED lines=42> */
.L_x_41032:
[----:B------:R-:W-:Y:S05]  /*d110*/  BSYNC B1 ;  /* 0x0000000000017941 */ /* 0x000fea0003800000 */
.L_x_41031:
        /* <DEDUP_REMOVED lines=19> */
.L_x_41036:
[----:B------:R-:W-:-:S07]  /*d250*/  IMAD.MOV.U32 R192, RZ, RZ, R4 ;  /* 0x000000ffffc07224 */ /* 0x000fce00078e0004 */
.L_x_41037:
[----:B------:R-:W-:Y:S05]  /*d260*/  BSYNC B1 ;  /* 0x0000000000017941 */ /* 0x000fea0003800000 */
.L_x_41035:
        /* <DEDUP_REMOVED lines=16> */
.L_x_41041:
[----:B------:R-:W-:Y:S05]  /*d370*/  BSYNC B2 ;  /* 0x0000000000027941 */ /* 0x000fea0003800000 */
.L_x_41040:
        /* <DEDUP_REMOVED lines=42> */
.L_x_41039:
[----:B------:R-:W-:Y:S05]  /*d620*/  BSYNC B1 ;  /* 0x0000000000017941 */ /* 0x000fea0003800000 */
.L_x_41038:
        /* <DEDUP_REMOVED lines=19> */
.L_x_41043:
[----:B------:R-:W-:-:S07]  /*d760*/  MOV R190, R4 ;  /* 0x0000000400be7202 */ /* 0x000fce0000000f00 */
.L_x_41044:
[----:B------:R-:W-:Y:S05]  /*d770*/  BSYNC B1 ;  /* 0x0000000000017941 */ /* 0x000fea0003800000 */
.L_x_41042:
        /* <DEDUP_REMOVED lines=16> */
.L_x_41048:
[----:B------:R-:W-:Y:S05]  /*d880*/  BSYNC B2 ;  /* 0x0000000000027941 */ /* 0x000fea0003800000 */
.L_x_41047:
        /* <DEDUP_REMOVED lines=42> */
.L_x_41046:
[----:B------:R-:W-:Y:S05]  /*db30*/  BSYNC B1 ;  /* 0x0000000000017941 */ /* 0x000fea0003800000 */
.L_x_41045:
        /* <DEDUP_REMOVED lines=20> */
.L_x_41020:
[----:B------:R-:W-:Y:S05]  /*dc80*/  BSYNC B0 ;  /* 0x0000000000007941 */ /* 0x000fea0003800000 */
.L_x_41019:
        /* <DEDUP_REMOVED lines=24> */
.L_x_41052:
[----:B------:R-:W-:-:S07]  /*de10*/  IMAD.MOV.U32 R192, RZ, RZ, R4 ;  /* 0x000000ffffc07224 */ /* 0x000fce00078e0004 */
.L_x_41053:
[----:B------:R-:W-:Y:S05]  /*de20*/  BSYNC B1 ;  /* 0x0000000000017941 */ /* 0x000fea0003800000 */
.L_x_41051:
        /* <DEDUP_REMOVED lines=16> */
.L_x_41057:
[----:B------:R-:W-:Y:S05]  /*df30*/  BSYNC B2 ;  /* 0x0000000000027941 */ /* 0x000fea0003800000 */
.L_x_41056:
        /* <DEDUP_REMOVED lines=42> */
.L_x_41055:
[----:B------:R-:W-:Y:S05]  /*e1e0*/  BSYNC B1 ;  /* 0x0000000000017941 */ /* 0x000fea0003800000 */
.L_x_41054:
        /* <DEDUP_REMOVED lines=24> */
.L_x_41059:
[----:B------:R-:W-:-:S07]  /*e370*/  IMAD.MOV.U32 R192, RZ, RZ, R4 ;  /* 0x000000ffffc07224 */ /* 0x000fce00078e0004 */
.L_x_41060:
[----:B------:R-:W-:Y:S05]  /*e380*/  BSYNC B1 ;  /* 0x0000000000017941 */ /* 0x000fea0003800000 */
.L_x_41058:
        /* <DEDUP_REMOVED lines=16> */
.L_x_41064:
[----:B------:R-:W-:Y:S05]  /*e490*/  BSYNC B2 ;  /* 0x0000000000027941 */ /* 0x000fea0003800000 */
.L_x_41063:
        /* <DEDUP_REMOVED lines=42> */
.L_x_41062:
[----:B------:R-:W-:Y:S05]  /*e740*/  BSYNC B1 ;  /* 0x0000000000017941 */ /* 0x000fea0003800000 */
.L_x_41061:
        /* <DEDUP_REMOVED lines=19> */
.L_x_41066:
[----:B------:R-:W-:-:S07]  /*e880*/  MOV R192, R4 ;  /* 0x0000000400c07202 */ /* 0x000fce0000000f00 */
.L_x_41067:
[----:B------:R-:W-:Y:S05]  /*e890*/  BSYNC B1 ;  /* 0x0000000000017941 */ /* 0x000fea0003800000 */
.L_x_41065:
        /* <DEDUP_REMOVED lines=16> */
.L_x_41071:
[----:B------:R-:W-:Y:S05]  /*e9a0*/  BSYNC B2 ;  /* 0x0000000000027941 */ /* 0x000fea0003800000 */
.L_x_41070:
        /* <DEDUP_REMOVED lines=42> */
.L_x_41069:
[----:B------:R-:W-:Y:S05]  /*ec50*/  BSYNC B1 ;  /* 0x0000000000017941 */ /* 0x000fea0003800000 */
.L_x_41068:
        /* <DEDUP_REMOVED lines=19> */
.L_x_41073:
[----:B------:R-:W-:-:S07]  /*ed90*/  IMAD.MOV.U32 R190, RZ, RZ, R4 ;  /* 0x000000ffffbe7224 */ /* 0x000fce00078e0004 */
.L_x_41074:
[----:B------:R-:W-:Y:S05]  /*eda0*/  BSYNC B1 ;  /* 0x0000000000017941 */ /* 0x000fea0003800000 */
.L_x_41072:
        /* <DEDUP_REMOVED lines=16> */
.L_x_41078:
[----:B------:R-:W-:Y:S05]  /*eeb0*/  BSYNC B2 ;  /* 0x0000000000027941 */ /* 0x000fea0003800000 */
.L_x_41077:
        /* <DEDUP_REMOVED lines=42> */
.L_x_41076:
[----:B------:R-:W-:Y:S05]  /*f160*/  BSYNC B1 ;  /* 0x0000000000017941 */ /* 0x000fea0003800000 */
.L_x_41075:
        /* <DEDUP_REMOVED lines=20> */
.L_x_41050:
[----:B------:R-:W-:Y:S05]  /*f2b0*/  BSYNC B0 ;  /* 0x0000000000007941 */ /* 0x000fea0003800000 */
.L_x_41049:
        /* <DEDUP_REMOVED lines=24> */
.L_x_41082:
[----:B------:R-:W-:-:S07]  /*f440*/  MOV R192, R4 ;  /* 0x0000000400c07202 */ /* 0x000fce0000000f00 */
.L_x_41083:
[----:B------:R-:W-:Y:S05]  /*f450*/  BSYNC B1 ;  /* 0x0000000000017941 */ /* 0x000fea0003800000 */
.L_x_41081:
        /* <DEDUP_REMOVED lines=16> */
.L_x_41087:
[----:B------:R-:W-:Y:S05]  /*f560*/  BSYNC B2 ;  /* 0x0000000000027941 */ /* 0x000fea0003800000 */
.L_x_41086:
        /* <DEDUP_REMOVED lines=42> */
.L_x_41085:
[----:B------:R-:W-:Y:S05]  /*f810*/  BSYNC B1 ;  /* 0x0000000000017941 */ /* 0x000fea0003800000 */
.L_x_41084:
        /* <DEDUP_REMOVED lines=24> */
.L_x_41089:
[----:B------:R-:W-:-:S07]  /*f9a0*/  MOV R192, R4 ;  /* 0x0000000400c07202 */ /* 0x000fce0000000f00 */
.L_x_41090:
[----:B------:R-:W-:Y:S05]  /*f9b0*/  BSYNC B1 ;  /* 0x0000000000017941 */ /* 0x000fea0003800000 */
.L_x_41088:
        /* <DEDUP_REMOVED lines=16> */
.L_x_41094:
[----:B------:R-:W-:Y:S05]  /*fac0*/  BSYNC B2 ;  /* 0x0000000000027941 */ /* 0x000fea0003800000 */
.L_x_41093:
        /* <DEDUP_REMOVED lines=42> */
.L_x_41092:
[----:B------:R-:W-:Y:S05]  /*fd70*/  BSYNC B1 ;  /* 0x0000000000017941 */ /* 0x000fea0003800000 */
.L_x_41091:
        /* <DEDUP_REMOVED lines=19> */
.L_x_41096:
[----:B------:R-:W-:-:S07]  /*feb0*/  IMAD.MOV.U32 R192, RZ, RZ, R4 ;  /* 0x000000ffffc07224 */ /* 0x000fce00078e0004 */
.L_x_41097:
[----:B------:R-:W-:Y:S05]  /*fec0*/  BSYNC B1 ;  /* 0x0000000000017941 */ /* 0x000fea0003800000 */
.L_x_41095:
        /* <DEDUP_REMOVED lines=16> */
.L_x_41101:
[----:B------:R-:W-:Y:S05]  /*ffd0*/  BSYNC B2 ;  /* 0x0000000000027941 */ /* 0x000fea0003800000 */
.L_x_41100:
        /* <DEDUP_REMOVED lines=42> */
.L_x_41099:
[----:B------:R-:W-:Y:S05]  /*10280*/  BSYNC B1 ;  /* 0x0000000000017941 */ /* 0x000fea0003800000 */
.L_x_41098:
        /* <DEDUP_REMOVED lines=19> */
.L_x_41103:
[----:B------:R-:W-:-:S07]  /*103c0*/  MOV R190, R4 ;  /* 0x0000000400be7202 */ /* 0x000fce0000000f00 */
.L_x_41104:
[----:B------:R-:W-:Y:S05]  /*103d0*/  BSYNC B1 ;  /* 0x0000000000017941 */ /* 0x000fea0003800000 */
.L_x_41102:
        /* <DEDUP_REMOVED lines=16> */
.L_x_41108:
[----:B------:R-:W-:Y:S05]  /*104e0*/  BSYNC B2 ;  /* 0x0000000000027941 */ /* 0x000fea0003800000 */
.L_x_41107:
        /* <DEDUP_REMOVED lines=42> */
.L_x_41106:
[----:B------:R-:W-:Y:S05]  /*10790*/  BSYNC B1 ;  /* 0x0000000000017941 */ /* 0x000fea0003800000 */
.L_x_41105:
        /* <DEDUP_REMOVED lines=20> */
.L_x_41080:
[----:B------:R-:W-:Y:S05]  /*108e0*/  BSYNC B0 ;  /* 0x0000000000007941 */ /* 0x000fea0003800000 */
.L_x_41079:
        /* <DEDUP_REMOVED lines=24> */
.L_x_41112:
[----:B------:R-:W-:-:S07]  /*10a70*/  IMAD.MOV.U32 R192, RZ, RZ, R4 ;  /* 0x000000ffffc07224 */ /* 0x000fce00078e0004 */
.L_x_41113:
[----:B------:R-:W-:Y:S05]  /*10a80*/  BSYNC B1 ;  /* 0x0000000000017941 */ /* 0x000fea0003800000 */
.L_x_41111:
        /* <DEDUP_REMOVED lines=16> */
.L_x_41117:
[----:B------:R-:W-:Y:S05]  /*10b90*/  BSYNC B2 ;  /* 0x0000000000027941 */ /* 0x000fea0003800000 */
.L_x_41116:
        /* <DEDUP_REMOVED lines=42> */
.L_x_41115:
[----:B------:R-:W-:Y:S05]  /*10e40*/  BSYNC B1 ;  /* 0x0000000000017941 */ /* 0x000fea0003800000 */
.L_x_41114:
        /* <DEDUP_REMOVED lines=24> */
.L_x_41119:
[----:B------:R-:W-:-:S07]  /*10fd0*/  IMAD.MOV.U32 R192, RZ, RZ, R4 ;  /* 0x000000ffffc07224 */ /* 0x000fce00078e0004 */
.L_x_41120:
[----:B------:R-:W-:Y:S05]  /*10fe0*/  BSYNC B1 ;  /* 0x0000000000017941 */ /* 0x000fea0003800000 */
.L_x_41118:
        /* <DEDUP_REMOVED lines=16> */
.L_x_41124:
[----:B------:R-:W-:Y:S05]  /*110f0*/  BSYNC B2 ;  /* 0x0000000000027941 */ /* 0x000fea0003800000 */
.L_x_41123:
        /* <DEDUP_REMOVED lines=42> */
.L_x_41122:
[----:B------:R-:W-:Y:S05]  /*113a0*/  BSYNC B1 ;  /* 0x0000000000017941 */ /* 0x000fea0003800000 */
.L_x_41121:
        /* <DEDUP_REMOVED lines=19> */
.L_x_41126:
[----:B------:R-:W-:-:S07]  /*114e0*/  MOV R192, R4 ;  /* 0x0000000400c07202 */ /* 0x000fce0000000f00 */
.L_x_41127:
[----:B------:R-:W-:Y:S05]  /*114f0*/  BSYNC B1 ;  /* 0x0000000000017941 */ /* 0x000fea0003800000 */
.L_x_41125:
        /* <DEDUP_REMOVED lines=16> */
.L_x_41131:
[----:B------:R-:W-:Y:S05]  /*11600*/  BSYNC B2 ;  /* 0x0000000000027941 */ /* 0x000fea0003800000 */
.L_x_41130:
        /* <DEDUP_REMOVED lines=42> */
.L_x_41129:
[----:B------:R-:W-:Y:S05]  /*118b0*/  BSYNC B1 ;  /* 0x0000000000017941 */ /* 0x000fea0003800000 */
.L_x_41128:
        /* <DEDUP_REMOVED lines=19> */
.L_x_41133:
[----:B------:R-:W-:-:S07]  /*119f0*/  IMAD.MOV.U32 R190, RZ, RZ, R4 ;  /* 0x000000ffffbe7224 */ /* 0x000fce00078e0004 */
.L_x_41134:
[----:B------:R-:W-:Y:S05]  /*11a00*/  BSYNC B1 ;  /* 0x0000000000017941 */ /* 0x000fea0003800000 */
.L_x_41132:
        /* <DEDUP_REMOVED lines=16> */
.L_x_41138:
[----:B------:R-:W-:Y:S05]  /*11b10*/  BSYNC B2 ;  /* 0x0000000000027941 */ /* 0x000fea0003800000 */
.L_x_41137:
        /* <DEDUP_REMOVED lines=42> */
.L_x_41136:
[----:B------:R-:W-:Y:S05]  /*11dc0*/  BSYNC B1 ;  /* 0x0000000000017941 */ /* 0x000fea0003800000 */
.L_x_41135:
        /* <DEDUP_REMOVED lines=19> */
.L_x_41110:
[----:B------:R-:W-:Y:S05]  /*11f00*/  BSYNC B0 ;  /* 0x0000000000007941 */ /* 0x000fea0003800000 */
.L_x_41109:
[----:B------:R-:W-:Y:S01]  /*11f10*/  FADD.FTZ R178, RZ, R128 ;  /* 0x00000080ffb27221 */ /* 0x000fe20000010000 */
[----:B------:R-:W-:Y:S01]  /*11f20*/  ISETP.GT.U32.AND P1, PT, R15, 0x3f, PT ;  /* 0x0000003f0f00780c */ /* 0x000fe20003f24070 */
[----:B------:R-:W-:Y:S01]  /*11f30*/  UMOV UR6, 0xffffffff ;  /* 0xffffffff00067882 */ /* 0x000fe20000000000 */
[----:B------:R-:W-:Y:S01]  /*11f40*/  LOP3.LUT R182, R182, 0xffffffbf, RZ, 0xc0, !PT ;  /* 0xffffffbfb6b67812 */ /* 0x000fe200078ec0ff */
[----:B0----5:R-:W-:Y:S01]  /*11f50*/  FADD.FTZ R177, R129, R178 ;  /* 0x000000b281b17221 */ /* 0x021fe20000010000 */
[C---:B------:R-:W-:Y:S02]  /*11f60*/  ISETP.GT.U32.AND P2, PT, R15.reuse, 0x13f, PT ;  /* 0x0000013f0f00780c */ /* 0x040fe40003f44070 */
[C---:B------:R-:W-:Y:S01]  /*11f70*/  ISETP.GT.U32.AND P3, PT, R15.reuse, 0x15f, PT ;  /* 0x0000015f0f00780c */ /* 0x040fe20003f64070 */
[----:B------:R-:W-:Y:S01]  /*11f80*/  FADD.FTZ R178, R130, R177 ;  /* 0x000000b182b27221 */ /* 0x000fe20000010000 */
[----:B------:R-:W-:Y:S02]  /*11f90*/  ISETP.GT.U32.AND P4, PT, R15, 0x17f, PT ;  /* 0x0000017f0f00780c */ /* 0x000fe40003f84070 */
[----:B------:R-:W-:Y:S01]  /*11fa0*/  ISETP.NE.AND P5, PT, R176, RZ, PT ;  /* 0x000000ffb000720c */ /* 0x000fe20003fa5270 */
[----:B------:R-:W-:-:S02]  /*11fb0*/  FADD.FTZ R178, R131, R178 ;  /* 0x000000b283b27221 */ /* 0x000fc40000010000 */
[----:B------:R-:W-:-:S03]  /*11fc0*/  @P1 LOP3.LUT R182, R182, 0x40, RZ, 0xfc, !PT ;  /* 0x00000040b6b61812 */ /* 0x000fc600078efcff */
[----:B-1234-:R-:W-:Y:S02]  /*11fd0*/  FSEL R179, R178, RZ, P0 ;  /* 0x000000ffb2b37208 */ /* 0x01efe40000000000 */
        /* <DEDUP_REMOVED lines=195> */
.L_x_41176:
[----:B------:R-:W-:Y:S01]  /*12c10*/  FMUL.FTZ R176, R186, R186 ;  /* 0x000000babab07220 */ /* 0x000fe20000410000 */
[----:B------:R-:W-:Y:S01]  /*12c20*/  LOP3.LUT P1, RZ, R182, 0x80, RZ, 0xc0, !PT ;  /* 0x00000080b6ff7812 */ /* 0x000fe2000782c0ff */
[----:B-1----:R-:W-:Y:S01]  /*12c30*/  FADD.FTZ R190, R188, R189 ;  /* 0x000000bdbcbe7221 */ /* 0x002fe20000010000 */
[----:B------:R-:W1:Y:S01]  /*12c40*/  @!P5 LDC.64 R178, c[0x0][0x250] ;  /* 0x00009400ffb2db82 */ /* 0x000e620000000a00 */
[----:B------:R-:W-:Y:S01]  /*12c50*/  BSSY B0, `(.L_x_41140) ;  /* 0x000001c000007945 */ /* 0x000fe20003800000 */
[----:B------:R-:W-:Y:S01]  /*12c60*/  FSEL R176, R176, RZ, P1 ;  /* 0x000000ffb0b07208 */ /* 0x000fe20000800000 */
[----:B------:R-:W-:-:S04]  /*12c70*/  FFMA.FTZ R177, R190, R177, UR7 ;  /* 0x00000007beb17e23 */ /* 0x000fc800080100b1 */
[----:B------:R-:W-:Y:S01]  /*12c80*/  FADD.FTZ R187, R177, R176 ;  /* 0x000000b0b1bb7221 */ /* 0x000fe20000010000 */
[----:B0-----:R-:W0:Y:S05]  /*12c90*/  @!P5 LDC.64 R188, c[0x0][0x258] ;  /* 0x00009600ffbcdb82 */ /* 0x001e2a0000000a00 */
[----:B------:R-:W2:Y:S01]  /*12ca0*/  MUFU.RSQ R187, R187 ;  /* 0x000000bb00bb7308 */ /* 0x000ea20000001400 */
[----:B-1----:R-:W-:-:S05]  /*12cb0*/  @!P5 IMAD.WIDE R176, R181, 0x4, R178 ;  /* 0x00000004b5b0d825 */ /* 0x002fca00078e02b2 */
[----:B------:R1:W-:Y:S01]  /*12cc0*/  @!P5 STG.E desc[UR4][R176.64], R186 ;  /* 0x000000bab000d986 */ /* 0x0003e2000c101904 */
[----:B0-----:R-:W-:-:S05]  /*12cd0*/  @!P5 IMAD.WIDE R178, R181, 0x4, R188 ;  /* 0x00000004b5b2d825 */ /* 0x001fca00078e02bc */
[----:B--2---:R1:W-:Y:S01]  /*12ce0*/  @!P5 STG.E desc[UR4][R178.64], R187 ;  /* 0x000000bbb200d986 */ /* 0x0043e2000c101904 */
        /* <DEDUP_REMOVED lines=15> */
[----:B0-----:R-:W-:-:S04]  /*12de0*/  IMAD.WIDE.U32 R188, R183, 0x10, R188 ;  /* 0x00000010b7bc7825 */ /* 0x001fc800078e00bc */
[----:B------:R-:W-:Y:S01]  /*12df0*/  VIADD R183, R183, 0x20 ;  /* 0x00000020b7b77836 */ /* 0x000fe20000000000 */
[----:B------:R0:W-:Y:S06]  /*12e00*/  STG.E.128 desc[UR4][R188.64], R176 ;  /* 0x000000b0bc007986 */ /* 0x0001ec000c101d04 */
.L_x_41141:
[----:B------:R-:W-:Y:S05]  /*12e10*/  BSYNC B0 ;  /* 0x0000000000007941 */ /* 0x000fea0003800000 */
.L_x_41140:
[----:B------:R-:W-:Y:S01]  /*12e20*/  LOP3.LUT P2, RZ, R182, 0x80000, RZ, 0xc0, !PT ;  /* 0x00080000b6ff7812 */ /* 0x000fe2000784c0ff */
[----:B------:R-:W-:-:S12]  /*12e30*/  BSSY B0, `(.L_x_41142) ;  /* 0x0000013000007945 */ /* 0x000fd80003800000 */
[----:B------:R-:W-:Y:S05]  /*12e40*/  @!P2 BRA `(.L_x_41143) ;  /* 0x000000000044a947 */ /* 0x000fea0003800000 */
[----:B01----:R-:W0:Y:S01]  /*12e50*/  LDC.64 R176, c[0x0][0x2b8] ;  /* 0x0000ae00ffb07b82 */ /* 0x003e220000000a00 */
[----:B------:R-:W-:-:S05]  /*12e60*/  FSEL R194, R186, RZ, !P1 ;  /* 0x000000ffbac27208 */ /* 0x000fca0004800000 */
[--C-:B------:R-:W-:Y:S01]  /*12e70*/  FADD.FTZ R178, R132, -R194.reuse ;  /* 0x800000c284b27221 */ /* 0x100fe20000010000 */
[--C-:B------:R-:W-:Y:S01]  /*12e80*/  FADD.FTZ R190, R133, -R194.reuse ;  /* 0x800000c285be7221 */ /* 0x100fe20000010000 */
[--C-:B------:R-:W-:Y:S01]  /*12e90*/  FADD.FTZ R192, R134, -R194.reuse ;  /* 0x800000c286c07221 */ /* 0x100fe20000010000 */
[----:B------:R-:W-:Y:S02]  /*12ea0*/  FADD.FTZ R194, R135, -R194 ;  /* 0x800000c287c27221 */ /* 0x000fe40000010000 */
[C---:B------:R-:W-:Y:S01]  /*12eb0*/  FMUL.FTZ R190, R187.reuse, R190 ;  /* 0x000000bebbbe7220 */ /* 0x040fe20000410000 */
[C---:B------:R-:W-:Y:S01]  /*12ec0*/  FMUL.FTZ R191, R187.reuse, R192 ;  /* 0x000000c0bbbf7220 */ /* 0x040fe20000410000 */
[----:B------:R-:W-:-:S04]  /*12ed0*/  FMUL.FTZ R194, R187, R194 ;  /* 0x000000c2bbc27220 */ /* 0x000fc80000410000 */
[----:B------:R-:W-:Y:S01]  /*12ee0*/  FFMA.FTZ R179, R43, R194, R39 ;  /* 0x000000c22bb37223 */ /* 0x000fe20000010027 */
[----:B0-----:R-:W-:-:S04]  /*12ef0*/  IMAD.WIDE.U32 R188, R183, 0x10, R176 ;  /* 0x00000010b7bc7825 */ /* 0x001fc800078e00b0 */
[----:B------:R-:W-:Y:S01]  /*12f00*/  FMUL.FTZ R177, R187, R178 ;  /* 0x000000b2bbb17220 */ /* 0x000fe20000410000 */
[----:B------:R-:W-:Y:S01]  /*12f10*/  FFMA.FTZ R178, R42, R191, R38 ;  /* 0x000000bf2ab27223 */ /* 0x000fe20000010026 */
[----:B------:R-:W-:Y:S02]  /*12f20*/  IADD3 R183, R183, 0x20, RZ ;  /* 0x00000020b7b77810 */ /* 0x000fe40007ffe0ff */
[----:B------:R-:W-:Y:S01]  /*12f30*/  FFMA.FTZ R176, R40, R177, R36 ;  /* 0x000000b128b07223 */ /* 0x000fe20000010024 */
[----:B------:R-:W-:-:S05]  /*12f40*/  FFMA.FTZ R177, R41, R190, R37 ;  /* 0x000000be29b17223 */ /* 0x000fca0000010025 */
[----:B------:R2:W-:Y:S02]  /*12f50*/  STG.E.128 desc[UR4][R188.64], R176 ;  /* 0x000000b0bc007986 */ /* 0x0005e4000c101d04 */
.L_x_41143:
[----:B------:R-:W-:Y:S05]  /*12f60*/  BSYNC B0 ;  /* 0x0000000000007941 */ /* 0x000fea0003800000 */
.L_x_41142:
[----:B------:R-:W-:Y:S01]  /*12f70*/  LOP3.LUT P2, RZ, R182, 0x40000, RZ, 0xc0, !PT ;  /* 0x00040000b6ff7812 */ /* 0x000fe2000784c0ff */
[----:B------:R-:W-:-:S12]  /*12f80*/  BSSY B0, `(.L_x_41144) ;  /* 0x0000013000007945 */ /* 0x000fd80003800000 */
[----:B------:R-:W-:Y:S05]  /*12f90*/  @!P2 BRA `(.L_x_41145) ;  /* 0x000000000044a947 */ /* 0x000fea0003800000 */
[----:B012---:R-:W0:Y:S01]  /*12fa0*/  LDC.64 R176, c[0x0][0x2b8] ;  /* 0x0000ae00ffb07b82 */ /* 0x007e220000000a00 */
        /* <DEDUP_REMOVED lines=12> */
[----:B------:R-:W-:Y:S02]  /*13070*/  VIADD R183, R183, 0x20 ;  /* 0x00000020b7b77836 */ /* 0x000fe40000000000 */
[----:B------:R-:W-:Y:S01]  /*13080*/  FFMA.FTZ R176, R48, R177, R44 ;  /* 0x000000b130b07223 */ /* 0x000fe2000001002c */
[----:B------:R-:W-:-:S05]  /*13090*/  FFMA.FTZ R177, R49, R190, R45 ;  /* 0x000000be31b17223 */ /* 0x000fca000001002d */
[----:B------:R3:W-:Y:S02]  /*130a0*/  STG.E.128 desc[UR4][R188.64], R176 ;  /* 0x000000b0bc007986 */ /* 0x0007e4000c101d04 */
.L_x_41145:
[----:B------:R-:W-:Y:S05]  /*130b0*/  BSYNC B0 ;  /* 0x0000000000007941 */ /* 0x000fea0003800000 */
.L_x_41144:
        /* <DEDUP_REMOVED lines=20> */
.L_x_41147:
[----:B------:R-:W-:Y:S05]  /*13200*/  BSYNC B0 ;  /* 0x0000000000007941 */ /* 0x000fea0003800000 */
.L_x_41146:
        /* <DEDUP_REMOVED lines=20> */
.L_x_41149:
[----:B------:R-:W-:Y:S05]  /*13350*/  BSYNC B0 ;  /* 0x0000000000007941 */ /* 0x000fea0003800000 */
.L_x_41148:
        /* <DEDUP_REMOVED lines=20> */
.L_x_41151:
[----:B------:R-:W-:Y:S05]  /*134a0*/  BSYNC B0 ;  /* 0x0000000000007941 */ /* 0x000fea0003800000 */
.L_x_41150:
        /* <DEDUP_REMOVED lines=21> */
.L_x_41153:
[----:B------:R-:W-:Y:S05]  /*13600*/  BSYNC B0 ;  /* 0x0000000000007941 */ /* 0x000fea0003800000 */
.L_x_41152:
        /* <DEDUP_REMOVED lines=21> */
.L_x_41155:
[----:B------:R-:W-:Y:S05]  /*13760*/  BSYNC B0 ;  /* 0x0000000000007941 */ /* 0x000fea0003800000 */
.L_x_41154:
        /* <DEDUP_REMOVED lines=21> */
.L_x_41157:
[----:B------:R-:W-:Y:S05]  /*138c0*/  BSYNC B0 ;  /* 0x0000000000007941 */ /* 0x000fea0003800000 */
.L_x_41156:
        /* <DEDUP_REMOVED lines=21> */
.L_x_41159:
[----:B------:R-:W-:Y:S05]  /*13a20*/  BSYNC B0 ;  /* 0x0000000000007941 */ /* 0x000fea0003800000 */
.L_x_41158:
        /* <DEDUP_REMOVED lines=21> */
.L_x_41161:
[----:B------:R-:W-:Y:S05]  /*13b80*/  BSYNC B0 ;  /* 0x0000000000007941 */ /* 0x000fea0003800000 */
.L_x_41160:
        /* <DEDUP_REMOVED lines=20> */
.L_x_41163:
[----:B------:R-:W-:Y:S05]  /*13cd0*/  BSYNC B0 ;  /* 0x0000000000007941 */ /* 0x000fea0003800000 */
.L_x_41162:
[----:B01234-:R-:W0:Y:S02]  /*13ce0*/  LDC.64 R176, c[0x0][0x210] ;  /* 0x00008400ffb07b82 */ /* 0x01fe240000000a00 */
[----:B0-----:R-:W-:-:S04]  /*13cf0*/  LEA R181, R176, R181, 0x2 ;  /* 0x000000b5b0b57211 */ /* 0x001fc800078e10ff */
[----:B------:R-:W-:-:S13]  /*13d00*/  ISETP.GE.AND P1, PT, R181, R177, PT ;  /* 0x000000b1b500720c */ /* 0x000fda0003f26270 */
[----:B------:R-:W-:Y:S05]  /*13d10*/  @!P1 BRA `(.L_x_41164) ;  /* 0xfffffed400c49947 */ /* 0x000fea000383ffff */
[----:B------:R-:W-:Y:S05]  /*13d20*/  EXIT ;  /* 0x000000000000794d */ /* 0x000fea0003800000 */
.L_x_41139:
        /* <DEDUP_REMOVED lines=8> */
.L_x_41166:
[----:B------:R-:W-:Y:S05]  /*13db0*/  BSYNC B0 ;  /* 0x0000000000007941 */ /* 0x000fea0003800000 */
.L_x_41165:
[----:B------:R-:W-:Y:S01]  /*13dc0*/  IMAD.MOV.U32 R176, RZ, RZ, R191 ;  /* 0x000000ffffb07224 */ /* 0x000fe200078e00bf */
[----:B------:R-:W-:Y:S01]  /*13dd0*/  HFMA2.MMA R195, -RZ, RZ, 0, 1.847743988037109375e-06 ;  /* 0x0000001fffc37435 */ /* 0x000fe200000001ff */
[----:B------:R-:W-:Y:S01]  /*13de0*/  IMAD.MOV.U32 R192, RZ, RZ, 0x2 ;  /* 0x00000002ffc07424 */ /* 0x000fe200078e00ff */
[----:B------:R-:W-:Y:S01]  /*13df0*/  P2R R197, PR, RZ, 0x10 ;  /* 0x00000010ffc57803 */ /* 0x000fe20000000000 */
[----:B------:R-:W-:Y:S01]  /*13e00*/  FADD.FTZ R178, R179, R176 ;  /* 0x000000b0b3b27221 */ /* 0x000fe20000010000 */
[----:B------:R-:W-:Y:S01]  /*13e10*/  IMAD.MOV.U32 R190, RZ, RZ, -0x1 ;  /* 0xffffffffffbe7424 */ /* 0x000fe200078e00ff */
[----:B------:R-:W-:Y:S02]  /*13e20*/  LOP3.LUT P4, RZ, R182, 0x40, RZ, 0xc0, !PT ;  /* 0x00000040b6ff7812 */ /* 0x000fe4000788c0ff */
[----:B------:R-:W-:Y:S02]  /*13e30*/  P2R R194, PR, RZ, 0x20 ;  /* 0x00000020ffc27803 */ /* 0x000fe40000000000 */
[----:B------:R-:W-:-:S02]  /*13e40*/  MOV R193, R178 ;  /* 0x000000b200c17202 */ /* 0x000fc40000000f00 */
[----:B------:R-:W-:Y:S02]  /*13e50*/  LOP3.LUT P5, RZ, R182, 0x20, RZ, 0xc0, !PT ;  /* 0x00000020b6ff7812 */ /* 0x000fe400078ac0ff */
[----:B------:R-:W-:-:S11]  /*13e60*/  P2R R196, PR, RZ, 0x8 ;  /* 0x00000008ffc47803 */ /* 0x000fd60000000000 */
[----:B------:R-:W-:Y:S05]  /*13e70*/  WARPSYNC.COLLECTIVE R190, `(.L_x_41167) ;  /* 0x00000000be087348 */ /* 0x000fea0003c00000 */
[----:B------:R0:W1:Y:S02]  /*13e80*/  SHFL.BFLY P6, R191, R193, R192, R195 ;  /* 0x0c0000c0c1bf7389 */ /* 0x00006400000c00c3 */
[----:B01----:R-:W-:Y:S01]  /*13e90*/  ENDCOLLECTIVE ;  /* 0x000000000000791b */ /* 0x003fe20003800000 */
.L_x_41167:
        /* <DEDUP_REMOVED lines=8> */
.L_x_41168:
[----:B------:R-:W-:Y:S02]  /*13f20*/  IMAD.MOV.U32 R192, RZ, RZ, 0x8 ;  /* 0x00000008ffc07424 */ /* 0x000fe400078e00ff */
[----:B------:R-:W-:-:S04]  /*13f30*/  IMAD.MOV.U32 R176, RZ, RZ, R191 ;  /* 0x000000ffffb07224 */ /* 0x000fc800078e00bf */
[----:B------:R-:W-:-:S05]  /*13f40*/  FADD.FTZ R188, R187, R176 ;  /* 0x000000b0bbbc7221 */ /* 0x000fca0000010000 */
[----:B------:R-:W-:-:S07]  /*13f50*/  MOV R193, R188 ;  /* 0x000000bc00c17202 */ /* 0x000fce0000000f00 */
[----:B------:R-:W-:Y:S05]  /*13f60*/  WARPSYNC.COLLECTIVE R190, `(.L_x_41169) ;  /* 0x00000000be087348 */ /* 0x000fea0003c00000 */
[----:B------:R0:W1:Y:S02]  /*13f70*/  SHFL.BFLY P6, R191, R193, R192, R195 ;  /* 0x0c0000c0c1bf7389 */ /* 0x00006400000c00c3 */
[----:B01----:R-:W-:Y:S01]  /*13f80*/  ENDCOLLECTIVE ;  /* 0x000000000000791b */ /* 0x003fe20003800000 */
.L_x_41169:
        /* <DEDUP_REMOVED lines=8> */
.L_x_41170:
        /* <DEDUP_REMOVED lines=112> */
.L_x_41171:
[----:B------:R-:W-:Y:S01]  /*14710*/  HFMA2.MMA R192, -RZ, RZ, 0, 1.1920928955078125e-07 ;  /* 0x00000002ffc07435 */ /* 0x000fe200000001ff */
[----:B------:R-:W-:-:S05]  /*14720*/  MOV R179, R191 ;  /* 0x000000bf00b37202 */ /* 0x000fca0000000f00 */
[----:B------:R-:W-:-:S04]  /*14730*/  FADD.FTZ R179, R176, R179 ;  /* 0x000000b3b0b37221 */ /* 0x000fc80000010000 */
[----:B------:R-:W-:-:S07]  /*14740*/  IMAD.MOV.U32 R193, RZ, RZ, R179 ;  /* 0x000000ffffc17224 */ /* 0x000fce00078e00b3 */
[----:B------:R-:W-:Y:S05]  /*14750*/  WARPSYNC.COLLECTIVE R190, `(.L_x_41172) ;  /* 0x00000000be087348 */ /* 0x000fea0003c00000 */
[----:B------:R0:W1:Y:S02]  /*14760*/  SHFL.BFLY P6, R191, R193, R192, R195 ;  /* 0x0c0000c0c1bf7389 */ /* 0x00006400000c00c3 */
[----:B01----:R-:W-:Y:S01]  /*14770*/  ENDCOLLECTIVE ;  /* 0x000000000000791b */ /* 0x003fe20003800000 */
.L_x_41172:
[----:B------:R-:W-:Y:S02]  /*14780*/  IMAD.MOV.U32 R192, RZ, RZ, 0x4 ;  /* 0x00000004ffc07424 */ /* 0x000fe400078e00ff */
[----:B------:R-:W-:-:S04]  /*14790*/  IMAD.MOV.U32 R178, RZ, RZ, R191 ;  /* 0x000000ffffb27224 */ /* 0x000fc800078e00bf */
[----:B------:R-:W-:-:S05]  /*147a0*/  FADD.FTZ R178, R179, R178 ;  /* 0x000000b2b3b27221 */ /* 0x000fca0000010000 */
[----:B------:R-:W-:-:S07]  /*147b0*/  MOV R193, R178 ;  /* 0x000000b200c17202 */ /* 0x000fce0000000f00 */
[----:B------:R-:W-:Y:S05]  /*147c0*/  WARPSYNC.COLLECTIVE R190, `(.L_x_41173) ;  /* 0x00000000be087348 */ /* 0x000fea0003c00000 */
[----:B------:R0:W1:Y:S02]  /*147d0*/  SHFL.BFLY P6, R191, R193, R192, R195 ;  /* 0x0c0000c0c1bf7389 */ /* 0x00006400000c00c3 */
[----:B01----:R-:W-:Y:S01]  /*147e0*/  ENDCOLLECTIVE ;  /* 0x000000000000791b */ /* 0x003fe20003800000 */
.L_x_41173:
[----:B------:R-:W-:Y:S01]  /*147f0*/  HFMA2.MMA R192, -RZ, RZ, 0, 4.76837158203125e-07 ;  /* 0x00000008ffc07435 */ /* 0x000fe200000001ff */
[----:B------:R-:W-:-:S05]  /*14800*/  MOV R187, R191 ;  /* 0x000000bf00bb7202 */ /* 0x000fca0000000f00 */
[----:B------:R-:W-:-:S04]  /*14810*/  FADD.FTZ R187, R178, R187 ;  /* 0x000000bbb2bb7221 */ /* 0x000fc80000010000 */
[----:B------:R-:W-:-:S07]  /*14820*/  IMAD.MOV.U32 R193, RZ, RZ, R187 ;  /* 0x000000ffffc17224 */ /* 0x000fce00078e00bb */
[----:B------:R-:W-:Y:S05]  /*14830*/  WARPSYNC.COLLECTIVE R190, `(.L_x_41174) ;  /* 0x00000000be087348 */ /* 0x000fea0003c00000 */
[----:B------:R0:W1:Y:S02]  /*14840*/  SHFL.BFLY P6, R191, R193, R192, R195 ;  /* 0x0c0000c0c1bf7389 */ /* 0x00006400000c00c3 */
[----:B01----:R-:W-:Y:S01]  /*14850*/  ENDCOLLECTIVE ;  /* 0x000000000000791b */ /* 0x003fe20003800000 */
.L_x_41174:
[----:B------:R-:W-:Y:S02]  /*14860*/  IMAD.MOV.U32 R192, RZ, RZ, 0x10 ;  /* 0x00000010ffc07424 */ /* 0x000fe400078e00ff */
[----:B------:R-:W-:-:S04]  /*14870*/  IMAD.MOV.U32 R188, RZ, RZ, R191 ;  /* 0x000000ffffbc7224 */ /* 0x000fc800078e00bf */
[----:B------:R-:W-:-:S05]  /*14880*/  FADD.FTZ R188, R187, R188 ;  /* 0x000000bcbbbc7221 */ /* 0x000fca0000010000 */
[----:B------:R-:W-:-:S07]  /*14890*/  MOV R193, R188 ;  /* 0x000000bc00c17202 */ /* 0x000fce0000000f00 */
[----:B------:R-:W-:Y:S05]  /*148a0*/  WARPSYNC.COLLECTIVE R190, `(.L_x_41175) ;  /* 0x00000000be087348 */ /* 0x000fea0003c00000 */
[----:B------:R0:W1:Y:S02]  /*148b0*/  SHFL.BFLY P6, R191, R193, R192, R195 ;  /* 0x0c0000c0c1bf7389 */ /* 0x00006400000c00c3 */
[----:B01----:R-:W-:Y:S01]  /*148c0*/  ENDCOLLECTIVE ;  /* 0x000000000000791b */ /* 0x003fe20003800000 */
.L_x_41175:
[----:B------:R-:W-:Y:S01]  /*148d0*/  MOV R189, R191 ;  /* 0x000000bf00bd7202 */ /* 0x000fe20000000f00 */
[----:B------:R-:W-:Y:S06]  /*148e0*/  BRA `(.L_x_41176) ;  /* 0xffffffe000c87947 */ /* 0x000fec000383ffff */
.L_x_41177:
        /* <DEDUP_REMOVED lines=9> */
.L_x_44487:


//--------------------- .text._ZN10layer_norm13ln_fwd_kernelINS_13Kernel_traitsIfffffjLj1536ELj1ELj4ELj1ELj16ENS_18Kernel_traits_baseILj1536EfffffjLj128EEEEELb1ELb0ELb0ELb1EEEvNS_9FwdParamsE --------------------------
	.section	.text._ZN10layer_norm13ln_fwd_kernelINS_13Kernel_traitsIfffffjLj1536ELj1ELj4ELj1ELj16ENS_18Kernel_traits_baseILj1536EfffffjLj128EEEEELb1ELb0ELb0ELb1EEEvNS_9FwdParamsE,"ax",@progbits
	.align	128
        .global         _ZN10layer_norm13ln_fwd_kernelINS_13Kernel_traitsIfffffjLj1536ELj1ELj4ELj1ELj16ENS_18Kernel_traits_baseILj1536EfffffjLj128EEEEELb1ELb0ELb0ELb1EEEvNS_9FwdParamsE
        .type           _ZN10layer_norm13ln_fwd_kernelINS_13Kernel_traitsIfffffjLj1536ELj1ELj4ELj1ELj16ENS_18Kernel_traits_baseILj1536EfffffjLj128EEEEELb1ELb0ELb0ELb1EEEvNS_9FwdParamsE,@function
        .size           _ZN10layer_norm13ln_fwd_kernelINS_13Kernel_traitsIfffffjLj1536ELj1ELj4ELj1ELj16ENS_18Kernel_traits_baseILj1536EfffffjLj128EEEEELb1ELb0ELb0ELb1EEEvNS_9FwdParamsE,(.L_x_44488 - _ZN10layer_norm13ln_fwd_kernelINS_13Kernel_traitsIfffffjLj1536ELj1ELj4ELj1ELj16ENS_18Kernel_traits_baseILj1536EfffffjLj128EEEEELb1ELb0ELb0ELb1EEEvNS_9FwdParamsE)
        .other          _ZN10layer_norm13ln_fwd_kernelINS_13Kernel_traitsIfffffjLj1536ELj1ELj4ELj1ELj16ENS_18Kernel_traits_baseILj1536EfffffjLj128EEEEELb1ELb0ELb0ELb1EEEvNS_9FwdParamsE,@"STO_CUDA_ENTRY STV_DEFAULT"
_ZN10layer_norm13ln_fwd_kernelINS_13Kernel_traitsIfffffjLj1536ELj1ELj4ELj1ELj16ENS_18Kernel_traits_baseILj1536EfffffjLj128EEEEELb1ELb0ELb0ELb1EEEvNS_9FwdParamsE:
.text._ZN10layer_norm13ln_fwd_kernelINS_13Kernel_traitsIfffffjLj1536ELj1ELj4ELj1ELj16ENS_18Kernel_traits_baseILj1536EfffffjLj128EEEEELb1ELb0ELb0ELb1EEEvNS_9FwdParamsE:
        /* <DEDUP_REMOVED lines=102> */
[C---:B------:R-:W-:Y:S01]  /*0660*/  IADD3 R170, R3.reuse, 0x646e171e, RZ ;  /* 0x646e171e03aa7810 */ /* 0x040fe20007ffe0ff */
[----:B------:R-:W-:Y:S01]  /*0670*/  ULDC.64 UR10, c[0x0][0x240] ;  /* 0x00009000000a7ab9 */ /* 0x000fe20000000a00 */
[C---:B------:R-:W-:Y:S01]  /*0680*/  IADD3 R168, R2.reuse, 0x5384540f, RZ ;  /* 0x5384540f02a87810 */ /* 0x040fe20007ffe0ff */
[----:B------:R-:W-:Y:S01]  /*0690*/  VIADD R173, R3, 0xa9066899 ;  /* 0xa906689903ad7836 */ /* 0x000fe20000000000 */
[----:B------:R-:W-:Y:S01]  /*06a0*/  LOP3.LUT R105, R103, R100, R181, 0x96, !PT ;  /* 0x0000006467697212 */ /* 0x000fe200078e96b5 */
[C---:B------:R-:W-:Y:S01]  /*06b0*/  VIADD R171, R2.reuse, 0xb54cda56 ;  /* 0xb54cda5602ab7836 */ /* 0x040fe20000000000 */
[----:B------:R-:W-:Y:S01]  /*06c0*/  LOP3.LUT R100, R107, R180, R104, 0x96, !PT ;  /* 0x000000b46b647212 */ /* 0x000fe200078e9668 */
[C---:B------:R-:W-:Y:S01]  /*06d0*/  VIADD R169, R3.reuse, 0x1fd5c5a3 ;  /* 0x1fd5c5a303a97836 */ /* 0x040fe20000000000 */
[----:B------:R-:W-:Y:S01]  /*06e0*/  IADD3 R166, R3, -0x24c28bd8, RZ ;  /* 0xdb3d742803a67810 */ /* 0x000fe20007ffe0ff */
[----:B------:R-:W-:Y:S01]  /*06f0*/  IMAD.WIDE.U32 R104, R105, -0x326172a9, RZ ;  /* 0xcd9e8d5769687825 */ /* 0x000fe200078e00ff */
[----:B------:R-:W-:Y:S01]  /*0700*/  ISETP.NE.U32.AND P0, PT, RZ, UR6, PT ;  /* 0x00000006ff007c0c */ /* 0x000fe2000bf05070 */
[----:B------:R-:W-:Y:S01]  /*0710*/  ULDC.U8 UR6, c[0x0][0x2a0] ;  /* 0x0000a80000067ab9 */ /* 0x000fe20000000000 */
[----:B------:R-:W-:Y:S01]  /*0720*/  IADD3 R164, R2, -0x700cb87f, RZ ;  /* 0x8ff3478102a47810 */ /* 0x000fe20007ffe0ff */
[----:B------:R-:W-:Y:S01]  /*0730*/  IMAD.WIDE.U32 R100, R100, -0x2daee0ad, RZ ;  /* 0xd2511f5364647825 */ /* 0x000fe200078e00ff */
[----:B------:R-:W-:Y:S01]  /*0740*/  LOP3.LUT R103, R105, R106, R179, 0x96, !PT ;  /* 0x0000006a69677212 */ /* 0x000fe200078e96b3 */
[----:B------:R-:W-:Y:S01]  /*0750*/  ULDC.64 UR12, c[0x0][0x2b8] ;  /* 0x0000ae00000c7ab9 */ /* 0x000fe20000000a00 */
[----:B------:R-:W-:Y:S01]  /*0760*/  ISETP.NE.AND.EX P0, PT, RZ, UR7, PT, P0 ;  /* 0x00000007ff007c0c */ /* 0x000fe2000bf05300 */
[----:B------:R-:W-:Y:S01]  /*0770*/  VIADD R167, R2, 0xf1bbcdc8 ;  /* 0xf1bbcdc802a77836 */ /* 0x000fe20000000000 */
[----:B------:R-:W-:Y:S01]  /*0780*/  LOP3.LUT R106, R101, R102, R178, 0x96, !PT ;  /* 0x00000066656a7212 */ /* 0x000fe200078e96b2 */
[----:B------:R-:W-:Y:S01]  /*0790*/  IMAD.WIDE.U32 R102, R103, -0x2daee0ad, RZ ;  /* 0xd2511f5367667825 */ /* 0x000fe200078e00ff */
[----:B------:R-:W-:Y:S01]  /*07a0*/  P2R R192, PR, RZ, 0x1 ;  /* 0x00000001ffc07803 */ /* 0x000fe20000000000 */
[----:B------:R-:W-:Y:S01]  /*07b0*/  ULDC UR7, c[0x0][0x2d8] ;  /* 0x0000b60000077ab9 */ /* 0x000fe20000000800 */
[----:B------:R-:W-:Y:S01]  /*07c0*/  ISETP.NE.AND P0, PT, RZ, UR6, PT ;  /* 0x00000006ff007c0c */ /* 0x000fe2000bf05270 */
[----:B------:R-:W-:Y:S01]  /*07d0*/  IMAD.WIDE.U32 R106, R106, -0x326172a9, RZ ;  /* 0xcd9e8d576a6a7825 */ /* 0x000fe200078e00ff */
[----:B------:R-:W-:Y:S01]  /*07e0*/  LOP3.LUT R105, R103, R100, R177, 0x96, !PT ;  /* 0x0000006467697212 */ /* 0x000fe200078e96b1 */
[----:B------:R-:W-:Y:S01]  /*07f0*/  ULDC UR6, c[0x0][0x218] ;  /* 0x0000860000067ab9 */ /* 0x000fe20000000800 */
[----:B------:R-:W-:Y:S01]  /*0800*/  LOP3.LUT R190, R190, 0x3, RZ, 0xc0, !PT ;  /* 0x00000003bebe7812 */ /* 0x000fe200078ec0ff */
[----:B------:R-:W-:Y:S01]  /*0810*/  VIADD R165, R3, 0x96a522ad ;  /* 0x96a522ad03a57836 */ /* 0x000fe20000000000 */
[----:B------:R-:W-:Y:S01]  /*0820*/  LOP3.LUT R100, R107, R104, R176, 0x96, !PT ;  /* 0x000000686b647212 */ /* 0x000fe200078e96b0 */
[----:B------:R-:W-:Y:S01]  /*0830*/  IMAD.WIDE.U32 R104, R105, -0x326172a9, RZ ;  /* 0xcd9e8d5769687825 */ /* 0x000fe200078e00ff */
[----:B------:R-:W-:-:S03]  /*0840*/  P2R R194, PR, RZ, 0x1 ;  /* 0x00000001ffc27803 */ /* 0x000fc60000000000 */
        /* <DEDUP_REMOVED lines=28> */
.L_x_41515:
[----:B0-----:R-:W0:Y:S01]  /*0a10*/  LDC.64 R108, c[0x0][0x230] ;  /* 0x00008c00ff6c7b82 */ /* 0x001e220000000a00 */
        /* <DEDUP_REMOVED lines=16> */
[----:B-----5:R0:W5:Y:S04]  /*0b20*/  @P2 LDG.E R184, desc[UR4][R110.64] ;  /* 0x000000046eb82981 */ /* 0x020168000c1e1900 */
        /* <DEDUP_REMOVED lines=14> */
.L_x_41179:
[----:B------:R-:W-:-:S07]  /*0c10*/  IMAD.MOV.U32 R118, RZ, RZ, R156 ;  /* 0x000000ffff767224 */ /* 0x000fce00078e009c */
.L_x_41180:
[----:B------:R-:W-:Y:S05]  /*0c20*/  BSYNC B0 ;  /* 0x0000000000007941 */ /* 0x000fea0003800000 */
.L_x_41178:
        /* <DEDUP_REMOVED lines=16> */
.L_x_41184:
[----:B------:R-:W-:Y:S05]  /*0d30*/  BSYNC B1 ;  /* 0x0000000000017941 */ /* 0x000fea0003800000 */
.L_x_41183:
        /* <DEDUP_REMOVED lines=44> */
.L_x_41182:
[----:B------:R-:W-:Y:S05]  /*1000*/  BSYNC B0 ;  /* 0x0000000000007941 */ /* 0x000fea0003800000 */
.L_x_41181:
        /* <DEDUP_REMOVED lines=24> */
.L_x_41186:
[----:B------:R-:W-:-:S07]  /*1190*/  IMAD.MOV.U32 R116, RZ, RZ, R156 ;  /* 0x000000ffff747224 */ /* 0x000fce00078e009c */
.L_x_41187:
[----:B------:R-:W-:Y:S05]  /*11a0*/  BSYNC B0 ;  /* 0x0000000000007941 */ /* 0x000fea0003800000 */
.L_x_41185:
        /* <DEDUP_REMOVED lines=16> */
.L_x_41191:
[----:B------:R-:W-:Y:S05]  /*12b0*/  BSYNC B1 ;  /* 0x0000000000017941 */ /* 0x000fea0003800000 */
.L_x_41190:
        /* <DEDUP_REMOVED lines=44> */
.L_x_41189:
[----:B------:R-:W-:Y:S05]  /*1580*/  BSYNC B0 ;  /* 0x0000000000007941 */ /* 0x000fea0003800000 */
.L_x_41188:
        /* <DEDUP_REMOVED lines=19> */
.L_x_41193:
[----:B------:R-:W-:-:S07]  /*16c0*/  MOV R116, R156 ;  /* 0x0000009c00747202 */ /* 0x000fce0000000f00 */
.L_x_41194:
[----:B------:R-:W-:Y:S05]  /*16d0*/  BSYNC B0 ;  /* 0x0000000000007941 */ /* 0x000fea0003800000 */
.L_x_41192:
        /* <DEDUP_REMOVED lines=16> */
.L_x_41198:
[----:B------:R-:W-:Y:S05]  /*17e0*/  BSYNC B1 ;  /* 0x0000000000017941 */ /* 0x000fea0003800000 */
.L_x_41197:
        /* <DEDUP_REMOVED lines=44> */
.L_x_41196:
[----:B------:R-:W-:Y:S05]  /*1ab0*/  BSYNC B0 ;  /* 0x0000000000007941 */ /* 0x000fea0003800000 */
.L_x_41195:
        /* <DEDUP_REMOVED lines=19> */
.L_x_41200:
[----:B------:R-:W-:-:S07]  /*1bf0*/  IMAD.MOV.U32 R116, RZ, RZ, R156 ;  /* 0x000000ffff747224 */ /* 0x000fce00078e009c */
.L_x_41201:
[----:B------:R-:W-:Y:S05]  /*1c00*/  BSYNC B0 ;  /* 0x0000000000007941 */ /* 0x000fea0003800000 */
.L_x_41199:
        /* <DEDUP_REMOVED lines=16> */
.L_x_41205:
[----:B------:R-:W-:Y:S05]  /*1d10*/  BSYNC B1 ;  /* 0x0000000000017941 */ /* 0x000fea0003800000 */
.L_x_41204:
        /* <DEDUP_REMOVED lines=44> */
.L_x_41203:
[----:B------:R-:W-:Y:S05]  /*1fe0*/  BSYNC B0 ;  /* 0x0000000000007941 */ /* 0x000fea0003800000 */
.L_x_41202:
        /* <DEDUP_REMOVED lines=37> */
.L_x_41207:
[----:B------:R-:W-:-:S07]  /*2240*/  MOV R120, R156 ;  /* 0x0000009c00787202 */ /* 0x000fce0000000f00 */
.L_x_41208:
[----:B------:R-:W-:Y:S05]  /*2250*/  BSYNC B0 ;  /* 0x0000000000007941 */ /* 0x000fea0003800000 */
.L_x_41206:
        /* <DEDUP_REMOVED lines=16> */
.L_x_41212:
[----:B------:R-:W-:Y:S05]  /*2360*/  BSYNC B1 ;  /* 0x0000000000017941 */ /* 0x000fea0003800000 */
.L_x_41211:
        /* <DEDUP_REMOVED lines=44> */
.L_x_41210:
[----:B------:R-:W-:Y:S05]  /*2630*/  BSYNC B0 ;  /* 0x0000000000007941 */ /* 0x000fea0003800000 */
.L_x_41209:
        /* <DEDUP_REMOVED lines=19> */
.L_x_41214:
[----:B------:R-:W-:-:S07]  /*2770*/  IMAD.MOV.U32 R120, RZ, RZ, R156 ;  /* 0x000000ffff787224 */ /* 0x000fce00078e009c */
.L_x_41215:
[----:B------:R-:W-:Y:S05]  /*2780*/  BSYNC B0 ;  /* 0x0000000000007941 */ /* 0x000fea0003800000 */
.L_x_41213:
        /* <DEDUP_REMOVED lines=16> */
.L_x_41219:
[----:B------:R-:W-:Y:S05]  /*2890*/  BSYNC B1 ;  /* 0x0000000000017941 */ /* 0x000fea0003800000 */
.L_x_41218:
        /* <DEDUP_REMOVED lines=44> */
.L_x_41217:
[----:B------:R-:W-:Y:S05]  /*2b60*/  BSYNC B0 ;  /* 0x0000000000007941 */ /* 0x000fea0003800000 */
.L_x_41216:
        /* <DEDUP_REMOVED lines=19> */
.L_x_41221:
[----:B------:R-:W-:-:S07]  /*2ca0*/  MOV R120, R156 ;  /* 0x0000009c00787202 */ /* 0x000fce0000000f00 */
.L_x_41222:
[----:B------:R-:W-:Y:S05]  /*2cb0*/  BSYNC B0 ;  /* 0x0000000000007941 */ /* 0x000fea0003800000 */
.L_x_41220:
        /* <DEDUP_REMOVED lines=16> */
.L_x_41226:
[----:B------:R-:W-:Y:S05]  /*2dc0*/  BSYNC B1 ;  /* 0x0000000000017941 */ /* 0x000fea0003800000 */
.L_x_41225:
        /* <DEDUP_REMOVED lines=44> */
.L_x_41224:
[----:B------:R-:W-:Y:S05]  /*3090*/  BSYNC B0 ;  /* 0x0000000000007941 */ /* 0x000fea0003800000 */
.L_x_41223:
        /* <DEDUP_REMOVED lines=19> */
.L_x_41228:
[----:B------:R-:W-:-:S07]  /*31d0*/  IMAD.MOV.U32 R120, RZ, RZ, R156 ;  /* 0x000000ffff787224 */ /* 0x000fce00078e009c */
.L_x_41229:
[----:B------:R-:W-:Y:S05]  /*31e0*/  BSYNC B0 ;  /* 0x0000000000007941 */ /* 0x000fea0003800000 */
.L_x_41227:
        /* <DEDUP_REMOVED lines=16> */
.L_x_41233:
[----:B------:R-:W-:Y:S05]  /*32f0*/  BSYNC B1 ;  /* 0x0000000000017941 */ /* 0x000fea0003800000 */
.L_x_41232:
        /* <DEDUP_REMOVED lines=44> */
.L_x_41231:
[----:B------:R-:W-:Y:S05]  /*35c0*/  BSYNC B0 ;  /* 0x0000000000007941 */ /* 0x000fea0003800000 */
.L_x_41230:
        /* <DEDUP_REMOVED lines=8> */
[----:B------:R-:W1:Y:S01]  /*3650*/  LDC.64 R154, c[0x0][0x240] ;  /* 0x00009000ff9a7b82 */ /* 0x000e620000000a00 */
[----:B------:R-:W-:-:S04]  /*3660*/  FSETP.GTU.FTZ.AND P4, PT, R112, R187, PT ;  /* 0x000000bb7000720b */ /* 0x000fc80003f9c000 */
[----:B------:R-:W-:Y:S02]  /*3670*/  SEL R112, RZ, 0x1000000, P4 ;  /* 0x01000000ff707807 */ /* 0x000fe40002000000 */
[----:B------:R-:W-:Y:S01]  /*3680*/  FSEL R111, R111, RZ, !P4 ;  /* 0x000000ff6f6f7208 */ /* 0x000fe20006000000 */
[----:B------:R-:W2:Y:S01]  /*3690*/  @P1 LDC.64 R120, c[0x0][0x230] ;  /* 0x00008c00ff781b82 */ /* 0x000ea20000000a00 */
[----:B------:R-:W-:Y:S02]  /*36a0*/  IADD3 R112, R114, R112, R113 ;  /* 0x0000007072707210 */ /* 0x000fe40007ffe071 */
[----:B------:R-:W-:Y:S01]  /*36b0*/  SEL R113, RZ, 0x1, P2 ;  /* 0x00000001ff717807 */ /* 0x000fe20001000000 */
[----:B------:R-:W-:-:S04]  /*36c0*/  @P0 FADD.FTZ R111, R103, R111 ;  /* 0x0000006f676f0221 */ /* 0x000fc80000010000 */
[----:B------:R-:W-:Y:S02]  /*36d0*/  IMAD.IADD R123, R112, 0x1, R113 ;  /* 0x00000001707b7824 */ /* 0x000fe400078e0271 */
[----:B0-----:R-:W-:-:S04]  /*36e0*/  IMAD.WIDE.U32 R116, R185, 0x10, R152 ;  /* 0x00000010b9747825 */ /* 0x001fc800078e0098 */
[----:B------:R-:W-:Y:S01]  /*36f0*/  IMAD.WIDE.U32 R112, R189, 0x10, R148 ;  /* 0x00000010bd707825 */ /* 0x000fe200078e0094 */
[----:B------:R0:W-:Y:S03]  /*3700*/  STG.E.128 desc[UR4][R116.64], R108 ;  /* 0x0000006c74007986 */ /* 0x0001e6000c101d04 */
[----:B-1----:R-:W-:-:S05]  /*3710*/  IMAD.WIDE.U32 R118, R185, 0x4, R154 ;  /* 0x00000004b9767825 */ /* 0x002fca00078e009a */
[----:B------:R0:W-:Y:S01]  /*3720*/  STG.E desc[UR4][R118.64], R123 ;  /* 0x0000007b76007986 */ /* 0x0001e2000c101904 */
[----:B--2---:R-:W-:-:S03]  /*3730*/  @P1 IMAD.WIDE.U32 R120, R189, 0x10, R120 ;  /* 0x00000010bd781825 */ /* 0x004fc600078e0078 */
[----:B------:R-:W5:Y:S04]  /*3740*/  LDG.E.128 R112, desc[UR4][R112.64] ;  /* 0x0000000470707981 */ /* 0x000f68000c1e1d00 */
        /* <DEDUP_REMOVED lines=13> */
.L_x_41235:
[----:B------:R-:W-:-:S07]  /*3820*/  MOV R124, R156 ;  /* 0x0000009c007c7202 */ /* 0x000fce0000000f00 */
.L_x_41236:
[----:B------:R-:W-:Y:S05]  /*3830*/  BSYNC B0 ;  /* 0x0000000000007941 */ /* 0x000fea0003800000 */
.L_x_41234:
        /* <DEDUP_REMOVED lines=16> */
.L_x_41240:
[----:B------:R-:W-:Y:S05]  /*3940*/  BSYNC B1 ;  /* 0x0000000000017941 */ /* 0x000fea0003800000 */
.L_x_41239:
        /* <DEDUP_REMOVED lines=44> */
.L_x_41238:
[----:B------:R-:W-:Y:S05]  /*3c10*/  BSYNC B0 ;  /* 0x0000000000007941 */ /* 0x000fea0003800000 */
.L_x_41237:
        /* <DEDUP_REMOVED lines=19> */
.L_x_41242:
[----:B------:R-:W-:-:S07]  /*3d50*/  IMAD.MOV.U32 R124, RZ, RZ, R156 ;  /* 0x000000ffff7c7224 */ /* 0x000fce00078e009c */
.L_x_41243:
[----:B------:R-:W-:Y:S05]  /*3d60*/  BSYNC B0 ;  /* 0x0000000000007941 */ /* 0x000fea0003800000 */
.L_x_41241:
        /* <DEDUP_REMOVED lines=16> */
.L_x_41247:
[----:B------:R-:W-:Y:S05]  /*3e70*/  BSYNC B1 ;  /* 0x0000000000017941 */ /* 0x000fea0003800000 */
.L_x_41246:
        /* <DEDUP_REMOVED lines=44> */
.L_x_41245:
[----:B------:R-:W-:Y:S05]  /*4140*/  BSYNC B0 ;  /* 0x0000000000007941 */ /* 0x000fea0003800000 */
.L_x_41244:
        /* <DEDUP_REMOVED lines=19> */
.L_x_41249:
[----:B------:R-:W-:-:S07]  /*4280*/  MOV R124, R156 ;  /* 0x0000009c007c7202 */ /* 0x000fce0000000f00 */
.L_x_41250:
[----:B------:R-:W-:Y:S05]  /*4290*/  BSYNC B0 ;  /* 0x0000000000007941 */ /* 0x000fea0003800000 */
.L_x_41248:
        /* <DEDUP_REMOVED lines=16> */
.L_x_41254:
[----:B------:R-:W-:Y:S05]  /*43a0*/  BSYNC B1 ;  /* 0x0000000000017941 */ /* 0x000fea0003800000 */
.L_x_41253:
        /* <DEDUP_REMOVED lines=44> */
.L_x_41252:
[----:B------:R-:W-:Y:S05]  /*4670*/  BSYNC B0 ;  /* 0x0000000000007941 */ /* 0x000fea0003800000 */
.L_x_41251:
        /* <DEDUP_REMOVED lines=19> */
.L_x_41256:
[----:B------:R-:W-:-:S07]  /*47b0*/  IMAD.MOV.U32 R124, RZ, RZ, R156 ;  /* 0x000000ffff7c7224 */ /* 0x000fce00078e009c */
.L_x_41257:
[----:B------:R-:W-:Y:S05]  /*47c0*/  BSYNC B0 ;  /* 0x0000000000007941 */ /* 0x000fea0003800000 */
.L_x_41255:
        /* <DEDUP_REMOVED lines=16> */
.L_x_41261:
[----:B------:R-:W-:Y:S05]  /*48d0*/  BSYNC B1 ;  /* 0x0000000000017941 */ /* 0x000fea0003800000 */
.L_x_41260:
        /* <DEDUP_REMOVED lines=44> */
.L_x_41259:
[----:B------:R-:W-:Y:S05]  /*4ba0*/  BSYNC B0 ;  /* 0x0000000000007941 */ /* 0x000fea0003800000 */
.L_x_41258:
[----:B------:R-:W-:Y:S01]  /*4bb0*/  I2FP.F32.U32 R117, R124 ;  /* 0x0000007c00757245 */ /* 0x000fe20000201000 */
[----:B------:R-:W-:Y:S01]  /*4bc0*/  FMUL.FTZ R115, R115, R184 ;  /* 0x000000b873737220 */ /* 0x000fe20000410000 */
[----:B------:R-:W0:Y:S01]  /*4bd0*/  @P1 LDC.64 R124, c[0x0][0x230] ;  /* 0x00008c00ff7c1b82 */ /* 0x000e220000000a00 */
[----:B------:R-:W-:Y:S01]  /*4be0*/  SEL R118, RZ, 0x100, P3 ;  /* 0x00000100ff767807 */ /* 0x000fe20001800000 */
[----:B------:R-:W-:-:S04]  /*4bf0*/  IMAD.WIDE.U32 R120, R189, 0x10, R152 ;  /* 0x00000010bd787825 */ /* 0x000fc800078e0098 */
[----:B------:R-:W-:Y:S01]  /*4c00*/  FFMA.FTZ R116, R117, R188, 1.1641532182693481445e-10 ;  /* 0x2f00000075747423 */ /* 0x000fe200000100bc */
[----:B------:R-:W-:Y:S01]  /*4c10*/  SEL R117, RZ, 0x10000, P4 ;  /* 0x00010000ff757807 */ /* 0x000fe20002000000 */
[----:B------:R-:W-:Y:S01]  /*4c20*/  FMUL.FTZ R115, R115, R186 ;  /* 0x000000ba73737220 */ /* 0x000fe20000410000 */
[----:B------:R-:W-:Y:S01]  /*4c30*/  IADD3 R191, R183, 0x60, RZ ;  /* 0x00000060b7bf7810 */ /* 0x000fe20007ffe0ff */
[----:B------:R-:W-:Y:S01]  /*4c40*/  IMAD.WIDE.U32 R122, R189, 0x4, R154 ;  /* 0x00000004bd7a7825 */ /* 0x000fe200078e009a */
        /* <DEDUP_REMOVED lines=8> */
[----:B------:R-:W-:-:S03]  /*4cd0*/  IMAD.WIDE.U32 R116, R191, 0x10, R148 ;  /* 0x00000010bf747825 */ /* 0x000fc600078e0094 */
[----:B------:R1:W-:Y:S01]  /*4ce0*/  STG.E desc[UR4][R122.64], R127 ;  /* 0x0000007f7a007986 */ /* 0x0003e2000c101904 */
[----:B0-----:R-:W-:-:S03]  /*4cf0*/  @P1 IMAD.WIDE.U32 R124, R191, 0x10, R124 ;  /* 0x00000010bf7c1825 */ /* 0x001fc600078e007c */
[----:B------:R-:W5:Y:S04]  /*4d00*/  LDG.E.128 R116, desc[UR4][R116.64] ;  /* 0x0000000474747981 */ /* 0x000f68000c1e1d00 */
        /* <DEDUP_REMOVED lines=13> */
.L_x_41263:
[----:B------:R-:W-:-:S07]  /*4de0*/  MOV R128, R156 ;  /* 0x0000009c00807202 */ /* 0x000fce0000000f00 */
.L_x_41264:
[----:B------:R-:W-:Y:S05]  /*4df0*/  BSYNC B0 ;  /* 0x0000000000007941 */ /* 0x000fea0003800000 */
.L_x_41262:
        /* <DEDUP_REMOVED lines=16> */
.L_x_41268:
[----:B------:R-:W-:Y:S05]  /*4f00*/  BSYNC B1 ;  /* 0x0000000000017941 */ /* 0x000fea0003800000 */
.L_x_41267:
        /* <DEDUP_REMOVED lines=44> */
.L_x_41266:
[----:B------:R-:W-:Y:S05]  /*51d0*/  BSYNC B0 ;  /* 0x0000000000007941 */ /* 0x000fea0003800000 */
.L_x_41265:
        /* <DEDUP_REMOVED lines=19> */
.L_x_41270:
[----:B------:R-:W-:-:S07]  /*5310*/  IMAD.MOV.U32 R128, RZ, RZ, R156 ;  /* 0x000000ffff807224 */ /* 0x000fce00078e009c */
.L_x_41271:
[----:B------:R-:W-:Y:S05]  /*5320*/  BSYNC B0 ;  /* 0x0000000000007941 */ /* 0x000fea0003800000 */
.L_x_41269:
        /* <DEDUP_REMOVED lines=16> */
.L_x_41275:
[----:B------:R-:W-:Y:S05]  /*5430*/  BSYNC B1 ;  /* 0x0000000000017941 */ /* 0x000fea0003800000 */
.L_x_41274:
        /* <DEDUP_REMOVED lines=44> */
.L_x_41273:
[----:B------:R-:W-:Y:S05]  /*5700*/  BSYNC B0 ;  /* 0x0000000000007941 */ /* 0x000fea0003800000 */
.L_x_41272:
        /* <DEDUP_REMOVED lines=19> */
.L_x_41277:
[----:B------:R-:W-:-:S07]  /*5840*/  MOV R128, R156 ;  /* 0x0000009c00807202 */ /* 0x000fce0000000f00 */
.L_x_41278:
[----:B------:R-:W-:Y:S05]  /*5850*/  BSYNC B0 ;  /* 0x0000000000007941 */ /* 0x000fea0003800000 */
.L_x_41276:
        /* <DEDUP_REMOVED lines=16> */
.L_x_41282:
[----:B------:R-:W-:Y:S05]  /*5960*/  BSYNC B1 ;  /* 0x0000000000017941 */ /* 0x000fea0003800000 */
.L_x_41281:
        /* <DEDUP_REMOVED lines=44> */
.L_x_41280:
[----:B------:R-:W-:Y:S05]  /*5c30*/  BSYNC B0 ;  /* 0x0000000000007941 */ /* 0x000fea0003800000 */
.L_x_41279:
        /* <DEDUP_REMOVED lines=19> */
.L_x_41284:
[----:B------:R-:W-:-:S07]  /*5d70*/  IMAD.MOV.U32 R128, RZ, RZ, R156 ;  /* 0x000000ffff807224 */ /* 0x000fce00078e009c */
.L_x_41285:
[----:B------:R-:W-:Y:S05]  /*5d80*/  BSYNC B0 ;  /* 0x0000000000007941 */ /* 0x000fea0003800000 */
.L_x_41283:
        /* <DEDUP_REMOVED lines=16> */
.L_x_41289:
[----:B------:R-:W-:Y:S05]  /*5e90*/  BSYNC B1 ;  /* 0x0000000000017941 */ /* 0x000fea0003800000 */
.L_x_41288:
        /* <DEDUP_REMOVED lines=44> */
.L_x_41287:
[----:B------:R-:W-:Y:S05]  /*6160*/  BSYNC B0 ;  /* 0x0000000000007941 */ /* 0x000fea0003800000 */
.L_x_41286:
        /* <DEDUP_REMOVED lines=35> */
.L_x_41291:
[----:B------:R-:W-:-:S07]  /*63a0*/  MOV R132, R156 ;  /* 0x0000009c00847202 */ /* 0x000fce0000000f00 */
.L_x_41292:
[----:B------:R-:W-:Y:S05]  /*63b0*/  BSYNC B0 ;  /* 0x0000000000007941 */ /* 0x000fea0003800000 */
.L_x_41290:
        /* <DEDUP_REMOVED lines=16> */
.L_x_41296:
[----:B------:R-:W-:Y:S05]  /*64c0*/  BSYNC B1 ;  /* 0x0000000000017941 */ /* 0x000fea0003800000 */
.L_x_41295:
        /* <DEDUP_REMOVED lines=44> */
.L_x_41294:
[----:B------:R-:W-:Y:S05]  /*6790*/  BSYNC B0 ;  /* 0x0000000000007941 */ /* 0x000fea0003800000 */
.L_x_41293:
        /* <DEDUP_REMOVED lines=19> */
.L_x_41298:
[----:B------:R-:W-:-:S07]  /*68d0*/  IMAD.MOV.U32 R132, RZ, RZ, R156 ;  /* 0x000000ffff847224 */ /* 0x000fce00078e009c */
.L_x_41299:
[----:B------:R-:W-:Y:S05]  /*68e0*/  BSYNC B0 ;  /* 0x0000000000007941 */ /* 0x000fea0003800000 */
.L_x_41297:
        /* <DEDUP_REMOVED lines=16> */
.L_x_41303:
[----:B------:R-:W-:Y:S05]  /*69f0*/  BSYNC B1 ;  /* 0x0000000000017941 */ /* 0x000fea0003800000 */
.L_x_41302:
        /* <DEDUP_REMOVED lines=44> */
.L_x_41301:
[----:B------:R-:W-:Y:S05]  /*6cc0*/  BSYNC B0 ;  /* 0x0000000000007941 */ /* 0x000fea0003800000 */
.L_x_41300:
        /* <DEDUP_REMOVED lines=19> */
.L_x_41305:
[----:B------:R-:W-:-:S07]  /*6e00*/  MOV R132, R156 ;  /* 0x0000009c00847202 */ /* 0x000fce0000000f00 */
.L_x_41306:
[----:B------:R-:W-:Y:S05]  /*6e10*/  BSYNC B0 ;  /* 0x0000000000007941 */ /* 0x000fea0003800000 */
.L_x_41304:
        /* <DEDUP_REMOVED lines=16> */
.L_x_41310:
[----:B------:R-:W-:Y:S05]  /*6f20*/  BSYNC B1 ;  /* 0x0000000000017941 */ /* 0x000fea0003800000 */
.L_x_41309:
        /* <DEDUP_REMOVED lines=44> */
.L_x_41308:
[----:B------:R-:W-:Y:S05]  /*71f0*/  BSYNC B0 ;  /* 0x0000000000007941 */ /* 0x000fea0003800000 */
.L_x_41307:
        /* <DEDUP_REMOVED lines=19> */
.L_x_41312:
[----:B------:R-:W-:-:S07]  /*7330*/  IMAD.MOV.U32 R132, RZ, RZ, R156 ;  /* 0x000000ffff847224 */ /* 0x000fce00078e009c */
.L_x_41313:
[----:B------:R-:W-:Y:S05]  /*7340*/  BSYNC B0 ;  /* 0x0000000000007941 */ /* 0x000fea0003800000 */
.L_x_41311:
        /* <DEDUP_REMOVED lines=16> */
.L_x_41317:
[----:B------:R-:W-:Y:S05]  /*7450*/  BSYNC B1 ;  /* 0x0000000000017941 */ /* 0x000fea0003800000 */
.L_x_41316:
        /* <DEDUP_REMOVED lines=44> */
.L_x_41315:
[----:B------:R-:W-:Y:S05]  /*7720*/  BSYNC B0 ;  /* 0x0000000000007941 */ /* 0x000fea0003800000 */
.L_x_41314:
        /* <DEDUP_REMOVED lines=35> */
.L_x_41319:
[----:B------:R-:W-:-:S07]  /*7960*/  MOV R136, R156 ;  /* 0x0000009c00887202 */ /* 0x000fce0000000f00 */
.L_x_41320:
[----:B------:R-:W-:Y:S05]  /*7970*/  BSYNC B0 ;  /* 0x0000000000007941 */ /* 0x000fea0003800000 */
.L_x_41318:
        /* <DEDUP_REMOVED lines=16> */
.L_x_41324:
[----:B------:R-:W-:Y:S05]  /*7a80*/  BSYNC B1 ;  /* 0x0000000000017941 */ /* 0x000fea0003800000 */
.L_x_41323:
        /* <DEDUP_REMOVED lines=44> */
.L_x_41322:
[----:B------:R-:W-:Y:S05]  /*7d50*/  BSYNC B0 ;  /* 0x0000000000007941 */ /* 0x000fea0003800000 */
.L_x_41321:
        /* <DEDUP_REMOVED lines=19> */
.L_x_41326:
[----:B------:R-:W-:-:S07]  /*7e90*/  MOV R136, R156 ;  /* 0x0000009c00887202 */ /* 0x000fce0000000f00 */
.L_x_41327:
[----:B------:R-:W-:Y:S05]  /*7ea0*/  BSYNC B0 ;  /* 0x0000000000007941 */ /* 0x000fea0003800000 */
.L_x_41325:
        /* <DEDUP_REMOVED lines=16> */
.L_x_41331:
[----:B------:R-:W-:Y:S05]  /*7fb0*/  BSYNC B1 ;  /* 0x0000000000017941 */ /* 0x000fea0003800000 */
.L_x_41330:
        /* <DEDUP_REMOVED lines=44> */
.L_x_41329:
[----:B------:R-:W-:Y:S05]  /*8280*/  BSYNC B0 ;  /* 0x0000000000007941 */ /* 0x000fea0003800000 */
.L_x_41328:
        /* <DEDUP_REMOVED lines=19> */
.L_x_41333:
[----:B------:R-:W-:-:S07]  /*83c0*/  MOV R136, R156 ;  /* 0x0000009c00887202 */ /* 0x000fce0000000f00 */
.L_x_41334:
[----:B------:R-:W-:Y:S05]  /*83d0*/  BSYNC B0 ;  /* 0x0000000000007941 */ /* 0x000fea0003800000 */
.L_x_41332:
        /* <DEDUP_REMOVED lines=16> */
.L_x_41338:
[----:B------:R-:W-:Y:S05]  /*84e0*/  BSYNC B1 ;  /* 0x0000000000017941 */ /* 0x000fea0003800000 */
.L_x_41337:
        /* <DEDUP_REMOVED lines=44> */
.L_x_41336:
[----:B------:R-:W-:Y:S05]  /*87b0*/  BSYNC B0 ;  /* 0x0000000000007941 */ /* 0x000fea0003800000 */
.L_x_41335:
        /* <DEDUP_REMOVED lines=19> */
.L_x_41340:
[----:B------:R-:W-:-:S07]  /*88f0*/  MOV R136, R156 ;  /* 0x0000009c00887202 */ /* 0x000fce0000000f00 */
.L_x_41341:
[----:B------:R-:W-:Y:S05]  /*8900*/  BSYNC B0 ;  /* 0x0000000000007941 */ /* 0x000fea0003800000 */
.L_x_41339:
        /* <DEDUP_REMOVED lines=16> */
.L_x_41345:
[----:B------:R-:W-:Y:S05]  /*8a10*/  BSYNC B1 ;  /* 0x0000000000017941 */ /* 0x000fea0003800000 */
.L_x_41344:
        /* <DEDUP_REMOVED lines=44> */
.L_x_41343:
[----:B------:R-:W-:Y:S05]  /*8ce0*/  BSYNC B0 ;  /* 0x0000000000007941 */ /* 0x000fea0003800000 */
.L_x_41342:
        /* <DEDUP_REMOVED lines=15> */
[----:B------:R-:W-:-:S03]  /*8de0*/  @P0 FADD.FTZ R127, R103, R127 ;  /* 0x0000007f677f0221 */ /* 0x000fc60000010000 */
[----:B------:R-:W-:Y:S01]  /*8df0*/  IADD3 R139, R128, R129, RZ ;  /* 0x00000081808b7210 */ /* 0x000fe20007ffe0ff */
[C---:B------:R-:W-:Y:S01]  /*8e00*/  IMAD.WIDE.U32 R128, R197.reuse, 0x10, R148 ;  /* 0x00000010c5807825 */ /* 0x040fe200078e0094 */
[----:B------:R1:W-:Y:S03]  /*8e10*/  STG.E.128 desc[UR4][R132.64], R124 ;  /* 0x0000007c84007986 */ /* 0x0003e6000c101d04 */
[----:B0-----:R-:W-:Y:S01]  /*8e20*/  @P1 IMAD.WIDE.U32 R136, R197, 0x10, R136 ;  /* 0x00000010c5881825 */ /* 0x001fe200078e0088 */
[----:B------:R1:W-:Y:S04]  /*8e30*/  STG.E desc[UR4][R134.64], R139 ;  /* 0x0000008b86007986 */ /* 0x0003e8000c101904 */
        /* <DEDUP_REMOVED lines=14> */
.L_x_41347:
[----:B------:R-:W-:-:S07]  /*8f20*/  MOV R140, R156 ;  /* 0x0000009c008c7202 */ /* 0x000fce0000000f00 */
.L_x_41348:
[----:B------:R-:W-:Y:S05]  /*8f30*/  BSYNC B0 ;  /* 0x0000000000007941 */ /* 0x000fea0003800000 */
.L_x_41346:
        /* <DEDUP_REMOVED lines=16> */
.L_x_41352:
[----:B------:R-:W-:Y:S05]  /*9040*/  BSYNC B1 ;  /* 0x0000000000017941 */ /* 0x000fea0003800000 */
.L_x_41351:
        /* <DEDUP_REMOVED lines=44> */
.L_x_41350:
[----:B------:R-:W-:Y:S05]  /*9310*/  BSYNC B0 ;  /* 0x0000000000007941 */ /* 0x000fea0003800000 */
.L_x_41349:
        /* <DEDUP_REMOVED lines=19> */
.L_x_41354:
[----:B------:R-:W-:-:S07]  /*9450*/  MOV R140, R156 ;  /* 0x0000009c008c7202 */ /* 0x000fce0000000f00 */
.L_x_41355:
[----:B------:R-:W-:Y:S05]  /*9460*/  BSYNC B0 ;  /* 0x0000000000007941 */ /* 0x000fea0003800000 */
.L_x_41353:
        /* <DEDUP_REMOVED lines=16> */
.L_x_41359:
[----:B------:R-:W-:Y:S05]  /*9570*/  BSYNC B1 ;  /* 0x0000000000017941 */ /* 0x000fea0003800000 */
.L_x_41358:
        /* <DEDUP_REMOVED lines=44> */
.L_x_41357:
[----:B------:R-:W-:Y:S05]  /*9840*/  BSYNC B0 ;  /* 0x0000000000007941 */ /* 0x000fea0003800000 */
.L_x_41356:
        /* <DEDUP_REMOVED lines=19> */
.L_x_41361:
[----:B------:R-:W-:-:S07]  /*9980*/  MOV R140, R156 ;  /* 0x0000009c008c7202 */ /* 0x000fce0000000f00 */
.L_x_41362:
[----:B------:R-:W-:Y:S05]  /*9990*/  BSYNC B0 ;  /* 0x0000000000007941 */ /* 0x000fea0003800000 */
.L_x_41360:
        /* <DEDUP_REMOVED lines=16> */
.L_x_41366:
[----:B------:R-:W-:Y:S05]  /*9aa0*/  BSYNC B1 ;  /* 0x0000000000017941 */ /* 0x000fea0003800000 */
.L_x_41365:
        /* <DEDUP_REMOVED lines=44> */
.L_x_41364:
[----:B------:R-:W-:Y:S05]  /*9d70*/  BSYNC B0 ;  /* 0x0000000000007941 */ /* 0x000fea0003800000 */
.L_x_41363:
        /* <DEDUP_REMOVED lines=19> */
.L_x_41368:
[----:B------:R-:W-:-:S07]  /*9eb0*/  MOV R140, R156 ;  /* 0x0000009c008c7202 */ /* 0x000fce0000000f00 */
.L_x_41369:
[----:B------:R-:W-:Y:S05]  /*9ec0*/  BSYNC B0 ;  /* 0x0000000000007941 */ /* 0x000fea0003800000 */
.L_x_41367:
        /* <DEDUP_REMOVED lines=16> */
.L_x_41373:
[----:B------:R-:W-:Y:S05]  /*9fd0*/  BSYNC B1 ;  /* 0x0000000000017941 */ /* 0x000fea0003800000 */
.L_x_41372:
        /* <DEDUP_REMOVED lines=44> */
.L_x_41371:
[----:B------:R-:W-:Y:S05]  /*a2a0*/  BSYNC B0 ;  /* 0x0000000000007941 */ /* 0x000fea0003800000 */
.L_x_41370:
[----:B------:R-:W-:Y:S01]  /*a2b0*/  I2FP.F32.U32 R133, R140 ;  /* 0x0000008c00857245 */ /* 0x000fe20000201000 */
[----:B------:R-:W-:Y:S01]  /*a2c0*/  FMUL.FTZ R131, R131, R184 ;  /* 0x000000b883837220 */ /* 0x000fe20000410000 */
[----:B------:R-:W0:Y:S01]  /*a2d0*/  @P1 LDC.64 R140, c[0x0][0x230] ;  /* 0x00008c00ff8c1b82 */ /* 0x000e220000000a00 */
[----:B------:R-:W-:Y:S01]  /*a2e0*/  SEL R134, RZ, 0x100, P3 ;  /* 0x00000100ff867807 */ /* 0x000fe20001800000 */
[----:B------:R-:W-:Y:S02]  /*a2f0*/  VIADD R199, R183, 0xe0 ;  /* 0x000000e0b7c77836 */ /* 0x000fe40000000000 */
[----:B------:R-:W-:Y:S01]  /*a300*/  FFMA.FTZ R132, R133, R188, 1.1641532182693481445e-10 ;  /* 0x2f00000085847423 */ /* 0x000fe200000100bc */
[----:B------:R-:W-:Y:S01]  /*a310*/  SEL R133, RZ, 0x10000, P4 ;  /* 0x00010000ff857807 */ /* 0x000fe20002000000 */
[----:B------:R-:W-:Y:S01]  /*a320*/  FMUL.FTZ R131, R131, R186 ;  /* 0x000000ba83837220 */ /* 0x000fe20000410000 */
[----:B------:R-:W-:Y:S02]  /*a330*/  IMAD.WIDE.U32 R136, R197, 0x10, R152 ;  /* 0x00000010c5887825 */ /* 0x000fe400078e0098 */
[----:B------:R-:W-:-:S02]  /*a340*/  FSETP.GTU.FTZ.AND P4, PT, R132, R187, PT ;  /* 0x000000bb8400720b */ /* 0x000fc40003f9c000 */
[----:B------:R-:W-:Y:S02]  /*a350*/  IMAD.WIDE.U32 R138, R197, 0x4, R154 ;  /* 0x00000004c58a7825 */ /* 0x000fe400078e009a */
        /* <DEDUP_REMOVED lines=24> */
.L_x_41375:
[----:B------:R-:W-:-:S07]  /*a4e0*/  IMAD.MOV.U32 R144, RZ, RZ, R156 ;  /* 0x000000ffff907224 */ /* 0x000fce00078e009c */
.L_x_41376:
[----:B------:R-:W-:Y:S05]  /*a4f0*/  BSYNC B0 ;  /* 0x0000000000007941 */ /* 0x000fea0003800000 */
.L_x_41374:
        /* <DEDUP_REMOVED lines=16> */
.L_x_41380:
[----:B------:R-:W-:Y:S05]  /*a600*/  BSYNC B1 ;  /* 0x0000000000017941 */ /* 0x000fea0003800000 */
.L_x_41379:
        /* <DEDUP_REMOVED lines=44> */
.L_x_41378:
[----:B------:R-:W-:Y:S05]  /*a8d0*/  BSYNC B0 ;  /* 0x0000000000007941 */ /* 0x000fea0003800000 */
.L_x_41377:
        /* <DEDUP_REMOVED lines=19> */
.L_x_41382:
[----:B------:R-:W-:-:S07]  /*aa10*/  IMAD.MOV.U32 R144, RZ, RZ, R156 ;  /* 0x000000ffff907224 */ /* 0x000fce00078e009c */
.L_x_41383:
[----:B------:R-:W-:Y:S05]  /*aa20*/  BSYNC B0 ;  /* 0x0000000000007941 */ /* 0x000fea0003800000 */
.L_x_41381:
        /* <DEDUP_REMOVED lines=16> */
.L_x_41387:
[----:B------:R-:W-:Y:S05]  /*ab30*/  BSYNC B1 ;  /* 0x0000000000017941 */ /* 0x000fea0003800000 */
.L_x_41386:
        /* <DEDUP_REMOVED lines=44> */
.L_x_41385:
[----:B------:R-:W-:Y:S05]  /*ae00*/  BSYNC B0 ;  /* 0x0000000000007941 */ /* 0x000fea0003800000 */
.L_x_41384:
        /* <DEDUP_REMOVED lines=19> */
.L_x_41389:
[----:B------:R-:W-:-:S07]  /*af40*/  IMAD.MOV.U32 R144, RZ, RZ, R156 ;  /* 0x000000ffff907224 */ /* 0x000fce00078e009c */
.L_x_41390:
[----:B------:R-:W-:Y:S05]  /*af50*/  BSYNC B0 ;  /* 0x0000000000007941 */ /* 0x000fea0003800000 */
.L_x_41388:
        /* <DEDUP_REMOVED lines=16> */
.L_x_41394:
[----:B------:R-:W-:Y:S05]  /*b060*/  BSYNC B1 ;  /* 0x0000000000017941 */ /* 0x000fea0003800000 */
.L_x_41393:
        /* <DEDUP_REMOVED lines=44> */
.L_x_41392:
[----:B------:R-:W-:Y:S05]  /*b330*/  BSYNC B0 ;  /* 0x0000000000007941 */ /* 0x000fea0003800000 */
.L_x_41391:
        /* <DEDUP_REMOVED lines=19> */
.L_x_41396:
[----:B------:R-:W-:-:S07]  /*b470*/  IMAD.MOV.U32 R144, RZ, RZ, R156 ;  /* 0x000000ffff907224 */ /* 0x000fce00078e009c */
.L_x_41397:
[----:B------:R-:W-:Y:S05]  /*b480*/  BSYNC B0 ;  /* 0x0000000000007941 */ /* 0x000fea0003800000 */
.L_x_41395:
        /* <DEDUP_REMOVED lines=16> */
.L_x_41401:
[----:B------:R-:W-:Y:S05]  /*b590*/  BSYNC B1 ;  /* 0x0000000000017941 */ /* 0x000fea0003800000 */
.L_x_41400:
        /* <DEDUP_REMOVED lines=44> */
.L_x_41399:
[----:B------:R-:W-:Y:S05]  /*b860*/  BSYNC B0 ;  /* 0x0000000000007941 */ /* 0x000fea0003800000 */
.L_x_41398:
        /* <DEDUP_REMOVED lines=12> */
[----:B------:R-:W-:Y:S01]  /*b930*/  IADD3 R138, R140, R138, R139 ;  /* 0x0000008a8c8a7210 */ /* 0x000fe20007ffe08b */
[----:B------:R-:W-:Y:S01]  /*b940*/  IMAD.WIDE.U32 R140, R199, 0x10, R152 ;  /* 0x00000010c78c7825 */ /* 0x000fe200078e0098 */
[----:B------:R-:W-:-:S03]  /*b950*/  SEL R139, RZ, 0x1, P2 ;  /* 0x00000001ff8b7807 */ /* 0x000fc60001000000 */
[----:B------:R-:W-:Y:S01]  /*b960*/  @P0 FADD.FTZ R135, R103, R135 ;  /* 0x0000008767870221 */ /* 0x000fe20000010000 */
[----:B0-----:R-:W-:-:S04]  /*b970*/  @P1 IMAD.WIDE.U32 R144, R201, 0x10, R136 ;  /* 0x00000010c9901825 */ /* 0x001fc800078e0088 */
[----:B------:R0:W-:Y:S01]  /*b980*/  STG.E.128 desc[UR4][R140.64], R132 ;  /* 0x000000848c007986 */ /* 0x0001e2000c101d04 */
[----:B------:R-:W-:Y:S02]  /*b990*/  IMAD.IADD R147, R138, 0x1, R139 ;  /* 0x000000018a937824 */ /* 0x000fe400078e028b */
        /* <DEDUP_REMOVED lines=16> */
.L_x_41403:
[----:B------:R-:W-:-:S07]  /*baa0*/  MOV R150, R156 ;  /* 0x0000009c00967202 */ /* 0x000fce0000000f00 */
.L_x_41404:
[----:B------:R-:W-:Y:S05]  /*bab0*/  BSYNC B0 ;  /* 0x0000000000007941 */ /* 0x000fea0003800000 */
.L_x_41402:
        /* <DEDUP_REMOVED lines=16> */
.L_x_41408:
[----:B------:R-:W-:Y:S05]  /*bbc0*/  BSYNC B1 ;  /* 0x0000000000017941 */ /* 0x000fea0003800000 */
.L_x_41407:
        /* <DEDUP_REMOVED lines=44> */
.L_x_41406:
[----:B------:R-:W-:Y:S05]  /*be90*/  BSYNC B0 ;  /* 0x0000000000007941 */ /* 0x000fea0003800000 */
.L_x_41405:
        /* <DEDUP_REMOVED lines=19> */
.L_x_41410:
[----:B------:R-:W-:-:S07]  /*bfd0*/  MOV R150, R156 ;  /* 0x0000009c00967202 */ /* 0x000fce0000000f00 */
.L_x_41411:
[----:B------:R-:W-:Y:S05]  /*bfe0*/  BSYNC B0 ;  /* 0x0000000000007941 */ /* 0x000fea0003800000 */
.L_x_41409:
        /* <DEDUP_REMOVED lines=16> */
.L_x_41415:
[----:B------:R-:W-:Y:S05]  /*c0f0*/  BSYNC B1 ;  /* 0x0000000000017941 */ /* 0x000fea0003800000 */
.L_x_41414:
        /* <DEDUP_REMOVED lines=44> */
.L_x_41413:
[----:B------:R-:W-:Y:S05]  /*c3c0*/  BSYNC B0 ;  /* 0x0000000000007941 */ /* 0x000fea0003800000 */
.L_x_41412:
        /* <DEDUP_REMOVED lines=19> */
.L_x_41417:
[----:B------:R-:W-:-:S07]  /*c500*/  MOV R150, R156 ;  /* 0x0000009c00967202 */ /* 0x000fce0000000f00 */
.L_x_41418:
[----:B------:R-:W-:Y:S05]  /*c510*/  BSYNC B0 ;  /* 0x0000000000007941 */ /* 0x000fea0003800000 */
.L_x_41416:
        /* <DEDUP_REMOVED lines=16> */
.L_x_41422:
[----:B------:R-:W-:Y:S05]  /*c620*/  BSYNC B1 ;  /* 0x0000000000017941 */ /* 0x000fea0003800000 */
.L_x_41421:
        /* <DEDUP_REMOVED lines=44> */
.L_x_41420:
[----:B------:R-:W-:Y:S05]  /*c8f0*/  BSYNC B0 ;  /* 0x0000000000007941 */ /* 0x000fea0003800000 */
.L_x_41419:
        /* <DEDUP_REMOVED lines=19> */
.L_x_41424:
[----:B------:R-:W-:-:S07]  /*ca30*/  MOV R150, R156 ;  /* 0x0000009c00967202 */ /* 0x000fce0000000f00 */
.L_x_41425:
[----:B------:R-:W-:Y:S05]  /*ca40*/  BSYNC B0 ;  /* 0x0000000000007941 */ /* 0x000fea0003800000 */
.L_x_41423:
        /* <DEDUP_REMOVED lines=16> */
.L_x_41429:
[----:B------:R-:W-:Y:S05]  /*cb50*/  BSYNC B1 ;  /* 0x0000000000017941 */ /* 0x000fea0003800000 */
.L_x_41428:
        /* <DEDUP_REMOVED lines=44> */
.L_x_41427:
[----:B------:R-:W-:Y:S05]  /*ce20*/  BSYNC B0 ;  /* 0x0000000000007941 */ /* 0x000fea0003800000 */
.L_x_41426:
        /* <DEDUP_REMOVED lines=16> */
[----:B0-----:R-:W-:Y:S01]  /*cf30*/  @P1 IMAD.WIDE.U32 R150, R205, 0x10, R140 ;  /* 0x00000010cd961825 */ /* 0x001fe200078e008c */
[----:B------:R-:W-:-:S03]  /*cf40*/  IADD3 R203, R142, R143, RZ ;  /* 0x0000008f8ecb7210 */ /* 0x000fc60007ffe0ff */
        /* <DEDUP_REMOVED lines=17> */
.L_x_41431:
[----:B------:R-:W-:-:S07]  /*d060*/  MOV R146, R156 ;  /* 0x0000009c00927202 */ /* 0x000fce0000000f00 */
.L_x_41432:
[----:B------:R-:W-:Y:S05]  /*d070*/  BSYNC B0 ;  /* 0x0000000000007941 */ /* 0x000fea0003800000 */
.L_x_41430:
        /* <DEDUP_REMOVED lines=16> */
.L_x_41436:
[----:B------:R-:W-:Y:S05]  /*d180*/  BSYNC B1 ;  /* 0x0000000000017941 */ /* 0x000fea0003800000 */
.L_x_41435:
        /* <DEDUP_REMOVED lines=44> */
.L_x_41434:
[----:B------:R-:W-:Y:S05]  /*d450*/  BSYNC B0 ;  /* 0x0000000000007941 */ /* 0x000fea0003800000 */
.L_x_41433:
[----:B------:R-:W-:Y:S01]  /*d460*/  I2FP.F32.U32 R145, R146 ;  /* 0x0000009200917245 */ /* 0x000fe20000201000 */
[----:B-----5:R-:W-:Y:S01]  /*d470*/  FMUL.FTZ R147, R140, R184 ;  /* 0x000000b88c937220 */ /* 0x020fe20000410000 */
        /* <DEDUP_REMOVED lines=17> */
.L_x_41438:
[----:B------:R-:W-:-:S07]  /*d590*/  MOV R190, R156 ;  /* 0x0000009c00be7202 */ /* 0x000fce0000000f00 */
.L_x_41439:
[----:B------:R-:W-:Y:S05]  /*d5a0*/  BSYNC B0 ;  /* 0x0000000000007941 */ /* 0x000fea0003800000 */
.L_x_41437:
        /* <DEDUP_REMOVED lines=16> */
.L_x_41443:
[----:B------:R-:W-:Y:S05]  /*d6b0*/  BSYNC B1 ;  /* 0x0000000000017941 */ /* 0x000fea0003800000 */
.L_x_41442:
        /* <DEDUP_REMOVED lines=44> */
.L_x_41441:
[----:B------:R-:W-:Y:S05]  /*d980*/  BSYNC B0 ;  /* 0x0000000000007941 */ /* 0x000fea0003800000 */
.L_x_41440:
        /* <DEDUP_REMOVED lines=19> */
.L_x_41445:
[----:B------:R-:W-:-:S07]  /*dac0*/  MOV R146, R156 ;  /* 0x0000009c00927202 */ /* 0x000fce0000000f00 */
.L_x_41446:
[----:B------:R-:W-:Y:S05]  /*dad0*/  BSYNC B0 ;  /* 0x0000000000007941 */ /* 0x000fea0003800000 */
.L_x_41444:
        /* <DEDUP_REMOVED lines=16> */
.L_x_41450:
[----:B------:R-:W-:Y:S05]  /*dbe0*/  BSYNC B1 ;  /* 0x0000000000017941 */ /* 0x000fea0003800000 */
.L_x_41449:
        /* <DEDUP_REMOVED lines=44> */
.L_x_41448:
[----:B------:R-:W-:Y:S05]  /*deb0*/  BSYNC B0 ;  /* 0x0000000000007941 */ /* 0x000fea0003800000 */
.L_x_41447:
        /* <DEDUP_REMOVED lines=19> */
.L_x_41452:
[----:B------:R-:W-:-:S07]  /*dff0*/  MOV R190, R156 ;  /* 0x0000009c00be7202 */ /* 0x000fce0000000f00 */
.L_x_41453:
[----:B------:R-:W-:Y:S05]  /*e000*/  BSYNC B0 ;  /* 0x0000000000007941 */ /* 0x000fea0003800000 */
.L_x_41451:
        /* <DEDUP_REMOVED lines=16> */
.L_x_41457:
[----:B------:R-:W-:Y:S05]  /*e110*/  BSYNC B1 ;  /* 0x0000000000017941 */ /* 0x000fea0003800000 */
.L_x_41456:
        /* <DEDUP_REMOVED lines=44> */
.L_x_41455:
[----:B------:R-:W-:Y:S05]  /*e3e0*/  BSYNC B0 ;  /* 0x0000000000007941 */ /* 0x000fea0003800000 */
.L_x_41454:
        /* <DEDUP_REMOVED lines=35> */
.L_x_41459:
[----:B------:R-:W-:-:S07]  /*e620*/  IMAD.MOV.U32 R190, RZ, RZ, R156 ;  /* 0x000000ffffbe7224 */ /* 0x000fce00078e009c */
.L_x_41460:
[----:B------:R-:W-:Y:S05]  /*e630*/  BSYNC B0 ;  /* 0x0000000000007941 */ /* 0x000fea0003800000 */
.L_x_41458:
        /* <DEDUP_REMOVED lines=16> */
.L_x_41464:
[----:B------:R-:W-:Y:S05]  /*e740*/  BSYNC B1 ;  /* 0x0000000000017941 */ /* 0x000fea0003800000 */
.L_x_41463:
        /* <DEDUP_REMOVED lines=44> */
.L_x_41462:
[----:B------:R-:W-:Y:S05]  /*ea10*/  BSYNC B0 ;  /* 0x0000000000007941 */ /* 0x000fea0003800000 */
.L_x_41461:
        /* <DEDUP_REMOVED lines=19> */
.L_x_41466:
[----:B------:R-:W-:-:S07]  /*eb50*/  IMAD.MOV.U32 R190, RZ, RZ, R156 ;  /* 0x000000ffffbe7224 */ /* 0x000fce00078e009c */
.L_x_41467:
[----:B------:R-:W-:Y:S05]  /*eb60*/  BSYNC B0 ;  /* 0x0000000000007941 */ /* 0x000fea0003800000 */
.L_x_41465:
        /* <DEDUP_REMOVED lines=16> */
.L_x_41471:
[----:B------:R-:W-:Y:S05]  /*ec70*/  BSYNC B1 ;  /* 0x0000000000017941 */ /* 0x000fea0003800000 */
.L_x_41470:
        /* <DEDUP_REMOVED lines=44> */
.L_x_41469:
[----:B------:R-:W-:Y:S05]  /*ef40*/  BSYNC B0 ;  /* 0x0000000000007941 */ /* 0x000fea0003800000 */
.L_x_41468:
        /* <DEDUP_REMOVED lines=19> */
.L_x_41473:
[----:B------:R-:W-:-:S07]  /*f080*/  IMAD.MOV.U32 R190, RZ, RZ, R156 ;  /* 0x000000ffffbe7224 */ /* 0x000fce00078e009c */
.L_x_41474:
[----:B------:R-:W-:Y:S05]  /*f090*/  BSYNC B0 ;  /* 0x0000000000007941 */ /* 0x000fea0003800000 */
.L_x_41472:
        /* <DEDUP_REMOVED lines=16> */
.L_x_41478:
[----:B------:R-:W-:Y:S05]  /*f1a0*/  BSYNC B1 ;  /* 0x0000000000017941 */ /* 0x000fea0003800000 */
.L_x_41477:
        /* <DEDUP_REMOVED lines=44> */
.L_x_41476:
[----:B------:R-:W-:Y:S05]  /*f470*/  BSYNC B0 ;  /* 0x0000000000007941 */ /* 0x000fea0003800000 */
.L_x_41475:
        /* <DEDUP_REMOVED lines=19> */
.L_x_41480:
[----:B------:R-:W-:-:S07]  /*f5b0*/  IMAD.MOV.U32 R190, RZ, RZ, R156 ;  /* 0x000000ffffbe7224 */ /* 0x000fce00078e009c */
.L_x_41481:
[----:B------:R-:W-:Y:S05]  /*f5c0*/  BSYNC B0 ;  /* 0x0000000000007941 */ /* 0x000fea0003800000 */
.L_x_41479:
        /* <DEDUP_REMOVED lines=16> */
.L_x_41485:
[----:B------:R-:W-:Y:S05]  /*f6d0*/  BSYNC B1 ;  /* 0x0000000000017941 */ /* 0x000fea0003800000 */
.L_x_41484:
        /* <DEDUP_REMOVED lines=44> */
.L_x_41483:
[----:B------:R-:W-:Y:S05]  /*f9a0*/  BSYNC B0 ;  /* 0x0000000000007941 */ /* 0x000fea0003800000 */
.L_x_41482:
        /* <DEDUP_REMOVED lines=13> */
[----:B------:R-:W-:Y:S02]  /*fa80*/  IADD3 R190, R196, R190, R203 ;  /* 0x000000bec4be7210 */ /* 0x000fe40007ffe0cb */
[----:B------:R-:W-:Y:S01]  /*fa90*/  SEL R203, RZ, 0x1, P2 ;  /* 0x00000001ffcb7807 */ /* 0x000fe20001000000 */
[----:B------:R-:W-:-:S04]  /*faa0*/  @P0 FADD.FTZ R147, R103, R147 ;  /* 0x0000009367930221 */ /* 0x000fc80000010000 */
[----:B------:R-:W-:Y:S02]  /*fab0*/  IMAD.IADD R215, R190, 0x1, R203 ;  /* 0x00000001bed77824 */ /* 0x000fe400078e02cb */
[----:B------:R-:W-:-:S04]  /*fac0*/  IMAD.WIDE.U32 R202, R207, 0x10, R152 ;  /* 0x00000010cfca7825 */ /* 0x000fc800078e0098 */
[----:B0-----:R-:W-:Y:S01]  /*fad0*/  @P1 IMAD.WIDE.U32 R212, R209, 0x10, R150 ;  /* 0x00000010d1d41825 */ /* 0x001fe200078e0096 */
[----:B------:R0:W-:Y:S04]  /*fae0*/  STG.E.128 desc[UR4][R202.64], R144 ;  /* 0x00000090ca007986 */ /* 0x0001e8000c101d04 */
[----:B------:R0:W-:Y:S04]  /*faf0*/  STG.E desc[UR4][R210.64], R215 ;  /* 0x000000d7d2007986 */ /* 0x0001e8000c101904 */
[----:B------:R-:W5:Y:S04]  /*fb00*/  LDG.E.128 R148, desc[UR4][R148.64] ;  /* 0x0000000494947981 */ /* 0x000f68000c1e1d00 */
        /* <DEDUP_REMOVED lines=13> */
.L_x_41487:
[----:B------:R-:W-:-:S07]  /*fbe0*/  MOV R190, R156 ;  /* 0x0000009c00be7202 */ /* 0x000fce0000000f00 */
.L_x_41488:
[----:B------:R-:W-:Y:S05]  /*fbf0*/  BSYNC B0 ;  /* 0x0000000000007941 */ /* 0x000fea0003800000 */
.L_x_41486:
        /* <DEDUP_REMOVED lines=16> */
.L_x_41492:
[----:B------:R-:W-:Y:S05]  /*fd00*/  BSYNC B1 ;  /* 0x0000000000017941 */ /* 0x000fea0003800000 */
.L_x_41491:
        /* <DEDUP_REMOVED lines=44> */
.L_x_41490:
[----:B------:R-:W-:Y:S05]  /*ffd0*/  BSYNC B0 ;  /* 0x0000000000007941 */ /* 0x000fea0003800000 */
.L_x_41489:
        /* <DEDUP_REMOVED lines=19> */
.L_x_41494:
[----:B------:R-:W-:-:S07]  /*10110*/  MOV R190, R156 ;  /* 0x0000009c00be7202 */ /* 0x000fce0000000f00 */
.L_x_41495:
[----:B------:R-:W-:Y:S05]  /*10120*/  BSYNC B0 ;  /* 0x0000000000007941 */ /* 0x000fea0003800000 */
.L_x_41493:
        /* <DEDUP_REMOVED lines=16> */
.L_x_41499:
[----:B------:R-:W-:Y:S05]  /*10230*/  BSYNC B1 ;  /* 0x0000000000017941 */ /* 0x000fea0003800000 */
.L_x_41498:
        /* <DEDUP_REMOVED lines=44> */
.L_x_41497:
[----:B------:R-:W-:Y:S05]  /*10500*/  BSYNC B0 ;  /* 0x0000000000007941 */ /* 0x000fea0003800000 */
.L_x_41496:
        /* <DEDUP_REMOVED lines=19> */
.L_x_41501:
[----:B------:R-:W-:-:S07]  /*10640*/  MOV R190, R156 ;  /* 0x0000009c00be7202 */ /* 0x000fce0000000f00 */
.L_x_41502:
[----:B------:R-:W-:Y:S05]  /*10650*/  BSYNC B0 ;  /* 0x0000000000007941 */ /* 0x000fea0003800000 */
.L_x_41500:
        /* <DEDUP_REMOVED lines=16> */
.L_x_41506:
[----:B------:R-:W-:Y:S05]  /*10760*/  BSYNC B1 ;  /* 0x0000000000017941 */ /* 0x000fea0003800000 */
.L_x_41505:
        /* <DEDUP_REMOVED lines=44> */
.L_x_41504:
[----:B------:R-:W-:Y:S05]  /*10a30*/  BSYNC B0 ;  /* 0x0000000000007941 */ /* 0x000fea0003800000 */
.L_x_41503:
        /* <DEDUP_REMOVED lines=19> */
.L_x_41508:
[----:B------:R-:W-:-:S07]  /*10b70*/  MOV R196, R156 ;  /* 0x0000009c00c47202 */ /* 0x000fce0000000f00 */
.L_x_41509:
[----:B------:R-:W-:Y:S05]  /*10b80*/  BSYNC B0 ;  /* 0x0000000000007941 */ /* 0x000fea0003800000 */
.L_x_41507:
        /* <DEDUP_REMOVED lines=16> */
.L_x_41513:
[----:B------:R-:W-:Y:S05]  /*10c90*/  BSYNC B1 ;  /* 0x0000000000017941 */ /* 0x000fea0003800000 */
.L_x_41512:
        /* <DEDUP_REMOVED lines=44> */
.L_x_41511:
[----:B------:R-:W-:Y:S05]  /*10f60*/  BSYNC B0 ;  /* 0x0000000000007941 */ /* 0x000fea0003800000 */
.L_x_41510:
        /* <DEDUP_REMOVED lines=47> */
[----:B------:R-:W-:Y:S01]  /*11260*/  SEL R188, RZ, 0x100, P2 ;  /* 0x00000100ffbc7807 */ /* 0x000fe20001000000 */
[----:B------:R-:W-:Y:S01]  /*11270*/  FADD.FTZ R196, R142, R203 ;  /* 0x000000cb8ec47221 */ /* 0x000fe20000010000 */
[----:B------:R-:W-:Y:S02]  /*11280*/  SEL R184, RZ, 0x1000000, P4 ;  /* 0x01000000ffb87807 */ /* 0x000fe40002000000 */
[----:B------:R-:W-:Y:S01]  /*11290*/  FSEL R151, R151, RZ, !P4 ;  /* 0x000000ff97977208 */ /* 0x000fe20006000000 */
[----:B------:R-:W-:Y:S01]  /*112a0*/  FADD.FTZ R203, R143, R196 ;  /* 0x000000c48fcb7221 */ /* 0x000fe20000010000 */
[----:B------:R-:W-:-:S02]  /*112b0*/  IADD3 R184, R188, R184, R187 ;  /* 0x000000b8bcb87210 */ /* 0x000fc40007ffe0bb */
[----:B------:R-:W-:Y:S01]  /*112c0*/  SEL R187, RZ, 0x1, P1 ;  /* 0x00000001ffbb7807 */ /* 0x000fe20000800000 */
[----:B------:R-:W-:Y:S01]  /*112d0*/  FADD.FTZ R186, R144, R203 ;  /* 0x000000cb90ba7221 */ /* 0x000fe20000010000 */
[----:B------:R-:W-:Y:S01]  /*112e0*/  @P0 FADD.FTZ R151, R103, R151 ;  /* 0x0000009767970221 */ /* 0x000fe20000010000 */
[----:B------:R-:W-:Y:S02]  /*112f0*/  ISETP.NE.AND P0, PT, R0, RZ, PT ;  /* 0x000000ff0000720c */ /* 0x000fe40003f05270 */
[----:B------:R-:W-:Y:S01]  /*11300*/  IADD3 R187, R184, R187, RZ ;  /* 0x000000bbb8bb7210 */ /* 0x000fe20007ffe0ff */
        /* <DEDUP_REMOVED lines=127> */
.L_x_41527:
[----:B------:R-:W-:Y:S01]  /*11b00*/  ISETP.NE.AND P1, PT, R194, RZ, PT ;  /* 0x000000ffc200720c */ /* 0x000fe20003f25270 */
[----:B-1----:R-:W-:-:S03]  /*11b10*/  FADD.FTZ R155, R184, R203 ;  /* 0x000000cbb89b7221 */ /* 0x002fc60000010000 */
[----:B------:R-:W-:Y:S01]  /*11b20*/  FSEL R154, R153, RZ, !P1 ;  /* 0x000000ff999a7208 */ /* 0x000fe20004800000 */
[----:B------:R-:W-:-:S04]  /*11b30*/  FFMA.FTZ R155, R155, R152, UR7 ;  /* 0x000000079b9b7e23 */ /* 0x000fc80008010098 */
[--C-:B0-----:R-:W-:Y:S01]  /*11b40*/  FADD.FTZ R184, R107, -R154.reuse ;  /* 0x8000009a6bb87221 */ /* 0x101fe20000010000 */
[----:B------:R-:W-:Y:S01]  /*11b50*/  FMUL.FTZ R107, R153, R153 ;  /* 0x00000099996b7220 */ /* 0x000fe20000410000 */
[--C-:B------:R-:W-:Y:S01]  /*11b60*/  FADD.FTZ R222, R110, -R154.reuse ;  /* 0x8000009a6ede7221 */ /* 0x100fe20000010000 */
[--C-:B------:R-:W-:Y:S01]  /*11b70*/  FADD.FTZ R110, R112, -R154.reuse ;  /* 0x8000009a706e7221 */ /* 0x100fe20000010000 */
[--C-:B------:R-:W-:Y:S01]  /*11b80*/  FADD.FTZ R0, R104, -R154.reuse ;  /* 0x8000009a68007221 */ /* 0x100fe20000010000 */
[--C-:B------:R-:W-:Y:S01]  /*11b90*/  FADD.FTZ R152, R105, -R154.reuse ;  /* 0x8000009a69987221 */ /* 0x100fe20000010000 */
[----:B------:R-:W-:Y:S01]  /*11ba0*/  FSEL R112, R107, RZ, P1 ;  /* 0x000000ff6b707208 */ /* 0x000fe20000800000 */
[--C-:B------:R-:W-:Y:S01]  /*11bb0*/  FADD.FTZ R200, R127, -R154.reuse ;  /* 0x8000009a7fc87221 */ /* 0x100fe20000010000 */
[----:B------:R-:W0:Y:S01]  /*11bc0*/  @!P0 LDC.64 R104, c[0x0][0x250] ;  /* 0x00009400ff688b82 */ /* 0x000e220000000a00 */
[--C-:B------:R-:W-:Y:S01]  /*11bd0*/  FADD.FTZ R186, R108, -R154.reuse ;  /* 0x8000009a6cba7221 */ /* 0x100fe20000010000 */
[----:B------:R-:W-:Y:S01]  /*11be0*/  FADD.FTZ R220, R109, -R154 ;  /* 0x8000009a6ddc7221 */ /* 0x000fe20000010000 */
[----:B------:R-:W-:Y:S01]  /*11bf0*/  FADD.FTZ R127, R155, R112 ;  /* 0x000000709b7f7221 */ /* 0x000fe20000010000 */
[--C-:B------:R-:W-:Y:S01]  /*11c00*/  FADD.FTZ R240, R140, -R154.reuse ;  /* 0x8000009a8cf07221 */ /* 0x100fe20000010000 */
[--C-:B------:R-:W-:Y:S01]  /*11c10*/  FADD.FTZ R232, R141, -R154.reuse ;  /* 0x8000009a8de87221 */ /* 0x100fe20000010000 */
[--C-:B------:R-:W-:Y:S01]  /*11c20*/  FADD.FTZ R106, R106, -R154.reuse ;  /* 0x8000009a6a6a7221 */ /* 0x100fe20000010000 */
[--C-:B------:R-:W-:Y:S01]  /*11c30*/  FADD.FTZ R196, R117, -R154.reuse ;  /* 0x8000009a75c47221 */ /* 0x100fe20000010000 */
[----:B------:R-:W1:Y:S01]  /*11c40*/  @!P0 LDC.64 R108, c[0x0][0x258] ;  /* 0x00009600ff6c8b82 */ /* 0x000e620000000a00 */
[----:B------:R-:W2:Y:S01]  /*11c50*/  MUFU.RSQ R127, R127 ;  /* 0x0000007f007f7308 */ /* 0x000ea20000001400 */
[--C-:B------:R-:W-:Y:S01]  /*11c60*/  FADD.FTZ R224, R111, -R154.reuse ;  /* 0x8000009a6fe07221 */ /* 0x100fe20000010000 */
[--C-:B------:R-:W-:Y:S01]  /*11c70*/  FADD.FTZ R248, R148, -R154.reuse ;  /* 0x8000009a94f87221 */ /* 0x100fe20000010000 */
[----:B------:R-:W-:Y:S01]  /*11c80*/  LEA R112, P1, R183, UR12, 0x4 ;  /* 0x0000000cb7707c11 */ /* 0x000fe2000f8220ff */
[--C-:B------:R-:W-:Y:S01]  /*11c90*/  FADD.FTZ R208, R119, -R154.reuse ;  /* 0x8000009a77d07221 */ /* 0x100fe20000010000 */
[--C-:B------:R-:W-:Y:S01]  /*11ca0*/  FADD.FTZ R212, R113, -R154.reuse ;  /* 0x8000009a71d47221 */ /* 0x100fe20000010000 */
[--C-:B------:R-:W-:Y:S01]  /*11cb0*/  FADD.FTZ R206, R118, -R154.reuse ;  /* 0x8000009a76ce7221 */ /* 0x100fe20000010000 */
[----:B------:R-:W3:Y:S01]  /*11cc0*/  LDC.64 R140, c[0x0][0x2b8] ;  /* 0x0000ae00ff8c7b82 */ /* 0x000ee20000000a00 */
[----:B------:R-:W-:Y:S01]  /*11cd0*/  LEA.HI.X R113, R183, UR13, RZ, 0x4, P1 ;  /* 0x0000000db7717c11 */ /* 0x000fe200088f24ff */
[--C-:B------:R-:W-:Y:S01]  /*11ce0*/  FADD.FTZ R216, R115, -R154.reuse ;  /* 0x8000009a73d87221 */ /* 0x100fe20000010000 */
[--C-:B------:R-:W-:Y:S01]  /*11cf0*/  FADD.FTZ R218, R116, -R154.reuse ;  /* 0x8000009a74da7221 */ /* 0x100fe20000010000 */
[--C-:B------:R-:W-:Y:S01]  /*11d00*/  FADD.FTZ R250, R149, -R154.reuse ;  /* 0x8000009a95fa7221 */ /* 0x100fe20000010000 */
[--C-:B------:R-:W-:Y:S01]  /*11d10*/  FADD.FTZ R116, R126, -R154.reuse ;  /* 0x8000009a7e747221 */ /* 0x100fe20000010000 */
[--C-:B------:R-:W-:Y:S01]  /*11d20*/  FADD.FTZ R230, R134, -R154.reuse ;  /* 0x8000009a86e67221 */ /* 0x100fe20000010000 */
[----:B------:R-:W-:Y:S01]  /*11d30*/  FADD.FTZ R226, R135, -R154 ;  /* 0x8000009a87e27221 */ /* 0x000fe20000010000 */
[----:B0-----:R-:W-:-:S04]  /*11d40*/  @!P0 IMAD.WIDE R104, R182, 0x4, R104 ;  /* 0x00000004b6688825 */ /* 0x001fc800078e0268 */
[----:B------:R-:W-:Y:S01]  /*11d50*/  FADD.FTZ R234, R137, -R154 ;  /* 0x8000009a89ea7221 */ /* 0x000fe20000010000 */
[C---:B--2---:R-:W-:Y:S01]  /*11d60*/  FMUL.FTZ R117, R127.reuse, R106 ;  /* 0x0000006a7f757220 */ /* 0x044fe20000410000 */
[C---:B------:R-:W-:Y:S01]  /*11d70*/  FMUL.FTZ R106, R127.reuse, R184 ;  /* 0x000000b87f6a7220 */ /* 0x040fe20000410000 */
[C---:B------:R-:W-:Y:S01]  /*11d80*/  FMUL.FTZ R111, R127.reuse, R0 ;  /* 0x000000007f6f7220 */ /* 0x040fe20000410000 */
[----:B------:R-:W-:Y:S01]  /*11d90*/  FMUL.FTZ R148, R127, R152 ;  /* 0x000000987f947220 */ /* 0x000fe20000410000 */
[----:B------:R0:W-:Y:S01]  /*11da0*/  @!P0 STG.E desc[UR4][R104.64], R153 ;  /* 0x0000009968008986 */ /* 0x0001e2000c101904 */
[----:B------:R-:W-:Y:S01]  /*11db0*/  FFMA.FTZ R107, R51, R106, R99 ;  /* 0x0000006a336b7223 */ /* 0x000fe20000010063 */
[----:B-1----:R-:W-:-:S04]  /*11dc0*/  @!P0 IMAD.WIDE R108, R182, 0x4, R108 ;  /* 0x00000004b66c8825 */ /* 0x002fc800078e026c */
[----:B------:R-:W-:Y:S01]  /*11dd0*/  FFMA.FTZ R106, R50, R117, R98 ;  /* 0x00000075326a7223 */ /* 0x000fe20000010062 */
[C---:B------:R-:W-:Y:S01]  /*11de0*/  FMUL.FTZ R118, R127.reuse, R196 ;  /* 0x000000c47f767220 */ /* 0x040fe20000410000 */
[C---:B------:R-:W-:Y:S01]  /*11df0*/  FMUL.FTZ R115, R127.reuse, R110 ;  /* 0x0000006e7f737220 */ /* 0x040fe20000410000 */
[C---:B------:R-:W-:Y:S01]  /*11e00*/  FMUL.FTZ R196, R127.reuse, R208 ;  /* 0x000000d07fc47220 */ /* 0x040fe20000410000 */
[----:B------:R1:W-:Y:S01]  /*11e10*/  @!P0 STG.E desc[UR4][R108.64], R127 ;  /* 0x0000007f6c008986 */ /* 0x0003e2000c101904 */
[----:B------:R-:W-:Y:S01]  /*11e20*/  FADD.FTZ R214, R114, -R154 ;  /* 0x8000009a72d67221 */ /* 0x000fe20000010000 */
[C---:B------:R-:W-:Y:S01]  /*11e30*/  FMUL.FTZ R135, R127.reuse, R186 ;  /* 0x000000ba7f877220 */ /* 0x040fe20000410000 */
[C---:B------:R-:W-:Y:S01]  /*11e40*/  FMUL.FTZ R134, R127.reuse, R220 ;  /* 0x000000dc7f867220 */ /* 0x040fe20000410000 */
[----:B------:R-:W-:Y:S01]  /*11e50*/  FMUL.FTZ R137, R127, R222 ;  /* 0x000000de7f897220 */ /* 0x000fe20000410000 */
[----:B0-----:R-:W-:Y:S01]  /*11e60*/  FFMA.FTZ R105, R49, R148, R97 ;  /* 0x0000009431697223 */ /* 0x001fe20000010061 */
[----:B------:R-:W-:Y:S01]  /*11e70*/  FFMA.FTZ R104, R48, R111, R96 ;  /* 0x0000006f30687223 */ /* 0x000fe20000010060 */
[----:B---3--:R-:W-:-:S04]  /*11e80*/  IMAD.WIDE.U32 R148, R197, 0x10, R140 ;  /* 0x00000010c5947825 */ /* 0x008fc800078e008c */
[----:B------:R-:W-:Y:S01]  /*11e90*/  FMUL.FTZ R224, R127, R224 ;  /* 0x000000e07fe07220 */ /* 0x000fe20000410000 */
        /* <DEDUP_REMOVED lines=9> */
[----:B------:R-:W-:Y:S01]  /*11f30*/  FMUL.FTZ R219, R127, R116 ;  /* 0x000000747fdb7220 */ /* 0x000fe20000410000 */
[--C-:B------:R-:W-:Y:S01]  /*11f40*/  FADD.FTZ R246, R144, -R154.reuse ;  /* 0x8000009a90f67221 */ /* 0x100fe20000010000 */
[----:B------:R-:W-:Y:S01]  /*11f50*/  FADD.FTZ R142, R145, -R154 ;  /* 0x8000009a918e7221 */ /* 0x000fe20000010000 */
        /* <DEDUP_REMOVED lines=8> */
[----:B0-----:R-:W-:Y:S01]  /*11fe0*/  FFMA.FTZ R104, R40, R115, R88 ;  /* 0x0000007328687223 */ /* 0x001fe20000010058 */
[----:B------:R-:W-:Y:S01]  /*11ff0*/  FFMA.FTZ R115, R39, R196, R87 ;  /* 0x000000c427737223 */ /* 0x000fe20000010057 */
[--C-:B------:R-:W-:Y:S01]  /*12000*/  FADD.FTZ R124, R129, -R154.reuse ;  /* 0x8000009a817c7221 */ /* 0x100fe20000010000 */
[----:B------:R-:W0:Y:S01]  /*12010*/  LDC.64 R196, c[0x0][0x210] ;  /* 0x00008400ffc47b82 */ /* 0x000e220000000a00 */
        /* <DEDUP_REMOVED lines=21> */
[----:B------:R-:W-:Y:S01]  /*12170*/  FADD.FTZ R138, R151, -R154 ;  /* 0x8000009a978a7221 */ /* 0x000fe20000010000 */
[----:B------:R-:W-:Y:S01]  /*12180*/  FMUL.FTZ R152, R127, R142 ;  /* 0x0000008e7f987220 */ /* 0x000fe20000410000 */
        /* <DEDUP_REMOVED lines=24> */
[----:B------:R-:W-:Y:S01]  /*12310*/  FMUL.FTZ R206, R127, R238 ;  /* 0x000000ee7fce7220 */ /* 0x000fe20000410000 */
[----:B------:R-:W-:-:S04]  /*12320*/  IMAD.WIDE.U32 R146, R195, 0x10, R140 ;  /* 0x00000010c3927825 */ /* 0x000fc800078e008c */
[----:B------:R-:W-:Y:S01]  /*12330*/  FMUL.FTZ R187, R127, R240 ;  /* 0x000000f07fbb7220 */ /* 0x000fe20000410000 */
[----:B-1----:R-:W-:Y:S01]  /*12340*/  FFMA.FTZ R117, R33, R120, R81 ;  /* 0x0000007821757223 */ /* 0x002fe20000010051 */
        /* <DEDUP_REMOVED lines=17> */
[----:B------:R1:W-:Y:S01]  /*12460*/  STG.E.128 desc[UR4][R128.64], R104 ;  /* 0x0000006880007986 */ /* 0x0003e2000c101d04 */
[----:B------:R-:W-:-:S04]  /*12470*/  IMAD.WIDE.U32 R132, R199, 0x10, R140 ;  /* 0x00000010c7847825 */ /* 0x000fc800078e008c */
[----:B------:R-:W-:Y:S01]  /*12480*/  FFMA.FTZ R127, R23, R204, R71 ;  /* 0x000000cc177f7223 */ /* 0x000fe20000010047 */
[----:B------:R-:W-:Y:S01]  /*12490*/  FFMA.FTZ R126, R22, R223, R70 ;  /* 0x000000df167e7223 */ /* 0x000fe20000010046 */
[----:B------:R2:W-:Y:S01]  /*124a0*/  STG.E.128 desc[UR4][R142.64], R112 ;  /* 0x000000708e007986 */ /* 0x0005e2000c101d04 */
[----:B------:R-:W-:Y:S01]  /*124b0*/  FFMA.FTZ R125, R21, R130, R69 ;  /* 0x00000082157d7223 */ /* 0x000fe20000010045 */
[----:B------:R-:W-:Y:S01]  /*124c0*/  FFMA.FTZ R124, R20, R131, R68 ;  /* 0x00000083147c7223 */ /* 0x000fe20000010044 */
[----:B------:R-:W-:Y:S01]  /*124d0*/  IMAD.WIDE.U32 R134, R201, 0x10, R140 ;  /* 0x00000010c9867825 */ /* 0x000fe200078e008c */
[----:B------:R-:W-:Y:S03]  /*124e0*/  STG.E.128 desc[UR4][R144.64], R116 ;  /* 0x0000007490007986 */ /* 0x000fe6000c101d04 */
[----:B------:R-:W-:Y:S01]  /*124f0*/  FFMA.FTZ R131, R19, R206, R67 ;  /* 0x000000ce13837223 */ /* 0x000fe20000010043 */
[----:B------:R-:W-:Y:S01]  /*12500*/  FFMA.FTZ R130, R18, R225, R66 ;  /* 0x000000e112827223 */ /* 0x000fe20000010042 */
[----:B------:R-:W-:Y:S01]  /*12510*/  IMAD.WIDE.U32 R136, R205, 0x10, R140 ;  /* 0x00000010cd887825 */ /* 0x000fe200078e008c */
[----:B------:R3:W-:Y:S01]  /*12520*/  STG.E.128 desc[UR4][R146.64], R108 ;  /* 0x0000006c92007986 */ /* 0x0007e2000c101d04 */
[----:B0-----:R-:W-:-:S02]  /*12530*/  LEA R182, R196, R182, 0x2 ;  /* 0x000000b6c4b67211 */ /* 0x001fc400078e10ff */
[----:B------:R-:W-:Y:S01]  /*12540*/  IMAD.WIDE.U32 R138, R207, 0x10, R140 ;  /* 0x00000010cf8a7825 */ /* 0x000fe200078e008c */
[----:B------:R0:W-:Y:S01]  /*12550*/  STG.E.128 desc[UR4][R148.64], R120 ;  /* 0x0000007894007986 */ /* 0x0001e2000c101d04 */
[----:B------:R-:W-:Y:S02]  /*12560*/  ISETP.GE.AND P0, PT, R182, R197, PT ;  /* 0x000000c5b600720c */ /* 0x000fe40003f06270 */
[----:B-1----:R-:W-:Y:S01]  /*12570*/  FFMA.FTZ R129, R17, R188, R65 ;  /* 0x000000bc11817223 */ /* 0x002fe20000010041 */
[----:B------:R-:W-:Y:S01]  /*12580*/  FFMA.FTZ R128, R16, R211, R64 ;  /* 0x000000d310807223 */ /* 0x000fe20000010040 */
[----:B------:R-:W-:Y:S01]  /*12590*/  FFMA.FTZ R107, R15, R186, R63 ;  /* 0x000000ba0f6b7223 */ /* 0x000fe2000001003f */
[----:B------:R-:W-:Y:S01]  /*125a0*/  FFMA.FTZ R106, R14, R203, R62 ;  /* 0x000000cb0e6a7223 */ /* 0x000fe2000001003e */
[----:B------:R-:W-:Y:S01]  /*125b0*/  FFMA.FTZ R105, R13, R184, R61 ;  /* 0x000000b80d697223 */ /* 0x000fe2000001003d */
[----:B------:R-:W-:Y:S01]  /*125c0*/  FFMA.FTZ R104, R12, R187, R60 ;  /* 0x000000bb0c687223 */ /* 0x000fe2000001003c */
[----:B------:R-:W-:-:S04]  /*125d0*/  IMAD.WIDE.U32 R140, R209, 0x10, R140 ;  /* 0x00000010d18c7825 */ /* 0x000fc800078e008c */
        /* <DEDUP_REMOVED lines=15> */
.L_x_41514:
        /* <DEDUP_REMOVED lines=8> */
.L_x_41517:
[----:B------:R-:W-:Y:S05]  /*12750*/  BSYNC B0 ;  /* 0x0000000000007941 */ /* 0x000fea0003800000 */
.L_x_41516:
        /* <DEDUP_REMOVED lines=9> */
.L_x_41518:
[----:B------:R-:W-:Y:S01]  /*127f0*/  HFMA2.MMA R196, -RZ, RZ, 0, 2.384185791015625e-07 ;  /* 0x00000004ffc47435 */ /* 0x000fe200000001ff */
[----:B------:R-:W-:-:S04]  /*12800*/  IMAD.MOV.U32 R153, RZ, RZ, R203 ;  /* 0x000000ffff997224 */ /* 0x000fc800078e00cb */
[----:B------:R-:W-:-:S05]  /*12810*/  FADD.FTZ R155, R154, R153 ;  /* 0x000000999a9b7221 */ /* 0x000fca0000010000 */
[----:B------:R-:W-:-:S07]  /*12820*/  MOV R211, R155 ;  /* 0x0000009b00d37202 */ /* 0x000fce0000000f00 */
[----:B------:R-:W-:Y:S05]  /*12830*/  WARPSYNC.COLLECTIVE R188, `(.L_x_41519) ;  /* 0x00000000bc087348 */ /* 0x000fea0003c00000 */
[----:B------:R0:W1:Y:S02]  /*12840*/  SHFL.BFLY P1, R203, R211, R196, R213 ;  /* 0x0c0000c4d3cb7389 */ /* 0x00006400000200d5 */
[----:B01----:R-:W-:Y:S01]  /*12850*/  ENDCOLLECTIVE ;  /* 0x000000000000791b */ /* 0x003fe20003800000 */
.L_x_41519:
[----:B------:R-:W-:Y:S01]  /*12860*/  HFMA2.MMA R196, -RZ, RZ, 0, 4.76837158203125e-07 ;  /* 0x00000008ffc47435 */ /* 0x000fe200000001ff */
[----:B------:R-:W-:-:S04]  /*12870*/  IMAD.MOV.U32 R152, RZ, RZ, R203 ;  /* 0x000000ffff987224 */ /* 0x000fc800078e00cb */
[----:B------:R-:W-:Y:S02]  /*12880*/  FADD.FTZ R184, R155, R152 ;  /* 0x000000989bb87221 */ /* 0x000fe40000010000 */
[----:B------:R-:W0:Y:S03]  /*12890*/  LDC R152, c[0x0][0x290] ;  /* 0x0000a400ff987b82 */ /* 0x000e260000000800 */
[----:B------:R-:W-:-:S07]  /*128a0*/  MOV R211, R184 ;  /* 0x000000b800d37202 */ /* 0x000fce0000000f00 */
[----:B0-----:R-:W-:Y:S05]  /*128b0*/  WARPSYNC.COLLECTIVE R188, `(.L_x_41520) ;  /* 0x00000000bc087348 */ /* 0x001fea0003c00000 */
[----:B------:R1:W2:Y:S02]  /*128c0*/  SHFL.BFLY P1, R203, R211, R196, R213 ;  /* 0x0c0000c4d3cb7389 */ /* 0x0002a400000200d5 */
[----:B012---:R-:W-:Y:S01]  /*128d0*/  ENDCOLLECTIVE ;  /* 0x000000000000791b */ /* 0x007fe20003800000 */
.L_x_41520:
[----:B------:R-:W-:Y:S01]  /*128e0*/  HFMA2.MMA R196, -RZ, RZ, 0, 9.5367431640625e-07 ;  /* 0x00000010ffc47435 */ /* 0x000fe200000001ff */
[----:B------:R-:W-:-:S04]  /*128f0*/  IMAD.MOV.U32 R153, RZ, RZ, R203 ;  /* 0x000000ffff997224 */ /* 0x000fc800078e00cb */
[----:B------:R-:W-:-:S05]  /*12900*/  FADD.FTZ R186, R184, R153 ;  /* 0x00000099b8ba7221 */ /* 0x000fca0000010000 */
[----:B------:R-:W-:-:S07]  /*12910*/  MOV R211, R186 ;  /* 0x000000ba00d37202 */ /* 0x000fce0000000f00 */
[----:B------:R-:W-:Y:S05]  /*12920*/  WARPSYNC.COLLECTIVE R188, `(.L_x_41521) ;  /* 0x00000000bc087348 */ /* 0x000fea0003c00000 */
[----:B------:R0:W1:Y:S02]  /*12930*/  SHFL.BFLY P1, R203, R211, R196, R213 ;  /* 0x0c0000c4d3cb7389 */ /* 0x00006400000200d5 */
[----:B01----:R-:W-:Y:S01]  /*12940*/  ENDCOLLECTIVE ;  /* 0x000000000000791b */ /* 0x003fe20003800000 */
.L_x_41521:
        /* <DEDUP_REMOVED lines=104> */
.L_x_41522:
[----:B------:R-:W-:Y:S01]  /*12fd0*/  HFMA2.MMA R196, -RZ, RZ, 0, 1.1920928955078125e-07 ;  /* 0x00000002ffc47435 */ /* 0x000fe200000001ff */
[----:B------:R-:W-:-:S04]  /*12fe0*/  IMAD.MOV.U32 R155, RZ, RZ, R203 ;  /* 0x000000ffff9b7224 */ /* 0x000fc800078e00cb */
[----:B------:R-:W-:-:S05]  /*12ff0*/  FADD.FTZ R155, R0, R155 ;  /* 0x0000009b009b7221 */ /* 0x000fca0000010000 */
[----:B------:R-:W-:-:S07]  /*13000*/  MOV R211, R155 ;  /* 0x0000009b00d37202 */ /* 0x000fce0000000f00 */
[----:B------:R-:W-:Y:S05]  /*13010*/  WARPSYNC.COLLECTIVE R188, `(.L_x_41523) ;  /* 0x00000000bc087348 */ /* 0x000fea0003c00000 */
[----:B------:R0:W1:Y:S02]  /*13020*/  SHFL.BFLY P1, R203, R211, R196, R213 ;  /* 0x0c0000c4d3cb7389 */ /* 0x00006400000200d5 */
[----:B01----:R-:W-:Y:S01]  /*13030*/  ENDCOLLECTIVE ;  /* 0x000000000000791b */ /* 0x003fe20003800000 */
.L_x_41523:
[----:B------:R-:W-:Y:S01]  /*13040*/  HFMA2.MMA R196, -RZ, RZ, 0, 2.384185791015625e-07 ;  /* 0x00000004ffc47435 */ /* 0x000fe200000001ff */
[----:B------:R-:W-:-:S04]  /*13050*/  IMAD.MOV.U32 R154, RZ, RZ, R203 ;  /* 0x000000ffff9a7224 */ /* 0x000fc800078e00cb */
[----:B------:R-:W-:-:S05]  /*13060*/  FADD.FTZ R154, R155, R154 ;  /* 0x0000009a9b9a7221 */ /* 0x000fca0000010000 */
[----:B------:R-:W-:-:S07]  /*13070*/  MOV R211, R154 ;  /* 0x0000009a00d37202 */ /* 0x000fce0000000f00 */
[----:B------:R-:W-:Y:S05]  /*13080*/  WARPSYNC.COLLECTIVE R188, `(.L_x_41524) ;  /* 0x00000000bc087348 */ /* 0x000fea0003c00000 */
[----:B------:R0:W1:Y:S02]  /*13090*/  SHFL.BFLY P1, R203, R211, R196, R213 ;  /* 0x0c0000c4d3cb7389 */ /* 0x00006400000200d5 */
[----:B01----:R-:W-:Y:S01]  /*130a0*/  ENDCOLLECTIVE ;  /* 0x000000000000791b */ /* 0x003fe20003800000 */
.L_x_41524:
[----:B------:R-:W-:Y:S01]  /*130b0*/  HFMA2.MMA R196, -RZ, RZ, 0, 4.76837158203125e-07 ;  /* 0x00000008ffc47435 */ /* 0x000fe200000001ff */
[----:B------:R-:W-:-:S04]  /*130c0*/  IMAD.MOV.U32 R187, RZ, RZ, R203 ;  /* 0x000000ffffbb7224 */ /* 0x000fc800078e00cb */
[----:B------:R-:W-:-:S05]  /*130d0*/  FADD.FTZ R187, R154, R187 ;  /* 0x000000bb9abb7221 */ /* 0x000fca0000010000 */
[----:B------:R-:W-:-:S07]  /*130e0*/  MOV R211, R187 ;  /* 0x000000bb00d37202 */ /* 0x000fce0000000f00 */
[----:B------:R-:W-:Y:S05]  /*130f0*/  WARPSYNC.COLLECTIVE R188, `(.L_x_41525) ;  /* 0x00000000bc087348 */ /* 0x000fea0003c00000 */
[----:B------:R0:W1:Y:S02]  /*13100*/  SHFL.BFLY P1, R203, R211, R196, R213 ;  /* 0x0c0000c4d3cb7389 */ /* 0x00006400000200d5 */
[----:B01----:R-:W-:Y:S01]  /*13110*/  ENDCOLLECTIVE ;  /* 0x000000000000791b */ /* 0x003fe20003800000 */
.L_x_41525:
[----:B------:R-:W-:Y:S01]  /*13120*/  HFMA2.MMA R196, -RZ, RZ, 0, 9.5367431640625e-07 ;  /* 0x00000010ffc47435 */ /* 0x000fe200000001ff */
[----:B------:R-:W-:-:S04]  /*13130*/  IMAD.MOV.U32 R184, RZ, RZ, R203 ;  /* 0x000000ffffb87224 */ /* 0x000fc800078e00cb */
[----:B------:R-:W-:-:S05]  /*13140*/  FADD.FTZ R184, R187, R184 ;  /* 0x000000b8bbb87221 */ /* 0x000fca0000010000 */
[----:B------:R-:W-:-:S07]  /*13150*/  MOV R211, R184 ;  /* 0x000000b800d37202 */ /* 0x000fce0000000f00 */
[----:B------:R-:W-:Y:S05]  /*13160*/  WARPSYNC.COLLECTIVE R188, `(.L_x_41526) ;  /* 0x00000000bc087348 */ /* 0x000fea0003c00000 */
[----:B------:R0:W1:Y:S02]  /*13170*/  SHFL.BFLY P1, R203, R211, R196, R213 ;  /* 0x0c0000c4d3cb7389 */ /* 0x00006400000200d5 */
[----:B01----:R-:W-:Y:S01]  /*13180*/  ENDCOLLECTIVE ;  /* 0x000000000000791b */ /* 0x003fe20003800000 */
.L_x_41526:
[----:B------:R-:W-:Y:S05]  /*13190*/  BRA `(.L_x_41527) ;  /* 0xffffffe800587947 */ /* 0x000fea000383ffff */
.L_x_41528:
        /* <DEDUP_REMOVED lines=14> */
.L_x_44488:


//--------------------- .text._ZN10layer_norm13ln_fwd_kernelINS_13Kernel_traitsIfffffjLj1536ELj1ELj4ELj1ELj16ENS_18Kernel_traits_baseILj1536EfffffjLj128EEEEELb1ELb0ELb1ELb0EEEvNS_9FwdParamsE --------------------------
	.section	.text._ZN10layer_norm13ln_fwd_kernelINS_13Kernel_traitsIfffffjLj1536ELj1ELj4ELj1ELj16ENS_18Kernel_traits_baseILj1536EfffffjLj128EEEEELb1ELb0ELb1ELb0EEEvNS_9FwdParamsE,"ax",@progbits
	.align	128
        .global         _ZN10layer_norm13ln_fwd_kernelINS_13Kernel_traitsIfffffjLj1536ELj1ELj4ELj1ELj16ENS_18Kernel_traits_baseILj1536EfffffjLj128EEEEELb1ELb0ELb1ELb0EEEvNS_9FwdParamsE
        .type           _ZN10layer_norm13ln_fwd_kernelINS_13Kernel_traitsIfffffjLj1536ELj1ELj4ELj1ELj16ENS_18Kernel_traits_baseILj1536EfffffjLj128EEEEELb1ELb0ELb1ELb0EEEvNS_9FwdParamsE,@function
        .size           _ZN10layer_norm13ln_fwd_kernelINS_13Kernel_traitsIfffffjLj1536ELj1ELj4ELj1ELj16ENS_18Kernel_traits_baseILj1536EfffffjLj128EEEEELb1ELb0ELb1ELb0EEEvNS_9FwdParamsE,(.L_x_44489 - _ZN10layer_norm13ln_fwd_kernelINS_13Kernel_traitsIfffffjLj1536ELj1ELj4ELj1ELj16ENS_18Kernel_traits_baseILj1536EfffffjLj128EEEEELb1ELb0ELb1ELb0EEEvNS_9FwdParamsE)
        .other          _ZN10layer_norm13ln_fwd_kernelINS_13Kernel_traitsIfffffjLj1536ELj1ELj4ELj1ELj16ENS_18Kernel_traits_baseILj1536EfffffjLj128EEEEELb1ELb0ELb1ELb0EEEvNS_9FwdParamsE,@"STO_CUDA_ENTRY STV_DEFAULT"
_ZN10layer_norm13ln_fwd_kernelINS_13Kernel_traitsIfffffjLj1536ELj1ELj4ELj1ELj16ENS_18Kernel_traits_baseILj1536EfffffjLj128EEEEELb1ELb0ELb1ELb0EEEvNS_9FwdParamsE:
.text._ZN10layer_norm13ln_fwd_kernelINS_13Kernel_traitsIfffffjLj1536ELj1ELj4ELj1ELj16ENS_18Kernel_traits_baseILj1536EfffffjLj128EEEEELb1ELb0ELb1ELb0EEEvNS_9FwdParamsE:
        /* <DEDUP_REMOVED lines=22> */
[----:B------:R-:W-:Y:S01]  /*0160*/  IMAD.MOV.U32 R99, RZ, RZ, R170 ;  /* 0x000000ffff637224 */ /* 0x000fe200078e00aa */
        /* <DEDUP_REMOVED lines=74> */
.L_x_41530:
[----:B------:R-:W-:Y:S05]  /*0610*/  BSYNC B0 ;  /* 0x0000000000007941 */ /* 0x000fea0003800000 */
.L_x_41529:
[----:B------:R-:W-:Y:S04]  /*0620*/  BSSY B0, `(.L_x_41531) ;  /* 0x000000e000007945 */ /* 0x000fe80003800000 */
[----:B------:R-:W-:Y:S05]  /*0630*/  @!P6 BRA `(.L_x_41532) ;  /* 0x000000000030e947 */ /* 0x000fea0003800000 */
[----:B0-----:R-:W0:Y:S01]  /*0640*/  LDC.64 R12, c[0x0][0x260] ;  /* 0x00009800ff0c7b82 */ /* 0x001e220000000a00 */
[----:B------:R-:W-:Y:S01]  /*0650*/  ULDC.64 UR6, c[0x0][0x2c8] ;  /* 0x0000b20000067ab9 */ /* 0x000fe20000000a00 */
[----:B------:R-:W-:Y:S02]  /*0660*/  CS2R R14, SRZ ;  /* 0x00000000000e7805 */ /* 0x000fe4000001ff00 */
[----:B------:R-:W-:-:S04]  /*0670*/  ISETP.NE.U32.AND P0, PT, RZ, UR6, PT ;  /* 0x00000006ff007c0c */ /* 0x000fc8000bf05070 */
[----:B------:R-:W-:-:S13]  /*0680*/  ISETP.NE.AND.EX P0, PT, RZ, UR7, PT, P0 ;  /* 0x00000007ff007c0c */ /* 0x000fda000bf05300 */
[C---:B------:R-:W-:Y:S01]  /*0690*/  @P0 LEA R20, P2, R99.reuse, UR6, 0x4 ;  /* 0x0000000663140c11 */ /* 0x040fe2000f8420ff */
[C---:B0-----:R-:W-:Y:S01]  /*06a0*/  IMAD.WIDE.U32 R16, R99.reuse, 0x10, R12 ;  /* 0x0000001063107825 */ /* 0x041fe200078e000c */
[----:B------:R-:W-:Y:S02]  /*06b0*/  CS2R R12, SRZ ;  /* 0x00000000000c7805 */ /* 0x000fe4000001ff00 */
[----:B------:R-:W-:-:S03]  /*06c0*/  @P0 LEA.HI.X R21, R99, UR7, RZ, 0x4, P2 ;  /* 0x0000000763150c11 */ /* 0x000fc600090f24ff */
[----:B------:R-:W5:Y:S04]  /*06d0*/  LDG.E.128 R16, desc[UR4][R16.64] ;  /* 0x0000000410107981 */ /* 0x000f68000c1e1d00 */
[----:B------:R1:W5:Y:S01]  /*06e0*/  @P0 LDG.E.128 R12, desc[UR4][R20.64] ;  /* 0x00000004140c0981 */ /* 0x000362000c1e1d00 */
[----:B------:R-:W-:-:S07]  /*06f0*/  VIADD R99, R99, 0x20 ;  /* 0x0000002063637836 */ /* 0x000fce0000000000 */
.L_x_41532:
[----:B------:R-:W-:Y:S05]  /*0700*/  BSYNC B0 ;  /* 0x0000000000007941 */ /* 0x000fea0003800000 */
.L_x_41531:
[----:B------:R-:W-:Y:S04]  /*0710*/  BSSY B0, `(.L_x_41533) ;  /* 0x000000e000007945 */ /* 0x000fe80003800000 */
[----:B------:R-:W-:Y:S05]  /*0720*/  @!P5 BRA `(.L_x_41534) ;  /* 0x000000000030d947 */ /* 0x000fea0003800000 */
[----:B-1----:R-:W1:Y:S01]  /*0730*/  LDC.64 R20, c[0x0][0x260] ;  /* 0x00009800ff147b82 */ /* 0x002e620000000a00 */
[----:B------:R-:W-:Y:S01]  /*0740*/  ULDC.64 UR6, c[0x0][0x2c8] ;  /* 0x0000b20000067ab9 */ /* 0x000fe20000000a00 */
[----:B------:R-:W-:Y:S02]  /*0750*/  CS2R R22, SRZ ;  /* 0x0000000000167805 */ /* 0x000fe4000001ff00 */
[----:B------:R-:W-:-:S04]  /*0760*/  ISETP.NE.U32.AND P0, PT, RZ, UR6, PT ;  /* 0x00000006ff007c0c */ /* 0x000fc8000bf05070 */
[----:B------:R-:W-:-:S13]  /*0770*/  ISETP.NE.AND.EX P0, PT, RZ, UR7, PT, P0 ;  /* 0x00000007ff007c0c */ /* 0x000fda000bf05300 */
[C---:B------:R-:W-:Y:S01]  /*0780*/  @P0 LEA R28, P2, R99.reuse, UR6, 0x4 ;  /* 0x00000006631c0c11 */ /* 0x040fe2000f8420ff */
[C---:B-1----:R-:W-:Y:S01]  /*0790*/  IMAD.WIDE.U32 R24, R99.reuse, 0x10, R20 ;  /* 0x0000001063187825 */ /* 0x042fe200078e0014 */
[----:B------:R-:W-:Y:S02]  /*07a0*/  CS2R R20, SRZ ;  /* 0x0000000000147805 */ /* 0x000fe4000001ff00 */
[----:B------:R-:W-:-:S03]  /*07b0*/  @P0 LEA.HI.X R29, R99, UR7, RZ, 0x4, P2 ;  /* 0x00000007631d0c11 */ /* 0x000fc600090f24ff */
[----:B------:R-:W5:Y:S04]  /*07c0*/  LDG.E.128 R24, desc[UR4][R24.64] ;  /* 0x0000000418187981 */ /* 0x000f68000c1e1d00 */
[----:B------:R2:W5:Y:S01]  /*07d0*/  @P0 LDG.E.128 R20, desc[UR4][R28.64] ;  /* 0x000000041c140981 */ /* 0x000562000c1e1d00 */
[----:B------:R-:W-:-:S07]  /*07e0*/  IADD3 R99, R99, 0x20, RZ ;  /* 0x0000002063637810 */ /* 0x000fce0007ffe0ff */
.L_x_41534:
[----:B------:R-:W-:Y:S05]  /*07f0*/  BSYNC B0 ;  /* 0x0000000000007941 */ /* 0x000fea0003800000 */
.L_x_41533:
[----:B------:R-:W-:Y:S04]  /*0800*/  BSSY B0, `(.L_x_41535) ;  /* 0x000000e000007945 */ /* 0x000fe80003800000 */
[----:B------:R-:W-:Y:S05]  /*0810*/  @!P4 BRA `(.L_x_41536) ;  /* 0x000000000030c947 */ /* 0x000fea0003800000 */
[----:B--2---:R-:W2:Y:S01]  /*0820*/  LDC.64 R28, c[0x0][0x260] ;  /* 0x00009800ff1c7b82 */ /* 0x004ea20000000a00 */
[----:B------:R-:W-:Y:S01]  /*0830*/  ULDC.64 UR6, c[0x0][0x2c8] ;  /* 0x0000b20000067ab9 */ /* 0x000fe20000000a00 */
[----:B------:R-:W-:Y:S02]  /*0840*/  CS2R R30, SRZ ;  /* 0x00000000001e7805 */ /* 0x000fe4000001ff00 */
[----:B------:R-:W-:-:S04]  /*0850*/  ISETP.NE.U32.AND P0, PT, RZ, UR6, PT ;  /* 0x00000006ff007c0c */ /* 0x000fc8000bf05070 */
[----:B------:R-:W-:-:S13]  /*0860*/  ISETP.NE.AND.EX P0, PT, RZ, UR7, PT, P0 ;  /* 0x00000007ff007c0c */ /* 0x000fda000bf05300 */
[C---:B------:R-:W-:Y:S01]  /*0870*/  @P0 LEA R36, P2, R99.reuse, UR6, 0x4 ;  /* 0x0000000663240c11 */ /* 0x040fe2000f8420ff */
[C---:B--2---:R-:W-:Y:S01]  /*0880*/  IMAD.WIDE.U32 R32, R99.reuse, 0x10, R28 ;  /* 0x0000001063207825 */ /* 0x044fe200078e001c */
[----:B------:R-:W-:Y:S02]  /*0890*/  CS2R R28, SRZ ;  /* 0x00000000001c7805 */ /* 0x000fe4000001ff00 */
[----:B------:R-:W-:-:S03]  /*08a0*/  @P0 LEA.HI.X R37, R99, UR7, RZ, 0x4, P2 ;  /* 0x0000000763250c11 */ /* 0x000fc600090f24ff */
[----:B------:R-:W5:Y:S04]  /*08b0*/  LDG.E.128 R32, desc[UR4][R32.64] ;  /* 0x0000000420207981 */ /* 0x000f68000c1e1d00 */
[----:B------:R3:W5:Y:S01]  /*08c0*/  @P0 LDG.E.128 R28, desc[UR4][R36.64] ;  /* 0x00000004241c0981 */ /* 0x000762000c1e1d00 */
[----:B------:R-:W-:-:S07]  /*08d0*/  VIADD R99, R99, 0x20 ;  /* 0x0000002063637836 */ /* 0x000fce0000000000 */
.L_x_41536:
[----:B------:R-:W-:Y:S05]  /*08e0*/  BSYNC B0 ;  /* 0x0000000000007941 */ /* 0x000fea0003800000 */
.L_x_41535:
[----:B------:R-:W-:Y:S04]  /*08f0*/  BSSY B0, `(.L_x_41537) ;  /* 0x000000e000007945 */ /* 0x000fe80003800000 */
[----:B------:R-:W-:Y:S05]  /*0900*/  @!P3 BRA `(.L_x_41538) ;  /* 0x000000000030b947 */ /* 0x000fea0003800000 */
[----:B---3--:R-:W3:Y:S01]  /*0910*/  LDC.64 R36, c[0x0][0x260] ;  /* 0x00009800ff247b82 */ /* 0x008ee20000000a00 */
[----:B------:R-:W-:Y:S01]  /*0920*/  ULDC.64 UR6, c[0x0][0x2c8] ;  /* 0x0000b20000067ab9 */ /* 0x000fe20000000a00 */
[----:B------:R-:W-:Y:S02]  /*0930*/  CS2R R38, SRZ ;  /* 0x0000000000267805 */ /* 0x000fe4000001ff00 */
[----:B------:R-:W-:-:S04]  /*0940*/  ISETP.NE.U32.AND P0, PT, RZ, UR6, PT ;  /* 0x00000006ff007c0c */ /* 0x000fc8000bf05070 */
[----:B------:R-:W-:-:S13]  /*0950*/  ISETP.NE.AND.EX P0, PT, RZ, UR7, PT, P0 ;  /* 0x00000007ff007c0c */ /* 0x000fda000bf05300 */
[C---:B------:R-:W-:Y:S01]  /*0960*/  @P0 LEA R48, P2, R99.reuse, UR6, 0x4 ;  /* 0x0000000663300c11 */ /* 0x040fe2000f8420ff */
[C---:B---3--:R-:W-:Y:S01]  /*0970*/  IMAD.WIDE.U32 R40, R99.reuse, 0x10, R36 ;  /* 0x0000001063287825 */ /* 0x048fe200078e0024 */
[----:B------:R-:W-:Y:S02]  /*0980*/  CS2R R36, SRZ ;  /* 0x0000000000247805 */ /* 0x000fe4000001ff00 */
[----:B------:R-:W-:-:S03]  /*0990*/  @P0 LEA.HI.X R49, R99, UR7, RZ, 0x4, P2 ;  /* 0x0000000763310c11 */ /* 0x000fc600090f24ff */
[----:B------:R-:W5:Y:S04]  /*09a0*/  LDG.E.128 R40, desc[UR4][R40.64] ;  /* 0x0000000428287981 */ /* 0x000f68000c1e1d00 */
[----:B------:R4:W5:Y:S01]  /*09b0*/  @P0 LDG.E.128 R36, desc[UR4][R48.64] ;  /* 0x0000000430240981 */ /* 0x000962000c1e1d00 */
[----:B------:R-:W-:-:S07]  /*09c0*/  VIADD R99, R99, 0x20 ;  /* 0x0000002063637836 */ /* 0x000fce0000000000 */
.L_x_41538:
[----:B------:R-:W-:Y:S05]  /*09d0*/  BSYNC B0 ;  /* 0x0000000000007941 */ /* 0x000fea0003800000 */
.L_x_41537:
[----:B------:R-:W-:Y:S01]  /*09e0*/  ISETP.GE.U32.AND P0, PT, R175, 0xc0, PT ;  /* 0x000000c0af00780c */ /* 0x000fe20003f06070 */
[----:B------:R-:W-:Y:S01]  /*09f0*/  IMAD.WIDE.U32 R52, R52, -0x2daee0ad, RZ ;  /* 0xd2511f5334347825 */ /* 0x000fe200078e00ff */
[----:B------:R-:W-:Y:S01]  /*0a00*/  IADD3 R179, R2, 0x5384540f, RZ ;  /* 0x5384540f02b37810 */ /* 0x000fe20007ffe0ff */
[----:B------:R-:W-:Y:S01]  /*0a10*/  BSSY B0, `(.L_x_41539) ;  /* 0x0000015000007945 */ /* 0x000fe20003800000 */
[----:B------:R-:W-:Y:S01]  /*0a20*/  LOP3.LUT R197, R197, 0xffffbfff, RZ, 0xc0, !PT ;  /* 0xffffbfffc5c57812 */ /* 0x000fe200078ec0ff */
[----:B------:R-:W-:Y:S01]  /*0a30*/  IMAD.WIDE.U32 R54, R54, -0x326172a9, RZ ;  /* 0xcd9e8d5736367825 */ /* 0x000fe200078e00ff */
[----:B------:R-:W-:Y:S02]  /*0a40*/  LOP3.LUT R102, R53, R44, R178, 0x96, !PT ;  /* 0x0000002c35667212 */ /* 0x000fe400078e96b2 */
[----:B------:R-:W-:Y:S01]  /*0a50*/  SHF.R.U32.HI R182, RZ, 0x5, R160 ;  /* 0x00000005ffb67819 */ /* 0x000fe200000116a0 */
[----:B------:R-:W-:Y:S01]  /*0a60*/  VIADD R180, R2, 0xf1bbcdc8 ;  /* 0xf1bbcdc802b47836 */ /* 0x000fe20000000000 */
[----:B------:R-:W-:-:S03]  /*0a70*/  LOP3.LUT R191, R55, R46, R179, 0x96, !PT ;  /* 0x0000002e37bf7212 */ /* 0x000fc600078e96b3 */
[----:B------:R-:W-:Y:S01]  /*0a80*/  @P0 LOP3.LUT R197, R197, 0x4000, RZ, 0xfc, !PT ;  /* 0x00004000c5c50812 */ /* 0x000fe200078efcff */
[----:B------:R-:W-:Y:S06]  /*0a90*/  @!P0 BRA `(.L_x_41540) ;  /* 0x0000000000308947 */ /* 0x000fec0003800000 */
[----:B------:R-:W4:Y:S01]  /*0aa0*/  LDC.64 R44, c[0x0][0x260] ;  /* 0x00009800ff2c7b82 */ /* 0x000f220000000a00 */
[----:B------:R-:W-:Y:S01]  /*0ab0*/  ULDC.64 UR6, c[0x0][0x2c8] ;  /* 0x0000b20000067ab9 */ /* 0x000fe20000000a00 */
[----:B------:R-:W-:Y:S02]  /*0ac0*/  CS2R R46, SRZ ;  /* 0x00000000002e7805 */ /* 0x000fe4000001ff00 */
[----:B------:R-:W-:-:S04]  /*0ad0*/  ISETP.NE.U32.AND P0, PT, RZ, UR6, PT ;  /* 0x00000006ff007c0c */ /* 0x000fc8000bf05070 */
[----:B------:R-:W-:-:S13]  /*0ae0*/  ISETP.NE.AND.EX P0, PT, RZ, UR7, PT, P0 ;  /* 0x00000007ff007c0c */ /* 0x000fda000bf05300 */
[C---:B------:R-:W-:Y:S01]  /*0af0*/  @P0 LEA R56, P2, R99.reuse, UR6, 0x4 ;  /* 0x0000000663380c11 */ /* 0x040fe2000f8420ff */
[C---:B----4-:R-:W-:Y:S01]  /*0b00*/  IMAD.WIDE.U32 R48, R99.reuse, 0x10, R44 ;  /* 0x0000001063307825 */ /* 0x050fe200078e002c */
[----:B------:R-:W-:Y:S02]  /*0b10*/  CS2R R44, SRZ ;  /* 0x00000000002c7805 */ /* 0x000fe4000001ff00 */
[----:B------:R-:W-:-:S03]  /*0b20*/  @P0 LEA.HI.X R57, R99, UR7, RZ, 0x4, P2 ;  /* 0x0000000763390c11 */ /* 0x000fc600090f24ff */
[----:B------:R-:W5:Y:S04]  /*0b30*/  LDG.E.128 R48, desc[UR4][R48.64] ;  /* 0x0000000430307981 */ /* 0x000f68000c1e1d00 */
[----:B------:R4:W5:Y:S01]  /*0b40*/  @P0 LDG.E.128 R44, desc[UR4][R56.64] ;  /* 0x00000004382c0981 */ /* 0x000962000c1e1d00 */
[----:B------:R-:W-:-:S07]  /*0b50*/  VIADD R99, R99, 0x20 ;  /* 0x0000002063637836 */ /* 0x000fce0000000000 */
.L_x_41540:
[----:B------:R-:W-:Y:S05]  /*0b60*/  BSYNC B0 ;  /* 0x0000000000007941 */ /* 0x000fea0003800000 */
.L_x_41539:
[----:B------:R-:W-:Y:S01]  /*0b70*/  ISETP.GE.U32.AND P0, PT, R175, 0xe0, PT ;  /* 0x000000e0af00780c */ /* 0x000fe20003f06070 */
[----:B------:R-:W-:Y:S01]  /*0b80*/  IMAD.HI.U32 R55, R102, -0x326172a9, RZ ;  /* 0xcd9e8d5766377827 */ /* 0x000fe200078e00ff */
[----:B------:R-:W-:Y:S01]  /*0b90*/  IADD3 R181, R3, -0x24c28bd8, RZ ;  /* 0xdb3d742803b57810 */ /* 0x000fe20007ffe0ff */
[----:B------:R-:W-:Y:S01]  /*0ba0*/  BSSY B0, `(.L_x_41541) ;  /* 0x0000014000007945 */ /* 0x000fe20003800000 */
[----:B------:R-:W-:Y:S01]  /*0bb0*/  LOP3.LUT R197, R197, 0xffffdfff, RZ, 0xc0, !PT ;  /* 0xffffdfffc5c57812 */ /* 0x000fe200078ec0ff */
[----:B------:R-:W-:Y:S01]  /*0bc0*/  IMAD.HI.U32 R53, R191, -0x2daee0ad, RZ ;  /* 0xd2511f53bf357827 */ /* 0x000fe200078e00ff */
[----:B------:R-:W-:-:S03]  /*0bd0*/  LOP3.LUT R190, R55, R54, R180, 0x96, !PT ;  /* 0x0000003637be7212 */ /* 0x000fc600078e96b4 */
[----:B------:R-:W-:Y:S01]  /*0be0*/  IMAD R182, R59, 0x4, R182 ;  /* 0x000000043bb67824 */ /* 0x000fe200078e02b6 */
[----:B------:R-:W-:-:S03]  /*0bf0*/  LOP3.LUT R192, R53, R52, R181, 0x96, !PT ;  /* 0x0000003435c07212 */ /* 0x000fc600078e96b5 */
[----:B------:R-:W-:Y:S01]  /*0c00*/  @P0 LOP3.LUT R197, R197, 0x2000, RZ, 0xfc, !PT ;  /* 0x00002000c5c50812 */ /* 0x000fe200078efcff */
[----:B------:R-:W-:Y:S06]  /*0c10*/  @!P0 BRA `(.L_x_41542) ;  /* 0x0000000000308947 */ /* 0x000fec0003800000 */
[----:B----4-:R-:W4:Y:S01]  /*0c20*/  LDC.64 R56, c[0x0][0x260] ;  /* 0x00009800ff387b82 */ /* 0x010f220000000a00 */
[----:B------:R-:W-:Y:S01]  /*0c30*/  ULDC.64 UR6, c[0x0][0x2c8] ;  /* 0x0000b20000067ab9 */ /* 0x000fe20000000a00 */
[----:B------:R-:W-:Y:S02]  /*0c40*/  CS2R R54, SRZ ;  /* 0x0000000000367805 */ /* 0x000fe4000001ff00 */
[----:B------:R-:W-:Y:S02]  /*0c50*/  ISETP.NE.U32.AND P0, PT, RZ, UR6, PT ;  /* 0x00000006ff007c0c */ /* 0x000fe4000bf05070 */
[----:B------:R-:W-:Y:S02]  /*0c60*/  CS2R R52, SRZ ;  /* 0x0000000000347805 */ /* 0x000fe4000001ff00 */
[----:B------:R-:W-:-:S13]  /*0c70*/  ISETP.NE.AND.EX P0, PT, RZ, UR7, PT, P0 ;  /* 0x00000007ff007c0c */ /* 0x000fda000bf05300 */
[C---:B------:R-:W-:Y:S01]  /*0c80*/  @P0 LEA R60, P2, R99.reuse, UR6, 0x4 ;  /* 0x00000006633c0c11 */ /* 0x040fe2000f8420ff */
[----:B----4-:R-:W-:-:S03]  /*0c90*/  IMAD.WIDE.U32 R56, R99, 0x10, R56 ;  /* 0x0000001063387825 */ /* 0x010fc600078e0038 */
[----:B------:R-:W-:-:S05]  /*0ca0*/  @P0 LEA.HI.X R61, R99, UR7, RZ, 0x4, P2 ;  /* 0x00000007633d0c11 */ /* 0x000fca00090f24ff */
[----:B------:R4:W5:Y:S04]  /*0cb0*/  @P0 LDG.E.128 R52, desc[UR4][R60.64] ;  /* 0x000000043c340981 */ /* 0x000968000c1e1d00 */
[----:B------:R-:W5:Y:S01]  /*0cc0*/  LDG.E.128 R56, desc[UR4][R56.64] ;  /* 0x0000000438387981 */ /* 0x000f62000c1e1d00 */
[----:B------:R-:W-:-:S07]  /*0cd0*/  VIADD R99, R99, 0x20 ;  /* 0x0000002063637836 */ /* 0x000fce0000000000 */
.L_x_41542:
[----:B------:R-:W-:Y:S05]  /*0ce0*/  BSYNC B0 ;  /* 0x0000000000007941 */ /* 0x000fea0003800000 */
.L_x_41541:
        /* <DEDUP_REMOVED lines=9> */
[----:B----4-:R-:W-:Y:S02]  /*0d80*/  CS2R R60, SRZ ;  /* 0x00000000003c7805 */ /* 0x010fe4000001ff00 */
[----:B------:R-:W-:-:S13]  /*0d90*/  ISETP.NE.AND.EX P0, PT, RZ, UR7, PT, P0 ;  /* 0x00000007ff007c0c */ /* 0x000fda000bf05300 */
[C---:B------:R-:W-:Y:S01]  /*0da0*/  @P0 LEA R68, P2, R99.reuse, UR6, 0x4 ;  /* 0x0000000663440c11 */ /* 0x040fe2000f8420ff */
[----:B0-----:R-:W-:-:S03]  /*0db0*/  IMAD.WIDE.U32 R64, R99, 0x10, R64 ;  /* 0x0000001063407825 */ /* 0x001fc600078e0040 */
[----:B------:R-:W-:-:S05]  /*0dc0*/  @P0 LEA.HI.X R69, R99, UR7, RZ, 0x4, P2 ;  /* 0x0000000763450c11 */ /* 0x000fca00090f24ff */
[----:B------:R0:W5:Y:S04]  /*0dd0*/  @P0 LDG.E.128 R60, desc[UR4][R68.64] ;  /* 0x00000004443c0981 */ /* 0x000168000c1e1d00 */
[----:B------:R-:W5:Y:S01]  /*0de0*/  LDG.E.128 R64, desc[UR4][R64.64] ;  /* 0x0000000440407981 */ /* 0x000f62000c1e1d00 */
[----:B------:R-:W-:-:S07]  /*0df0*/  IADD3 R99, R99, 0x20, RZ ;  /* 0x0000002063637810 */ /* 0x000fce0007ffe0ff */
.L_x_41544:
[----:B------:R-:W-:Y:S05]  /*0e00*/  BSYNC B0 ;  /* 0x0000000000007941 */ /* 0x000fea0003800000 */
.L_x_41543:
[----:B------:R-:W-:Y:S01]  /*0e10*/  ISETP.GE.U32.AND P0, PT, R175, 0x120, PT ;  /* 0x00000120af00780c */ /* 0x000fe20003f06070 */
[----:B------:R-:W-:Y:S01]  /*0e20*/  BSSY B0, `(.L_x_41545) ;  /* 0x0000010000007945 */ /* 0x000fe20003800000 */
[----:B------:R-:W-:-:S11]  /*0e30*/  LOP3.LUT R197, R197, 0xfffff7ff, RZ, 0xc0, !PT ;  /* 0xfffff7ffc5c57812 */ /* 0x000fd600078ec0ff */
[----:B------:R-:W-:Y:S01]  /*0e40*/  @P0 LOP3.LUT R197, R197, 0x800, RZ, 0xfc, !PT ;  /* 0x00000800c5c50812 */ /* 0x000fe200078efcff */
[----:B------:R-:W-:Y:S06]  /*0e50*/  @!P0 BRA `(.L_x_41546) ;  /* 0x0000000000308947 */ /* 0x000fec0003800000 */
[----:B------:R-:W1:Y:S01]  /*0e60*/  LDC.64 R72, c[0x0][0x260] ;  /* 0x00009800ff487b82 */ /* 0x000e620000000a00 */
[----:B------:R-:W-:Y:S01]  /*0e70*/  ULDC.64 UR6, c[0x0][0x2c8] ;  /* 0x0000b20000067ab9 */ /* 0x000fe20000000a00 */
[----:B------:R-:W-:Y:S02]  /*0e80*/  CS2R R70, SRZ ;  /* 0x0000000000467805 */ /* 0x000fe4000001ff00 */
[----:B------:R-:W-:Y:S02]  /*0e90*/  ISETP.NE.U32.AND P0, PT, RZ, UR6, PT ;  /* 0x00000006ff007c0c */ /* 0x000fe4000bf05070 */
[----:B0-----:R-:W-:Y:S02]  /*0ea0*/  CS2R R68, SRZ ;  /* 0x0000000000447805 */ /* 0x001fe4000001ff00 */
[----:B------:R-:W-:-:S13]  /*0eb0*/  ISETP.NE.AND.EX P0, PT, RZ, UR7, PT, P0 ;  /* 0x00000007ff007c0c */ /* 0x000fda000bf05300 */
[C---:B------:R-:W-:Y:S01]  /*0ec0*/  @P0 LEA R76, P2, R99.reuse, UR6, 0x4 ;  /* 0x00000006634c0c11 */ /* 0x040fe2000f8420ff */
[----:B-1----:R-:W-:-:S03]  /*0ed0*/  IMAD.WIDE.U32 R72, R99, 0x10, R72 ;  /* 0x0000001063487825 */ /* 0x002fc600078e0048 */
[----:B------:R-:W-:-:S05]  /*0ee0*/  @P0 LEA.HI.X R77, R99, UR7, RZ, 0x4, P2 ;  /* 0x00000007634d0c11 */ /* 0x000fca00090f24ff */
[----:B------:R0:W5:Y:S04]  /*0ef0*/  @P0 LDG.E.128 R68, desc[UR4][R76.64] ;  /* 0x000000044c440981 */ /* 0x000168000c1e1d00 */
[----:B------:R-:W5:Y:S01]  /*0f00*/  LDG.E.128 R72, desc[UR4][R72.64] ;  /* 0x0000000448487981 */ /* 0x000f62000c1e1d00 */
[----:B------:R-:W-:-:S07]  /*0f10*/  VIADD R99, R99, 0x20 ;  /* 0x0000002063637836 */ /* 0x000fce0000000000 */
.L_x_41546:
[----:B------:R-:W-:Y:S05]  /*0f20*/  BSYNC B0 ;  /* 0x0000000000007941 */ /* 0x000fea0003800000 */
.L_x_41545:
        /* <DEDUP_REMOVED lines=17> */
.L_x_41548:
[----:B------:R-:W-:Y:S05]  /*1040*/  BSYNC B0 ;  /* 0x0000000000007941 */ /* 0x000fea0003800000 */
.L_x_41547:
        /* <DEDUP_REMOVED lines=16> */
[----:B------:R-:W-:-:S07]  /*1150*/  IADD3 R99, R99, 0x20, RZ ;  /* 0x0000002063637810 */ /* 0x000fce0007ffe0ff */
.L_x_41550:
[----:B------:R-:W-:Y:S05]  /*1160*/  BSYNC B0 ;  /* 0x0000000000007941 */ /* 0x000fea0003800000 */
.L_x_41549:
        /* <DEDUP_REMOVED lines=15> */
[----:B------:R-:W5:Y:S02]  /*1260*/  LDG.E.128 R96, desc[UR4][R96.64] ;  /* 0x0000000460607981 */ /* 0x000f64000c1e1d00 */
.L_x_41552:
[----:B------:R-:W-:Y:S05]  /*1270*/  BSYNC B0 ;  /* 0x0000000000007941 */ /* 0x000fea0003800000 */
.L_x_41551:
[----:B------:R-:W-:Y:S01]  /*1280*/  ULDC UR6, c[0x0][0x214] ;  /* 0x0000850000067ab9 */ /* 0x000fe20000000800 */
[----:B------:R-:W-:Y:S01]  /*1290*/  VIADD R183, R2, 0x8ff34781 ;  /* 0x8ff3478102b77836 */ /* 0x000fe20000000000 */
[----:B------:R-:W-:-:S13]  /*12a0*/  ISETP.GE.AND P0, PT, R182, UR6, PT ;  /* 0x00000006b6007c0c */ /* 0x000fda000bf06270 */
[----:B------:R-:W-:Y:S05]  /*12b0*/  @P0 EXIT ;  /* 0x000000000000094d */ /* 0x000fea0003800000 */
[----:B------:R-:W-:Y:S01]  /*12c0*/  IMAD R102, R102, -0x326172a9, RZ ;  /* 0xcd9e8d5766667824 */ /* 0x000fe200078e02ff */
[----:B------:R-:W-:Y:S01]  /*12d0*/  ULDC.U8 UR6, c[0x0][0x2a0] ;  /* 0x0000a80000067ab9 */ /* 0x000fe20000000000 */
[----:B------:R-:W-:Y:S01]  /*12e0*/  IMAD.HI.U32 R185, R192, -0x326172a9, RZ ;  /* 0xcd9e8d57c0b97827 */ /* 0x000fe200078e00ff */
[----:B------:R-:W-:Y:S01]  /*12f0*/  HFMA2.MMA R189, -RZ, RZ, 0, 0 ;  /* 0x00000000ffbd7435 */ /* 0x000fe200000001ff */
[----:B------:R-:W-:Y:S01]  /*1300*/  LOP3.LUT R193, R0, 0x3, RZ, 0xc0, !PT ;  /* 0x0000000300c17812 */ /* 0x000fe200078ec0ff */
[----:B------:R-:W-:Y:S01]  /*1310*/  ULDC UR7, c[0x0][0x294] ;  /* 0x0000a50000077ab9 */ /* 0x000fe20000000800 */
[----:B------:R-:W-:Y:S01]  /*1320*/  IMAD R191, R191, -0x2daee0ad, RZ ;  /* 0xd2511f53bfbf7824 */ /* 0x000fe200078e02ff */
[----:B------:R-:W-:Y:S01]  /*1330*/  LOP3.LUT R185, R185, R102, R183, 0x96, !PT ;  /* 0x00000066b9b97212 */ /* 0x000fe200078e96b7 */
[----:B0-----:R-:W-:Y:S01]  /*1340*/  IMAD.HI.U32 R100, R190, -0x2daee0ad, RZ ;  /* 0xd2511f53be647827 */ /* 0x001fe200078e00ff */
[----:B------:R-:W-:Y:S01]  /*1350*/  ISETP.NE.AND P0, PT, RZ, UR6, PT ;  /* 0x00000006ff007c0c */ /* 0x000fe2000bf05270 */
[----:B------:R-:W-:Y:S01]  /*1360*/  ULDC UR10, c[0x0][0x2d8] ;  /* 0x0000b600000a7ab9 */ /* 0x000fe20000000800 */
[----:B------:R-:W-:Y:S01]  /*1370*/  ULDC.64 UR8, c[0x0][0x298] ;  /* 0x0000a60000087ab9 */ /* 0x000fe20000000a00 */
[----:B------:R-:W-:-:S02]  /*1380*/  VIADD R184, R3, 0x96a522ad ;  /* 0x96a522ad03b87836 */ /* 0x000fc40000000000 */
[----:B------:R-:W-:Y:S02]  /*1390*/  IMAD R192, R192, -0x326172a9, RZ ;  /* 0xcd9e8d57c0c07824 */ /* 0x000fe400078e02ff */
[----:B------:R-:W-:Y:S01]  /*13a0*/  IMAD R190, R190, -0x2daee0ad, RZ ;  /* 0xd2511f53bebe7824 */ /* 0x000fe200078e02ff */
[----:B------:R-:W-:-:S07]  /*13b0*/  LOP3.LUT R191, R100, R191, R184, 0x96, !PT ;  /* 0x000000bf64bf7212 */ /* 0x000fce00078e96b8 */
.L_x_42056:
        /* <DEDUP_REMOVED lines=8> */
[----:B0-----:R-:W-:Y:S01]  /*1440*/  IMAD.MOV.U32 R159, RZ, RZ, RZ ;  /* 0x000000ffff9f7224 */ /* 0x001fe200078e00ff */
        /* <DEDUP_REMOVED lines=12> */
[----:B-1----:R-:W-:Y:S06]  /*1510*/  @!P1 BRA `(.L_x_41554) ;  /* 0x00000018001c9947 */ /* 0x002fec0003800000 */
        /* <DEDUP_REMOVED lines=28> */
.L_x_41558:
[----:B------:R-:W-:-:S07]  /*16e0*/  IMAD.MOV.U32 R108, RZ, RZ, R192 ;  /* 0x000000ffff6c7224 */ /* 0x000fce00078e00c0 */
.L_x_41559:
[----:B------:R-:W-:Y:S05]  /*16f0*/  BSYNC B2 ;  /* 0x0000000000027941 */ /* 0x000fea0003800000 */
.L_x_41557:
        /* <DEDUP_REMOVED lines=16> */
.L_x_41563:
[----:B------:R-:W-:Y:S05]  /*1800*/  BSYNC B3 ;  /* 0x0000000000037941 */ /* 0x000fea0003800000 */
.L_x_41562:
        /* <DEDUP_REMOVED lines=43> */
.L_x_41561:
[----:B------:R-:W-:Y:S05]  /*1ac0*/  BSYNC B2 ;  /* 0x0000000000027941 */ /* 0x000fea0003800000 */
.L_x_41560:
        /* <DEDUP_REMOVED lines=9> */
.L_x_41556:
[----:B------:R-:W-:Y:S05]  /*1b60*/  BSYNC B1 ;  /* 0x0000000000017941 */ /* 0x000fea0003800000 */
.L_x_41555:
        /* <DEDUP_REMOVED lines=18> */
.L_x_41567:
[----:B------:R-:W-:-:S07]  /*1c90*/  MOV R109, R192 ;  /* 0x000000c0006d7202 */ /* 0x000fce0000000f00 */
.L_x_41568:
[----:B------:R-:W-:Y:S05]  /*1ca0*/  BSYNC B2 ;  /* 0x0000000000027941 */ /* 0x000fea0003800000 */
.L_x_41566:
        /* <DEDUP_REMOVED lines=16> */
.L_x_41572:
[----:B------:R-:W-:Y:S05]  /*1db0*/  BSYNC B3 ;  /* 0x0000000000037941 */ /* 0x000fea0003800000 */
.L_x_41571:
        /* <DEDUP_REMOVED lines=43> */
.L_x_41570:
[----:B------:R-:W-:Y:S05]  /*2070*/  BSYNC B2 ;  /* 0x0000000000027941 */ /* 0x000fea0003800000 */
.L_x_41569:
        /* <DEDUP_REMOVED lines=9> */
.L_x_41565:
[----:B------:R-:W-:Y:S05]  /*2110*/  BSYNC B1 ;  /* 0x0000000000017941 */ /* 0x000fea0003800000 */
.L_x_41564:
        /* <DEDUP_REMOVED lines=18> */
.L_x_41576:
[----:B------:R-:W-:-:S07]  /*2240*/  IMAD.MOV.U32 R110, RZ, RZ, R192 ;  /* 0x000000ffff6e7224 */ /* 0x000fce00078e00c0 */
.L_x_41577:
[----:B------:R-:W-:Y:S05]  /*2250*/  BSYNC B2 ;  /* 0x0000000000027941 */ /* 0x000fea0003800000 */
.L_x_41575:
        /* <DEDUP_REMOVED lines=16> */
.L_x_41581:
[----:B------:R-:W-:Y:S05]  /*2360*/  BSYNC B3 ;  /* 0x0000000000037941 */ /* 0x000fea0003800000 */
.L_x_41580:
        /* <DEDUP_REMOVED lines=42> */
.L_x_41579:
[----:B------:R-:W-:Y:S05]  /*2610*/  BSYNC B2 ;  /* 0x0000000000027941 */ /* 0x000fea0003800000 */
.L_x_41578:
        /* <DEDUP_REMOVED lines=9> */
.L_x_41574:
[----:B------:R-:W-:Y:S05]  /*26b0*/  BSYNC B1 ;  /* 0x0000000000017941 */ /* 0x000fea0003800000 */
.L_x_41573:
        /* <DEDUP_REMOVED lines=18> */
.L_x_41585:
[----:B------:R-:W-:-:S07]  /*27e0*/  IMAD.MOV.U32 R111, RZ, RZ, R192 ;  /* 0x000000ffff6f7224 */ /* 0x000fce00078e00c0 */
.L_x_41586:
[----:B------:R-:W-:Y:S05]  /*27f0*/  BSYNC B2 ;  /* 0x0000000000027941 */ /* 0x000fea0003800000 */
.L_x_41584:
        /* <DEDUP_REMOVED lines=16> */
.L_x_41590:
[----:B------:R-:W-:Y:S05]  /*2900*/  BSYNC B3 ;  /* 0x0000000000037941 */ /* 0x000fea0003800000 */
.L_x_41589:
        /* <DEDUP_REMOVED lines=42> */
.L_x_41588:
[----:B------:R-:W-:Y:S05]  /*2bb0*/  BSYNC B2 ;  /* 0x0000000000027941 */ /* 0x000fea0003800000 */
.L_x_41587:
        /* <DEDUP_REMOVED lines=9> */
.L_x_41583:
[----:B------:R-:W-:Y:S05]  /*2c50*/  BSYNC B1 ;  /* 0x0000000000017941 */ /* 0x000fea0003800000 */
.L_x_41582:
        /* <DEDUP_REMOVED lines=16> */
.L_x_41592:
[----:B------:R-:W-:Y:S05]  /*2d60*/  BSYNC B1 ;  /* 0x0000000000017941 */ /* 0x000fea0003800000 */
.L_x_41591:
[----:B------:R-:W-:Y:S01]  /*2d70*/  IADD3 R0, R0, 0x20, RZ ;  /* 0x0000002000007810 */ /* 0x000fe20007ffe0ff */
[----:B------:R-:W-:-:S07]  /*2d80*/  VIADD R159, R159, 0x20 ;  /* 0x000000209f9f7836 */ /* 0x000fce0000000000 */
.L_x_41554:
[----:B------:R-:W-:Y:S05]  /*2d90*/  BSYNC B0 ;  /* 0x0000000000007941 */ /* 0x000fea0003800000 */
.L_x_41553:
        /* <DEDUP_REMOVED lines=31> */
.L_x_41598:
[----:B------:R-:W-:-:S07]  /*2f90*/  IMAD.MOV.U32 R112, RZ, RZ, R192 ;  /* 0x000000ffff707224 */ /* 0x000fce00078e00c0 */
.L_x_41599:
[----:B------:R-:W-:Y:S05]  /*2fa0*/  BSYNC B2 ;  /* 0x0000000000027941 */ /* 0x000fea0003800000 */
.L_x_41597:
        /* <DEDUP_REMOVED lines=16> */
.L_x_41603:
[----:B------:R-:W-:Y:S05]  /*30b0*/  BSYNC B3 ;  /* 0x0000000000037941 */ /* 0x000fea0003800000 */
.L_x_41602:
        /* <DEDUP_REMOVED lines=43> */
.L_x_41601:
[----:B------:R-:W-:Y:S05]  /*3370*/  BSYNC B2 ;  /* 0x0000000000027941 */ /* 0x000fea0003800000 */
.L_x_41600:
        /* <DEDUP_REMOVED lines=9> */
.L_x_41596:
[----:B------:R-:W-:Y:S05]  /*3410*/  BSYNC B1 ;  /* 0x0000000000017941 */ /* 0x000fea0003800000 */
.L_x_41595:
        /* <DEDUP_REMOVED lines=18> */
.L_x_41607:
[----:B------:R-:W-:-:S07]  /*3540*/  IMAD.MOV.U32 R113, RZ, RZ, R192 ;  /* 0x000000ffff717224 */ /* 0x000fce00078e00c0 */
.L_x_41608:
[----:B------:R-:W-:Y:S05]  /*3550*/  BSYNC B2 ;  /* 0x0000000000027941 */ /* 0x000fea0003800000 */
.L_x_41606:
        /* <DEDUP_REMOVED lines=16> */
.L_x_41612:
[----:B------:R-:W-:Y:S05]  /*3660*/  BSYNC B3 ;  /* 0x0000000000037941 */ /* 0x000fea0003800000 */
.L_x_41611:
        /* <DEDUP_REMOVED lines=43> */
.L_x_41610:
[----:B------:R-:W-:Y:S05]  /*3920*/  BSYNC B2 ;  /* 0x0000000000027941 */ /* 0x000fea0003800000 */
.L_x_41609:
        /* <DEDUP_REMOVED lines=9> */
.L_x_41605:
[----:B------:R-:W-:Y:S05]  /*39c0*/  BSYNC B1 ;  /* 0x0000000000017941 */ /* 0x000fea0003800000 */
.L_x_41604:
        /* <DEDUP_REMOVED lines=18> */
.L_x_41616:
[----:B------:R-:W-:-:S07]  /*3af0*/  MOV R114, R192 ;  /* 0x000000c000727202 */ /* 0x000fce0000000f00 */
.L_x_41617:
[----:B------:R-:W-:Y:S05]  /*3b00*/  BSYNC B2 ;  /* 0x0000000000027941 */ /* 0x000fea0003800000 */
.L_x_41615:
        /* <DEDUP_REMOVED lines=16> */
.L_x_41621:
[----:B------:R-:W-:Y:S05]  /*3c10*/  BSYNC B3 ;  /* 0x0000000000037941 */ /* 0x000fea0003800000 */
.L_x_41620:
        /* <DEDUP_REMOVED lines=42> */
.L_x_41619:
[----:B------:R-:W-:Y:S05]  /*3ec0*/  BSYNC B2 ;  /* 0x0000000000027941 */ /* 0x000fea0003800000 */
.L_x_41618:
        /* <DEDUP_REMOVED lines=9> */
.L_x_41614:
[----:B------:R-:W-:Y:S05]  /*3f60*/  BSYNC B1 ;  /* 0x0000000000017941 */ /* 0x000fea0003800000 */
.L_x_41613:
        /* <DEDUP_REMOVED lines=18> */
.L_x_41625:
[----:B------:R-:W-:-:S07]  /*4090*/  MOV R115, R192 ;  /* 0x000000c000737202 */ /* 0x000fce0000000f00 */
.L_x_41626:
[----:B------:R-:W-:Y:S05]  /*40a0*/  BSYNC B2 ;  /* 0x0000000000027941 */ /* 0x000fea0003800000 */
.L_x_41624:
        /* <DEDUP_REMOVED lines=16> */
.L_x_41630:
[----:B------:R-:W-:Y:S05]  /*41b0*/  BSYNC B3 ;  /* 0x0000000000037941 */ /* 0x000fea0003800000 */
.L_x_41629:
        /* <DEDUP_REMOVED lines=42> */
.L_x_41628:
[----:B------:R-:W-:Y:S05]  /*4460*/  BSYNC B2 ;  /* 0x0000000000027941 */ /* 0x000fea0003800000 */
.L_x_41627:
        /* <DEDUP_REMOVED lines=9> */
.L_x_41623:
[----:B------:R-:W-:Y:S05]  /*4500*/  BSYNC B1 ;  /* 0x0000000000017941 */ /* 0x000fea0003800000 */
.L_x_41622:
        /* <DEDUP_REMOVED lines=16> */
.L_x_41632:
[----:B------:R-:W-:Y:S05]  /*4610*/  BSYNC B1 ;  /* 0x0000000000017941 */ /* 0x000fea0003800000 */
.L_x_41631:
[----:B------:R-:W-:Y:S01]  /*4620*/  VIADD R0, R0, 0x20 ;  /* 0x0000002000007836 */ /* 0x000fe20000000000 */
[----:B------:R-:W-:-:S07]  /*4630*/  IADD3 R159, R159, 0x20, RZ ;  /* 0x000000209f9f7810 */ /* 0x000fce0007ffe0ff */
.L_x_41594:
[----:B------:R-:W-:Y:S05]  /*4640*/  BSYNC B0 ;  /* 0x0000000000007941 */ /* 0x000fea0003800000 */
.L_x_41593:
        /* <DEDUP_REMOVED lines=31> */
.L_x_41638:
[----:B------:R-:W-:-:S07]  /*4840*/  MOV R116, R192 ;  /* 0x000000c000747202 */ /* 0x000fce0000000f00 */
.L_x_41639:
[----:B------:R-:W-:Y:S05]  /*4850*/  BSYNC B2 ;  /* 0x0000000000027941 */ /* 0x000fea0003800000 */
.L_x_41637:
        /* <DEDUP_REMOVED lines=16> */
.L_x_41643:
[----:B------:R-:W-:Y:S05]  /*4960*/  BSYNC B3 ;  /* 0x0000000000037941 */ /* 0x000fea0003800000 */
.L_x_41642:
        /* <DEDUP_REMOVED lines=43> */
.L_x_41641:
[----:B------:R-:W-:Y:S05]  /*4c20*/  BSYNC B2 ;  /* 0x0000000000027941 */ /* 0x000fea0003800000 */
.L_x_41640:
        /* <DEDUP_REMOVED lines=9> */
.L_x_41636:
[----:B------:R-:W-:Y:S05]  /*4cc0*/  BSYNC B1 ;  /* 0x0000000000017941 */ /* 0x000fea0003800000 */
.L_x_41635:
        /* <DEDUP_REMOVED lines=18> */
.L_x_41647:
[----:B------:R-:W-:-:S07]  /*4df0*/  IMAD.MOV.U32 R117, RZ, RZ, R192 ;  /* 0x000000ffff757224 */ /* 0x000fce00078e00c0 */
.L_x_41648:
[----:B------:R-:W-:Y:S05]  /*4e00*/  BSYNC B2 ;  /* 0x0000000000027941 */ /* 0x000fea0003800000 */
.L_x_41646:
        /* <DEDUP_REMOVED lines=16> */
.L_x_41652:
[----:B------:R-:W-:Y:S05]  /*4f10*/  BSYNC B3 ;  /* 0x0000000000037941 */ /* 0x000fea0003800000 */
.L_x_41651:
        /* <DEDUP_REMOVED lines=43> */
.L_x_41650:
[----:B------:R-:W-:Y:S05]  /*51d0*/  BSYNC B2 ;  /* 0x0000000000027941 */ /* 0x000fea0003800000 */
.L_x_41649:
        /* <DEDUP_REMOVED lines=9> */
.L_x_41645:
[----:B------:R-:W-:Y:S05]  /*5270*/  BSYNC B1 ;  /* 0x0000000000017941 */ /* 0x000fea0003800000 */
.L_x_41644:
        /* <DEDUP_REMOVED lines=18> */
.L_x_41656:
[----:B------:R-:W-:-:S07]  /*53a0*/  IMAD.MOV.U32 R118, RZ, RZ, R192 ;  /* 0x000000ffff767224 */ /* 0x000fce00078e00c0 */
.L_x_41657:
[----:B------:R-:W-:Y:S05]  /*53b0*/  BSYNC B2 ;  /* 0x0000000000027941 */ /* 0x000fea0003800000 */
.L_x_41655:
        /* <DEDUP_REMOVED lines=16> */
.L_x_41661:
[----:B------:R-:W-:Y:S05]  /*54c0*/  BSYNC B3 ;  /* 0x0000000000037941 */ /* 0x000fea0003800000 */
.L_x_41660:
        /* <DEDUP_REMOVED lines=42> */
.L_x_41659:
[----:B------:R-:W-:Y:S05]  /*5770*/  BSYNC B2 ;  /* 0x0000000000027941 */ /* 0x000fea0003800000 */
.L_x_41658:
        /* <DEDUP_REMOVED lines=9> */
.L_x_41654:
[----:B------:R-:W-:Y:S05]  /*5810*/  BSYNC B1 ;  /* 0x0000000000017941 */ /* 0x000fea0003800000 */
.L_x_41653:
        /* <DEDUP_REMOVED lines=18> */
.L_x_41665:
[----:B------:R-:W-:-:S07]  /*5940*/  IMAD.MOV.U32 R119, RZ, RZ, R192 ;  /* 0x000000ffff777224 */ /* 0x000fce00078e00c0 */
.L_x_41666:
[----:B------:R-:W-:Y:S05]  /*5950*/  BSYNC B2 ;  /* 0x0000000000027941 */ /* 0x000fea0003800000 */
.L_x_41664:
        /* <DEDUP_REMOVED lines=16> */
.L_x_41670:
[----:B------:R-:W-:Y:S05]  /*5a60*/  BSYNC B3 ;  /* 0x0000000000037941 */ /* 0x000fea0003800000 */
.L_x_41669:
        /* <DEDUP_REMOVED lines=42> */
.L_x_41668:
[----:B------:R-:W-:Y:S05]  /*5d10*/  BSYNC B2 ;  /* 0x0000000000027941 */ /* 0x000fea0003800000 */
.L_x_41667:
        /* <DEDUP_REMOVED lines=9> */
.L_x_41663:
[----:B------:R-:W-:Y:S05]  /*5db0*/  BSYNC B1 ;  /* 0x0000000000017941 */ /* 0x000fea0003800000 */
.L_x_41662:
        /* <DEDUP_REMOVED lines=16> */
.L_x_41672:
[----:B------:R-:W-:Y:S05]  /*5ec0*/  BSYNC B1 ;  /* 0x0000000000017941 */ /* 0x000fea0003800000 */
.L_x_41671:
[----:B------:R-:W-:Y:S02]  /*5ed0*/  VIADD R0, R0, 0x20 ;  /* 0x0000002000007836 */ /* 0x000fe40000000000 */
[----:B------:R-:W-:-:S07]  /*5ee0*/  VIADD R159, R159, 0x20 ;  /* 0x000000209f9f7836 */ /* 0x000fce0000000000 */
.L_x_41634:
[----:B------:R-:W-:Y:S05]  /*5ef0*/  BSYNC B0 ;  /* 0x0000000000007941 */ /* 0x000fea0003800000 */
.L_x_41633:
        /* <DEDUP_REMOVED lines=31> */
.L_x_41678:
[----:B------:R-:W-:-:S07]  /*60f0*/  IMAD.MOV.U32 R120, RZ, RZ, R192 ;  /* 0x000000ffff787224 */ /* 0x000fce00078e00c0 */
.L_x_41679:
[----:B------:R-:W-:Y:S05]  /*6100*/  BSYNC B2 ;  /* 0x0000000000027941 */ /* 0x000fea0003800000 */
.L_x_41677:
        /* <DEDUP_REMOVED lines=16> */
.L_x_41683:
[----:B------:R-:W-:Y:S05]  /*6210*/  BSYNC B3 ;  /* 0x0000000000037941 */ /* 0x000fea0003800000 */
.L_x_41682:
        /* <DEDUP_REMOVED lines=43> */
.L_x_41681:
[----:B------:R-:W-:Y:S05]  /*64d0*/  BSYNC B2 ;  /* 0x0000000000027941 */ /* 0x000fea0003800000 */
.L_x_41680:
        /* <DEDUP_REMOVED lines=9> */
.L_x_41676:
[----:B------:R-:W-:Y:S05]  /*6570*/  BSYNC B1 ;  /* 0x0000000000017941 */ /* 0x000fea0003800000 */
.L_x_41675:
        /* <DEDUP_REMOVED lines=18> */
.L_x_41687:
[----:B------:R-:W-:-:S07]  /*66a0*/  MOV R121, R192 ;  /* 0x000000c000797202 */ /* 0x000fce0000000f00 */
.L_x_41688:
[----:B------:R-:W-:Y:S05]  /*66b0*/  BSYNC B2 ;  /* 0x0000000000027941 */ /* 0x000fea0003800000 */
.L_x_41686:
        /* <DEDUP_REMOVED lines=16> */
.L_x_41692:
[----:B------:R-:W-:Y:S05]  /*67c0*/  BSYNC B3 ;  /* 0x0000000000037941 */ /* 0x000fea0003800000 */
.L_x_41691:
        /* <DEDUP_REMOVED lines=43> */
.L_x_41690:
[----:B------:R-:W-:Y:S05]  /*6a80*/  BSYNC B2 ;  /* 0x0000000000027941 */ /* 0x000fea0003800000 */
.L_x_41689:
        /* <DEDUP_REMOVED lines=9> */
.L_x_41685:
[----:B------:R-:W-:Y:S05]  /*6b20*/  BSYNC B1 ;  /* 0x0000000000017941 */ /* 0x000fea0003800000 */
.L_x_41684:
        /* <DEDUP_REMOVED lines=18> */
.L_x_41696:
[----:B------:R-:W-:-:S07]  /*6c50*/  IMAD.MOV.U32 R122, RZ, RZ, R192 ;  /* 0x000000ffff7a7224 */ /* 0x000fce00078e00c0 */
.L_x_41697:
[----:B------:R-:W-:Y:S05]  /*6c60*/  BSYNC B2 ;  /* 0x0000000000027941 */ /* 0x000fea0003800000 */
.L_x_41695:
        /* <DEDUP_REMOVED lines=16> */
.L_x_41701:
[----:B------:R-:W-:Y:S05]  /*6d70*/  BSYNC B3 ;  /* 0x0000000000037941 */ /* 0x000fea0003800000 */
.L_x_41700:
        /* <DEDUP_REMOVED lines=42> */
.L_x_41699:
[----:B------:R-:W-:Y:S05]  /*7020*/  BSYNC B2 ;  /* 0x0000000000027941 */ /* 0x000fea0003800000 */
.L_x_41698:
        /* <DEDUP_REMOVED lines=9> */
.L_x_41694:
[----:B------:R-:W-:Y:S05]  /*70c0*/  BSYNC B1 ;  /* 0x0000000000017941 */ /* 0x000fea0003800000 */
.L_x_41693:
        /* <DEDUP_REMOVED lines=18> */
.L_x_41705:
[----:B------:R-:W-:-:S07]  /*71f0*/  IMAD.MOV.U32 R123, RZ, RZ, R192 ;  /* 0x000000ffff7b7224 */ /* 0x000fce00078e00c0 */
.L_x_41706:
[----:B------:R-:W-:Y:S05]  /*7200*/  BSYNC B2 ;  /* 0x0000000000027941 */ /* 0x000fea0003800000 */
.L_x_41704:
        /* <DEDUP_REMOVED lines=16> */
.L_x_41710:
[----:B------:R-:W-:Y:S05]  /*7310*/  BSYNC B3 ;  /* 0x0000000000037941 */ /* 0x000fea0003800000 */
.L_x_41709:
        /* <DEDUP_REMOVED lines=42> */
.L_x_41708:
[----:B------:R-:W-:Y:S05]  /*75c0*/  BSYNC B2 ;  /* 0x0000000000027941 */ /* 0x000fea0003800000 */
.L_x_41707:
        /* <DEDUP_REMOVED lines=9> */
.L_x_41703:
[----:B------:R-:W-:Y:S05]  /*7660*/  BSYNC B1 ;  /* 0x0000000000017941 */ /* 0x000fea0003800000 */
.L_x_41702:
        /* <DEDUP_REMOVED lines=16> */
.L_x_41712:
[----:B------:R-:W-:Y:S05]  /*7770*/  BSYNC B1 ;  /* 0x0000000000017941 */ /* 0x000fea0003800000 */
.L_x_41711:
[----:B------:R-:W-:Y:S01]  /*7780*/  IADD3 R0, R0, 0x20, RZ ;  /* 0x0000002000007810 */ /* 0x000fe20007ffe0ff */
[----:B------:R-:W-:-:S07]  /*7790*/  VIADD R159, R159, 0x20 ;  /* 0x000000209f9f7836 */ /* 0x000fce0000000000 */
.L_x_41674:
[----:B------:R-:W-:Y:S05]  /*77a0*/  BSYNC B0 ;  /* 0x0000000000007941 */ /* 0x000fea0003800000 */
.L_x_41673:
        /* <DEDUP_REMOVED lines=31> */
.L_x_41718:
[----:B------:R-:W-:-:S07]  /*79a0*/  IMAD.MOV.U32 R124, RZ, RZ, R192 ;  /* 0x000000ffff7c7224 */ /* 0x000fce00078e00c0 */
.L_x_41719:
[----:B------:R-:W-:Y:S05]  /*79b0*/  BSYNC B2 ;  /* 0x0000000000027941 */ /* 0x000fea0003800000 */
.L_x_41717:
        /* <DEDUP_REMOVED lines=16> */
.L_x_41723:
[----:B------:R-:W-:Y:S05]  /*7ac0*/  BSYNC B3 ;  /* 0x0000000000037941 */ /* 0x000fea0003800000 */
.L_x_41722:
        /* <DEDUP_REMOVED lines=43> */
.L_x_41721:
[----:B------:R-:W-:Y:S05]  /*7d80*/  BSYNC B2 ;  /* 0x0000000000027941 */ /* 0x000fea0003800000 */
.L_x_41720:
        /* <DEDUP_REMOVED lines=9> */
.L_x_41716:
[----:B------:R-:W-:Y:S05]  /*7e20*/  BSYNC B1 ;  /* 0x0000000000017941 */ /* 0x000fea0003800000 */
.L_x_41715:
        /* <DEDUP_REMOVED lines=18> */
.L_x_41727:
[----:B------:R-:W-:-:S07]  /*7f50*/  IMAD.MOV.U32 R125, RZ, RZ, R192 ;  /* 0x000000ffff7d7224 */ /* 0x000fce00078e00c0 */
.L_x_41728:
[----:B------:R-:W-:Y:S05]  /*7f60*/  BSYNC B2 ;  /* 0x0000000000027941 */ /* 0x000fea0003800000 */
.L_x_41726:
        /* <DEDUP_REMOVED lines=16> */
.L_x_41732:
[----:B------:R-:W-:Y:S05]  /*8070*/  BSYNC B3 ;  /* 0x0000000000037941 */ /* 0x000fea0003800000 */
.L_x_41731:
        /* <DEDUP_REMOVED lines=43> */
.L_x_41730:
[----:B------:R-:W-:Y:S05]  /*8330*/  BSYNC B2 ;  /* 0x0000000000027941 */ /* 0x000fea0003800000 */
.L_x_41729:
        /* <DEDUP_REMOVED lines=9> */
.L_x_41725:
[----:B------:R-:W-:Y:S05]  /*83d0*/  BSYNC B1 ;  /* 0x0000000000017941 */ /* 0x000fea0003800000 */
.L_x_41724:
        /* <DEDUP_REMOVED lines=18> */
.L_x_41736:
[----:B------:R-:W-:-:S07]  /*8500*/  MOV R126, R192 ;  /* 0x000000c0007e7202 */ /* 0x000fce0000000f00 */
.L_x_41737:
[----:B------:R-:W-:Y:S05]  /*8510*/  BSYNC B2 ;  /* 0x0000000000027941 */ /* 0x000fea0003800000 */
.L_x_41735:
        /* <DEDUP_REMOVED lines=16> */
.L_x_41741:
[----:B------:R-:W-:Y:S05]  /*8620*/  BSYNC B3 ;  /* 0x0000000000037941 */ /* 0x000fea0003800000 */
.L_x_41740:
        /* <DEDUP_REMOVED lines=42> */
.L_x_41739:
[----:B------:R-:W-:Y:S05]  /*88d0*/  BSYNC B2 ;  /* 0x0000000000027941 */ /* 0x000fea0003800000 */
.L_x_41738:
        /* <DEDUP_REMOVED lines=9> */
.L_x_41734:
[----:B------:R-:W-:Y:S05]  /*8970*/  BSYNC B1 ;  /* 0x0000000000017941 */ /* 0x000fea0003800000 */
.L_x_41733:
        /* <DEDUP_REMOVED lines=18> */
.L_x_41745:
[----:B------:R-:W-:-:S07]  /*8aa0*/  MOV R127, R192 ;  /* 0x000000c0007f7202 */ /* 0x000fce0000000f00 */
.L_x_41746:
[----:B------:R-:W-:Y:S05]  /*8ab0*/  BSYNC B2 ;  /* 0x0000000000027941 */ /* 0x000fea0003800000 */
.L_x_41744:
        /* <DEDUP_REMOVED lines=16> */
.L_x_41750:
[----:B------:R-:W-:Y:S05]  /*8bc0*/  BSYNC B3 ;  /* 0x0000000000037941 */ /* 0x000fea0003800000 */
.L_x_41749:
        /* <DEDUP_REMOVED lines=42> */
.L_x_41748:
[----:B------:R-:W-:Y:S05]  /*8e70*/  BSYNC B2 ;  /* 0x0000000000027941 */ /* 0x000fea0003800000 */
.L_x_41747:
        /* <DEDUP_REMOVED lines=9> */
.L_x_41743:
[----:B------:R-:W-:Y:S05]  /*8f10*/  BSYNC B1 ;  /* 0x0000000000017941 */ /* 0x000fea0003800000 */
.L_x_41742:
        /* <DEDUP_REMOVED lines=16> */
.L_x_41752:
[----:B------:R-:W-:Y:S05]  /*9020*/  BSYNC B1 ;  /* 0x0000000000017941 */ /* 0x000fea0003800000 */
.L_x_41751:
[----:B------:R-:W-:Y:S01]  /*9030*/  VIADD R0, R0, 0x20 ;  /* 0x0000002000007836 */ /* 0x000fe20000000000 */
[----:B------:R-:W-:-:S07]  /*9040*/  IADD3 R159, R159, 0x20, RZ ;  /* 0x000000209f9f7810 */ /* 0x000fce0007ffe0ff */
.L_x_41714:
[----:B------:R-:W-:Y:S05]  /*9050*/  BSYNC B0 ;  /* 0x0000000000007941 */ /* 0x000fea0003800000 */
.L_x_41713:
        /* <DEDUP_REMOVED lines=31> */
.L_x_41758:
[----:B------:R-:W-:-:S07]  /*9250*/  MOV R128, R192 ;  /* 0x000000c000807202 */ /* 0x000fce0000000f00 */
.L_x_41759:
[----:B------:R-:W-:Y:S05]  /*9260*/  BSYNC B2 ;  /* 0x0000000000027941 */ /* 0x000fea0003800000 */
.L_x_41757:
        /* <DEDUP_REMOVED lines=16> */
.L_x_41763:
[----:B------:R-:W-:Y:S05]  /*9370*/  BSYNC B3 ;  /* 0x0000000000037941 */ /* 0x000fea0003800000 */
.L_x_41762:
        /* <DEDUP_REMOVED lines=43> */
.L_x_41761:
[----:B------:R-:W-:Y:S05]  /*9630*/  BSYNC B2 ;  /* 0x0000000000027941 */ /* 0x000fea0003800000 */
.L_x_41760:
        /* <DEDUP_REMOVED lines=9> */
.L_x_41756:
[----:B------:R-:W-:Y:S05]  /*96d0*/  BSYNC B1 ;  /* 0x0000000000017941 */ /* 0x000fea0003800000 */
.L_x_41755:
        /* <DEDUP_REMOVED lines=18> */
.L_x_41767:
[----:B------:R-:W-:-:S07]  /*9800*/  IMAD.MOV.U32 R129, RZ, RZ, R192 ;  /* 0x000000ffff817224 */ /* 0x000fce00078e00c0 */
.L_x_41768:
[----:B------:R-:W-:Y:S05]  /*9810*/  BSYNC B2 ;  /* 0x0000000000027941 */ /* 0x000fea0003800000 */
.L_x_41766:
        /* <DEDUP_REMOVED lines=16> */
.L_x_41772:
[----:B------:R-:W-:Y:S05]  /*9920*/  BSYNC B3 ;  /* 0x0000000000037941 */ /* 0x000fea0003800000 */
.L_x_41771:
        /* <DEDUP_REMOVED lines=43> */
.L_x_41770:
[----:B------:R-:W-:Y:S05]  /*9be0*/  BSYNC B2 ;  /* 0x0000000000027941 */ /* 0x000fea0003800000 */
.L_x_41769:
        /* <DEDUP_REMOVED lines=9> */
.L_x_41765:
[----:B------:R-:W-:Y:S05]  /*9c80*/  BSYNC B1 ;  /* 0x0000000000017941 */ /* 0x000fea0003800000 */
.L_x_41764:
        /* <DEDUP_REMOVED lines=18> */
.L_x_41776:
[----:B------:R-:W-:-:S07]  /*9db0*/  IMAD.MOV.U32 R130, RZ, RZ, R192 ;  /* 0x000000ffff827224 */ /* 0x000fce00078e00c0 */
.L_x_41777:
[----:B------:R-:W-:Y:S05]  /*9dc0*/  BSYNC B2 ;  /* 0x0000000000027941 */ /* 0x000fea0003800000 */
.L_x_41775:
        /* <DEDUP_REMOVED lines=16> */
.L_x_41781:
[----:B------:R-:W-:Y:S05]  /*9ed0*/  BSYNC B3 ;  /* 0x0000000000037941 */ /* 0x000fea0003800000 */
.L_x_41780:
        /* <DEDUP_REMOVED lines=42> */
.L_x_41779:
[----:B------:R-:W-:Y:S05]  /*a180*/  BSYNC B2 ;  /* 0x0000000000027941 */ /* 0x000fea0003800000 */
.L_x_41778:
        /* <DEDUP_REMOVED lines=9> */
.L_x_41774:
[----:B------:R-:W-:Y:S05]  /*a220*/  BSYNC B1 ;  /* 0x0000000000017941 */ /* 0x000fea0003800000 */
.L_x_41773:
        /* <DEDUP_REMOVED lines=18> */
.L_x_41785:
[----:B------:R-:W-:-:S07]  /*a350*/  IMAD.MOV.U32 R131, RZ, RZ, R192 ;  /* 0x000000ffff837224 */ /* 0x000fce00078e00c0 */
.L_x_41786:
[----:B------:R-:W-:Y:S05]  /*a360*/  BSYNC B2 ;  /* 0x0000000000027941 */ /* 0x000fea0003800000 */
.L_x_41784:
        /* <DEDUP_REMOVED lines=16> */
.L_x_41790:
[----:B------:R-:W-:Y:S05]  /*a470*/  BSYNC B3 ;  /* 0x0000000000037941 */ /* 0x000fea0003800000 */
.L_x_41789:
        /* <DEDUP_REMOVED lines=42> */
.L_x_41788:
[----:B------:R-:W-:Y:S05]  /*a720*/  BSYNC B2 ;  /* 0x0000000000027941 */ /* 0x000fea0003800000 */
.L_x_41787:
        /* <DEDUP_REMOVED lines=9> */
.L_x_41783:
[----:B------:R-:W-:Y:S05]  /*a7c0*/  BSYNC B1 ;  /* 0x0000000000017941 */ /* 0x000fea0003800000 */
.L_x_41782:
        /* <DEDUP_REMOVED lines=16> */
.L_x_41792:
[----:B------:R-:W-:Y:S05]  /*a8d0*/  BSYNC B1 ;  /* 0x0000000000017941 */ /* 0x000fea0003800000 */
.L_x_41791:
[----:B------:R-:W-:Y:S02]  /*a8e0*/  VIADD R0, R0, 0x20 ;  /* 0x0000002000007836 */ /* 0x000fe40000000000 */
[----:B------:R-:W-:-:S07]  /*a8f0*/  VIADD R159, R159, 0x20 ;  /* 0x000000209f9f7836 */ /* 0x000fce0000000000 */
.L_x_41754:
[----:B------:R-:W-:Y:S05]  /*a900*/  BSYNC B0 ;  /* 0x0000000000007941 */ /* 0x000fea0003800000 */
.L_x_41753:
        /* <DEDUP_REMOVED lines=31> */
.L_x_41798:
[----:B------:R-:W-:-:S07]  /*ab00*/  IMAD.MOV.U32 R132, RZ, RZ, R192 ;  /* 0x000000ffff847224 */ /* 0x000fce00078e00c0 */
.L_x_41799:
[----:B------:R-:W-:Y:S05]  /*ab10*/  BSYNC B2 ;  /* 0x0000000000027941 */ /* 0x000fea0003800000 */
.L_x_41797:
        /* <DEDUP_REMOVED lines=16> */
.L_x_41803:
[----:B------:R-:W-:Y:S05]  /*ac20*/  BSYNC B3 ;  /* 0x0000000000037941 */ /* 0x000fea0003800000 */
.L_x_41802:
        /* <DEDUP_REMOVED lines=43> */
.L_x_41801:
[----:B------:R-:W-:Y:S05]  /*aee0*/  BSYNC B2 ;  /* 0x0000000000027941 */ /* 0x000fea0003800000 */
.L_x_41800:
        /* <DEDUP_REMOVED lines=9> */
.L_x_41796:
[----:B------:R-:W-:Y:S05]  /*af80*/  BSYNC B1 ;  /* 0x0000000000017941 */ /* 0x000fea0003800000 */
.L_x_41795:
        /* <DEDUP_REMOVED lines=18> */
.L_x_41807:
[----:B------:R-:W-:-:S07]  /*b0b0*/  MOV R133, R192 ;  /* 0x000000c000857202 */ /* 0x000fce0000000f00 */
.L_x_41808:
[----:B------:R-:W-:Y:S05]  /*b0c0*/  BSYNC B2 ;  /* 0x0000000000027941 */ /* 0x000fea0003800000 */
.L_x_41806:
        /* <DEDUP_REMOVED lines=16> */
.L_x_41812:
[----:B------:R-:W-:Y:S05]  /*b1d0*/  BSYNC B3 ;  /* 0x0000000000037941 */ /* 0x000fea0003800000 */
.L_x_41811:
        /* <DEDUP_REMOVED lines=43> */
.L_x_41810:
[----:B------:R-:W-:Y:S05]  /*b490*/  BSYNC B2 ;  /* 0x0000000000027941 */ /* 0x000fea0003800000 */
.L_x_41809:
        /* <DEDUP_REMOVED lines=9> */
.L_x_41805:
[----:B------:R-:W-:Y:S05]  /*b530*/  BSYNC B1 ;  /* 0x0000000000017941 */ /* 0x000fea0003800000 */
.L_x_41804:
        /* <DEDUP_REMOVED lines=18> */
.L_x_41816:
[----:B------:R-:W-:-:S07]  /*b660*/  IMAD.MOV.U32 R134, RZ, RZ, R192 ;  /* 0x000000ffff867224 */ /* 0x000fce00078e00c0 */
.L_x_41817:
[----:B------:R-:W-:Y:S05]  /*b670*/  BSYNC B2 ;  /* 0x0000000000027941 */ /* 0x000fea0003800000 */
.L_x_41815:
        /* <DEDUP_REMOVED lines=16> */
.L_x_41821:
[----:B------:R-:W-:Y:S05]  /*b780*/  BSYNC B3 ;  /* 0x0000000000037941 */ /* 0x000fea0003800000 */
.L_x_41820:
        /* <DEDUP_REMOVED lines=42> */
.L_x_41819:
[----:B------:R-:W-:Y:S05]  /*ba30*/  BSYNC B2 ;  /* 0x0000000000027941 */ /* 0x000fea0003800000 */
.L_x_41818:
        /* <DEDUP_REMOVED lines=9> */
.L_x_41814:
[----:B------:R-:W-:Y:S05]  /*bad0*/  BSYNC B1 ;  /* 0x0000000000017941 */ /* 0x000fea0003800000 */
.L_x_41813:
        /* <DEDUP_REMOVED lines=18> */
.L_x_41825:
[----:B------:R-:W-:-:S07]  /*bc00*/  IMAD.MOV.U32 R135, RZ, RZ, R192 ;  /* 0x000000ffff877224 */ /* 0x000fce00078e00c0 */
.L_x_41826:
[----:B------:R-:W-:Y:S05]  /*bc10*/  BSYNC B2 ;  /* 0x0000000000027941 */ /* 0x000fea0003800000 */
.L_x_41824:
        /* <DEDUP_REMOVED lines=16> */
.L_x_41830:
[----:B------:R-:W-:Y:S05]  /*bd20*/  BSYNC B3 ;  /* 0x0000000000037941 */ /* 0x000fea0003800000 */
.L_x_41829:
        /* <DEDUP_REMOVED lines=42> */
.L_x_41828:
[----:B------:R-:W-:Y:S05]  /*bfd0*/  BSYNC B2 ;  /* 0x0000000000027941 */ /* 0x000fea0003800000 */
.L_x_41827:
        /* <DEDUP_REMOVED lines=9> */
.L_x_41823:
[----:B------:R-:W-:Y:S05]  /*c070*/  BSYNC B1 ;  /* 0x0000000000017941 */ /* 0x000fea0003800000 */
.L_x_41822:
        /* <DEDUP_REMOVED lines=16> */
.L_x_41832:
[----:B------:R-:W-:Y:S05]  /*c180*/  BSYNC B1 ;  /* 0x0000000000017941 */ /* 0x000fea0003800000 */
.L_x_41831:
[----:B------:R-:W-:Y:S01]  /*c190*/  IADD3 R0, R0, 0x20, RZ ;  /* 0x0000002000007810 */ /* 0x000fe20007ffe0ff */
[----:B------:R-:W-:-:S07]  /*c1a0*/  VIADD R159, R159, 0x20 ;  /* 0x000000209f9f7836 */ /* 0x000fce0000000000 */
.L_x_41794:
[----:B------:R-:W-:Y:S05]  /*c1b0*/  BSYNC B0 ;  /* 0x0000000000007941 */ /* 0x000fea0003800000 */
.L_x_41793:
        /* <DEDUP_REMOVED lines=31> */
.L_x_41838:
[----:B------:R-:W-:-:S07]  /*c3b0*/  IMAD.MOV.U32 R136, RZ, RZ, R192 ;  /* 0x000000ffff887224 */ /* 0x000fce00078e00c0 */
.L_x_41839:
[----:B------:R-:W-:Y:S05]  /*c3c0*/  BSYNC B2 ;  /* 0x0000000000027941 */ /* 0x000fea0003800000 */
.L_x_41837:
        /* <DEDUP_REMOVED lines=16> */
.L_x_41843:
[----:B------:R-:W-:Y:S05]  /*c4d0*/  BSYNC B3 ;  /* 0x0000000000037941 */ /* 0x000fea0003800000 */
.L_x_41842:
        /* <DEDUP_REMOVED lines=43> */
.L_x_41841:
[----:B------:R-:W-:Y:S05]  /*c790*/  BSYNC B2 ;  /* 0x0000000000027941 */ /* 0x000fea0003800000 */
.L_x_41840:
        /* <DEDUP_REMOVED lines=9> */
.L_x_41836:
[----:B------:R-:W-:Y:S05]  /*c830*/  BSYNC B1 ;  /* 0x0000000000017941 */ /* 0x000fea0003800000 */
.L_x_41835:
        /* <DEDUP_REMOVED lines=18> */
.L_x_41847:
[----:B------:R-:W-:-:S07]  /*c960*/  IMAD.MOV.U32 R137, RZ, RZ, R192 ;  /* 0x000000ffff897224 */ /* 0x000fce00078e00c0 */
.L_x_41848:
[----:B------:R-:W-:Y:S05]  /*c970*/  BSYNC B2 ;  /* 0x0000000000027941 */ /* 0x000fea0003800000 */
.L_x_41846:
        /* <DEDUP_REMOVED lines=16> */
.L_x_41852:
[----:B------:R-:W-:Y:S05]  /*ca80*/  BSYNC B3 ;  /* 0x0000000000037941 */ /* 0x000fea0003800000 */
.L_x_41851:
        /* <DEDUP_REMOVED lines=43> */
.L_x_41850:
[----:B------:R-:W-:Y:S05]  /*cd40*/  BSYNC B2 ;  /* 0x0000000000027941 */ /* 0x000fea0003800000 */
.L_x_41849:
        /* <DEDUP_REMOVED lines=9> */
.L_x_41845:
[----:B------:R-:W-:Y:S05]  /*cde0*/  BSYNC B1 ;  /* 0x0000000000017941 */ /* 0x000fea0003800000 */
.L_x_41844:
        /* <DEDUP_REMOVED lines=18> */
.L_x_41856:
[----:B------:R-:W-:-:S07]  /*cf10*/  MOV R138, R192 ;  /* 0x000000c0008a7202 */ /* 0x000fce0000000f00 */
.L_x_41857:
[----:B------:R-:W-:Y:S05]  /*cf20*/  BSYNC B2 ;  /* 0x0000000000027941 */ /* 0x000fea0003800000 */
.L_x_41855:
        /* <DEDUP_REMOVED lines=16> */
.L_x_41861:
[----:B------:R-:W-:Y:S05]  /*d030*/  BSYNC B3 ;  /* 0x0000000000037941 */ /* 0x000fea0003800000 */
.L_x_41860:
        /* <DEDUP_REMOVED lines=42> */
.L_x_41859:
[----:B------:R-:W-:Y:S05]  /*d2e0*/  BSYNC B2 ;  /* 0x0000000000027941 */ /* 0x000fea0003800000 */
.L_x_41858:
        /* <DEDUP_REMOVED lines=9> */
.L_x_41854:
[----:B------:R-:W-:Y:S05]  /*d380*/  BSYNC B1 ;  /* 0x0000000000017941 */ /* 0x000fea0003800000 */
.L_x_41853:
        /* <DEDUP_REMOVED lines=18> */
.L_x_41865:
[----:B------:R-:W-:-:S07]  /*d4b0*/  MOV R139, R192 ;  /* 0x000000c0008b7202 */ /* 0x000fce0000000f00 */
.L_x_41866:
[----:B------:R-:W-:Y:S05]  /*d4c0*/  BSYNC B2 ;  /* 0x0000000000027941 */ /* 0x000fea0003800000 */
.L_x_41864:
        /* <DEDUP_REMOVED lines=16> */
.L_x_41870:
[----:B------:R-:W-:Y:S05]  /*d5d0*/  BSYNC B3 ;  /* 0x0000000000037941 */ /* 0x000fea0003800000 */
.L_x_41869:
        /* <DEDUP_REMOVED lines=42> */
.L_x_41868:
[----:B------:R-:W-:Y:S05]  /*d880*/  BSYNC B2 ;  /* 0x0000000000027941 */ /* 0x000fea0003800000 */
.L_x_41867:
        /* <DEDUP_REMOVED lines=9> */
.L_x_41863:
[----:B------:R-:W-:Y:S05]  /*d920*/  BSYNC B1 ;  /* 0x0000000000017941 */ /* 0x000fea0003800000 */
.L_x_41862:
        /* <DEDUP_REMOVED lines=16> */
.L_x_41872:
[----:B------:R-:W-:Y:S05]  /*da30*/  BSYNC B1 ;  /* 0x0000000000017941 */ /* 0x000fea0003800000 */
.L_x_41871:
[----:B------:R-:W-:Y:S01]  /*da40*/  VIADD R0, R0, 0x20 ;  /* 0x0000002000007836 */ /* 0x000fe20000000000 */
[----:B------:R-:W-:-:S07]  /*da50*/  IADD3 R159, R159, 0x20, RZ ;  /* 0x000000209f9f7810 */ /* 0x000fce0007ffe0ff */
.L_x_41834:
[----:B------:R-:W-:Y:S05]  /*da60*/  BSYNC B0 ;  /* 0x0000000000007941 */ /* 0x000fea0003800000 */
.L_x_41833:
        /* <DEDUP_REMOVED lines=31> */
.L_x_41878:
[----:B------:R-:W-:-:S07]  /*dc60*/  MOV R140, R192 ;  /* 0x000000c0008c7202 */ /* 0x000fce0000000f00 */
.L_x_41879:
[----:B------:R-:W-:Y:S05]  /*dc70*/  BSYNC B2 ;  /* 0x0000000000027941 */ /* 0x000fea0003800000 */
.L_x_41877:
        /* <DEDUP_REMOVED lines=16> */
.L_x_41883:
[----:B------:R-:W-:Y:S05]  /*dd80*/  BSYNC B3 ;  /* 0x0000000000037941 */ /* 0x000fea0003800000 */
.L_x_41882:
        /* <DEDUP_REMOVED lines=43> */
.L_x_41881:
[----:B------:R-:W-:Y:S05]  /*e040*/  BSYNC B2 ;  /* 0x0000000000027941 */ /* 0x000fea0003800000 */
.L_x_41880:
        /* <DEDUP_REMOVED lines=9> */
.L_x_41876:
[----:B------:R-:W-:Y:S05]  /*e0e0*/  BSYNC B1 ;  /* 0x0000000000017941 */ /* 0x000fea0003800000 */
.L_x_41875:
        /* <DEDUP_REMOVED lines=18> */
.L_x_41887:
[----:B------:R-:W-:-:S07]  /*e210*/  IMAD.MOV.U32 R141, RZ, RZ, R192 ;  /* 0x000000ffff8d7224 */ /* 0x000fce00078e00c0 */
.L_x_41888:
[----:B------:R-:W-:Y:S05]  /*e220*/  BSYNC B2 ;  /* 0x0000000000027941 */ /* 0x000fea0003800000 */
.L_x_41886:
        /* <DEDUP_REMOVED lines=16> */
.L_x_41892:
[----:B------:R-:W-:Y:S05]  /*e330*/  BSYNC B3 ;  /* 0x0000000000037941 */ /* 0x000fea0003800000 */
.L_x_41891:
        /* <DEDUP_REMOVED lines=43> */
.L_x_41890:
[----:B------:R-:W-:Y:S05]  /*e5f0*/  BSYNC B2 ;  /* 0x0000000000027941 */ /* 0x000fea0003800000 */
.L_x_41889:
        /* <DEDUP_REMOVED lines=9> */
.L_x_41885:
[----:B------:R-:W-:Y:S05]  /*e690*/  BSYNC B1 ;  /* 0x0000000000017941 */ /* 0x000fea0003800000 */
.L_x_41884:
        /* <DEDUP_REMOVED lines=18> */
.L_x_41896:
[----:B------:R-:W-:-:S07]  /*e7c0*/  IMAD.MOV.U32 R142, RZ, RZ, R192 ;  /* 0x000000ffff8e7224 */ /* 0x000fce00078e00c0 */
.L_x_41897:
[----:B------:R-:W-:Y:S05]  /*e7d0*/  BSYNC B2 ;  /* 0x0000000000027941 */ /* 0x000fea0003800000 */
.L_x_41895:
        /* <DEDUP_REMOVED lines=16> */
.L_x_41901:
[----:B------:R-:W-:Y:S05]  /*e8e0*/  BSYNC B3 ;  /* 0x0000000000037941 */ /* 0x000fea0003800000 */
.L_x_41900:
        /* <DEDUP_REMOVED lines=42> */
.L_x_41899:
[----:B------:R-:W-:Y:S05]  /*eb90*/  BSYNC B2 ;  /* 0x0000000000027941 */ /* 0x000fea0003800000 */
.L_x_41898:
        /* <DEDUP_REMOVED lines=9> */
.L_x_41894:
[----:B------:R-:W-:Y:S05]  /*ec30*/  BSYNC B1 ;  /* 0x0000000000017941 */ /* 0x000fea0003800000 */
.L_x_41893:
        /* <DEDUP_REMOVED lines=18> */
.L_x_41905:
[----:B------:R-:W-:-:S07]  /*ed60*/  MOV R143, R192 ;  /* 0x000000c0008f7202 */ /* 0x000fce0000000f00 */
.L_x_41906:
[----:B------:R-:W-:Y:S05]  /*ed70*/  BSYNC B2 ;  /* 0x0000000000027941 */ /* 0x000fea0003800000 */
.L_x_41904:
        /* <DEDUP_REMOVED lines=16> */
.L_x_41910:
[----:B------:R-:W-:Y:S05]  /*ee80*/  BSYNC B3 ;  /* 0x0000000000037941 */ /* 0x000fea0003800000 */
.L_x_41909:
        /* <DEDUP_REMOVED lines=42> */
.L_x_41908:
[----:B------:R-:W-:Y:S05]  /*f130*/  BSYNC B2 ;  /* 0x0000000000027941 */ /* 0x000fea0003800000 */
.L_x_41907:
        /* <DEDUP_REMOVED lines=9> */
.L_x_41903:
[----:B------:R-:W-:Y:S05]  /*f1d0*/  BSYNC B1 ;  /* 0x0000000000017941 */ /* 0x000fea0003800000 */
.L_x_41902:
        /* <DEDUP_REMOVED lines=16> */
.L_x_41912:
[----:B------:R-:W-:Y:S05]  /*f2e0*/  BSYNC B1 ;  /* 0x0000000000017941 */ /* 0x000fea0003800000 */
.L_x_41911:
[----:B------:R-:W-:Y:S01]  /*f2f0*/  IADD3 R0, R0, 0x20, RZ ;  /* 0x0000002000007810 */ /* 0x000fe20007ffe0ff */
[----:B------:R-:W-:-:S07]  /*f300*/  VIADD R159, R159, 0x20 ;  /* 0x000000209f9f7836 */ /* 0x000fce0000000000 */
.L_x_41874:
[----:B------:R-:W-:Y:S05]  /*f310*/  BSYNC B0 ;  /* 0x0000000000007941 */ /* 0x000fea0003800000 */
.L_x_41873:
        /* <DEDUP_REMOVED lines=31> */
.L_x_41918:
[----:B------:R-:W-:-:S07]  /*f510*/  IMAD.MOV.U32 R144, RZ, RZ, R192 ;  /* 0x000000ffff907224 */ /* 0x000fce00078e00c0 */
.L_x_41919:
[----:B------:R-:W-:Y:S05]  /*f520*/  BSYNC B2 ;  /* 0x0000000000027941 */ /* 0x000fea0003800000 */
.L_x_41917:
        /* <DEDUP_REMOVED lines=16> */
.L_x_41923:
[----:B------:R-:W-:Y:S05]  /*f630*/  BSYNC B3 ;  /* 0x0000000000037941 */ /* 0x000fea0003800000 */
.L_x_41922:
        /* <DEDUP_REMOVED lines=43> */
.L_x_41921:
[----:B------:R-:W-:Y:S05]  /*f8f0*/  BSYNC B2 ;  /* 0x0000000000027941 */ /* 0x000fea0003800000 */
.L_x_41920:
        /* <DEDUP_REMOVED lines=9> */
.L_x_41916:
[----:B------:R-:W-:Y:S05]  /*f990*/  BSYNC B1 ;  /* 0x0000000000017941 */ /* 0x000fea0003800000 */
.L_x_41915:
        /* <DEDUP_REMOVED lines=18> */
.L_x_41927:
[----:B------:R-:W-:-:S07]  /*fac0*/  IMAD.MOV.U32 R145, RZ, RZ, R192 ;  /* 0x000000ffff917224 */ /* 0x000fce00078e00c0 */
.L_x_41928:
[----:B------:R-:W-:Y:S05]  /*fad0*/  BSYNC B2 ;  /* 0x0000000000027941 */ /* 0x000fea0003800000 */
.L_x_41926:
        /* <DEDUP_REMOVED lines=16> */
.L_x_41932:
[----:B------:R-:W-:Y:S05]  /*fbe0*/  BSYNC B3 ;  /* 0x0000000000037941 */ /* 0x000fea0003800000 */
.L_x_41931:
        /* <DEDUP_REMOVED lines=43> */
.L_x_41930:
[----:B------:R-:W-:Y:S05]  /*fea0*/  BSYNC B2 ;  /* 0x0000000000027941 */ /* 0x000fea0003800000 */
.L_x_41929:
        /* <DEDUP_REMOVED lines=9> */
.L_x_41925:
[----:B------:R-:W-:Y:S05]  /*ff40*/  BSYNC B1 ;  /* 0x0000000000017941 */ /* 0x000fea0003800000 */
.L_x_41924:
        /* <DEDUP_REMOVED lines=18> */
.L_x_41936:
[----:B------:R-:W-:-:S07]  /*10070*/  IMAD.MOV.U32 R146, RZ, RZ, R192 ;  /* 0x000000ffff927224 */ /* 0x000fce00078e00c0 */
.L_x_41937:
[----:B------:R-:W-:Y:S05]  /*10080*/  BSYNC B2 ;  /* 0x0000000000027941 */ /* 0x000fea0003800000 */
.L_x_41935:
        /* <DEDUP_REMOVED lines=16> */
.L_x_41941:
[----:B------:R-:W-:Y:S05]  /*10190*/  BSYNC B3 ;  /* 0x0000000000037941 */ /* 0x000fea0003800000 */
.L_x_41940:
        /* <DEDUP_REMOVED lines=42> */
.L_x_41939:
[----:B------:R-:W-:Y:S05]  /*10440*/  BSYNC B2 ;  /* 0x0000000000027941 */ /* 0x000fea0003800000 */
.L_x_41938:
        /* <DEDUP_REMOVED lines=9> */
.L_x_41934:
[----:B------:R-:W-:Y:S05]  /*104e0*/  BSYNC B1 ;  /* 0x0000000000017941 */ /* 0x000fea0003800000 */
.L_x_41933:
        /* <DEDUP_REMOVED lines=18> */
.L_x_41945:
[----:B------:R-:W-:-:S07]  /*10610*/  MOV R147, R192 ;  /* 0x000000c000937202 */ /* 0x000fce0000000f00 */
.L_x_41946:
[----:B------:R-:W-:Y:S05]  /*10620*/  BSYNC B2 ;  /* 0x0000000000027941 */ /* 0x000fea0003800000 */
.L_x_41944:
        /* <DEDUP_REMOVED lines=16> */
.L_x_41950:
[----:B------:R-:W-:Y:S05]  /*10730*/  BSYNC B3 ;  /* 0x0000000000037941 */ /* 0x000fea0003800000 */
.L_x_41949:
        /* <DEDUP_REMOVED lines=42> */
.L_x_41948:
[----:B------:R-:W-:Y:S05]  /*109e0*/  BSYNC B2 ;  /* 0x0000000000027941 */ /* 0x000fea0003800000 */
.L_x_41947:
        /* <DEDUP_REMOVED lines=9> */
.L_x_41943:
[----:B------:R-:W-:Y:S05]  /*10a80*/  BSYNC B1 ;  /* 0x0000000000017941 */ /* 0x000fea0003800000 */
.L_x_41942:
        /* <DEDUP_REMOVED lines=16> */
.L_x_41952:
[----:B------:R-:W-:Y:S05]  /*10b90*/  BSYNC B1 ;  /* 0x0000000000017941 */ /* 0x000fea0003800000 */
.L_x_41951:
[----:B------:R-:W-:Y:S01]  /*10ba0*/  IADD3 R0, R0, 0x20, RZ ;  /* 0x0000002000007810 */ /* 0x000fe20007ffe0ff */
[----:B------:R-:W-:-:S07]  /*10bb0*/  VIADD R159, R159, 0x20 ;  /* 0x000000209f9f7836 */ /* 0x000fce0000000000 */
.L_x_41914:
[----:B------:R-:W-:Y:S05]  /*10bc0*/  BSYNC B0 ;  /* 0x0000000000007941 */ /* 0x000fea0003800000 */
.L_x_41913:
        /* <DEDUP_REMOVED lines=31> */
.L_x_41958:
[----:B------:R-:W-:-:S07]  /*10dc0*/  IMAD.MOV.U32 R148, RZ, RZ, R192 ;  /* 0x000000ffff947224 */ /* 0x000fce00078e00c0 */
.L_x_41959:
[----:B------:R-:W-:Y:S05]  /*10dd0*/  BSYNC B2 ;  /* 0x0000000000027941 */ /* 0x000fea0003800000 */
.L_x_41957:
        /* <DEDUP_REMOVED lines=16> */
.L_x_41963:
[----:B------:R-:W-:Y:S05]  /*10ee0*/  BSYNC B3 ;  /* 0x0000000000037941 */ /* 0x000fea0003800000 */
.L_x_41962:
        /* <DEDUP_REMOVED lines=43> */
.L_x_41961:
[----:B------:R-:W-:Y:S05]  /*111a0*/  BSYNC B2 ;  /* 0x0000000000027941 */ /* 0x000fea0003800000 */
.L_x_41960:
        /* <DEDUP_REMOVED lines=9> */
.L_x_41956:
[----:B------:R-:W-:Y:S05]  /*11240*/  BSYNC B1 ;  /* 0x0000000000017941 */ /* 0x000fea0003800000 */
.L_x_41955:
        /* <DEDUP_REMOVED lines=18> */
.L_x_41967:
[----:B------:R-:W-:-:S07]  /*11370*/  IMAD.MOV.U32 R149, RZ, RZ, R192 ;  /* 0x000000ffff957224 */ /* 0x000fce00078e00c0 */
.L_x_41968:
[----:B------:R-:W-:Y:S05]  /*11380*/  BSYNC B2 ;  /* 0x0000000000027941 */ /* 0x000fea0003800000 */
.L_x_41966:
        /* <DEDUP_REMOVED lines=16> */
.L_x_41972:
[----:B------:R-:W-:Y:S05]  /*11490*/  BSYNC B3 ;  /* 0x0000000000037941 */ /* 0x000fea0003800000 */
.L_x_41971:
        /* <DEDUP_REMOVED lines=43> */
.L_x_41970:
[----:B------:R-:W-:Y:S05]  /*11750*/  BSYNC B2 ;  /* 0x0000000000027941 */ /* 0x000fea0003800000 */
.L_x_41969:
        /* <DEDUP_REMOVED lines=9> */
.L_x_41965:
[----:B------:R-:W-:Y:S05]  /*117f0*/  BSYNC B1 ;  /* 0x0000000000017941 */ /* 0x000fea0003800000 */
.L_x_41964:
        /* <DEDUP_REMOVED lines=18> */
.L_x_41976:
[----:B------:R-:W-:-:S07]  /*11920*/  IMAD.MOV.U32 R150, RZ, RZ, R192 ;  /* 0x000000ffff967224 */ /* 0x000fce00078e00c0 */
.L_x_41977:
[----:B------:R-:W-:Y:S05]  /*11930*/  BSYNC B2 ;  /* 0x0000000000027941 */ /* 0x000fea0003800000 */
.L_x_41975:
        /* <DEDUP_REMOVED lines=16> */
.L_x_41981:
[----:B------:R-:W-:Y:S05]  /*11a40*/  BSYNC B3 ;  /* 0x0000000000037941 */ /* 0x000fea0003800000 */
.L_x_41980:
        /* <DEDUP_REMOVED lines=42> */
.L_x_41979:
[----:B------:R-:W-:Y:S05]  /*11cf0*/  BSYNC B2 ;  /* 0x0000000000027941 */ /* 0x000fea0003800000 */
.L_x_41978:
        /* <DEDUP_REMOVED lines=9> */
.L_x_41974:
[----:B------:R-:W-:Y:S05]  /*11d90*/  BSYNC B1 ;  /* 0x0000000000017941 */ /* 0x000fea0003800000 */
.L_x_41973:
        /* <DEDUP_REMOVED lines=18> */
.L_x_41985:
[----:B------:R-:W-:-:S07]  /*11ec0*/  MOV R151, R192 ;  /* 0x000000c000977202 */ /* 0x000fce0000000f00 */
.L_x_41986:
[----:B------:R-:W-:Y:S05]  /*11ed0*/  BSYNC B2 ;  /* 0x0000000000027941 */ /* 0x000fea0003800000 */
.L_x_41984:
        /* <DEDUP_REMOVED lines=16> */
.L_x_41990:
[----:B------:R-:W-:Y:S05]  /*11fe0*/  BSYNC B3 ;  /* 0x0000000000037941 */ /* 0x000fea0003800000 */
.L_x_41989:
        /* <DEDUP_REMOVED lines=42> */
.L_x_41988:
[----:B------:R-:W-:Y:S05]  /*12290*/  BSYNC B2 ;  /* 0x0000000000027941 */ /* 0x000fea0003800000 */
.L_x_41987:
        /* <DEDUP_REMOVED lines=9> */
.L_x_41983:
[----:B------:R-:W-:Y:S05]  /*12330*/  BSYNC B1 ;  /* 0x0000000000017941 */ /* 0x000fea0003800000 */
.L_x_41982:
        /* <DEDUP_REMOVED lines=16> */
.L_x_41992:
[----:B------:R-:W-:Y:S05]  /*12440*/  BSYNC B1 ;  /* 0x0000000000017941 */ /* 0x000fea0003800000 */
.L_x_41991:
[----:B------:R-:W-:Y:S01]  /*12450*/  IADD3 R0, R0, 0x20, RZ ;  /* 0x0000002000007810 */ /* 0x000fe20007ffe0ff */
[----:B------:R-:W-:-:S07]  /*12460*/  VIADD R159, R159, 0x20 ;  /* 0x000000209f9f7836 */ /* 0x000fce0000000000 */
.L_x_41954:
[----:B------:R-:W-:Y:S05]  /*12470*/  BSYNC B0 ;  /* 0x0000000000007941 */ /* 0x000fea0003800000 */
.L_x_41953:
[----:B------:R-:W-:Y:S01]  /*12480*/  LOP3.LUT P3, RZ, R197, 0x100, RZ, 0xc0, !PT ;  /* 0x00000100c5ff7812 */ /* 0x000fe2000786c0ff */
[----:B------:R-:W-:-:S12]  /*12490*/  BSSY B0, `(.L_x_41993) ;  /* 0x0000185000007945 */ /* 0x000fd80003800000 */
[----:B------:R-:W-:Y:S05]  /*124a0*/  @!P3 BRA `(.L_x_41994) ;  /* 0x00000018000cb947 */ /* 0x000fea0003800000 */
[----:B-1----:R-:W1:Y:S08]  /*124b0*/  LDC.64 R200, c[0x0][0x230] ;  /* 0x00008c00ffc87b82 */ /* 0x002e700000000a00 */
[----:B------:R-:W2:Y:S01]  /*124c0*/  @P2 LDC.64 R154, c[0x0][0x220] ;  /* 0x00008800ff9a2b82 */ /* 0x000ea20000000a00 */
[----:B-1----:R-:W-:-:S04]  /*124d0*/  ISETP.NE.U32.AND P3, PT, R200, RZ, PT ;  /* 0x000000ffc800720c */ /* 0x002fc80003f65070 */
[----:B------:R-:W-:-:S13]  /*124e0*/  ISETP.NE.AND.EX P3, PT, R201, RZ, PT, P3 ;  /* 0x000000ffc900720c */ /* 0x000fda0003f65330 */
[----:B0-----:R-:W0:Y:S01]  /*124f0*/  @P3 LDC.64 R198, c[0x0][0x230] ;  /* 0x00008c00ffc63b82 */ /* 0x001e220000000a00 */
[----:B--2---:R-:W-:-:S05]  /*12500*/  @P2 IMAD.WIDE.U32 R154, R159, 0x10, R154 ;  /* 0x000000109f9a2825 */ /* 0x004fca00078e009a */
        /* <DEDUP_REMOVED lines=22> */
.L_x_41998:
[----:B------:R-:W-:-:S07]  /*12670*/  IMAD.MOV.U32 R152, RZ, RZ, R192 ;  /* 0x000000ffff987224 */ /* 0x000fce00078e00c0 */
.L_x_41999:
[----:B------:R-:W-:Y:S05]  /*12680*/  BSYNC B2 ;  /* 0x0000000000027941 */ /* 0x000fea0003800000 */
.L_x_41997:
        /* <DEDUP_REMOVED lines=16> */
.L_x_42003:
[----:B------:R-:W-:Y:S05]  /*12790*/  BSYNC B3 ;  /* 0x0000000000037941 */ /* 0x000fea0003800000 */
.L_x_42002:
        /* <DEDUP_REMOVED lines=43> */
.L_x_42001:
[----:B------:R-:W-:Y:S05]  /*12a50*/  BSYNC B2 ;  /* 0x0000000000027941 */ /* 0x000fea0003800000 */
.L_x_42000:
        /* <DEDUP_REMOVED lines=9> */
.L_x_41996:
[----:B------:R-:W-:Y:S05]  /*12af0*/  BSYNC B1 ;  /* 0x0000000000017941 */ /* 0x000fea0003800000 */
.L_x_41995:
        /* <DEDUP_REMOVED lines=18> */
.L_x_42007:
[----:B------:R-:W-:-:S07]  /*12c20*/  IMAD.MOV.U32 R153, RZ, RZ, R192 ;  /* 0x000000ffff997224 */ /* 0x000fce00078e00c0 */
.L_x_42008:
[----:B------:R-:W-:Y:S05]  /*12c30*/  BSYNC B2 ;  /* 0x0000000000027941 */ /* 0x000fea0003800000 */
.L_x_42006:
        /* <DEDUP_REMOVED lines=16> */
.L_x_42012:
[----:B------:R-:W-:Y:S05]  /*12d40*/  BSYNC B3 ;  /* 0x0000000000037941 */ /* 0x000fea0003800000 */
.L_x_42011:
        /* <DEDUP_REMOVED lines=43> */
.L_x_42010:
[----:B------:R-:W-:Y:S05]  /*13000*/  BSYNC B2 ;  /* 0x0000000000027941 */ /* 0x000fea0003800000 */
.L_x_42009:
        /* <DEDUP_REMOVED lines=9> */
.L_x_42005:
[----:B------:R-:W-:Y:S05]  /*130a0*/  BSYNC B1 ;  /* 0x0000000000017941 */ /* 0x000fea0003800000 */
.L_x_42004:
        /* <DEDUP_REMOVED lines=18> */
.L_x_42016:
[----:B------:R-:W-:-:S07]  /*131d0*/  IMAD.MOV.U32 R154, RZ, RZ, R192 ;  /* 0x000000ffff9a7224 */ /* 0x000fce00078e00c0 */
.L_x_42017:
[----:B------:R-:W-:Y:S05]  /*131e0*/  BSYNC B2 ;  /* 0x0000000000027941 */ /* 0x000fea0003800000 */
.L_x_42015:
        /* <DEDUP_REMOVED lines=16> */
.L_x_42021:
[----:B------:R-:W-:Y:S05]  /*132f0*/  BSYNC B3 ;  /* 0x0000000000037941 */ /* 0x000fea0003800000 */
.L_x_42020:
        /* <DEDUP_REMOVED lines=42> */
.L_x_42019:
[----:B------:R-:W-:Y:S05]  /*135a0*/  BSYNC B2 ;  /* 0x0000000000027941 */ /* 0x000fea0003800000 */
.L_x_42018:
        /* <DEDUP_REMOVED lines=9> */
.L_x_42014:
[----:B------:R-:W-:Y:S05]  /*13640*/  BSYNC B1 ;  /* 0x0000000000017941 */ /* 0x000fea0003800000 */
.L_x_42013:
        /* <DEDUP_REMOVED lines=18> */
.L_x_42025:
[----:B------:R-:W-:-:S07]  /*13770*/  MOV R155, R192 ;  /* 0x000000c0009b7202 */ /* 0x000fce0000000f00 */
.L_x_42026:
[----:B------:R-:W-:Y:S05]  /*13780*/  BSYNC B2 ;  /* 0x0000000000027941 */ /* 0x000fea0003800000 */
.L_x_42024:
        /* <DEDUP_REMOVED lines=16> */
.L_x_42030:
[----:B------:R-:W-:Y:S05]  /*13890*/  BSYNC B3 ;  /* 0x0000000000037941 */ /* 0x000fea0003800000 */
.L_x_42029:
        /* <DEDUP_REMOVED lines=42> */
.L_x_42028:
[----:B------:R-:W-:Y:S05]  /*13b40*/  BSYNC B2 ;  /* 0x0000000000027941 */ /* 0x000fea0003800000 */
.L_x_42027:
        /* <DEDUP_REMOVED lines=9> */
.L_x_42023:
[----:B------:R-:W-:Y:S05]  /*13be0*/  BSYNC B1 ;  /* 0x0000000000017941 */ /* 0x000fea0003800000 */
.L_x_42022:
        /* <DEDUP_REMOVED lines=15> */
.L_x_41994:
[----:B------:R-:W-:Y:S05]  /*13ce0*/  BSYNC B0 ;  /* 0x0000000000007941 */ /* 0x000fea0003800000 */
.L_x_41993:
        /* <DEDUP_REMOVED lines=12> */
[----:B---3--:R-:W-:Y:S02]  /*13db0*/  FSEL R195, R0, RZ, P1 ;  /* 0x000000ff00c37208 */ /* 0x008fe40000800000 */
        /* <DEDUP_REMOVED lines=66> */
[----:B------:R-:W3:Y:S01]  /*141e0*/  SHFL.BFLY PT, R0, R195, 0x1, 0x1f ;  /* 0x0c201f00c3007f89 */ /* 0x000ee200000e0000 */
[----:B------:R-:W-:Y:S02]  /*141f0*/  P2R R204, PR, RZ, 0x20 ;  /* 0x00000020ffcc7803 */ /* 0x000fe40000000000 */
[C---:B------:R-:W-:Y:S02]  /*14200*/  LOP3.LUT P5, RZ, R197.reuse, 0x40, RZ, 0xc0, !PT ;  /* 0x00000040c5ff7812 */ /* 0x040fe400078ac0ff */
[----:B------:R-:W-:Y:S02]  /*14210*/  P2R R202, PR, RZ, 0x1 ;  /* 0x00000001ffca7803 */ /* 0x000fe40000000000 */
[C---:B------:R-:W-:Y:S02]  /*14220*/  LOP3.LUT P0, RZ, R197.reuse, 0x20, RZ, 0xc0, !PT ;  /* 0x00000020c5ff7812 */ /* 0x040fe4000780c0ff */
[----:B------:R-:W-:Y:S02]  /*14230*/  LOP3.LUT P6, RZ, R197, 0x10, RZ, 0xc0, !PT ;  /* 0x00000010c5ff7812 */ /* 0x000fe400078cc0ff */
[----:B------:R-:W-:-:S02]  /*14240*/  P2R R205, PR, RZ, 0x10 ;  /* 0x00000010ffcd7803 */ /* 0x000fc40000000000 */
[----:B------:R-:W-:Y:S01]  /*14250*/  LOP3.LUT P4, RZ, R197, 0x8, RZ, 0xc0, !PT ;  /* 0x00000008c5ff7812 */ /* 0x000fe2000788c0ff */
[----:B---3--:R-:W-:-:S05]  /*14260*/  FADD.FTZ R196, R195, R0 ;  /* 0x00000000c3c47221 */ /* 0x008fca0000010000 */
[----:B------:R-:W0:Y:S02]  /*14270*/  SHFL.BFLY PT, R159, R196, 0x2, 0x1f ;  /* 0x0c401f00c49f7f89 */ /* 0x000e2400000e0000 */
[----:B012---:R-:W-:-:S05]  /*14280*/  FADD.FTZ R198, R196, R159 ;  /* 0x0000009fc4c67221 */ /* 0x007fca0000010000 */
        /* <DEDUP_REMOVED lines=15> */
[----:B------:R-:W-:-:S04]  /*14380*/  FFMA.FTZ R0, R201, R201, R0 ;  /* 0x000000c9c9007223 */ /* 0x000fc80000010000 */
        /* <DEDUP_REMOVED lines=104> */
.L_x_42068:
        /* <DEDUP_REMOVED lines=43> */
.L_x_42035:
[----:B------:R-:W-:Y:S05]  /*14cc0*/  BSYNC B1 ;  /* 0x0000000000017941 */ /* 0x000fea0003800000 */
.L_x_42034:
        /* <DEDUP_REMOVED lines=20> */
.L_x_42037:
[----:B------:R-:W-:Y:S05]  /*14e10*/  BSYNC B1 ;  /* 0x0000000000017941 */ /* 0x000fea0003800000 */
.L_x_42036:
        /* <DEDUP_REMOVED lines=20> */
.L_x_42039:
[----:B------:R-:W-:Y:S05]  /*14f60*/  BSYNC B1 ;  /* 0x0000000000017941 */ /* 0x000fea0003800000 */
.L_x_42038:
        /* <DEDUP_REMOVED lines=20> */
.L_x_42041:
[----:B------:R-:W-:Y:S05]  /*150b0*/  BSYNC B1 ;  /* 0x0000000000017941 */ /* 0x000fea0003800000 */
.L_x_42040:
        /* <DEDUP_REMOVED lines=20> */
.L_x_42043:
[----:B------:R-:W-:Y:S05]  /*15200*/  BSYNC B1 ;  /* 0x0000000000017941 */ /* 0x000fea0003800000 */
.L_x_42042:
        /* <DEDUP_REMOVED lines=20> */
.L_x_42045:
[----:B------:R-:W-:Y:S05]  /*15350*/  BSYNC B1 ;  /* 0x0000000000017941 */ /* 0x000fea0003800000 */
.L_x_42044:
        /* <DEDUP_REMOVED lines=20> */
.L_x_42047:
[----:B------:R-:W-:Y:S05]  /*154a0*/  BSYNC B1 ;  /* 0x0000000000017941 */ /* 0x000fea0003800000 */
.L_x_42046:
        /* <DEDUP_REMOVED lines=20> */
.L_x_42049:
[----:B------:R-:W-:Y:S05]  /*155f0*/  BSYNC B1 ;  /* 0x0000000000017941 */ /* 0x000fea0003800000 */
.L_x_42048:
        /* <DEDUP_REMOVED lines=20> */
.L_x_42051:
[----:B------:R-:W-:Y:S05]  /*15740*/  BSYNC B1 ;  /* 0x0000000000017941 */ /* 0x000fea0003800000 */
.L_x_42050:
        /* <DEDUP_REMOVED lines=20> */
.L_x_42053:
[----:B------:R-:W-:Y:S05]  /*15890*/  BSYNC B1 ;  /* 0x0000000000017941 */ /* 0x000fea0003800000 */
.L_x_42052:
        /* <DEDUP_REMOVED lines=20> */
.L_x_42055:
[----:B------:R-:W-:Y:S05]  /*159e0*/  BSYNC B1 ;  /* 0x0000000000017941 */ /* 0x000fea0003800000 */
.L_x_42054:
        /* <DEDUP_REMOVED lines=18> */
.L_x_42033:
[----:B------:R-:W-:Y:S05]  /*15b10*/  BSYNC B0 ;  /* 0x0000000000007941 */ /* 0x000fea0003800000 */
.L_x_42032:
[----:B0123--:R-:W0:Y:S02]  /*15b20*/  LDC.64 R156, c[0x0][0x210] ;  /* 0x00008400ff9c7b82 */ /* 0x00fe240000000a00 */
[----:B0-----:R-:W-:-:S04]  /*15b30*/  LEA R182, R156, R182, 0x2 ;  /* 0x000000b69cb67211 */ /* 0x001fc800078e10ff */
[----:B------:R-:W-:-:S13]  /*15b40*/  ISETP.GE.AND P2, PT, R182, R157, PT ;  /* 0x0000009db600720c */ /* 0x000fda0003f46270 */
[----:B------:R-:W-:Y:S05]  /*15b50*/  @!P2 BRA `(.L_x_42056) ;  /* 0xfffffeb80018a947 */ /* 0x000fea000383ffff */
[----:B------:R-:W-:Y:S05]  /*15b60*/  EXIT ;  /* 0x000000000000794d */ /* 0x000fea0003800000 */
.L_x_42031:
[----:B------:R-:W-:Y:S01]  /*15b70*/  HFMA2.MMA R206, -RZ, RZ, 0, 5.9604644775390625e-08 ;  /* 0x00000001ffce7435 */ /* 0x000fe200000001ff */
[----:B------:R-:W-:Y:S01]  /*15b80*/  BSSY B0, `(.L_x_42057) ;  /* 0x0000007000007945 */ /* 0x000fe20003800000 */
[----:B------:R-:W-:Y:S01]  /*15b90*/  IMAD.MOV.U32 R207, RZ, RZ, R195 ;  /* 0x000000ffffcf7224 */ /* 0x000fe200078e00c3 */
[----:B------:R-:W-:Y:S01]  /*15ba0*/  MOV R204, 0xffffffff ;  /* 0xffffffff00cc7802 */ /* 0x000fe20000000f00 */
[----:B------:R-:W-:-:S07]  /*15bb0*/  IMAD.MOV.U32 R209, RZ, RZ, 0x1f ;  /* 0x0000001fffd17424 */ /* 0x000fce00078e00ff */
[----:B012-45:R-:W-:Y:S05]  /*15bc0*/  WARPSYNC.COLLECTIVE R204, `(.L_x_42058) ;  /* 0x00000000cc087348 */ /* 0x037fea0003c00000 */
[----:B------:R3:W0:Y:S02]  /*15bd0*/  SHFL.BFLY P6, R205, R207, R206, R209 ;  /* 0x0c0000cecfcd7389 */ /* 0x00062400000c00d1 */
[----:B012345:R-:W-:Y:S01]  /*15be0*/  ENDCOLLECTIVE ;  /* 0x000000000000791b */ /* 0x03ffe20003800000 */
.L_x_42058:
[----:B------:R-:W-:Y:S05]  /*15bf0*/  BSYNC B0 ;  /* 0x0000000000007941 */ /* 0x000fea0003800000 */
.L_x_42057:
        /* <DEDUP_REMOVED lines=14> */
.L_x_42059:
        /* <DEDUP_REMOVED lines=8> */
.L_x_42060:
        /* <DEDUP_REMOVED lines=8> */
.L_x_42061:
[----:B------:R-:W-:Y:S01]  /*15de0*/  HFMA2.MMA R206, -RZ, RZ, 0, 9.5367431640625e-07 ;  /* 0x00000010ffce7435 */ /* 0x000fe200000001ff */
[----:B------:R-:W-:-:S05]  /*15df0*/  MOV R0, R205 ;  /* 0x000000cd00007202 */ /* 0x000fca0000000f00 */
[----:B------:R-:W-:-:S04]  /*15e00*/  FADD.FTZ R200, R199, R0 ;  /* 0x00000000c7c87221 */ /* 0x000fc80000010000 */
[----:B------:R-:W-:-:S07]  /*15e10*/  IMAD.MOV.U32 R207, RZ, RZ, R200 ;  /* 0x000000ffffcf7224 */ /* 0x000fce00078e00c8 */
[----:B------:R-:W-:Y:S05]  /*15e20*/  WARPSYNC.COLLECTIVE R204, `(.L_x_42062) ;  /* 0x00000000cc087348 */ /* 0x000fea0003c00000 */
[----:B------:R0:W1:Y:S02]  /*15e30*/  SHFL.BFLY P6, R205, R207, R206, R209 ;  /* 0x0c0000cecfcd7389 */ /* 0x00006400000c00d1 */
[----:B01----:R-:W-:Y:S01]  /*15e40*/  ENDCOLLECTIVE ;  /* 0x000000000000791b */ /* 0x003fe20003800000 */
.L_x_42062:
        /* <DEDUP_REMOVED lines=112> */
.L_x_42063:
[----:B------:R-:W-:Y:S01]  /*16550*/  HFMA2.MMA R206, -RZ, RZ, 0, 1.1920928955078125e-07 ;  /* 0x00000002ffce7435 */ /* 0x000fe200000001ff */
[----:B------:R-:W-:-:S05]  /*16560*/  MOV R199, R205 ;  /* 0x000000cd00c77202 */ /* 0x000fca0000000f00 */
[----:B------:R-:W-:-:S04]  /*16570*/  FADD.FTZ R199, R0, R199 ;  /* 0x000000c700c77221 */ /* 0x000fc80000010000 */
[----:B------:R-:W-:-:S07]  /*16580*/  IMAD.MOV.U32 R207, RZ, RZ, R199 ;  /* 0x000000ffffcf7224 */ /* 0x000fce00078e00c7 */
[----:B------:R-:W-:Y:S05]  /*16590*/  WARPSYNC.COLLECTIVE R204, `(.L_x_42064) ;  /* 0x00000000cc087348 */ /* 0x000fea0003c00000 */
[----:B------:R0:W1:Y:S02]  /*165a0*/  SHFL.BFLY P6, R205, R207, R206, R209 ;  /* 0x0c0000cecfcd7389 */ /* 0x00006400000c00d1 */
[----:B01----:R-:W-:Y:S01]  /*165b0*/  ENDCOLLECTIVE ;  /* 0x000000000000791b */ /* 0x003fe20003800000 */
.L_x_42064:
[----:B------:R-:W-:Y:S02]  /*165c0*/  IMAD.MOV.U32 R206, RZ, RZ, 0x4 ;  /* 0x00000004ffce7424 */ /* 0x000fe400078e00ff */
[----:B------:R-:W-:-:S04]  /*165d0*/  IMAD.MOV.U32 R196, RZ, RZ, R205 ;  /* 0x000000ffffc47224 */ /* 0x000fc800078e00cd */
[----:B------:R-:W-:-:S05]  /*165e0*/  FADD.FTZ R196, R199, R196 ;  /* 0x000000c4c7c47221 */ /* 0x000fca0000010000 */
[----:B------:R-:W-:-:S07]  /*165f0*/  MOV R207, R196 ;  /* 0x000000c400cf7202 */ /* 0x000fce0000000f00 */
[----:B------:R-:W-:Y:S05]  /*16600*/  WARPSYNC.COLLECTIVE R204, `(.L_x_42065) ;  /* 0x00000000cc087348 */ /* 0x000fea0003c00000 */
[----:B------:R0:W1:Y:S02]  /*16610*/  SHFL.BFLY P6, R205, R207, R206, R209 ;  /* 0x0c0000cecfcd7389 */ /* 0x00006400000c00d1 */
[----:B01----:R-:W-:Y:S01]  /*16620*/  ENDCOLLECTIVE ;  /* 0x000000000000791b */ /* 0x003fe20003800000 */
.L_x_42065:
[----:B------:R-:W-:Y:S01]  /*16630*/  HFMA2.MMA R206, -RZ, RZ, 0, 4.76837158203125e-07 ;  /* 0x00000008ffce7435 */ /* 0x000fe200000001ff */
[----:B------:R-:W-:-:S05]  /*16640*/  MOV R201, R205 ;  /* 0x000000cd00c97202 */ /* 0x000fca0000000f00 */
[----:B------:R-:W-:-:S04]  /*16650*/  FADD.FTZ R201, R196, R201 ;  /* 0x000000c9c4c97221 */ /* 0x000fc80000010000 */
[----:B------:R-:W-:-:S07]  /*16660*/  IMAD.MOV.U32 R207, RZ, RZ, R201 ;  /* 0x000000ffffcf7224 */ /* 0x000fce00078e00c9 */
[----:B------:R-:W-:Y:S05]  /*16670*/  WARPSYNC.COLLECTIVE R204, `(.L_x_42066) ;  /* 0x00000000cc087348 */ /* 0x000fea0003c00000 */
[----:B------:R0:W1:Y:S02]  /*16680*/  SHFL.BFLY P6, R205, R207, R206, R209 ;  /* 0x0c0000cecfcd7389 */ /* 0x00006400000c00d1 */
[----:B01----:R-:W-:Y:S01]  /*16690*/  ENDCOLLECTIVE ;  /* 0x000000000000791b */ /* 0x003fe20003800000 */
.L_x_42066:
[----:B------:R-:W-:Y:S02]  /*166a0*/  IMAD.MOV.U32 R206, RZ, RZ, 0x10 ;  /* 0x00000010ffce7424 */ /* 0x000fe400078e00ff */
[----:B------:R-:W-:-:S04]  /*166b0*/  IMAD.MOV.U32 R198, RZ, RZ, R205 ;  /* 0x000000ffffc67224 */ /* 0x000fc800078e00cd */
[----:B------:R-:W-:-:S05]  /*166c0*/  FADD.FTZ R202, R201, R198 ;  /* 0x000000c6c9ca7221 */ /* 0x000fca0000010000 */
[----:B------:R-:W-:-:S07]  /*166d0*/  MOV R207, R202 ;  /* 0x000000ca00cf7202 */ /* 0x000fce0000000f00 */
[----:B------:R-:W-:Y:S05]  /*166e0*/  WARPSYNC.COLLECTIVE R204, `(.L_x_42067) ;  /* 0x00000000cc087348 */ /* 0x000fea0003c00000 */
[----:B------:R0:W1:Y:S02]  /*166f0*/  SHFL.BFLY P6, R205, R207, R206, R209 ;  /* 0x0c0000cecfcd7389 */ /* 0x00006400000c00d1 */
[----:B01----:R-:W-:Y:S01]  /*16700*/  ENDCOLLECTIVE ;  /* 0x000000000000791b */ /* 0x003fe20003800000 */
.L_x_42067:
[----:B------:R-:W-:Y:S01]  /*16710*/  MOV R203, R205 ;  /* 0x000000cd00cb7202 */ /* 0x000fe20000000f00 */
[----:B------:R-:W-:Y:S06]  /*16720*/  BRA `(.L_x_42068) ;  /* 0xffffffe000b87947 */ /* 0x000fec000383ffff */
.L_x_42069:
        /* <DEDUP_REMOVED lines=13> */
.L_x_44489:


//--------------------- .text._ZN10layer_norm13ln_fwd_kernelINS_13Kernel_traitsIfffffjLj1536ELj1ELj4ELj1ELj16ENS_18Kernel_traits_baseILj1536EfffffjLj128EEEEELb1ELb0ELb1ELb1EEEvNS_9FwdParamsE --------------------------
	.section	.text._ZN10layer_norm13ln_fwd_kernelINS_13Kernel_traitsIfffffjLj1536ELj1ELj4ELj1ELj16ENS_18Kernel_traits_baseILj1536EfffffjLj128EEEEELb1ELb0ELb1ELb1EEEvNS_9FwdParamsE,"ax",@progbits
	.align	128
        .global         _ZN10layer_norm13ln_fwd_kernelINS_13Kernel_traitsIfffffjLj1536ELj1ELj4ELj1ELj16ENS_18Kernel_traits_baseILj1536EfffffjLj128EEEEELb1ELb0ELb1ELb1EEEvNS_9FwdParamsE
        .type           _ZN10layer_norm13ln_fwd_kernelINS_13Kernel_traitsIfffffjLj1536ELj1ELj4ELj1ELj16ENS_18Kernel_traits_baseILj1536EfffffjLj128EEEEELb1ELb0ELb1ELb1EEEvNS_9FwdParamsE,@function
        .size           _ZN10layer_norm13ln_fwd_kernelINS_13Kernel_traitsIfffffjLj1536ELj1ELj4ELj1ELj16ENS_18Kernel_traits_baseILj1536EfffffjLj128EEEEELb1ELb0ELb1ELb1EEEvNS_9FwdParamsE,(.L_x_44490 - _ZN10layer_norm13ln_fwd_kernelINS_13Kernel_traitsIfffffjLj1536ELj1ELj4ELj1ELj16ENS_18Kernel_traits_baseILj1536EfffffjLj128EEEEELb1ELb0ELb1ELb1EEEvNS_9FwdParamsE)
        .other          _ZN10layer_norm13ln_fwd_kernelINS_13Kernel_traitsIfffffjLj1536ELj1ELj4ELj1ELj16ENS_18Kernel_traits_baseILj1536EfffffjLj128EEEEELb1ELb0ELb1ELb1EEEvNS_9FwdParamsE,@"STO_CUDA_ENTRY STV_DEFAULT"
_ZN10layer_norm13ln_fwd_kernelINS_13Kernel_traitsIfffffjLj1536ELj1ELj4ELj1ELj16ENS_18Kernel_traits_baseILj1536EfffffjLj128EEEEELb1ELb0ELb1ELb1EEEvNS_9FwdParamsE:
.text._ZN10layer_norm13ln_fwd_kernelINS_13Kernel_traitsIfffffjLj1536ELj1ELj4ELj1ELj16ENS_18Kernel_traits_baseILj1536EfffffjLj128EEEEELb1ELb0ELb1ELb1EEEvNS_9FwdParamsE:
        /* <DEDUP_REMOVED lines=99> */
[C---:B------:R-:W-:Y:S01]  /*0630*/  IADD3 R169, R3.reuse, 0x646e171e, RZ ;  /* 0x646e171e03a97810 */ /* 0x040fe20007ffe0ff */
[----:B------:R-:W-:Y:S01]  /*0640*/  ULDC UR7, c[0x0][0x2d8] ;  /* 0x0000b60000077ab9 */ /* 0x000fe20000000800 */
[----:B------:R-:W-:Y:S01]  /*0650*/  IADD3 R172, R2, -0xe443238, RZ ;  /* 0xf1bbcdc802ac7810 */ /* 0x000fe20007ffe0ff */
[----:B0-----:R-:W-:Y:S01]  /*0660*/  IMAD.WIDE.U32 R102, R0, -0x2daee0ad, RZ ;  /* 0xd2511f5300667825 */ /* 0x001fe200078e00ff */
[----:B------:R-:W-:Y:S01]  /*0670*/  IADD3 R175, R2, -0x700cb87f, RZ ;  /* 0x8ff3478102af7810 */ /* 0x000fe20007ffe0ff */
        /* <DEDUP_REMOVED lines=51> */
.L_x_42529:
        /* <DEDUP_REMOVED lines=15> */
[----:B-1----:R-:W-:-:S05]  /*0aa0*/  @P0 IMAD.WIDE.U32 R114, R153, 0x10, R114 ;  /* 0x0000001099720825 */ /* 0x002fca00078e0072 */
[----:B------:R-:W2:Y:S01]  /*0ab0*/  @P0 LDG.E.128 R100, desc[UR4][R114.64] ;  /* 0x0000000472640981 */ /* 0x000ea2000c1e1d00 */
[----:B----4-:R-:W-:-:S13]  /*0ac0*/  ISETP.GE.AND P3, PT, R108, 0x1, PT ;  /* 0x000000016c00780c */ /* 0x010fda0003f66270 */
[----:B------:R-:W-:Y:S01]  /*0ad0*/  @P3 VIADD R117, R108, 0xffffffff ;  /* 0xffffffff6c753836 */ /* 0x000fe20000000000 */
[----:B------:R-:W1:Y:S01]  /*0ae0*/  @P3 LDC.64 R112, c[0x0][0x220] ;  /* 0x00008800ff703b82 */ /* 0x000e620000000a00 */
[----:B------:R-:W-:Y:S02]  /*0af0*/  @P3 LOP3.LUT R182, R156, 0x1f, RZ, 0xc0, !PT ;  /* 0x0000001f9cb63812 */ /* 0x000fe400078ec0ff */
[----:B------:R-:W-:-:S05]  /*0b00*/  @P3 IMAD R117, R117, R196, RZ ;  /* 0x000000c475753224 */ /* 0x000fca00078e02ff */
[----:B------:R-:W-:-:S04]  /*0b10*/  @P3 SHF.R.S32.HI R0, RZ, 0x1f, R117 ;  /* 0x0000001fff003819 */ /* 0x000fc80000011475 */
[----:B------:R-:W-:Y:S01]  /*0b20*/  @P3 LEA.HI R117, R0, R117, RZ, 0x2 ;  /* 0x0000007500753211 */ /* 0x000fe200078f10ff */
[----:B------:R-:W-:-:S06]  /*0b30*/  HFMA2.MMA R0, -RZ, RZ, 0, 0 ;  /* 0x00000000ff007435 */ /* 0x000fcc00000001ff */
        /* <DEDUP_REMOVED lines=23> */
.L_x_42073:
[----:B------:R-:W-:-:S07]  /*0cb0*/  MOV R117, R186 ;  /* 0x000000ba00757202 */ /* 0x000fce0000000f00 */
.L_x_42074:
[----:B------:R-:W-:Y:S05]  /*0cc0*/  BSYNC B1 ;  /* 0x0000000000017941 */ /* 0x000fea0003800000 */
.L_x_42072:
        /* <DEDUP_REMOVED lines=16> */
.L_x_42078:
[----:B------:R-:W-:Y:S05]  /*0dd0*/  BSYNC B2 ;  /* 0x0000000000027941 */ /* 0x000fea0003800000 */
.L_x_42077:
        /* <DEDUP_REMOVED lines=43> */
.L_x_42076:
[----:B------:R-:W-:Y:S05]  /*1090*/  BSYNC B1 ;  /* 0x0000000000017941 */ /* 0x000fea0003800000 */
.L_x_42075:
        /* <DEDUP_REMOVED lines=9> */
.L_x_42071:
[----:B------:R-:W-:Y:S05]  /*1130*/  BSYNC B0 ;  /* 0x0000000000007941 */ /* 0x000fea0003800000 */
.L_x_42070:
        /* <DEDUP_REMOVED lines=18> */
.L_x_42082:
[----:B------:R-:W-:-:S07]  /*1260*/  MOV R109, R186 ;  /* 0x000000ba006d7202 */ /* 0x000fce0000000f00 */
.L_x_42083:
[----:B------:R-:W-:Y:S05]  /*1270*/  BSYNC B1 ;  /* 0x0000000000017941 */ /* 0x000fea0003800000 */
.L_x_42081:
        /* <DEDUP_REMOVED lines=16> */
.L_x_42087:
[----:B------:R-:W-:Y:S05]  /*1380*/  BSYNC B2 ;  /* 0x0000000000027941 */ /* 0x000fea0003800000 */
.L_x_42086:
        /* <DEDUP_REMOVED lines=43> */
.L_x_42085:
[----:B------:R-:W-:Y:S05]  /*1640*/  BSYNC B1 ;  /* 0x0000000000017941 */ /* 0x000fea0003800000 */
.L_x_42084:
        /* <DEDUP_REMOVED lines=9> */
.L_x_42080:
[----:B------:R-:W-:Y:S05]  /*16e0*/  BSYNC B0 ;  /* 0x0000000000007941 */ /* 0x000fea0003800000 */
.L_x_42079:
        /* <DEDUP_REMOVED lines=18> */
.L_x_42091:
[----:B------:R-:W-:-:S07]  /*1810*/  MOV R118, R186 ;  /* 0x000000ba00767202 */ /* 0x000fce0000000f00 */
.L_x_42092:
[----:B------:R-:W-:Y:S05]  /*1820*/  BSYNC B1 ;  /* 0x0000000000017941 */ /* 0x000fea0003800000 */
.L_x_42090:
        /* <DEDUP_REMOVED lines=16> */
.L_x_42096:
[----:B------:R-:W-:Y:S05]  /*1930*/  BSYNC B2 ;  /* 0x0000000000027941 */ /* 0x000fea0003800000 */
.L_x_42095:
        /* <DEDUP_REMOVED lines=44> */
.L_x_42094:
[----:B------:R-:W-:Y:S05]  /*1c00*/  BSYNC B1 ;  /* 0x0000000000017941 */ /* 0x000fea0003800000 */
.L_x_42093:
        /* <DEDUP_REMOVED lines=9> */
.L_x_42089:
[----:B------:R-:W-:Y:S05]  /*1ca0*/  BSYNC B0 ;  /* 0x0000000000007941 */ /* 0x000fea0003800000 */
.L_x_42088:
        /* <DEDUP_REMOVED lines=18> */
.L_x_42100:
[----:B------:R-:W-:-:S07]  /*1dd0*/  IMAD.MOV.U32 R111, RZ, RZ, R186 ;  /* 0x000000ffff6f7224 */ /* 0x000fce00078e00ba */
.L_x_42101:
[----:B------:R-:W-:Y:S05]  /*1de0*/  BSYNC B1 ;  /* 0x0000000000017941 */ /* 0x000fea0003800000 */
.L_x_42099:
        /* <DEDUP_REMOVED lines=16> */
.L_x_42105:
[----:B------:R-:W-:Y:S05]  /*1ef0*/  BSYNC B2 ;  /* 0x0000000000027941 */ /* 0x000fea0003800000 */
.L_x_42104:
        /* <DEDUP_REMOVED lines=44> */
.L_x_42103:
[----:B------:R-:W-:Y:S05]  /*21c0*/  BSYNC B1 ;  /* 0x0000000000017941 */ /* 0x000fea0003800000 */
.L_x_42102:
        /* <DEDUP_REMOVED lines=9> */
.L_x_42098:
[----:B------:R-:W-:Y:S05]  /*2260*/  BSYNC B0 ;  /* 0x0000000000007941 */ /* 0x000fea0003800000 */
.L_x_42097:
        /* <DEDUP_REMOVED lines=10> */
[----:B0-----:R-:W0:Y:S01]  /*2310*/  LDC.64 R112, c[0x0][0x240] ;  /* 0x00009000ff707b82 */ /* 0x001e220000000a00 */
        /* <DEDUP_REMOVED lines=10> */
.L_x_42107:
[----:B------:R-:W-:Y:S05]  /*23c0*/  BSYNC B0 ;  /* 0x0000000000007941 */ /* 0x000fea0003800000 */
.L_x_42106:
[----:B--2---:R-:W-:Y:S01]  /*23d0*/  @P3 IMAD.WIDE.U32 R114, R116, 0x10, R114 ;  /* 0x0000001074723825 */ /* 0x004fe200078e0072 */
[----:B------:R-:W0:Y:S04]  /*23e0*/  @P0 LDG.E.128 R100, desc[UR4][R118.64] ;  /* 0x0000000476640981 */ /* 0x000e28000c1e1d00 */
[----:B-----5:R2:W5:Y:S01]  /*23f0*/  @P3 LDG.E.128 R104, desc[UR4][R114.64] ;  /* 0x0000000472683981 */ /* 0x020562000c1e1d00 */
[----:B------:R-:W-:Y:S01]  /*2400*/  @!P4 ISETP.NE.U32.AND P1, PT, R192, RZ, PT ;  /* 0x000000ffc000c20c */ /* 0x000fe20003f25070 */
[----:B------:R-:W-:Y:S01]  /*2410*/  BSSY B0, `(.L_x_42108) ;  /* 0x0000059000007945 */ /* 0x000fe20003800000 */
[----:B-1----:R-:W-:Y:S02]  /*2420*/  @!P4 IMAD.MOV.U32 R121, RZ, RZ, R120 ;  /* 0x000000ffff79c224 */ /* 0x002fe400078e0078 */
[----:B------:R-:W-:-:S04]  /*2430*/  @!P4 ISETP.NE.AND.EX P1, PT, R193, RZ, PT, P1 ;  /* 0x000000ffc100c20c */ /* 0x000fc80003f25310 */
[----:B0-----:R-:W-:Y:S01]  /*2440*/  @!P4 FSEL R112, R100, RZ, P1 ;  /* 0x000000ff6470c208 */ /* 0x001fe20000800000 */
        /* <DEDUP_REMOVED lines=13> */
.L_x_42111:
[----:B------:R-:W-:-:S07]  /*2520*/  MOV R122, R186 ;  /* 0x000000ba007a7202 */ /* 0x000fce0000000f00 */
.L_x_42112:
[----:B------:R-:W-:Y:S05]  /*2530*/  BSYNC B1 ;  /* 0x0000000000017941 */ /* 0x000fea0003800000 */
.L_x_42110:
        /* <DEDUP_REMOVED lines=16> */
.L_x_42116:
[----:B------:R-:W-:Y:S05]  /*2640*/  BSYNC B2 ;  /* 0x0000000000027941 */ /* 0x000fea0003800000 */
.L_x_42115:
        /* <DEDUP_REMOVED lines=43> */
.L_x_42114:
[----:B------:R-:W-:Y:S05]  /*2900*/  BSYNC B1 ;  /* 0x0000000000017941 */ /* 0x000fea0003800000 */
.L_x_42113:
        /* <DEDUP_REMOVED lines=9> */
.L_x_42109:
[----:B------:R-:W-:Y:S05]  /*29a0*/  BSYNC B0 ;  /* 0x0000000000007941 */ /* 0x000fea0003800000 */
.L_x_42108:
        /* <DEDUP_REMOVED lines=18> */
.L_x_42120:
[----:B------:R-:W-:-:S07]  /*2ad0*/  MOV R113, R186 ;  /* 0x000000ba00717202 */ /* 0x000fce0000000f00 */
.L_x_42121:
[----:B------:R-:W-:Y:S05]  /*2ae0*/  BSYNC B1 ;  /* 0x0000000000017941 */ /* 0x000fea0003800000 */
.L_x_42119:
        /* <DEDUP_REMOVED lines=16> */
.L_x_42125:
[----:B------:R-:W-:Y:S05]  /*2bf0*/  BSYNC B2 ;  /* 0x0000000000027941 */ /* 0x000fea0003800000 */
.L_x_42124:
        /* <DEDUP_REMOVED lines=43> */
.L_x_42123:
[----:B------:R-:W-:Y:S05]  /*2eb0*/  BSYNC B1 ;  /* 0x0000000000017941 */ /* 0x000fea0003800000 */
.L_x_42122:
        /* <DEDUP_REMOVED lines=9> */
.L_x_42118:
[----:B------:R-:W-:Y:S05]  /*2f50*/  BSYNC B0 ;  /* 0x0000000000007941 */ /* 0x000fea0003800000 */
.L_x_42117:
        /* <DEDUP_REMOVED lines=18> */
.L_x_42129:
[----:B------:R-:W-:-:S07]  /*3080*/  MOV R124, R186 ;  /* 0x000000ba007c7202 */ /* 0x000fce0000000f00 */
.L_x_42130:
[----:B------:R-:W-:Y:S05]  /*3090*/  BSYNC B1 ;  /* 0x0000000000017941 */ /* 0x000fea0003800000 */
.L_x_42128:
        /* <DEDUP_REMOVED lines=16> */
.L_x_42134:
[----:B------:R-:W-:Y:S05]  /*31a0*/  BSYNC B2 ;  /* 0x0000000000027941 */ /* 0x000fea0003800000 */
.L_x_42133:
        /* <DEDUP_REMOVED lines=44> */
.L_x_42132:
[----:B------:R-:W-:Y:S05]  /*3470*/  BSYNC B1 ;  /* 0x0000000000017941 */ /* 0x000fea0003800000 */
.L_x_42131:
        /* <DEDUP_REMOVED lines=9> */
.L_x_42127:
[----:B------:R-:W-:Y:S05]  /*3510*/  BSYNC B0 ;  /* 0x0000000000007941 */ /* 0x000fea0003800000 */
.L_x_42126:
        /* <DEDUP_REMOVED lines=18> */
.L_x_42138:
[----:B------:R-:W-:-:S07]  /*3640*/  IMAD.MOV.U32 R115, RZ, RZ, R186 ;  /* 0x000000ffff737224 */ /* 0x000fce00078e00ba */
.L_x_42139:
[----:B------:R-:W-:Y:S05]  /*3650*/  BSYNC B1 ;  /* 0x0000000000017941 */ /* 0x000fea0003800000 */
.L_x_42137:
        /* <DEDUP_REMOVED lines=16> */
.L_x_42143:
[----:B------:R-:W-:Y:S05]  /*3760*/  BSYNC B2 ;  /* 0x0000000000027941 */ /* 0x000fea0003800000 */
.L_x_42142:
        /* <DEDUP_REMOVED lines=44> */
.L_x_42141:
[----:B------:R-:W-:Y:S05]  /*3a30*/  BSYNC B1 ;  /* 0x0000000000017941 */ /* 0x000fea0003800000 */
.L_x_42140:
        /* <DEDUP_REMOVED lines=9> */
.L_x_42136:
[----:B------:R-:W-:Y:S05]  /*3ad0*/  BSYNC B0 ;  /* 0x0000000000007941 */ /* 0x000fea0003800000 */
.L_x_42135:
        /* <DEDUP_REMOVED lines=13> */
[----:B------:R-:W-:Y:S02]  /*3bb0*/  LOP3.LUT R128, R127, 0xff0000, RZ, 0xc0, !PT ;  /* 0x00ff00007f807812 */ /* 0x000fe400078ec0ff */
[----:B------:R-:W-:Y:S02]  /*3bc0*/  LOP3.LUT R127, R185, 0xff, RZ, 0xc0, !PT ;  /* 0x000000ffb97f7812 */ /* 0x000fe400078ec0ff */
[----:B------:R-:W-:-:S05]  /*3bd0*/  LEA R117, R117, R128, 0x18 ;  /* 0x0000008075757211 */ /* 0x000fca00078ec0ff */
[----:B------:R-:W-:-:S05]  /*3be0*/  IMAD R130, R130, 0x100, R117 ;  /* 0x0000010082827824 */ /* 0x000fca00078e0275 */
[----:B------:R-:W-:Y:S01]  /*3bf0*/  IADD3 R127, R130, R127, RZ ;  /* 0x0000007f827f7210 */ /* 0x000fe20007ffe0ff */
[----:B0-----:R-:W-:-:S05]  /*3c00*/  IMAD.WIDE.U32 R116, R116, 0x4, R118 ;  /* 0x0000000474747825 */ /* 0x001fca00078e0076 */
[----:B------:R0:W-:Y:S02]  /*3c10*/  STG.E desc[UR4][R116.64], R127 ;  /* 0x0000007f74007986 */ /* 0x0001e4000c101904 */
.L_x_42145:
[----:B------:R-:W-:Y:S05]  /*3c20*/  BSYNC B0 ;  /* 0x0000000000007941 */ /* 0x000fea0003800000 */
.L_x_42144:
        /* <DEDUP_REMOVED lines=21> */
.L_x_42149:
[----:B------:R-:W-:-:S07]  /*3d80*/  MOV R127, R186 ;  /* 0x000000ba007f7202 */ /* 0x000fce0000000f00 */
.L_x_42150:
[----:B------:R-:W-:Y:S05]  /*3d90*/  BSYNC B1 ;  /* 0x0000000000017941 */ /* 0x000fea0003800000 */
.L_x_42148:
        /* <DEDUP_REMOVED lines=16> */
.L_x_42154:
[----:B------:R-:W-:Y:S05]  /*3ea0*/  BSYNC B2 ;  /* 0x0000000000027941 */ /* 0x000fea0003800000 */
.L_x_42153:
        /* <DEDUP_REMOVED lines=43> */
.L_x_42152:
[----:B------:R-:W-:Y:S05]  /*4160*/  BSYNC B1 ;  /* 0x0000000000017941 */ /* 0x000fea0003800000 */
.L_x_42151:
        /* <DEDUP_REMOVED lines=9> */
.L_x_42147:
[----:B------:R-:W-:Y:S05]  /*4200*/  BSYNC B0 ;  /* 0x0000000000007941 */ /* 0x000fea0003800000 */
.L_x_42146:
        /* <DEDUP_REMOVED lines=18> */
.L_x_42158:
[----:B------:R-:W-:-:S07]  /*4330*/  MOV R117, R186 ;  /* 0x000000ba00757202 */ /* 0x000fce0000000f00 */
.L_x_42159:
[----:B------:R-:W-:Y:S05]  /*4340*/  BSYNC B1 ;  /* 0x0000000000017941 */ /* 0x000fea0003800000 */
.L_x_42157:
        /* <DEDUP_REMOVED lines=16> */
.L_x_42163:
[----:B------:R-:W-:Y:S05]  /*4450*/  BSYNC B2 ;  /* 0x0000000000027941 */ /* 0x000fea0003800000 */
.L_x_42162:
        /* <DEDUP_REMOVED lines=43> */
.L_x_42161:
[----:B------:R-:W-:Y:S05]  /*4710*/  BSYNC B1 ;  /* 0x0000000000017941 */ /* 0x000fea0003800000 */
.L_x_42160:
        /* <DEDUP_REMOVED lines=9> */
.L_x_42156:
[----:B------:R-:W-:Y:S05]  /*47b0*/  BSYNC B0 ;  /* 0x0000000000007941 */ /* 0x000fea0003800000 */
.L_x_42155:
        /* <DEDUP_REMOVED lines=18> */
.L_x_42167:
[----:B------:R-:W-:-:S07]  /*48e0*/  MOV R128, R186 ;  /* 0x000000ba00807202 */ /* 0x000fce0000000f00 */
.L_x_42168:
[----:B------:R-:W-:Y:S05]  /*48f0*/  BSYNC B1 ;  /* 0x0000000000017941 */ /* 0x000fea0003800000 */
.L_x_42166:
        /* <DEDUP_REMOVED lines=16> */
.L_x_42172:
[----:B------:R-:W-:Y:S05]  /*4a00*/  BSYNC B2 ;  /* 0x0000000000027941 */ /* 0x000fea0003800000 */
.L_x_42171:
        /* <DEDUP_REMOVED lines=44> */
.L_x_42170:
[----:B------:R-:W-:Y:S05]  /*4cd0*/  BSYNC B1 ;  /* 0x0000000000017941 */ /* 0x000fea0003800000 */
.L_x_42169:
        /* <DEDUP_REMOVED lines=9> */
.L_x_42165:
[----:B------:R-:W-:Y:S05]  /*4d70*/  BSYNC B0 ;  /* 0x0000000000007941 */ /* 0x000fea0003800000 */
.L_x_42164:
        /* <DEDUP_REMOVED lines=18> */
.L_x_42176:
[----:B------:R-:W-:-:S07]  /*4ea0*/  IMAD.MOV.U32 R119, RZ, RZ, R186 ;  /* 0x000000ffff777224 */ /* 0x000fce00078e00ba */
.L_x_42177:
[----:B------:R-:W-:Y:S05]  /*4eb0*/  BSYNC B1 ;  /* 0x0000000000017941 */ /* 0x000fea0003800000 */
.L_x_42175:
        /* <DEDUP_REMOVED lines=16> */
.L_x_42181:
[----:B------:R-:W-:Y:S05]  /*4fc0*/  BSYNC B2 ;  /* 0x0000000000027941 */ /* 0x000fea0003800000 */
.L_x_42180:
        /* <DEDUP_REMOVED lines=44> */
.L_x_42179:
[----:B------:R-:W-:Y:S05]  /*5290*/  BSYNC B1 ;  /* 0x0000000000017941 */ /* 0x000fea0003800000 */
.L_x_42178:
        /* <DEDUP_REMOVED lines=9> */
.L_x_42174:
[----:B------:R-:W-:Y:S05]  /*5330*/  BSYNC B0 ;  /* 0x0000000000007941 */ /* 0x000fea0003800000 */
.L_x_42173:
        /* <DEDUP_REMOVED lines=20> */
.L_x_42183:
[----:B------:R-:W-:Y:S05]  /*5480*/  BSYNC B0 ;  /* 0x0000000000007941 */ /* 0x000fea0003800000 */
.L_x_42182:
        /* <DEDUP_REMOVED lines=21> */
.L_x_42187:
[----:B------:R-:W-:-:S07]  /*55e0*/  MOV R131, R186 ;  /* 0x000000ba00837202 */ /* 0x000fce0000000f00 */
.L_x_42188:
[----:B------:R-:W-:Y:S05]  /*55f0*/  BSYNC B1 ;  /* 0x0000000000017941 */ /* 0x000fea0003800000 */
.L_x_42186:
        /* <DEDUP_REMOVED lines=16> */
.L_x_42192:
[----:B------:R-:W-:Y:S05]  /*5700*/  BSYNC B2 ;  /* 0x0000000000027941 */ /* 0x000fea0003800000 */
.L_x_42191:
        /* <DEDUP_REMOVED lines=43> */
.L_x_42190:
[----:B------:R-:W-:Y:S05]  /*59c0*/  BSYNC B1 ;  /* 0x0000000000017941 */ /* 0x000fea0003800000 */
.L_x_42189:
        /* <DEDUP_REMOVED lines=9> */
.L_x_42185:
[----:B------:R-:W-:Y:S05]  /*5a60*/  BSYNC B0 ;  /* 0x0000000000007941 */ /* 0x000fea0003800000 */
.L_x_42184:
        /* <DEDUP_REMOVED lines=18> */
.L_x_42196:
[----:B------:R-:W-:-:S07]  /*5b90*/  MOV R121, R186 ;  /* 0x000000ba00797202 */ /* 0x000fce0000000f00 */
.L_x_42197:
[----:B------:R-:W-:Y:S05]  /*5ba0*/  BSYNC B1 ;  /* 0x0000000000017941 */ /* 0x000fea0003800000 */
.L_x_42195:
        /* <DEDUP_REMOVED lines=16> */
.L_x_42201:
[----:B------:R-:W-:Y:S05]  /*5cb0*/  BSYNC B2 ;  /* 0x0000000000027941 */ /* 0x000fea0003800000 */
.L_x_42200:
        /* <DEDUP_REMOVED lines=43> */
.L_x_42199:
[----:B------:R-:W-:Y:S05]  /*5f70*/  BSYNC B1 ;  /* 0x0000000000017941 */ /* 0x000fea0003800000 */
.L_x_42198:
        /* <DEDUP_REMOVED lines=9> */
.L_x_42194:
[----:B------:R-:W-:Y:S05]  /*6010*/  BSYNC B0 ;  /* 0x0000000000007941 */ /* 0x000fea0003800000 */
.L_x_42193:
        /* <DEDUP_REMOVED lines=18> */
.L_x_42205:
[----:B------:R-:W-:-:S07]  /*6140*/  MOV R132, R186 ;  /* 0x000000ba00847202 */ /* 0x000fce0000000f00 */
.L_x_42206:
[----:B------:R-:W-:Y:S05]  /*6150*/  BSYNC B1 ;  /* 0x0000000000017941 */ /* 0x000fea0003800000 */
.L_x_42204:
        /* <DEDUP_REMOVED lines=16> */
.L_x_42210:
[----:B------:R-:W-:Y:S05]  /*6260*/  BSYNC B2 ;  /* 0x0000000000027941 */ /* 0x000fea0003800000 */
.L_x_42209:
        /* <DEDUP_REMOVED lines=44> */
.L_x_42208:
[----:B------:R-:W-:Y:S05]  /*6530*/  BSYNC B1 ;  /* 0x0000000000017941 */ /* 0x000fea0003800000 */
.L_x_42207:
        /* <DEDUP_REMOVED lines=9> */
.L_x_42203:
[----:B------:R-:W-:Y:S05]  /*65d0*/  BSYNC B0 ;  /* 0x0000000000007941 */ /* 0x000fea0003800000 */
.L_x_42202:
        /* <DEDUP_REMOVED lines=18> */
.L_x_42214:
[----:B------:R-:W-:-:S07]  /*6700*/  IMAD.MOV.U32 R123, RZ, RZ, R186 ;  /* 0x000000ffff7b7224 */ /* 0x000fce00078e00ba */
.L_x_42215:
[----:B------:R-:W-:Y:S05]  /*6710*/  BSYNC B1 ;  /* 0x0000000000017941 */ /* 0x000fea0003800000 */
.L_x_42213:
        /* <DEDUP_REMOVED lines=16> */
.L_x_42219:
[----:B------:R-:W-:Y:S05]  /*6820*/  BSYNC B2 ;  /* 0x0000000000027941 */ /* 0x000fea0003800000 */
.L_x_42218:
        /* <DEDUP_REMOVED lines=44> */
.L_x_42217:
[----:B------:R-:W-:Y:S05]  /*6af0*/  BSYNC B1 ;  /* 0x0000000000017941 */ /* 0x000fea0003800000 */
.L_x_42216:
        /* <DEDUP_REMOVED lines=9> */
.L_x_42212:
[----:B------:R-:W-:Y:S05]  /*6b90*/  BSYNC B0 ;  /* 0x0000000000007941 */ /* 0x000fea0003800000 */
.L_x_42211:
        /* <DEDUP_REMOVED lines=20> */
.L_x_42221:
[----:B------:R-:W-:Y:S05]  /*6ce0*/  BSYNC B0 ;  /* 0x0000000000007941 */ /* 0x000fea0003800000 */
.L_x_42220:
        /* <DEDUP_REMOVED lines=21> */
.L_x_42225:
[----:B------:R-:W-:-:S07]  /*6e40*/  MOV R135, R186 ;  /* 0x000000ba00877202 */ /* 0x000fce0000000f00 */
.L_x_42226:
[----:B------:R-:W-:Y:S05]  /*6e50*/  BSYNC B1 ;  /* 0x0000000000017941 */ /* 0x000fea0003800000 */
.L_x_42224:
        /* <DEDUP_REMOVED lines=16> */
.L_x_42230:
[----:B------:R-:W-:Y:S05]  /*6f60*/  BSYNC B2 ;  /* 0x0000000000027941 */ /* 0x000fea0003800000 */
.L_x_42229:
        /* <DEDUP_REMOVED lines=43> */
.L_x_42228:
[----:B------:R-:W-:Y:S05]  /*7220*/  BSYNC B1 ;  /* 0x0000000000017941 */ /* 0x000fea0003800000 */
.L_x_42227:
        /* <DEDUP_REMOVED lines=9> */
.L_x_42223:
[----:B------:R-:W-:Y:S05]  /*72c0*/  BSYNC B0 ;  /* 0x0000000000007941 */ /* 0x000fea0003800000 */
.L_x_42222:
        /* <DEDUP_REMOVED lines=18> */
.L_x_42234:
[----:B------:R-:W-:-:S07]  /*73f0*/  MOV R125, R186 ;  /* 0x000000ba007d7202 */ /* 0x000fce0000000f00 */
.L_x_42235:
[----:B------:R-:W-:Y:S05]  /*7400*/  BSYNC B1 ;  /* 0x0000000000017941 */ /* 0x000fea0003800000 */
.L_x_42233:
        /* <DEDUP_REMOVED lines=16> */
.L_x_42239:
[----:B------:R-:W-:Y:S05]  /*7510*/  BSYNC B2 ;  /* 0x0000000000027941 */ /* 0x000fea0003800000 */
.L_x_42238:
        /* <DEDUP_REMOVED lines=43> */
.L_x_42237:
[----:B------:R-:W-:Y:S05]  /*77d0*/  BSYNC B1 ;  /* 0x0000000000017941 */ /* 0x000fea0003800000 */
.L_x_42236:
        /* <DEDUP_REMOVED lines=9> */
.L_x_42232:
[----:B------:R-:W-:Y:S05]  /*7870*/  BSYNC B0 ;  /* 0x0000000000007941 */ /* 0x000fea0003800000 */
.L_x_42231:
        /* <DEDUP_REMOVED lines=18> */
.L_x_42243:
[----:B------:R-:W-:-:S07]  /*79a0*/  MOV R136, R186 ;  /* 0x000000ba00887202 */ /* 0x000fce0000000f00 */
.L_x_42244:
[----:B------:R-:W-:Y:S05]  /*79b0*/  BSYNC B1 ;  /* 0x0000000000017941 */ /* 0x000fea0003800000 */
.L_x_42242:
        /* <DEDUP_REMOVED lines=16> */
.L_x_42248:
[----:B------:R-:W-:Y:S05]  /*7ac0*/  BSYNC B2 ;  /* 0x0000000000027941 */ /* 0x000fea0003800000 */
.L_x_42247:
        /* <DEDUP_REMOVED lines=44> */
.L_x_42246:
[----:B------:R-:W-:Y:S05]  /*7d90*/  BSYNC B1 ;  /* 0x0000000000017941 */ /* 0x000fea0003800000 */
.L_x_42245:
        /* <DEDUP_REMOVED lines=9> */
.L_x_42241:
[----:B------:R-:W-:Y:S05]  /*7e30*/  BSYNC B0 ;  /* 0x0000000000007941 */ /* 0x000fea0003800000 */
.L_x_42240:
        /* <DEDUP_REMOVED lines=18> */
.L_x_42252:
[----:B------:R-:W-:-:S07]  /*7f60*/  IMAD.MOV.U32 R127, RZ, RZ, R186 ;  /* 0x000000ffff7f7224 */ /* 0x000fce00078e00ba */
.L_x_42253:
[----:B------:R-:W-:Y:S05]  /*7f70*/  BSYNC B1 ;  /* 0x0000000000017941 */ /* 0x000fea0003800000 */
.L_x_42251:
        /* <DEDUP_REMOVED lines=16> */
.L_x_42257:
[----:B------:R-:W-:Y:S05]  /*8080*/  BSYNC B2 ;  /* 0x0000000000027941 */ /* 0x000fea0003800000 */
.L_x_42256:
        /* <DEDUP_REMOVED lines=44> */
.L_x_42255:
[----:B------:R-:W-:Y:S05]  /*8350*/  BSYNC B1 ;  /* 0x0000000000017941 */ /* 0x000fea0003800000 */
.L_x_42254:
        /* <DEDUP_REMOVED lines=9> */
.L_x_42250:
[----:B------:R-:W-:Y:S05]  /*83f0*/  BSYNC B0 ;  /* 0x0000000000007941 */ /* 0x000fea0003800000 */
.L_x_42249:
        /* <DEDUP_REMOVED lines=20> */
.L_x_42259:
[----:B------:R-:W-:Y:S05]  /*8540*/  BSYNC B0 ;  /* 0x0000000000007941 */ /* 0x000fea0003800000 */
.L_x_42258:
        /* <DEDUP_REMOVED lines=21> */
.L_x_42263:
[----:B------:R-:W-:-:S07]  /*86a0*/  MOV R139, R186 ;  /* 0x000000ba008b7202 */ /* 0x000fce0000000f00 */
.L_x_42264:
[----:B------:R-:W-:Y:S05]  /*86b0*/  BSYNC B1 ;  /* 0x0000000000017941 */ /* 0x000fea0003800000 */
.L_x_42262:
        /* <DEDUP_REMOVED lines=16> */
.L_x_42268:
[----:B------:R-:W-:Y:S05]  /*87c0*/  BSYNC B2 ;  /* 0x0000000000027941 */ /* 0x000fea0003800000 */
.L_x_42267:
        /* <DEDUP_REMOVED lines=43> */
.L_x_42266:
[----:B------:R-:W-:Y:S05]  /*8a80*/  BSYNC B1 ;  /* 0x0000000000017941 */ /* 0x000fea0003800000 */
.L_x_42265:
        /* <DEDUP_REMOVED lines=9> */
.L_x_42261:
[----:B------:R-:W-:Y:S05]  /*8b20*/  BSYNC B0 ;  /* 0x0000000000007941 */ /* 0x000fea0003800000 */
.L_x_42260:
        /* <DEDUP_REMOVED lines=18> */
.L_x_42272:
[----:B------:R-:W-:-:S07]  /*8c50*/  MOV R129, R186 ;  /* 0x000000ba00817202 */ /* 0x000fce0000000f00 */
.L_x_42273:
[----:B------:R-:W-:Y:S05]  /*8c60*/  BSYNC B1 ;  /* 0x0000000000017941 */ /* 0x000fea0003800000 */
.L_x_42271:
        /* <DEDUP_REMOVED lines=16> */
.L_x_42277:
[----:B------:R-:W-:Y:S05]  /*8d70*/  BSYNC B2 ;  /* 0x0000000000027941 */ /* 0x000fea0003800000 */
.L_x_42276:
        /* <DEDUP_REMOVED lines=43> */
.L_x_42275:
[----:B------:R-:W-:Y:S05]  /*9030*/  BSYNC B1 ;  /* 0x0000000000017941 */ /* 0x000fea0003800000 */
.L_x_42274:
        /* <DEDUP_REMOVED lines=9> */
.L_x_42270:
[----:B------:R-:W-:Y:S05]  /*90d0*/  BSYNC B0 ;  /* 0x0000000000007941 */ /* 0x000fea0003800000 */
.L_x_42269:
        /* <DEDUP_REMOVED lines=18> */
.L_x_42281:
[----:B------:R-:W-:-:S07]  /*9200*/  MOV R140, R186 ;  /* 0x000000ba008c7202 */ /* 0x000fce0000000f00 */
.L_x_42282:
[----:B------:R-:W-:Y:S05]  /*9210*/  BSYNC B1 ;  /* 0x0000000000017941 */ /* 0x000fea0003800000 */
.L_x_42280:
        /* <DEDUP_REMOVED lines=16> */
.L_x_42286:
[----:B------:R-:W-:Y:S05]  /*9320*/  BSYNC B2 ;  /* 0x0000000000027941 */ /* 0x000fea0003800000 */
.L_x_42285:
        /* <DEDUP_REMOVED lines=44> */
.L_x_42284:
[----:B------:R-:W-:Y:S05]  /*95f0*/  BSYNC B1 ;  /* 0x0000000000017941 */ /* 0x000fea0003800000 */
.L_x_42283:
        /* <DEDUP_REMOVED lines=9> */
.L_x_42279:
[----:B------:R-:W-:Y:S05]  /*9690*/  BSYNC B0 ;  /* 0x0000000000007941 */ /* 0x000fea0003800000 */
.L_x_42278:
        /* <DEDUP_REMOVED lines=18> */
.L_x_42290:
[----:B------:R-:W-:-:S07]  /*97c0*/  IMAD.MOV.U32 R131, RZ, RZ, R186 ;  /* 0x000000ffff837224 */ /* 0x000fce00078e00ba */
.L_x_42291:
[----:B------:R-:W-:Y:S05]  /*97d0*/  BSYNC B1 ;  /* 0x0000000000017941 */ /* 0x000fea0003800000 */
.L_x_42289:
        /* <DEDUP_REMOVED lines=16> */
.L_x_42295:
[----:B------:R-:W-:Y:S05]  /*98e0*/  BSYNC B2 ;  /* 0x0000000000027941 */ /* 0x000fea0003800000 */
.L_x_42294:
        /* <DEDUP_REMOVED lines=44> */
.L_x_42293:
[----:B------:R-:W-:Y:S05]  /*9bb0*/  BSYNC B1 ;  /* 0x0000000000017941 */ /* 0x000fea0003800000 */
.L_x_42292:
        /* <DEDUP_REMOVED lines=9> */
.L_x_42288:
[----:B------:R-:W-:Y:S05]  /*9c50*/  BSYNC B0 ;  /* 0x0000000000007941 */ /* 0x000fea0003800000 */
.L_x_42287:
        /* <DEDUP_REMOVED lines=20> */
.L_x_42297:
[----:B------:R-:W-:Y:S05]  /*9da0*/  BSYNC B0 ;  /* 0x0000000000007941 */ /* 0x000fea0003800000 */
.L_x_42296:
        /* <DEDUP_REMOVED lines=21> */
.L_x_42301:
[----:B------:R-:W-:-:S07]  /*9f00*/  MOV R143, R186 ;  /* 0x000000ba008f7202 */ /* 0x000fce0000000f00 */
.L_x_42302:
[----:B------:R-:W-:Y:S05]  /*9f10*/  BSYNC B1 ;  /* 0x0000000000017941 */ /* 0x000fea0003800000 */
.L_x_42300:
        /* <DEDUP_REMOVED lines=16> */
.L_x_42306:
[----:B------:R-:W-:Y:S05]  /*a020*/  BSYNC B2 ;  /* 0x0000000000027941 */ /* 0x000fea0003800000 */
.L_x_42305:
        /* <DEDUP_REMOVED lines=43> */
.L_x_42304:
[----:B------:R-:W-:Y:S05]  /*a2e0*/  BSYNC B1 ;  /* 0x0000000000017941 */ /* 0x000fea0003800000 */
.L_x_42303:
        /* <DEDUP_REMOVED lines=9> */
.L_x_42299:
[----:B------:R-:W-:Y:S05]  /*a380*/  BSYNC B0 ;  /* 0x0000000000007941 */ /* 0x000fea0003800000 */
.L_x_42298:
        /* <DEDUP_REMOVED lines=18> */
.L_x_42310:
[----:B------:R-:W-:-:S07]  /*a4b0*/  MOV R133, R186 ;  /* 0x000000ba00857202 */ /* 0x000fce0000000f00 */
.L_x_42311:
[----:B------:R-:W-:Y:S05]  /*a4c0*/  BSYNC B1 ;  /* 0x0000000000017941 */ /* 0x000fea0003800000 */
.L_x_42309:
        /* <DEDUP_REMOVED lines=16> */
.L_x_42315:
[----:B------:R-:W-:Y:S05]  /*a5d0*/  BSYNC B2 ;  /* 0x0000000000027941 */ /* 0x000fea0003800000 */
.L_x_42314:
        /* <DEDUP_REMOVED lines=43> */
.L_x_42313:
[----:B------:R-:W-:Y:S05]  /*a890*/  BSYNC B1 ;  /* 0x0000000000017941 */ /* 0x000fea0003800000 */
.L_x_42312:
        /* <DEDUP_REMOVED lines=9> */
.L_x_42308:
[----:B------:R-:W-:Y:S05]  /*a930*/  BSYNC B0 ;  /* 0x0000000000007941 */ /* 0x000fea0003800000 */
.L_x_42307:
        /* <DEDUP_REMOVED lines=18> */
.L_x_42319:
[----:B------:R-:W-:-:S07]  /*aa60*/  MOV R144, R186 ;  /* 0x000000ba00907202 */ /* 0x000fce0000000f00 */
.L_x_42320:
[----:B------:R-:W-:Y:S05]  /*aa70*/  BSYNC B1 ;  /* 0x0000000000017941 */ /* 0x000fea0003800000 */
.L_x_42318:
        /* <DEDUP_REMOVED lines=16> */
.L_x_42324:
[----:B------:R-:W-:Y:S05]  /*ab80*/  BSYNC B2 ;  /* 0x0000000000027941 */ /* 0x000fea0003800000 */
.L_x_42323:
        /* <DEDUP_REMOVED lines=44> */
.L_x_42322:
[----:B------:R-:W-:Y:S05]  /*ae50*/  BSYNC B1 ;  /* 0x0000000000017941 */ /* 0x000fea0003800000 */
.L_x_42321:
        /* <DEDUP_REMOVED lines=9> */
.L_x_42317:
[----:B------:R-:W-:Y:S05]  /*aef0*/  BSYNC B0 ;  /* 0x0000000000007941 */ /* 0x000fea0003800000 */
.L_x_42316:
        /* <DEDUP_REMOVED lines=18> */
.L_x_42328:
[----:B------:R-:W-:-:S07]  /*b020*/  IMAD.MOV.U32 R135, RZ, RZ, R186 ;  /* 0x000000ffff877224 */ /* 0x000fce00078e00ba */
.L_x_42329:
[----:B------:R-:W-:Y:S05]  /*b030*/  BSYNC B1 ;  /* 0x0000000000017941 */ /* 0x000fea0003800000 */
.L_x_42327:
        /* <DEDUP_REMOVED lines=16> */
.L_x_42333:
[----:B------:R-:W-:Y:S05]  /*b140*/  BSYNC B2 ;  /* 0x0000000000027941 */ /* 0x000fea0003800000 */
.L_x_42332:
        /* <DEDUP_REMOVED lines=44> */
.L_x_42331:
[----:B------:R-:W-:Y:S05]  /*b410*/  BSYNC B1 ;  /* 0x0000000000017941 */ /* 0x000fea0003800000 */
.L_x_42330:
        /* <DEDUP_REMOVED lines=9> */
.L_x_42326:
[----:B------:R-:W-:Y:S05]  /*b4b0*/  BSYNC B0 ;  /* 0x0000000000007941 */ /* 0x000fea0003800000 */
.L_x_42325:
        /* <DEDUP_REMOVED lines=20> */
.L_x_42335:
[----:B------:R-:W-:Y:S05]  /*b600*/  BSYNC B0 ;  /* 0x0000000000007941 */ /* 0x000fea0003800000 */
.L_x_42334:
        /* <DEDUP_REMOVED lines=21> */
.L_x_42339:
[----:B------:R-:W-:-:S07]  /*b760*/  MOV R147, R186 ;  /* 0x000000ba00937202 */ /* 0x000fce0000000f00 */
.L_x_42340:
[----:B------:R-:W-:Y:S05]  /*b770*/  BSYNC B1 ;  /* 0x0000000000017941 */ /* 0x000fea0003800000 */
.L_x_42338:
        /* <DEDUP_REMOVED lines=16> */
.L_x_42344:
[----:B------:R-:W-:Y:S05]  /*b880*/  BSYNC B2 ;  /* 0x0000000000027941 */ /* 0x000fea0003800000 */
.L_x_42343:
        /* <DEDUP_REMOVED lines=43> */
.L_x_42342:
[----:B------:R-:W-:Y:S05]  /*bb40*/  BSYNC B1 ;  /* 0x0000000000017941 */ /* 0x000fea0003800000 */
.L_x_42341:
        /* <DEDUP_REMOVED lines=9> */
.L_x_42337:
[----:B------:R-:W-:Y:S05]  /*bbe0*/  BSYNC B0 ;  /* 0x0000000000007941 */ /* 0x000fea0003800000 */
.L_x_42336:
        /* <DEDUP_REMOVED lines=18> */
.L_x_42348:
[----:B------:R-:W-:-:S07]  /*bd10*/  MOV R137, R186 ;  /* 0x000000ba00897202 */ /* 0x000fce0000000f00 */
.L_x_42349:
[----:B------:R-:W-:Y:S05]  /*bd20*/  BSYNC B1 ;  /* 0x0000000000017941 */ /* 0x000fea0003800000 */
.L_x_42347:
        /* <DEDUP_REMOVED lines=16> */
.L_x_42353:
[----:B------:R-:W-:Y:S05]  /*be30*/  BSYNC B2 ;  /* 0x0000000000027941 */ /* 0x000fea0003800000 */
.L_x_42352:
        /* <DEDUP_REMOVED lines=43> */
.L_x_42351:
[----:B------:R-:W-:Y:S05]  /*c0f0*/  BSYNC B1 ;  /* 0x0000000000017941 */ /* 0x000fea0003800000 */
.L_x_42350:
        /* <DEDUP_REMOVED lines=9> */
.L_x_42346:
[----:B------:R-:W-:Y:S05]  /*c190*/  BSYNC B0 ;  /* 0x0000000000007941 */ /* 0x000fea0003800000 */
.L_x_42345:
        /* <DEDUP_REMOVED lines=18> */
.L_x_42357:
[----:B------:R-:W-:-:S07]  /*c2c0*/  MOV R148, R186 ;  /* 0x000000ba00947202 */ /* 0x000fce0000000f00 */
.L_x_42358:
[----:B------:R-:W-:Y:S05]  /*c2d0*/  BSYNC B1 ;  /* 0x0000000000017941 */ /* 0x000fea0003800000 */
.L_x_42356:
        /* <DEDUP_REMOVED lines=16> */
.L_x_42362:
[----:B------:R-:W-:Y:S05]  /*c3e0*/  BSYNC B2 ;  /* 0x0000000000027941 */ /* 0x000fea0003800000 */
.L_x_42361:
        /* <DEDUP_REMOVED lines=44> */
.L_x_42360:
[----:B------:R-:W-:Y:S05]  /*c6b0*/  BSYNC B1 ;  /* 0x0000000000017941 */ /* 0x000fea0003800000 */
.L_x_42359:
        /* <DEDUP_REMOVED lines=9> */
.L_x_42355:
[----:B------:R-:W-:Y:S05]  /*c750*/  BSYNC B0 ;  /* 0x0000000000007941 */ /* 0x000fea0003800000 */
.L_x_42354:
        /* <DEDUP_REMOVED lines=18> */
.L_x_42366:
[----:B------:R-:W-:-:S07]  /*c880*/  IMAD.MOV.U32 R139, RZ, RZ, R186 ;  /* 0x000000ffff8b7224 */ /* 0x000fce00078e00ba */
.L_x_42367:
[----:B------:R-:W-:Y:S05]  /*c890*/  BSYNC B1 ;  /* 0x0000000000017941 */ /* 0x000fea0003800000 */
.L_x_42365:
        /* <DEDUP_REMOVED lines=16> */
.L_x_42371:
[----:B------:R-:W-:Y:S05]  /*c9a0*/  BSYNC B2 ;  /* 0x0000000000027941 */ /* 0x000fea0003800000 */
.L_x_42370:
        /* <DEDUP_REMOVED lines=44> */
.L_x_42369:
[----:B------:R-:W-:Y:S05]  /*cc70*/  BSYNC B1 ;  /* 0x0000000000017941 */ /* 0x000fea0003800000 */
.L_x_42368:
        /* <DEDUP_REMOVED lines=9> */
.L_x_42364:
[----:B------:R-:W-:Y:S05]  /*cd10*/  BSYNC B0 ;  /* 0x0000000000007941 */ /* 0x000fea0003800000 */
.L_x_42363:
        /* <DEDUP_REMOVED lines=20> */
.L_x_42373:
[----:B------:R-:W-:Y:S05]  /*ce60*/  BSYNC B0 ;  /* 0x0000000000007941 */ /* 0x000fea0003800000 */
.L_x_42372:
        /* <DEDUP_REMOVED lines=21> */
.L_x_42377:
[----:B------:R-:W-:-:S07]  /*cfc0*/  MOV R151, R186 ;  /* 0x000000ba00977202 */ /* 0x000fce0000000f00 */
.L_x_42378:
[----:B------:R-:W-:Y:S05]  /*cfd0*/  BSYNC B1 ;  /* 0x0000000000017941 */ /* 0x000fea0003800000 */
.L_x_42376:
        /* <DEDUP_REMOVED lines=16> */
.L_x_42382:
[----:B------:R-:W-:Y:S05]  /*d0e0*/  BSYNC B2 ;  /* 0x0000000000027941 */ /* 0x000fea0003800000 */
.L_x_42381:
        /* <DEDUP_REMOVED lines=43> */
.L_x_42380:
[----:B------:R-:W-:Y:S05]  /*d3a0*/  BSYNC B1 ;  /* 0x0000000000017941 */ /* 0x000fea0003800000 */
.L_x_42379:
        /* <DEDUP_REMOVED lines=9> */
.L_x_42375:
[----:B------:R-:W-:Y:S05]  /*d440*/  BSYNC B0 ;  /* 0x0000000000007941 */ /* 0x000fea0003800000 */
.L_x_42374:
        /* <DEDUP_REMOVED lines=18> */
.L_x_42386:
[----:B------:R-:W-:-:S07]  /*d570*/  MOV R141, R186 ;  /* 0x000000ba008d7202 */ /* 0x000fce0000000f00 */
.L_x_42387:
[----:B------:R-:W-:Y:S05]  /*d580*/  BSYNC B1 ;  /* 0x0000000000017941 */ /* 0x000fea0003800000 */
.L_x_42385:
        /* <DEDUP_REMOVED lines=16> */
.L_x_42391:
[----:B------:R-:W-:Y:S05]  /*d690*/  BSYNC B2 ;  /* 0x0000000000027941 */ /* 0x000fea0003800000 */
.L_x_42390:
        /* <DEDUP_REMOVED lines=43> */
.L_x_42389:
[----:B------:R-:W-:Y:S05]  /*d950*/  BSYNC B1 ;  /* 0x0000000000017941 */ /* 0x000fea0003800000 */
.L_x_42388:
        /* <DEDUP_REMOVED lines=9> */
.L_x_42384:
[----:B------:R-:W-:Y:S05]  /*d9f0*/  BSYNC B0 ;  /* 0x0000000000007941 */ /* 0x000fea0003800000 */
.L_x_42383:
        /* <DEDUP_REMOVED lines=18> */
.L_x_42395:
[----:B------:R-:W-:-:S07]  /*db20*/  MOV R152, R186 ;  /* 0x000000ba00987202 */ /* 0x000fce0000000f00 */
.L_x_42396:
[----:B------:R-:W-:Y:S05]  /*db30*/  BSYNC B1 ;  /* 0x0000000000017941 */ /* 0x000fea0003800000 */
.L_x_42394:
        /* <DEDUP_REMOVED lines=16> */
.L_x_42400:
[----:B------:R-:W-:Y:S05]  /*dc40*/  BSYNC B2 ;  /* 0x0000000000027941 */ /* 0x000fea0003800000 */
.L_x_42399:
        /* <DEDUP_REMOVED lines=44> */
.L_x_42398:
[----:B------:R-:W-:Y:S05]  /*df10*/  BSYNC B1 ;  /* 0x0000000000017941 */ /* 0x000fea0003800000 */
.L_x_42397:
        /* <DEDUP_REMOVED lines=9> */
.L_x_42393:
[----:B------:R-:W-:Y:S05]  /*dfb0*/  BSYNC B0 ;  /* 0x0000000000007941 */ /* 0x000fea0003800000 */
.L_x_42392:
        /* <DEDUP_REMOVED lines=18> */
.L_x_42404:
[----:B------:R-:W-:-:S07]  /*e0e0*/  IMAD.MOV.U32 R143, RZ, RZ, R186 ;  /* 0x000000ffff8f7224 */ /* 0x000fce00078e00ba */
.L_x_42405:
[----:B------:R-:W-:Y:S05]  /*e0f0*/  BSYNC B1 ;  /* 0x0000000000017941 */ /* 0x000fea0003800000 */
.L_x_42403:
        /* <DEDUP_REMOVED lines=16> */
.L_x_42409:
[----:B------:R-:W-:Y:S05]  /*e200*/  BSYNC B2 ;  /* 0x0000000000027941 */ /* 0x000fea0003800000 */
.L_x_42408:
        /* <DEDUP_REMOVED lines=44> */
.L_x_42407:
[----:B------:R-:W-:Y:S05]  /*e4d0*/  BSYNC B1 ;  /* 0x0000000000017941 */ /* 0x000fea0003800000 */
.L_x_42406:
        /* <DEDUP_REMOVED lines=9> */
.L_x_42402:
[----:B------:R-:W-:Y:S05]  /*e570*/  BSYNC B0 ;  /* 0x0000000000007941 */ /* 0x000fea0003800000 */
.L_x_42401:
        /* <DEDUP_REMOVED lines=20> */
.L_x_42411:
[----:B------:R-:W-:Y:S05]  /*e6c0*/  BSYNC B0 ;  /* 0x0000000000007941 */ /* 0x000fea0003800000 */
.L_x_42410:
        /* <DEDUP_REMOVED lines=21> */
.L_x_42415:
[----:B------:R-:W-:-:S07]  /*e820*/  MOV R180, R186 ;  /* 0x000000ba00b47202 */ /* 0x000fce0000000f00 */
.L_x_42416:
[----:B------:R-:W-:Y:S05]  /*e830*/  BSYNC B1 ;  /* 0x0000000000017941 */ /* 0x000fea0003800000 */
.L_x_42414:
        /* <DEDUP_REMOVED lines=16> */
.L_x_42420:
[----:B------:R-:W-:Y:S05]  /*e940*/  BSYNC B2 ;  /* 0x0000000000027941 */ /* 0x000fea0003800000 */
.L_x_42419:
        /* <DEDUP_REMOVED lines=43> */
.L_x_42418:
[----:B------:R-:W-:Y:S05]  /*ec00*/  BSYNC B1 ;  /* 0x0000000000017941 */ /* 0x000fea0003800000 */
.L_x_42417:
        /* <DEDUP_REMOVED lines=9> */
.L_x_42413:
[----:B------:R-:W-:Y:S05]  /*eca0*/  BSYNC B0 ;  /* 0x0000000000007941 */ /* 0x000fea0003800000 */
.L_x_42412:
        /* <DEDUP_REMOVED lines=18> */
.L_x_42424:
[----:B------:R-:W-:-:S07]  /*edd0*/  MOV R145, R186 ;  /* 0x000000ba00917202 */ /* 0x000fce0000000f00 */
.L_x_42425:
[----:B------:R-:W-:Y:S05]  /*ede0*/  BSYNC B1 ;  /* 0x0000000000017941 */ /* 0x000fea0003800000 */
.L_x_42423:
        /* <DEDUP_REMOVED lines=16> */
.L_x_42429:
[----:B------:R-:W-:Y:S05]  /*eef0*/  BSYNC B2 ;  /* 0x0000000000027941 */ /* 0x000fea0003800000 */
.L_x_42428:
        /* <DEDUP_REMOVED lines=43> */
.L_x_42427:
[----:B------:R-:W-:Y:S05]  /*f1b0*/  BSYNC B1 ;  /* 0x0000000000017941 */ /* 0x000fea0003800000 */
.L_x_42426:
        /* <DEDUP_REMOVED lines=9> */
.L_x_42422:
[----:B------:R-:W-:Y:S05]  /*f250*/  BSYNC B0 ;  /* 0x0000000000007941 */ /* 0x000fea0003800000 */
.L_x_42421:
        /* <DEDUP_REMOVED lines=18> */
.L_x_42433:
[----:B------:R-:W-:-:S07]  /*f380*/  MOV R152, R186 ;  /* 0x000000ba00987202 */ /* 0x000fce0000000f00 */
.L_x_42434:
[----:B------:R-:W-:Y:S05]  /*f390*/  BSYNC B1 ;  /* 0x0000000000017941 */ /* 0x000fea0003800000 */
.L_x_42432:
        /* <DEDUP_REMOVED lines=16> */
.L_x_42438:
[----:B------:R-:W-:Y:S05]  /*f4a0*/  BSYNC B2 ;  /* 0x0000000000027941 */ /* 0x000fea0003800000 */
.L_x_42437:
        /* <DEDUP_REMOVED lines=44> */
.L_x_42436:
[----:B------:R-:W-:Y:S05]  /*f770*/  BSYNC B1 ;  /* 0x0000000000017941 */ /* 0x000fea0003800000 */
.L_x_42435:
        /* <DEDUP_REMOVED lines=9> */
.L_x_42431:
[----:B------:R-:W-:Y:S05]  /*f810*/  BSYNC B0 ;  /* 0x0000000000007941 */ /* 0x000fea0003800000 */
.L_x_42430:
        /* <DEDUP_REMOVED lines=18> */
.L_x_42442:
[----:B------:R-:W-:-:S07]  /*f940*/  IMAD.MOV.U32 R147, RZ, RZ, R186 ;  /* 0x000000ffff937224 */ /* 0x000fce00078e00ba */
.L_x_42443:
[----:B------:R-:W-:Y:S05]  /*f950*/  BSYNC B1 ;  /* 0x0000000000017941 */ /* 0x000fea0003800000 */
.L_x_42441:
        /* <DEDUP_REMOVED lines=16> */
.L_x_42447:
[----:B------:R-:W-:Y:S05]  /*fa60*/  BSYNC B2 ;  /* 0x0000000000027941 */ /* 0x000fea0003800000 */
.L_x_42446:
        /* <DEDUP_REMOVED lines=44> */
.L_x_42445:
[----:B------:R-:W-:Y:S05]  /*fd30*/  BSYNC B1 ;  /* 0x0000000000017941 */ /* 0x000fea0003800000 */
.L_x_42444:
        /* <DEDUP_REMOVED lines=9> */
.L_x_42440:
[----:B------:R-:W-:Y:S05]  /*fdd0*/  BSYNC B0 ;  /* 0x0000000000007941 */ /* 0x000fea0003800000 */
.L_x_42439:
        /* <DEDUP_REMOVED lines=20> */
.L_x_42449:
[----:B------:R-:W-:Y:S05]  /*ff20*/  BSYNC B0 ;  /* 0x0000000000007941 */ /* 0x000fea0003800000 */
.L_x_42448:
[----:B--2---:R-:W-:Y:S01]  /*ff30*/  @P3 IMAD.WIDE.U32 R150, R152, 0x10, R150 ;  /* 0x0000001098963825 */ /* 0x004fe200078e0096 */
[----:B------:R-:W2:Y:S04]  /*ff40*/  @P0 LDG.E.128 R100, desc[UR4][R198.64] ;  /* 0x00000004c6640981 */ /* 0x000ea8000c1e1d00 */
[----:B-----5:R1:W5:Y:S01]  /*ff50*/  @P3 LDG.E.128 R104, desc[UR4][R150.64] ;  /* 0x0000000496683981 */ /* 0x020362000c1e1d00 */
[----:B------:R-:W-:Y:S01]  /*ff60*/  @!P4 ISETP.NE.U32.AND P1, PT, R192, RZ, PT ;  /* 0x000000ffc000c20c */ /* 0x000fe20003f25070 */
[----:B------:R-:W-:Y:S01]  /*ff70*/  BSSY B0, `(.L_x_42450) ;  /* 0x000005a000007945 */ /* 0x000fe20003800000 */
[----:B------:R-:W-:Y:S02]  /*ff80*/  @!P4 IMAD.MOV.U32 R180, RZ, RZ, R154 ;  /* 0x000000ffffb4c224 */ /* 0x000fe400078e009a */
        /* <DEDUP_REMOVED lines=15> */
.L_x_42453:
[----:B------:R-:W-:-:S07]  /*10080*/  MOV R197, R186 ;  /* 0x000000ba00c57202 */ /* 0x000fce0000000f00 */
.L_x_42454:
[----:B------:R-:W-:Y:S05]  /*10090*/  BSYNC B1 ;  /* 0x0000000000017941 */ /* 0x000fea0003800000 */
.L_x_42452:
[----:B------:R-:W-:Y:S01]  /*100a0*/  ISETP.NE.AND P1, PT, R180, 0x4, PT ;  /* 0x00000004b400780c */ /* 0x000fe20003f25270 */
[----:B------:R-:W-:-:S12]  /*100b0*/  BSSY B1, `(.L_x_42455) ;  /* 0x000003c000017945 */ /* 0x000fd80003800000 */
[----:B------:R-:W-:Y:S05]  /*100c0*/  @P1 BRA `(.L_x_42456) ;  /* 0x0000000000e81947 */ /* 0x000fea0003800000 */
[----:B------:R-:W-:Y:S01]  /*100d0*/  VIADD R179, R179, 0x1 ;  /* 0x00000001b3b37836 */ /* 0x000fe20000000000 */
[----:B------:R-:W-:Y:S03]  /*100e0*/  BSSY B2, `(.L_x_42457) ;  /* 0x000000c000027945 */ /* 0x000fe60003800000 */
[C---:B0-----:R-:W-:Y:S01]  /*100f0*/  IMAD.HI.U32 R149, R179.reuse, -0x2daee0ad, RZ ;  /* 0xd2511f53b3957827 */ /* 0x041fe200078e00ff */
        /* <DEDUP_REMOVED lines=10> */
.L_x_42458:
[----:B------:R-:W-:Y:S05]  /*101a0*/  BSYNC B2 ;  /* 0x0000000000027941 */ /* 0x000fea0003800000 */
.L_x_42457:
        /* <DEDUP_REMOVED lines=44> */
.L_x_42456:
[----:B------:R-:W-:Y:S05]  /*10470*/  BSYNC B1 ;  /* 0x0000000000017941 */ /* 0x000fea0003800000 */
.L_x_42455:
[----:B------:R-:W-:Y:S01]  /*10480*/  I2FP.F32.U32 R148, R197 ;  /* 0x000000c500947245 */ /* 0x000fe20000201000 */
[----:B0-----:R-:W-:Y:S02]  /*10490*/  IMAD.MOV.U32 R149, RZ, RZ, 0x2f800000 ;  /* 0x2f800000ff957424 */ /* 0x001fe400078e00ff */
[----:B-----5:R-:W-:Y:S02]  /*104a0*/  FMUL.FTZ R150, R104, UR9 ;  /* 0x0000000968967c20 */ /* 0x020fe40008410000 */
[----:B------:R-:W-:Y:S02]  /*104b0*/  FFMA.FTZ R148, R148, R149, 1.1641532182693481445e-10 ;  /* 0x2f00000094947423 */ /* 0x000fe40000010095 */
[----:B------:R-:W-:-:S03]  /*104c0*/  FMUL.FTZ R150, R150, UR8 ;  /* 0x0000000896967c20 */ /* 0x000fc60008410000 */
[----:B------:R-:W-:-:S04]  /*104d0*/  FSETP.GTU.FTZ.AND P1, PT, R148, UR6, PT ;  /* 0x0000000694007c0b */ /* 0x000fc8000bf3c000 */
[----:B------:R-:W-:Y:S02]  /*104e0*/  FSEL R148, R150, RZ, !P1 ;  /* 0x000000ff96947208 */ /* 0x000fe40004800000 */
[----:B------:R-:W-:-:S03]  /*104f0*/  SEL R185, RZ, 0x1, P1 ;  /* 0x00000001ffb97807 */ /* 0x000fc60000800000 */
[----:B------:R-:W-:-:S07]  /*10500*/  @P0 FADD.FTZ R148, R100, R148 ;  /* 0x0000009464940221 */ /* 0x000fce0000010000 */
.L_x_42451:
[----:B------:R-:W-:Y:S05]  /*10510*/  BSYNC B0 ;  /* 0x0000000000007941 */ /* 0x000fea0003800000 */
.L_x_42450:
[----:B------:R-:W-:Y:S01]  /*10520*/  @!P4 ISETP.NE.U32.AND P1, PT, R192, RZ, PT ;  /* 0x000000ffc000c20c */ /* 0x000fe20003f25070 */
[----:B------:R-:W-:Y:S01]  /*10530*/  BSSY B0, `(.L_x_42459) ;  /* 0x000005a000007945 */ /* 0x000fe20003800000 */
[----:B------:R-:W-:Y:S02]  /*10540*/  @!P4 MOV R151, R180 ;  /* 0x000000b40097c202 */ /* 0x000fe40000000f00 */
[----:B------:R-:W-:-:S04]  /*10550*/  @!P4 ISETP.NE.AND.EX P1, PT, R193, RZ, PT, P1 ;  /* 0x000000ffc100c20c */ /* 0x000fc80003f25310 */
[----:B0-----:R-:W-:Y:S01]  /*10560*/  @!P4 FSEL R149, R101, RZ, P1 ;  /* 0x000000ff6595c208 */ /* 0x001fe20000800000 */
        /* <DEDUP_REMOVED lines=13> */
.L_x_42462:
[----:B------:R-:W-:-:S07]  /*10640*/  IMAD.MOV.U32 R149, RZ, RZ, R186 ;  /* 0x000000ffff957224 */ /* 0x000fce00078e00ba */
.L_x_42463:
[----:B------:R-:W-:Y:S05]  /*10650*/  BSYNC B1 ;  /* 0x0000000000017941 */ /* 0x000fea0003800000 */
.L_x_42461:
        /* <DEDUP_REMOVED lines=16> */
.L_x_42467:
[----:B------:R-:W-:Y:S05]  /*10760*/  BSYNC B2 ;  /* 0x0000000000027941 */ /* 0x000fea0003800000 */
.L_x_42466:
        /* <DEDUP_REMOVED lines=44> */
.L_x_42465:
[----:B------:R-:W-:Y:S05]  /*10a30*/  BSYNC B1 ;  /* 0x0000000000017941 */ /* 0x000fea0003800000 */
.L_x_42464:
        /* <DEDUP_REMOVED lines=9> */
.L_x_42460:
[----:B------:R-:W-:Y:S05]  /*10ad0*/  BSYNC B0 ;  /* 0x0000000000007941 */ /* 0x000fea0003800000 */
.L_x_42459:
        /* <DEDUP_REMOVED lines=18> */
.L_x_42471:
[----:B------:R-:W-:-:S07]  /*10c00*/  MOV R150, R186 ;  /* 0x000000ba00967202 */ /* 0x000fce0000000f00 */
.L_x_42472:
[----:B------:R-:W-:Y:S05]  /*10c10*/  BSYNC B1 ;  /* 0x0000000000017941 */ /* 0x000fea0003800000 */
.L_x_42470:
        /* <DEDUP_REMOVED lines=16> */
.L_x_42476:
[----:B------:R-:W-:Y:S05]  /*10d20*/  BSYNC B2 ;  /* 0x0000000000027941 */ /* 0x000fea0003800000 */
.L_x_42475:
[----:B------:R-:W-:Y:S01]  /*10d30*/  IMAD.HI.U32 R151, R178, -0x326172a9, RZ ;  /* 0xcd9e8d57b2977827 */ /* 0x000fe200078e00ff */
[----:B------:R-:W-:-:S03]  /*10d40*/  LOP3.LUT R154, R154, R183, R3, 0x96, !PT ;  /* 0x000000b79a9a7212 */ /* 0x000fc600078e9603 */
[----:B------:R-:W-:Y:S01]  /*10d50*/  IMAD R180, R178, -0x326172a9, RZ ;  /* 0xcd9e8d57b2b47824 */ /* 0x000fe200078e02ff */
[----:B------:R-:W-:Y:S01]  /*10d60*/  LOP3.LUT R151, R151, R181, R2, 0x96, !PT ;  /* 0x000000b597977212 */ /* 0x000fe200078e9602 */
[----:B------:R-:W-:Y:S01]  /*10d70*/  IMAD.WIDE.U32 R198, R154, -0x326172a9, RZ ;  /* 0xcd9e8d579ac67825 */ /* 0x000fe200078e00ff */
[----:B------:R-:W-:-:S03]  /*10d80*/  HFMA2.MMA R154, -RZ, RZ, 0, 0 ;  /* 0x00000000ff9a7435 */ /* 0x000fc600000001ff */
        /* <DEDUP_REMOVED lines=37> */
[----:B------:R-:W-:-:S07]  /*10fe0*/  LOP3.LUT R176, R199, R200, R174, 0x96, !PT ;  /* 0x000000c8c7b07212 */ /* 0x000fce00078e96ae */
.L_x_42474:
[----:B------:R-:W-:Y:S05]  /*10ff0*/  BSYNC B1 ;  /* 0x0000000000017941 */ /* 0x000fea0003800000 */
.L_x_42473:
        /* <DEDUP_REMOVED lines=9> */
.L_x_42469:
[----:B------:R-:W-:Y:S05]  /*11090*/  BSYNC B0 ;  /* 0x0000000000007941 */ /* 0x000fea0003800000 */
.L_x_42468:
        /* <DEDUP_REMOVED lines=18> */
.L_x_42480:
[----:B------:R-:W-:-:S07]  /*111c0*/  IMAD.MOV.U32 R151, RZ, RZ, R186 ;  /* 0x000000ffff977224 */ /* 0x000fce00078e00ba */
.L_x_42481:
[----:B------:R-:W-:Y:S05]  /*111d0*/  BSYNC B1 ;  /* 0x0000000000017941 */ /* 0x000fea0003800000 */
.L_x_42479:
        /* <DEDUP_REMOVED lines=16> */
.L_x_42485:
[----:B------:R-:W-:Y:S05]  /*112e0*/  BSYNC B2 ;  /* 0x0000000000027941 */ /* 0x000fea0003800000 */
.L_x_42484:
        /* <DEDUP_REMOVED lines=44> */
.L_x_42483:
[----:B------:R-:W-:Y:S05]  /*115b0*/  BSYNC B1 ;  /* 0x0000000000017941 */ /* 0x000fea0003800000 */
.L_x_42482:
        /* <DEDUP_REMOVED lines=9> */
.L_x_42478:
[----:B------:R-:W-:Y:S05]  /*11650*/  BSYNC B0 ;  /* 0x0000000000007941 */ /* 0x000fea0003800000 */
.L_x_42477:
        /* <DEDUP_REMOVED lines=20> */
.L_x_42487:
[----:B------:R-:W-:Y:S05]  /*117a0*/  BSYNC B0 ;  /* 0x0000000000007941 */ /* 0x000fea0003800000 */
.L_x_42486:
[----:B--2---:R-:W-:Y:S01]  /*117b0*/  @P3 IMAD.WIDE.U32 R198, R0, 0x10, R198 ;  /* 0x0000001000c63825 */ /* 0x004fe200078e00c6 */
[----:B------:R-:W2:Y:S04]  /*117c0*/  @P0 LDG.E.128 R100, desc[UR4][R154.64] ;  /* 0x000000049a640981 */ /* 0x000ea8000c1e1d00 */
[----:B-----5:R1:W5:Y:S01]  /*117d0*/  @P3 LDG.E.128 R104, desc[UR4][R198.64] ;  /* 0x00000004c6683981 */ /* 0x020362000c1e1d00 */
[----:B------:R-:W-:Y:S01]  /*117e0*/  @!P4 ISETP.NE.U32.AND P1, PT, R192, RZ, PT ;  /* 0x000000ffc000c20c */ /* 0x000fe20003f25070 */
[----:B------:R-:W-:Y:S01]  /*117f0*/  BSSY B0, `(.L_x_42488) ;  /* 0x000005a000007945 */ /* 0x000fe20003800000 */
[----:B0-----:R-:W-:Y:S02]  /*11800*/  @!P4 IMAD.MOV.U32 R200, RZ, RZ, R180 ;  /* 0x000000ffffc8c224 */ /* 0x001fe400078e00b4 */
        /* <DEDUP_REMOVED lines=15> */
.L_x_42491:
[----:B------:R-:W-:-:S07]  /*11900*/  MOV R152, R186 ;  /* 0x000000ba00987202 */ /* 0x000fce0000000f00 */
.L_x_42492:
[----:B------:R-:W-:Y:S05]  /*11910*/  BSYNC B1 ;  /* 0x0000000000017941 */ /* 0x000fea0003800000 */
.L_x_42490:
        /* <DEDUP_REMOVED lines=16> */
.L_x_42496:
[----:B------:R-:W-:Y:S05]  /*11a20*/  BSYNC B2 ;  /* 0x0000000000027941 */ /* 0x000fea0003800000 */
.L_x_42495:
        /* <DEDUP_REMOVED lines=41> */
[----:B------:R-:W-:Y:S02]  /*11cc0*/  LOP3.LUT R177, R177, R198, R175, 0x96, !PT ;  /* 0x000000c6b1b17212 */ /* 0x000fe400078e96af */
[----:B------:R-:W-:Y:S01]  /*11cd0*/  LOP3.LUT R176, R155, R184, R174, 0x96, !PT ;  /* 0x000000b89bb07212 */ /* 0x000fe200078e96ae */
[----:B------:R-:W-:-:S07]  /*11ce0*/  IMAD.MOV.U32 R184, RZ, RZ, R154 ;  /* 0x000000ffffb87224 */ /* 0x000fce00078e009a */
.L_x_42494:
[----:B------:R-:W-:Y:S05]  /*11cf0*/  BSYNC B1 ;  /* 0x0000000000017941 */ /* 0x000fea0003800000 */
.L_x_42493:
        /* <DEDUP_REMOVED lines=9> */
.L_x_42489:
[----:B------:R-:W-:Y:S05]  /*11d90*/  BSYNC B0 ;  /* 0x0000000000007941 */ /* 0x000fea0003800000 */
.L_x_42488:
        /* <DEDUP_REMOVED lines=18> */
.L_x_42500:
[----:B------:R-:W-:-:S07]  /*11ec0*/  IMAD.MOV.U32 R153, RZ, RZ, R186 ;  /* 0x000000ffff997224 */ /* 0x000fce00078e00ba */
.L_x_42501:
[----:B------:R-:W-:Y:S05]  /*11ed0*/  BSYNC B1 ;  /* 0x0000000000017941 */ /* 0x000fea0003800000 */
.L_x_42499:
        /* <DEDUP_REMOVED lines=16> */
.L_x_42505:
[----:B------:R-:W-:Y:S05]  /*11fe0*/  BSYNC B2 ;  /* 0x0000000000027941 */ /* 0x000fea0003800000 */
.L_x_42504:
        /* <DEDUP_REMOVED lines=44> */
.L_x_42503:
[----:B------:R-:W-:Y:S05]  /*122b0*/  BSYNC B1 ;  /* 0x0000000000017941 */ /* 0x000fea0003800000 */
.L_x_42502:
        /* <DEDUP_REMOVED lines=9> */
.L_x_42498:
[----:B------:R-:W-:Y:S05]  /*12350*/  BSYNC B0 ;  /* 0x0000000000007941 */ /* 0x000fea0003800000 */
.L_x_42497:
        /* <DEDUP_REMOVED lines=18> */
.L_x_42509:
[----:B------:R-:W-:-:S07]  /*12480*/  MOV R154, R186 ;  /* 0x000000ba009a7202 */ /* 0x000fce0000000f00 */
.L_x_42510:
[----:B------:R-:W-:Y:S05]  /*12490*/  BSYNC B1 ;  /* 0x0000000000017941 */ /* 0x000fea0003800000 */
.L_x_42508:
        /* <DEDUP_REMOVED lines=16> */
.L_x_42514:
[----:B------:R-:W-:Y:S05]  /*125a0*/  BSYNC B2 ;  /* 0x0000000000027941 */ /* 0x000fea0003800000 */
.L_x_42513:
        /* <DEDUP_REMOVED lines=42> */
[----:B------:R-:W-:Y:S01]  /*12850*/  HFMA2.MMA R198, -RZ, RZ, 0, 0 ;  /* 0x00000000ffc67435 */ /* 0x000fe200000001ff */
[----:B------:R-:W-:-:S10]  /*12860*/  LOP3.LUT R176, R199, R200, R174, 0x96, !PT ;  /* 0x000000c8c7b07212 */ /* 0x000fd400078e96ae */
.L_x_42512:
[----:B------:R-:W-:Y:S05]  /*12870*/  BSYNC B1 ;  /* 0x0000000000017941 */ /* 0x000fea0003800000 */
.L_x_42511:
        /* <DEDUP_REMOVED lines=9> */
.L_x_42507:
[----:B------:R-:W-:Y:S05]  /*12910*/  BSYNC B0 ;  /* 0x0000000000007941 */ /* 0x000fea0003800000 */
.L_x_42506:
        /* <DEDUP_REMOVED lines=18> */
.L_x_42518:
[----:B------:R-:W-:-:S07]  /*12a40*/  IMAD.MOV.U32 R155, RZ, RZ, R186 ;  /* 0x000000ffff9b7224 */ /* 0x000fce00078e00ba */
.L_x_42519:
[----:B------:R-:W-:Y:S05]  /*12a50*/  BSYNC B1 ;  /* 0x0000000000017941 */ /* 0x000fea0003800000 */
.L_x_42517:
        /* <DEDUP_REMOVED lines=16> */
.L_x_42523:
[----:B------:R-:W-:Y:S05]  /*12b60*/  BSYNC B2 ;  /* 0x0000000000027941 */ /* 0x000fea0003800000 */
.L_x_42522:
        /* <DEDUP_REMOVED lines=44> */
.L_x_42521:
[----:B------:R-:W-:Y:S05]  /*12e30*/  BSYNC B1 ;  /* 0x0000000000017941 */ /* 0x000fea0003800000 */
.L_x_42520:
        /* <DEDUP_REMOVED lines=9> */
.L_x_42516:
[----:B------:R-:W-:Y:S05]  /*12ed0*/  BSYNC B0 ;  /* 0x0000000000007941 */ /* 0x000fea0003800000 */
.L_x_42515:
        /* <DEDUP_REMOVED lines=63> */
.L_x_42525:
[----:B------:R-:W-:Y:S05]  /*132d0*/  BSYNC B0 ;  /* 0x0000000000007941 */ /* 0x000fea0003800000 */
.L_x_42524:
[----:B------:R-:W-:Y:S01]  /*132e0*/  UMOV UR10, 0xffffffff ;  /* 0xffffffff000a7882 */ /* 0x000fe20000000000 */
[----:B------:R-:W-:Y:S02]  /*132f0*/  FADD.FTZ R192, R192, R155 ;  /* 0x0000009bc0c07221 */ /* 0x000fe40000010000 */
[----:B------:R-:W-:Y:S05]  /*13300*/  BRA.DIV UR10, `(.L_x_42526) ;  /* 0x000000160a1c7947 */ /* 0x000fea000b800000 */
        /* <DEDUP_REMOVED lines=117> */
.L_x_42541:
        /* <DEDUP_REMOVED lines=18> */
[----:B------:R-:W-:Y:S01]  /*13b80*/  VIADD R195, R195, 0xffffffff ;  /* 0xffffffffc3c37836 */ /* 0x000fe20000000000 */
[----:B------:R-:W-:-:S03]  /*13b90*/  LOP3.LUT R182, R156, 0x1f, RZ, 0xc0, !PT ;  /* 0x0000001f9cb67812 */ /* 0x000fc600078ec0ff */
        /* <DEDUP_REMOVED lines=12> */
[C---:B------:R-:W-:Y:S01]  /*13c60*/  FADD.FTZ R196, -R190.reuse, R113 ;  /* 0x00000071bec47221 */ /* 0x040fe20000010100 */
[C---:B------:R-:W-:Y:S01]  /*13c70*/  FADD.FTZ R202, -R190.reuse, R117 ;  /* 0x00000075beca7221 */ /* 0x040fe20000010100 */
[C---:B------:R-:W-:Y:S01]  /*13c80*/  FADD.FTZ R206, -R190.reuse, R121 ;  /* 0x00000079bece7221 */ /* 0x040fe20000010100 */
[----:B------:R-:W-:Y:S01]  /*13c90*/  FMUL.FTZ R113, R191, R108 ;  /* 0x0000006cbf717220 */ /* 0x000fe20000410000 */
[----:B------:R-:W-:Y:S01]  /*13ca0*/  LEA.HI.SX32 R117, R109, R182, 0x1e ;  /* 0x000000b66d757211 */ /* 0x000fe200078ff2ff */
[C---:B------:R-:W-:Y:S01]  /*13cb0*/  FADD.FTZ R204, -R190.reuse, R120 ;  /* 0x00000078becc7221 */ /* 0x040fe20000010100 */
[C---:B------:R-:W-:Y:S01]  /*13cc0*/  FMUL.FTZ R0, R191.reuse, R192 ;  /* 0x000000c0bf007220 */ /* 0x040fe20000410000 */
[C---:B------:R-:W-:Y:S01]  /*13cd0*/  FMUL.FTZ R121, R191.reuse, R110 ;  /* 0x0000006ebf797220 */ /* 0x040fe20000410000 */
[C---:B------:R-:W-:Y:S01]  /*13ce0*/  FMUL.FTZ R194, R191.reuse, R194 ;  /* 0x000000c2bfc27220 */ /* 0x040fe20000410000 */
[C---:B------:R-:W-:Y:S01]  /*13cf0*/  FADD.FTZ R114, -R190.reuse, R114 ;  /* 0x00000072be727221 */ /* 0x040fe20000010100 */
[----:B------:R-:W-:Y:S01]  /*13d00*/  FADD.FTZ R220, -R190, R133 ;  /* 0x00000085bedc7221 */ /* 0x000fe20000010100 */
[C---:B------:R-:W-:Y:S01]  /*13d10*/  FMUL.FTZ R120, R191.reuse, R198 ;  /* 0x000000c6bf787220 */ /* 0x040fe20000410000 */
[----:B------:R-:W-:Y:S01]  /*13d20*/  FMUL.FTZ R133, R191, R112 ;  /* 0x00000070bf857220 */ /* 0x000fe20000410000 */
[----:B------:R-:W-:Y:S01]  /*13d30*/  FFMA.FTZ R108, R48, R113, R96 ;  /* 0x00000071306c7223 */ /* 0x000fe20000010060 */
[C---:B------:R-:W-:Y:S01]  /*13d40*/  FADD.FTZ R122, -R190.reuse, R122 ;  /* 0x0000007abe7a7221 */ /* 0x040fe20000010100 */
[C---:B------:R-:W-:Y:S01]  /*13d50*/  FADD.FTZ R208, -R190.reuse, R123 ;  /* 0x0000007bbed07221 */ /* 0x040fe20000010100 */
[----:B------:R-:W-:Y:S01]  /*13d60*/  FADD.FTZ R224, -R190, R137 ;  /* 0x00000089bee07221 */ /* 0x000fe20000010100 */
[----:B------:R-:W-:Y:S01]  /*13d70*/  FFMA.FTZ R111, R51, R194, R99 ;  /* 0x000000c2336f7223 */ /* 0x000fe20000010063 */
[----:B------:R-:W-:Y:S01]  /*13d80*/  FFMA.FTZ R110, R50, R121, R98 ;  /* 0x00000079326e7223 */ /* 0x000fe20000010062 */
[----:B------:R-:W-:Y:S01]  /*13d90*/  FFMA.FTZ R109, R49, R0, R97 ;  /* 0x00000000316d7223 */ /* 0x000fe20000010061 */
[----:B0-----:R-:W-:-:S04]  /*13da0*/  IMAD.WIDE.U32 R112, R117, 0x10, R144 ;  /* 0x0000001075707825 */ /* 0x001fc800078e0090 */
[----:B------:R-:W-:Y:S01]  /*13db0*/  FMUL.FTZ R137, R191, R114 ;  /* 0x00000072bf897220 */ /* 0x000fe20000410000 */
[----:B------:R-:W-:Y:S01]  /*13dc0*/  FFMA.FTZ R123, R47, R120, R95 ;  /* 0x000000782f7b7223 */ /* 0x000fe2000001005f */
[----:B------:R-:W-:Y:S01]  /*13dd0*/  FADD.FTZ R200, -R190, R116 ;  /* 0x00000074bec87221 */ /* 0x000fe20000010100 */
[----:B------:R-:W-:Y:S01]  /*13de0*/  FFMA.FTZ R120, R44, R133, R92 ;  /* 0x000000852c787223 */ /* 0x000fe2000001005c */
[----:B------:R-:W-:Y:S01]  /*13df0*/  FMUL.FTZ R116, R191, R196 ;  /* 0x000000c4bf747220 */ /* 0x000fe20000410000 */
[----:B------:R-:W-:Y:S01]  /*13e00*/  IADD3 R133, R117, 0x20, RZ ;  /* 0x0000002075857810 */ /* 0x000fe20007ffe0ff */
        /* <DEDUP_REMOVED lines=8> */
[----:B------:R0:W-:Y:S01]  /*13e90*/  STG.E.128 desc[UR4][R112.64], R108 ;  /* 0x0000006c70007986 */ /* 0x0001e2000c101d04 */
        /* <DEDUP_REMOVED lines=14> */
[C---:B------:R-:W-:Y:S01]  /*13f80*/  VIADD R137, R117.reuse, 0x40 ;  /* 0x0000004075897836 */ /* 0x040fe20000000000 */
[C---:B------:R-:W-:Y:S01]  /*13f90*/  IADD3 R147, R117.reuse, 0x60, RZ ;  /* 0x0000006075937810 */ /* 0x040fe20007ffe0ff */
[C---:B------:R-:W-:Y:S01]  /*13fa0*/  FADD.FTZ R126, -R190.reuse, R126 ;  /* 0x0000007ebe7e7221 */ /* 0x040fe20000010100 */
[C---:B------:R-:W-:Y:S01]  /*13fb0*/  IADD3 R151, R117.reuse, 0xa0, RZ ;  /* 0x000000a075977810 */ /* 0x040fe20007ffe0ff */
[C---:B------:R-:W-:Y:S01]  /*13fc0*/  FADD.FTZ R214, -R190.reuse, R127 ;  /* 0x0000007fbed67221 */ /* 0x040fe20000010100 */
[C---:B0-----:R-:W-:Y:S01]  /*13fd0*/  IADD3 R109, R117.reuse, 0xe0, RZ ;  /* 0x000000e0756d7810 */ /* 0x041fe20007ffe0ff */
[----:B------:R-:W-:Y:S01]  /*13fe0*/  FADD.FTZ R128, -R190, R128 ;  /* 0x00000080be807221 */ /* 0x000fe20000010100 */
[----:B------:R-:W-:Y:S01]  /*13ff0*/  IADD3 R141, R117, 0x120, RZ ;  /* 0x00000120758d7810 */ /* 0x000fe20007ffe0ff */
[----:B------:R-:W-:Y:S01]  /*14000*/  FFMA.FTZ R121, R45, R116, R93 ;  /* 0x000000742d797223 */ /* 0x000fe2000001005d */
[C---:B------:R-:W-:Y:S01]  /*14010*/  VIADD R149, R117.reuse, 0x80 ;  /* 0x0000008075957836 */ /* 0x040fe20000000000 */
[C---:B------:R-:W-:Y:S01]  /*14020*/  IADD3 R111, R117.reuse, 0x160, RZ ;  /* 0x00000160756f7810 */ /* 0x040fe20007ffe0ff */
[----:B------:R-:W-:-:S02]  /*14030*/  VIADD R153, R117, 0xc0 ;  /* 0x000000c075997836 */ /* 0x000fc40000000000 */
[C---:B------:R-:W-:Y:S01]  /*14040*/  FADD.FTZ R216, -R190.reuse, R129 ;  /* 0x00000081bed87221 */ /* 0x040fe20000010100 */
[C---:B------:R-:W-:Y:S02]  /*14050*/  VIADD R139, R117.reuse, 0x100 ;  /* 0x00000100758b7836 */ /* 0x040fe40000000000 */
[C---:B------:R-:W-:Y:S01]  /*14060*/  FADD.FTZ R130, -R190.reuse, R130 ;  /* 0x00000082be827221 */ /* 0x040fe20000010100 */
[----:B------:R-:W-:Y:S02]  /*14070*/  VIADD R143, R117, 0x140 ;  /* 0x00000140758f7836 */ /* 0x000fe40000000000 */
[----:B------:R-:W-:Y:S01]  /*14080*/  FADD.FTZ R218, -R190, R131 ;  /* 0x00000083beda7221 */ /* 0x000fe20000010100 */
[----:B------:R-:W-:-:S04]  /*14090*/  IMAD.WIDE.U32 R116, R133, 0x10, R144 ;  /* 0x0000001085747825 */ /* 0x000fc800078e0090 */
        /* <DEDUP_REMOVED lines=35> */
[----:B------:R0:W-:Y:S01]  /*142d0*/  STG.E.128 desc[UR4][R116.64], R120 ;  /* 0x0000007874007986 */ /* 0x0001e2000c101d04 */
[----:B------:R-:W-:Y:S01]  /*142e0*/  FFMA.FTZ R110, R42, R131, R90 ;  /* 0x000000832a6e7223 */ /* 0x000fe2000001005a */
[----:B------:R-:W-:-:S04]  /*142f0*/  IMAD.WIDE.U32 R152, R153, 0x10, R144 ;  /* 0x0000001099987825 */ /* 0x000fc800078e0090 */
[----:B------:R-:W-:Y:S01]  /*14300*/  FFMA.FTZ R108, R40, R115, R88 ;  /* 0x00000073286c7223 */ /* 0x000fe20000010058 */
[----:B------:R-:W-:Y:S01]  /*14310*/  FADD.FTZ R244, -R190, R154 ;  /* 0x0000009abef47221 */ /* 0x000fe20000010100 */
[----:B------:R-:W-:Y:S01]  /*14320*/  FMUL.FTZ R200, R191, R226 ;  /* 0x000000e2bfc87220 */ /* 0x000fe20000410000 */
[----:B------:R-:W-:-:S04]  /*14330*/  IMAD.WIDE.U32 R136, R109, 0x10, R144 ;  /* 0x000000106d887825 */ /* 0x000fc800078e0090 */
[----:B------:R-:W-:Y:S01]  /*14340*/  FFMA.FTZ R109, R41, R114, R89 ;  /* 0x00000072296d7223 */ /* 0x000fe20000010059 */
[----:B------:R-:W-:Y:S01]  /*14350*/  FMUL.FTZ R134, R191, R230 ;  /* 0x000000e6bf867220 */ /* 0x000fe20000410000 */
[----:B------:R-:W-:Y:S01]  /*14360*/  FFMA.FTZ R115, R39, R208, R87 ;  /* 0x000000d027737223 */ /* 0x000fe20000010057 */
[----:B------:R-:W-:-:S04]  /*14370*/  IMAD.WIDE.U32 R138, R139, 0x10, R144 ;  /* 0x000000108b8a7825 */ /* 0x000fc800078e0090 */
[----:B------:R-:W-:Y:S01]  /*14380*/  FFMA.FTZ R114, R38, R209, R86 ;  /* 0x000000d126727223 */ /* 0x000fe20000010056 */
[----:B------:R-:W-:Y:S01]  /*14390*/  FFMA.FTZ R113, R37, R118, R85 ;  /* 0x0000007625717223 */ /* 0x000fe20000010055 */
[----:B------:R-:W-:Y:S01]  /*143a0*/  FFMA.FTZ R112, R36, R119, R84 ;  /* 0x0000007724707223 */ /* 0x000fe20000010054 */
[----:B------:R-:W-:-:S04]  /*143b0*/  IMAD.WIDE.U32 R140, R141, 0x10, R144 ;  /* 0x000000108d8c7825 */ /* 0x000fc800078e0090 */
[----:B------:R-:W-:Y:S01]  /*143c0*/  FMUL.FTZ R198, R191, R228 ;  /* 0x000000e4bfc67220 */ /* 0x000fe20000410000 */
[----:B------:R-:W-:Y:S01]  /*143d0*/  FFMA.FTZ R119, R35, R206, R83 ;  /* 0x000000ce23777223 */ /* 0x000fe20000010053 */
[----:B------:R-:W-:Y:S01]  /*143e0*/  FFMA.FTZ R118, R34, R211, R82 ;  /* 0x000000d322767223 */ /* 0x000fe20000010052 */
[----:B------:R-:W-:-:S04]  /*143f0*/  IMAD.WIDE.U32 R142, R143, 0x10, R144 ;  /* 0x000000108f8e7825 */ /* 0x000fc800078e0090 */
[----:B0-----:R-:W-:Y:S01]  /*14400*/  FFMA.FTZ R117, R33, R124, R81 ;  /* 0x0000007c21757223 */ /* 0x001fe20000010051 */
[----:B------:R-:W-:Y:S01]  /*14410*/  FFMA.FTZ R116, R32, R125, R80 ;  /* 0x0000007d20747223 */ /* 0x000fe20000010050 */
[----:B------:R-:W-:Y:S01]  /*14420*/  FFMA.FTZ R124, R24, R129, R72 ;  /* 0x00000081187c7223 */ /* 0x000fe20000010048 */
[----:B------:R-:W-:-:S04]  /*14430*/  IMAD.WIDE.U32 R144, R111, 0x10, R144 ;  /* 0x000000106f907825 */ /* 0x000fc800078e0090 */
        /* <DEDUP_REMOVED lines=17> */
[----:B------:R-:W-:Y:S01]  /*14550*/  FMUL.FTZ R194, R191, R246 ;  /* 0x000000f6bfc27220 */ /* 0x000fe20000410000 */
        /* <DEDUP_REMOVED lines=28> */
.L_x_42528:
[----:B------:R-:W-:Y:S05]  /*14720*/  BSYNC B0 ;  /* 0x0000000000007941 */ /* 0x000fea0003800000 */
.L_x_42527:
[----:B---3--:R-:W0:Y:S02]  /*14730*/  LDC.64 R108, c[0x0][0x210] ;  /* 0x00008400ff6c7b82 */ /* 0x008e240000000a00 */
[----:B0-----:R-:W-:-:S05]  /*14740*/  IMAD R157, R108, 0x4, R157 ;  /* 0x000000046c9d7824 */ /* 0x001fca00078e029d */
[----:B------:R-:W-:-:S13]  /*14750*/  ISETP.GE.AND P0, PT, R157, R109, PT ;  /* 0x0000006d9d00720c */ /* 0x000fda0003f06270 */
[----:B------:R-:W-:Y:S05]  /*14760*/  @!P0 BRA `(.L_x_42529) ;  /* 0xfffffec000908947 */ /* 0x000fea000383ffff */
[----:B------:R-:W-:Y:S05]  /*14770*/  EXIT ;  /* 0x000000000000794d */ /* 0x000fea0003800000 */
.L_x_42526:
[----:B------:R-:W-:Y:S01]  /*14780*/  HFMA2.MMA R205, -RZ, RZ, 0, 1.847743988037109375e-06 ;  /* 0x0000001fffcd7435 */ /* 0x000fe200000001ff */
[----:B------:R-:W-:Y:S01]  /*14790*/  BSSY B0, `(.L_x_42530) ;  /* 0x0000007000007945 */ /* 0x000fe20003800000 */
[----:B------:R-:W-:Y:S01]  /*147a0*/  MOV R203, R192 ;  /* 0x000000c000cb7202 */ /* 0x000fe20000000f00 */
[----:B------:R-:W-:Y:S02]  /*147b0*/  IMAD.MOV.U32 R204, RZ, RZ, 0x1 ;  /* 0x00000001ffcc7424 */ /* 0x000fe400078e00ff */
[----:B------:R-:W-:-:S07]  /*147c0*/  IMAD.MOV.U32 R202, RZ, RZ, -0x1 ;  /* 0xffffffffffca7424 */ /* 0x000fce00078e00ff */
[----:B0----5:R-:W-:Y:S05]  /*147d0*/  WARPSYNC.COLLECTIVE R202, `(.L_x_42531) ;  /* 0x00000000ca087348 */ /* 0x021fea0003c00000 */
[----:B------:R1:W2:Y:S02]  /*147e0*/  SHFL.BFLY P1, R201, R203, R204, R205 ;  /* 0x0c0000cccbc97389 */ /* 0x0002a400000200cd */
[----:B012--5:R-:W-:Y:S01]  /*147f0*/  ENDCOLLECTIVE ;  /* 0x000000000000791b */ /* 0x027fe20003800000 */
.L_x_42531:
[----:B------:R-:W-:Y:S05]  /*14800*/  BSYNC B0 ;  /* 0x0000000000007941 */ /* 0x000fea0003800000 */
.L_x_42530:
        /* <DEDUP_REMOVED lines=9> */
.L_x_42532:
[----:B------:R-:W-:Y:S02]  /*148a0*/  IMAD.MOV.U32 R204, RZ, RZ, 0x4 ;  /* 0x00000004ffcc7424 */ /* 0x000fe400078e00ff */
[----:B------:R-:W-:-:S04]  /*148b0*/  IMAD.MOV.U32 R0, RZ, RZ, R201 ;  /* 0x000000ffff007224 */ /* 0x000fc800078e00c9 */
[----:B------:R-:W-:-:S05]  /*148c0*/  FADD.FTZ R197, R193, R0 ;  /* 0x00000000c1c57221 */ /* 0x000fca0000010000 */
[----:B------:R-:W-:-:S07]  /*148d0*/  MOV R203, R197 ;  /* 0x000000c500cb7202 */ /* 0x000fce0000000f00 */
[----:B------:R-:W-:Y:S05]  /*148e0*/  WARPSYNC.COLLECTIVE R202, `(.L_x_42533) ;  /* 0x00000000ca087348 */ /* 0x000fea0003c00000 */
[----:B------:R0:W1:Y:S02]  /*148f0*/  SHFL.BFLY P1, R201, R203, R204, R205 ;  /* 0x0c0000cccbc97389 */ /* 0x00006400000200cd */
[----:B01----:R-:W-:Y:S01]  /*14900*/  ENDCOLLECTIVE ;  /* 0x000000000000791b */ /* 0x003fe20003800000 */
.L_x_42533:
[----:B------:R-:W-:Y:S01]  /*14910*/  HFMA2.MMA R204, -RZ, RZ, 0, 4.76837158203125e-07 ;  /* 0x00000008ffcc7435 */ /* 0x000fe200000001ff */
[----:B------:R-:W-:-:S05]  /*14920*/  MOV R0, R201 ;  /* 0x000000c900007202 */ /* 0x000fca0000000f00 */
[----:B------:R-:W-:-:S04]  /*14930*/  FADD.FTZ R198, R197, R0 ;  /* 0x00000000c5c67221 */ /* 0x000fc80000010000 */
[----:B------:R-:W-:-:S07]  /*14940*/  IMAD.MOV.U32 R203, RZ, RZ, R198 ;  /* 0x000000ffffcb7224 */ /* 0x000fce00078e00c6 */
[----:B------:R-:W-:Y:S05]  /*14950*/  WARPSYNC.COLLECTIVE R202, `(.L_x_42534) ;  /* 0x00000000ca087348 */ /* 0x000fea0003c00000 */
[----:B------:R0:W1:Y:S02]  /*14960*/  SHFL.BFLY P1, R201, R203, R204, R205 ;  /* 0x0c0000cccbc97389 */ /* 0x00006400000200cd */
[----:B01----:R-:W-:Y:S01]  /*14970*/  ENDCOLLECTIVE ;  /* 0x000000000000791b */ /* 0x003fe20003800000 */
.L_x_42534:
        /* <DEDUP_REMOVED lines=8> */
.L_x_42535:
        /* <DEDUP_REMOVED lines=104> */
.L_x_42536:
[----:B------:R-:W-:Y:S02]  /*15080*/  IMAD.MOV.U32 R204, RZ, RZ, 0x2 ;  /* 0x00000002ffcc7424 */ /* 0x000fe400078e00ff */
[----:B------:R-:W-:-:S04]  /*15090*/  IMAD.MOV.U32 R193, RZ, RZ, R201 ;  /* 0x000000ffffc17224 */ /* 0x000fc800078e00c9 */
[----:B------:R-:W-:-:S05]  /*150a0*/  FADD.FTZ R193, R0, R193 ;  /* 0x000000c100c17221 */ /* 0x000fca0000010000 */
[----:B------:R-:W-:-:S07]  /*150b0*/  MOV R203, R193 ;  /* 0x000000c100cb7202 */ /* 0x000fce0000000f00 */
[----:B------:R-:W-:Y:S05]  /*150c0*/  WARPSYNC.COLLECTIVE R202, `(.L_x_42537) ;  /* 0x00000000ca087348 */ /* 0x000fea0003c00000 */
[----:B------:R0:W1:Y:S02]  /*150d0*/  SHFL.BFLY P1, R201, R203, R204, R205 ;  /* 0x0c0000cccbc97389 */ /* 0x00006400000200cd */
[----:B01----:R-:W-:Y:S01]  /*150e0*/  ENDCOLLECTIVE ;  /* 0x000000000000791b */ /* 0x003fe20003800000 */
.L_x_42537:
[----:B------:R-:W-:Y:S01]  /*150f0*/  HFMA2.MMA R204, -RZ, RZ, 0, 2.384185791015625e-07 ;  /* 0x00000004ffcc7435 */ /* 0x000fe200000001ff */
[----:B------:R-:W-:-:S05]  /*15100*/  MOV R192, R201 ;  /* 0x000000c900c07202 */ /* 0x000fca0000000f00 */
[----:B------:R-:W-:-:S04]  /*15110*/  FADD.FTZ R192, R193, R192 ;  /* 0x000000c0c1c07221 */ /* 0x000fc80000010000 */
[----:B------:R-:W-:-:S07]  /*15120*/  IMAD.MOV.U32 R203, RZ, RZ, R192 ;  /* 0x000000ffffcb7224 */ /* 0x000fce00078e00c0 */
[----:B------:R-:W-:Y:S05]  /*15130*/  WARPSYNC.COLLECTIVE R202, `(.L_x_42538) ;  /* 0x00000000ca087348 */ /* 0x000fea0003c00000 */
[----:B------:R0:W1:Y:S02]  /*15140*/  SHFL.BFLY P1, R201, R203, R204, R205 ;  /* 0x0c0000cccbc97389 */ /* 0x00006400000200cd */
[----:B01----:R-:W-:Y:S01]  /*15150*/  ENDCOLLECTIVE ;  /* 0x000000000000791b */ /* 0x003fe20003800000 */
.L_x_42538:
[----:B------:R-:W-:Y:S02]  /*15160*/  IMAD.MOV.U32 R204, RZ, RZ, 0x8 ;  /* 0x00000008ffcc7424 */ /* 0x000fe400078e00ff */
[----:B------:R-:W-:-:S04]  /*15170*/  IMAD.MOV.U32 R197, RZ, RZ, R201 ;  /* 0x000000ffffc57224 */ /* 0x000fc800078e00c9 */
[----:B------:R-:W-:-:S05]  /*15180*/  FADD.FTZ R197, R192, R197 ;  /* 0x000000c5c0c57221 */ /* 0x000fca0000010000 */
[----:B------:R-:W-:-:S07]  /*15190*/  MOV R203, R197 ;  /* 0x000000c500cb7202 */ /* 0x000fce0000000f00 */
[----:B------:R-:W-:Y:S05]  /*151a0*/  WARPSYNC.COLLECTIVE R202, `(.L_x_42539) ;  /* 0x00000000ca087348 */ /* 0x000fea0003c00000 */
[----:B------:R0:W1:Y:S02]  /*151b0*/  SHFL.BFLY P1, R201, R203, R204, R205 ;  /* 0x0c0000cccbc97389 */ /* 0x00006400000200cd */
[----:B01----:R-:W-:Y:S01]  /*151c0*/  ENDCOLLECTIVE ;  /* 0x000000000000791b */ /* 0x003fe20003800000 */
.L_x_42539:
[----:B------:R-:W-:Y:S01]  /*151d0*/  HFMA2.MMA R204, -RZ, RZ, 0, 9.5367431640625e-07 ;  /* 0x00000010ffcc7435 */ /* 0x000fe200000001ff */
[----:B------:R-:W-:-:S05]  /*151e0*/  MOV R198, R201 ;  /* 0x000000c900c67202 */ /* 0x000fca0000000f00 */
[----:B------:R-:W-:-:S04]  /*151f0*/  FADD.FTZ R200, R197, R198 ;  /* 0x000000c6c5c87221 */ /* 0x000fc80000010000 */
[----:B------:R-:W-:-:S07]  /*15200*/  IMAD.MOV.U32 R203, RZ, RZ, R200 ;  /* 0x000000ffffcb7224 */ /* 0x000fce00078e00c8 */
[----:B------:R-:W-:Y:S05]  /*15210*/  WARPSYNC.COLLECTIVE R202, `(.L_x_42540) ;  /* 0x00000000ca087348 */ /* 0x000fea0003c00000 */
[----:B------:R0:W1:Y:S02]  /*15220*/  SHFL.BFLY P1, R201, R203, R204, R205 ;  /* 0x0c0000cccbc97389 */ /* 0x00006400000200cd */
[----:B01----:R-:W-:Y:S01]  /*15230*/  ENDCOLLECTIVE ;  /* 0x000000000000791b */ /* 0x003fe20003800000 */
.L_x_42540:
[----:B------:R-:W-:Y:S05]  /*15240*/  BRA `(.L_x_42541) ;  /* 0xffffffe800047947 */ /* 0x000fea000383ffff */
.L_x_42542:
        /* <DEDUP_REMOVED lines=11> */
.L_x_44490:


//--------------------- .text._ZN10layer_norm13ln_fwd_kernelINS_13Kernel_traitsIfffffjLj1536ELj1ELj4ELj1ELj16ENS_18Kernel_traits_baseILj1536EfffffjLj128EEEEELb1ELb1ELb0ELb0EEEvNS_9FwdParamsE --------------------------
	.section	.text._ZN10layer_norm13ln_fwd_kernelINS_13Kernel_traitsIfffffjLj1536ELj1ELj4ELj1ELj16ENS_18Kernel_traits_baseILj1536EfffffjLj128EEEEELb1ELb1ELb0ELb0EEEvNS_9FwdParamsE,"ax",@progbits
	.align	128
        .global         _ZN10layer_norm13ln_fwd_kernelINS_13Kernel_traitsIfffffjLj1536ELj1ELj4ELj1ELj16ENS_18Kernel_traits_baseILj1536EfffffjLj128EEEEELb1ELb1ELb0ELb0EEEvNS_9FwdParamsE
        .type           _ZN10layer_norm13ln_fwd_kernelINS_13Kernel_traitsIfffffjLj1536ELj1ELj4ELj1ELj16ENS_18Kernel_traits_baseILj1536EfffffjLj128EEEEELb1ELb1ELb0ELb0EEEvNS_9FwdParamsE,@function
        .size           _ZN10layer_norm13ln_fwd_kernelINS_13Kernel_traitsIfffffjLj1536ELj1ELj4ELj1ELj16ENS_18Kernel_traits_baseILj1536EfffffjLj128EEEEELb1ELb1ELb0ELb0EEEvNS_9FwdParamsE,(.L_x_44491 - _ZN10layer_norm13ln_fwd_kernelINS_13Kernel_traitsIfffffjLj1536ELj1ELj4ELj1ELj16ENS_18Kernel_traits_baseILj1536EfffffjLj128EEEEELb1ELb1ELb0ELb0EEEvNS_9FwdParamsE)
        .other          _ZN10layer_norm13ln_fwd_kernelINS_13Kernel_traitsIfffffjLj1536ELj1ELj4ELj1ELj16ENS_18Kernel_traits_baseILj1536EfffffjLj128EEEEELb1ELb1ELb0ELb0EEEvNS_9FwdParamsE,@"STO_CUDA_ENTRY STV_DEFAULT"
_ZN10layer_norm13ln_fwd_kernelINS_13Kernel_traitsIfffffjLj1536ELj1ELj4ELj1ELj16ENS_18Kernel_traits_baseILj1536EfffffjLj128EEEEELb1ELb1ELb0ELb0EEEvNS_9FwdParamsE:
.text._ZN10layer_norm13ln_fwd_kernelINS_13Kernel_traitsIfffffjLj1536ELj1ELj4ELj1ELj16ENS_18Kernel_traits_baseILj1536EfffffjLj128EEEEELb1ELb1ELb0ELb0EEEvNS_9FwdParamsE:
        /* <DEDUP_REMOVED lines=11> */
[----:B0-----:R-:W-:-:S05]  /*00b0*/  @P0 MOV R6, R8 ;  /* 0x0000000800060202 */ /* 0x001fca0000000f00 */
[----:B-1----:R-:W3:Y:S01]  /*00c0*/  @P0 LDG.E.64 R4, desc[UR4][R6.64] ;  /* 0x0000000406040981 */ /* 0x002ee2000c1e1b00 */
[----:B------:R-:W-:Y:S01]  /*00d0*/  ULDC UR8, c[0x0][0x0] ;  /* 0x0000000000087ab9 */ /* 0x000fe20000000800 */
[----:B------:R-:W-:Y:S01]  /*00e0*/  LOP3.LUT R13, R13, 0xfffbffff, RZ, 0xc0, !PT ;  /* 0xfffbffff0d0d7812 */ /* 0x000fe200078ec0ff */
[----:B------:R-:W-:Y:S01]  /*00f0*/  BSSY B0, `(.L_x_42543) ;  /* 0x0000058000007945 */ /* 0x000fe20003800000 */
[----:B------:R-:W0:Y:S01]  /*0100*/  S2R R9, SR_TID.X ;  /* 0x0000000000097919 */ /* 0x000e220000002100 */
[----:B------:R-:W0:Y:S01]  /*0110*/  S2R R12, SR_CTAID.X ;  /* 0x00000000000c7919 */ /* 0x000e220000002500 */
[----:B--2---:R-:W-:Y:S02]  /*0120*/  @P0 R2UR UR6, R2 ;  /* 0x00000000020602ca */ /* 0x004fe400000e0000 */
[----:B------:R-:W-:-:S11]  /*0130*/  @P0 R2UR UR7, R3 ;  /* 0x00000000030702ca */ /* 0x000fd600000e0000 */
[----:B------:R-:W-:Y:S02]  /*0140*/  UIADD3 UR9, UR6, -0x61c88647, URZ ;  /* 0x9e3779b906097890 */ /* 0x000fe4000fffe03f */
[----:B------:R-:W-:Y:S01]  /*0150*/  UIADD3 UR10, UR6, 0x3c6ef372, URZ ;  /* 0x3c6ef372060a7890 */ /* 0x000fe2000fffe03f */
[----:B---3--:R-:W-:Y:S01]  /*0160*/  @P0 IADD3 R8, P1, R4, R11, RZ ;  /* 0x0000000b04080210 */ /* 0x008fe20007f3e0ff */
[----:B0-----:R-:W-:Y:S01]  /*0170*/  IMAD R4, R12, UR8, R9 ;  /* 0x000000080c047c24 */ /* 0x001fe2000f8e0209 */
[----:B------:R-:W-:Y:S02]  /*0180*/  UIADD3 UR8, UR7, -0x4498517b, URZ ;  /* 0xbb67ae8507087890 */ /* 0x000fe4000fffe03f */
[----:B------:R-:W-:Y:S01]  /*0190*/  UIADD3 UR11, UR7, 0x76cf5d0a, URZ ;  /* 0x76cf5d0a070b7890 */ /* 0x000fe2000fffe03f */
[----:B------:R-:W-:Y:S01]  /*01a0*/  @P0 IMAD.X R7, RZ, RZ, R5, P1 ;  /* 0x000000ffff070224 */ /* 0x000fe200008e0605 */
[----:B------:R-:W-:Y:S01]  /*01b0*/  UIADD3 UR12, UR7, 0x32370b8f, URZ ;  /* 0x32370b8f070c7890 */ /* 0x000fe2000fffe03f */
[----:B------:R-:W-:Y:S01]  /*01c0*/  IMAD.WIDE.U32 R10, R4, -0x326172a9, RZ ;  /* 0xcd9e8d57040a7825 */ /* 0x000fe200078e00ff */
[----:B------:R-:W0:Y:S01]  /*01d0*/  LDC R5, c[0x0][0x218] ;  /* 0x00008600ff057b82 */ /* 0x000e220000000800 */
[----:B------:R-:W-:Y:S01]  /*01e0*/  UIADD3 UR14, UR6, 0x78dde6e4, URZ ;  /* 0x78dde6e4060e7890 */ /* 0x000fe2000fffe03f */
[--C-:B------:R-:W-:Y:S01]  /*01f0*/  SHF.R.U32.HI R3, RZ, 0x2, R7.reuse ;  /* 0x00000002ff037819 */ /* 0x100fe20000011607 */
[----:B------:R-:W-:Y:S01]  /*0200*/  UIADD3 UR13, UR6, -0x255992d5, URZ ;  /* 0xdaa66d2b060d7890 */ /* 0x000fe2000fffe03f */
[----:B------:R-:W-:Y:S01]  /*0210*/  SHF.R.U64 R2, R8, 0x2, R7 ;  /* 0x0000000208027819 */ /* 0x000fe20000001207 */
[----:B------:R-:W-:Y:S01]  /*0220*/  UIADD3 UR15, UR7, -0x126145ec, URZ ;  /* 0xed9eba14070f7890 */ /* 0x000fe2000fffe03f */
[----:B------:R-:W-:Y:S01]  /*0230*/  LOP3.LUT R14, R11, UR6, R3, 0x96, !PT ;  /* 0x000000060b0e7c12 */ /* 0x000fe2000f8e9603 */
[----:B------:R-:W-:-:S02]  /*0240*/  UIADD3 UR17, UR7, -0x56f99767, URZ ;  /* 0xa906689907117890 */ /* 0x000fc4000fffe03f */
[----:B------:R-:W-:Y:S01]  /*0250*/  IMAD.WIDE.U32 R6, R2, -0x2daee0ad, RZ ;  /* 0xd2511f5302067825 */ /* 0x000fe200078e00ff */
[----:B------:R-:W-:Y:S02]  /*0260*/  UIADD3 UR16, UR6, 0x1715609d, URZ ;  /* 0x1715609d06107890 */ /* 0x000fe4000fffe03f */
[----:B------:R-:W-:Y:S01]  /*0270*/  UIADD3 UR18, UR6, -0x4ab325aa, URZ ;  /* 0xb54cda5606127890 */ /* 0x000fe2000fffe03f */
[----:B------:R-:W-:Y:S01]  /*0280*/  IMAD.WIDE.U32 R14, R14, -0x2daee0ad, RZ ;  /* 0xd2511f530e0e7825 */ /* 0x000fe200078e00ff */
[----:B------:R-:W-:Y:S01]  /*0290*/  LOP3.LUT R7, R7, UR7, RZ, 0x3c, !PT ;  /* 0x0000000707077c12 */ /* 0x000fe2000f8e3cff */
[----:B------:R-:W-:Y:S02]  /*02a0*/  UIADD3 UR19, UR7, 0x646e171e, URZ ;  /* 0x646e171e07137890 */ /* 0x000fe4000fffe03f */
[----:B------:R-:W-:Y:S01]  /*02b0*/  UIADD3 UR20, UR6, 0x5384540f, URZ ;  /* 0x5384540f06147890 */ /* 0x000fe2000fffe03f */
[----:B------:R-:W-:Y:S01]  /*02c0*/  LOP3.LUT R16, R15, UR8, R6, 0x96, !PT ;  /* 0x000000080f107c12 */ /* 0x000fe2000f8e9606 */
[----:B------:R-:W-:Y:S01]  /*02d0*/  IMAD.WIDE.U32 R6, R7, -0x326172a9, RZ ;  /* 0xcd9e8d5707067825 */ /* 0x000fe200078e00ff */
[----:B------:R-:W-:-:S02]  /*02e0*/  UIADD3 UR21, UR7, 0x1fd5c5a3, URZ ;  /* 0x1fd5c5a307157890 */ /* 0x000fc4000fffe03f */
[----:B------:R-:W-:Y:S01]  /*02f0*/  UIADD3 UR22, UR6, -0xe443238, URZ ;  /* 0xf1bbcdc806167890 */ /* 0x000fe2000fffe03f */
[----:B------:R-:W-:Y:S01]  /*0300*/  IMAD.WIDE.U32 R16, R16, -0x326172a9, RZ ;  /* 0xcd9e8d5710107825 */ /* 0x000fe200078e00ff */
[----:B------:R-:W-:Y:S01]  /*0310*/  LOP3.LUT R7, R7, UR9, R10, 0x96, !PT ;  /* 0x0000000907077c12 */ /* 0x000fe2000f8e960a */
[----:B------:R-:W-:Y:S01]  /*0320*/  UIADD3 UR23, UR7, -0x24c28bd8, URZ ;  /* 0xdb3d742807177890 */ /* 0x000fe2000fffe03f */
[----:B0-----:R-:W-:Y:S01]  /*0330*/  SHF.R.S32.HI R0, RZ, 0x1f, R5 ;  /* 0x0000001fff007819 */ /* 0x001fe20000011405 */
[----:B------:R-:W-:Y:S01]  /*0340*/  UIADD3 UR24, UR6, -0x700cb87f, URZ ;  /* 0x8ff3478106187890 */ /* 0x000fe2000fffe03f */
[----:B------:R-:W-:Y:S01]  /*0350*/  LOP3.LUT R10, R17, UR10, R6, 0x96, !PT ;  /* 0x0000000a110a7c12 */ /* 0x000fe2000f8e9606 */
[----:B------:R-:W-:Y:S01]  /*0360*/  IMAD.WIDE.U32 R6, R7, -0x2daee0ad, RZ ;  /* 0xd2511f5307067825 */ /* 0x000fe200078e00ff */
[----:B------:R-:W-:-:S03]  /*0370*/  LEA.HI R0, R0, R5, RZ, 0x2 ;  /* 0x0000000500007211 */ /* 0x000fc600078f10ff */
        /* <DEDUP_REMOVED lines=8> */
[----:B------:R-:W-:-:S03]  /*0400*/  LOP3.LUT R6, R9, 0x1f, RZ, 0xc0, !PT ;  /* 0x0000001f09067812 */ /* 0x000fc600078ec0ff */
[----:B------:R-:W-:Y:S01]  /*0410*/  IMAD.WIDE.U32 R76, R76, -0x2daee0ad, RZ ;  /* 0xd2511f534c4c7825 */ /* 0x000fe200078e00ff */
[----:B------:R-:W-:Y:S02]  /*0420*/  LOP3.LUT R5, R6, 0x1f, RZ, 0x3c, !PT ;  /* 0x0000001f06057812 */ /* 0x000fe400078e3cff */
[----:B------:R-:W-:Y:S02]  /*0430*/  LOP3.LUT R10, R15, UR15, R10, 0x96, !PT ;  /* 0x0000000f0f0a7c12 */ /* 0x000fe4000f8e960a */
[----:B------:R-:W-:Y:S02]  /*0440*/  LEA.HI.SX32 R0, R0, R5, 0x1e ;  /* 0x0000000500007211 */ /* 0x000fe400078ff2ff */
[----:B------:R-:W-:Y:S01]  /*0450*/  LOP3.LUT R14, R77, UR17, R14, 0x96, !PT ;  /* 0x000000114d0e7c12 */ /* 0x000fe2000f8e960e */
[----:B------:R-:W-:Y:S01]  /*0460*/  IMAD.WIDE.U32 R10, R10, -0x326172a9, RZ ;  /* 0xcd9e8d570a0a7825 */ /* 0x000fe200078e00ff */
[C---:B------:R-:W-:Y:S02]  /*0470*/  ISETP.GE.U32.AND P6, PT, R0.reuse, 0x40, PT ;  /* 0x000000400000780c */ /* 0x040fe40003fc6070 */
[----:B------:R-:W-:Y:S01]  /*0480*/  ISETP.GE.U32.AND P5, PT, R0, 0x60, PT ;  /* 0x000000600000780c */ /* 0x000fe20003fa6070 */
[----:B------:R-:W-:Y:S01]  /*0490*/  IMAD.WIDE.U32 R14, R14, -0x326172a9, RZ ;  /* 0xcd9e8d570e0e7825 */ /* 0x000fe200078e00ff */
[----:B------:R-:W-:-:S02]  /*04a0*/  ISETP.GE.U32.AND P4, PT, R0, 0x80, PT ;  /* 0x000000800000780c */ /* 0x000fc40003f86070 */
[C---:B------:R-:W-:Y:S02]  /*04b0*/  LOP3.LUT P0, RZ, R0.reuse, 0xffffffe0, RZ, 0xc0, !PT ;  /* 0xffffffe000ff7812 */ /* 0x040fe4000780c0ff */
[----:B------:R-:W-:Y:S02]  /*04c0*/  ISETP.GE.U32.AND P3, PT, R0, 0xa0, PT ;  /* 0x000000a00000780c */ /* 0x000fe40003f66070 */
[----:B------:R-:W-:Y:S02]  /*04d0*/  LOP3.LUT R5, R11, UR16, R18, 0x96, !PT ;  /* 0x000000100b057c12 */ /* 0x000fe4000f8e9612 */
[----:B------:R-:W-:Y:S02]  /*04e0*/  LOP3.LUT R160, R15, UR18, R10, 0x96, !PT ;  /* 0x000000120fa07c12 */ /* 0x000fe4000f8e960a */
        /* <DEDUP_REMOVED lines=24> */
.L_x_42544:
[----:B------:R-:W-:Y:S05]  /*0670*/  BSYNC B0 ;  /* 0x0000000000007941 */ /* 0x000fea0003800000 */
.L_x_42543:
        /* <DEDUP_REMOVED lines=17> */
[----:B------:R-:W-:-:S07]  /*0790*/  VIADD R6, R6, 0x20 ;  /* 0x0000002006067836 */ /* 0x000fce0000000000 */
.L_x_42546:
[----:B------:R-:W-:Y:S05]  /*07a0*/  BSYNC B0 ;  /* 0x0000000000007941 */ /* 0x000fea0003800000 */
.L_x_42545:
[----:B------:R-:W-:Y:S04]  /*07b0*/  BSSY B0, `(.L_x_42547) ;  /* 0x0000012000007945 */ /* 0x000fe80003800000 */
[----:B------:R-:W-:Y:S05]  /*07c0*/  @!P5 BRA `(.L_x_42548) ;  /* 0x000000000040d947 */ /* 0x000fea0003800000 */
[----:B------:R-:W-:Y:S01]  /*07d0*/  ULDC.64 UR26, c[0x0][0x2c8] ;  /* 0x0000b200001a7ab9 */ /* 0x000fe20000000a00 */
[----:B------:R-:W1:Y:S01]  /*07e0*/  LDC.64 R40, c[0x0][0x260] ;  /* 0x00009800ff287b82 */ /* 0x000e620000000a00 */
[----:B------:R-:W-:Y:S01]  /*07f0*/  ISETP.NE.U32.AND P1, PT, RZ, UR26, PT ;  /* 0x0000001aff007c0c */ /* 0x000fe2000bf25070 */
[----:B------:R-:W-:Y:S01]  /*0800*/  ULDC.64 UR28, c[0x0][0x278] ;  /* 0x00009e00001c7ab9 */ /* 0x000fe20000000a00 */
[----:B------:R-:W-:Y:S02]  /*0810*/  CS2R R42, SRZ ;  /* 0x00000000002a7805 */ /* 0x000fe4000001ff00 */
[----:B------:R-:W-:-:S13]  /*0820*/  ISETP.NE.AND.EX P1, PT, RZ, UR27, PT, P1 ;  /* 0x0000001bff007c0c */ /* 0x000fda000bf25310 */
[----:B0-----:R-:W-:-:S04]  /*0830*/  @P1 LEA R10, P2, R6, UR26, 0x4 ;  /* 0x0000001a060a1c11 */ /* 0x001fc8000f8420ff */
        /* <DEDUP_REMOVED lines=9> */
.L_x_42548:
[----:B------:R-:W-:Y:S05]  /*08d0*/  BSYNC B0 ;  /* 0x0000000000007941 */ /* 0x000fea0003800000 */
.L_x_42547:
[----:B------:R-:W-:Y:S04]  /*08e0*/  BSSY B0, `(.L_x_42549) ;  /* 0x0000012000007945 */ /* 0x000fe80003800000 */
[----:B------:R-:W-:Y:S05]  /*08f0*/  @!P4 BRA `(.L_x_42550) ;  /* 0x000000000040c947 */ /* 0x000fea0003800000 */
[----:B------:R-:W-:Y:S01]  /*0900*/  ULDC.64 UR26, c[0x0][0x2c8] ;  /* 0x0000b200001a7ab9 */ /* 0x000fe20000000a00 */
[----:B------:R-:W2:Y:S01]  /*0910*/  LDC.64 R52, c[0x0][0x260] ;  /* 0x00009800ff347b82 */ /* 0x000ea20000000a00 */
[----:B------:R-:W-:Y:S01]  /*0920*/  ISETP.NE.U32.AND P1, PT, RZ, UR26, PT ;  /* 0x0000001aff007c0c */ /* 0x000fe2000bf25070 */
[----:B------:R-:W-:Y:S01]  /*0930*/  ULDC.64 UR28, c[0x0][0x278] ;  /* 0x00009e00001c7ab9 */ /* 0x000fe20000000a00 */
[----:B------:R-:W-:Y:S02]  /*0940*/  CS2R R54, SRZ ;  /* 0x0000000000367805 */ /* 0x000fe4000001ff00 */
[----:B------:R-:W-:-:S13]  /*0950*/  ISETP.NE.AND.EX P1, PT, RZ, UR27, PT, P1 ;  /* 0x0000001bff007c0c */ /* 0x000fda000bf25310 */
[----:B01----:R-:W-:-:S04]  /*0960*/  @P1 LEA R10, P2, R6, UR26, 0x4 ;  /* 0x0000001a060a1c11 */ /* 0x003fc8000f8420ff */
        /* <DEDUP_REMOVED lines=8> */
[----:B------:R-:W-:-:S07]  /*09f0*/  VIADD R6, R6, 0x20 ;  /* 0x0000002006067836 */ /* 0x000fce0000000000 */
.L_x_42550:
[----:B------:R-:W-:Y:S05]  /*0a00*/  BSYNC B0 ;  /* 0x0000000000007941 */ /* 0x000fea0003800000 */
.L_x_42549:
[----:B------:R-:W-:Y:S04]  /*0a10*/  BSSY B0, `(.L_x_42551) ;  /* 0x0000012000007945 */ /* 0x000fe80003800000 */
[----:B------:R-:W-:Y:S05]  /*0a20*/  @!P3 BRA `(.L_x_42552) ;  /* 0x000000000040b947 */ /* 0x000fea0003800000 */
[----:B------:R-:W-:Y:S01]  /*0a30*/  ULDC.64 UR26, c[0x0][0x2c8] ;  /* 0x0000b200001a7ab9 */ /* 0x000fe20000000a00 */
[----:B------:R-:W3:Y:S01]  /*0a40*/  LDC.64 R64, c[0x0][0x260] ;  /* 0x00009800ff407b82 */ /* 0x000ee20000000a00 */
[----:B------:R-:W-:Y:S01]  /*0a50*/  ISETP.NE.U32.AND P1, PT, RZ, UR26, PT ;  /* 0x0000001aff007c0c */ /* 0x000fe2000bf25070 */
[----:B------:R-:W-:Y:S01]  /*0a60*/  ULDC.64 UR28, c[0x0][0x278] ;  /* 0x00009e00001c7ab9 */ /* 0x000fe20000000a00 */
[----:B------:R-:W-:Y:S02]  /*0a70*/  CS2R R66, SRZ ;  /* 0x0000000000427805 */ /* 0x000fe4000001ff00 */
[----:B------:R-:W-:-:S13]  /*0a80*/  ISETP.NE.AND.EX P1, PT, RZ, UR27, PT, P1 ;  /* 0x0000001bff007c0c */ /* 0x000fda000bf25310 */
[----:B012---:R-:W-:-:S04]  /*0a90*/  @P1 LEA R10, P2, R6, UR26, 0x4 ;  /* 0x0000001a060a1c11 */ /* 0x007fc8000f8420ff */
[C---:B------:R-:W-:Y:S02]  /*0aa0*/  @P1 LEA.HI.X R11, R6.reuse, UR27, RZ, 0x4, P2 ;  /* 0x0000001b060b1c11 */ /* 0x040fe400090f24ff */
[C---:B------:R-:W-:Y:S01]  /*0ab0*/  LEA R72, P2, R6.reuse, UR28, 0x4 ;  /* 0x0000001c06487c11 */ /* 0x040fe2000f8420ff */
[C---:B---3--:R-:W-:Y:S01]  /*0ac0*/  IMAD.WIDE.U32 R68, R6.reuse, 0x10, R64 ;  /* 0x0000001006447825 */ /* 0x048fe200078e0040 */
[----:B------:R-:W-:Y:S02]  /*0ad0*/  CS2R R64, SRZ ;  /* 0x0000000000407805 */ /* 0x000fe4000001ff00 */
[----:B------:R-:W-:-:S03]  /*0ae0*/  LEA.HI.X R73, R6, UR29, RZ, 0x4, P2 ;  /* 0x0000001d06497c11 */ /* 0x000fc600090f24ff */
[----:B------:R-:W5:Y:S04]  /*0af0*/  LDG.E.128 R68, desc[UR4][R68.64] ;  /* 0x0000000444447981 */ /* 0x000f68000c1e1d00 */
[----:B------:R-:W5:Y:S04]  /*0b00*/  LDG.E.128 R72, desc[UR4][R72.64] ;  /* 0x0000000448487981 */ /* 0x000f68000c1e1d00 */
[----:B------:R3:W5:Y:S01]  /*0b10*/  @P1 LDG.E.128 R64, desc[UR4][R10.64] ;  /* 0x000000040a401981 */ /* 0x000762000c1e1d00 */
[----:B------:R-:W-:-:S07]  /*0b20*/  VIADD R6, R6, 0x20 ;  /* 0x0000002006067836 */ /* 0x000fce0000000000 */
.L_x_42552:
[----:B------:R-:W-:Y:S05]  /*0b30*/  BSYNC B0 ;  /* 0x0000000000007941 */ /* 0x000fea0003800000 */
.L_x_42551:
[----:B------:R-:W-:Y:S01]  /*0b40*/  ISETP.GE.U32.AND P1, PT, R0, 0xc0, PT ;  /* 0x000000c00000780c */ /* 0x000fe20003f26070 */
[----:B0123--:R-:W-:Y:S01]  /*0b50*/  IMAD.WIDE.U32 R10, R5, -0x2daee0ad, RZ ;  /* 0xd2511f53050a7825 */ /* 0x00ffe200078e00ff */
        /* <DEDUP_REMOVED lines=10> */
[----:B------:R-:W0:Y:S01]  /*0c00*/  LDC.64 R76, c[0x0][0x260] ;  /* 0x00009800ff4c7b82 */ /* 0x000e220000000a00 */
        /* <DEDUP_REMOVED lines=8> */
[C---:B0-----:R-:W-:Y:S01]  /*0c90*/  IMAD.WIDE.U32 R80, R6.reuse, 0x10, R76 ;  /* 0x0000001006507825 */ /* 0x041fe200078e004c */
[----:B------:R-:W-:Y:S02]  /*0ca0*/  CS2R R76, SRZ ;  /* 0x00000000004c7805 */ /* 0x000fe4000001ff00 */
[----:B------:R-:W-:-:S03]  /*0cb0*/  @P1 LEA.HI.X R11, R6, UR27, RZ, 0x4, P2 ;  /* 0x0000001b060b1c11 */ /* 0x000fc600090f24ff */
[----:B------:R-:W5:Y:S04]  /*0cc0*/  LDG.E.128 R80, desc[UR4][R80.64] ;  /* 0x0000000450507981 */ /* 0x000f68000c1e1d00 */
[----:B------:R0:W5:Y:S01]  /*0cd0*/  @P1 LDG.E.128 R76, desc[UR4][R10.64] ;  /* 0x000000040a4c1981 */ /* 0x000162000c1e1d00 */
[----:B------:R-:W-:-:S07]  /*0ce0*/  IADD3 R6, R6, 0x20, RZ ;  /* 0x0000002006067810 */ /* 0x000fce0007ffe0ff */
.L_x_42554:
[----:B------:R-:W-:Y:S05]  /*0cf0*/  BSYNC B0 ;  /* 0x0000000000007941 */ /* 0x000fea0003800000 */
.L_x_42553:
[----:B------:R-:W-:Y:S01]  /*0d00*/  ISETP.GE.U32.AND P1, PT, R0, 0xe0, PT ;  /* 0x000000e00000780c */ /* 0x000fe20003f26070 */
[----:B0-----:R-:W-:Y:S01]  /*0d10*/  IMAD.WIDE.U32 R10, R7, -0x326172a9, RZ ;  /* 0xcd9e8d57070a7825 */ /* 0x001fe200078e00ff */
        /* <DEDUP_REMOVED lines=23> */
[----:B------:R-:W-:-:S07]  /*0e90*/  VIADD R6, R6, 0x20 ;  /* 0x0000002006067836 */ /* 0x000fce0000000000 */
.L_x_42556:
[----:B------:R-:W-:Y:S05]  /*0ea0*/  BSYNC B0 ;  /* 0x0000000000007941 */ /* 0x000fea0003800000 */
.L_x_42555:
[----:B------:R-:W-:Y:S01]  /*0eb0*/  ISETP.GE.U32.AND P1, PT, R0, 0x100, PT ;  /* 0x000001000000780c */ /* 0x000fe20003f26070 */
[----:B------:R-:W-:Y:S01]  /*0ec0*/  BSSY B0, `(.L_x_42557) ;  /* 0x0000014000007945 */ /* 0x000fe20003800000 */
[----:B------:R-:W-:-:S11]  /*0ed0*/  LOP3.LUT R13, R13, 0xffffefff, RZ, 0xc0, !PT ;  /* 0xffffefff0d0d7812 */ /* 0x000fd600078ec0ff */
[----:B------:R-:W-:Y:S01]  /*0ee0*/  @P1 LOP3.LUT R13, R13, 0x1000, RZ, 0xfc, !PT ;  /* 0x000010000d0d1812 */ /* 0x000fe200078efcff */
[----:B------:R-:W-:Y:S06]  /*0ef0*/  @!P1 BRA `(.L_x_42558) ;  /* 0x0000000000409947 */ /* 0x000fec0003800000 */
[----:B------:R-:W-:Y:S01]  /*0f00*/  ULDC.64 UR26, c[0x0][0x278] ;  /* 0x00009e00001a7ab9 */ /* 0x000fe20000000a00 */
[----:B0-----:R-:W0:Y:S01]  /*0f10*/  LDC.64 R14, c[0x0][0x260] ;  /* 0x00009800ff0e7b82 */ /* 0x001e220000000a00 */
        /* <DEDUP_REMOVED lines=14> */
.L_x_42558:
[----:B------:R-:W-:Y:S05]  /*1000*/  BSYNC B0 ;  /* 0x0000000000007941 */ /* 0x000fea0003800000 */
.L_x_42557:
[----:B------:R-:W-:Y:S01]  /*1010*/  ISETP.GE.U32.AND P1, PT, R0, 0x120, PT ;  /* 0x000001200000780c */ /* 0x000fe20003f26070 */
[----:B------:R-:W-:Y:S01]  /*1020*/  BSSY B0, `(.L_x_42559) ;  /* 0x0000015000007945 */ /* 0x000fe20003800000 */
[----:B------:R-:W-:Y:S01]  /*1030*/  LOP3.LUT R13, R13, 0xfffff7ff, RZ, 0xc0, !PT ;  /* 0xfffff7ff0d0d7812 */ /* 0x000fe200078ec0ff */
[----:B------:R-:W-:-:S10]  /*1040*/  IMAD.HI.U32 R7, R9, -0x2daee0ad, RZ ;  /* 0xd2511f5309077827 */ /* 0x000fd400078e00ff */
[----:B------:R-:W-:Y:S01]  /*1050*/  @P1 LOP3.LUT R13, R13, 0x800, RZ, 0xfc, !PT ;  /* 0x000008000d0d1812 */ /* 0x000fe200078efcff */
[----:B------:R-:W-:Y:S06]  /*1060*/  @!P1 BRA `(.L_x_42560) ;  /* 0x0000000000409947 */ /* 0x000fec0003800000 */
[----:B------:R-:W-:Y:S01]  /*1070*/  ULDC.64 UR26, c[0x0][0x278] ;  /* 0x00009e00001a7ab9 */ /* 0x000fe20000000a00 */
[----:B01----:R-:W0:Y:S01]  /*1080*/  LDC.64 R14, c[0x0][0x260] ;  /* 0x00009800ff0e7b82 */ /* 0x003e220000000a00 */
        /* <DEDUP_REMOVED lines=14> */
.L_x_42560:
[----:B------:R-:W-:Y:S05]  /*1170*/  BSYNC B0 ;  /* 0x0000000000007941 */ /* 0x000fea0003800000 */
.L_x_42559:
[----:B------:R-:W-:Y:S01]  /*1180*/  ISETP.GE.U32.AND P1, PT, R0, 0x140, PT ;  /* 0x000001400000780c */ /* 0x000fe20003f26070 */
[----:B------:R-:W-:Y:S01]  /*1190*/  BSSY B0, `(.L_x_42561) ;  /* 0x0000014000007945 */ /* 0x000fe20003800000 */
[----:B------:R-:W-:-:S11]  /*11a0*/  LOP3.LUT R13, R13, 0xfffffbff, RZ, 0xc0, !PT ;  /* 0xfffffbff0d0d7812 */ /* 0x000fd600078ec0ff */
[----:B------:R-:W-:Y:S01]  /*11b0*/  @P1 LOP3.LUT R13, R13, 0x400, RZ, 0xfc, !PT ;  /* 0x000004000d0d1812 */ /* 0x000fe200078efcff */
[----:B------:R-:W-:Y:S06]  /*11c0*/  @!P1 BRA `(.L_x_42562) ;  /* 0x0000000000409947 */ /* 0x000fec0003800000 */
[----:B------:R-:W-:Y:S01]  /*11d0*/  ULDC.64 UR26, c[0x0][0x278] ;  /* 0x00009e00001a7ab9 */ /* 0x000fe20000000a00 */
[----:B012---:R-:W0:Y:S01]  /*11e0*/  LDC.64 R14, c[0x0][0x260] ;  /* 0x00009800ff0e7b82 */ /* 0x007e220000000a00 */
        /* <DEDUP_REMOVED lines=14> */
.L_x_42562:
[----:B------:R-:W-:Y:S05]  /*12d0*/  BSYNC B0 ;  /* 0x0000000000007941 */ /* 0x000fea0003800000 */
.L_x_42561:
[----:B------:R-:W-:Y:S01]  /*12e0*/  ISETP.GE.U32.AND P1, PT, R0, 0x160, PT ;  /* 0x000001600000780c */ /* 0x000fe20003f26070 */
[----:B------:R-:W-:Y:S01]  /*12f0*/  BSSY B0, `(.L_x_42563) ;  /* 0x0000014000007945 */ /* 0x000fe20003800000 */
[----:B------:R-:W-:-:S11]  /*1300*/  LOP3.LUT R13, R13, 0xfffffdff, RZ, 0xc0, !PT ;  /* 0xfffffdff0d0d7812 */ /* 0x000fd600078ec0ff */
[----:B------:R-:W-:Y:S01]  /*1310*/  @P1 LOP3.LUT R13, R13, 0x200, RZ, 0xfc, !PT ;  /* 0x000002000d0d1812 */ /* 0x000fe200078efcff */
[----:B------:R-:W-:Y:S06]  /*1320*/  @!P1 BRA `(.L_x_42564) ;  /* 0x0000000000409947 */ /* 0x000fec0003800000 */
[----:B------:R-:W-:Y:S01]  /*1330*/  ULDC.64 UR26, c[0x0][0x278] ;  /* 0x00009e00001a7ab9 */ /* 0x000fe20000000a00 */
[----:B0123--:R-:W0:Y:S01]  /*1340*/  LDC.64 R14, c[0x0][0x260] ;  /* 0x00009800ff0e7b82 */ /* 0x00fe220000000a00 */
        /* <DEDUP_REMOVED lines=14> */
.L_x_42564:
[----:B------:R-:W-:Y:S05]  /*1430*/  BSYNC B0 ;  /* 0x0000000000007941 */ /* 0x000fea0003800000 */
.L_x_42563:
[----:B------:R-:W-:Y:S01]  /*1440*/  ISETP.GE.U32.AND P1, PT, R0, 0x180, PT ;  /* 0x000001800000780c */ /* 0x000fe20003f26070 */
[----:B------:R-:W-:Y:S01]  /*1450*/  BSSY B0, `(.L_x_42565) ;  /* 0x0000013000007945 */ /* 0x000fe20003800000 */
[----:B------:R-:W-:-:S11]  /*1460*/  LOP3.LUT R13, R13, 0xfffffeff, RZ, 0xc0, !PT ;  /* 0xfffffeff0d0d7812 */ /* 0x000fd600078ec0ff */
        /* <DEDUP_REMOVED lines=12> */
[C---:B01234-:R-:W-:Y:S01]  /*1530*/  @P1 LEA R10, P2, R6.reuse, UR26, 0x4 ;  /* 0x0000001a060a1c11 */ /* 0x05ffe2000f8420ff */
[----:B------:R-:W-:-:S03]  /*1540*/  IMAD.WIDE.U32 R152, R6, 0x10, R152 ;  /* 0x0000001006987825 */ /* 0x000fc600078e0098 */
[----:B------:R-:W-:-:S03]  /*1550*/  @P1 LEA.HI.X R11, R6, UR27, RZ, 0x4, P2 ;  /* 0x0000001b060b1c11 */ /* 0x000fc600090f24ff */
[----:B------:R-:W5:Y:S04]  /*1560*/  LDG.E.128 R152, desc[UR4][R152.64] ;  /* 0x0000000498987981 */ /* 0x000f68000c1e1d00 */
[----:B------:R0:W5:Y:S02]  /*1570*/  @P1 LDG.E.128 R148, desc[UR4][R10.64] ;  /* 0x000000040a941981 */ /* 0x000164000c1e1d00 */
.L_x_42566:
[----:B------:R-:W-:Y:S05]  /*1580*/  BSYNC B0 ;  /* 0x0000000000007941 */ /* 0x000fea0003800000 */
.L_x_42565:
[----:B------:R-:W-:Y:S01]  /*1590*/  ULDC UR26, c[0x0][0x214] ;  /* 0x00008500001a7ab9 */ /* 0x000fe20000000800 */
[----:B------:R-:W-:Y:S02]  /*15a0*/  LOP3.LUT R160, R7, UR23, R160, 0x96, !PT ;  /* 0x0000001707a07c12 */ /* 0x000fe4000f8e96a0 */
[----:B------:R-:W-:-:S13]  /*15b0*/  ISETP.GE.AND P1, PT, R5, UR26, PT ;  /* 0x0000001a05007c0c */ /* 0x000fda000bf26270 */
[----:B------:R-:W-:Y:S05]  /*15c0*/  @P1 EXIT ;  /* 0x000000000000194d */ /* 0x000fea0003800000 */
[----:B------:R-:W-:Y:S01]  /*15d0*/  ULDC.64 UR26, c[0x0][0x270] ;  /* 0x00009c00001a7ab9 */ /* 0x000fe20000000a00 */
[----:B------:R-:W-:Y:S01]  /*15e0*/  IMAD R7, R9, -0x2daee0ad, RZ ;  /* 0xd2511f5309077824 */ /* 0x000fe200078e02ff */
[----:B------:R-:W-:Y:S01]  /*15f0*/  UISETP.NE.U32.AND UP0, UPT, UR26, URZ, UPT ;  /* 0x0000003f1a00728c */ /* 0x000fe2000bf05070 */
[----:B------:R-:W-:Y:S01]  /*1600*/  IMAD R6, R162, -0x326172a9, RZ ;  /* 0xcd9e8d57a2067824 */ /* 0x000fe200078e02ff */
[----:B------:R-:W-:Y:S01]  /*1610*/  LOP3.LUT R13, R13, 0xffffff7f, RZ, 0xc0, !PT ;  /* 0xffffff7f0d0d7812 */ /* 0x000fe200078ec0ff */
[----:B------:R-:W-:Y:S01]  /*1620*/  ULDC.U8 UR26, c[0x0][0x2a0] ;  /* 0x0000a800001a7ab9 */ /* 0x000fe20000000000 */
[----:B------:R-:W-:Y:S01]  /*1630*/  IMAD.HI.U32 R9, R160, -0x326172a9, RZ ;  /* 0xcd9e8d57a0097827 */ /* 0x000fe200078e00ff */
[----:B------:R-:W-:Y:S01]  /*1640*/  ISETP.NE.AND P1, PT, RZ, UR26, PT ;  /* 0x0000001aff007c0c */ /* 0x000fe2000bf25270 */
[----:B------:R-:W-:Y:S01]  /*1650*/  BSSY B0, `(.L_x_42567) ;  /* 0x000132f000007945 */ /* 0x000fe20003800000 */
[----:B------:R-:W-:Y:S01]  /*1660*/  LOP3.LUT R8, R8, 0x3, RZ, 0xc0, !PT ;  /* 0x0000000308087812 */ /* 0x000fe200078ec0ff */
[----:B01234-:R-:W-:Y:S01]  /*1670*/  IMAD.HI.U32 R10, R12, -0x2daee0ad, RZ ;  /* 0xd2511f530c0a7827 */ /* 0x01ffe200078e00ff */
        /* <DEDUP_REMOVED lines=8> */
[----:B------:R-:W-:Y:S01]  /*1700*/  @P1 LOP3.LUT R13, R13, 0x80, RZ, 0xfc, !PT ;  /* 0x000000800d0d1812 */ /* 0x000fe200078efcff */
[----:B------:R-:W-:Y:S01]  /*1710*/  ULDC.64 UR28, c[0x0][0x238] ;  /* 0x00008e00001c7ab9 */ /* 0x000fe20000000a00 */
[----:B------:R-:W-:-:S05]  /*1720*/  ULDC.64 UR30, c[0x0][0x240] ;  /* 0x00009000001e7ab9 */ /* 0x000fca0000000a00 */
.L_x_42953:
[----:B------:R-:W-:Y:S01]  /*1730*/  PLOP3.LUT P1, PT, PT, PT, UP0, 0x80, 0x0 ;  /* 0x000000000000781c */ /* 0x000fe20003f2f008 */
[----:B--234-:R-:W-:Y:S01]  /*1740*/  IMAD.MOV.U32 R214, RZ, RZ, 0x4 ;  /* 0x00000004ffd67424 */ /* 0x01cfe200078e00ff */
[----:B------:R-:W-:Y:S01]  /*1750*/  @UP0 ULDC.64 UR26, c[0x0][0x270] ;  /* 0x00009c00001a0ab9 */ /* 0x000fe20000000a00 */
[----:B------:R-:W-:-:S10]  /*1760*/  HFMA2.MMA R15, -RZ, RZ, 1.875, 0 ;  /* 0x3f800000ff0f7435 */ /* 0x000fd400000001ff */
[----:B------:R-:W-:Y:S01]  /*1770*/  @P1 IMAD.WIDE R214, R5, R214, UR26 ;  /* 0x0000001a05d61e25 */ /* 0x000fe2000f8e02d6 */
[----:B------:R-:W-:-:S13]  /*1780*/  PLOP3.LUT P1, PT, PT, PT, UP0, 0x80, 0x0 ;  /* 0x000000000000781c */ /* 0x000fda0003f2f008 */
        /* <DEDUP_REMOVED lines=31> */
.L_x_42571:
[----:B------:R-:W-:-:S07]  /*1980*/  MOV R216, R10 ;  /* 0x0000000a00d87202 */ /* 0x000fce0000000f00 */
.L_x_42572:
[----:B------:R-:W-:Y:S05]  /*1990*/  BSYNC B2 ;  /* 0x0000000000027941 */ /* 0x000fea0003800000 */
.L_x_42570:
        /* <DEDUP_REMOVED lines=16> */
.L_x_42576:
[----:B------:R-:W-:Y:S05]  /*1aa0*/  BSYNC B3 ;  /* 0x0000000000037941 */ /* 0x000fea0003800000 */
.L_x_42575:
        /* <DEDUP_REMOVED lines=44> */
.L_x_42574:
[----:B------:R-:W-:Y:S05]  /*1d70*/  BSYNC B2 ;  /* 0x0000000000027941 */ /* 0x000fea0003800000 */
.L_x_42573:
        /* <DEDUP_REMOVED lines=9> */
[----:B------:R-:W-:-:S02]  /*1e10*/  ISETP.NE.AND.EX P1, PT, R213, RZ, PT, P1 ;  /* 0x000000ffd500720c */ /* 0x000fc40003f25310 */
[----:B------:R-:W-:Y:S01]  /*1e20*/  IADD3 R212, R217, 0x1, RZ ;  /* 0x00000001d9d47810 */ /* 0x000fe20007ffe0ff */
[----:B0-----:R-:W-:Y:S01]  /*1e30*/  FMUL.FTZ R221, R221, R214 ;  /* 0x000000d6dddd7220 */ /* 0x001fe20000410000 */
        /* <DEDUP_REMOVED lines=13> */
.L_x_42578:
[----:B------:R-:W-:-:S07]  /*1f10*/  IMAD.MOV.U32 R8, RZ, RZ, R10 ;  /* 0x000000ffff087224 */ /* 0x000fce00078e000a */
.L_x_42579:
[----:B------:R-:W-:Y:S05]  /*1f20*/  BSYNC B2 ;  /* 0x0000000000027941 */ /* 0x000fea0003800000 */
.L_x_42577:
        /* <DEDUP_REMOVED lines=16> */
.L_x_42583:
[----:B------:R-:W-:Y:S05]  /*2030*/  BSYNC B3 ;  /* 0x0000000000037941 */ /* 0x000fea0003800000 */
.L_x_42582:
        /* <DEDUP_REMOVED lines=44> */
.L_x_42581:
[----:B------:R-:W-:Y:S05]  /*2300*/  BSYNC B2 ;  /* 0x0000000000027941 */ /* 0x000fea0003800000 */
.L_x_42580:
        /* <DEDUP_REMOVED lines=20> */
.L_x_42585:
[----:B------:R-:W-:-:S07]  /*2450*/  IMAD.MOV.U32 R8, RZ, RZ, R10 ;  /* 0x000000ffff087224 */ /* 0x000fce00078e000a */
.L_x_42586:
[----:B------:R-:W-:Y:S05]  /*2460*/  BSYNC B2 ;  /* 0x0000000000027941 */ /* 0x000fea0003800000 */
.L_x_42584:
        /* <DEDUP_REMOVED lines=16> */
.L_x_42590:
[----:B------:R-:W-:Y:S05]  /*2570*/  BSYNC B3 ;  /* 0x0000000000037941 */ /* 0x000fea0003800000 */
.L_x_42589:
        /* <DEDUP_REMOVED lines=44> */
.L_x_42588:
[----:B------:R-:W-:Y:S05]  /*2840*/  BSYNC B2 ;  /* 0x0000000000027941 */ /* 0x000fea0003800000 */
.L_x_42587:
        /* <DEDUP_REMOVED lines=20> */
.L_x_42592:
[----:B------:R-:W-:-:S07]  /*2990*/  IMAD.MOV.U32 R212, RZ, RZ, R10 ;  /* 0x000000ffffd47224 */ /* 0x000fce00078e000a */
.L_x_42593:
[----:B------:R-:W-:Y:S05]  /*29a0*/  BSYNC B2 ;  /* 0x0000000000027941 */ /* 0x000fea0003800000 */
.L_x_42591:
        /* <DEDUP_REMOVED lines=16> */
.L_x_42597:
[----:B------:R-:W-:Y:S05]  /*2ab0*/  BSYNC B3 ;  /* 0x0000000000037941 */ /* 0x000fea0003800000 */
.L_x_42596:
        /* <DEDUP_REMOVED lines=44> */
.L_x_42595:
[----:B------:R-:W-:Y:S05]  /*2d80*/  BSYNC B2 ;  /* 0x0000000000027941 */ /* 0x000fea0003800000 */
.L_x_42594:
        /* <DEDUP_REMOVED lines=15> */
[----:B------:R-:W-:Y:S01]  /*2e80*/  IADD3 R213, R217, R213, R222 ;  /* 0x000000d5d9d57210 */ /* 0x000fe20007ffe0de */
[----:B------:R-:W-:Y:S02]  /*2e90*/  VIADD R212, R11, 0x20 ;  /* 0x000000200bd47836 */ /* 0x000fe40000000000 */
[----:B------:R-:W-:Y:S01]  /*2ea0*/  @P1 FADD.FTZ R167, R163, R167 ;  /* 0x000000a7a3a71221 */ /* 0x000fe20000010000 */
[----:B------:R-:W-:-:S04]  /*2eb0*/  IADD3 R213, R213, R224, RZ ;  /* 0x000000e0d5d57210 */ /* 0x000fc80007ffe0ff */
[----:B------:R0:W-:Y:S04]  /*2ec0*/  STG.E.128 desc[UR4][R218.64], R164 ;  /* 0x000000a4da007986 */ /* 0x0001e8000c101d04 */
[----:B------:R0:W-:Y:S02]  /*2ed0*/  STG.E desc[UR4][R220.64], R213 ;  /* 0x000000d5dc007986 */ /* 0x0001e4000c101904 */
.L_x_42569:
[----:B------:R-:W-:Y:S05]  /*2ee0*/  BSYNC B1 ;  /* 0x0000000000017941 */ /* 0x000fea0003800000 */
.L_x_42568:
        /* <DEDUP_REMOVED lines=11> */
[----:B------:R1:W5:Y:S01]  /*2fa0*/  @P1 LDG.E.128 R160, desc[UR4][R216.64] ;  /* 0x00000004d8a01981 */ /* 0x000362000c1e1d00 */
[C---:B------:R-:W-:Y:S01]  /*2fb0*/  ISETP.NE.AND P1, PT, R8.reuse, 0x1, PT ;  /* 0x000000010800780c */ /* 0x040fe20003f25270 */
[----:B------:R-:W-:Y:S01]  /*2fc0*/  BSSY B2, `(.L_x_42600) ;  /* 0x000000c000027945 */ /* 0x000fe20003800000 */
[----:B0-----:R-:W-:-:S11]  /*2fd0*/  VIADD R218, R8, 0x1 ;  /* 0x0000000108da7836 */ /* 0x001fd60000000000 */
[----:B-1----:R-:W-:Y:S05]  /*2fe0*/  @!P1 BRA `(.L_x_42601) ;  /* 0x0000000000209947 */ /* 0x002fea0003800000 */
        /* <DEDUP_REMOVED lines=8> */
.L_x_42601:
[----:B------:R-:W-:-:S07]  /*3070*/  MOV R213, R10 ;  /* 0x0000000a00d57202 */ /* 0x000fce0000000f00 */
.L_x_42602:
[----:B------:R-:W-:Y:S05]  /*3080*/  BSYNC B2 ;  /* 0x0000000000027941 */ /* 0x000fea0003800000 */
.L_x_42600:
        /* <DEDUP_REMOVED lines=16> */
.L_x_42606:
[----:B------:R-:W-:Y:S05]  /*3190*/  BSYNC B3 ;  /* 0x0000000000037941 */ /* 0x000fea0003800000 */
.L_x_42605:
        /* <DEDUP_REMOVED lines=44> */
.L_x_42604:
[----:B------:R-:W-:Y:S05]  /*3460*/  BSYNC B2 ;  /* 0x0000000000027941 */ /* 0x000fea0003800000 */
.L_x_42603:
        /* <DEDUP_REMOVED lines=25> */
.L_x_42608:
[----:B------:R-:W-:-:S07]  /*3600*/  IMAD.MOV.U32 R8, RZ, RZ, R10 ;  /* 0x000000ffff087224 */ /* 0x000fce00078e000a */
.L_x_42609:
[----:B------:R-:W-:Y:S05]  /*3610*/  BSYNC B2 ;  /* 0x0000000000027941 */ /* 0x000fea0003800000 */
.L_x_42607:
        /* <DEDUP_REMOVED lines=16> */
.L_x_42613:
[----:B------:R-:W-:Y:S05]  /*3720*/  BSYNC B3 ;  /* 0x0000000000037941 */ /* 0x000fea0003800000 */
.L_x_42612:
        /* <DEDUP_REMOVED lines=44> */
.L_x_42611:
[----:B------:R-:W-:Y:S05]  /*39f0*/  BSYNC B2 ;  /* 0x0000000000027941 */ /* 0x000fea0003800000 */
.L_x_42610:
        /* <DEDUP_REMOVED lines=20> */
.L_x_42615:
[----:B------:R-:W-:-:S07]  /*3b40*/  IMAD.MOV.U32 R8, RZ, RZ, R10 ;  /* 0x000000ffff087224 */ /* 0x000fce00078e000a */
.L_x_42616:
[----:B------:R-:W-:Y:S05]  /*3b50*/  BSYNC B2 ;  /* 0x0000000000027941 */ /* 0x000fea0003800000 */
.L_x_42614:
        /* <DEDUP_REMOVED lines=16> */
.L_x_42620:
[----:B------:R-:W-:Y:S05]  /*3c60*/  BSYNC B3 ;  /* 0x0000000000037941 */ /* 0x000fea0003800000 */
.L_x_42619:
        /* <DEDUP_REMOVED lines=44> */
.L_x_42618:
[----:B------:R-:W-:Y:S05]  /*3f30*/  BSYNC B2 ;  /* 0x0000000000027941 */ /* 0x000fea0003800000 */
.L_x_42617:
        /* <DEDUP_REMOVED lines=20> */
.L_x_42622:
[----:B------:R-:W-:-:S07]  /*4080*/  IMAD.MOV.U32 R214, RZ, RZ, R10 ;  /* 0x000000ffffd67224 */ /* 0x000fce00078e000a */
.L_x_42623:
[----:B------:R-:W-:Y:S05]  /*4090*/  BSYNC B2 ;  /* 0x0000000000027941 */ /* 0x000fea0003800000 */
.L_x_42621:
        /* <DEDUP_REMOVED lines=16> */
.L_x_42627:
[----:B------:R-:W-:Y:S05]  /*41a0*/  BSYNC B3 ;  /* 0x0000000000037941 */ /* 0x000fea0003800000 */
.L_x_42626:
        /* <DEDUP_REMOVED lines=44> */
.L_x_42625:
[----:B------:R-:W-:Y:S05]  /*4470*/  BSYNC B2 ;  /* 0x0000000000027941 */ /* 0x000fea0003800000 */
.L_x_42624:
[----:B------:R-:W-:Y:S01]  /*4480*/  SEL R224, RZ, 0x1, P2 ;  /* 0x00000001ffe07807 */ /* 0x000fe20001000000 */
[----:B------:R-:W-:Y:S01]  /*4490*/  FMUL.FTZ R171, R171, R15 ;  /* 0x0000000fabab7220 */ /* 0x000fe20000410000 */
[C---:B------:R-:W-:Y:S02]  /*44a0*/  LEA R218, P2, R212.reuse, UR28, 0x4 ;  /* 0x0000001cd4da7c11 */ /* 0x040fe4000f8420ff */
[----:B------:R-:W-:Y:S01]  /*44b0*/  I2FP.F32.U32 R214, R214 ;  /* 0x000000d600d67245 */ /* 0x000fe20000201000 */
[----:B------:R-:W-:Y:S01]  /*44c0*/  FMUL.FTZ R171, R171, R216 ;  /* 0x000000d8abab7220 */ /* 0x000fe20000410000 */
[C---:B------:R-:W-:Y:S02]  /*44d0*/  LEA.HI.X R219, R212.reuse, UR29, RZ, 0x4, P2 ;  /* 0x0000001dd4db7c11 */ /* 0x040fe400090f24ff */
[----:B------:R-:W-:Y:S01]  /*44e0*/  LEA R220, P2, R212, UR30, 0x2 ;  /* 0x0000001ed4dc7c11 */ /* 0x000fe2000f8410ff */
[----:B------:R-:W-:Y:S01]  /*44f0*/  FFMA.FTZ R214, R214, R213, 1.1641532182693481445e-10 ;  /* 0x2f000000d6d67423 */ /* 0x000fe200000100d5 */
        /* <DEDUP_REMOVED lines=13> */
.L_x_42599:
[----:B------:R-:W-:Y:S05]  /*45d0*/  BSYNC B1 ;  /* 0x0000000000017941 */ /* 0x000fea0003800000 */
.L_x_42598:
        /* <DEDUP_REMOVED lines=24> */
.L_x_42631:
[----:B------:R-:W-:-:S07]  /*4760*/  MOV R213, R10 ;  /* 0x0000000a00d57202 */ /* 0x000fce0000000f00 */
.L_x_42632:
[----:B------:R-:W-:Y:S05]  /*4770*/  BSYNC B2 ;  /* 0x0000000000027941 */ /* 0x000fea0003800000 */
.L_x_42630:
        /* <DEDUP_REMOVED lines=16> */
.L_x_42636:
[----:B------:R-:W-:Y:S05]  /*4880*/  BSYNC B3 ;  /* 0x0000000000037941 */ /* 0x000fea0003800000 */
.L_x_42635:
        /* <DEDUP_REMOVED lines=44> */
.L_x_42634:
[----:B------:R-:W-:Y:S05]  /*4b50*/  BSYNC B2 ;  /* 0x0000000000027941 */ /* 0x000fea0003800000 */
.L_x_42633:
        /* <DEDUP_REMOVED lines=25> */
.L_x_42638:
[----:B------:R-:W-:-:S07]  /*4cf0*/  IMAD.MOV.U32 R8, RZ, RZ, R10 ;  /* 0x000000ffff087224 */ /* 0x000fce00078e000a */
.L_x_42639:
[----:B------:R-:W-:Y:S05]  /*4d00*/  BSYNC B2 ;  /* 0x0000000000027941 */ /* 0x000fea0003800000 */
.L_x_42637:
        /* <DEDUP_REMOVED lines=16> */
.L_x_42643:
[----:B------:R-:W-:Y:S05]  /*4e10*/  BSYNC B3 ;  /* 0x0000000000037941 */ /* 0x000fea0003800000 */
.L_x_42642:
        /* <DEDUP_REMOVED lines=44> */
.L_x_42641:
[----:B------:R-:W-:Y:S05]  /*50e0*/  BSYNC B2 ;  /* 0x0000000000027941 */ /* 0x000fea0003800000 */
.L_x_42640:
        /* <DEDUP_REMOVED lines=20> */
.L_x_42645:
[----:B------:R-:W-:-:S07]  /*5230*/  IMAD.MOV.U32 R8, RZ, RZ, R10 ;  /* 0x000000ffff087224 */ /* 0x000fce00078e000a */
.L_x_42646:
[----:B------:R-:W-:Y:S05]  /*5240*/  BSYNC B2 ;  /* 0x0000000000027941 */ /* 0x000fea0003800000 */
.L_x_42644:
        /* <DEDUP_REMOVED lines=16> */
.L_x_42650:
[----:B------:R-:W-:Y:S05]  /*5350*/  BSYNC B3 ;  /* 0x0000000000037941 */ /* 0x000fea0003800000 */
.L_x_42649:
        /* <DEDUP_REMOVED lines=44> */
.L_x_42648:
[----:B------:R-:W-:Y:S05]  /*5620*/  BSYNC B2 ;  /* 0x0000000000027941 */ /* 0x000fea0003800000 */
.L_x_42647:
        /* <DEDUP_REMOVED lines=20> */
.L_x_42652:
[----:B------:R-:W-:-:S07]  /*5770*/  IMAD.MOV.U32 R214, RZ, RZ, R10 ;  /* 0x000000ffffd67224 */ /* 0x000fce00078e000a */
.L_x_42653:
[----:B------:R-:W-:Y:S05]  /*5780*/  BSYNC B2 ;  /* 0x0000000000027941 */ /* 0x000fea0003800000 */
.L_x_42651:
        /* <DEDUP_REMOVED lines=16> */
.L_x_42657:
[----:B------:R-:W-:Y:S05]  /*5890*/  BSYNC B3 ;  /* 0x0000000000037941 */ /* 0x000fea0003800000 */
.L_x_42656:
        /* <DEDUP_REMOVED lines=44> */
.L_x_42655:
[----:B------:R-:W-:Y:S05]  /*5b60*/  BSYNC B2 ;  /* 0x0000000000027941 */ /* 0x000fea0003800000 */
.L_x_42654:
        /* <DEDUP_REMOVED lines=21> */
.L_x_42629:
[----:B------:R-:W-:Y:S05]  /*5cc0*/  BSYNC B1 ;  /* 0x0000000000017941 */ /* 0x000fea0003800000 */
.L_x_42628:
        /* <DEDUP_REMOVED lines=24> */
.L_x_42661:
[----:B------:R-:W-:-:S07]  /*5e50*/  MOV R213, R10 ;  /* 0x0000000a00d57202 */ /* 0x000fce0000000f00 */
.L_x_42662:
[----:B------:R-:W-:Y:S05]  /*5e60*/  BSYNC B2 ;  /* 0x0000000000027941 */ /* 0x000fea0003800000 */
.L_x_42660:
        /* <DEDUP_REMOVED lines=16> */
.L_x_42666:
[----:B------:R-:W-:Y:S05]  /*5f70*/  BSYNC B3 ;  /* 0x0000000000037941 */ /* 0x000fea0003800000 */
.L_x_42665:
        /* <DEDUP_REMOVED lines=44> */
.L_x_42664:
[----:B------:R-:W-:Y:S05]  /*6240*/  BSYNC B2 ;  /* 0x0000000000027941 */ /* 0x000fea0003800000 */
.L_x_42663:
        /* <DEDUP_REMOVED lines=25> */
.L_x_42668:
[----:B------:R-:W-:-:S07]  /*63e0*/  IMAD.MOV.U32 R8, RZ, RZ, R10 ;  /* 0x000000ffff087224 */ /* 0x000fce00078e000a */
.L_x_42669:
[----:B------:R-:W-:Y:S05]  /*63f0*/  BSYNC B2 ;  /* 0x0000000000027941 */ /* 0x000fea0003800000 */
.L_x_42667:
        /* <DEDUP_REMOVED lines=16> */
.L_x_42673:
[----:B------:R-:W-:Y:S05]  /*6500*/  BSYNC B3 ;  /* 0x0000000000037941 */ /* 0x000fea0003800000 */
.L_x_42672:
        /* <DEDUP_REMOVED lines=44> */
.L_x_42671:
[----:B------:R-:W-:Y:S05]  /*67d0*/  BSYNC B2 ;  /* 0x0000000000027941 */ /* 0x000fea0003800000 */
.L_x_42670:
        /* <DEDUP_REMOVED lines=20> */
.L_x_42675:
[----:B------:R-:W-:-:S07]  /*6920*/  IMAD.MOV.U32 R8, RZ, RZ, R10 ;  /* 0x000000ffff087224 */ /* 0x000fce00078e000a */
.L_x_42676:
[----:B------:R-:W-:Y:S05]  /*6930*/  BSYNC B2 ;  /* 0x0000000000027941 */ /* 0x000fea0003800000 */
.L_x_42674:
        /* <DEDUP_REMOVED lines=16> */
.L_x_42680:
[----:B------:R-:W-:Y:S05]  /*6a40*/  BSYNC B3 ;  /* 0x0000000000037941 */ /* 0x000fea0003800000 */
.L_x_42679:
        /* <DEDUP_REMOVED lines=44> */
.L_x_42678:
[----:B------:R-:W-:Y:S05]  /*6d10*/  BSYNC B2 ;  /* 0x0000000000027941 */ /* 0x000fea0003800000 */
.L_x_42677:
        /* <DEDUP_REMOVED lines=20> */
.L_x_42682:
[----:B------:R-:W-:-:S07]  /*6e60*/  IMAD.MOV.U32 R214, RZ, RZ, R10 ;  /* 0x000000ffffd67224 */ /* 0x000fce00078e000a */
.L_x_42683:
[----:B------:R-:W-:Y:S05]  /*6e70*/  BSYNC B2 ;  /* 0x0000000000027941 */ /* 0x000fea0003800000 */
.L_x_42681:
        /* <DEDUP_REMOVED lines=16> */
.L_x_42687:
[----:B------:R-:W-:Y:S05]  /*6f80*/  BSYNC B3 ;  /* 0x0000000000037941 */ /* 0x000fea0003800000 */
.L_x_42686:
        /* <DEDUP_REMOVED lines=44> */
.L_x_42685:
[----:B------:R-:W-:Y:S05]  /*7250*/  BSYNC B2 ;  /* 0x0000000000027941 */ /* 0x000fea0003800000 */
.L_x_42684:
        /* <DEDUP_REMOVED lines=21> */
.L_x_42659:
[----:B------:R-:W-:Y:S05]  /*73b0*/  BSYNC B1 ;  /* 0x0000000000017941 */ /* 0x000fea0003800000 */
.L_x_42658:
        /* <DEDUP_REMOVED lines=24> */
.L_x_42691:
[----:B------:R-:W-:-:S07]  /*7540*/  MOV R213, R10 ;  /* 0x0000000a00d57202 */ /* 0x000fce0000000f00 */
.L_x_42692:
[----:B------:R-:W-:Y:S05]  /*7550*/  BSYNC B2 ;  /* 0x0000000000027941 */ /* 0x000fea0003800000 */
.L_x_42690:
        /* <DEDUP_REMOVED lines=16> */
.L_x_42696:
[----:B------:R-:W-:Y:S05]  /*7660*/  BSYNC B3 ;  /* 0x0000000000037941 */ /* 0x000fea0003800000 */
.L_x_42695:
        /* <DEDUP_REMOVED lines=44> */
.L_x_42694:
[----:B------:R-:W-:Y:S05]  /*7930*/  BSYNC B2 ;  /* 0x0000000000027941 */ /* 0x000fea0003800000 */
.L_x_42693:
        /* <DEDUP_REMOVED lines=25> */
.L_x_42698:
[----:B------:R-:W-:-:S07]  /*7ad0*/  IMAD.MOV.U32 R8, RZ, RZ, R10 ;  /* 0x000000ffff087224 */ /* 0x000fce00078e000a */
.L_x_42699:
[----:B------:R-:W-:Y:S05]  /*7ae0*/  BSYNC B2 ;  /* 0x0000000000027941 */ /* 0x000fea0003800000 */
.L_x_42697:
        /* <DEDUP_REMOVED lines=16> */
.L_x_42703:
[----:B------:R-:W-:Y:S05]  /*7bf0*/  BSYNC B3 ;  /* 0x0000000000037941 */ /* 0x000fea0003800000 */
.L_x_42702:
        /* <DEDUP_REMOVED lines=44> */
.L_x_42701:
[----:B------:R-:W-:Y:S05]  /*7ec0*/  BSYNC B2 ;  /* 0x0000000000027941 */ /* 0x000fea0003800000 */
.L_x_42700:
        /* <DEDUP_REMOVED lines=20> */
.L_x_42705:
[----:B------:R-:W-:-:S07]  /*8010*/  IMAD.MOV.U32 R8, RZ, RZ, R10 ;  /* 0x000000ffff087224 */ /* 0x000fce00078e000a */
.L_x_42706:
[----:B------:R-:W-:Y:S05]  /*8020*/  BSYNC B2 ;  /* 0x0000000000027941 */ /* 0x000fea0003800000 */
.L_x_42704:
        /* <DEDUP_REMOVED lines=16> */
.L_x_42710:
[----:B------:R-:W-:Y:S05]  /*8130*/  BSYNC B3 ;  /* 0x0000000000037941 */ /* 0x000fea0003800000 */
.L_x_42709:
        /* <DEDUP_REMOVED lines=44> */
.L_x_42708:
[----:B------:R-:W-:Y:S05]  /*8400*/  BSYNC B2 ;  /* 0x0000000000027941 */ /* 0x000fea0003800000 */
.L_x_42707:
        /* <DEDUP_REMOVED lines=20> */
.L_x_42712:
[----:B------:R-:W-:-:S07]  /*8550*/  IMAD.MOV.U32 R214, RZ, RZ, R10 ;  /* 0x000000ffffd67224 */ /* 0x000fce00078e000a */
.L_x_42713:
[----:B------:R-:W-:Y:S05]  /*8560*/  BSYNC B2 ;  /* 0x0000000000027941 */ /* 0x000fea0003800000 */
.L_x_42711:
        /* <DEDUP_REMOVED lines=16> */
.L_x_42717:
[----:B------:R-:W-:Y:S05]  /*8670*/  BSYNC B3 ;  /* 0x0000000000037941 */ /* 0x000fea0003800000 */
.L_x_42716:
        /* <DEDUP_REMOVED lines=44> */
.L_x_42715:
[----:B------:R-:W-:Y:S05]  /*8940*/  BSYNC B2 ;  /* 0x0000000000027941 */ /* 0x000fea0003800000 */
.L_x_42714:
        /* <DEDUP_REMOVED lines=21> */
.L_x_42689:
[----:B------:R-:W-:Y:S05]  /*8aa0*/  BSYNC B1 ;  /* 0x0000000000017941 */ /* 0x000fea0003800000 */
.L_x_42688:
        /* <DEDUP_REMOVED lines=24> */
.L_x_42721:
[----:B------:R-:W-:-:S07]  /*8c30*/  MOV R213, R10 ;  /* 0x0000000a00d57202 */ /* 0x000fce0000000f00 */
.L_x_42722:
[----:B------:R-:W-:Y:S05]  /*8c40*/  BSYNC B2 ;  /* 0x0000000000027941 */ /* 0x000fea0003800000 */
.L_x_42720:
        /* <DEDUP_REMOVED lines=16> */
.L_x_42726:
[----:B------:R-:W-:Y:S05]  /*8d50*/  BSYNC B3 ;  /* 0x0000000000037941 */ /* 0x000fea0003800000 */
.L_x_42725:
        /* <DEDUP_REMOVED lines=44> */
.L_x_42724:
[----:B------:R-:W-:Y:S05]  /*9020*/  BSYNC B2 ;  /* 0x0000000000027941 */ /* 0x000fea0003800000 */
.L_x_42723:
        /* <DEDUP_REMOVED lines=25> */
.L_x_42728:
[----:B------:R-:W-:-:S07]  /*91c0*/  IMAD.MOV.U32 R8, RZ, RZ, R10 ;  /* 0x000000ffff087224 */ /* 0x000fce00078e000a */
.L_x_42729:
[----:B------:R-:W-:Y:S05]  /*91d0*/  BSYNC B2 ;  /* 0x0000000000027941 */ /* 0x000fea0003800000 */
.L_x_42727:
        /* <DEDUP_REMOVED lines=16> */
.L_x_42733:
[----:B------:R-:W-:Y:S05]  /*92e0*/  BSYNC B3 ;  /* 0x0000000000037941 */ /* 0x000fea0003800000 */
.L_x_42732:
        /* <DEDUP_REMOVED lines=44> */
.L_x_42731:
[----:B------:R-:W-:Y:S05]  /*95b0*/  BSYNC B2 ;  /* 0x0000000000027941 */ /* 0x000fea0003800000 */
.L_x_42730:
        /* <DEDUP_REMOVED lines=20> */
.L_x_42735:
[----:B------:R-:W-:-:S07]  /*9700*/  MOV R8, R10 ;  /* 0x0000000a00087202 */ /* 0x000fce0000000f00 */
.L_x_42736:
[----:B------:R-:W-:Y:S05]  /*9710*/  BSYNC B2 ;  /* 0x0000000000027941 */ /* 0x000fea0003800000 */
.L_x_42734:
        /* <DEDUP_REMOVED lines=16> */
.L_x_42740:
[----:B------:R-:W-:Y:S05]  /*9820*/  BSYNC B3 ;  /* 0x0000000000037941 */ /* 0x000fea0003800000 */
.L_x_42739:
        /* <DEDUP_REMOVED lines=44> */
.L_x_42738:
[----:B------:R-:W-:Y:S05]  /*9af0*/  BSYNC B2 ;  /* 0x0000000000027941 */ /* 0x000fea0003800000 */
.L_x_42737:
        /* <DEDUP_REMOVED lines=20> */
.L_x_42742:
[----:B------:R-:W-:-:S07]  /*9c40*/  IMAD.MOV.U32 R214, RZ, RZ, R10 ;  /* 0x000000ffffd67224 */ /* 0x000fce00078e000a */
.L_x_42743:
[----:B------:R-:W-:Y:S05]  /*9c50*/  BSYNC B2 ;  /* 0x0000000000027941 */ /* 0x000fea0003800000 */
.L_x_42741:
        /* <DEDUP_REMOVED lines=16> */
.L_x_42747:
[----:B------:R-:W-:Y:S05]  /*9d60*/  BSYNC B3 ;  /* 0x0000000000037941 */ /* 0x000fea0003800000 */
.L_x_42746:
        /* <DEDUP_REMOVED lines=44> */
.L_x_42745:
[----:B------:R-:W-:Y:S05]  /*a030*/  BSYNC B2 ;  /* 0x0000000000027941 */ /* 0x000fea0003800000 */
.L_x_42744:
        /* <DEDUP_REMOVED lines=21> */
.L_x_42719:
[----:B------:R-:W-:Y:S05]  /*a190*/  BSYNC B1 ;  /* 0x0000000000017941 */ /* 0x000fea0003800000 */
.L_x_42718:
        /* <DEDUP_REMOVED lines=14> */
[----:B--234-:R-:W-:-:S11]  /*a280*/  IADD3 R218, R8, 0x1, RZ ;  /* 0x0000000108da7810 */ /* 0x01cfd60007ffe0ff */
        /* <DEDUP_REMOVED lines=9> */
.L_x_42751:
[----:B------:R-:W-:-:S07]  /*a320*/  MOV R213, R10 ;  /* 0x0000000a00d57202 */ /* 0x000fce0000000f00 */
.L_x_42752:
[----:B------:R-:W-:Y:S05]  /*a330*/  BSYNC B2 ;  /* 0x0000000000027941 */ /* 0x000fea0003800000 */
.L_x_42750:
        /* <DEDUP_REMOVED lines=16> */
.L_x_42756:
[----:B------:R-:W-:Y:S05]  /*a440*/  BSYNC B3 ;  /* 0x0000000000037941 */ /* 0x000fea0003800000 */
.L_x_42755:
        /* <DEDUP_REMOVED lines=44> */
.L_x_42754:
[----:B------:R-:W-:Y:S05]  /*a710*/  BSYNC B2 ;  /* 0x0000000000027941 */ /* 0x000fea0003800000 */
.L_x_42753:
        /* <DEDUP_REMOVED lines=25> */
.L_x_42758:
[----:B------:R-:W-:-:S07]  /*a8b0*/  MOV R8, R10 ;  /* 0x0000000a00087202 */ /* 0x000fce0000000f00 */
.L_x_42759:
[----:B------:R-:W-:Y:S05]  /*a8c0*/  BSYNC B2 ;  /* 0x0000000000027941 */ /* 0x000fea0003800000 */
.L_x_42757:
        /* <DEDUP_REMOVED lines=16> */
.L_x_42763:
[----:B------:R-:W-:Y:S05]  /*a9d0*/  BSYNC B3 ;  /* 0x0000000000037941 */ /* 0x000fea0003800000 */
.L_x_42762:
        /* <DEDUP_REMOVED lines=44> */
.L_x_42761:
[----:B------:R-:W-:Y:S05]  /*aca0*/  BSYNC B2 ;  /* 0x0000000000027941 */ /* 0x000fea0003800000 */
.L_x_42760:
        /* <DEDUP_REMOVED lines=20> */
.L_x_42765:
[----:B------:R-:W-:-:S07]  /*adf0*/  IMAD.MOV.U32 R8, RZ, RZ, R10 ;  /* 0x000000ffff087224 */ /* 0x000fce00078e000a */
.L_x_42766:
[----:B------:R-:W-:Y:S05]  /*ae00*/  BSYNC B2 ;  /* 0x0000000000027941 */ /* 0x000fea0003800000 */
.L_x_42764:
        /* <DEDUP_REMOVED lines=16> */
.L_x_42770:
[----:B------:R-:W-:Y:S05]  /*af10*/  BSYNC B3 ;  /* 0x0000000000037941 */ /* 0x000fea0003800000 */
.L_x_42769:
        /* <DEDUP_REMOVED lines=44> */
.L_x_42768:
[----:B------:R-:W-:Y:S05]  /*b1e0*/  BSYNC B2 ;  /* 0x0000000000027941 */ /* 0x000fea0003800000 */
.L_x_42767:
        /* <DEDUP_REMOVED lines=20> */
.L_x_42772:
[----:B------:R-:W-:-:S07]  /*b330*/  MOV R214, R10 ;  /* 0x0000000a00d67202 */ /* 0x000fce0000000f00 */
.L_x_42773:
[----:B------:R-:W-:Y:S05]  /*b340*/  BSYNC B2 ;  /* 0x0000000000027941 */ /* 0x000fea0003800000 */
.L_x_42771:
        /* <DEDUP_REMOVED lines=16> */
.L_x_42777:
[----:B------:R-:W-:Y:S05]  /*b450*/  BSYNC B3 ;  /* 0x0000000000037941 */ /* 0x000fea0003800000 */
.L_x_42776:
[----:B------:R-:W-:Y:S01]  /*b460*/  IMAD.HI.U32 R6, R4, -0x326172a9, RZ ;  /* 0xcd9e8d5704067827 */ /* 0x000fe200078e00ff */
[----:B------:R-:W-:-:S03]  /*b470*/  LOP3.LUT R8, R8, UR7, R9, 0x96, !PT ;  /* 0x0000000708087c12 */ /* 0x000fc6000f8e9609 */
[----:B------:R-:W-:Y:S01]  /*b480*/  IMAD R215, R4, -0x326172a9, RZ ;  /* 0xcd9e8d5704d77824 */ /* 0x000fe200078e02ff */
[----:B------:R-:W-:Y:S01]  /*b490*/  LOP3.LUT R6, R6, UR6, R3, 0x96, !PT ;  /* 0x0000000606067c12 */ /* 0x000fe2000f8e9603 */
[----:B------:R-:W-:Y:S01]  /*b4a0*/  IMAD.WIDE.U32 R218, R8, -0x326172a9, RZ ;  /* 0xcd9e8d5708da7825 */ /* 0x000fe200078e00ff */
[----:B------:R-:W-:-:S03]  /*b4b0*/  HFMA2.MMA R8, -RZ, RZ, 0, 0 ;  /* 0x00000000ff087435 */ /* 0x000fc600000001ff */
        /* <DEDUP_REMOVED lines=38> */
.L_x_42775:
[----:B------:R-:W-:Y:S05]  /*b720*/  BSYNC B2 ;  /* 0x0000000000027941 */ /* 0x000fea0003800000 */
.L_x_42774:
        /* <DEDUP_REMOVED lines=21> */
.L_x_42749:
[----:B------:R-:W-:Y:S05]  /*b880*/  BSYNC B1 ;  /* 0x0000000000017941 */ /* 0x000fea0003800000 */
.L_x_42748:
        /* <DEDUP_REMOVED lines=24> */
.L_x_42781:
[----:B------:R-:W-:-:S07]  /*ba10*/  IMAD.MOV.U32 R213, RZ, RZ, R10 ;  /* 0x000000ffffd57224 */ /* 0x000fce00078e000a */
.L_x_42782:
[----:B------:R-:W-:Y:S05]  /*ba20*/  BSYNC B2 ;  /* 0x0000000000027941 */ /* 0x000fea0003800000 */
.L_x_42780:
        /* <DEDUP_REMOVED lines=16> */
.L_x_42786:
[----:B------:R-:W-:Y:S05]  /*bb30*/  BSYNC B3 ;  /* 0x0000000000037941 */ /* 0x000fea0003800000 */
.L_x_42785:
        /* <DEDUP_REMOVED lines=44> */
.L_x_42784:
[----:B------:R-:W-:Y:S05]  /*be00*/  BSYNC B2 ;  /* 0x0000000000027941 */ /* 0x000fea0003800000 */
.L_x_42783:
[----:B------:R-:W0:Y:S01]  /*be10*/  LDC R216, c[0x0][0x298] ;  /* 0x0000a600ffd87b82 */ /* 0x000e220000000800 */
[----:B------:R-:W-:Y:S01]  /*be20*/  I2FP.F32.U32 R8, R213 ;  /* 0x000000d500087245 */ /* 0x000fe20000201000 */
[----:B------:R-:W-:Y:S01]  /*be30*/  HFMA2.MMA R213, -RZ, RZ, 0.1171875, 0 ;  /* 0x2f800000ffd57435 */ /* 0x000fe200000001ff */
[----:B-----5:R-:W-:Y:S01]  /*be40*/  FMUL.FTZ R219, R192, R15 ;  /* 0x0000000fc0db7220 */ /* 0x020fe20000410000 */
[----:B------:R-:W-:Y:S01]  /*be50*/  ISETP.NE.U32.AND P1, PT, R214, RZ, PT ;  /* 0x000000ffd600720c */ /* 0x000fe20003f25070 */
[----:B------:R-:W-:Y:S01]  /*be60*/  BSSY B2, `(.L_x_42787) ;  /* 0x0000015000027945 */ /* 0x000fe20003800000 */
[C---:B------:R-:W-:Y:S01]  /*be70*/  ISETP.NE.AND P3, PT, R218.reuse, 0x1, PT ;  /* 0x00000001da00780c */ /* 0x040fe20003f65270 */
[----:B------:R-:W-:Y:S01]  /*be80*/  VIADD R214, R218, 0x1 ;  /* 0x00000001dad67836 */ /* 0x000fe20000000000 */
[----:B------:R-:W1:Y:S01]  /*be90*/  LDC R217, c[0x0][0x294] ;  /* 0x0000a500ffd97b82 */ /* 0x000e620000000800 */
[----:B------:R-:W-:-:S03]  /*bea0*/  ISETP.NE.AND.EX P1, PT, R215, RZ, PT, P1 ;  /* 0x000000ffd700720c */ /* 0x000fc60003f25310 */
[----:B------:R-:W-:Y:S01]  /*beb0*/  FFMA.FTZ R8, R8, R213, 1.1641532182693481445e-10 ;  /* 0x2f00000008087423 */ /* 0x000fe200000100d5 */
[----:B0-----:R-:W-:-:S04]  /*bec0*/  FMUL.FTZ R219, R219, R216 ;  /* 0x000000d8dbdb7220 */ /* 0x001fc80000410000 */
[----:B-1----:R-:W-:-:S04]  /*bed0*/  FSETP.GTU.FTZ.AND P2, PT, R8, R217, PT ;  /* 0x000000d90800720b */ /* 0x002fc80003f5c000 */
        /* <DEDUP_REMOVED lines=12> */
.L_x_42788:
[----:B------:R-:W-:-:S07]  /*bfa0*/  IMAD.MOV.U32 R8, RZ, RZ, R10 ;  /* 0x000000ffff087224 */ /* 0x000fce00078e000a */
.L_x_42789:
[----:B------:R-:W-:Y:S05]  /*bfb0*/  BSYNC B2 ;  /* 0x0000000000027941 */ /* 0x000fea0003800000 */
.L_x_42787:
        /* <DEDUP_REMOVED lines=16> */
.L_x_42793:
[----:B------:R-:W-:Y:S05]  /*c0c0*/  BSYNC B3 ;  /* 0x0000000000037941 */ /* 0x000fea0003800000 */
.L_x_42792:
        /* <DEDUP_REMOVED lines=44> */
.L_x_42791:
[----:B------:R-:W-:Y:S05]  /*c390*/  BSYNC B2 ;  /* 0x0000000000027941 */ /* 0x000fea0003800000 */
.L_x_42790:
        /* <DEDUP_REMOVED lines=20> */
.L_x_42795:
[----:B------:R-:W-:-:S07]  /*c4e0*/  MOV R8, R10 ;  /* 0x0000000a00087202 */ /* 0x000fce0000000f00 */
.L_x_42796:
[----:B------:R-:W-:Y:S05]  /*c4f0*/  BSYNC B2 ;  /* 0x0000000000027941 */ /* 0x000fea0003800000 */
.L_x_42794:
        /* <DEDUP_REMOVED lines=16> */
.L_x_42800:
[----:B------:R-:W-:Y:S05]  /*c600*/  BSYNC B3 ;  /* 0x0000000000037941 */ /* 0x000fea0003800000 */
.L_x_42799:
        /* <DEDUP_REMOVED lines=44> */
.L_x_42798:
[----:B------:R-:W-:Y:S05]  /*c8d0*/  BSYNC B2 ;  /* 0x0000000000027941 */ /* 0x000fea0003800000 */
.L_x_42797:
        /* <DEDUP_REMOVED lines=20> */
.L_x_42802:
[----:B------:R-:W-:-:S07]  /*ca20*/  IMAD.MOV.U32 R214, RZ, RZ, R10 ;  /* 0x000000ffffd67224 */ /* 0x000fce00078e000a */
.L_x_42803:
[----:B------:R-:W-:Y:S05]  /*ca30*/  BSYNC B2 ;  /* 0x0000000000027941 */ /* 0x000fea0003800000 */
.L_x_42801:
        /* <DEDUP_REMOVED lines=16> */
.L_x_42807:
[----:B------:R-:W-:Y:S05]  /*cb40*/  BSYNC B3 ;  /* 0x0000000000037941 */ /* 0x000fea0003800000 */
.L_x_42806:
        /* <DEDUP_REMOVED lines=44> */
.L_x_42805:
[----:B------:R-:W-:Y:S05]  /*ce10*/  BSYNC B2 ;  /* 0x0000000000027941 */ /* 0x000fea0003800000 */
.L_x_42804:
        /* <DEDUP_REMOVED lines=21> */
.L_x_42779:
[----:B------:R-:W-:Y:S05]  /*cf70*/  BSYNC B1 ;  /* 0x0000000000017941 */ /* 0x000fea0003800000 */
.L_x_42778:
        /* <DEDUP_REMOVED lines=24> */
.L_x_42811:
[----:B------:R-:W-:-:S07]  /*d100*/  MOV R213, R10 ;  /* 0x0000000a00d57202 */ /* 0x000fce0000000f00 */
.L_x_42812:
[----:B------:R-:W-:Y:S05]  /*d110*/  BSYNC B2 ;  /* 0x0000000000027941 */ /* 0x000fea0003800000 */
.L_x_42810:
        /* <DEDUP_REMOVED lines=16> */
.L_x_42816:
[----:B------:R-:W-:Y:S05]  /*d220*/  BSYNC B3 ;  /* 0x0000000000037941 */ /* 0x000fea0003800000 */
.L_x_42815:
        /* <DEDUP_REMOVED lines=44> */
.L_x_42814:
[----:B------:R-:W-:Y:S05]  /*d4f0*/  BSYNC B2 ;  /* 0x0000000000027941 */ /* 0x000fea0003800000 */
.L_x_42813:
        /* <DEDUP_REMOVED lines=25> */
.L_x_42818:
[----:B------:R-:W-:-:S07]  /*d690*/  MOV R8, R10 ;  /* 0x0000000a00087202 */ /* 0x000fce0000000f00 */
.L_x_42819:
[----:B------:R-:W-:Y:S05]  /*d6a0*/  BSYNC B2 ;  /* 0x0000000000027941 */ /* 0x000fea0003800000 */
.L_x_42817:
        /* <DEDUP_REMOVED lines=16> */
.L_x_42823:
[----:B------:R-:W-:Y:S05]  /*d7b0*/  BSYNC B3 ;  /* 0x0000000000037941 */ /* 0x000fea0003800000 */
.L_x_42822:
        /* <DEDUP_REMOVED lines=44> */
.L_x_42821:
[----:B------:R-:W-:Y:S05]  /*da80*/  BSYNC B2 ;  /* 0x0000000000027941 */ /* 0x000fea0003800000 */
.L_x_42820:
        /* <DEDUP_REMOVED lines=20> */
.L_x_42825:
[----:B------:R-:W-:-:S07]  /*dbd0*/  IMAD.MOV.U32 R8, RZ, RZ, R10 ;  /* 0x000000ffff087224 */ /* 0x000fce00078e000a */
.L_x_42826:
[----:B------:R-:W-:Y:S05]  /*dbe0*/  BSYNC B2 ;  /* 0x0000000000027941 */ /* 0x000fea0003800000 */
.L_x_42824:
        /* <DEDUP_REMOVED lines=16> */
.L_x_42830:
[----:B------:R-:W-:Y:S05]  /*dcf0*/  BSYNC B3 ;  /* 0x0000000000037941 */ /* 0x000fea0003800000 */
.L_x_42829:
        /* <DEDUP_REMOVED lines=44> */
.L_x_42828:
[----:B------:R-:W-:Y:S05]  /*dfc0*/  BSYNC B2 ;  /* 0x0000000000027941 */ /* 0x000fea0003800000 */
.L_x_42827:
        /* <DEDUP_REMOVED lines=20> */
.L_x_42832:
[----:B------:R-:W-:-:S07]  /*e110*/  MOV R214, R10 ;  /* 0x0000000a00d67202 */ /* 0x000fce0000000f00 */
.L_x_42833:
[----:B------:R-:W-:Y:S05]  /*e120*/  BSYNC B2 ;  /* 0x0000000000027941 */ /* 0x000fea0003800000 */
.L_x_42831:
        /* <DEDUP_REMOVED lines=16> */
.L_x_42837:
[----:B------:R-:W-:Y:S05]  /*e230*/  BSYNC B3 ;  /* 0x0000000000037941 */ /* 0x000fea0003800000 */
.L_x_42836:
        /* <DEDUP_REMOVED lines=44> */
.L_x_42835:
[----:B------:R-:W-:Y:S05]  /*e500*/  BSYNC B2 ;  /* 0x0000000000027941 */ /* 0x000fea0003800000 */
.L_x_42834:
        /* <DEDUP_REMOVED lines=21> */
.L_x_42809:
[----:B------:R-:W-:Y:S05]  /*e660*/  BSYNC B1 ;  /* 0x0000000000017941 */ /* 0x000fea0003800000 */
.L_x_42808:
        /* <DEDUP_REMOVED lines=24> */
.L_x_42841:
[----:B------:R-:W-:-:S07]  /*e7f0*/  IMAD.MOV.U32 R213, RZ, RZ, R10 ;  /* 0x000000ffffd57224 */ /* 0x000fce00078e000a */
.L_x_42842:
[----:B------:R-:W-:Y:S05]  /*e800*/  BSYNC B2 ;  /* 0x0000000000027941 */ /* 0x000fea0003800000 */
.L_x_42840:
        /* <DEDUP_REMOVED lines=16> */
.L_x_42846:
[----:B------:R-:W-:Y:S05]  /*e910*/  BSYNC B3 ;  /* 0x0000000000037941 */ /* 0x000fea0003800000 */
.L_x_42845:
        /* <DEDUP_REMOVED lines=44> */
.L_x_42844:
[----:B------:R-:W-:Y:S05]  /*ebe0*/  BSYNC B2 ;  /* 0x0000000000027941 */ /* 0x000fea0003800000 */
.L_x_42843:
        /* <DEDUP_REMOVED lines=25> */
.L_x_42848:
[----:B------:R-:W-:-:S07]  /*ed80*/  IMAD.MOV.U32 R8, RZ, RZ, R10 ;  /* 0x000000ffff087224 */ /* 0x000fce00078e000a */
.L_x_42849:
[----:B------:R-:W-:Y:S05]  /*ed90*/  BSYNC B2 ;  /* 0x0000000000027941 */ /* 0x000fea0003800000 */
.L_x_42847:
        /* <DEDUP_REMOVED lines=16> */
.L_x_42853:
[----:B------:R-:W-:Y:S05]  /*eea0*/  BSYNC B3 ;  /* 0x0000000000037941 */ /* 0x000fea0003800000 */
.L_x_42852:
        /* <DEDUP_REMOVED lines=44> */
.L_x_42851:
[----:B------:R-:W-:Y:S05]  /*f170*/  BSYNC B2 ;  /* 0x0000000000027941 */ /* 0x000fea0003800000 */
.L_x_42850:
        /* <DEDUP_REMOVED lines=20> */
.L_x_42855:
[----:B------:R-:W-:-:S07]  /*f2c0*/  MOV R8, R10 ;  /* 0x0000000a00087202 */ /* 0x000fce0000000f00 */
.L_x_42856:
[----:B------:R-:W-:Y:S05]  /*f2d0*/  BSYNC B2 ;  /* 0x0000000000027941 */ /* 0x000fea0003800000 */
.L_x_42854:
        /* <DEDUP_REMOVED lines=16> */
.L_x_42860:
[----:B------:R-:W-:Y:S05]  /*f3e0*/  BSYNC B3 ;  /* 0x0000000000037941 */ /* 0x000fea0003800000 */
.L_x_42859:
        /* <DEDUP_REMOVED lines=44> */
.L_x_42858:
[----:B------:R-:W-:Y:S05]  /*f6b0*/  BSYNC B2 ;  /* 0x0000000000027941 */ /* 0x000fea0003800000 */
.L_x_42857:
        /* <DEDUP_REMOVED lines=20> */
.L_x_42862:
[----:B------:R-:W-:-:S07]  /*f800*/  IMAD.MOV.U32 R214, RZ, RZ, R10 ;  /* 0x000000ffffd67224 */ /* 0x000fce00078e000a */
.L_x_42863:
[----:B------:R-:W-:Y:S05]  /*f810*/  BSYNC B2 ;  /* 0x0000000000027941 */ /* 0x000fea0003800000 */
.L_x_42861:
        /* <DEDUP_REMOVED lines=16> */
.L_x_42867:
[----:B------:R-:W-:Y:S05]  /*f920*/  BSYNC B3 ;  /* 0x0000000000037941 */ /* 0x000fea0003800000 */
.L_x_42866:
        /* <DEDUP_REMOVED lines=44> */
.L_x_42865:
[----:B------:R-:W-:Y:S05]  /*fbf0*/  BSYNC B2 ;  /* 0x0000000000027941 */ /* 0x000fea0003800000 */
.L_x_42864:
        /* <DEDUP_REMOVED lines=21> */
.L_x_42839:
[----:B------:R-:W-:Y:S05]  /*fd50*/  BSYNC B1 ;  /* 0x0000000000017941 */ /* 0x000fea0003800000 */
.L_x_42838:
        /* <DEDUP_REMOVED lines=24> */
.L_x_42871:
[----:B------:R-:W-:-:S07]  /*fee0*/  MOV R213, R10 ;  /* 0x0000000a00d57202 */ /* 0x000fce0000000f00 */
.L_x_42872:
[----:B------:R-:W-:Y:S05]  /*fef0*/  BSYNC B2 ;  /* 0x0000000000027941 */ /* 0x000fea0003800000 */
.L_x_42870:
        /* <DEDUP_REMOVED lines=16> */
.L_x_42876:
[----:B------:R-:W-:Y:S05]  /*10000*/  BSYNC B3 ;  /* 0x0000000000037941 */ /* 0x000fea0003800000 */
.L_x_42875:
        /* <DEDUP_REMOVED lines=44> */
.L_x_42874:
[----:B------:R-:W-:Y:S05]  /*102d0*/  BSYNC B2 ;  /* 0x0000000000027941 */ /* 0x000fea0003800000 */
.L_x_42873:
        /* <DEDUP_REMOVED lines=25> */
.L_x_42878:
[----:B------:R-:W-:-:S07]  /*10470*/  MOV R8, R10 ;  /* 0x0000000a00087202 */ /* 0x000fce0000000f00 */
.L_x_42879:
[----:B------:R-:W-:Y:S05]  /*10480*/  BSYNC B2 ;  /* 0x0000000000027941 */ /* 0x000fea0003800000 */
.L_x_42877:
        /* <DEDUP_REMOVED lines=16> */
.L_x_42883:
[----:B------:R-:W-:Y:S05]  /*10590*/  BSYNC B3 ;  /* 0x0000000000037941 */ /* 0x000fea0003800000 */
.L_x_42882:
        /* <DEDUP_REMOVED lines=44> */
.L_x_42881:
[----:B------:R-:W-:Y:S05]  /*10860*/  BSYNC B2 ;  /* 0x0000000000027941 */ /* 0x000fea0003800000 */
.L_x_42880:
        /* <DEDUP_REMOVED lines=20> */
.L_x_42885:
[----:B------:R-:W-:-:S07]  /*109b0*/  IMAD.MOV.U32 R8, RZ, RZ, R10 ;  /* 0x000000ffff087224 */ /* 0x000fce00078e000a */
.L_x_42886:
[----:B------:R-:W-:Y:S05]  /*109c0*/  BSYNC B2 ;  /* 0x0000000000027941 */ /* 0x000fea0003800000 */
.L_x_42884:
        /* <DEDUP_REMOVED lines=16> */
.L_x_42890:
[----:B------:R-:W-:Y:S05]  /*10ad0*/  BSYNC B3 ;  /* 0x0000000000037941 */ /* 0x000fea0003800000 */
.L_x_42889:
        /* <DEDUP_REMOVED lines=44> */
.L_x_42888:
[----:B------:R-:W-:Y:S05]  /*10da0*/  BSYNC B2 ;  /* 0x0000000000027941 */ /* 0x000fea0003800000 */
.L_x_42887:
        /* <DEDUP_REMOVED lines=20> */
.L_x_42892:
[----:B------:R-:W-:-:S07]  /*10ef0*/  MOV R214, R10 ;  /* 0x0000000a00d67202 */ /* 0x000fce0000000f00 */
.L_x_42893:
[----:B------:R-:W-:Y:S05]  /*10f00*/  BSYNC B2 ;  /* 0x0000000000027941 */ /* 0x000fea0003800000 */
.L_x_42891:
        /* <DEDUP_REMOVED lines=16> */
.L_x_42897:
[----:B------:R-:W-:Y:S05]  /*11010*/  BSYNC B3 ;  /* 0x0000000000037941 */ /* 0x000fea0003800000 */
.L_x_42896:
        /* <DEDUP_REMOVED lines=44> */
.L_x_42895:
[----:B------:R-:W-:Y:S05]  /*112e0*/  BSYNC B2 ;  /* 0x0000000000027941 */ /* 0x000fea0003800000 */
.L_x_42894:
        /* <DEDUP_REMOVED lines=21> */
.L_x_42869:
[----:B------:R-:W-:Y:S05]  /*11440*/  BSYNC B1 ;  /* 0x0000000000017941 */ /* 0x000fea0003800000 */
.L_x_42868:
        /* <DEDUP_REMOVED lines=24> */
.L_x_42901:
[----:B------:R-:W-:-:S07]  /*115d0*/  IMAD.MOV.U32 R213, RZ, RZ, R10 ;  /* 0x000000ffffd57224 */ /* 0x000fce00078e000a */
.L_x_42902:
[----:B------:R-:W-:Y:S05]  /*115e0*/  BSYNC B2 ;  /* 0x0000000000027941 */ /* 0x000fea0003800000 */
.L_x_42900:
        /* <DEDUP_REMOVED lines=16> */
.L_x_42906:
[----:B------:R-:W-:Y:S05]  /*116f0*/  BSYNC B3 ;  /* 0x0000000000037941 */ /* 0x000fea0003800000 */
.L_x_42905:
        /* <DEDUP_REMOVED lines=44> */
.L_x_42904:
[----:B------:R-:W-:Y:S05]  /*119c0*/  BSYNC B2 ;  /* 0x0000000000027941 */ /* 0x000fea0003800000 */
.L_x_42903:
        /* <DEDUP_REMOVED lines=25> */
.L_x_42908:
[----:B------:R-:W-:-:S07]  /*11b60*/  IMAD.MOV.U32 R8, RZ, RZ, R10 ;  /* 0x000000ffff087224 */ /* 0x000fce00078e000a */
.L_x_42909:
[----:B------:R-:W-:Y:S05]  /*11b70*/  BSYNC B2 ;  /* 0x0000000000027941 */ /* 0x000fea0003800000 */
.L_x_42907:
        /* <DEDUP_REMOVED lines=16> */
.L_x_42913:
[----:B------:R-:W-:Y:S05]  /*11c80*/  BSYNC B3 ;  /* 0x0000000000037941 */ /* 0x000fea0003800000 */
.L_x_42912:
        /* <DEDUP_REMOVED lines=44> */
.L_x_42911:
[----:B------:R-:W-:Y:S05]  /*11f50*/  BSYNC B2 ;  /* 0x0000000000027941 */ /* 0x000fea0003800000 */
.L_x_42910:
        /* <DEDUP_REMOVED lines=20> */
.L_x_42915:
[----:B------:R-:W-:-:S07]  /*120a0*/  MOV R8, R10 ;  /* 0x0000000a00087202 */ /* 0x000fce0000000f00 */
.L_x_42916:
[----:B------:R-:W-:Y:S05]  /*120b0*/  BSYNC B2 ;  /* 0x0000000000027941 */ /* 0x000fea0003800000 */
.L_x_42914:
        /* <DEDUP_REMOVED lines=16> */
.L_x_42920:
[----:B------:R-:W-:Y:S05]  /*121c0*/  BSYNC B3 ;  /* 0x0000000000037941 */ /* 0x000fea0003800000 */
.L_x_42919:
        /* <DEDUP_REMOVED lines=44> */
.L_x_42918:
[----:B------:R-:W-:Y:S05]  /*12490*/  BSYNC B2 ;  /* 0x0000000000027941 */ /* 0x000fea0003800000 */
.L_x_42917:
        /* <DEDUP_REMOVED lines=20> */
.L_x_42922:
[----:B------:R-:W-:-:S07]  /*125e0*/  IMAD.MOV.U32 R214, RZ, RZ, R10 ;  /* 0x000000ffffd67224 */ /* 0x000fce00078e000a */
.L_x_42923:
[----:B------:R-:W-:Y:S05]  /*125f0*/  BSYNC B2 ;  /* 0x0000000000027941 */ /* 0x000fea0003800000 */
.L_x_42921:
        /* <DEDUP_REMOVED lines=16> */
.L_x_42927:
[----:B------:R-:W-:Y:S05]  /*12700*/  BSYNC B3 ;  /* 0x0000000000037941 */ /* 0x000fea0003800000 */
.L_x_42926:
        /* <DEDUP_REMOVED lines=44> */
.L_x_42925:
[----:B------:R-:W-:Y:S05]  /*129d0*/  BSYNC B2 ;  /* 0x0000000000027941 */ /* 0x000fea0003800000 */
.L_x_42924:
[----:B------:R-:W-:Y:S01]  /*129e0*/  SEL R224, RZ, 0x1, P2 ;  /* 0x00000001ffe07807 */ /* 0x000fe20001000000 */
[----:B------:R-:W-:Y:S01]  /*129f0*/  FMUL.FTZ R211, R211, R15 ;  /* 0x0000000fd3d37220 */ /* 0x000fe20000410000 */
[C---:B------:R-:W-:Y:S02]  /*12a00*/  LEA R218, P2, R212.reuse, UR28, 0x4 ;  /* 0x0000001cd4da7c11 */ /* 0x040fe4000f8420ff */
        /* <DEDUP_REMOVED lines=17> */
.L_x_42899:
[----:B------:R-:W-:Y:S05]  /*12b20*/  BSYNC B1 ;  /* 0x0000000000017941 */ /* 0x000fea0003800000 */
.L_x_42898:
[----:B------:R-:W-:Y:S01]  /*12b30*/  FADD.FTZ R212, RZ, R164 ;  /* 0x000000a4ffd47221 */ /* 0x000fe20000010000 */
[C---:B------:R-:W-:Y:S01]  /*12b40*/  ISETP.GT.U32.AND P1, PT, R0.reuse, 0x3f, PT ;  /* 0x0000003f0000780c */ /* 0x040fe20003f24070 */
[----:B------:R-:W-:Y:S01]  /*12b50*/  UMOV UR26, 0xffffffff ;  /* 0xffffffff001a7882 */ /* 0x000fe20000000000 */
[----:B------:R-:W-:Y:S01]  /*12b60*/  LOP3.LUT R13, R13, 0xffffffbf, RZ, 0xc0, !PT ;  /* 0xffffffbf0d0d7812 */ /* 0x000fe200078ec0ff */
[----:B0----5:R-:W-:Y:S01]  /*12b70*/  FADD.FTZ R15, R165, R212 ;  /* 0x000000d4a50f7221 */ /* 0x021fe20000010000 */
        /* <DEDUP_REMOVED lines=10> */
[----:B-1234-:R-:W-:-:S04]  /*12c20*/  FADD.FTZ R213, R169, R212 ;  /* 0x000000d4a9d57221 */ /* 0x01efc80000010000 */
        /* <DEDUP_REMOVED lines=192> */
.L_x_42965:
        /* <DEDUP_REMOVED lines=32> */
.L_x_42930:
[----:B------:R-:W-:Y:S05]  /*13a30*/  BSYNC B1 ;  /* 0x0000000000017941 */ /* 0x000fea0003800000 */
.L_x_42929:
        /* <DEDUP_REMOVED lines=17> */
[----:B------:R-:W-:Y:S01]  /*13b50*/  FFMA.FTZ R214, R34, R221, R30 ;  /* 0x000000dd22d67223 */ /* 0x000fe2000001001e */
[----:B------:R-:W-:-:S04]  /*13b60*/  IADD3 R11, R11, 0x20, RZ ;  /* 0x000000200b0b7810 */ /* 0x000fc80007ffe0ff */
[----:B------:R2:W-:Y:S03]  /*13b70*/  STG.E.128 desc[UR4][R216.64], R212 ;  /* 0x000000d4d8007986 */ /* 0x0005e6000c101d04 */
.L_x_42932:
[----:B------:R-:W-:Y:S05]  /*13b80*/  BSYNC B1 ;  /* 0x0000000000017941 */ /* 0x000fea0003800000 */
.L_x_42931:
        /* <DEDUP_REMOVED lines=18> */
[----:B------:R-:W-:-:S04]  /*13cb0*/  VIADD R11, R11, 0x20 ;  /* 0x000000200b0b7836 */ /* 0x000fc80000000000 */
[----:B------:R3:W-:Y:S03]  /*13cc0*/  STG.E.128 desc[UR4][R216.64], R212 ;  /* 0x000000d4d8007986 */ /* 0x0007e6000c101d04 */
.L_x_42934:
[----:B------:R-:W-:Y:S05]  /*13cd0*/  BSYNC B1 ;  /* 0x0000000000017941 */ /* 0x000fea0003800000 */
.L_x_42933:
        /* <DEDUP_REMOVED lines=20> */
.L_x_42936:
[----:B------:R-:W-:Y:S05]  /*13e20*/  BSYNC B1 ;  /* 0x0000000000017941 */ /* 0x000fea0003800000 */
.L_x_42935:
        /* <DEDUP_REMOVED lines=20> */
.L_x_42938:
[----:B------:R-:W-:Y:S05]  /*13f70*/  BSYNC B1 ;  /* 0x0000000000017941 */ /* 0x000fea0003800000 */
.L_x_42937:
        /* <DEDUP_REMOVED lines=20> */
.L_x_42940:
[----:B------:R-:W-:Y:S05]  /*140c0*/  BSYNC B1 ;  /* 0x0000000000017941 */ /* 0x000fea0003800000 */
.L_x_42939:
        /* <DEDUP_REMOVED lines=21> */
.L_x_42942:
[----:B------:R-:W-:Y:S05]  /*14220*/  BSYNC B1 ;  /* 0x0000000000017941 */ /* 0x000fea0003800000 */
.L_x_42941:
        /* <DEDUP_REMOVED lines=21> */
.L_x_42944:
[----:B------:R-:W-:Y:S05]  /*14380*/  BSYNC B1 ;  /* 0x0000000000017941 */ /* 0x000fea0003800000 */
.L_x_42943:
        /* <DEDUP_REMOVED lines=21> */
.L_x_42946:
[----:B------:R-:W-:Y:S05]  /*144e0*/  BSYNC B1 ;  /* 0x0000000000017941 */ /* 0x000fea0003800000 */
.L_x_42945:
        /* <DEDUP_REMOVED lines=21> */
.L_x_42948:
[----:B------:R-:W-:Y:S05]  /*14640*/  BSYNC B1 ;  /* 0x0000000000017941 */ /* 0x000fea0003800000 */
.L_x_42947:
        /* <DEDUP_REMOVED lines=21> */
.L_x_42950:
[----:B------:R-:W-:Y:S05]  /*147a0*/  BSYNC B1 ;  /* 0x0000000000017941 */ /* 0x000fea0003800000 */
.L_x_42949:
        /* <DEDUP_REMOVED lines=20> */
.L_x_42952:
[----:B------:R-:W-:Y:S05]  /*148f0*/  BSYNC B1 ;  /* 0x0000000000017941 */ /* 0x000fea0003800000 */
.L_x_42951:
[----:B01----:R-:W0:Y:S02]  /*14900*/  LDC.64 R14, c[0x0][0x210] ;  /* 0x00008400ff0e7b82 */ /* 0x003e240000000a00 */
[----:B0-----:R-:W-:-:S04]  /*14910*/  LEA R5, R14, R5, 0x2 ;  /* 0x000000050e057211 */ /* 0x001fc800078e10ff */
[----:B------:R-:W-:-:S13]  /*14920*/  ISETP.GE.AND P1, PT, R5, R15, PT ;  /* 0x0000000f0500720c */ /* 0x000fda0003f26270 */
[----:B------:R-:W-:Y:S05]  /*14930*/  @!P1 BRA `(.L_x_42953) ;  /* 0xfffffecc007c9947 */ /* 0x000fea000383ffff */
[----:B------:R-:W-:Y:S05]  /*14940*/  BSYNC B0 ;  /* 0x0000000000007941 */ /* 0x000fea0003800000 */
.L_x_42567:
[----:B------:R-:W-:Y:S05]  /*14950*/  EXIT ;  /* 0x000000000000794d */ /* 0x000fea0003800000 */
.L_x_42928:
        /* <DEDUP_REMOVED lines=8> */
.L_x_42955:
[----:B------:R-:W-:Y:S05]  /*149e0*/  BSYNC B1 ;  /* 0x0000000000017941 */ /* 0x000fea0003800000 */
.L_x_42954:
        /* <DEDUP_REMOVED lines=14> */
.L_x_42956:
        /* <DEDUP_REMOVED lines=9> */
.L_x_42957:
[----:B------:R-:W-:Y:S02]  /*14b60*/  IMAD.MOV.U32 R223, RZ, RZ, 0x8 ;  /* 0x00000008ffdf7424 */ /* 0x000fe400078e00ff */
[----:B------:R-:W-:-:S04]  /*14b70*/  IMAD.MOV.U32 R215, RZ, RZ, R217 ;  /* 0x000000ffffd77224 */ /* 0x000fc800078e00d9 */
[----:B------:R-:W-:-:S05]  /*14b80*/  FADD.FTZ R215, R214, R215 ;  /* 0x000000d7d6d77221 */ /* 0x000fca0000010000 */
[----:B------:R-:W-:-:S07]  /*14b90*/  MOV R222, R215 ;  /* 0x000000d700de7202 */ /* 0x000fce0000000f00 */
[----:B------:R-:W-:Y:S05]  /*14ba0*/  WARPSYNC.COLLECTIVE R221, `(.L_x_42958) ;  /* 0x00000000dd087348 */ /* 0x000fea0003c00000 */
[----:B------:R0:W1:Y:S02]  /*14bb0*/  SHFL.BFLY P6, R217, R222, R223, R224 ;  /* 0x0c0000dfded97389 */ /* 0x00006400000c00e0 */
[----:B01----:R-:W-:Y:S01]  /*14bc0*/  ENDCOLLECTIVE ;  /* 0x000000000000791b */ /* 0x003fe20003800000 */
.L_x_42958:
[----:B------:R-:W-:Y:S01]  /*14bd0*/  HFMA2.MMA R223, -RZ, RZ, 0, 9.5367431640625e-07 ;  /* 0x00000010ffdf7435 */ /* 0x000fe200000001ff */
[----:B------:R-:W-:-:S05]  /*14be0*/  MOV R14, R217 ;  /* 0x000000d9000e7202 */ /* 0x000fca0000000f00 */
[----:B------:R-:W-:-:S04]  /*14bf0*/  FADD.FTZ R216, R215, R14 ;  /* 0x0000000ed7d87221 */ /* 0x000fc80000010000 */
[----:B------:R-:W-:-:S07]  /*14c00*/  IMAD.MOV.U32 R222, RZ, RZ, R216 ;  /* 0x000000ffffde7224 */ /* 0x000fce00078e00d8 */
[----:B------:R-:W-:Y:S05]  /*14c10*/  WARPSYNC.COLLECTIVE R221, `(.L_x_42959) ;  /* 0x00000000dd087348 */ /* 0x000fea0003c00000 */
[----:B------:R0:W1:Y:S02]  /*14c20*/  SHFL.BFLY P6, R217, R222, R223, R224 ;  /* 0x0c0000dfded97389 */ /* 0x00006400000c00e0 */
[----:B01----:R-:W-:Y:S01]  /*14c30*/  ENDCOLLECTIVE ;  /* 0x000000000000791b */ /* 0x003fe20003800000 */
.L_x_42959:
        /* <DEDUP_REMOVED lines=111> */
.L_x_42960:
[----:B------:R-:W-:Y:S02]  /*15330*/  IMAD.MOV.U32 R223, RZ, RZ, 0x2 ;  /* 0x00000002ffdf7424 */ /* 0x000fe400078e00ff */
[----:B------:R-:W-:-:S04]  /*15340*/  IMAD.MOV.U32 R213, RZ, RZ, R217 ;  /* 0x000000ffffd57224 */ /* 0x000fc800078e00d9 */
[----:B------:R-:W-:-:S05]  /*15350*/  FADD.FTZ R213, R14, R213 ;  /* 0x000000d50ed57221 */ /* 0x000fca0000010000 */
[----:B------:R-:W-:-:S07]  /*15360*/  MOV R222, R213 ;  /* 0x000000d500de7202 */ /* 0x000fce0000000f00 */
[----:B------:R-:W-:Y:S05]  /*15370*/  WARPSYNC.COLLECTIVE R221, `(.L_x_42961) ;  /* 0x00000000dd087348 */ /* 0x000fea0003c00000 */
[----:B------:R0:W1:Y:S02]  /*15380*/  SHFL.BFLY P6, R217, R222, R223, R224 ;  /* 0x0c0000dfded97389 */ /* 0x00006400000c00e0 */
[----:B01----:R-:W-:Y:S01]  /*15390*/  ENDCOLLECTIVE ;  /* 0x000000000000791b */ /* 0x003fe20003800000 */
.L_x_42961:
[----:B------:R-:W-:Y:S01]  /*153a0*/  HFMA2.MMA R223, -RZ, RZ, 0, 2.384185791015625e-07 ;  /* 0x00000004ffdf7435 */ /* 0x000fe200000001ff */
[----:B------:R-:W-:-:S05]  /*153b0*/  MOV R214, R217 ;  /* 0x000000d900d67202 */ /* 0x000fca0000000f00 */
[----:B------:R-:W-:-:S04]  /*153c0*/  FADD.FTZ R214, R213, R214 ;  /* 0x000000d6d5d67221 */ /* 0x000fc80000010000 */
[----:B------:R-:W-:-:S07]  /*153d0*/  IMAD.MOV.U32 R222, RZ, RZ, R214 ;  /* 0x000000ffffde7224 */ /* 0x000fce00078e00d6 */
[----:B------:R-:W-:Y:S05]  /*153e0*/  WARPSYNC.COLLECTIVE R221, `(.L_x_42962) ;  /* 0x00000000dd087348 */ /* 0x000fea0003c00000 */
[----:B------:R0:W1:Y:S02]  /*153f0*/  SHFL.BFLY P6, R217, R222, R223, R224 ;  /* 0x0c0000dfded97389 */ /* 0x00006400000c00e0 */
[----:B01----:R-:W-:Y:S01]  /*15400*/  ENDCOLLECTIVE ;  /* 0x000000000000791b */ /* 0x003fe20003800000 */
.L_x_42962:
[----:B------:R-:W-:Y:S02]  /*15410*/  IMAD.MOV.U32 R223, RZ, RZ, 0x8 ;  /* 0x00000008ffdf7424 */ /* 0x000fe400078e00ff */
[----:B------:R-:W-:-:S04]  /*15420*/  IMAD.MOV.U32 R215, RZ, RZ, R217 ;  /* 0x000000ffffd77224 */ /* 0x000fc800078e00d9 */
[----:B------:R-:W-:-:S05]  /*15430*/  FADD.FTZ R215, R214, R215 ;  /* 0x000000d7d6d77221 */ /* 0x000fca0000010000 */
[----:B------:R-:W-:-:S07]  /*15440*/  MOV R222, R215 ;  /* 0x000000d700de7202 */ /* 0x000fce0000000f00 */
[----:B------:R-:W-:Y:S05]  /*15450*/  WARPSYNC.COLLECTIVE R221, `(.L_x_42963) ;  /* 0x00000000dd087348 */ /* 0x000fea0003c00000 */
[----:B------:R0:W1:Y:S02]  /*15460*/  SHFL.BFLY P6, R217, R222, R223, R224 ;  /* 0x0c0000dfded97389 */ /* 0x00006400000c00e0 */
[----:B01----:R-:W-:Y:S01]  /*15470*/  ENDCOLLECTIVE ;  /* 0x000000000000791b */ /* 0x003fe20003800000 */
.L_x_42963:
[----:B------:R-:W-:Y:S01]  /*15480*/  HFMA2.MMA R223, -RZ, RZ, 0, 9.5367431640625e-07 ;  /* 0x00000010ffdf7435 */ /* 0x000fe200000001ff */
[----:B------:R-:W-:-:S05]  /*15490*/  MOV R216, R217 ;  /* 0x000000d900d87202 */ /* 0x000fca0000000f00 */
[----:B------:R-:W-:-:S04]  /*154a0*/  FADD.FTZ R216, R215, R216 ;  /* 0x000000d8d7d87221 */ /* 0x000fc80000010000 */
[----:B------:R-:W-:-:S07]  /*154b0*/  IMAD.MOV.U32 R222, RZ, RZ, R216 ;  /* 0x000000ffffde7224 */ /* 0x000fce00078e00d8 */
[----:B------:R-:W-:Y:S05]  /*154c0*/  WARPSYNC.COLLECTIVE R221, `(.L_x_42964) ;  /* 0x00000000dd087348 */ /* 0x000fea0003c00000 */
[----:B------:R0:W1:Y:S02]  /*154d0*/  SHFL.BFLY P6, R217, R222, R223, R224 ;  /* 0x0c0000dfded97389 */ /* 0x00006400000c00e0 */
[----:B01----:R-:W-:Y:S01]  /*154e0*/  ENDCOLLECTIVE ;  /* 0x000000000000791b */ /* 0x003fe20003800000 */
.L_x_42964:
[----:B------:R-:W-:Y:S05]  /*154f0*/  BRA `(.L_x_42965) ;  /* 0xffffffe000cc7947 */ /* 0x000fea000383ffff */
.L_x_42966:
        /* <DEDUP_REMOVED lines=16> */
.L_x_44491:


//--------------------- .text._ZN10layer_norm13ln_fwd_kernelINS_13Kernel_traitsIfffffjLj1536ELj1ELj4ELj1ELj16ENS_18Kernel_traits_baseILj1536EfffffjLj128EEEEELb1ELb1ELb0ELb1EEEvNS_9FwdParamsE --------------------------
	.section	.text._ZN10layer_norm13ln_fwd_kernelINS_13Kernel_traitsIfffffjLj1536ELj1ELj4ELj1ELj16ENS_18Kernel_traits_baseILj1536EfffffjLj128EEEEELb1ELb1ELb0ELb1EEEvNS_9FwdParamsE,"ax",@progbits
	.align	128
        .global         _ZN10layer_norm13ln_fwd_kernelINS_13Kernel_traitsIfffffjLj1536ELj1ELj4ELj1ELj16ENS_18Kernel_traits_baseILj1536EfffffjLj128EEEEELb1ELb1ELb0ELb1EEEvNS_9FwdParamsE
        .type           _ZN10layer_norm13ln_fwd_kernelINS_13Kernel_traitsIfffffjLj1536ELj1ELj4ELj1ELj16ENS_18Kernel_traits_baseILj1536EfffffjLj128EEEEELb1ELb1ELb0ELb1EEEvNS_9FwdParamsE,@function
        .size           _ZN10layer_norm13ln_fwd_kernelINS_13Kernel_traitsIfffffjLj1536ELj1ELj4ELj1ELj16ENS_18Kernel_traits_baseILj1536EfffffjLj128EEEEELb1ELb1ELb0ELb1EEEvNS_9FwdParamsE,(.L_x_44492 - _ZN10layer_norm13ln_fwd_kernelINS_13Kernel_traitsIfffffjLj1536ELj1ELj4ELj1ELj16ENS_18Kernel_traits_baseILj1536EfffffjLj128EEEEELb1ELb1ELb0ELb1EEEvNS_9FwdParamsE)
        .other          _ZN10layer_norm13ln_fwd_kernelINS_13Kernel_traitsIfffffjLj1536ELj1ELj4ELj1ELj16ENS_18Kernel_traits_baseILj1536EfffffjLj128EEEEELb1ELb1ELb0ELb1EEEvNS_9FwdParamsE,@"STO_CUDA_ENTRY STV_DEFAULT"
_ZN10layer_norm13ln_fwd_kernelINS_13Kernel_traitsIfffffjLj1536ELj1ELj4ELj1ELj16ENS_18Kernel_traits_baseILj1536EfffffjLj128EEEEELb1ELb1ELb0ELb1EEEvNS_9FwdParamsE:
.text._ZN10layer_norm13ln_fwd_kernelINS_13Kernel_traitsIfffffjLj1536ELj1ELj4ELj1ELj16ENS_18Kernel_traits_baseILj1536EfffffjLj128EEEEELb1ELb1ELb0ELb1EEEvNS_9FwdParamsE:
        /* <DEDUP_REMOVED lines=15> */
[----:B------:R-:W4:Y:S01]  /*00f0*/  LDC.64 R64, c[0x0][0x260] ;  /* 0x00009800ff407b82 */ /* 0x000f220000000a00 */
[----:B-1----:R-:W-:-:S05]  /*0100*/  @P0 IMAD.MOV.U32 R7, RZ, RZ, R9 ;  /* 0x000000ffff070224 */ /* 0x002fca00078e0009 */
[----:B------:R-:W3:Y:S01]  /*0110*/  @P0 LDG.E.64 R4, desc[UR4][R6.64] ;  /* 0x0000000406040981 */ /* 0x000ee2000c1e1b00 */
        /* <DEDUP_REMOVED lines=24> */
[----:B--2---:R-:W-:Y:S02]  /*02a0*/  @P0 R2UR UR6, R2 ;  /* 0x00000000020602ca */ /* 0x004fe400000e0000 */
[----:B------:R-:W-:Y:S02]  /*02b0*/  @P0 R2UR UR7, R3 ;  /* 0x00000000030702ca */ /* 0x000fe400000e0000 */
[----:B---3--:R-:W-:-:S04]  /*02c0*/  @P0 IADD3 R8, P1, R4, R11, RZ ;  /* 0x0000000b04080210 */ /* 0x008fc80007f3e0ff */
[----:B------:R-:W-:Y:S01]  /*02d0*/  @P0 IADD3.X R9, RZ, R5, RZ, P1, !PT ;  /* 0x00000005ff090210 */ /* 0x000fe20000ffe4ff */
[----:B0-----:R-:W-:-:S03]  /*02e0*/  IMAD R4, R16, UR8, R0 ;  /* 0x0000000810047c24 */ /* 0x001fc6000f8e0200 */
        /* <DEDUP_REMOVED lines=30> */
[----:B------:R-:W-:Y:S01]  /*04d0*/  UIADD3 UR27, UR7, 0x646e171e, URZ ;  /* 0x646e171e071b7890 */ /* 0x000fe2000fffe03f */
[----:B------:R-:W-:Y:S02]  /*04e0*/  ULDC.64 UR8, c[0x0][0x2c8] ;  /* 0x0000b20000087ab9 */ /* 0x000fe40000000a00 */
        /* <DEDUP_REMOVED lines=11> */
[----:B------:R-:W-:Y:S01]  /*05a0*/  UIADD3 UR28, UR6, 0x5384540f, URZ ;  /* 0x5384540f061c7890 */ /* 0x000fe2000fffe03f */
[----:B------:R-:W-:Y:S01]  /*05b0*/  ISETP.NE.U32.AND P0, PT, RZ, UR8, PT ;  /* 0x00000008ff007c0c */ /* 0x000fe2000bf05070 */
[----:B------:R-:W-:Y:S02]  /*05c0*/  UIADD3 UR29, UR7, 0x1fd5c5a3, URZ ;  /* 0x1fd5c5a3071d7890 */ /* 0x000fe4000fffe03f */
[----:B------:R-:W-:Y:S01]  /*05d0*/  IMAD.WIDE.U32 R14, R14, -0x326172a9, RZ ;  /* 0xcd9e8d570e0e7825 */ /* 0x000fe200078e00ff */
[----:B------:R-:W-:-:S03]  /*05e0*/  ISETP.NE.AND.EX P0, PT, RZ, UR9, PT, P0 ;  /* 0x00000009ff007c0c */ /* 0x000fc6000bf05300 */
[----:B------:R-:W-:Y:S01]  /*05f0*/  IMAD.WIDE.U32 R12, R13, -0x2daee0ad, RZ ;  /* 0xd2511f530d0c7825 */ /* 0x000fe200078e00ff */
[----:B------:R-:W-:Y:S02]  /*0600*/  LOP3.LUT R11, R15, UR28, R10, 0x96, !PT ;  /* 0x0000001c0f0b7c12 */ /* 0x000fe4000f8e960a */
[----:B------:R-:W-:Y:S02]  /*0610*/  SHF.R.U32.HI R9, RZ, 0x5, R0 ;  /* 0x00000005ff097819 */ /* 0x000fe40000011600 */
[----:B------:R-:W-:Y:S01]  /*0620*/  LOP3.LUT R34, R13, UR29, R2, 0x96, !PT ;  /* 0x0000001d0d227c12 */ /* 0x000fe2000f8e9602 */
[----:B------:R-:W-:Y:S01]  /*0630*/  UIADD3 UR31, UR7, -0x24c28bd8, URZ ;  /* 0xdb3d7428071f7890 */ /* 0x000fe2000fffe03f */
[----:B------:R-:W-:Y:S01]  /*0640*/  LOP3.LUT R0, R0, 0x1f, RZ, 0xc0, !PT ;  /* 0x0000001f00007812 */ /* 0x000fe200078ec0ff */
[----:B------:R-:W-:Y:S01]  /*0650*/  IMAD.HI.U32 R3, R11, -0x2daee0ad, RZ ;  /* 0xd2511f530b037827 */ /* 0x000fe200078e00ff */
[----:B------:R-:W-:Y:S02]  /*0660*/  UIADD3 UR30, UR6, -0xe443238, URZ ;  /* 0xf1bbcdc8061e7890 */ /* 0x000fe4000fffe03f */
[----:B------:R-:W-:Y:S01]  /*0670*/  LOP3.LUT R113, R0, 0x20, RZ, 0xfc, !PT ;  /* 0x0000002000717812 */ /* 0x000fe200078efcff */
[----:B------:R-:W-:Y:S01]  /*0680*/  IMAD.HI.U32 R7, R34, -0x326172a9, RZ ;  /* 0xcd9e8d5722077827 */ /* 0x000fe200078e00ff */
[----:B------:R-:W-:-:S02]  /*0690*/  LOP3.LUT R105, R0, 0x60, RZ, 0xfc, !PT ;  /* 0x0000006000697812 */ /* 0x000fc400078efcff */
[----:B------:R-:W-:Y:S01]  /*06a0*/  LOP3.LUT R97, R0, 0xa0, RZ, 0xfc, !PT ;  /* 0x000000a000617812 */ /* 0x000fe200078efcff */
[----:B------:R-:W-:Y:S01]  /*06b0*/  IMAD R9, R16, 0x4, R9 ;  /* 0x0000000410097824 */ /* 0x000fe200078e0209 */
[C---:B------:R-:W-:Y:S02]  /*06c0*/  LOP3.LUT R109, R0.reuse, 0x40, RZ, 0xfc, !PT ;  /* 0x00000040006d7812 */ /* 0x040fe400078efcff */
[----:B------:R-:W-:Y:S02]  /*06d0*/  LOP3.LUT R101, R0, 0x80, RZ, 0xfc, !PT ;  /* 0x0000008000657812 */ /* 0x000fe400078efcff */
[----:B------:R-:W-:Y:S02]  /*06e0*/  LOP3.LUT R35, R3, UR31, R12, 0x96, !PT ;  /* 0x0000001f03237c12 */ /* 0x000fe4000f8e960c */
[----:B------:R-:W-:Y:S02]  /*06f0*/  @P0 LEA R12, P5, R113, UR8, 0x4 ;  /* 0x00000008710c0c11 */ /* 0x000fe4000f8a20ff */
[----:B------:R-:W-:-:S02]  /*0700*/  @P0 LEA R16, P1, R105, UR8, 0x4 ;  /* 0x0000000869100c11 */ /* 0x000fc4000f8220ff */
[----:B------:R-:W-:Y:S02]  /*0710*/  @P0 LEA R20, P3, R97, UR8, 0x4 ;  /* 0x0000000861140c11 */ /* 0x000fe4000f8620ff */
[----:B------:R-:W-:Y:S02]  /*0720*/  LOP3.LUT R10, R7, UR30, R14, 0x96, !PT ;  /* 0x0000001e070a7c12 */ /* 0x000fe4000f8e960e */
[C---:B------:R-:W-:Y:S02]  /*0730*/  LOP3.LUT R89, R0.reuse, 0xe0, RZ, 0xfc, !PT ;  /* 0x000000e000597812 */ /* 0x040fe400078efcff */
[C---:B------:R-:W-:Y:S02]  /*0740*/  LOP3.LUT R81, R0.reuse, 0x120, RZ, 0xfc, !PT ;  /* 0x0000012000517812 */ /* 0x040fe400078efcff */
[C---:B------:R-:W-:Y:S02]  /*0750*/  LOP3.LUT R73, R0.reuse, 0x160, RZ, 0xfc, !PT ;  /* 0x0000016000497812 */ /* 0x040fe400078efcff */
[----:B------:R-:W-:-:S02]  /*0760*/  @P0 LEA R2, P4, R0, UR8, 0x4 ;  /* 0x0000000800020c11 */ /* 0x000fc4000f8820ff */
[----:B------:R-:W-:Y:S02]  /*0770*/  @P0 LEA R14, P6, R109, UR8, 0x4 ;  /* 0x000000086d0e0c11 */ /* 0x000fe4000f8c20ff */
[----:B------:R-:W-:Y:S02]  /*0780*/  @P0 LEA R18, P2, R101, UR8, 0x4 ;  /* 0x0000000865120c11 */ /* 0x000fe4000f8420ff */
[C---:B------:R-:W-:Y:S02]  /*0790*/  LOP3.LUT R93, R0.reuse, 0xc0, RZ, 0xfc, !PT ;  /* 0x000000c0005d7812 */ /* 0x040fe400078efcff */
[C---:B------:R-:W-:Y:S02]  /*07a0*/  LOP3.LUT R85, R0.reuse, 0x100, RZ, 0xfc, !PT ;  /* 0x0000010000557812 */ /* 0x040fe400078efcff */
[----:B------:R-:W-:Y:S01]  /*07b0*/  LOP3.LUT R77, R0, 0x140, RZ, 0xfc, !PT ;  /* 0x00000140004d7812 */ /* 0x000fe200078efcff */
[----:B------:R-:W-:Y:S01]  /*07c0*/  @P0 IMAD.X R13, RZ, RZ, UR9, P5 ;  /* 0x00000009ff0d0e24 */ /* 0x000fe2000a8e06ff */
[----:B------:R-:W-:Y:S01]  /*07d0*/  @P0 IADD3.X R3, RZ, UR9, RZ, P4, !PT ;  /* 0x00000009ff030c10 */ /* 0x000fe2000a7fe4ff */
[----:B------:R-:W-:Y:S01]  /*07e0*/  @P0 IMAD.X R17, RZ, RZ, UR9, P1 ;  /* 0x00000009ff110e24 */ /* 0x000fe200088e06ff */
[----:B------:R-:W-:Y:S01]  /*07f0*/  @P0 LEA R24, P5, R89, UR8, 0x4 ;  /* 0x0000000859180c11 */ /* 0x000fe2000f8a20ff */
[----:B------:R-:W-:Y:S01]  /*0800*/  @P0 IMAD.X R21, RZ, RZ, UR9, P3 ;  /* 0x00000009ff150e24 */ /* 0x000fe200098e06ff */
[----:B------:R-:W-:Y:S01]  /*0810*/  @P0 IADD3.X R15, RZ, UR9, RZ, P6, !PT ;  /* 0x00000009ff0f0c10 */ /* 0x000fe2000b7fe4ff */
[----:B------:R0:W5:Y:S01]  /*0820*/  @P0 LDG.E.128 R204, desc[UR4][R2.64] ;  /* 0x0000000402cc0981 */ /* 0x000162000c1e1d00 */
[----:B------:R-:W-:-:S02]  /*0830*/  @P0 LEA R28, P1, R81, UR8, 0x4 ;  /* 0x00000008511c0c11 */ /* 0x000fc4000f8220ff */
[----:B------:R-:W-:Y:S01]  /*0840*/  @P0 IADD3.X R19, RZ, UR9, RZ, P2, !PT ;  /* 0x00000009ff130c10 */ /* 0x000fe200097fe4ff */
[----:B------:R0:W5:Y:S01]  /*0850*/  @P0 LDG.E.128 R200, desc[UR4][R12.64] ;  /* 0x000000040cc80981 */ /* 0x000162000c1e1d00 */
[----:B------:R-:W-:Y:S02]  /*0860*/  @P0 LEA R32, P3, R73, UR8, 0x4 ;  /* 0x0000000849200c11 */ /* 0x000fe4000f8620ff */
[----:B------:R-:W-:Y:S01]  /*0870*/  @P0 LEA R22, P4, R93, UR8, 0x4 ;  /* 0x000000085d160c11 */ /* 0x000fe2000f8820ff */
[----:B------:R-:W-:Y:S01]  /*0880*/  @P0 IMAD.X R25, RZ, RZ, UR9, P5 ;  /* 0x00000009ff190e24 */ /* 0x000fe2000a8e06ff */
[----:B------:R-:W-:Y:S01]  /*0890*/  @P0 LEA R26, P6, R85, UR8, 0x4 ;  /* 0x00000008551a0c11 */ /* 0x000fe2000f8c20ff */
[----:B------:R0:W5:Y:S01]  /*08a0*/  @P0 LDG.E.128 R196, desc[UR4][R14.64] ;  /* 0x000000040ec40981 */ /* 0x000162000c1e1d00 */
[----:B------:R-:W-:Y:S01]  /*08b0*/  @P0 LEA R30, P2, R77, UR8, 0x4 ;  /* 0x000000084d1e0c11 */ /* 0x000fe2000f8420ff */
[----:B------:R-:W-:Y:S01]  /*08c0*/  @P0 IMAD.X R29, RZ, RZ, UR9, P1 ;  /* 0x00000009ff1d0e24 */ /* 0x000fe200088e06ff */
[----:B------:R-:W-:Y:S01]  /*08d0*/  @P0 IADD3.X R23, RZ, UR9, RZ, P4, !PT ;  /* 0x00000009ff170c10 */ /* 0x000fe2000a7fe4ff */
[----:B------:R-:W-:Y:S01]  /*08e0*/  @P0 IMAD.X R33, RZ, RZ, UR9, P3 ;  /* 0x00000009ff210e24 */ /* 0x000fe200098e06ff */
[----:B------:R-:W-:Y:S01]  /*08f0*/  @P0 IADD3.X R27, RZ, UR9, RZ, P6, !PT ;  /* 0x00000009ff1b0c10 */ /* 0x000fe2000b7fe4ff */
[----:B------:R0:W5:Y:S01]  /*0900*/  @P0 LDG.E.128 R192, desc[UR4][R16.64] ;  /* 0x0000000410c00981 */ /* 0x000162000c1e1d00 */
[----:B------:R-:W-:Y:S01]  /*0910*/  @P0 IADD3.X R31, RZ, UR9, RZ, P2, !PT ;  /* 0x00000009ff1f0c10 */ /* 0x000fe200097fe4ff */
[----:B------:R-:W-:-:S02]  /*0920*/  ULDC.64 UR8, c[0x0][0x278] ;  /* 0x00009e0000087ab9 */ /* 0x000fc40000000a00 */
[----:B------:R-:W-:Y:S01]  /*0930*/  LEA R152, P4, R113, UR8, 0x4 ;  /* 0x0000000871987c11 */ /* 0x000fe2000f8820ff */
[----:B------:R0:W5:Y:S01]  /*0940*/  @P0 LDG.E.128 R188, desc[UR4][R18.64] ;  /* 0x0000000412bc0981 */ /* 0x000162000c1e1d00 */
[----:B------:R-:W-:Y:S02]  /*0950*/  LEA R144, P6, R105, UR8, 0x4 ;  /* 0x0000000869907c11 */ /* 0x000fe4000f8c20ff */
[----:B------:R-:W-:Y:S01]  /*0960*/  LEA R136, P2, R97, UR8, 0x4 ;  /* 0x0000000861887c11 */ /* 0x000fe2000f8420ff */
[----:B------:R0:W5:Y:S01]  /*0970*/  @P0 LDG.E.128 R184, desc[UR4][R20.64] ;  /* 0x0000000414b80981 */ /* 0x000162000c1e1d00 */
[----:B------:R-:W-:Y:S02]  /*0980*/  LEA R156, P1, R0, UR8, 0x4 ;  /* 0x00000008009c7c11 */ /* 0x000fe4000f8220ff */
[----:B------:R-:W-:Y:S01]  /*0990*/  LEA R148, P3, R109, UR8, 0x4 ;  /* 0x000000086d947c11 */ /* 0x000fe2000f8620ff */
[----:B------:R0:W5:Y:S01]  /*09a0*/  @P0 LDG.E.128 R180, desc[UR4][R22.64] ;  /* 0x0000000416b40981 */ /* 0x000162000c1e1d00 */
[----:B------:R-:W-:Y:S01]  /*09b0*/  LEA R140, P5, R101, UR8, 0x4 ;  /* 0x00000008658c7c11 */ /* 0x000fe2000f8a20ff */
[----:B------:R-:W-:Y:S01]  /*09c0*/  IMAD.X R153, RZ, RZ, UR9, P4 ;  /* 0x00000009ff997e24 */ /* 0x000fe2000a0e06ff */
[----:B------:R-:W-:Y:S01]  /*09d0*/  IADD3.X R157, RZ, UR9, RZ, P1, !PT ;  /* 0x00000009ff9d7c10 */ /* 0x000fe20008ffe4ff */
[----:B------:R-:W-:Y:S01]  /*09e0*/  IMAD.X R145, RZ, RZ, UR9, P6 ;  /* 0x00000009ff917e24 */ /* 0x000fe2000b0e06ff */
[----:B------:R-:W-:Y:S01]  /*09f0*/  IADD3.X R149, RZ, UR9, RZ, P3, !PT ;  /* 0x00000009ff957c10 */ /* 0x000fe20009ffe4ff */
[----:B------:R-:W-:Y:S01]  /*0a00*/  IMAD.X R137, RZ, RZ, UR9, P2 ;  /* 0x00000009ff897e24 */ /* 0x000fe200090e06ff */
[----:B------:R-:W-:Y:S01]  /*0a10*/  IADD3.X R141, RZ, UR9, RZ, P5, !PT ;  /* 0x00000009ff8d7c10 */ /* 0x000fe2000affe4ff */
[----:B------:R0:W5:Y:S01]  /*0a20*/  @P0 LDG.E.128 R176, desc[UR4][R24.64] ;  /* 0x0000000418b00981 */ /* 0x000162000c1e1d00 */
[----:B------:R-:W-:-:S02]  /*0a30*/  LEA R132, P1, R93, UR8, 0x4 ;  /* 0x000000085d847c11 */ /* 0x000fc4000f8220ff */
[----:B------:R-:W-:Y:S01]  /*0a40*/  LEA R128, P4, R89, UR8, 0x4 ;  /* 0x0000000859807c11 */ /* 0x000fe2000f8820ff */
[----:B------:R0:W5:Y:S01]  /*0a50*/  @P0 LDG.E.128 R172, desc[UR4][R26.64] ;  /* 0x000000041aac0981 */ /* 0x000162000c1e1d00 */
[----:B------:R-:W-:Y:S02]  /*0a60*/  LEA R124, P3, R85, UR8, 0x4 ;  /* 0x00000008557c7c11 */ /* 0x000fe4000f8620ff */
[----:B------:R-:W-:Y:S01]  /*0a70*/  LEA R120, P6, R81, UR8, 0x4 ;  /* 0x0000000851787c11 */ /* 0x000fe2000f8c20ff */
[----:B------:R0:W5:Y:S01]  /*0a80*/  @P0 LDG.E.128 R168, desc[UR4][R28.64] ;  /* 0x000000041ca80981 */ /* 0x000162000c1e1d00 */
[----:B------:R-:W-:Y:S02]  /*0a90*/  LEA R116, P5, R77, UR8, 0x4 ;  /* 0x000000084d747c11 */ /* 0x000fe4000f8a20ff */
[----:B------:R-:W-:Y:S01]  /*0aa0*/  LEA R68, P2, R73, UR8, 0x4 ;  /* 0x0000000849447c11 */ /* 0x000fe2000f8420ff */
[----:B------:R-:W-:Y:S01]  /*0ab0*/  ULDC UR8, c[0x0][0x214] ;  /* 0x0000850000087ab9 */ /* 0x000fe20000000800 */
[----:B------:R0:W5:Y:S04]  /*0ac0*/  @P0 LDG.E.128 R164, desc[UR4][R30.64] ;  /* 0x000000041ea40981 */ /* 0x000168000c1e1d00 */
[----:B------:R0:W5:Y:S01]  /*0ad0*/  @P0 LDG.E.128 R160, desc[UR4][R32.64] ;  /* 0x0000000420a00981 */ /* 0x000162000c1e1d00 */
[----:B------:R-:W-:Y:S01]  /*0ae0*/  ISETP.GE.AND P0, PT, R9, UR8, PT ;  /* 0x0000000809007c0c */ /* 0x000fe2000bf06270 */
[----:B------:R-:W-:Y:S01]  /*0af0*/  IMAD.X R129, RZ, RZ, UR9, P4 ;  /* 0x00000009ff817e24 */ /* 0x000fe2000a0e06ff */
[----:B------:R-:W-:Y:S01]  /*0b00*/  IADD3.X R133, RZ, UR9, RZ, P1, !PT ;  /* 0x00000009ff857c10 */ /* 0x000fe20008ffe4ff */
[----:B------:R-:W-:Y:S01]  /*0b10*/  IMAD.X R121, RZ, RZ, UR9, P6 ;  /* 0x00000009ff797e24 */ /* 0x000fe2000b0e06ff */
[----:B------:R-:W-:Y:S01]  /*0b20*/  IADD3.X R125, RZ, UR9, RZ, P3, !PT ;  /* 0x00000009ff7d7c10 */ /* 0x000fe20009ffe4ff */
[----:B------:R-:W-:Y:S01]  /*0b30*/  IMAD.X R69, RZ, RZ, UR9, P2 ;  /* 0x00000009ff457e24 */ /* 0x000fe200090e06ff */
[----:B------:R-:W-:Y:S01]  /*0b40*/  IADD3.X R117, RZ, UR9, RZ, P5, !PT ;  /* 0x00000009ff757c10 */ /* 0x000fe2000affe4ff */
[----:B----4-:R-:W-:-:S04]  /*0b50*/  IMAD.WIDE.U32 R112, R113, 0x10, R64 ;  /* 0x0000001071707825 */ /* 0x010fc800078e0040 */
[----:B------:R-:W-:-:S04]  /*0b60*/  IMAD.WIDE.U32 R108, R109, 0x10, R64 ;  /* 0x000000106d6c7825 */ /* 0x000fc800078e0040 */
        /* <DEDUP_REMOVED lines=8> */
[----:B------:R-:W-:Y:S01]  /*0bf0*/  IMAD.WIDE.U32 R72, R73, 0x10, R64 ;  /* 0x0000001049487825 */ /* 0x000fe200078e0040 */
[----:B0-----:R-:W-:Y:S06]  /*0c00*/  @P0 EXIT ;  /* 0x000000000000094d */ /* 0x001fec0003800000 */
[----:B------:R-:W-:Y:S01]  /*0c10*/  IMAD.WIDE.U32 R64, R0, 0x10, R64 ;  /* 0x0000001000407825 */ /* 0x000fe200078e0040 */
        /* <DEDUP_REMOVED lines=27> */
[----:B------:R-:W-:Y:S01]  /*0dd0*/  IMAD.HI.U32 R7, R35, -0x326172a9, RZ ;  /* 0xcd9e8d5723077827 */ /* 0x000fe200078e00ff */
[----:B------:R-:W-:Y:S01]  /*0de0*/  ULDC.64 UR8, c[0x0][0x270] ;  /* 0x00009c0000087ab9 */ /* 0x000fe20000000a00 */
[----:B------:R-:W-:Y:S01]  /*0df0*/  BSSY B0, `(.L_x_42967) ;  /* 0x000120b000007945 */ /* 0x000fe20003800000 */
[----:B------:R-:W-:Y:S01]  /*0e00*/  UISETP.NE.U32.AND UP0, UPT, UR8, URZ, UPT ;  /* 0x0000003f0800728c */ /* 0x000fe2000bf05070 */
[----:B------:R-:W-:Y:S01]  /*0e10*/  IMAD R3, R11, -0x2daee0ad, RZ ;  /* 0xd2511f530b037824 */ /* 0x000fe200078e02ff */
[----:B------:R-:W-:Y:S01]  /*0e20*/  LOP3.LUT R2, R7, UR32, R2, 0x96, !PT ;  /* 0x0000002007027c12 */ /* 0x000fe2000f8e9602 */
[----:B------:R-:W-:Y:S01]  /*0e30*/  IMAD.HI.U32 R12, R10, -0x2daee0ad, RZ ;  /* 0xd2511f530a0c7827 */ /* 0x000fe200078e00ff */
[----:B------:R-:W-:Y:S01]  /*0e40*/  HFMA2.MMA R7, -RZ, RZ, 0, 0 ;  /* 0x00000000ff077435 */ /* 0x000fe200000001ff */
[----:B------:R-:W-:Y:S01]  /*0e50*/  LOP3.LUT R219, R8, 0x3, RZ, 0xc0, !PT ;  /* 0x0000000308db7812 */ /* 0x000fe200078ec0ff */
[----:B------:R-:W-:Y:S01]  /*0e60*/  ULDC.U8 UR8, c[0x0][0x2a0] ;  /* 0x0000a80000087ab9 */ /* 0x000fe20000000000 */
[----:B------:R-:W-:Y:S01]  /*0e70*/  IMAD R8, R35, -0x326172a9, RZ ;  /* 0xcd9e8d5723087824 */ /* 0x000fe200078e02ff */
[----:B------:R-:W-:Y:S01]  /*0e80*/  LOP3.LUT R3, R12, UR33, R3, 0x96, !PT ;  /* 0x000000210c037c12 */ /* 0x000fe2000f8e9603 */
[----:B------:R-:W-:Y:S01]  /*0e90*/  IMAD R10, R10, -0x2daee0ad, RZ ;  /* 0xd2511f530a0a7824 */ /* 0x000fe200078e02ff */
[----:B------:R-:W-:Y:S01]  /*0ea0*/  UISETP.NE.AND.EX UP0, UPT, UR9, URZ, UPT, UP0 ;  /* 0x0000003f0900728c */ /* 0x000fe2000bf05300 */
[----:B------:R-:W-:Y:S01]  /*0eb0*/  ULDC UR10, c[0x0][0x218] ;  /* 0x00008600000a7ab9 */ /* 0x000fe20000000800 */
[----:B------:R-:W-:Y:S01]  /*0ec0*/  ULDC UR11, c[0x0][0x2d8] ;  /* 0x0000b600000b7ab9 */ /* 0x000fe20000000800 */
[----:B------:R-:W-:Y:S01]  /*0ed0*/  UISETP.NE.AND UP1, UPT, UR8, URZ, UPT ;  /* 0x0000003f0800728c */ /* 0x000fe2000bf25270 */
[----:B------:R-:W-:Y:S01]  /*0ee0*/  ULDC.64 UR12, c[0x0][0x238] ;  /* 0x00008e00000c7ab9 */ /* 0x000fe20000000a00 */
[----:B------:R-:W-:Y:S01]  /*0ef0*/  ULDC.64 UR14, c[0x0][0x240] ;  /* 0x00009000000e7ab9 */ /* 0x000fe20000000a00 */
[----:B------:R-:W-:-:S08]  /*0f00*/  ULDC.64 UR16, c[0x0][0x2b8] ;  /* 0x0000ae0000107ab9 */ /* 0x000fd00000000a00 */
.L_x_43305:
[----:B0-----:R-:W0:Y:S01]  /*0f10*/  LDC.64 R14, c[0x0][0x230] ;  /* 0x00008c00ff0e7b82 */ /* 0x001e220000000a00 */
[----:B------:R-:W-:Y:S01]  /*0f20*/  IMAD R11, R9, UR10, RZ ;  /* 0x0000000a090b7c24 */ /* 0x000fe2000f8e02ff */
[----:B------:R-:W-:Y:S01]  /*0f30*/  PLOP3.LUT P2, PT, PT, PT, UP0, 0x80, 0x0 ;  /* 0x000000000000781c */ /* 0x000fe20003f4f008 */
[----:B------:R-:W-:Y:S01]  /*0f40*/  IMAD.MOV.U32 R20, RZ, RZ, 0x4 ;  /* 0x00000004ff147424 */ /* 0x000fe200078e00ff */
        /* <DEDUP_REMOVED lines=8> */
[----:B-----5:R2:W5:Y:S01]  /*0fd0*/  @P3 LDG.E R224, desc[UR4][R20.64] ;  /* 0x0000000414e03981 */ /* 0x020562000c1e1900 */
        /* <DEDUP_REMOVED lines=19> */
.L_x_42969:
[----:B------:R-:W-:-:S07]  /*1110*/  IMAD.MOV.U32 R13, RZ, RZ, R8 ;  /* 0x000000ffff0d7224 */ /* 0x000fce00078e0008 */
.L_x_42970:
[----:B------:R-:W-:Y:S05]  /*1120*/  BSYNC B1 ;  /* 0x0000000000017941 */ /* 0x000fea0003800000 */
.L_x_42968:
[----:B------:R-:W-:Y:S01]  /*1130*/  ISETP.NE.AND P1, PT, R11, 0x4, PT ;  /* 0x000000040b00780c */ /* 0x000fe20003f25270 */
[----:B------:R-:W-:Y:S01]  /*1140*/  IMAD.U32 R223, RZ, RZ, UR7 ;  /* 0x00000007ffdf7e24 */ /* 0x000fe2000f8e00ff */
[----:B------:R-:W-:Y:S01]  /*1150*/  MOV R219, UR6 ;  /* 0x0000000600db7c02 */ /* 0x000fe20008000f00 */
[----:B------:R-:W-:Y:S02]  /*1160*/  BSSY B1, `(.L_x_42971) ;  /* 0x000003d000017945 */ /* 0x000fe40003800000 */
[----:B------:R-:W-:Y:S01]  /*1170*/  VIADD R223, R223, 0xbb67ae85 ;  /* 0xbb67ae85dfdf7836 */ /* 0x000fe20000000000 */
[----:B------:R-:W-:-:S07]  /*1180*/  IADD3 R219, R219, -0x61c88647, RZ ;  /* 0x9e3779b9dbdb7810 */ /* 0x000fce0007ffe0ff */
        /* <DEDUP_REMOVED lines=14> */
.L_x_42974:
[----:B------:R-:W-:Y:S05]  /*1270*/  BSYNC B2 ;  /* 0x0000000000027941 */ /* 0x000fea0003800000 */
.L_x_42973:
        /* <DEDUP_REMOVED lines=43> */
.L_x_42972:
[----:B------:R-:W-:Y:S05]  /*1530*/  BSYNC B1 ;  /* 0x0000000000017941 */ /* 0x000fea0003800000 */
.L_x_42971:
        /* <DEDUP_REMOVED lines=25> */
.L_x_42976:
[----:B------:R-:W-:-:S07]  /*16d0*/  MOV R13, R8 ;  /* 0x00000008000d7202 */ /* 0x000fce0000000f00 */
.L_x_42977:
[----:B------:R-:W-:Y:S05]  /*16e0*/  BSYNC B1 ;  /* 0x0000000000017941 */ /* 0x000fea0003800000 */
.L_x_42975:
        /* <DEDUP_REMOVED lines=16> */
.L_x_42981:
[----:B------:R-:W-:Y:S05]  /*17f0*/  BSYNC B2 ;  /* 0x0000000000027941 */ /* 0x000fea0003800000 */
.L_x_42980:
        /* <DEDUP_REMOVED lines=43> */
.L_x_42979:
[----:B------:R-:W-:Y:S05]  /*1ab0*/  BSYNC B1 ;  /* 0x0000000000017941 */ /* 0x000fea0003800000 */
.L_x_42978:
        /* <DEDUP_REMOVED lines=20> */
.L_x_42983:
[----:B------:R-:W-:-:S07]  /*1c00*/  MOV R13, R8 ;  /* 0x00000008000d7202 */ /* 0x000fce0000000f00 */
.L_x_42984:
[----:B------:R-:W-:Y:S05]  /*1c10*/  BSYNC B1 ;  /* 0x0000000000017941 */ /* 0x000fea0003800000 */
.L_x_42982:
        /* <DEDUP_REMOVED lines=16> */
.L_x_42988:
[----:B------:R-:W-:Y:S05]  /*1d20*/  BSYNC B2 ;  /* 0x0000000000027941 */ /* 0x000fea0003800000 */
.L_x_42987:
        /* <DEDUP_REMOVED lines=43> */
.L_x_42986:
[----:B------:R-:W-:Y:S05]  /*1fe0*/  BSYNC B1 ;  /* 0x0000000000017941 */ /* 0x000fea0003800000 */
.L_x_42985:
        /* <DEDUP_REMOVED lines=20> */
.L_x_42990:
[----:B------:R-:W-:-:S07]  /*2130*/  MOV R13, R8 ;  /* 0x00000008000d7202 */ /* 0x000fce0000000f00 */
.L_x_42991:
[----:B------:R-:W-:Y:S05]  /*2140*/  BSYNC B1 ;  /* 0x0000000000017941 */ /* 0x000fea0003800000 */
.L_x_42989:
        /* <DEDUP_REMOVED lines=16> */
.L_x_42995:
[----:B------:R-:W-:Y:S05]  /*2250*/  BSYNC B2 ;  /* 0x0000000000027941 */ /* 0x000fea0003800000 */
.L_x_42994:
        /* <DEDUP_REMOVED lines=43> */
.L_x_42993:
[----:B------:R-:W-:Y:S05]  /*2510*/  BSYNC B1 ;  /* 0x0000000000017941 */ /* 0x000fea0003800000 */
.L_x_42992:
        /* <DEDUP_REMOVED lines=9> */
[C---:B------:R-:W-:Y:S02]  /*25b0*/  IADD3 R214, R12.reuse, 0x20, RZ ;  /* 0x000000200cd67810 */ /* 0x040fe40007ffe0ff */
[----:B------:R-:W-:Y:S02]  /*25c0*/  SEL R11, RZ, 0x1000000, P5 ;  /* 0x01000000ff0b7807 */ /* 0x000fe40002800000 */
[----:B------:R-:W-:Y:S02]  /*25d0*/  FSEL R16, R19, RZ, !P5 ;  /* 0x000000ff13107208 */ /* 0x000fe40006800000 */
[----:B------:R-:W-:Y:S02]  /*25e0*/  IADD3 R11, R13, R11, R18 ;  /* 0x0000000b0d0b7210 */ /* 0x000fe40007ffe012 */
[----:B------:R-:W-:Y:S01]  /*25f0*/  SEL R18, RZ, 0x1, P2 ;  /* 0x00000001ff127807 */ /* 0x000fe20001000000 */
[----:B------:R-:W-:Y:S01]  /*2600*/  FMUL.FTZ R59, R159, R16 ;  /* 0x000000109f3b7220 */ /* 0x000fe20000410000 */
[----:B------:R-:W-:Y:S01]  /*2610*/  LEA R22, P2, R12, UR14, 0x2 ;  /* 0x0000000e0c167c11 */ /* 0x000fe2000f8410ff */
[----:B------:R-:W-:Y:S01]  /*2620*/  IMAD.WIDE.U32 R16, R214, 0x10, R208 ;  /* 0x00000010d6107825 */ /* 0x000fe200078e00d0 */
[----:B------:R-:W-:-:S03]  /*2630*/  LEA.HI.X R21, R12, UR13, RZ, 0x4, P3 ;  /* 0x0000000d0c157c11 */ /* 0x000fc600098f24ff */
[----:B------:R-:W-:Y:S01]  /*2640*/  @P1 FADD.FTZ R59, R63, R59 ;  /* 0x0000003b3f3b1221 */ /* 0x000fe20000010000 */
[----:B------:R-:W-:Y:S01]  /*2650*/  LEA.HI.X R23, R12, UR15, RZ, 0x2, P2 ;  /* 0x0000000f0c177c11 */ /* 0x000fe200090f14ff */
[----:B------:R-:W-:Y:S02]  /*2660*/  IMAD.IADD R11, R11, 0x1, R18 ;  /* 0x000000010b0b7824 */ /* 0x000fe400078e0212 */
[----:B0-----:R-:W-:Y:S01]  /*2670*/  @P0 IMAD.WIDE.U32 R14, R214, 0x10, R14 ;  /* 0x00000010d60e0825 */ /* 0x001fe200078e000e */
[----:B------:R0:W-:Y:S04]  /*2680*/  STG.E.128 desc[UR4][R20.64], R56 ;  /* 0x0000003814007986 */ /* 0x0001e8000c101d04 */
        /* <DEDUP_REMOVED lines=15> */
.L_x_42997:
[----:B------:R-:W-:-:S07]  /*2780*/  MOV R24, R8 ;  /* 0x0000000800187202 */ /* 0x000fce0000000f00 */
.L_x_42998:
[----:B------:R-:W-:Y:S05]  /*2790*/  BSYNC B1 ;  /* 0x0000000000017941 */ /* 0x000fea0003800000 */
.L_x_42996:
        /* <DEDUP_REMOVED lines=16> */
.L_x_43002:
[----:B------:R-:W-:Y:S05]  /*28a0*/  BSYNC B2 ;  /* 0x0000000000027941 */ /* 0x000fea0003800000 */
.L_x_43001:
        /* <DEDUP_REMOVED lines=43> */
.L_x_43000:
[----:B------:R-:W-:Y:S05]  /*2b60*/  BSYNC B1 ;  /* 0x0000000000017941 */ /* 0x000fea0003800000 */
.L_x_42999:
[----:B------:R-:W-:Y:S01]  /*2b70*/  I2FP.F32.U32 R11, R24 ;  /* 0x00000018000b7245 */ /* 0x000fe20000201000 */
[----:B-----5:R-:W-:Y:S01]  /*2b80*/  FMUL.FTZ R15, R16, R224 ;  /* 0x000000e0100f7220 */ /* 0x020fe20000410000 */
        /* <DEDUP_REMOVED lines=18> */
.L_x_43004:
[----:B------:R-:W-:-:S07]  /*2cb0*/  MOV R16, R8 ;  /* 0x0000000800107202 */ /* 0x000fce0000000f00 */
.L_x_43005:
[----:B------:R-:W-:Y:S05]  /*2cc0*/  BSYNC B1 ;  /* 0x0000000000017941 */ /* 0x000fea0003800000 */
.L_x_43003:
        /* <DEDUP_REMOVED lines=16> */
.L_x_43009:
[----:B------:R-:W-:Y:S05]  /*2dd0*/  BSYNC B2 ;  /* 0x0000000000027941 */ /* 0x000fea0003800000 */
.L_x_43008:
        /* <DEDUP_REMOVED lines=43> */
.L_x_43007:
[----:B------:R-:W-:Y:S05]  /*3090*/  BSYNC B1 ;  /* 0x0000000000017941 */ /* 0x000fea0003800000 */
.L_x_43006:
        /* <DEDUP_REMOVED lines=20> */
.L_x_43011:
[----:B------:R-:W-:-:S07]  /*31e0*/  MOV R13, R8 ;  /* 0x00000008000d7202 */ /* 0x000fce0000000f00 */
.L_x_43012:
[----:B------:R-:W-:Y:S05]  /*31f0*/  BSYNC B1 ;  /* 0x0000000000017941 */ /* 0x000fea0003800000 */
.L_x_43010:
        /* <DEDUP_REMOVED lines=16> */
.L_x_43016:
[----:B------:R-:W-:Y:S05]  /*3300*/  BSYNC B2 ;  /* 0x0000000000027941 */ /* 0x000fea0003800000 */
.L_x_43015:
        /* <DEDUP_REMOVED lines=43> */
.L_x_43014:
[----:B------:R-:W-:Y:S05]  /*35c0*/  BSYNC B1 ;  /* 0x0000000000017941 */ /* 0x000fea0003800000 */
.L_x_43013:
        /* <DEDUP_REMOVED lines=20> */
.L_x_43018:
[----:B------:R-:W-:-:S07]  /*3710*/  MOV R13, R8 ;  /* 0x00000008000d7202 */ /* 0x000fce0000000f00 */
.L_x_43019:
[----:B------:R-:W-:Y:S05]  /*3720*/  BSYNC B1 ;  /* 0x0000000000017941 */ /* 0x000fea0003800000 */
.L_x_43017:
        /* <DEDUP_REMOVED lines=16> */
.L_x_43023:
[----:B------:R-:W-:Y:S05]  /*3830*/  BSYNC B2 ;  /* 0x0000000000027941 */ /* 0x000fea0003800000 */
.L_x_43022:
        /* <DEDUP_REMOVED lines=43> */
.L_x_43021:
[----:B------:R-:W-:Y:S05]  /*3af0*/  BSYNC B1 ;  /* 0x0000000000017941 */ /* 0x000fea0003800000 */
.L_x_43020:
[----:B------:R-:W-:Y:S01]  /*3b00*/  I2FP.F32.U32 R11, R13 ;  /* 0x0000000d000b7245 */ /* 0x000fe20000201000 */
[----:B------:R-:W0:Y:S01]  /*3b10*/  LDC.64 R228, c[0x0][0x238] ;  /* 0x00008e00ffe47b82 */ /* 0x000e220000000a00 */
[----:B------:R-:W-:Y:S01]  /*3b20*/  FMUL.FTZ R19, R19, R224 ;  /* 0x000000e013137220 */ /* 0x000fe20000410000 */
[----:B------:R-:W-:Y:S02]  /*3b30*/  SEL R16, RZ, 0x10000, P4 ;  /* 0x00010000ff107807 */ /* 0x000fe40002000000 */
[----:B------:R-:W-:Y:S01]  /*3b40*/  FFMA.FTZ R14, R11, R220, 1.1641532182693481445e-10 ;  /* 0x2f0000000b0e7423 */ /* 0x000fe200000100dc */
[----:B------:R-:W-:Y:S01]  /*3b50*/  FMUL.FTZ R19, R19, R222 ;  /* 0x000000de13137220 */ /* 0x000fe20000410000 */
[----:B------:R-:W-:Y:S02]  /*3b60*/  SEL R13, RZ, 0x100, P3 ;  /* 0x00000100ff0d7807 */ /* 0x000fe40001800000 */
[----:B------:R-:W1:Y:S01]  /*3b70*/  LDC.64 R226, c[0x0][0x240] ;  /* 0x00009000ffe27b82 */ /* 0x000e620000000a00 */
[----:B------:R-:W-:-:S04]  /*3b80*/  FSETP.GTU.FTZ.AND P5, PT, R14, R221, PT ;  /* 0x000000dd0e00720b */ /* 0x000fc80003fbc000 */
[----:B------:R-:W-:Y:S02]  /*3b90*/  SEL R11, RZ, 0x1000000, P5 ;  /* 0x01000000ff0b7807 */ /* 0x000fe40002800000 */
[----:B------:R-:W-:Y:S01]  /*3ba0*/  FSEL R14, R19, RZ, !P5 ;  /* 0x000000ff130e7208 */ /* 0x000fe20006800000 */
[----:B------:R-:W2:Y:S01]  /*3bb0*/  @P0 LDC.64 R22, c[0x0][0x230] ;  /* 0x00008c00ff160b82 */ /* 0x000ea20000000a00 */
[----:B------:R-:W-:Y:S02]  /*3bc0*/  IADD3 R13, R13, R11, R16 ;  /* 0x0000000b0d0d7210 */ /* 0x000fe40007ffe010 */
[----:B------:R-:W-:Y:S01]  /*3bd0*/  SEL R16, RZ, 0x1, P2 ;  /* 0x00000001ff107807 */ /* 0x000fe20001000000 */
[----:B------:R-:W-:Y:S01]  /*3be0*/  FMUL.FTZ R55, R155, R14 ;  /* 0x0000000e9b377220 */ /* 0x000fe20000410000 */
[----:B------:R-:W-:-:S03]  /*3bf0*/  IADD3 R11, R12, 0x40, RZ ;  /* 0x000000400c0b7810 */ /* 0x000fc60007ffe0ff */
[----:B------:R-:W-:Y:S02]  /*3c00*/  IMAD.IADD R13, R13, 0x1, R16 ;  /* 0x000000010d0d7824 */ /* 0x000fe400078e0210 */
[----:B------:R-:W-:Y:S01]  /*3c10*/  @P1 FADD.FTZ R55, R63, R55 ;  /* 0x000000373f371221 */ /* 0x000fe20000010000 */
        /* <DEDUP_REMOVED lines=20> */
.L_x_43025:
[----:B------:R-:W-:-:S07]  /*3d60*/  MOV R13, R8 ;  /* 0x00000008000d7202 */ /* 0x000fce0000000f00 */
.L_x_43026:
[----:B------:R-:W-:Y:S05]  /*3d70*/  BSYNC B1 ;  /* 0x0000000000017941 */ /* 0x000fea0003800000 */
.L_x_43024:
        /* <DEDUP_REMOVED lines=16> */
.L_x_43030:
[----:B------:R-:W-:Y:S05]  /*3e80*/  BSYNC B2 ;  /* 0x0000000000027941 */ /* 0x000fea0003800000 */
.L_x_43029:
        /* <DEDUP_REMOVED lines=44> */
.L_x_43028:
[----:B------:R-:W-:Y:S05]  /*4150*/  BSYNC B1 ;  /* 0x0000000000017941 */ /* 0x000fea0003800000 */
.L_x_43027:
        /* <DEDUP_REMOVED lines=20> */
.L_x_43032:
[----:B------:R-:W-:-:S07]  /*42a0*/  IMAD.MOV.U32 R13, RZ, RZ, R8 ;  /* 0x000000ffff0d7224 */ /* 0x000fce00078e0008 */
.L_x_43033:
[----:B------:R-:W-:Y:S05]  /*42b0*/  BSYNC B1 ;  /* 0x0000000000017941 */ /* 0x000fea0003800000 */
.L_x_43031:
        /* <DEDUP_REMOVED lines=16> */
.L_x_43037:
[----:B------:R-:W-:Y:S05]  /*43c0*/  BSYNC B2 ;  /* 0x0000000000027941 */ /* 0x000fea0003800000 */
.L_x_43036:
        /* <DEDUP_REMOVED lines=44> */
.L_x_43035:
[----:B------:R-:W-:Y:S05]  /*4690*/  BSYNC B1 ;  /* 0x0000000000017941 */ /* 0x000fea0003800000 */
.L_x_43034:
        /* <DEDUP_REMOVED lines=20> */
.L_x_43039:
[----:B------:R-:W-:-:S07]  /*47e0*/  MOV R13, R8 ;  /* 0x00000008000d7202 */ /* 0x000fce0000000f00 */
.L_x_43040:
[----:B------:R-:W-:Y:S05]  /*47f0*/  BSYNC B1 ;  /* 0x0000000000017941 */ /* 0x000fea0003800000 */
.L_x_43038:
        /* <DEDUP_REMOVED lines=16> */
.L_x_43044:
[----:B------:R-:W-:Y:S05]  /*4900*/  BSYNC B2 ;  /* 0x0000000000027941 */ /* 0x000fea0003800000 */
.L_x_43043:
        /* <DEDUP_REMOVED lines=44> */
.L_x_43042:
[----:B------:R-:W-:Y:S05]  /*4bd0*/  BSYNC B1 ;  /* 0x0000000000017941 */ /* 0x000fea0003800000 */
.L_x_43041:
        /* <DEDUP_REMOVED lines=20> */
.L_x_43046:
[----:B------:R-:W-:-:S07]  /*4d20*/  IMAD.MOV.U32 R13, RZ, RZ, R8 ;  /* 0x000000ffff0d7224 */ /* 0x000fce00078e0008 */
.L_x_43047:
[----:B------:R-:W-:Y:S05]  /*4d30*/  BSYNC B1 ;  /* 0x0000000000017941 */ /* 0x000fea0003800000 */
.L_x_43045:
        /* <DEDUP_REMOVED lines=16> */
.L_x_43051:
[----:B------:R-:W-:Y:S05]  /*4e40*/  BSYNC B2 ;  /* 0x0000000000027941 */ /* 0x000fea0003800000 */
.L_x_43050:
        /* <DEDUP_REMOVED lines=44> */
.L_x_43049:
[----:B------:R-:W-:Y:S05]  /*5110*/  BSYNC B1 ;  /* 0x0000000000017941 */ /* 0x000fea0003800000 */
.L_x_43048:
[----:B------:R-:W-:Y:S01]  /*5120*/  I2FP.F32.U32 R13, R13 ;  /* 0x0000000d000d7245 */ /* 0x000fe20000201000 */
[----:B------:R-:W0:Y:S01]  /*5130*/  @P0 LDC.64 R22, c[0x0][0x230] ;  /* 0x00008c00ff160b82 */ /* 0x000e220000000a00 */
[----:B------:R-:W-:Y:S01]  /*5140*/  FMUL.FTZ R19, R19, R224 ;  /* 0x000000e013137220 */ /* 0x000fe20000410000 */
[----:B------:R-:W-:Y:S01]  /*5150*/  SEL R16, RZ, 0x10000, P4 ;  /* 0x00010000ff107807 */ /* 0x000fe20002000000 */
[----:B------:R-:W-:-:S04]  /*5160*/  IMAD.WIDE.U32 R20, R11, 0x4, R226 ;  /* 0x000000040b147825 */ /* 0x000fc800078e00e2 */
        /* <DEDUP_REMOVED lines=9> */
[----:B------:R-:W-:-:S03]  /*5200*/  IADD3 R13, R12, 0x60, RZ ;  /* 0x000000600c0d7810 */ /* 0x000fc60007ffe0ff */
[----:B------:R-:W-:Y:S02]  /*5210*/  IMAD.IADD R25, R15, 0x1, R16 ;  /* 0x000000010f197824 */ /* 0x000fe400078e0210 */
[----:B------:R-:W-:Y:S01]  /*5220*/  @P1 FADD.FTZ R51, R63, R51 ;  /* 0x000000333f331221 */ /* 0x000fe20000010000 */
[----:B------:R-:W-:-:S04]  /*5230*/  IMAD.WIDE.U32 R14, R11, 0x10, R228 ;  /* 0x000000100b0e7825 */ /* 0x000fc800078e00e4 */
        /* <DEDUP_REMOVED lines=18> */
.L_x_43053:
[----:B------:R-:W-:-:S07]  /*5360*/  MOV R26, R8 ;  /* 0x00000008001a7202 */ /* 0x000fce0000000f00 */
.L_x_43054:
[----:B------:R-:W-:Y:S05]  /*5370*/  BSYNC B1 ;  /* 0x0000000000017941 */ /* 0x000fea0003800000 */
.L_x_43052:
        /* <DEDUP_REMOVED lines=16> */
.L_x_43058:
[----:B------:R-:W-:Y:S05]  /*5480*/  BSYNC B2 ;  /* 0x0000000000027941 */ /* 0x000fea0003800000 */
.L_x_43057:
        /* <DEDUP_REMOVED lines=44> */
.L_x_43056:
[----:B------:R-:W-:Y:S05]  /*5750*/  BSYNC B1 ;  /* 0x0000000000017941 */ /* 0x000fea0003800000 */
.L_x_43055:
        /* <DEDUP_REMOVED lines=20> */
.L_x_43060:
[----:B------:R-:W-:-:S07]  /*58a0*/  IMAD.MOV.U32 R16, RZ, RZ, R8 ;  /* 0x000000ffff107224 */ /* 0x000fce00078e0008 */
.L_x_43061:
[----:B------:R-:W-:Y:S05]  /*58b0*/  BSYNC B1 ;  /* 0x0000000000017941 */ /* 0x000fea0003800000 */
.L_x_43059:
        /* <DEDUP_REMOVED lines=16> */
.L_x_43065:
[----:B------:R-:W-:Y:S05]  /*59c0*/  BSYNC B2 ;  /* 0x0000000000027941 */ /* 0x000fea0003800000 */
.L_x_43064:
        /* <DEDUP_REMOVED lines=44> */
.L_x_43063:
[----:B------:R-:W-:Y:S05]  /*5c90*/  BSYNC B1 ;  /* 0x0000000000017941 */ /* 0x000fea0003800000 */
.L_x_43062:
        /* <DEDUP_REMOVED lines=20> */
.L_x_43067:
[----:B------:R-:W-:-:S07]  /*5de0*/  MOV R24, R8 ;  /* 0x0000000800187202 */ /* 0x000fce0000000f00 */
.L_x_43068:
[----:B------:R-:W-:Y:S05]  /*5df0*/  BSYNC B1 ;  /* 0x0000000000017941 */ /* 0x000fea0003800000 */
.L_x_43066:
        /* <DEDUP_REMOVED lines=16> */
.L_x_43072:
[----:B------:R-:W-:Y:S05]  /*5f00*/  BSYNC B2 ;  /* 0x0000000000027941 */ /* 0x000fea0003800000 */
.L_x_43071:
        /* <DEDUP_REMOVED lines=44> */
.L_x_43070:
[----:B------:R-:W-:Y:S05]  /*61d0*/  BSYNC B1 ;  /* 0x0000000000017941 */ /* 0x000fea0003800000 */
.L_x_43069:
        /* <DEDUP_REMOVED lines=20> */
.L_x_43074:
[----:B------:R-:W-:-:S07]  /*6320*/  MOV R18, R8 ;  /* 0x0000000800127202 */ /* 0x000fce0000000f00 */
.L_x_43075:
[----:B------:R-:W-:Y:S05]  /*6330*/  BSYNC B1 ;  /* 0x0000000000017941 */ /* 0x000fea0003800000 */
.L_x_43073:
        /* <DEDUP_REMOVED lines=16> */
.L_x_43079:
[----:B------:R-:W-:Y:S05]  /*6440*/  BSYNC B2 ;  /* 0x0000000000027941 */ /* 0x000fea0003800000 */
.L_x_43078:
        /* <DEDUP_REMOVED lines=44> */
.L_x_43077:
[----:B------:R-:W-:Y:S05]  /*6710*/  BSYNC B1 ;  /* 0x0000000000017941 */ /* 0x000fea0003800000 */
.L_x_43076:
        /* <DEDUP_REMOVED lines=14> */
[----:B------:R-:W-:-:S03]  /*6800*/  FMUL.FTZ R47, R147, R14 ;  /* 0x0000000e932f7220 */ /* 0x000fc60000410000 */
[----:B------:R-:W-:Y:S01]  /*6810*/  IADD3 R25, R15, R16, RZ ;  /* 0x000000100f197210 */ /* 0x000fe20007ffe0ff */
[----:B------:R-:W-:-:S04]  /*6820*/  IMAD.WIDE.U32 R14, R13, 0x10, R228 ;  /* 0x000000100d0e7825 */ /* 0x000fc800078e00e4 */
[----:B------:R-:W-:Y:S01]  /*6830*/  @P1 FADD.FTZ R47, R63, R47 ;  /* 0x0000002f3f2f1221 */ /* 0x000fe20000010000 */
[----:B------:R-:W-:-:S04]  /*6840*/  IMAD.WIDE.U32 R16, R213, 0x10, R208 ;  /* 0x00000010d5107825 */ /* 0x000fc800078e00d0 */
[----:B------:R1:W-:Y:S01]  /*6850*/  STG.E.128 desc[UR4][R14.64], R44 ;  /* 0x0000002c0e007986 */ /* 0x0003e2000c101d04 */
[----:B0-----:R-:W-:-:S03]  /*6860*/  @P0 IMAD.WIDE.U32 R22, R213, 0x10, R22 ;  /* 0x00000010d5160825 */ /* 0x001fc600078e0016 */
        /* <DEDUP_REMOVED lines=15> */
.L_x_43081:
[----:B------:R-:W-:-:S07]  /*6960*/  MOV R14, R8 ;  /* 0x00000008000e7202 */ /* 0x000fce0000000f00 */
.L_x_43082:
[----:B------:R-:W-:Y:S05]  /*6970*/  BSYNC B1 ;  /* 0x0000000000017941 */ /* 0x000fea0003800000 */
.L_x_43080:
        /* <DEDUP_REMOVED lines=16> */
.L_x_43086:
[----:B------:R-:W-:Y:S05]  /*6a80*/  BSYNC B2 ;  /* 0x0000000000027941 */ /* 0x000fea0003800000 */
.L_x_43085:
        /* <DEDUP_REMOVED lines=44> */
.L_x_43084:
[----:B------:R-:W-:Y:S05]  /*6d50*/  BSYNC B1 ;  /* 0x0000000000017941 */ /* 0x000fea0003800000 */
.L_x_43083:
        /* <DEDUP_REMOVED lines=20> */
.L_x_43088:
[----:B------:R-:W-:-:S07]  /*6ea0*/  MOV R14, R8 ;  /* 0x00000008000e7202 */ /* 0x000fce0000000f00 */
.L_x_43089:
[----:B------:R-:W-:Y:S05]  /*6eb0*/  BSYNC B1 ;  /* 0x0000000000017941 */ /* 0x000fea0003800000 */
.L_x_43087:
        /* <DEDUP_REMOVED lines=16> */
.L_x_43093:
[----:B------:R-:W-:Y:S05]  /*6fc0*/  BSYNC B2 ;  /* 0x0000000000027941 */ /* 0x000fea0003800000 */
.L_x_43092:
        /* <DEDUP_REMOVED lines=44> */
.L_x_43091:
[----:B------:R-:W-:Y:S05]  /*7290*/  BSYNC B1 ;  /* 0x0000000000017941 */ /* 0x000fea0003800000 */
.L_x_43090:
        /* <DEDUP_REMOVED lines=20> */
.L_x_43095:
[----:B------:R-:W-:-:S07]  /*73e0*/  MOV R14, R8 ;  /* 0x00000008000e7202 */ /* 0x000fce0000000f00 */
.L_x_43096:
[----:B------:R-:W-:Y:S05]  /*73f0*/  BSYNC B1 ;  /* 0x0000000000017941 */ /* 0x000fea0003800000 */
.L_x_43094:
        /* <DEDUP_REMOVED lines=16> */
.L_x_43100:
[----:B------:R-:W-:Y:S05]  /*7500*/  BSYNC B2 ;  /* 0x0000000000027941 */ /* 0x000fea0003800000 */
.L_x_43099:
        /* <DEDUP_REMOVED lines=44> */
.L_x_43098:
[----:B------:R-:W-:Y:S05]  /*77d0*/  BSYNC B1 ;  /* 0x0000000000017941 */ /* 0x000fea0003800000 */
.L_x_43097:
        /* <DEDUP_REMOVED lines=20> */
.L_x_43102:
[----:B------:R-:W-:-:S07]  /*7920*/  MOV R14, R8 ;  /* 0x00000008000e7202 */ /* 0x000fce0000000f00 */
.L_x_43103:
[----:B------:R-:W-:Y:S05]  /*7930*/  BSYNC B1 ;  /* 0x0000000000017941 */ /* 0x000fea0003800000 */
.L_x_43101:
        /* <DEDUP_REMOVED lines=16> */
.L_x_43107:
[----:B------:R-:W-:Y:S05]  /*7a40*/  BSYNC B2 ;  /* 0x0000000000027941 */ /* 0x000fea0003800000 */
.L_x_43106:
        /* <DEDUP_REMOVED lines=44> */
.L_x_43105:
[----:B------:R-:W-:Y:S05]  /*7d10*/  BSYNC B1 ;  /* 0x0000000000017941 */ /* 0x000fea0003800000 */
.L_x_43104:
[----:B------:R-:W-:Y:S01]  /*7d20*/  I2FP.F32.U32 R15, R14 ;  /* 0x0000000e000f7245 */ /* 0x000fe20000201000 */
[----:B------:R-:W0:Y:S01]  /*7d30*/  @P0 LDC.64 R22, c[0x0][0x230] ;  /* 0x00008c00ff160b82 */ /* 0x000e220000000a00 */
        /* <DEDUP_REMOVED lines=34> */
.L_x_43109:
[----:B------:R-:W-:-:S07]  /*7f60*/  IMAD.MOV.U32 R14, RZ, RZ, R8 ;  /* 0x000000ffff0e7224 */ /* 0x000fce00078e0008 */
.L_x_43110:
[----:B------:R-:W-:Y:S05]  /*7f70*/  BSYNC B1 ;  /* 0x0000000000017941 */ /* 0x000fea0003800000 */
.L_x_43108:
        /* <DEDUP_REMOVED lines=16> */
.L_x_43114:
[----:B------:R-:W-:Y:S05]  /*8080*/  BSYNC B2 ;  /* 0x0000000000027941 */ /* 0x000fea0003800000 */
.L_x_43113:
        /* <DEDUP_REMOVED lines=44> */
.L_x_43112:
[----:B------:R-:W-:Y:S05]  /*8350*/  BSYNC B1 ;  /* 0x0000000000017941 */ /* 0x000fea0003800000 */
.L_x_43111:
        /* <DEDUP_REMOVED lines=20> */
.L_x_43116:
[----:B------:R-:W-:-:S07]  /*84a0*/  IMAD.MOV.U32 R14, RZ, RZ, R8 ;  /* 0x000000ffff0e7224 */ /* 0x000fce00078e0008 */
.L_x_43117:
[----:B------:R-:W-:Y:S05]  /*84b0*/  BSYNC B1 ;  /* 0x0000000000017941 */ /* 0x000fea0003800000 */
.L_x_43115:
        /* <DEDUP_REMOVED lines=16> */
.L_x_43121:
[----:B------:R-:W-:Y:S05]  /*85c0*/  BSYNC B2 ;  /* 0x0000000000027941 */ /* 0x000fea0003800000 */
.L_x_43120:
        /* <DEDUP_REMOVED lines=44> */
.L_x_43119:
[----:B------:R-:W-:Y:S05]  /*8890*/  BSYNC B1 ;  /* 0x0000000000017941 */ /* 0x000fea0003800000 */
.L_x_43118:
        /* <DEDUP_REMOVED lines=20> */
.L_x_43123:
[----:B------:R-:W-:-:S07]  /*89e0*/  IMAD.MOV.U32 R14, RZ, RZ, R8 ;  /* 0x000000ffff0e7224 */ /* 0x000fce00078e0008 */
.L_x_43124:
[----:B------:R-:W-:Y:S05]  /*89f0*/  BSYNC B1 ;  /* 0x0000000000017941 */ /* 0x000fea0003800000 */
.L_x_43122:
        /* <DEDUP_REMOVED lines=16> */
.L_x_43128:
[----:B------:R-:W-:Y:S05]  /*8b00*/  BSYNC B2 ;  /* 0x0000000000027941 */ /* 0x000fea0003800000 */
.L_x_43127:
        /* <DEDUP_REMOVED lines=44> */
.L_x_43126:
[----:B------:R-:W-:Y:S05]  /*8dd0*/  BSYNC B1 ;  /* 0x0000000000017941 */ /* 0x000fea0003800000 */
.L_x_43125:
        /* <DEDUP_REMOVED lines=20> */
.L_x_43130:
[----:B------:R-:W-:-:S07]  /*8f20*/  IMAD.MOV.U32 R14, RZ, RZ, R8 ;  /* 0x000000ffff0e7224 */ /* 0x000fce00078e0008 */
.L_x_43131:
[----:B------:R-:W-:Y:S05]  /*8f30*/  BSYNC B1 ;  /* 0x0000000000017941 */ /* 0x000fea0003800000 */
.L_x_43129:
        /* <DEDUP_REMOVED lines=16> */
.L_x_43135:
[----:B------:R-:W-:Y:S05]  /*9040*/  BSYNC B2 ;  /* 0x0000000000027941 */ /* 0x000fea0003800000 */
.L_x_43134:
        /* <DEDUP_REMOVED lines=44> */
.L_x_43133:
[----:B------:R-:W-:Y:S05]  /*9310*/  BSYNC B1 ;  /* 0x0000000000017941 */ /* 0x000fea0003800000 */
.L_x_43132:
        /* <DEDUP_REMOVED lines=11> */
[----:B------:R-:W-:Y:S01]  /*93d0*/  IADD3 R18, R20, R15, R18 ;  /* 0x0000000f14127210 */ /* 0x000fe20007ffe012 */
[----:B------:R-:W-:Y:S01]  /*93e0*/  IMAD.WIDE.U32 R20, R212, 0x10, R228 ;  /* 0x00000010d4147825 */ /* 0x000fe200078e00e4 */
[----:B------:R-:W-:-:S03]  /*93f0*/  IADD3 R15, R12, 0xc0, RZ ;  /* 0x000000c00c0f7810 */ /* 0x000fc60007ffe0ff */
[----:B------:R-:W-:Y:S01]  /*9400*/  FMUL.FTZ R39, R139, R14 ;  /* 0x0000000e8b277220 */ /* 0x000fe20000410000 */
[----:B------:R-:W-:-:S03]  /*9410*/  SEL R19, RZ, 0x1, P2 ;  /* 0x00000001ff137807 */ /* 0x000fc60001000000 */
[----:B------:R-:W-:Y:S01]  /*9420*/  @P1 FADD.FTZ R39, R63, R39 ;  /* 0x000000273f271221 */ /* 0x000fe20000010000 */
[----:B0-----:R-:W-:-:S04]  /*9430*/  @P0 IMAD.WIDE.U32 R24, R15, 0x10, R16 ;  /* 0x000000100f180825 */ /* 0x001fc800078e0010 */
[----:B------:R-:W-:Y:S01]  /*9440*/  IMAD.IADD R27, R18, 0x1, R19 ;  /* 0x00000001121b7824 */ /* 0x000fe200078e0213 */
        /* <DEDUP_REMOVED lines=17> */
.L_x_43137:
[----:B------:R-:W-:-:S07]  /*9560*/  MOV R14, R8 ;  /* 0x00000008000e7202 */ /* 0x000fce0000000f00 */
.L_x_43138:
[----:B------:R-:W-:Y:S05]  /*9570*/  BSYNC B1 ;  /* 0x0000000000017941 */ /* 0x000fea0003800000 */
.L_x_43136:
        /* <DEDUP_REMOVED lines=16> */
.L_x_43142:
[----:B------:R-:W-:Y:S05]  /*9680*/  BSYNC B2 ;  /* 0x0000000000027941 */ /* 0x000fea0003800000 */
.L_x_43141:
        /* <DEDUP_REMOVED lines=44> */
.L_x_43140:
[----:B------:R-:W-:Y:S05]  /*9950*/  BSYNC B1 ;  /* 0x0000000000017941 */ /* 0x000fea0003800000 */
.L_x_43139:
        /* <DEDUP_REMOVED lines=20> */
.L_x_43144:
[----:B------:R-:W-:-:S07]  /*9aa0*/  MOV R14, R8 ;  /* 0x00000008000e7202 */ /* 0x000fce0000000f00 */
.L_x_43145:
[----:B------:R-:W-:Y:S05]  /*9ab0*/  BSYNC B1 ;  /* 0x0000000000017941 */ /* 0x000fea0003800000 */
.L_x_43143:
        /* <DEDUP_REMOVED lines=16> */
.L_x_43149:
[----:B------:R-:W-:Y:S05]  /*9bc0*/  BSYNC B2 ;  /* 0x0000000000027941 */ /* 0x000fea0003800000 */
.L_x_43148:
        /* <DEDUP_REMOVED lines=44> */
.L_x_43147:
[----:B------:R-:W-:Y:S05]  /*9e90*/  BSYNC B1 ;  /* 0x0000000000017941 */ /* 0x000fea0003800000 */
.L_x_43146:
        /* <DEDUP_REMOVED lines=20> */
.L_x_43151:
[----:B------:R-:W-:-:S07]  /*9fe0*/  MOV R14, R8 ;  /* 0x00000008000e7202 */ /* 0x000fce0000000f00 */
.L_x_43152:
[----:B------:R-:W-:Y:S05]  /*9ff0*/  BSYNC B1 ;  /* 0x0000000000017941 */ /* 0x000fea0003800000 */
.L_x_43150:
        /* <DEDUP_REMOVED lines=16> */
.L_x_43156:
[----:B------:R-:W-:Y:S05]  /*a100*/  BSYNC B2 ;  /* 0x0000000000027941 */ /* 0x000fea0003800000 */
.L_x_43155:
        /* <DEDUP_REMOVED lines=44> */
.L_x_43154:
[----:B------:R-:W-:Y:S05]  /*a3d0*/  BSYNC B1 ;  /* 0x0000000000017941 */ /* 0x000fea0003800000 */
.L_x_43153:
        /* <DEDUP_REMOVED lines=20> */
.L_x_43158:
[----:B------:R-:W-:-:S07]  /*a520*/  MOV R14, R8 ;  /* 0x00000008000e7202 */ /* 0x000fce0000000f00 */
.L_x_43159:
[----:B------:R-:W-:Y:S05]  /*a530*/  BSYNC B1 ;  /* 0x0000000000017941 */ /* 0x000fea0003800000 */
.L_x_43157:
        /* <DEDUP_REMOVED lines=16> */
.L_x_43163:
[----:B------:R-:W-:Y:S05]  /*a640*/  BSYNC B2 ;  /* 0x0000000000027941 */ /* 0x000fea0003800000 */
.L_x_43162:
        /* <DEDUP_REMOVED lines=44> */
.L_x_43161:
[----:B------:R-:W-:Y:S05]  /*a910*/  BSYNC B1 ;  /* 0x0000000000017941 */ /* 0x000fea0003800000 */
.L_x_43160:
        /* <DEDUP_REMOVED lines=9> */
[----:B------:R-:W-:Y:S02]  /*a9b0*/  FSEL R14, R19, RZ, !P5 ;  /* 0x000000ff130e7208 */ /* 0x000fe40006800000 */
[----:B------:R-:W-:Y:S02]  /*a9c0*/  SEL R18, RZ, 0x1000000, P5 ;  /* 0x01000000ff127807 */ /* 0x000fe40002800000 */
[----:B------:R-:W-:Y:S01]  /*a9d0*/  SEL R19, RZ, 0x1, P2 ;  /* 0x00000001ff137807 */ /* 0x000fe20001000000 */
[----:B------:R-:W-:Y:S01]  /*a9e0*/  FMUL.FTZ R35, R135, R14 ;  /* 0x0000000e87237220 */ /* 0x000fe20000410000 */
[----:B------:R-:W-:Y:S02]  /*a9f0*/  IADD3 R14, R12, 0xe0, RZ ;  /* 0x000000e00c0e7810 */ /* 0x000fe40007ffe0ff */
[----:B------:R-:W-:Y:S01]  /*aa00*/  IADD3 R18, R20, R18, R21 ;  /* 0x0000001214127210 */ /* 0x000fe20007ffe015 */
[----:B------:R-:W-:-:S04]  /*aa10*/  IMAD.WIDE.U32 R20, R15, 0x10, R228 ;  /* 0x000000100f147825 */ /* 0x000fc800078e00e4 */
[----:B------:R-:W-:Y:S01]  /*aa20*/  @P1 FADD.FTZ R35, R63, R35 ;  /* 0x000000233f231221 */ /* 0x000fe20000010000 */
[----:B------:R-:W-:Y:S01]  /*aa30*/  IADD3 R27, R18, R19, RZ ;  /* 0x00000013121b7210 */ /* 0x000fe20007ffe0ff */
[----:B0-----:R-:W-:-:S03]  /*aa40*/  @P0 IMAD.WIDE.U32 R24, R14, 0x10, R16 ;  /* 0x000000100e180825 */ /* 0x001fc600078e0010 */
        /* <DEDUP_REMOVED lines=17> */
.L_x_43165:
[----:B------:R-:W-:-:S07]  /*ab60*/  MOV R20, R8 ;  /* 0x0000000800147202 */ /* 0x000fce0000000f00 */
.L_x_43166:
[----:B------:R-:W-:Y:S05]  /*ab70*/  BSYNC B1 ;  /* 0x0000000000017941 */ /* 0x000fea0003800000 */
.L_x_43164:
        /* <DEDUP_REMOVED lines=16> */
.L_x_43170:
[----:B------:R-:W-:Y:S05]  /*ac80*/  BSYNC B2 ;  /* 0x0000000000027941 */ /* 0x000fea0003800000 */
.L_x_43169:
        /* <DEDUP_REMOVED lines=44> */
.L_x_43168:
[----:B------:R-:W-:Y:S05]  /*af50*/  BSYNC B1 ;  /* 0x0000000000017941 */ /* 0x000fea0003800000 */
.L_x_43167:
        /* <DEDUP_REMOVED lines=20> */
.L_x_43172:
[----:B------:R-:W-:-:S07]  /*b0a0*/  MOV R16, R8 ;  /* 0x0000000800107202 */ /* 0x000fce0000000f00 */
.L_x_43173:
[----:B------:R-:W-:Y:S05]  /*b0b0*/  BSYNC B1 ;  /* 0x0000000000017941 */ /* 0x000fea0003800000 */
.L_x_43171:
        /* <DEDUP_REMOVED lines=16> */
.L_x_43177:
[----:B------:R-:W-:Y:S05]  /*b1c0*/  BSYNC B2 ;  /* 0x0000000000027941 */ /* 0x000fea0003800000 */
.L_x_43176:
        /* <DEDUP_REMOVED lines=44> */
.L_x_43175:
[----:B------:R-:W-:Y:S05]  /*b490*/  BSYNC B1 ;  /* 0x0000000000017941 */ /* 0x000fea0003800000 */
.L_x_43174:
        /* <DEDUP_REMOVED lines=20> */
.L_x_43179:
[----:B------:R-:W-:-:S07]  /*b5e0*/  MOV R16, R8 ;  /* 0x0000000800107202 */ /* 0x000fce0000000f00 */
.L_x_43180:
[----:B------:R-:W-:Y:S05]  /*b5f0*/  BSYNC B1 ;  /* 0x0000000000017941 */ /* 0x000fea0003800000 */
.L_x_43178:
        /* <DEDUP_REMOVED lines=16> */
.L_x_43184:
[----:B------:R-:W-:Y:S05]  /*b700*/  BSYNC B2 ;  /* 0x0000000000027941 */ /* 0x000fea0003800000 */
.L_x_43183:
        /* <DEDUP_REMOVED lines=44> */
.L_x_43182:
[----:B------:R-:W-:Y:S05]  /*b9d0*/  BSYNC B1 ;  /* 0x0000000000017941 */ /* 0x000fea0003800000 */
.L_x_43181:
        /* <DEDUP_REMOVED lines=20> */
.L_x_43186:
[----:B------:R-:W-:-:S07]  /*bb20*/  MOV R16, R8 ;  /* 0x0000000800107202 */ /* 0x000fce0000000f00 */
.L_x_43187:
[----:B------:R-:W-:Y:S05]  /*bb30*/  BSYNC B1 ;  /* 0x0000000000017941 */ /* 0x000fea0003800000 */
.L_x_43185:
        /* <DEDUP_REMOVED lines=16> */
.L_x_43191:
[----:B------:R-:W-:Y:S05]  /*bc40*/  BSYNC B2 ;  /* 0x0000000000027941 */ /* 0x000fea0003800000 */
.L_x_43190:
        /* <DEDUP_REMOVED lines=44> */
.L_x_43189:
[----:B------:R-:W-:Y:S05]  /*bf10*/  BSYNC B1 ;  /* 0x0000000000017941 */ /* 0x000fea0003800000 */
.L_x_43188:
[----:B------:R-:W-:Y:S01]  /*bf20*/  I2FP.F32.U32 R21, R16 ;  /* 0x0000001000157245 */ /* 0x000fe20000201000 */
[----:B------:R-:W-:Y:S01]  /*bf30*/  FMUL.FTZ R19, R19, R224 ;  /* 0x000000e013137220 */ /* 0x000fe20000410000 */
[----:B------:R-:W0:Y:S01]  /*bf40*/  @P0 LDC.64 R16, c[0x0][0x230] ;  /* 0x00008c00ff100b82 */ /* 0x000e220000000a00 */
[----:B------:R-:W-:Y:S01]  /*bf50*/  SEL R22, RZ, 0x100, P3 ;  /* 0x00000100ff167807 */ /* 0x000fe20001800000 */
[----:B------:R-:W-:Y:S02]  /*bf60*/  VIADD R215, R12, 0x100 ;  /* 0x000001000cd77836 */ /* 0x000fe40000000000 */
        /* <DEDUP_REMOVED lines=8> */
[----:B------:R-:W-:-:S03]  /*bff0*/  SEL R19, RZ, 0x1, P2 ;  /* 0x00000001ff137807 */ /* 0x000fc60001000000 */
[----:B------:R-:W-:Y:S01]  /*c000*/  FMUL.FTZ R31, R131, R18 ;  /* 0x00000012831f7220 */ /* 0x000fe20000410000 */
[----:B------:R-:W-:Y:S01]  /*c010*/  IADD3 R27, R20, R19, RZ ;  /* 0x00000013141b7210 */ /* 0x000fe20007ffe0ff */
[----:B------:R-:W-:-:S04]  /*c020*/  IMAD.WIDE.U32 R20, R14, 0x10, R228 ;  /* 0x000000100e147825 */ /* 0x000fc800078e00e4 */
[----:B------:R-:W-:Y:S01]  /*c030*/  @P1 FADD.FTZ R31, R63, R31 ;  /* 0x0000001f3f1f1221 */ /* 0x000fe20000010000 */
[----:B0-----:R-:W-:-:S04]  /*c040*/  @P0 IMAD.WIDE.U32 R24, R215, 0x10, R16 ;  /* 0x00000010d7180825 */ /* 0x001fc800078e0010 */
        /* <DEDUP_REMOVED lines=17> */
.L_x_43193:
[----:B------:R-:W-:-:S07]  /*c160*/  IMAD.MOV.U32 R20, RZ, RZ, R8 ;  /* 0x000000ffff147224 */ /* 0x000fce00078e0008 */
.L_x_43194:
[----:B------:R-:W-:Y:S05]  /*c170*/  BSYNC B1 ;  /* 0x0000000000017941 */ /* 0x000fea0003800000 */
.L_x_43192:
        /* <DEDUP_REMOVED lines=16> */
.L_x_43198:
[----:B------:R-:W-:Y:S05]  /*c280*/  BSYNC B2 ;  /* 0x0000000000027941 */ /* 0x000fea0003800000 */
.L_x_43197:
        /* <DEDUP_REMOVED lines=44> */
.L_x_43196:
[----:B------:R-:W-:Y:S05]  /*c550*/  BSYNC B1 ;  /* 0x0000000000017941 */ /* 0x000fea0003800000 */
.L_x_43195:
        /* <DEDUP_REMOVED lines=20> */
.L_x_43200:
[----:B------:R-:W-:-:S07]  /*c6a0*/  IMAD.MOV.U32 R16, RZ, RZ, R8 ;  /* 0x000000ffff107224 */ /* 0x000fce00078e0008 */
.L_x_43201:
[----:B------:R-:W-:Y:S05]  /*c6b0*/  BSYNC B1 ;  /* 0x0000000000017941 */ /* 0x000fea0003800000 */
.L_x_43199:
        /* <DEDUP_REMOVED lines=16> */
.L_x_43205:
[----:B------:R-:W-:Y:S05]  /*c7c0*/  BSYNC B2 ;  /* 0x0000000000027941 */ /* 0x000fea0003800000 */
.L_x_43204:
        /* <DEDUP_REMOVED lines=44> */
.L_x_43203:
[----:B------:R-:W-:Y:S05]  /*ca90*/  BSYNC B1 ;  /* 0x0000000000017941 */ /* 0x000fea0003800000 */
.L_x_43202:
        /* <DEDUP_REMOVED lines=20> */
.L_x_43207:
[----:B------:R-:W-:-:S07]  /*cbe0*/  IMAD.MOV.U32 R16, RZ, RZ, R8 ;  /* 0x000000ffff107224 */ /* 0x000fce00078e0008 */
.L_x_43208:
[----:B------:R-:W-:Y:S05]  /*cbf0*/  BSYNC B1 ;  /* 0x0000000000017941 */ /* 0x000fea0003800000 */
.L_x_43206:
        /* <DEDUP_REMOVED lines=16> */
.L_x_43212:
[----:B------:R-:W-:Y:S05]  /*cd00*/  BSYNC B2 ;  /* 0x0000000000027941 */ /* 0x000fea0003800000 */
.L_x_43211:
        /* <DEDUP_REMOVED lines=44> */
.L_x_43210:
[----:B------:R-:W-:Y:S05]  /*cfd0*/  BSYNC B1 ;  /* 0x0000000000017941 */ /* 0x000fea0003800000 */
.L_x_43209:
        /* <DEDUP_REMOVED lines=20> */
.L_x_43214:
[----:B------:R-:W-:-:S07]  /*d120*/  IMAD.MOV.U32 R18, RZ, RZ, R8 ;  /* 0x000000ffff127224 */ /* 0x000fce00078e0008 */
.L_x_43215:
[----:B------:R-:W-:Y:S05]  /*d130*/  BSYNC B1 ;  /* 0x0000000000017941 */ /* 0x000fea0003800000 */
.L_x_43213:
        /* <DEDUP_REMOVED lines=16> */
.L_x_43219:
[----:B------:R-:W-:Y:S05]  /*d240*/  BSYNC B2 ;  /* 0x0000000000027941 */ /* 0x000fea0003800000 */
.L_x_43218:
        /* <DEDUP_REMOVED lines=44> */
.L_x_43217:
[----:B------:R-:W-:Y:S05]  /*d510*/  BSYNC B1 ;  /* 0x0000000000017941 */ /* 0x000fea0003800000 */
.L_x_43216:
[----:B------:R-:W0:Y:S01]  /*d520*/  @P0 LDC.64 R16, c[0x0][0x230] ;  /* 0x00008c00ff100b82 */ /* 0x000e220000000a00 */
[----:B------:R-:W-:Y:S01]  /*d530*/  I2FP.F32.U32 R21, R18 ;  /* 0x0000001200157245 */ /* 0x000fe20000201000 */
[----:B------:R-:W-:Y:S01]  /*d540*/  FMUL.FTZ R19, R19, R224 ;  /* 0x000000e013137220 */ /* 0x000fe20000410000 */
[----:B------:R-:W-:Y:S02]  /*d550*/  SEL R22, RZ, 0x100, P3 ;  /* 0x00000100ff167807 */ /* 0x000fe40001800000 */
[----:B------:R-:W-:Y:S01]  /*d560*/  IADD3 R216, R12, 0x120, RZ ;  /* 0x000001200cd87810 */ /* 0x000fe20007ffe0ff */
        /* <DEDUP_REMOVED lines=31> */
.L_x_43221:
[----:B------:R-:W-:-:S07]  /*d760*/  MOV R217, R8 ;  /* 0x0000000800d97202 */ /* 0x000fce0000000f00 */
.L_x_43222:
[----:B------:R-:W-:Y:S05]  /*d770*/  BSYNC B1 ;  /* 0x0000000000017941 */ /* 0x000fea0003800000 */
.L_x_43220:
        /* <DEDUP_REMOVED lines=16> */
.L_x_43226:
[----:B------:R-:W-:Y:S05]  /*d880*/  BSYNC B2 ;  /* 0x0000000000027941 */ /* 0x000fea0003800000 */
.L_x_43225:
        /* <DEDUP_REMOVED lines=44> */
.L_x_43224:
[----:B------:R-:W-:Y:S05]  /*db50*/  BSYNC B1 ;  /* 0x0000000000017941 */ /* 0x000fea0003800000 */
.L_x_43223:
        /* <DEDUP_REMOVED lines=20> */
.L_x_43228:
[----:B------:R-:W-:-:S07]  /*dca0*/  MOV R16, R8 ;  /* 0x0000000800107202 */ /* 0x000fce0000000f00 */
.L_x_43229:
[----:B------:R-:W-:Y:S05]  /*dcb0*/  BSYNC B1 ;  /* 0x0000000000017941 */ /* 0x000fea0003800000 */
.L_x_43227:
        /* <DEDUP_REMOVED lines=16> */
.L_x_43233:
[----:B------:R-:W-:Y:S05]  /*ddc0*/  BSYNC B2 ;  /* 0x0000000000027941 */ /* 0x000fea0003800000 */
.L_x_43232:
        /* <DEDUP_REMOVED lines=44> */
.L_x_43231:
[----:B------:R-:W-:Y:S05]  /*e090*/  BSYNC B1 ;  /* 0x0000000000017941 */ /* 0x000fea0003800000 */
.L_x_43230:
        /* <DEDUP_REMOVED lines=20> */
.L_x_43235:
[----:B------:R-:W-:-:S07]  /*e1e0*/  MOV R217, R8 ;  /* 0x0000000800d97202 */ /* 0x000fce0000000f00 */
.L_x_43236:
[----:B------:R-:W-:Y:S05]  /*e1f0*/  BSYNC B1 ;  /* 0x0000000000017941 */ /* 0x000fea0003800000 */
.L_x_43234:
        /* <DEDUP_REMOVED lines=16> */
.L_x_43240:
[----:B------:R-:W-:Y:S05]  /*e300*/  BSYNC B2 ;  /* 0x0000000000027941 */ /* 0x000fea0003800000 */
.L_x_43239:
        /* <DEDUP_REMOVED lines=44> */
.L_x_43238:
[----:B------:R-:W-:Y:S05]  /*e5d0*/  BSYNC B1 ;  /* 0x0000000000017941 */ /* 0x000fea0003800000 */
.L_x_43237:
        /* <DEDUP_REMOVED lines=20> */
.L_x_43242:
[----:B------:R-:W-:-:S07]  /*e720*/  MOV R18, R8 ;  /* 0x0000000800127202 */ /* 0x000fce0000000f00 */
.L_x_43243:
[----:B------:R-:W-:Y:S05]  /*e730*/  BSYNC B1 ;  /* 0x0000000000017941 */ /* 0x000fea0003800000 */
.L_x_43241:
        /* <DEDUP_REMOVED lines=16> */
.L_x_43247:
[----:B------:R-:W-:Y:S05]  /*e840*/  BSYNC B2 ;  /* 0x0000000000027941 */ /* 0x000fea0003800000 */
.L_x_43246:
        /* <DEDUP_REMOVED lines=44> */
.L_x_43245:
[----:B------:R-:W-:Y:S05]  /*eb10*/  BSYNC B1 ;  /* 0x0000000000017941 */ /* 0x000fea0003800000 */
.L_x_43244:
        /* <DEDUP_REMOVED lines=8> */
[----:B------:R-:W-:-:S03]  /*eba0*/  IADD3 R217, R12, 0x140, RZ ;  /* 0x000001400cd97810 */ /* 0x000fc60007ffe0ff */
        /* <DEDUP_REMOVED lines=27> */
.L_x_43249:
[----:B------:R-:W-:-:S07]  /*ed60*/  MOV R218, R8 ;  /* 0x0000000800da7202 */ /* 0x000fce0000000f00 */
.L_x_43250:
[----:B------:R-:W-:Y:S05]  /*ed70*/  BSYNC B1 ;  /* 0x0000000000017941 */ /* 0x000fea0003800000 */
.L_x_43248:
        /* <DEDUP_REMOVED lines=16> */
.L_x_43254:
[----:B------:R-:W-:Y:S05]  /*ee80*/  BSYNC B2 ;  /* 0x0000000000027941 */ /* 0x000fea0003800000 */
.L_x_43253:
        /* <DEDUP_REMOVED lines=44> */
.L_x_43252:
[----:B------:R-:W-:Y:S05]  /*f150*/  BSYNC B1 ;  /* 0x0000000000017941 */ /* 0x000fea0003800000 */
.L_x_43251:
        /* <DEDUP_REMOVED lines=20> */
.L_x_43256:
[----:B------:R-:W-:-:S07]  /*f2a0*/  MOV R218, R8 ;  /* 0x0000000800da7202 */ /* 0x000fce0000000f00 */
.L_x_43257:
[----:B------:R-:W-:Y:S05]  /*f2b0*/  BSYNC B1 ;  /* 0x0000000000017941 */ /* 0x000fea0003800000 */
.L_x_43255:
        /* <DEDUP_REMOVED lines=16> */
.L_x_43261:
[----:B------:R-:W-:Y:S05]  /*f3c0*/  BSYNC B2 ;  /* 0x0000000000027941 */ /* 0x000fea0003800000 */
.L_x_43260:
        /* <DEDUP_REMOVED lines=44> */
.L_x_43259:
[----:B------:R-:W-:Y:S05]  /*f690*/  BSYNC B1 ;  /* 0x0000000000017941 */ /* 0x000fea0003800000 */
.L_x_43258:
        /* <DEDUP_REMOVED lines=20> */
.L_x_43263:
[----:B------:R-:W-:-:S07]  /*f7e0*/  MOV R218, R8 ;  /* 0x0000000800da7202 */ /* 0x000fce0000000f00 */
.L_x_43264:
[----:B------:R-:W-:Y:S05]  /*f7f0*/  BSYNC B1 ;  /* 0x0000000000017941 */ /* 0x000fea0003800000 */
.L_x_43262:
        /* <DEDUP_REMOVED lines=16> */
.L_x_43268:
[----:B------:R-:W-:Y:S05]  /*f900*/  BSYNC B2 ;  /* 0x0000000000027941 */ /* 0x000fea0003800000 */
.L_x_43267:
        /* <DEDUP_REMOVED lines=44> */
.L_x_43266:
[----:B------:R-:W-:Y:S05]  /*fbd0*/  BSYNC B1 ;  /* 0x0000000000017941 */ /* 0x000fea0003800000 */
.L_x_43265:
        /* <DEDUP_REMOVED lines=20> */
.L_x_43270:
[----:B------:R-:W-:-:S07]  /*fd20*/  MOV R218, R8 ;  /* 0x0000000800da7202 */ /* 0x000fce0000000f00 */
.L_x_43271:
[----:B------:R-:W-:Y:S05]  /*fd30*/  BSYNC B1 ;  /* 0x0000000000017941 */ /* 0x000fea0003800000 */
.L_x_43269:
        /* <DEDUP_REMOVED lines=16> */
.L_x_43275:
[----:B------:R-:W-:Y:S05]  /*fe40*/  BSYNC B2 ;  /* 0x0000000000027941 */ /* 0x000fea0003800000 */
.L_x_43274:
        /* <DEDUP_REMOVED lines=44> */
.L_x_43273:
[----:B------:R-:W-:Y:S05]  /*10110*/  BSYNC B1 ;  /* 0x0000000000017941 */ /* 0x000fea0003800000 */
.L_x_43272:
        /* <DEDUP_REMOVED lines=14> */
[----:B------:R-:W-:Y:S02]  /*10200*/  VIADD R218, R12, 0x160 ;  /* 0x000001600cda7836 */ /* 0x000fe40000000000 */
[----:B------:R-:W-:Y:S01]  /*10210*/  IADD3 R225, R225, R230, RZ ;  /* 0x000000e6e1e17210 */ /* 0x000fe20007ffe0ff */
[----:B------:R-:W-:Y:S01]  /*10220*/  @P1 FADD.FTZ R19, R63, R19 ;  /* 0x000000133f131221 */ /* 0x000fe20000010000 */
[----:B------:R-:W-:-:S04]  /*10230*/  IMAD.WIDE.U32 R230, R217, 0x4, R226 ;  /* 0x00000004d9e67825 */ /* 0x000fc800078e00e2 */
[C---:B------:R-:W-:Y:S01]  /*10240*/  IMAD.WIDE.U32 R208, R218.reuse, 0x10, R208 ;  /* 0x00000010dad07825 */ /* 0x040fe200078e00d0 */
[----:B------:R1:W-:Y:S03]  /*10250*/  STG.E.128 desc[UR4][R232.64], R16 ;  /* 0x00000010e8007986 */ /* 0x0003e6000c101d04 */
[----:B0-----:R-:W-:Y:S01]  /*10260*/  @P0 IMAD.WIDE.U32 R234, R218, 0x10, R210 ;  /* 0x00000010daea0825 */ /* 0x001fe200078e00d2 */
[----:B------:R1:W-:Y:S04]  /*10270*/  STG.E desc[UR4][R230.64], R225 ;  /* 0x000000e1e6007986 */ /* 0x0003e8000c101904 */
        /* <DEDUP_REMOVED lines=14> */
.L_x_43277:
[----:B------:R-:W-:-:S07]  /*10360*/  IMAD.MOV.U32 R225, RZ, RZ, R8 ;  /* 0x000000ffffe17224 */ /* 0x000fce00078e0008 */
.L_x_43278:
[----:B------:R-:W-:Y:S05]  /*10370*/  BSYNC B1 ;  /* 0x0000000000017941 */ /* 0x000fea0003800000 */
.L_x_43276:
        /* <DEDUP_REMOVED lines=16> */
.L_x_43282:
[----:B------:R-:W-:Y:S05]  /*10480*/  BSYNC B2 ;  /* 0x0000000000027941 */ /* 0x000fea0003800000 */
.L_x_43281:
        /* <DEDUP_REMOVED lines=44> */
.L_x_43280:
[----:B------:R-:W-:Y:S05]  /*10750*/  BSYNC B1 ;  /* 0x0000000000017941 */ /* 0x000fea0003800000 */
.L_x_43279:
        /* <DEDUP_REMOVED lines=20> */
.L_x_43284:
[----:B------:R-:W-:-:S07]  /*108a0*/  IMAD.MOV.U32 R225, RZ, RZ, R8 ;  /* 0x000000ffffe17224 */ /* 0x000fce00078e0008 */
.L_x_43285:
[----:B------:R-:W-:Y:S05]  /*108b0*/  BSYNC B1 ;  /* 0x0000000000017941 */ /* 0x000fea0003800000 */
.L_x_43283:
        /* <DEDUP_REMOVED lines=16> */
.L_x_43289:
[----:B------:R-:W-:Y:S05]  /*109c0*/  BSYNC B2 ;  /* 0x0000000000027941 */ /* 0x000fea0003800000 */
.L_x_43288:
        /* <DEDUP_REMOVED lines=44> */
.L_x_43287:
[----:B------:R-:W-:Y:S05]  /*10c90*/  BSYNC B1 ;  /* 0x0000000000017941 */ /* 0x000fea0003800000 */
.L_x_43286:
        /* <DEDUP_REMOVED lines=20> */
.L_x_43291:
[----:B------:R-:W-:-:S07]  /*10de0*/  IMAD.MOV.U32 R225, RZ, RZ, R8 ;  /* 0x000000ffffe17224 */ /* 0x000fce00078e0008 */
.L_x_43292:
[----:B------:R-:W-:Y:S05]  /*10df0*/  BSYNC B1 ;  /* 0x0000000000017941 */ /* 0x000fea0003800000 */
.L_x_43290:
        /* <DEDUP_REMOVED lines=16> */
.L_x_43296:
[----:B------:R-:W-:Y:S05]  /*10f00*/  BSYNC B2 ;  /* 0x0000000000027941 */ /* 0x000fea0003800000 */
.L_x_43295:
        /* <DEDUP_REMOVED lines=44> */
.L_x_43294:
[----:B------:R-:W-:Y:S05]  /*111d0*/  BSYNC B1 ;  /* 0x0000000000017941 */ /* 0x000fea0003800000 */
.L_x_43293:
        /* <DEDUP_REMOVED lines=20> */
.L_x_43298:
[----:B------:R-:W-:-:S07]  /*11320*/  IMAD.MOV.U32 R225, RZ, RZ, R8 ;  /* 0x000000ffffe17224 */ /* 0x000fce00078e0008 */
.L_x_43299:
[----:B------:R-:W-:Y:S05]  /*11330*/  BSYNC B1 ;  /* 0x0000000000017941 */ /* 0x000fea0003800000 */
.L_x_43297:
        /* <DEDUP_REMOVED lines=16> */
.L_x_43303:
[----:B------:R-:W-:Y:S05]  /*11440*/  BSYNC B2 ;  /* 0x0000000000027941 */ /* 0x000fea0003800000 */
.L_x_43302:
        /* <DEDUP_REMOVED lines=10> */
[----:B------:R-:W-:Y:S01]  /*114f0*/  LOP3.LUT R2, R235, R2, R223, 0x96, !PT ;  /* 0x00000002eb027212 */ /* 0x000fe200078e96df */
        /* <DEDUP_REMOVED lines=34> */
.L_x_43301:
[----:B------:R-:W-:Y:S05]  /*11720*/  BSYNC B1 ;  /* 0x0000000000017941 */ /* 0x000fea0003800000 */
.L_x_43300:
        /* <DEDUP_REMOVED lines=48> */
[----:B------:R-:W-:Y:S01]  /*11a30*/  FSEL R220, R211, RZ, !P4 ;  /* 0x000000ffd3dc7208 */ /* 0x000fe20006000000 */
[----:B------:R-:W-:Y:S01]  /*11a40*/  FADD.FTZ R224, R22, R225 ;  /* 0x000000e116e07221 */ /* 0x000fe20000010000 */
[----:B------:R-:W-:-:S03]  /*11a50*/  SEL R221, RZ, 0x1000000, P4 ;  /* 0x01000000ffdd7807 */ /* 0x000fc60002000000 */
[----:B------:R-:W-:Y:S01]  /*11a60*/  FADD.FTZ R211, R23, R224 ;  /* 0x000000e017d37221 */ /* 0x000fe20000010000 */
[----:B------:R-:W-:Y:S02]  /*11a70*/  IADD3 R221, R223, R221, R222 ;  /* 0x000000dddfdd7210 */ /* 0x000fe40007ffe0de */
[----:B------:R-:W-:Y:S01]  /*11a80*/  SEL R222, RZ, 0x1, P0 ;  /* 0x00000001ffde7807 */ /* 0x000fe20000000000 */
[----:B------:R-:W-:Y:S01]  /*11a90*/  FADD.FTZ R224, R16, R211 ;  /* 0x000000d310e07221 */ /* 0x000fe20000010000 */
[----:B------:R-:W-:Y:S01]  /*11aa0*/  FMUL.FTZ R211, R71, R220 ;  /* 0x000000dc47d37220 */ /* 0x000fe20000410000 */
[----:B------:R-:W-:Y:S02]  /*11ab0*/  ISETP.NE.AND P0, PT, R0, RZ, PT ;  /* 0x000000ff0000720c */ /* 0x000fe40003f05270 */
[----:B------:R-:W-:Y:S01]  /*11ac0*/  IADD3 R221, R221, R222, RZ ;  /* 0x000000dedddd7210 */ /* 0x000fe20007ffe0ff */
[----:B------:R-:W-:Y:S01]  /*11ad0*/  @P1 FADD.FTZ R211, R63, R211 ;  /* 0x000000d33fd31221 */ /* 0x000fe20000010000 */
[----:B------:R-:W-:-:S04]  /*11ae0*/  FADD.FTZ R223, R17, R224 ;  /* 0x000000e011df7221 */ /* 0x000fc80000010000 */
[----:B------:R0:W-:Y:S01]  /*11af0*/  STG.E.128 desc[UR4][R228.64], R208 ;  /* 0x000000d0e4007986 */ /* 0x0001e2000c101d04 */
[----:B------:R-:W-:-:S03]  /*11b00*/  FADD.FTZ R220, R18, R223 ;  /* 0x000000df12dc7221 */ /* 0x000fc60000010000 */
[----:B------:R0:W-:Y:S01]  /*11b10*/  STG.E desc[UR4][R226.64], R221 ;  /* 0x000000dde2007986 */ /* 0x0001e2000c101904 */
        /* <DEDUP_REMOVED lines=123> */
.L_x_43317:
[----:B------:R-:W-:Y:S01]  /*122d0*/  FMUL.FTZ R223, R222, R222 ;  /* 0x000000dededf7220 */ /* 0x000fe20000410000 */
[----:B------:R-:W-:Y:S01]  /*122e0*/  PLOP3.LUT P1, PT, PT, PT, UP1, 0x40, 0x0 ;  /* 0x000000000000781c */ /* 0x000fe20003f2e818 */
[----:B-1----:R-:W-:Y:S01]  /*122f0*/  FADD.FTZ R220, R226, R227 ;  /* 0x000000e3e2dc7221 */ /* 0x002fe20000010000 */
[----:B------:R-:W-:Y:S01]  /*12300*/  PLOP3.LUT P2, PT, PT, PT, UP1, 0x40, 0x0 ;  /* 0x000000000000781c */ /* 0x000fe20003f4e818 */
[----:B------:R-:W1:Y:S01]  /*12310*/  @!P0 LDC.64 R228, c[0x0][0x250] ;  /* 0x00009400ffe48b82 */ /* 0x000e620000000a00 */
[----:B------:R-:W-:Y:S01]  /*12320*/  FSEL R223, R223, RZ, !P1 ;  /* 0x000000ffdfdf7208 */ /* 0x000fe20004800000 */
[----:B------:R-:W-:Y:S01]  /*12330*/  FFMA.FTZ R220, R220, R221, UR11 ;  /* 0x0000000bdcdc7e23 */ /* 0x000fe200080100dd */
[----:B------:R-:W-:Y:S02]  /*12340*/  FSEL R221, R222, RZ, P2 ;  /* 0x000000ffdedd7208 */ /* 0x000fe40001000000 */
[----:B------:R-:W-:Y:S01]  /*12350*/  LEA R236, P1, R12, UR16, 0x4 ;  /* 0x000000100cec7c11 */ /* 0x000fe2000f8220ff */
[----:B------:R-:W-:-:S02]  /*12360*/  FADD.FTZ R220, R220, R223 ;  /* 0x000000dfdcdc7221 */ /* 0x000fc40000010000 */
[--C-:B------:R-:W-:Y:S01]  /*12370*/  FADD.FTZ R57, R57, -R221.reuse ;  /* 0x800000dd39397221 */ /* 0x100fe20000010000 */
[--C-:B------:R-:W-:Y:S01]  /*12380*/  FADD.FTZ R52, R52, -R221.reuse ;  /* 0x800000dd34347221 */ /* 0x100fe20000010000 */
[----:B------:R-:W2:Y:S01]  /*12390*/  LDC.64 R238, c[0x0][0x2b8] ;  /* 0x0000ae00ffee7b82 */ /* 0x000ea20000000a00 */
[--C-:B------:R-:W-:Y:S01]  /*123a0*/  FADD.FTZ R55, R55, -R221.reuse ;  /* 0x800000dd37377221 */ /* 0x100fe20000010000 */
[----:B------:R-:W3:Y:S01]  /*123b0*/  MUFU.RSQ R220, R220 ;  /* 0x000000dc00dc7308 */ /* 0x000ee20000001400 */
[--C-:B------:R-:W-:Y:S01]  /*123c0*/  FADD.FTZ R48, R48, -R221.reuse ;  /* 0x800000dd30307221 */ /* 0x100fe20000010000 */
[----:B------:R-:W-:Y:S01]  /*123d0*/  LEA.HI.X R237, R12, UR17, RZ, 0x4, P1 ;  /* 0x000000110ced7c11 */ /* 0x000fe200088f24ff */
[--C-:B------:R-:W-:Y:S01]  /*123e0*/  FADD.FTZ R49, R49, -R221.reuse ;  /* 0x800000dd31317221 */ /* 0x100fe20000010000 */
[--C-:B------:R-:W-:Y:S01]  /*123f0*/  FADD.FTZ R50, R50, -R221.reuse ;  /* 0x800000dd32327221 */ /* 0x100fe20000010000 */
[--C-:B------:R-:W-:Y:S01]  /*12400*/  FADD.FTZ R51, R51, -R221.reuse ;  /* 0x800000dd33337221 */ /* 0x100fe20000010000 */
[----:B------:R-:W4:Y:S01]  /*12410*/  @!P0 LDC.64 R240, c[0x0][0x258] ;  /* 0x00009600fff08b82 */ /* 0x000f220000000a00 */
        /* <DEDUP_REMOVED lines=22> */
[--C-:B------:R-:W-:Y:S01]  /*12580*/  FADD.FTZ R37, R37, -R221.reuse ;  /* 0x800000dd25257221 */ /* 0x100fe20000010000 */
[----:B------:R-:W-:Y:S01]  /*12590*/  FMUL.FTZ R40, R220, R41 ;  /* 0x00000029dc287220 */ /* 0x000fe20000410000 */
[--C-:B------:R-:W-:Y:S01]  /*125a0*/  FADD.FTZ R38, R38, -R221.reuse ;  /* 0x800000dd26267221 */ /* 0x100fe20000010000 */
[C---:B------:R-:W-:Y:S01]  /*125b0*/  FMUL.FTZ R41, R220.reuse, R42 ;  /* 0x0000002adc297220 */ /* 0x040fe20000410000 */
[--C-:B------:R-:W-:Y:S01]  /*125c0*/  FADD.FTZ R53, R53, -R221.reuse ;  /* 0x800000dd35357221 */ /* 0x100fe20000010000 */
[--C-:B------:R-:W-:Y:S01]  /*125d0*/  FADD.FTZ R39, R39, -R221.reuse ;  /* 0x800000dd27277221 */ /* 0x100fe20000010000 */
[----:B------:R-:W-:Y:S01]  /*125e0*/  FMUL.FTZ R42, R220, R43 ;  /* 0x0000002bdc2a7220 */ /* 0x000fe20000410000 */
[--C-:B------:R-:W-:Y:S01]  /*125f0*/  FADD.FTZ R32, R32, -R221.reuse ;  /* 0x800000dd20207221 */ /* 0x100fe20000010000 */
[C---:B------:R-:W-:Y:S01]  /*12600*/  FMUL.FTZ R43, R220.reuse, R36 ;  /* 0x00000024dc2b7220 */ /* 0x040fe20000410000 */
[--C-:B------:R-:W-:Y:S01]  /*12610*/  FADD.FTZ R33, R33, -R221.reuse ;  /* 0x800000dd21217221 */ /* 0x100fe20000010000 */
[C---:B------:R-:W-:Y:S01]  /*12620*/  FMUL.FTZ R233, R220.reuse, R58 ;  /* 0x0000003adce97220 */ /* 0x040fe20000410000 */
[----:B------:R-:W-:Y:S01]  /*12630*/  FMUL.FTZ R36, R220, R37 ;  /* 0x00000025dc247220 */ /* 0x000fe20000410000 */
[--C-:B------:R-:W-:Y:S01]  /*12640*/  FADD.FTZ R59, R59, -R221.reuse ;  /* 0x800000dd3b3b7221 */ /* 0x100fe20000010000 */
[--C-:B------:R-:W-:Y:S01]  /*12650*/  FADD.FTZ R34, R34, -R221.reuse ;  /* 0x800000dd22227221 */ /* 0x100fe20000010000 */
[--C-:B------:R-:W-:Y:S01]  /*12660*/  FADD.FTZ R223, R22, -R221.reuse ;  /* 0x800000dd16df7221 */ /* 0x100fe20000010000 */
[----:B------:R-:W-:Y:S01]  /*12670*/  FMUL.FTZ R37, R220, R38 ;  /* 0x00000026dc257220 */ /* 0x000fe20000410000 */
[--C-:B------:R-:W-:Y:S01]  /*12680*/  FADD.FTZ R56, R56, -R221.reuse ;  /* 0x800000dd38387221 */ /* 0x100fe20000010000 */
[--C-:B------:R-:W-:Y:S01]  /*12690*/  FADD.FTZ R35, R35, -R221.reuse ;  /* 0x800000dd23237221 */ /* 0x100fe20000010000 */
[----:B------:R-:W-:Y:S01]  /*126a0*/  FADD.FTZ R21, R21, -R221 ;  /* 0x800000dd15157221 */ /* 0x000fe20000010000 */
[----:B-1----:R-:W-:-:S04]  /*126b0*/  @!P0 IMAD.WIDE R234, R9, 0x4, R228 ;  /* 0x0000000409ea8825 */ /* 0x002fc800078e02e4 */
[C---:B------:R-:W-:Y:S01]  /*126c0*/  FMUL.FTZ R22, R220.reuse, R53 ;  /* 0x00000035dc167220 */ /* 0x040fe20000410000 */
[----:B------:R-:W-:Y:S01]  /*126d0*/  FMUL.FTZ R38, R220, R39 ;  /* 0x00000027dc267220 */ /* 0x000fe20000410000 */
[--C-:B------:R-:W-:Y:S01]  /*126e0*/  FADD.FTZ R28, R28, -R221.reuse ;  /* 0x800000dd1c1c7221 */ /* 0x100fe20000010000 */
[--C-:B------:R-:W-:Y:S01]  /*126f0*/  FADD.FTZ R227, R18, -R221.reuse ;  /* 0x800000dd12e37221 */ /* 0x100fe20000010000 */
[----:B------:R-:W-:Y:S01]  /*12700*/  FMUL.FTZ R39, R220, R32 ;  /* 0x00000020dc277220 */ /* 0x000fe20000410000 */
[--C-:B------:R-:W-:Y:S01]  /*12710*/  FADD.FTZ R54, R54, -R221.reuse ;  /* 0x800000dd36367221 */ /* 0x100fe20000010000 */
[--C-:B------:R-:W-:Y:S01]  /*12720*/  FADD.FTZ R29, R29, -R221.reuse ;  /* 0x800000dd1d1d7221 */ /* 0x100fe20000010000 */
[--C-:B------:R-:W-:Y:S01]  /*12730*/  FADD.FTZ R225, R16, -R221.reuse ;  /* 0x800000dd10e17221 */ /* 0x100fe20000010000 */
[--C-:B------:R-:W-:Y:S01]  /*12740*/  FADD.FTZ R19, R19, -R221.reuse ;  /* 0x800000dd13137221 */ /* 0x100fe20000010000 */
[--C-:B------:R-:W-:Y:S01]  /*12750*/  FADD.FTZ R231, R209, -R221.reuse ;  /* 0x800000ddd1e77221 */ /* 0x100fe20000010000 */
        /* <DEDUP_REMOVED lines=16> */
[----:B--2---:R-:W-:-:S04]  /*12860*/  IMAD.WIDE.U32 R232, R13, 0x10, R238 ;  /* 0x000000100de87825 */ /* 0x004fc800078e00ee */
[C---:B------:R-:W-:Y:S01]  /*12870*/  FMUL.FTZ R221, R220.reuse, R56 ;  /* 0x00000038dcdd7220 */ /* 0x040fe20000410000 */
[C---:B------:R-:W-:Y:S01]  /*12880*/  FMUL.FTZ R34, R220.reuse, R35 ;  /* 0x00000023dc227220 */ /* 0x040fe20000410000 */
[C---:B------:R-:W-:Y:S01]  /*12890*/  FMUL.FTZ R58, R220.reuse, R21 ;  /* 0x00000015dc3a7220 */ /* 0x040fe20000410000 */
[----:B------:R-:W-:Y:S01]  /*128a0*/  FFMA.FTZ R13, R113, R22, R201 ;  /* 0x00000016710d7223 */ /* 0x000fe200000100c9 */
[----:B------:R1:W-:Y:S01]  /*128b0*/  @!P0 STG.E desc[UR4][R234.64], R222 ;  /* 0x000000deea008986 */ /* 0x0003e2000c101904 */
[----:B------:R-:W-:Y:S01]  /*128c0*/  FMUL.FTZ R35, R220, R28 ;  /* 0x0000001cdc237220 */ /* 0x000fe20000410000 */
[----:B------:R-:W-:Y:S01]  /*128d0*/  FFMA.FTZ R22, R106, R45, R194 ;  /* 0x0000002d6a167223 */ /* 0x000fe200000100c2 */
[----:B------:R-:W-:Y:S01]  /*128e0*/  FFMA.FTZ R21, R105, R44, R193 ;  /* 0x0000002c69157223 */ /* 0x000fe200000100c1 */
[C---:B------:R-:W-:Y:S01]  /*128f0*/  FMUL.FTZ R53, R220.reuse, R54 ;  /* 0x00000036dc357220 */ /* 0x040fe20000410000 */
[----:B------:R-:W-:Y:S01]  /*12900*/  FMUL.FTZ R28, R220, R29 ;  /* 0x0000001ddc1c7220 */ /* 0x000fe20000410000 */
[----:B------:R-:W2:Y:S01]  /*12910*/  LDC.64 R44, c[0x0][0x210] ;  /* 0x00008400ff2c7b82 */ /* 0x000ea20000000a00 */
[----:B----4-:R-:W-:-:S04]  /*12920*/  @!P0 IMAD.WIDE R240, R9, 0x4, R240 ;  /* 0x0000000409f08825 */ /* 0x010fc800078e02f0 */
[C---:B------:R-:W-:Y:S01]  /*12930*/  FMUL.FTZ R29, R220.reuse, R30 ;  /* 0x0000001edc1d7220 */ /* 0x040fe20000410000 */
[C---:B------:R-:W-:Y:S01]  /*12940*/  FMUL.FTZ R210, R220.reuse, R17 ;  /* 0x00000011dcd27220 */ /* 0x040fe20000410000 */
[C---:B------:R-:W-:Y:S01]  /*12950*/  FMUL.FTZ R30, R220.reuse, R31 ;  /* 0x0000001fdc1e7220 */ /* 0x040fe20000410000 */
[----:B------:R-:W-:Y:S01]  /*12960*/  FFMA.FTZ R17, R65, R12, R205 ;  /* 0x0000000c41117223 */ /* 0x000fe200000100cd */
[----:B-1----:R-:W-:Y:S01]  /*12970*/  FMUL.FTZ R222, R220, R19 ;  /* 0x00000013dcde7220 */ /* 0x002fe20000410000 */
[----:B------:R-:W-:Y:S01]  /*12980*/  FFMA.FTZ R19, R67, R16, R207 ;  /* 0x0000001043137223 */ /* 0x000fe200000100cf */
[----:B------:R-:W-:Y:S01]  /*12990*/  FFMA.FTZ R16, R64, R221, R204 ;  /* 0x000000dd40107223 */ /* 0x000fe200000100cc */
[----:B------:R-:W-:-:S04]  /*129a0*/  IMAD.WIDE.U32 R242, R213, 0x10, R238 ;  /* 0x00000010d5f27825 */ /* 0x000fc800078e00ee */
[C---:B------:R-:W-:Y:S01]  /*129b0*/  FMUL.FTZ R31, R220.reuse, R24 ;  /* 0x00000018dc1f7220 */ /* 0x040fe20000410000 */
[----:B------:R-:W-:Y:S01]  /*129c0*/  FMUL.FTZ R54, R220, R25 ;  /* 0x00000019dc367220 */ /* 0x000fe20000410000 */
[----:B------:R-:W-:Y:S01]  /*129d0*/  FFMA.FTZ R12, R112, R57, R200 ;  /* 0x00000039700c7223 */ /* 0x000fe200000100c8 */
[--C-:B------:R-:W-:Y:S01]  /*129e0*/  IMAD.WIDE.U32 R244, R212, 0x10, R238.reuse ;  /* 0x00000010d4f47825 */ /* 0x100fe200078e00ee */
[----:B------:R-:W-:Y:S03]  /*129f0*/  @!P0 STG.E desc[UR4][R240.64], R220 ;  /* 0x000000dcf0008986 */ /* 0x000fe6000c101904 */
[C---:B------:R-:W-:Y:S01]  /*12a00*/  FMUL.FTZ R224, R220.reuse, R231 ;  /* 0x000000e7dce07220 */ /* 0x040fe20000410000 */
[----:B------:R-:W-:Y:S01]  /*12a10*/  FMUL.FTZ R235, R220, R20 ;  /* 0x00000014dceb7220 */ /* 0x000fe20000410000 */
[----:B------:R-:W-:-:S04]  /*12a20*/  IMAD.WIDE.U32 R246, R15, 0x10, R238 ;  /* 0x000000100ff67825 */ /* 0x000fc800078e00ee */
[----:B------:R-:W-:Y:S01]  /*12a30*/  FFMA.FTZ R15, R115, R52, R203 ;  /* 0x00000034730f7223 */ /* 0x000fe200000100cb */
[----:B------:R1:W-:Y:S01]  /*12a40*/  STG.E.128 desc[UR4][R236.64], R16 ;  /* 0x00000010ec007986 */ /* 0x0003e2000c101d04 */
[----:B------:R-:W-:Y:S01]  /*12a50*/  FMUL.FTZ R208, R220, R23 ;  /* 0x00000017dcd07220 */ /* 0x000fe20000410000 */
        /* <DEDUP_REMOVED lines=9> */
[----:B------:R3:W-:Y:S03]  /*12af0*/  STG.E.128 desc[UR4][R24.64], R12 ;  /* 0x0000000c18007986 */ /* 0x0007e6000c101d04 */
[----:B------:R-:W-:Y:S01]  /*12b00*/  FFMA.FTZ R26, R102, R41, R190 ;  /* 0x00000029661a7223 */ /* 0x000fe200000100be */
[C---:B------:R-:W-:Y:S01]  /*12b10*/  FMUL.FTZ R223, R220.reuse, R223 ;  /* 0x000000dfdcdf7220 */ /* 0x040fe20000410000 */
[C---:B------:R-:W-:Y:S01]  /*12b20*/  FMUL.FTZ R225, R220.reuse, R225 ;  /* 0x000000e1dce17220 */ /* 0x040fe20000410000 */
[----:B------:R-:W-:Y:S01]  /*12b30*/  FMUL.FTZ R227, R220, R227 ;  /* 0x000000e3dce37220 */ /* 0x000fe20000410000 */
[----:B------:R-:W-:Y:S01]  /*12b40*/  FFMA.FTZ R42, R94, R33, R182 ;  /* 0x000000215e2a7223 */ /* 0x000fe200000100b6 */
[----:B------:R-:W-:Y:S01]  /*12b50*/  FFMA.FTZ R41, R93, R32, R181 ;  /* 0x000000205d297223 */ /* 0x000fe200000100b5 */
[----:B-1----:R-:W-:Y:S01]  /*12b60*/  FFMA.FTZ R19, R111, R50, R199 ;  /* 0x000000326f137223 */ /* 0x002fe200000100c7 */
[----:B------:R-:W-:Y:S01]  /*12b70*/  FFMA.FTZ R18, R110, R49, R198 ;  /* 0x000000316e127223 */ /* 0x000fe200000100c6 */
[----:B------:R-:W-:Y:S01]  /*12b80*/  FFMA.FTZ R17, R109, R48, R197 ;  /* 0x000000306d117223 */ /* 0x000fe200000100c5 */
[----:B------:R-:W-:Y:S01]  /*12b90*/  FFMA.FTZ R16, R108, R55, R196 ;  /* 0x000000376c107223 */ /* 0x000fe200000100c4 */
[C---:B------:R-:W-:Y:S01]  /*12ba0*/  FMUL.FTZ R229, R220.reuse, R229 ;  /* 0x000000e5dce57220 */ /* 0x040fe20000410000 */
[C---:B------:R-:W-:Y:S01]  /*12bb0*/  FMUL.FTZ R209, R220.reuse, R209 ;  /* 0x000000d1dcd17220 */ /* 0x040fe20000410000 */
[----:B0-----:R-:W-:Y:S01]  /*12bc0*/  FMUL.FTZ R226, R220, R211 ;  /* 0x000000d3dce27220 */ /* 0x001fe20000410000 */
[----:B------:R-:W-:Y:S01]  /*12bd0*/  IMAD.WIDE.U32 R52, R215, 0x10, R238 ;  /* 0x00000010d7347825 */ /* 0x000fe200078e00ee */
[----:B------:R0:W-:Y:S03]  /*12be0*/  STG.E.128 desc[UR4][R230.64], R16 ;  /* 0x00000010e6007986 */ /* 0x0001e6000c101d04 */
[----:B------:R-:W-:Y:S01]  /*12bf0*/  FFMA.FTZ R33, R85, R54, R173 ;  /* 0x0000003655217223 */ /* 0x000fe200000100ad */
[----:B------:R-:W-:Y:S01]  /*12c00*/  FFMA.FTZ R32, R84, R31, R172 ;  /* 0x0000001f54207223 */ /* 0x000fe200000100ac */
[----:B---3--:R-:W-:Y:S01]  /*12c10*/  FFMA.FTZ R25, R101, R40, R189 ;  /* 0x0000002865197223 */ /* 0x008fe200000100bd */
        /* <DEDUP_REMOVED lines=14> */
[----:B------:R-:W-:Y:S01]  /*12d00*/  FFMA.FTZ R34, R86, R59, R174 ;  /* 0x0000003b56227223 */ /* 0x000fe200000100ae */
[----:B------:R3:W-:Y:S01]  /*12d10*/  STG.E.128 desc[UR4][R244.64], R12 ;  /* 0x0000000cf4007986 */ /* 0x0007e2000c101d04 */
[----:B------:R-:W-:-:S04]  /*12d20*/  IMAD.WIDE.U32 R214, R216, 0x10, R238 ;  /* 0x00000010d8d67825 */ /* 0x000fc800078e00ee */
[----:B0-----:R-:W-:Y:S01]  /*12d30*/  FFMA.FTZ R19, R79, R222, R167 ;  /* 0x000000de4f137223 */ /* 0x001fe200000100a7 */
[----:B------:R-:W-:Y:S01]  /*12d40*/  FFMA.FTZ R18, R78, R227, R166 ;  /* 0x000000e34e127223 */ /* 0x000fe200000100a6 */
[----:B------:R-:W-:Y:S01]  /*12d50*/  FFMA.FTZ R17, R77, R210, R165 ;  /* 0x000000d24d117223 */ /* 0x000fe200000100a5 */
[----:B------:R-:W-:-:S04]  /*12d60*/  IMAD.WIDE.U32 R216, R217, 0x10, R238 ;  /* 0x00000010d9d87825 */ /* 0x000fc800078e00ee */
[----:B------:R-:W-:Y:S01]  /*12d70*/  FFMA.FTZ R16, R76, R225, R164 ;  /* 0x000000e14c107223 */ /* 0x000fe200000100a4 */
[----:B------:R0:W-:Y:S01]  /*12d80*/  STG.E.128 desc[UR4][R246.64], R40 ;  /* 0x00000028f6007986 */ /* 0x0001e2000c101d04 */
[----:B------:R-:W-:-:S04]  /*12d90*/  IMAD.WIDE.U32 R238, R218, 0x10, R238 ;  /* 0x00000010daee7825 */ /* 0x000fc800078e00ee */
[----:B-1----:R-:W-:Y:S01]  /*12da0*/  FFMA.FTZ R23, R75, R226, R163 ;  /* 0x000000e24b177223 */ /* 0x002fe200000100a3 */
[----:B------:R-:W-:Y:S01]  /*12db0*/  FFMA.FTZ R22, R74, R209, R162 ;  /* 0x000000d14a167223 */ /* 0x000fe200000100a2 */
[----:B------:R-:W-:Y:S01]  /*12dc0*/  FFMA.FTZ R21, R73, R224, R161 ;  /* 0x000000e049157223 */ /* 0x000fe200000100a1 */
[----:B------:R-:W-:Y:S01]  /*12dd0*/  FFMA.FTZ R20, R72, R229, R160 ;  /* 0x000000e548147223 */ /* 0x000fe200000100a0 */
[----:B------:R0:W-:Y:S01]  /*12de0*/  STG.E.128 desc[UR4][R212.64], R36 ;  /* 0x00000024d4007986 */ /* 0x0001e2000c101d04 */
[----:B--2---:R-:W-:Y:S02]  /*12df0*/  IMAD R9, R44, 0x4, R9 ;  /* 0x000000042c097824 */ /* 0x004fe400078e0209 */
[----:B---3--:R-:W-:Y:S01]  /*12e00*/  FFMA.FTZ R15, R83, R208, R171 ;  /* 0x000000d0530f7223 */ /* 0x008fe200000100ab */
[----:B------:R-:W-:Y:S01]  /*12e10*/  FFMA.FTZ R14, R82, R223, R170 ;  /* 0x000000df520e7223 */ /* 0x000fe200000100aa */
[----:B------:R-:W-:Y:S01]  /*12e20*/  FFMA.FTZ R13, R81, R58, R169 ;  /* 0x0000003a510d7223 */ /* 0x000fe200000100a9 */
[----:B------:R-:W-:Y:S01]  /*12e30*/  FFMA.FTZ R12, R80, R235, R168 ;  /* 0x000000eb500c7223 */ /* 0x000fe200000100a8 */
[----:B------:R0:W-:Y:S01]  /*12e40*/  STG.E.128 desc[UR4][R52.64], R32 ;  /* 0x0000002034007986 */ /* 0x0001e2000c101d04 */
[----:B------:R-:W-:-:S03]  /*12e50*/  ISETP.GE.AND P0, PT, R9, R45, PT ;  /* 0x0000002d0900720c */ /* 0x000fc60003f06270 */
[----:B------:R0:W-:Y:S04]  /*12e60*/  STG.E.128 desc[UR4][R214.64], R12 ;  /* 0x0000000cd6007986 */ /* 0x0001e8000c101d04 */
[----:B------:R0:W-:Y:S04]  /*12e70*/  STG.E.128 desc[UR4][R216.64], R16 ;  /* 0x00000010d8007986 */ /* 0x0001e8000c101d04 */
[----:B------:R0:W-:Y:S02]  /*12e80*/  STG.E.128 desc[UR4][R238.64], R20 ;  /* 0x00000014ee007986 */ /* 0x0001e4000c101d04 */
[----:B------:R-:W-:Y:S05]  /*12e90*/  @!P0 BRA `(.L_x_43305) ;  /* 0xfffffee0001c8947 */ /* 0x000fea000383ffff */
[----:B------:R-:W-:Y:S05]  /*12ea0*/  BSYNC B0 ;  /* 0x0000000000007941 */ /* 0x000fea0003800000 */
.L_x_42967:
[----:B------:R-:W-:Y:S05]  /*12eb0*/  EXIT ;  /* 0x000000000000794d */ /* 0x000fea0003800000 */
.L_x_43304:
        /* <DEDUP_REMOVED lines=8> */
.L_x_43307:
[----:B------:R-:W-:Y:S05]  /*12f40*/  BSYNC B1 ;  /* 0x0000000000017941 */ /* 0x000fea0003800000 */
.L_x_43306:
[----:B------:R-:W-:Y:S01]  /*12f50*/  MOV R221, R227 ;  /* 0x000000e300dd7202 */ /* 0x000fe20000000f00 */
[----:B------:R-:W-:Y:S01]  /*12f60*/  HFMA2.MMA R230, -RZ, RZ, 0, 1.1920928955078125e-07 ;  /* 0x00000002ffe67435 */ /* 0x000fe200000001ff */
[----:B------:R-:W-:Y:S01]  /*12f70*/  MOV R231, 0x1f ;  /* 0x0000001f00e77802 */ /* 0x000fe20000000f00 */
[----:B------:R-:W-:Y:S02]  /*12f80*/  IMAD.MOV.U32 R228, RZ, RZ, -0x1 ;  /* 0xffffffffffe47424 */ /* 0x000fe400078e00ff */
[----:B------:R-:W-:-:S04]  /*12f90*/  FADD.FTZ R223, R220, R221 ;  /* 0x000000dddcdf7221 */ /* 0x000fc80000010000 */
[----:B------:R-:W-:-:S07]  /*12fa0*/  IMAD.MOV.U32 R229, RZ, RZ, R223 ;  /* 0x000000ffffe57224 */ /* 0x000fce00078e00df */
[----:B------:R-:W-:Y:S05]  /*12fb0*/  WARPSYNC.COLLECTIVE R228, `(.L_x_43308) ;  /* 0x00000000e4087348 */ /* 0x000fea0003c00000 */
[----:B------:R0:W1:Y:S02]  /*12fc0*/  SHFL.BFLY P1, R227, R229, R230, R231 ;  /* 0x0c0000e6e5e37389 */ /* 0x00006400000200e7 */
[----:B01----:R-:W-:Y:S01]  /*12fd0*/  ENDCOLLECTIVE ;  /* 0x000000000000791b */ /* 0x003fe20003800000 */
.L_x_43308:
[----:B------:R-:W-:Y:S01]  /*12fe0*/  IMAD.MOV.U32 R230, RZ, RZ, 0x4 ;  /* 0x00000004ffe67424 */ /* 0x000fe200078e00ff */
[----:B------:R-:W-:-:S05]  /*12ff0*/  MOV R222, R227 ;  /* 0x000000e300de7202 */ /* 0x000fca0000000f00 */
[----:B------:R-:W-:-:S05]  /*13000*/  FADD.FTZ R224, R223, R222 ;  /* 0x000000dedfe07221 */ /* 0x000fca0000010000 */
[----:B------:R-:W-:-:S07]  /*13010*/  MOV R229, R224 ;  /* 0x000000e000e57202 */ /* 0x000fce0000000f00 */
[----:B------:R-:W-:Y:S05]  /*13020*/  WARPSYNC.COLLECTIVE R228, `(.L_x_43309) ;  /* 0x00000000e4087348 */ /* 0x000fea0003c00000 */
[----:B------:R0:W1:Y:S02]  /*13030*/  SHFL.BFLY P1, R227, R229, R230, R231 ;  /* 0x0c0000e6e5e37389 */ /* 0x00006400000200e7 */
[----:B01----:R-:W-:Y:S01]  /*13040*/  ENDCOLLECTIVE ;  /* 0x000000000000791b */ /* 0x003fe20003800000 */
.L_x_43309:
        /* <DEDUP_REMOVED lines=8> */
.L_x_43310:
[----:B------:R-:W-:Y:S01]  /*130d0*/  IMAD.MOV.U32 R230, RZ, RZ, 0x10 ;  /* 0x00000010ffe67424 */ /* 0x000fe200078e00ff */
[----:B------:R-:W-:-:S05]  /*130e0*/  MOV R222, R227 ;  /* 0x000000e300de7202 */ /* 0x000fca0000000f00 */
[----:B------:R-:W-:-:S05]  /*130f0*/  FADD.FTZ R226, R225, R222 ;  /* 0x000000dee1e27221 */ /* 0x000fca0000010000 */
[----:B------:R-:W-:-:S07]  /*13100*/  MOV R229, R226 ;  /* 0x000000e200e57202 */ /* 0x000fce0000000f00 */
[----:B------:R-:W-:Y:S05]  /*13110*/  WARPSYNC.COLLECTIVE R228, `(.L_x_43311) ;  /* 0x00000000e4087348 */ /* 0x000fea0003c00000 */
[----:B------:R0:W1:Y:S02]  /*13120*/  SHFL.BFLY P1, R227, R229, R230, R231 ;  /* 0x0c0000e6e5e37389 */ /* 0x00006400000200e7 */
[----:B01----:R-:W-:Y:S01]  /*13130*/  ENDCOLLECTIVE ;  /* 0x000000000000791b */ /* 0x003fe20003800000 */
.L_x_43311:
[----:B------:R-:W-:Y:S01]  /*13140*/  HFMA2.MMA R230, -RZ, RZ, 0, 5.9604644775390625e-08 ;  /* 0x00000001ffe67435 */ /* 0x000fe200000001ff */
        /* <DEDUP_REMOVED lines=102> */
.L_x_43312:
[----:B------:R-:W-:Y:S01]  /*137b0*/  HFMA2.MMA R230, -RZ, RZ, 0, 1.1920928955078125e-07 ;  /* 0x00000002ffe67435 */ /* 0x000fe200000001ff */
[----:B------:R-:W-:-:S04]  /*137c0*/  IMAD.MOV.U32 R223, RZ, RZ, R227 ;  /* 0x000000ffffdf7224 */ /* 0x000fc800078e00e3 */
[----:B------:R-:W-:-:S05]  /*137d0*/  FADD.FTZ R223, R220, R223 ;  /* 0x000000dfdcdf7221 */ /* 0x000fca0000010000 */
[----:B------:R-:W-:-:S07]  /*137e0*/  MOV R229, R223 ;  /* 0x000000df00e57202 */ /* 0x000fce0000000f00 */
[----:B------:R-:W-:Y:S05]  /*137f0*/  WARPSYNC.COLLECTIVE R228, `(.L_x_43313) ;  /* 0x00000000e4087348 */ /* 0x000fea0003c00000 */
[----:B------:R0:W1:Y:S02]  /*13800*/  SHFL.BFLY P1, R227, R229, R230, R231 ;  /* 0x0c0000e6e5e37389 */ /* 0x00006400000200e7 */
[----:B01----:R-:W-:Y:S01]  /*13810*/  ENDCOLLECTIVE ;  /* 0x000000000000791b */ /* 0x003fe20003800000 */
.L_x_43313:
[----:B------:R-:W-:Y:S01]  /*13820*/  HFMA2.MMA R230, -RZ, RZ, 0, 2.384185791015625e-07 ;  /* 0x00000004ffe67435 */ /* 0x000fe200000001ff */
[----:B------:R-:W-:-:S04]  /*13830*/  IMAD.MOV.U32 R224, RZ, RZ, R227 ;  /* 0x000000ffffe07224 */ /* 0x000fc800078e00e3 */
[----:B------:R-:W-:-:S05]  /*13840*/  FADD.FTZ R224, R223, R224 ;  /* 0x000000e0dfe07221 */ /* 0x000fca0000010000 */
[----:B------:R-:W-:-:S07]  /*13850*/  MOV R229, R224 ;  /* 0x000000e000e57202 */ /* 0x000fce0000000f00 */
[----:B------:R-:W-:Y:S05]  /*13860*/  WARPSYNC.COLLECTIVE R228, `(.L_x_43314) ;  /* 0x00000000e4087348 */ /* 0x000fea0003c00000 */
[----:B------:R0:W1:Y:S02]  /*13870*/  SHFL.BFLY P1, R227, R229, R230, R231 ;  /* 0x0c0000e6e5e37389 */ /* 0x00006400000200e7 */
[----:B01----:R-:W-:Y:S01]  /*13880*/  ENDCOLLECTIVE ;  /* 0x000000000000791b */ /* 0x003fe20003800000 */
.L_x_43314:
[----:B------:R-:W-:Y:S01]  /*13890*/  HFMA2.MMA R230, -RZ, RZ, 0, 4.76837158203125e-07 ;  /* 0x00000008ffe67435 */ /* 0x000fe200000001ff */
[----:B------:R-:W-:-:S04]  /*138a0*/  IMAD.MOV.U32 R225, RZ, RZ, R227 ;  /* 0x000000ffffe17224 */ /* 0x000fc800078e00e3 */
[----:B------:R-:W-:-:S05]  /*138b0*/  FADD.FTZ R225, R224, R225 ;  /* 0x000000e1e0e17221 */ /* 0x000fca0000010000 */
[----:B------:R-:W-:-:S07]  /*138c0*/  MOV R229, R225 ;  /* 0x000000e100e57202 */ /* 0x000fce0000000f00 */
[----:B------:R-:W-:Y:S05]  /*138d0*/  WARPSYNC.COLLECTIVE R228, `(.L_x_43315) ;  /* 0x00000000e4087348 */ /* 0x000fea0003c00000 */
[----:B------:R0:W1:Y:S02]  /*138e0*/  SHFL.BFLY P1, R227, R229, R230, R231 ;  /* 0x0c0000e6e5e37389 */ /* 0x00006400000200e7 */
[----:B01----:R-:W-:Y:S01]  /*138f0*/  ENDCOLLECTIVE ;  /* 0x000000000000791b */ /* 0x003fe20003800000 */
.L_x_43315:
[----:B------:R-:W-:Y:S01]  /*13900*/  HFMA2.MMA R230, -RZ, RZ, 0, 9.5367431640625e-07 ;  /* 0x00000010ffe67435 */ /* 0x000fe200000001ff */
[----:B------:R-:W-:-:S04]  /*13910*/  IMAD.MOV.U32 R226, RZ, RZ, R227 ;  /* 0x000000ffffe27224 */ /* 0x000fc800078e00e3 */
[----:B------:R-:W-:-:S05]  /*13920*/  FADD.FTZ R226, R225, R226 ;  /* 0x000000e2e1e27221 */ /* 0x000fca0000010000 */
[----:B------:R-:W-:-:S07]  /*13930*/  MOV R229, R226 ;  /* 0x000000e200e57202 */ /* 0x000fce0000000f00 */
[----:B------:R-:W-:Y:S05]  /*13940*/  WARPSYNC.COLLECTIVE R228, `(.L_x_43316) ;  /* 0x00000000e4087348 */ /* 0x000fea0003c00000 */
[----:B------:R0:W1:Y:S02]  /*13950*/  SHFL.BFLY P1, R227, R229, R230, R231 ;  /* 0x0c0000e6e5e37389 */ /* 0x00006400000200e7 */
[----:B01----:R-:W-:Y:S01]  /*13960*/  ENDCOLLECTIVE ;  /* 0x000000000000791b */ /* 0x003fe20003800000 */
.L_x_43316:
[----:B------:R-:W-:Y:S05]  /*13970*/  BRA `(.L_x_43317) ;  /* 0xffffffe800547947 */ /* 0x000fea000383ffff */
.L_x_43318:
        /* <DEDUP_REMOVED lines=16> */
.L_x_44492:


//--------------------- .text._ZN10layer_norm13ln_fwd_kernelINS_13Kernel_traitsIfffffjLj1536ELj1ELj4ELj1ELj16ENS_18Kernel_traits_baseILj1536EfffffjLj128EEEEELb1ELb1ELb1ELb0EEEvNS_9FwdParamsE --------------------------
	.section	.text._ZN10layer_norm13ln_fwd_kernelINS_13Kernel_traitsIfffffjLj1536ELj1ELj4ELj1ELj16ENS_18Kernel_traits_baseILj1536EfffffjLj128EEEEELb1ELb1ELb1ELb0EEEvNS_9FwdParamsE,"ax",@progbits
	.align	128
        .global         _ZN10layer_norm13ln_fwd_kernelINS_13Kernel_traitsIfffffjLj1536ELj1ELj4ELj1ELj16ENS_18Kernel_traits_baseILj1536EfffffjLj128EEEEELb1ELb1ELb1ELb0EEEvNS_9FwdParamsE
        .type           _ZN10layer_norm13ln_fwd_kernelINS_13Kernel_traitsIfffffjLj1536ELj1ELj4ELj1ELj16ENS_18Kernel_traits_baseILj1536EfffffjLj128EEEEELb1ELb1ELb1ELb0EEEvNS_9FwdParamsE,@function
        .size           _ZN10layer_norm13ln_fwd_kernelINS_13Kernel_traitsIfffffjLj1536ELj1ELj4ELj1ELj16ENS_18Kernel_traits_baseILj1536EfffffjLj128EEEEELb1ELb1ELb1ELb0EEEvNS_9FwdParamsE,(.L_x_44493 - _ZN10layer_norm13ln_fwd_kernelINS_13Kernel_traitsIfffffjLj1536ELj1ELj4ELj1ELj16ENS_18Kernel_traits_baseILj1536EfffffjLj128EEEEELb1ELb1ELb1ELb0EEEvNS_9FwdParamsE)
        .other          _ZN10layer_norm13ln_fwd_kernelINS_13Kernel_traitsIfffffjLj1536ELj1ELj4ELj1ELj16ENS_18Kernel_traits_baseILj1536EfffffjLj128EEEEELb1ELb1ELb1ELb0EEEvNS_9FwdParamsE,@"STO_CUDA_ENTRY STV_DEFAULT"
_ZN10layer_norm13ln_fwd_kernelINS_13Kernel_traitsIfffffjLj1536ELj1ELj4ELj1ELj16ENS_18Kernel_traits_baseILj1536EfffffjLj128EEEEELb1ELb1ELb1ELb0EEEvNS_9FwdParamsE:
.text._ZN10layer_norm13ln_fwd_kernelINS_13Kernel_traitsIfffffjLj1536ELj1ELj4ELj1ELj16ENS_18Kernel_traits_baseILj1536EfffffjLj128EEEEELb1ELb1ELb1ELb0EEEvNS_9FwdParamsE:
[----:B------:R-:W-:Y:S08]  /*0000*/  LDC R1, c[0x0][0x28] ;  /* 0x00000a00ff017b82 */ /* 0x000ff00000000800 */
[----:B------:R-:W0:Y:S01]  /*0010*/  LDC R6, c[0x0][0x2e8] ;  /* 0x0000ba00ff067b82 */ /* 0x000e220000000800 */
[----:B------:R-:W-:Y:S01]  /*0020*/  ULDC.U8 UR4, c[0x0][0x2f4] ;  /* 0x0000bd0000047ab9 */ /* 0x000fe20000000000 */
[----:B------:R-:W-:Y:S01]  /*0030*/  ULDC.64 UR6, c[0x0][0x208] ;  /* 0x0000820000067ab9 */ /* 0x000fe20000000a00 */
[----:B------:R-:W-:Y:S01]  /*0040*/  ISETP.NE.AND P0, PT, RZ, UR4, PT ;  /* 0x00000004ff007c0c */ /* 0x000fe2000bf05270 */
[----:B------:R-:W-:-:S02]  /*0050*/  ULDC.64 UR4, c[0x0][0x2e0] ;  /* 0x0000b80000047ab9 */ /* 0x000fc40000000a00 */
[----:B------:R-:W-:Y:S02]  /*0060*/  IMAD.U32 R2, RZ, RZ, UR4 ;  /* 0x00000004ff027e24 */ /* 0x000fe4000f8e00ff */
[----:B------:R-:W0:Y:S01]  /*0070*/  LDC R7, c[0x0][0x2ec] ;  /* 0x0000bb00ff077b82 */ /* 0x000e220000000800 */
[----:B------:R-:W-:-:S07]  /*0080*/  IMAD.U32 R3, RZ, RZ, UR5 ;  /* 0x00000005ff037e24 */ /* 0x000fce000f8e00ff */
[----:B------:R-:W2:Y:S01]  /*0090*/  @P0 LDG.E.64 R2, desc[UR6][R2.64] ;  /* 0x0000000602020981 */ /* 0x000ea2000c1e1b00 */
[----:B------:R-:W1:Y:S03]  /*00a0*/  @P0 LDC R9, c[0x0][0x2f0] ;  /* 0x0000bc00ff090b82 */ /* 0x000e660000000800 */
[----:B0-----:R-:W1:Y:S01]  /*00b0*/  @P0 LDG.E.64 R4, desc[UR6][R6.64] ;  /* 0x0000000606040981 */ /* 0x001e62000c1e1b00 */
[----:B------:R-:W-:Y:S01]  /*00c0*/  ULDC UR8, c[0x0][0x0] ;  /* 0x0000000000087ab9 */ /* 0x000fe20000000800 */
[----:B------:R-:W-:Y:S01]  /*00d0*/  LOP3.LUT R222, R222, 0xfffdffff, RZ, 0xc0, !PT ;  /* 0xfffdffffdede7812 */ /* 0x000fe200078ec0ff */
[----:B------:R-:W-:Y:S01]  /*00e0*/  BSSY B0, `(.L_x_43319) ;  /* 0x0000059000007945 */ /* 0x000fe20003800000 */
[----:B------:R-:W0:Y:S01]  /*00f0*/  S2R R0, SR_TID.X ;  /* 0x0000000000007919 */ /* 0x000e220000002100 */
[----:B------:R-:W3:Y:S01]  /*0100*/  S2R R85, SR_CTAID.X ;  /* 0x0000000000557919 */ /* 0x000ee20000002500 */
[----:B0-----:R-:W-:Y:S01]  /*0110*/  LOP3.LUT R221, R0, 0x1f, RZ, 0xc0, !PT ;  /* 0x0000001f00dd7812 */ /* 0x001fe200078ec0ff */
[----:B---3--:R-:W-:Y:S01]  /*0120*/  IMAD R219, R85, UR8, R0 ;  /* 0x0000000855db7c24 */ /* 0x008fe2000f8e0200 */
[----:B--2---:R-:W-:-:S02]  /*0130*/  @P0 R2UR UR4, R2 ;  /* 0x00000000020402ca */ /* 0x004fc400000e0000 */
[----:B------:R-:W-:-:S11]  /*0140*/  @P0 R2UR UR5, R3 ;  /* 0x00000000030502ca */ /* 0x000fd600000e0000 */
[----:B------:R-:W-:Y:S02]  /*0150*/  UIADD3 UR9, UR4, -0x61c88647, URZ ;  /* 0x9e3779b904097890 */ /* 0x000fe4000fffe03f */
[----:B------:R-:W-:Y:S01]  /*0160*/  UIADD3 UR8, UR5, -0x4498517b, URZ ;  /* 0xbb67ae8505087890 */ /* 0x000fe2000fffe03f */
[----:B-1----:R-:W-:Y:S01]  /*0170*/  @P0 IADD3 R6, P1, R4, R9, RZ ;  /* 0x0000000904060210 */ /* 0x002fe20007f3e0ff */
[----:B------:R-:W-:Y:S02]  /*0180*/  UIADD3 UR10, UR4, 0x3c6ef372, URZ ;  /* 0x3c6ef372040a7890 */ /* 0x000fe4000fffe03f */
[----:B------:R-:W-:Y:S01]  /*0190*/  UIADD3 UR11, UR5, 0x76cf5d0a, URZ ;  /* 0x76cf5d0a050b7890 */ /* 0x000fe2000fffe03f */
[----:B------:R-:W-:Y:S01]  /*01a0*/  @P0 IADD3.X R7, RZ, R5, RZ, P1, !PT ;  /* 0x00000005ff070210 */ /* 0x000fe20000ffe4ff */
[----:B------:R-:W-:Y:S01]  /*01b0*/  IMAD.WIDE.U32 R4, R219, -0x326172a9, RZ ;  /* 0xcd9e8d57db047825 */ /* 0x000fe200078e00ff */
[----:B------:R-:W-:Y:S02]  /*01c0*/  UIADD3 UR12, UR5, 0x32370b8f, URZ ;  /* 0x32370b8f050c7890 */ /* 0x000fe4000fffe03f */
[--C-:B------:R-:W-:Y:S01]  /*01d0*/  SHF.R.U32.HI R217, RZ, 0x2, R7.reuse ;  /* 0x00000002ffd97819 */ /* 0x100fe20000011607 */
[----:B------:R-:W-:Y:S01]  /*01e0*/  UIADD3 UR13, UR4, -0x255992d5, URZ ;  /* 0xdaa66d2b040d7890 */ /* 0x000fe2000fffe03f */
[----:B------:R-:W-:Y:S01]  /*01f0*/  SHF.R.U64 R218, R6, 0x2, R7 ;  /* 0x0000000206da7819 */ /* 0x000fe20000001207 */
[----:B------:R-:W-:-:S02]  /*0200*/  UIADD3 UR14, UR4, 0x78dde6e4, URZ ;  /* 0x78dde6e4040e7890 */ /* 0x000fc4000fffe03f */
[----:B------:R-:W-:Y:S01]  /*0210*/  LOP3.LUT R8, R5, UR4, R217, 0x96, !PT ;  /* 0x0000000405087c12 */ /* 0x000fe2000f8e96d9 */
[----:B------:R-:W0:Y:S01]  /*0220*/  LDC R7, c[0x0][0x218] ;  /* 0x00008600ff077b82 */ /* 0x000e220000000800 */
[----:B------:R-:W-:Y:S01]  /*0230*/  UIADD3 UR15, UR5, -0x126145ec, URZ ;  /* 0xed9eba14050f7890 */ /* 0x000fe2000fffe03f */
[----:B------:R-:W-:Y:S01]  /*0240*/  IMAD.WIDE.U32 R2, R218, -0x2daee0ad, RZ ;  /* 0xd2511f53da027825 */ /* 0x000fe200078e00ff */
[----:B------:R-:W-:Y:S02]  /*0250*/  UIADD3 UR17, UR5, -0x56f99767, URZ ;  /* 0xa906689905117890 */ /* 0x000fe4000fffe03f */
[----:B------:R-:W-:Y:S01]  /*0260*/  UIADD3 UR16, UR4, 0x1715609d, URZ ;  /* 0x1715609d04107890 */ /* 0x000fe2000fffe03f */
[----:B------:R-:W-:Y:S01]  /*0270*/  IMAD.WIDE.U32 R8, R8, -0x2daee0ad, RZ ;  /* 0xd2511f5308087825 */ /* 0x000fe200078e00ff */
[----:B------:R-:W-:Y:S01]  /*0280*/  LOP3.LUT R3, R3, UR5, RZ, 0x3c, !PT ;  /* 0x0000000503037c12 */ /* 0x000fe2000f8e3cff */
[----:B------:R-:W-:Y:S02]  /*0290*/  UIADD3 UR18, UR4, -0x4ab325aa, URZ ;  /* 0xb54cda5604127890 */ /* 0x000fe4000fffe03f */
[----:B------:R-:W-:Y:S01]  /*02a0*/  UIADD3 UR19, UR5, 0x646e171e, URZ ;  /* 0x646e171e05137890 */ /* 0x000fe2000fffe03f */
[----:B------:R-:W-:Y:S01]  /*02b0*/  LOP3.LUT R10, R9, UR8, R2, 0x96, !PT ;  /* 0x00000008090a7c12 */ /* 0x000fe2000f8e9602 */
[----:B------:R-:W-:Y:S01]  /*02c0*/  IMAD.WIDE.U32 R2, R3, -0x326172a9, RZ ;  /* 0xcd9e8d5703027825 */ /* 0x000fe200078e00ff */
[----:B------:R-:W-:-:S02]  /*02d0*/  UIADD3 UR20, UR4, 0x5384540f, URZ ;  /* 0x5384540f04147890 */ /* 0x000fc4000fffe03f */
[----:B------:R-:W-:Y:S01]  /*02e0*/  UIADD3 UR21, UR5, 0x1fd5c5a3, URZ ;  /* 0x1fd5c5a305157890 */ /* 0x000fe2000fffe03f */
[----:B------:R-:W-:Y:S01]  /*02f0*/  IMAD.WIDE.U32 R10, R10, -0x326172a9, RZ ;  /* 0xcd9e8d570a0a7825 */ /* 0x000fe200078e00ff */
[----:B------:R-:W-:Y:S01]  /*0300*/  LOP3.LUT R3, R3, UR9, R4, 0x96, !PT ;  /* 0x0000000903037c12 */ /* 0x000fe2000f8e9604 */
        /* <DEDUP_REMOVED lines=13> */
[----:B------:R-:W-:Y:S01]  /*03e0*/  IMAD.WIDE.U32 R8, R8, -0x2daee0ad, RZ ;  /* 0xd2511f5308087825 */ /* 0x000fe200078e00ff */
[----:B0-----:R-:W-:Y:S02]  /*03f0*/  SHF.R.S32.HI R2, RZ, 0x1f, R7 ;  /* 0x0000001fff027819 */ /* 0x001fe40000011407 */
[----:B------:R-:W-:Y:S01]  /*0400*/  LOP3.LUT R5, R3, 0x1f, RZ, 0x3c, !PT ;  /* 0x0000001f03057812 */ /* 0x000fe200078e3cff */
[----:B------:R-:W-:Y:S01]  /*0410*/  IMAD.WIDE.U32 R10, R10, -0x2daee0ad, RZ ;  /* 0xd2511f530a0a7825 */ /* 0x000fe200078e00ff */
[----:B------:R-:W-:Y:S02]  /*0420*/  LEA.HI R2, R2, R7, RZ, 0x2 ;  /* 0x0000000702027211 */ /* 0x000fe400078f10ff */
[----:B------:R-:W-:Y:S02]  /*0430*/  LOP3.LUT R4, R9, UR15, R4, 0x96, !PT ;  /* 0x0000000f09047c12 */ /* 0x000fe4000f8e9604 */
[----:B------:R-:W-:-:S02]  /*0440*/  LEA.HI.SX32 R2, R2, R5, 0x1e ;  /* 0x0000000502027211 */ /* 0x000fc400078ff2ff */
[----:B------:R-:W-:Y:S01]  /*0450*/  LOP3.LUT R8, R11, UR17, R8, 0x96, !PT ;  /* 0x000000110b087c12 */ /* 0x000fe2000f8e9608 */
[----:B------:R-:W-:Y:S01]  /*0460*/  IMAD.WIDE.U32 R4, R4, -0x326172a9, RZ ;  /* 0xcd9e8d5704047825 */ /* 0x000fe200078e00ff */
[C---:B------:R-:W-:Y:S02]  /*0470*/  ISETP.GE.U32.AND P6, PT, R2.reuse, 0x40, PT ;  /* 0x000000400200780c */ /* 0x040fe40003fc6070 */
[----:B------:R-:W-:Y:S01]  /*0480*/  ISETP.GE.U32.AND P5, PT, R2, 0x60, PT ;  /* 0x000000600200780c */ /* 0x000fe20003fa6070 */
[----:B------:R-:W-:Y:S01]  /*0490*/  IMAD.WIDE.U32 R8, R8, -0x326172a9, RZ ;  /* 0xcd9e8d5708087825 */ /* 0x000fe200078e00ff */
[C---:B------:R-:W-:Y:S02]  /*04a0*/  ISETP.GE.U32.AND P4, PT, R2.reuse, 0x80, PT ;  /* 0x000000800200780c */ /* 0x040fe40003f86070 */
[C---:B------:R-:W-:Y:S02]  /*04b0*/  LOP3.LUT P0, RZ, R2.reuse, 0xffffffe0, RZ, 0xc0, !PT ;  /* 0xffffffe002ff7812 */ /* 0x040fe4000780c0ff */
[----:B------:R-:W-:-:S02]  /*04c0*/  ISETP.GE.U32.AND P3, PT, R2, 0xa0, PT ;  /* 0x000000a00200780c */ /* 0x000fc40003f66070 */
        /* <DEDUP_REMOVED lines=26> */
.L_x_43320:
[----:B------:R-:W-:Y:S05]  /*0670*/  BSYNC B0 ;  /* 0x0000000000007941 */ /* 0x000fea0003800000 */
.L_x_43319:
        /* <DEDUP_REMOVED lines=18> */
.L_x_43322:
[----:B------:R-:W-:Y:S05]  /*07a0*/  BSYNC B0 ;  /* 0x0000000000007941 */ /* 0x000fea0003800000 */
.L_x_43321:
        /* <DEDUP_REMOVED lines=18> */
.L_x_43324:
[----:B------:R-:W-:Y:S05]  /*08d0*/  BSYNC B0 ;  /* 0x0000000000007941 */ /* 0x000fea0003800000 */
.L_x_43323:
        /* <DEDUP_REMOVED lines=18> */
.L_x_43326:
[----:B------:R-:W-:Y:S05]  /*0a00*/  BSYNC B0 ;  /* 0x0000000000007941 */ /* 0x000fea0003800000 */
.L_x_43325:
        /* <DEDUP_REMOVED lines=18> */
.L_x_43328:
[----:B------:R-:W-:Y:S05]  /*0b30*/  BSYNC B0 ;  /* 0x0000000000007941 */ /* 0x000fea0003800000 */
.L_x_43327:
        /* <DEDUP_REMOVED lines=27> */
.L_x_43330:
[----:B------:R-:W-:Y:S05]  /*0cf0*/  BSYNC B0 ;  /* 0x0000000000007941 */ /* 0x000fea0003800000 */
.L_x_43329:
        /* <DEDUP_REMOVED lines=26> */
.L_x_43332:
[----:B------:R-:W-:Y:S05]  /*0ea0*/  BSYNC B0 ;  /* 0x0000000000007941 */ /* 0x000fea0003800000 */
.L_x_43331:
        /* <DEDUP_REMOVED lines=21> */
.L_x_43334:
[----:B------:R-:W-:Y:S05]  /*1000*/  BSYNC B0 ;  /* 0x0000000000007941 */ /* 0x000fea0003800000 */
.L_x_43333:
        /* <DEDUP_REMOVED lines=22> */
.L_x_43336:
[----:B------:R-:W-:Y:S05]  /*1170*/  BSYNC B0 ;  /* 0x0000000000007941 */ /* 0x000fea0003800000 */
.L_x_43335:
        /* <DEDUP_REMOVED lines=21> */
.L_x_43338:
[----:B------:R-:W-:Y:S05]  /*12d0*/  BSYNC B0 ;  /* 0x0000000000007941 */ /* 0x000fea0003800000 */
.L_x_43337:
        /* <DEDUP_REMOVED lines=21> */
.L_x_43340:
[----:B------:R-:W-:Y:S05]  /*1430*/  BSYNC B0 ;  /* 0x0000000000007941 */ /* 0x000fea0003800000 */
.L_x_43339:
        /* <DEDUP_REMOVED lines=20> */
.L_x_43342:
[----:B------:R-:W-:Y:S05]  /*1580*/  BSYNC B0 ;  /* 0x0000000000007941 */ /* 0x000fea0003800000 */
.L_x_43341:
[----:B------:R-:W-:Y:S01]  /*1590*/  ULDC UR25, c[0x0][0x214] ;  /* 0x0000850000197ab9 */ /* 0x000fe20000000800 */
[----:B------:R-:W-:Y:S02]  /*15a0*/  LOP3.LUT R7, R7, UR23, R156, 0x96, !PT ;  /* 0x0000001707077c12 */ /* 0x000fe4000f8e969c */
[----:B------:R-:W-:-:S13]  /*15b0*/  ISETP.GE.AND P1, PT, R220, UR25, PT ;  /* 0x00000019dc007c0c */ /* 0x000fda000bf26270 */
[----:B------:R-:W-:Y:S05]  /*15c0*/  @P1 EXIT ;  /* 0x000000000000194d */ /* 0x000fea0003800000 */
[----:B01234-:R-:W-:Y:S01]  /*15d0*/  IMAD R4, R10, -0x2daee0ad, RZ ;  /* 0xd2511f530a047824 */ /* 0x01ffe200078e02ff */
[----:B------:R-:W-:Y:S01]  /*15e0*/  BSSY B0, `(.L_x_43343) ;  /* 0x000150b000007945 */ /* 0x000fe20003800000 */
[----:B------:R-:W-:Y:S01]  /*15f0*/  IMAD.HI.U32 R5, R11, -0x2daee0ad, RZ ;  /* 0xd2511f530b057827 */ /* 0x000fe200078e00ff */
[----:B------:R-:W-:Y:S01]  /*1600*/  ULDC.U8 UR25, c[0x0][0x2a0] ;  /* 0x0000a80000197ab9 */ /* 0x000fe20000000000 */
[----:B------:R-:W-:Y:S01]  /*1610*/  ULDC UR28, c[0x0][0x2d8] ;  /* 0x0000b600001c7ab9 */ /* 0x000fe20000000800 */
[----:B------:R-:W-:Y:S01]  /*1620*/  UISETP.NE.AND UP0, UPT, UR25, URZ, UPT ;  /* 0x0000003f1900728c */ /* 0x000fe2000bf05270 */
[----:B------:R-:W-:Y:S01]  /*1630*/  IMAD R3, R158, -0x326172a9, RZ ;  /* 0xcd9e8d579e037824 */ /* 0x000fe200078e02ff */
[----:B------:R-:W-:Y:S01]  /*1640*/  LOP3.LUT R4, R5, UR29, R4, 0x96, !PT ;  /* 0x0000001d05047c12 */ /* 0x000fe2000f8e9604 */
[C---:B------:R-:W-:Y:S01]  /*1650*/  IMAD.HI.U32 R8, R7.reuse, -0x326172a9, RZ ;  /* 0xcd9e8d5707087827 */ /* 0x040fe200078e00ff */
[----:B------:R-:W-:Y:S01]  /*1660*/  LOP3.LUT R5, R6, 0x3, RZ, 0xc0, !PT ;  /* 0x0000000306057812 */ /* 0x000fe200078ec0ff */
[----:B------:R-:W-:Y:S01]  /*1670*/  ULDC UR25, c[0x0][0x294] ;  /* 0x0000a50000197ab9 */ /* 0x000fe20000000800 */
[----:B------:R-:W-:Y:S01]  /*1680*/  ULDC.64 UR26, c[0x0][0x298] ;  /* 0x0000a600001a7ab9 */ /* 0x000fe20000000a00 */
[----:B------:R-:W-:Y:S01]  /*1690*/  IMAD R216, R7, -0x326172a9, RZ ;  /* 0xcd9e8d5707d87824 */ /* 0x000fe200078e02ff */
[----:B------:R-:W-:Y:S01]  /*16a0*/  LOP3.LUT R3, R8, UR24, R3, 0x96, !PT ;  /* 0x0000001808037c12 */ /* 0x000fe2000f8e9603 */
[----:B------:R-:W-:-:S02]  /*16b0*/  IMAD R6, R11, -0x2daee0ad, RZ ;  /* 0xd2511f530b067824 */ /* 0x000fc400078e02ff */
[----:B------:R-:W-:-:S07]  /*16c0*/  IMAD.MOV.U32 R7, RZ, RZ, RZ ;  /* 0x000000ffff077224 */ /* 0x000fce00078e00ff */
.L_x_43847:
        /* <DEDUP_REMOVED lines=8> */
[----:B--2---:R-:W-:-:S05]  /*1750*/  IMAD R212, R220, R213, RZ ;  /* 0x000000d5dcd47224 */ /* 0x004fca00078e02ff */
[----:B------:R-:W-:-:S04]  /*1760*/  SHF.R.S32.HI R215, RZ, 0x1f, R212 ;  /* 0x0000001fffd77819 */ /* 0x000fc800000114d4 */
[----:B------:R-:W-:Y:S01]  /*1770*/  LEA.HI R212, R215, R212, RZ, 0x2 ;  /* 0x000000d4d7d47211 */ /* 0x000fe200078f10ff */
[----:B------:R-:W-:-:S03]  /*1780*/  HFMA2.MMA R215, -RZ, RZ, 0, 0 ;  /* 0x00000000ffd77435 */ /* 0x000fc600000001ff */
        /* <DEDUP_REMOVED lines=37> */
.L_x_43349:
[----:B------:R-:W-:-:S07]  /*19e0*/  MOV R8, R216 ;  /* 0x000000d800087202 */ /* 0x000fce0000000f00 */
.L_x_43350:
[----:B------:R-:W-:Y:S05]  /*19f0*/  BSYNC B3 ;  /* 0x0000000000037941 */ /* 0x000fea0003800000 */
.L_x_43348:
        /* <DEDUP_REMOVED lines=16> */
.L_x_43354:
[----:B------:R-:W-:Y:S05]  /*1b00*/  BSYNC B4 ;  /* 0x0000000000047941 */ /* 0x000fea0003800000 */
.L_x_43353:
        /* <DEDUP_REMOVED lines=44> */
.L_x_43352:
[----:B------:R-:W-:Y:S05]  /*1dd0*/  BSYNC B3 ;  /* 0x0000000000037941 */ /* 0x000fea0003800000 */
.L_x_43351:
        /* <DEDUP_REMOVED lines=10> */
.L_x_43347:
[----:B------:R-:W-:Y:S05]  /*1e80*/  BSYNC B2 ;  /* 0x0000000000027941 */ /* 0x000fea0003800000 */
.L_x_43346:
        /* <DEDUP_REMOVED lines=18> */
.L_x_43358:
[----:B------:R-:W-:-:S07]  /*1fb0*/  IMAD.MOV.U32 R5, RZ, RZ, R216 ;  /* 0x000000ffff057224 */ /* 0x000fce00078e00d8 */
.L_x_43359:
[----:B------:R-:W-:Y:S05]  /*1fc0*/  BSYNC B3 ;  /* 0x0000000000037941 */ /* 0x000fea0003800000 */
.L_x_43357:
        /* <DEDUP_REMOVED lines=16> */
.L_x_43363:
[----:B------:R-:W-:Y:S05]  /*20d0*/  BSYNC B4 ;  /* 0x0000000000047941 */ /* 0x000fea0003800000 */
.L_x_43362:
        /* <DEDUP_REMOVED lines=44> */
.L_x_43361:
[----:B------:R-:W-:Y:S05]  /*23a0*/  BSYNC B3 ;  /* 0x0000000000037941 */ /* 0x000fea0003800000 */
.L_x_43360:
        /* <DEDUP_REMOVED lines=10> */
.L_x_43356:
[----:B------:R-:W-:Y:S05]  /*2450*/  BSYNC B2 ;  /* 0x0000000000027941 */ /* 0x000fea0003800000 */
.L_x_43355:
        /* <DEDUP_REMOVED lines=18> */
.L_x_43367:
[----:B------:R-:W-:-:S07]  /*2580*/  IMAD.MOV.U32 R5, RZ, RZ, R216 ;  /* 0x000000ffff057224 */ /* 0x000fce00078e00d8 */
.L_x_43368:
[----:B------:R-:W-:Y:S05]  /*2590*/  BSYNC B3 ;  /* 0x0000000000037941 */ /* 0x000fea0003800000 */
.L_x_43366:
        /* <DEDUP_REMOVED lines=16> */
.L_x_43372:
[----:B------:R-:W-:Y:S05]  /*26a0*/  BSYNC B4 ;  /* 0x0000000000047941 */ /* 0x000fea0003800000 */
.L_x_43371:
        /* <DEDUP_REMOVED lines=44> */
.L_x_43370:
[----:B------:R-:W-:Y:S05]  /*2970*/  BSYNC B3 ;  /* 0x0000000000037941 */ /* 0x000fea0003800000 */
.L_x_43369:
        /* <DEDUP_REMOVED lines=10> */
.L_x_43365:
[----:B------:R-:W-:Y:S05]  /*2a20*/  BSYNC B2 ;  /* 0x0000000000027941 */ /* 0x000fea0003800000 */
.L_x_43364:
        /* <DEDUP_REMOVED lines=18> */
.L_x_43376:
[----:B------:R-:W-:-:S07]  /*2b50*/  MOV R11, R216 ;  /* 0x000000d8000b7202 */ /* 0x000fce0000000f00 */
.L_x_43377:
[----:B------:R-:W-:Y:S05]  /*2b60*/  BSYNC B3 ;  /* 0x0000000000037941 */ /* 0x000fea0003800000 */
.L_x_43375:
        /* <DEDUP_REMOVED lines=16> */
.L_x_43381:
[----:B------:R-:W-:Y:S05]  /*2c70*/  BSYNC B4 ;  /* 0x0000000000047941 */ /* 0x000fea0003800000 */
.L_x_43380:
        /* <DEDUP_REMOVED lines=44> */
.L_x_43379:
[----:B------:R-:W-:Y:S05]  /*2f40*/  BSYNC B3 ;  /* 0x0000000000037941 */ /* 0x000fea0003800000 */
.L_x_43378:
        /* <DEDUP_REMOVED lines=10> */
.L_x_43374:
[----:B------:R-:W-:Y:S05]  /*2ff0*/  BSYNC B2 ;  /* 0x0000000000027941 */ /* 0x000fea0003800000 */
.L_x_43373:
        /* <DEDUP_REMOVED lines=16> */
.L_x_43383:
[----:B------:R-:W-:Y:S05]  /*3100*/  BSYNC B2 ;  /* 0x0000000000027941 */ /* 0x000fea0003800000 */
.L_x_43382:
[----:B------:R-:W-:Y:S02]  /*3110*/  VIADD R212, R212, 0x20 ;  /* 0x00000020d4d47836 */ /* 0x000fe40000000000 */
[----:B------:R-:W-:-:S07]  /*3120*/  VIADD R215, R215, 0x20 ;  /* 0x00000020d7d77836 */ /* 0x000fce0000000000 */
.L_x_43345:
[----:B------:R-:W-:Y:S05]  /*3130*/  BSYNC B1 ;  /* 0x0000000000017941 */ /* 0x000fea0003800000 */
.L_x_43344:
        /* <DEDUP_REMOVED lines=31> */
.L_x_43389:
[----:B------:R-:W-:-:S07]  /*3330*/  IMAD.MOV.U32 R8, RZ, RZ, R216 ;  /* 0x000000ffff087224 */ /* 0x000fce00078e00d8 */
.L_x_43390:
[----:B------:R-:W-:Y:S05]  /*3340*/  BSYNC B3 ;  /* 0x0000000000037941 */ /* 0x000fea0003800000 */
.L_x_43388:
        /* <DEDUP_REMOVED lines=16> */
.L_x_43394:
[----:B------:R-:W-:Y:S05]  /*3450*/  BSYNC B4 ;  /* 0x0000000000047941 */ /* 0x000fea0003800000 */
.L_x_43393:
        /* <DEDUP_REMOVED lines=44> */
.L_x_43392:
[----:B------:R-:W-:Y:S05]  /*3720*/  BSYNC B3 ;  /* 0x0000000000037941 */ /* 0x000fea0003800000 */
.L_x_43391:
        /* <DEDUP_REMOVED lines=10> */
.L_x_43387:
[----:B------:R-:W-:Y:S05]  /*37d0*/  BSYNC B2 ;  /* 0x0000000000027941 */ /* 0x000fea0003800000 */
.L_x_43386:
        /* <DEDUP_REMOVED lines=18> */
.L_x_43398:
[----:B------:R-:W-:-:S07]  /*3900*/  IMAD.MOV.U32 R5, RZ, RZ, R216 ;  /* 0x000000ffff057224 */ /* 0x000fce00078e00d8 */
.L_x_43399:
[----:B------:R-:W-:Y:S05]  /*3910*/  BSYNC B3 ;  /* 0x0000000000037941 */ /* 0x000fea0003800000 */
.L_x_43397:
        /* <DEDUP_REMOVED lines=16> */
.L_x_43403:
[----:B------:R-:W-:Y:S05]  /*3a20*/  BSYNC B4 ;  /* 0x0000000000047941 */ /* 0x000fea0003800000 */
.L_x_43402:
        /* <DEDUP_REMOVED lines=44> */
.L_x_43401:
[----:B------:R-:W-:Y:S05]  /*3cf0*/  BSYNC B3 ;  /* 0x0000000000037941 */ /* 0x000fea0003800000 */
.L_x_43400:
        /* <DEDUP_REMOVED lines=10> */
.L_x_43396:
[----:B------:R-:W-:Y:S05]  /*3da0*/  BSYNC B2 ;  /* 0x0000000000027941 */ /* 0x000fea0003800000 */
.L_x_43395:
        /* <DEDUP_REMOVED lines=18> */
.L_x_43407:
[----:B------:R-:W-:-:S07]  /*3ed0*/  MOV R5, R216 ;  /* 0x000000d800057202 */ /* 0x000fce0000000f00 */
.L_x_43408:
[----:B------:R-:W-:Y:S05]  /*3ee0*/  BSYNC B3 ;  /* 0x0000000000037941 */ /* 0x000fea0003800000 */
.L_x_43406:
        /* <DEDUP_REMOVED lines=16> */
.L_x_43412:
[----:B------:R-:W-:Y:S05]  /*3ff0*/  BSYNC B4 ;  /* 0x0000000000047941 */ /* 0x000fea0003800000 */
.L_x_43411:
        /* <DEDUP_REMOVED lines=44> */
.L_x_43410:
[----:B------:R-:W-:Y:S05]  /*42c0*/  BSYNC B3 ;  /* 0x0000000000037941 */ /* 0x000fea0003800000 */
.L_x_43409:
        /* <DEDUP_REMOVED lines=10> */
.L_x_43405:
[----:B------:R-:W-:Y:S05]  /*4370*/  BSYNC B2 ;  /* 0x0000000000027941 */ /* 0x000fea0003800000 */
.L_x_43404:
        /* <DEDUP_REMOVED lines=18> */
.L_x_43416:
[----:B------:R-:W-:-:S07]  /*44a0*/  IMAD.MOV.U32 R11, RZ, RZ, R216 ;  /* 0x000000ffff0b7224 */ /* 0x000fce00078e00d8 */
.L_x_43417:
[----:B------:R-:W-:Y:S05]  /*44b0*/  BSYNC B3 ;  /* 0x0000000000037941 */ /* 0x000fea0003800000 */
.L_x_43415:
        /* <DEDUP_REMOVED lines=16> */
.L_x_43421:
[----:B------:R-:W-:Y:S05]  /*45c0*/  BSYNC B4 ;  /* 0x0000000000047941 */ /* 0x000fea0003800000 */
.L_x_43420:
        /* <DEDUP_REMOVED lines=44> */
.L_x_43419:
[----:B------:R-:W-:Y:S05]  /*4890*/  BSYNC B3 ;  /* 0x0000000000037941 */ /* 0x000fea0003800000 */
.L_x_43418:
        /* <DEDUP_REMOVED lines=10> */
.L_x_43414:
[----:B------:R-:W-:Y:S05]  /*4940*/  BSYNC B2 ;  /* 0x0000000000027941 */ /* 0x000fea0003800000 */
.L_x_43413:
        /* <DEDUP_REMOVED lines=16> */
.L_x_43423:
[----:B------:R-:W-:Y:S05]  /*4a50*/  BSYNC B2 ;  /* 0x0000000000027941 */ /* 0x000fea0003800000 */
.L_x_43422:
[----:B------:R-:W-:Y:S01]  /*4a60*/  IADD3 R212, R212, 0x20, RZ ;  /* 0x00000020d4d47810 */ /* 0x000fe20007ffe0ff */
[----:B------:R-:W-:-:S07]  /*4a70*/  VIADD R215, R215, 0x20 ;  /* 0x00000020d7d77836 */ /* 0x000fce0000000000 */
.L_x_43385:
[----:B------:R-:W-:Y:S05]  /*4a80*/  BSYNC B1 ;  /* 0x0000000000017941 */ /* 0x000fea0003800000 */
.L_x_43384:
        /* <DEDUP_REMOVED lines=31> */
.L_x_43429:
[----:B------:R-:W-:-:S07]  /*4c80*/  IMAD.MOV.U32 R8, RZ, RZ, R216 ;  /* 0x000000ffff087224 */ /* 0x000fce00078e00d8 */
.L_x_43430:
[----:B------:R-:W-:Y:S05]  /*4c90*/  BSYNC B3 ;  /* 0x0000000000037941 */ /* 0x000fea0003800000 */
.L_x_43428:
        /* <DEDUP_REMOVED lines=16> */
.L_x_43434:
[----:B------:R-:W-:Y:S05]  /*4da0*/  BSYNC B4 ;  /* 0x0000000000047941 */ /* 0x000fea0003800000 */
.L_x_43433:
        /* <DEDUP_REMOVED lines=43> */
[----:B------:R-:W-:-:S07]  /*5060*/  LOP3.LUT R4, R175, UR29, R172, 0x96, !PT ;  /* 0x0000001daf047c12 */ /* 0x000fce000f8e96ac */
.L_x_43432:
[----:B------:R-:W-:Y:S05]  /*5070*/  BSYNC B3 ;  /* 0x0000000000037941 */ /* 0x000fea0003800000 */
.L_x_43431:
[----:B------:R-:W-:Y:S01]  /*5080*/  I2FP.F32.U32 R5, R8 ;  /* 0x0000000800057245 */ /* 0x000fe20000201000 */
[----:B------:R-:W-:Y:S01]  /*5090*/  HFMA2.MMA R8, -RZ, RZ, 0.1171875, 0 ;  /* 0x2f800000ff087435 */ /* 0x000fe200000001ff */
[----:B-----5:R-:W-:-:S04]  /*50a0*/  FMUL.FTZ R172, R164, UR27 ;  /* 0x0000001ba4ac7c20 */ /* 0x020fc80008410000 */
[----:B------:R-:W-:-:S05]  /*50b0*/  FMUL.FTZ R172, R172, UR26 ;  /* 0x0000001aacac7c20 */ /* 0x000fca0008410000 */
[----:B------:R-:W-:-:S05]  /*50c0*/  FFMA.FTZ R5, R5, R8, 1.1641532182693481445e-10 ;  /* 0x2f00000005057423 */ /* 0x000fca0000010008 */
[----:B------:R-:W-:-:S04]  /*50d0*/  FSETP.GTU.FTZ.AND P4, PT, R5, UR25, PT ;  /* 0x0000001905007c0b */ /* 0x000fc8000bf9c000 */
[----:B------:R-:W-:Y:S02]  /*50e0*/  FSEL R5, R172, RZ, !P4 ;  /* 0x000000ffac057208 */ /* 0x000fe40006000000 */
[----:B------:R-:W-:-:S03]  /*50f0*/  SEL R8, RZ, 0x1, P4 ;  /* 0x00000001ff087807 */ /* 0x000fc60002000000 */
[----:B------:R-:W-:-:S04]  /*5100*/  FMUL.FTZ R172, R44, R5 ;  /* 0x000000052cac7220 */ /* 0x000fc80000410000 */
[----:B------:R-:W-:-:S07]  /*5110*/  @P2 FADD.FTZ R172, R156, R172 ;  /* 0x000000ac9cac2221 */ /* 0x000fce0000010000 */
.L_x_43427:
[----:B------:R-:W-:Y:S05]  /*5120*/  BSYNC B2 ;  /* 0x0000000000027941 */ /* 0x000fea0003800000 */
.L_x_43426:
        /* <DEDUP_REMOVED lines=18> */
.L_x_43438:
[----:B------:R-:W-:-:S07]  /*5250*/  MOV R5, R216 ;  /* 0x000000d800057202 */ /* 0x000fce0000000f00 */
.L_x_43439:
[----:B------:R-:W-:Y:S05]  /*5260*/  BSYNC B3 ;  /* 0x0000000000037941 */ /* 0x000fea0003800000 */
.L_x_43437:
        /* <DEDUP_REMOVED lines=16> */
.L_x_43443:
[----:B------:R-:W-:Y:S05]  /*5370*/  BSYNC B4 ;  /* 0x0000000000047941 */ /* 0x000fea0003800000 */
.L_x_43442:
        /* <DEDUP_REMOVED lines=44> */
.L_x_43441:
[----:B------:R-:W-:Y:S05]  /*5640*/  BSYNC B3 ;  /* 0x0000000000037941 */ /* 0x000fea0003800000 */
.L_x_43440:
        /* <DEDUP_REMOVED lines=10> */
.L_x_43436:
[----:B------:R-:W-:Y:S05]  /*56f0*/  BSYNC B2 ;  /* 0x0000000000027941 */ /* 0x000fea0003800000 */
.L_x_43435:
        /* <DEDUP_REMOVED lines=18> */
.L_x_43447:
[----:B------:R-:W-:-:S07]  /*5820*/  IMAD.MOV.U32 R5, RZ, RZ, R216 ;  /* 0x000000ffff057224 */ /* 0x000fce00078e00d8 */
.L_x_43448:
[----:B------:R-:W-:Y:S05]  /*5830*/  BSYNC B3 ;  /* 0x0000000000037941 */ /* 0x000fea0003800000 */
.L_x_43446:
        /* <DEDUP_REMOVED lines=16> */
.L_x_43452:
[----:B------:R-:W-:Y:S05]  /*5940*/  BSYNC B4 ;  /* 0x0000000000047941 */ /* 0x000fea0003800000 */
.L_x_43451:
        /* <DEDUP_REMOVED lines=44> */
.L_x_43450:
[----:B------:R-:W-:Y:S05]  /*5c10*/  BSYNC B3 ;  /* 0x0000000000037941 */ /* 0x000fea0003800000 */
.L_x_43449:
        /* <DEDUP_REMOVED lines=10> */
.L_x_43445:
[----:B------:R-:W-:Y:S05]  /*5cc0*/  BSYNC B2 ;  /* 0x0000000000027941 */ /* 0x000fea0003800000 */
.L_x_43444:
        /* <DEDUP_REMOVED lines=18> */
.L_x_43456:
[----:B------:R-:W-:-:S07]  /*5df0*/  IMAD.MOV.U32 R11, RZ, RZ, R216 ;  /* 0x000000ffff0b7224 */ /* 0x000fce00078e00d8 */
.L_x_43457:
[----:B------:R-:W-:Y:S05]  /*5e00*/  BSYNC B3 ;  /* 0x0000000000037941 */ /* 0x000fea0003800000 */
.L_x_43455:
        /* <DEDUP_REMOVED lines=16> */
.L_x_43461:
[----:B------:R-:W-:Y:S05]  /*5f10*/  BSYNC B4 ;  /* 0x0000000000047941 */ /* 0x000fea0003800000 */
.L_x_43460:
        /* <DEDUP_REMOVED lines=44> */
.L_x_43459:
[----:B------:R-:W-:Y:S05]  /*61e0*/  BSYNC B3 ;  /* 0x0000000000037941 */ /* 0x000fea0003800000 */
.L_x_43458:
        /* <DEDUP_REMOVED lines=10> */
.L_x_43454:
[----:B------:R-:W-:Y:S05]  /*6290*/  BSYNC B2 ;  /* 0x0000000000027941 */ /* 0x000fea0003800000 */
.L_x_43453:
        /* <DEDUP_REMOVED lines=16> */
.L_x_43463:
[----:B------:R-:W-:Y:S05]  /*63a0*/  BSYNC B2 ;  /* 0x0000000000027941 */ /* 0x000fea0003800000 */
.L_x_43462:
[----:B------:R-:W-:Y:S01]  /*63b0*/  VIADD R212, R212, 0x20 ;  /* 0x00000020d4d47836 */ /* 0x000fe20000000000 */
[----:B------:R-:W-:-:S07]  /*63c0*/  IADD3 R215, R215, 0x20, RZ ;  /* 0x00000020d7d77810 */ /* 0x000fce0007ffe0ff */
.L_x_43425:
[----:B------:R-:W-:Y:S05]  /*63d0*/  BSYNC B1 ;  /* 0x0000000000017941 */ /* 0x000fea0003800000 */
.L_x_43424:
        /* <DEDUP_REMOVED lines=31> */
.L_x_43469:
[----:B------:R-:W-:-:S07]  /*65d0*/  MOV R8, R216 ;  /* 0x000000d800087202 */ /* 0x000fce0000000f00 */
.L_x_43470:
[----:B------:R-:W-:Y:S05]  /*65e0*/  BSYNC B3 ;  /* 0x0000000000037941 */ /* 0x000fea0003800000 */
.L_x_43468:
        /* <DEDUP_REMOVED lines=16> */
.L_x_43474:
[----:B------:R-:W-:Y:S05]  /*66f0*/  BSYNC B4 ;  /* 0x0000000000047941 */ /* 0x000fea0003800000 */
.L_x_43473:
        /* <DEDUP_REMOVED lines=44> */
.L_x_43472:
[----:B------:R-:W-:Y:S05]  /*69c0*/  BSYNC B3 ;  /* 0x0000000000037941 */ /* 0x000fea0003800000 */
.L_x_43471:
        /* <DEDUP_REMOVED lines=10> */
.L_x_43467:
[----:B------:R-:W-:Y:S05]  /*6a70*/  BSYNC B2 ;  /* 0x0000000000027941 */ /* 0x000fea0003800000 */
.L_x_43466:
        /* <DEDUP_REMOVED lines=18> */
.L_x_43478:
[----:B------:R-:W-:-:S07]  /*6ba0*/  IMAD.MOV.U32 R5, RZ, RZ, R216 ;  /* 0x000000ffff057224 */ /* 0x000fce00078e00d8 */
.L_x_43479:
[----:B------:R-:W-:Y:S05]  /*6bb0*/  BSYNC B3 ;  /* 0x0000000000037941 */ /* 0x000fea0003800000 */
.L_x_43477:
        /* <DEDUP_REMOVED lines=16> */
.L_x_43483:
[----:B------:R-:W-:Y:S05]  /*6cc0*/  BSYNC B4 ;  /* 0x0000000000047941 */ /* 0x000fea0003800000 */
.L_x_43482:
        /* <DEDUP_REMOVED lines=44> */
.L_x_43481:
[----:B------:R-:W-:Y:S05]  /*6f90*/  BSYNC B3 ;  /* 0x0000000000037941 */ /* 0x000fea0003800000 */
.L_x_43480:
        /* <DEDUP_REMOVED lines=10> */
.L_x_43476:
[----:B------:R-:W-:Y:S05]  /*7040*/  BSYNC B2 ;  /* 0x0000000000027941 */ /* 0x000fea0003800000 */
.L_x_43475:
        /* <DEDUP_REMOVED lines=18> */
.L_x_43487:
[----:B------:R-:W-:-:S07]  /*7170*/  IMAD.MOV.U32 R5, RZ, RZ, R216 ;  /* 0x000000ffff057224 */ /* 0x000fce00078e00d8 */
.L_x_43488:
[----:B------:R-:W-:Y:S05]  /*7180*/  BSYNC B3 ;  /* 0x0000000000037941 */ /* 0x000fea0003800000 */
.L_x_43486:
        /* <DEDUP_REMOVED lines=16> */
.L_x_43492:
[----:B------:R-:W-:Y:S05]  /*7290*/  BSYNC B4 ;  /* 0x0000000000047941 */ /* 0x000fea0003800000 */
.L_x_43491:
        /* <DEDUP_REMOVED lines=44> */
.L_x_43490:
[----:B------:R-:W-:Y:S05]  /*7560*/  BSYNC B3 ;  /* 0x0000000000037941 */ /* 0x000fea0003800000 */
.L_x_43489:
        /* <DEDUP_REMOVED lines=10> */
.L_x_43485:
[----:B------:R-:W-:Y:S05]  /*7610*/  BSYNC B2 ;  /* 0x0000000000027941 */ /* 0x000fea0003800000 */
.L_x_43484:
        /* <DEDUP_REMOVED lines=18> */
.L_x_43496:
[----:B------:R-:W-:-:S07]  /*7740*/  MOV R11, R216 ;  /* 0x000000d8000b7202 */ /* 0x000fce0000000f00 */
.L_x_43497:
[----:B------:R-:W-:Y:S05]  /*7750*/  BSYNC B3 ;  /* 0x0000000000037941 */ /* 0x000fea0003800000 */
.L_x_43495:
        /* <DEDUP_REMOVED lines=16> */
.L_x_43501:
[----:B------:R-:W-:Y:S05]  /*7860*/  BSYNC B4 ;  /* 0x0000000000047941 */ /* 0x000fea0003800000 */
.L_x_43500:
        /* <DEDUP_REMOVED lines=44> */
.L_x_43499:
[----:B------:R-:W-:Y:S05]  /*7b30*/  BSYNC B3 ;  /* 0x0000000000037941 */ /* 0x000fea0003800000 */
.L_x_43498:
        /* <DEDUP_REMOVED lines=10> */
.L_x_43494:
[----:B------:R-:W-:Y:S05]  /*7be0*/  BSYNC B2 ;  /* 0x0000000000027941 */ /* 0x000fea0003800000 */
.L_x_43493:
        /* <DEDUP_REMOVED lines=16> */
.L_x_43503:
[----:B------:R-:W-:Y:S05]  /*7cf0*/  BSYNC B2 ;  /* 0x0000000000027941 */ /* 0x000fea0003800000 */
.L_x_43502:
[----:B------:R-:W-:Y:S02]  /*7d00*/  VIADD R212, R212, 0x20 ;  /* 0x00000020d4d47836 */ /* 0x000fe40000000000 */
[----:B------:R-:W-:-:S07]  /*7d10*/  VIADD R215, R215, 0x20 ;  /* 0x00000020d7d77836 */ /* 0x000fce0000000000 */
.L_x_43465:
[----:B------:R-:W-:Y:S05]  /*7d20*/  BSYNC B1 ;  /* 0x0000000000017941 */ /* 0x000fea0003800000 */
.L_x_43464:
        /* <DEDUP_REMOVED lines=31> */
.L_x_43509:
[----:B------:R-:W-:-:S07]  /*7f20*/  IMAD.MOV.U32 R8, RZ, RZ, R216 ;  /* 0x000000ffff087224 */ /* 0x000fce00078e00d8 */
.L_x_43510:
[----:B------:R-:W-:Y:S05]  /*7f30*/  BSYNC B3 ;  /* 0x0000000000037941 */ /* 0x000fea0003800000 */
.L_x_43508:
        /* <DEDUP_REMOVED lines=16> */
.L_x_43514:
[----:B------:R-:W-:Y:S05]  /*8040*/  BSYNC B4 ;  /* 0x0000000000047941 */ /* 0x000fea0003800000 */
.L_x_43513:
        /* <DEDUP_REMOVED lines=44> */
.L_x_43512:
[----:B------:R-:W-:Y:S05]  /*8310*/  BSYNC B3 ;  /* 0x0000000000037941 */ /* 0x000fea0003800000 */
.L_x_43511:
        /* <DEDUP_REMOVED lines=10> */
.L_x_43507:
[----:B------:R-:W-:Y:S05]  /*83c0*/  BSYNC B2 ;  /* 0x0000000000027941 */ /* 0x000fea0003800000 */
.L_x_43506:
        /* <DEDUP_REMOVED lines=18> */
.L_x_43518:
[----:B------:R-:W-:-:S07]  /*84f0*/  IMAD.MOV.U32 R5, RZ, RZ, R216 ;  /* 0x000000ffff057224 */ /* 0x000fce00078e00d8 */
.L_x_43519:
[----:B------:R-:W-:Y:S05]  /*8500*/  BSYNC B3 ;  /* 0x0000000000037941 */ /* 0x000fea0003800000 */
.L_x_43517:
        /* <DEDUP_REMOVED lines=16> */
.L_x_43523:
[----:B------:R-:W-:Y:S05]  /*8610*/  BSYNC B4 ;  /* 0x0000000000047941 */ /* 0x000fea0003800000 */
.L_x_43522:
        /* <DEDUP_REMOVED lines=44> */
.L_x_43521:
[----:B------:R-:W-:Y:S05]  /*88e0*/  BSYNC B3 ;  /* 0x0000000000037941 */ /* 0x000fea0003800000 */
.L_x_43520:
        /* <DEDUP_REMOVED lines=10> */
.L_x_43516:
[----:B------:R-:W-:Y:S05]  /*8990*/  BSYNC B2 ;  /* 0x0000000000027941 */ /* 0x000fea0003800000 */
.L_x_43515:
        /* <DEDUP_REMOVED lines=18> */
.L_x_43527:
[----:B------:R-:W-:-:S07]  /*8ac0*/  MOV R5, R216 ;  /* 0x000000d800057202 */ /* 0x000fce0000000f00 */
.L_x_43528:
[----:B------:R-:W-:Y:S05]  /*8ad0*/  BSYNC B3 ;  /* 0x0000000000037941 */ /* 0x000fea0003800000 */
.L_x_43526:
        /* <DEDUP_REMOVED lines=16> */
.L_x_43532:
[----:B------:R-:W-:Y:S05]  /*8be0*/  BSYNC B4 ;  /* 0x0000000000047941 */ /* 0x000fea0003800000 */
.L_x_43531:
        /* <DEDUP_REMOVED lines=44> */
.L_x_43530:
[----:B------:R-:W-:Y:S05]  /*8eb0*/  BSYNC B3 ;  /* 0x0000000000037941 */ /* 0x000fea0003800000 */
.L_x_43529:
        /* <DEDUP_REMOVED lines=10> */
.L_x_43525:
[----:B------:R-:W-:Y:S05]  /*8f60*/  BSYNC B2 ;  /* 0x0000000000027941 */ /* 0x000fea0003800000 */
.L_x_43524:
        /* <DEDUP_REMOVED lines=18> */
.L_x_43536:
[----:B------:R-:W-:-:S07]  /*9090*/  IMAD.MOV.U32 R11, RZ, RZ, R216 ;  /* 0x000000ffff0b7224 */ /* 0x000fce00078e00d8 */
.L_x_43537:
[----:B------:R-:W-:Y:S05]  /*90a0*/  BSYNC B3 ;  /* 0x0000000000037941 */ /* 0x000fea0003800000 */
.L_x_43535:
        /* <DEDUP_REMOVED lines=16> */
.L_x_43541:
[----:B------:R-:W-:Y:S05]  /*91b0*/  BSYNC B4 ;  /* 0x0000000000047941 */ /* 0x000fea0003800000 */
.L_x_43540:
        /* <DEDUP_REMOVED lines=44> */
.L_x_43539:
[----:B------:R-:W-:Y:S05]  /*9480*/  BSYNC B3 ;  /* 0x0000000000037941 */ /* 0x000fea0003800000 */
.L_x_43538:
        /* <DEDUP_REMOVED lines=10> */
.L_x_43534:
[----:B------:R-:W-:Y:S05]  /*9530*/  BSYNC B2 ;  /* 0x0000000000027941 */ /* 0x000fea0003800000 */
.L_x_43533:
        /* <DEDUP_REMOVED lines=16> */
.L_x_43543:
[----:B------:R-:W-:Y:S05]  /*9640*/  BSYNC B2 ;  /* 0x0000000000027941 */ /* 0x000fea0003800000 */
.L_x_43542:
[----:B------:R-:W-:Y:S01]  /*9650*/  IADD3 R212, R212, 0x20, RZ ;  /* 0x00000020d4d47810 */ /* 0x000fe20007ffe0ff */
[----:B------:R-:W-:-:S07]  /*9660*/  VIADD R215, R215, 0x20 ;  /* 0x00000020d7d77836 */ /* 0x000fce0000000000 */
.L_x_43505:
[----:B------:R-:W-:Y:S05]  /*9670*/  BSYNC B1 ;  /* 0x0000000000017941 */ /* 0x000fea0003800000 */
.L_x_43504:
        /* <DEDUP_REMOVED lines=31> */
.L_x_43549:
[----:B------:R-:W-:-:S07]  /*9870*/  IMAD.MOV.U32 R8, RZ, RZ, R216 ;  /* 0x000000ffff087224 */ /* 0x000fce00078e00d8 */
.L_x_43550:
[----:B------:R-:W-:Y:S05]  /*9880*/  BSYNC B3 ;  /* 0x0000000000037941 */ /* 0x000fea0003800000 */
.L_x_43548:
        /* <DEDUP_REMOVED lines=16> */
.L_x_43554:
[----:B------:R-:W-:Y:S05]  /*9990*/  BSYNC B4 ;  /* 0x0000000000047941 */ /* 0x000fea0003800000 */
.L_x_43553:
        /* <DEDUP_REMOVED lines=44> */
.L_x_43552:
[----:B------:R-:W-:Y:S05]  /*9c60*/  BSYNC B3 ;  /* 0x0000000000037941 */ /* 0x000fea0003800000 */
.L_x_43551:
        /* <DEDUP_REMOVED lines=10> */
.L_x_43547:
[----:B------:R-:W-:Y:S05]  /*9d10*/  BSYNC B2 ;  /* 0x0000000000027941 */ /* 0x000fea0003800000 */
.L_x_43546:
        /* <DEDUP_REMOVED lines=18> */
.L_x_43558:
[----:B------:R-:W-:-:S07]  /*9e40*/  MOV R5, R216 ;  /* 0x000000d800057202 */ /* 0x000fce0000000f00 */
.L_x_43559:
[----:B------:R-:W-:Y:S05]  /*9e50*/  BSYNC B3 ;  /* 0x0000000000037941 */ /* 0x000fea0003800000 */
.L_x_43557:
        /* <DEDUP_REMOVED lines=16> */
.L_x_43563:
[----:B------:R-:W-:Y:S05]  /*9f60*/  BSYNC B4 ;  /* 0x0000000000047941 */ /* 0x000fea0003800000 */
.L_x_43562:
        /* <DEDUP_REMOVED lines=44> */
.L_x_43561:
[----:B------:R-:W-:Y:S05]  /*a230*/  BSYNC B3 ;  /* 0x0000000000037941 */ /* 0x000fea0003800000 */
.L_x_43560:
        /* <DEDUP_REMOVED lines=10> */
.L_x_43556:
[----:B------:R-:W-:Y:S05]  /*a2e0*/  BSYNC B2 ;  /* 0x0000000000027941 */ /* 0x000fea0003800000 */
.L_x_43555:
        /* <DEDUP_REMOVED lines=18> */
.L_x_43567:
[----:B------:R-:W-:-:S07]  /*a410*/  IMAD.MOV.U32 R5, RZ, RZ, R216 ;  /* 0x000000ffff057224 */ /* 0x000fce00078e00d8 */
.L_x_43568:
[----:B------:R-:W-:Y:S05]  /*a420*/  BSYNC B3 ;  /* 0x0000000000037941 */ /* 0x000fea0003800000 */
.L_x_43566:
        /* <DEDUP_REMOVED lines=16> */
.L_x_43572:
[----:B------:R-:W-:Y:S05]  /*a530*/  BSYNC B4 ;  /* 0x0000000000047941 */ /* 0x000fea0003800000 */
.L_x_43571:
        /* <DEDUP_REMOVED lines=44> */
.L_x_43570:
[----:B------:R-:W-:Y:S05]  /*a800*/  BSYNC B3 ;  /* 0x0000000000037941 */ /* 0x000fea0003800000 */
.L_x_43569:
        /* <DEDUP_REMOVED lines=10> */
.L_x_43565:
[----:B------:R-:W-:Y:S05]  /*a8b0*/  BSYNC B2 ;  /* 0x0000000000027941 */ /* 0x000fea0003800000 */
.L_x_43564:
        /* <DEDUP_REMOVED lines=18> */
.L_x_43576:
[----:B------:R-:W-:-:S07]  /*a9e0*/  IMAD.MOV.U32 R11, RZ, RZ, R216 ;  /* 0x000000ffff0b7224 */ /* 0x000fce00078e00d8 */
.L_x_43577:
[----:B------:R-:W-:Y:S05]  /*a9f0*/  BSYNC B3 ;  /* 0x0000000000037941 */ /* 0x000fea0003800000 */
.L_x_43575:
        /* <DEDUP_REMOVED lines=16> */
.L_x_43581:
[----:B------:R-:W-:Y:S05]  /*ab00*/  BSYNC B4 ;  /* 0x0000000000047941 */ /* 0x000fea0003800000 */
.L_x_43580:
        /* <DEDUP_REMOVED lines=44> */
.L_x_43579:
[----:B------:R-:W-:Y:S05]  /*add0*/  BSYNC B3 ;  /* 0x0000000000037941 */ /* 0x000fea0003800000 */
.L_x_43578:
        /* <DEDUP_REMOVED lines=10> */
.L_x_43574:
[----:B------:R-:W-:Y:S05]  /*ae80*/  BSYNC B2 ;  /* 0x0000000000027941 */ /* 0x000fea0003800000 */
.L_x_43573:
        /* <DEDUP_REMOVED lines=16> */
.L_x_43583:
[----:B------:R-:W-:Y:S05]  /*af90*/  BSYNC B2 ;  /* 0x0000000000027941 */ /* 0x000fea0003800000 */
.L_x_43582:
[----:B------:R-:W-:Y:S01]  /*afa0*/  VIADD R212, R212, 0x20 ;  /* 0x00000020d4d47836 */ /* 0x000fe20000000000 */
[----:B------:R-:W-:-:S07]  /*afb0*/  IADD3 R215, R215, 0x20, RZ ;  /* 0x00000020d7d77810 */ /* 0x000fce0007ffe0ff */
.L_x_43545:
[----:B------:R-:W-:Y:S05]  /*afc0*/  BSYNC B1 ;  /* 0x0000000000017941 */ /* 0x000fea0003800000 */
.L_x_43544:
        /* <DEDUP_REMOVED lines=31> */
.L_x_43589:
[----:B------:R-:W-:-:S07]  /*b1c0*/  MOV R8, R216 ;  /* 0x000000d800087202 */ /* 0x000fce0000000f00 */
.L_x_43590:
[----:B------:R-:W-:Y:S05]  /*b1d0*/  BSYNC B3 ;  /* 0x0000000000037941 */ /* 0x000fea0003800000 */
.L_x_43588:
        /* <DEDUP_REMOVED lines=16> */
.L_x_43594:
[----:B------:R-:W-:Y:S05]  /*b2e0*/  BSYNC B4 ;  /* 0x0000000000047941 */ /* 0x000fea0003800000 */
.L_x_43593:
        /* <DEDUP_REMOVED lines=44> */
.L_x_43592:
[----:B------:R-:W-:Y:S05]  /*b5b0*/  BSYNC B3 ;  /* 0x0000000000037941 */ /* 0x000fea0003800000 */
.L_x_43591:
        /* <DEDUP_REMOVED lines=10> */
.L_x_43587:
[----:B------:R-:W-:Y:S05]  /*b660*/  BSYNC B2 ;  /* 0x0000000000027941 */ /* 0x000fea0003800000 */
.L_x_43586:
        /* <DEDUP_REMOVED lines=18> */
.L_x_43598:
[----:B------:R-:W-:-:S07]  /*b790*/  IMAD.MOV.U32 R5, RZ, RZ, R216 ;  /* 0x000000ffff057224 */ /* 0x000fce00078e00d8 */
.L_x_43599:
[----:B------:R-:W-:Y:S05]  /*b7a0*/  BSYNC B3 ;  /* 0x0000000000037941 */ /* 0x000fea0003800000 */
.L_x_43597:
        /* <DEDUP_REMOVED lines=16> */
.L_x_43603:
[----:B------:R-:W-:Y:S05]  /*b8b0*/  BSYNC B4 ;  /* 0x0000000000047941 */ /* 0x000fea0003800000 */
.L_x_43602:
        /* <DEDUP_REMOVED lines=44> */
.L_x_43601:
[----:B------:R-:W-:Y:S05]  /*bb80*/  BSYNC B3 ;  /* 0x0000000000037941 */ /* 0x000fea0003800000 */
.L_x_43600:
        /* <DEDUP_REMOVED lines=10> */
.L_x_43596:
[----:B------:R-:W-:Y:S05]  /*bc30*/  BSYNC B2 ;  /* 0x0000000000027941 */ /* 0x000fea0003800000 */
.L_x_43595:
        /* <DEDUP_REMOVED lines=18> */
.L_x_43607:
[----:B------:R-:W-:-:S07]  /*bd60*/  IMAD.MOV.U32 R5, RZ, RZ, R216 ;  /* 0x000000ffff057224 */ /* 0x000fce00078e00d8 */
.L_x_43608:
[----:B------:R-:W-:Y:S05]  /*bd70*/  BSYNC B3 ;  /* 0x0000000000037941 */ /* 0x000fea0003800000 */
.L_x_43606:
        /* <DEDUP_REMOVED lines=16> */
.L_x_43612:
[----:B------:R-:W-:Y:S05]  /*be80*/  BSYNC B4 ;  /* 0x0000000000047941 */ /* 0x000fea0003800000 */
.L_x_43611:
        /* <DEDUP_REMOVED lines=44> */
.L_x_43610:
[----:B------:R-:W-:Y:S05]  /*c150*/  BSYNC B3 ;  /* 0x0000000000037941 */ /* 0x000fea0003800000 */
.L_x_43609:
        /* <DEDUP_REMOVED lines=10> */
.L_x_43605:
[----:B------:R-:W-:Y:S05]  /*c200*/  BSYNC B2 ;  /* 0x0000000000027941 */ /* 0x000fea0003800000 */
.L_x_43604:
        /* <DEDUP_REMOVED lines=18> */
.L_x_43616:
[----:B------:R-:W-:-:S07]  /*c330*/  MOV R11, R216 ;  /* 0x000000d8000b7202 */ /* 0x000fce0000000f00 */
.L_x_43617:
[----:B------:R-:W-:Y:S05]  /*c340*/  BSYNC B3 ;  /* 0x0000000000037941 */ /* 0x000fea0003800000 */
.L_x_43615:
        /* <DEDUP_REMOVED lines=16> */
.L_x_43621:
[----:B------:R-:W-:Y:S05]  /*c450*/  BSYNC B4 ;  /* 0x0000000000047941 */ /* 0x000fea0003800000 */
.L_x_43620:
        /* <DEDUP_REMOVED lines=44> */
.L_x_43619:
[----:B------:R-:W-:Y:S05]  /*c720*/  BSYNC B3 ;  /* 0x0000000000037941 */ /* 0x000fea0003800000 */
.L_x_43618:
        /* <DEDUP_REMOVED lines=10> */
.L_x_43614:
[----:B------:R-:W-:Y:S05]  /*c7d0*/  BSYNC B2 ;  /* 0x0000000000027941 */ /* 0x000fea0003800000 */
.L_x_43613:
        /* <DEDUP_REMOVED lines=16> */
.L_x_43623:
[----:B------:R-:W-:Y:S05]  /*c8e0*/  BSYNC B2 ;  /* 0x0000000000027941 */ /* 0x000fea0003800000 */
.L_x_43622:
[----:B------:R-:W-:Y:S02]  /*c8f0*/  VIADD R212, R212, 0x20 ;  /* 0x00000020d4d47836 */ /* 0x000fe40000000000 */
[----:B------:R-:W-:-:S07]  /*c900*/  VIADD R215, R215, 0x20 ;  /* 0x00000020d7d77836 */ /* 0x000fce0000000000 */
.L_x_43585:
[----:B------:R-:W-:Y:S05]  /*c910*/  BSYNC B1 ;  /* 0x0000000000017941 */ /* 0x000fea0003800000 */
.L_x_43584:
        /* <DEDUP_REMOVED lines=31> */
.L_x_43629:
[----:B------:R-:W-:-:S07]  /*cb10*/  IMAD.MOV.U32 R8, RZ, RZ, R216 ;  /* 0x000000ffff087224 */ /* 0x000fce00078e00d8 */
.L_x_43630:
[----:B------:R-:W-:Y:S05]  /*cb20*/  BSYNC B3 ;  /* 0x0000000000037941 */ /* 0x000fea0003800000 */
.L_x_43628:
        /* <DEDUP_REMOVED lines=16> */
.L_x_43634:
[----:B------:R-:W-:Y:S05]  /*cc30*/  BSYNC B4 ;  /* 0x0000000000047941 */ /* 0x000fea0003800000 */
.L_x_43633:
        /* <DEDUP_REMOVED lines=44> */
.L_x_43632:
[----:B------:R-:W-:Y:S05]  /*cf00*/  BSYNC B3 ;  /* 0x0000000000037941 */ /* 0x000fea0003800000 */
.L_x_43631:
        /* <DEDUP_REMOVED lines=10> */
.L_x_43627:
[----:B------:R-:W-:Y:S05]  /*cfb0*/  BSYNC B2 ;  /* 0x0000000000027941 */ /* 0x000fea0003800000 */
.L_x_43626:
        /* <DEDUP_REMOVED lines=18> */
.L_x_43638:
[----:B------:R-:W-:-:S07]  /*d0e0*/  IMAD.MOV.U32 R5, RZ, RZ, R216 ;  /* 0x000000ffff057224 */ /* 0x000fce00078e00d8 */
.L_x_43639:
[----:B------:R-:W-:Y:S05]  /*d0f0*/  BSYNC B3 ;  /* 0x0000000000037941 */ /* 0x000fea0003800000 */
.L_x_43637:
        /* <DEDUP_REMOVED lines=16> */
.L_x_43643:
[----:B------:R-:W-:Y:S05]  /*d200*/  BSYNC B4 ;  /* 0x0000000000047941 */ /* 0x000fea0003800000 */
.L_x_43642:
        /* <DEDUP_REMOVED lines=44> */
.L_x_43641:
[----:B------:R-:W-:Y:S05]  /*d4d0*/  BSYNC B3 ;  /* 0x0000000000037941 */ /* 0x000fea0003800000 */
.L_x_43640:
        /* <DEDUP_REMOVED lines=10> */
.L_x_43636:
[----:B------:R-:W-:Y:S05]  /*d580*/  BSYNC B2 ;  /* 0x0000000000027941 */ /* 0x000fea0003800000 */
.L_x_43635:
        /* <DEDUP_REMOVED lines=18> */
.L_x_43647:
[----:B------:R-:W-:-:S07]  /*d6b0*/  MOV R5, R216 ;  /* 0x000000d800057202 */ /* 0x000fce0000000f00 */
.L_x_43648:
[----:B------:R-:W-:Y:S05]  /*d6c0*/  BSYNC B3 ;  /* 0x0000000000037941 */ /* 0x000fea0003800000 */
.L_x_43646:
        /* <DEDUP_REMOVED lines=16> */
.L_x_43652:
[----:B------:R-:W-:Y:S05]  /*d7d0*/  BSYNC B4 ;  /* 0x0000000000047941 */ /* 0x000fea0003800000 */
.L_x_43651:
        /* <DEDUP_REMOVED lines=44> */
.L_x_43650:
[----:B------:R-:W-:Y:S05]  /*daa0*/  BSYNC B3 ;  /* 0x0000000000037941 */ /* 0x000fea0003800000 */
.L_x_43649:
        /* <DEDUP_REMOVED lines=10> */
.L_x_43645:
[----:B------:R-:W-:Y:S05]  /*db50*/  BSYNC B2 ;  /* 0x0000000000027941 */ /* 0x000fea0003800000 */
.L_x_43644:
        /* <DEDUP_REMOVED lines=18> */
.L_x_43656:
[----:B------:R-:W-:-:S07]  /*dc80*/  MOV R11, R216 ;  /* 0x000000d8000b7202 */ /* 0x000fce0000000f00 */
.L_x_43657:
[----:B------:R-:W-:Y:S05]  /*dc90*/  BSYNC B3 ;  /* 0x0000000000037941 */ /* 0x000fea0003800000 */
.L_x_43655:
        /* <DEDUP_REMOVED lines=16> */
.L_x_43661:
[----:B------:R-:W-:Y:S05]  /*dda0*/  BSYNC B4 ;  /* 0x0000000000047941 */ /* 0x000fea0003800000 */
.L_x_43660:
        /* <DEDUP_REMOVED lines=44> */
.L_x_43659:
[----:B------:R-:W-:Y:S05]  /*e070*/  BSYNC B3 ;  /* 0x0000000000037941 */ /* 0x000fea0003800000 */
.L_x_43658:
        /* <DEDUP_REMOVED lines=10> */
.L_x_43654:
[----:B------:R-:W-:Y:S05]  /*e120*/  BSYNC B2 ;  /* 0x0000000000027941 */ /* 0x000fea0003800000 */
.L_x_43653:
        /* <DEDUP_REMOVED lines=16> */
.L_x_43663:
[----:B------:R-:W-:Y:S05]  /*e230*/  BSYNC B2 ;  /* 0x0000000000027941 */ /* 0x000fea0003800000 */
.L_x_43662:
[----:B------:R-:W-:Y:S01]  /*e240*/  IADD3 R212, R212, 0x20, RZ ;  /* 0x00000020d4d47810 */ /* 0x000fe20007ffe0ff */
[----:B------:R-:W-:-:S07]  /*e250*/  VIADD R215, R215, 0x20 ;  /* 0x00000020d7d77836 */ /* 0x000fce0000000000 */
.L_x_43625:
[----:B------:R-:W-:Y:S05]  /*e260*/  BSYNC B1 ;  /* 0x0000000000017941 */ /* 0x000fea0003800000 */
.L_x_43624:
        /* <DEDUP_REMOVED lines=31> */
.L_x_43669:
[----:B------:R-:W-:-:S07]  /*e460*/  IMAD.MOV.U32 R8, RZ, RZ, R216 ;  /* 0x000000ffff087224 */ /* 0x000fce00078e00d8 */
.L_x_43670:
[----:B------:R-:W-:Y:S05]  /*e470*/  BSYNC B3 ;  /* 0x0000000000037941 */ /* 0x000fea0003800000 */
.L_x_43668:
        /* <DEDUP_REMOVED lines=16> */
.L_x_43674:
[----:B------:R-:W-:Y:S05]  /*e580*/  BSYNC B4 ;  /* 0x0000000000047941 */ /* 0x000fea0003800000 */
.L_x_43673:
        /* <DEDUP_REMOVED lines=44> */
.L_x_43672:
[----:B------:R-:W-:Y:S05]  /*e850*/  BSYNC B3 ;  /* 0x0000000000037941 */ /* 0x000fea0003800000 */
.L_x_43671:
        /* <DEDUP_REMOVED lines=10> */
.L_x_43667:
[----:B------:R-:W-:Y:S05]  /*e900*/  BSYNC B2 ;  /* 0x0000000000027941 */ /* 0x000fea0003800000 */
.L_x_43666:
        /* <DEDUP_REMOVED lines=18> */
.L_x_43678:
[----:B------:R-:W-:-:S07]  /*ea30*/  MOV R5, R216 ;  /* 0x000000d800057202 */ /* 0x000fce0000000f00 */
.L_x_43679:
[----:B------:R-:W-:Y:S05]  /*ea40*/  BSYNC B3 ;  /* 0x0000000000037941 */ /* 0x000fea0003800000 */
.L_x_43677:
        /* <DEDUP_REMOVED lines=16> */
.L_x_43683:
[----:B------:R-:W-:Y:S05]  /*eb50*/  BSYNC B4 ;  /* 0x0000000000047941 */ /* 0x000fea0003800000 */
.L_x_43682:
        /* <DEDUP_REMOVED lines=44> */
.L_x_43681:
[----:B------:R-:W-:Y:S05]  /*ee20*/  BSYNC B3 ;  /* 0x0000000000037941 */ /* 0x000fea0003800000 */
.L_x_43680:
        /* <DEDUP_REMOVED lines=10> */
.L_x_43676:
[----:B------:R-:W-:Y:S05]  /*eed0*/  BSYNC B2 ;  /* 0x0000000000027941 */ /* 0x000fea0003800000 */
.L_x_43675:
        /* <DEDUP_REMOVED lines=18> */
.L_x_43687:
[----:B------:R-:W-:-:S07]  /*f000*/  IMAD.MOV.U32 R5, RZ, RZ, R216 ;  /* 0x000000ffff057224 */ /* 0x000fce00078e00d8 */
.L_x_43688:
[----:B------:R-:W-:Y:S05]  /*f010*/  BSYNC B3 ;  /* 0x0000000000037941 */ /* 0x000fea0003800000 */
.L_x_43686:
        /* <DEDUP_REMOVED lines=16> */
.L_x_43692:
[----:B------:R-:W-:Y:S05]  /*f120*/  BSYNC B4 ;  /* 0x0000000000047941 */ /* 0x000fea0003800000 */
.L_x_43691:
        /* <DEDUP_REMOVED lines=44> */
.L_x_43690:
[----:B------:R-:W-:Y:S05]  /*f3f0*/  BSYNC B3 ;  /* 0x0000000000037941 */ /* 0x000fea0003800000 */
.L_x_43689:
        /* <DEDUP_REMOVED lines=10> */
.L_x_43685:
[----:B------:R-:W-:Y:S05]  /*f4a0*/  BSYNC B2 ;  /* 0x0000000000027941 */ /* 0x000fea0003800000 */
.L_x_43684:
        /* <DEDUP_REMOVED lines=18> */
.L_x_43696:
[----:B------:R-:W-:-:S07]  /*f5d0*/  MOV R11, R216 ;  /* 0x000000d8000b7202 */ /* 0x000fce0000000f00 */
.L_x_43697:
[----:B------:R-:W-:Y:S05]  /*f5e0*/  BSYNC B3 ;  /* 0x0000000000037941 */ /* 0x000fea0003800000 */
.L_x_43695:
        /* <DEDUP_REMOVED lines=16> */
.L_x_43701:
[----:B------:R-:W-:Y:S05]  /*f6f0*/  BSYNC B4 ;  /* 0x0000000000047941 */ /* 0x000fea0003800000 */
.L_x_43700:
        /* <DEDUP_REMOVED lines=44> */
.L_x_43699:
[----:B------:R-:W-:Y:S05]  /*f9c0*/  BSYNC B3 ;  /* 0x0000000000037941 */ /* 0x000fea0003800000 */
.L_x_43698:
        /* <DEDUP_REMOVED lines=10> */
.L_x_43694:
[----:B------:R-:W-:Y:S05]  /*fa70*/  BSYNC B2 ;  /* 0x0000000000027941 */ /* 0x000fea0003800000 */
.L_x_43693:
        /* <DEDUP_REMOVED lines=16> */
.L_x_43703:
[----:B------:R-:W-:Y:S05]  /*fb80*/  BSYNC B2 ;  /* 0x0000000000027941 */ /* 0x000fea0003800000 */
.L_x_43702:
[----:B------:R-:W-:Y:S01]  /*fb90*/  IADD3 R212, R212, 0x20, RZ ;  /* 0x00000020d4d47810 */ /* 0x000fe20007ffe0ff */
[----:B------:R-:W-:-:S07]  /*fba0*/  VIADD R215, R215, 0x20 ;  /* 0x00000020d7d77836 */ /* 0x000fce0000000000 */
.L_x_43665:
[----:B------:R-:W-:Y:S05]  /*fbb0*/  BSYNC B1 ;  /* 0x0000000000017941 */ /* 0x000fea0003800000 */
.L_x_43664:
        /* <DEDUP_REMOVED lines=31> */
.L_x_43709:
[----:B------:R-:W-:-:S07]  /*fdb0*/  IMAD.MOV.U32 R8, RZ, RZ, R216 ;  /* 0x000000ffff087224 */ /* 0x000fce00078e00d8 */
.L_x_43710:
[----:B------:R-:W-:Y:S05]  /*fdc0*/  BSYNC B3 ;  /* 0x0000000000037941 */ /* 0x000fea0003800000 */
.L_x_43708:
        /* <DEDUP_REMOVED lines=16> */
.L_x_43714:
[----:B------:R-:W-:Y:S05]  /*fed0*/  BSYNC B4 ;  /* 0x0000000000047941 */ /* 0x000fea0003800000 */
.L_x_43713:
        /* <DEDUP_REMOVED lines=44> */
.L_x_43712:
[----:B------:R-:W-:Y:S05]  /*101a0*/  BSYNC B3 ;  /* 0x0000000000037941 */ /* 0x000fea0003800000 */
.L_x_43711:
        /* <DEDUP_REMOVED lines=10> */
.L_x_43707:
[----:B------:R-:W-:Y:S05]  /*10250*/  BSYNC B2 ;  /* 0x0000000000027941 */ /* 0x000fea0003800000 */
.L_x_43706:
        /* <DEDUP_REMOVED lines=18> */
.L_x_43718:
[----:B------:R-:W-:-:S07]  /*10380*/  MOV R5, R216 ;  /* 0x000000d800057202 */ /* 0x000fce0000000f00 */
.L_x_43719:
[----:B------:R-:W-:Y:S05]  /*10390*/  BSYNC B3 ;  /* 0x0000000000037941 */ /* 0x000fea0003800000 */
.L_x_43717:
        /* <DEDUP_REMOVED lines=16> */
.L_x_43723:
[----:B------:R-:W-:Y:S05]  /*104a0*/  BSYNC B4 ;  /* 0x0000000000047941 */ /* 0x000fea0003800000 */
.L_x_43722:
        /* <DEDUP_REMOVED lines=44> */
.L_x_43721:
[----:B------:R-:W-:Y:S05]  /*10770*/  BSYNC B3 ;  /* 0x0000000000037941 */ /* 0x000fea0003800000 */
.L_x_43720:
        /* <DEDUP_REMOVED lines=10> */
.L_x_43716:
[----:B------:R-:W-:Y:S05]  /*10820*/  BSYNC B2 ;  /* 0x0000000000027941 */ /* 0x000fea0003800000 */
.L_x_43715:
        /* <DEDUP_REMOVED lines=18> */
.L_x_43727:
[----:B------:R-:W-:-:S07]  /*10950*/  IMAD.MOV.U32 R5, RZ, RZ, R216 ;  /* 0x000000ffff057224 */ /* 0x000fce00078e00d8 */
.L_x_43728:
[----:B------:R-:W-:Y:S05]  /*10960*/  BSYNC B3 ;  /* 0x0000000000037941 */ /* 0x000fea0003800000 */
.L_x_43726:
        /* <DEDUP_REMOVED lines=16> */
.L_x_43732:
[----:B------:R-:W-:Y:S05]  /*10a70*/  BSYNC B4 ;  /* 0x0000000000047941 */ /* 0x000fea0003800000 */
.L_x_43731:
        /* <DEDUP_REMOVED lines=44> */
.L_x_43730:
[----:B------:R-:W-:Y:S05]  /*10d40*/  BSYNC B3 ;  /* 0x0000000000037941 */ /* 0x000fea0003800000 */
.L_x_43729:
        /* <DEDUP_REMOVED lines=10> */
.L_x_43725:
[----:B------:R-:W-:Y:S05]  /*10df0*/  BSYNC B2 ;  /* 0x0000000000027941 */ /* 0x000fea0003800000 */
.L_x_43724:
        /* <DEDUP_REMOVED lines=18> */
.L_x_43736:
[----:B------:R-:W-:-:S07]  /*10f20*/  MOV R11, R216 ;  /* 0x000000d8000b7202 */ /* 0x000fce0000000f00 */
.L_x_43737:
[----:B------:R-:W-:Y:S05]  /*10f30*/  BSYNC B3 ;  /* 0x0000000000037941 */ /* 0x000fea0003800000 */
.L_x_43735:
        /* <DEDUP_REMOVED lines=16> */
.L_x_43741:
[----:B------:R-:W-:Y:S05]  /*11040*/  BSYNC B4 ;  /* 0x0000000000047941 */ /* 0x000fea0003800000 */
.L_x_43740:
        /* <DEDUP_REMOVED lines=44> */
.L_x_43739:
[----:B------:R-:W-:Y:S05]  /*11310*/  BSYNC B3 ;  /* 0x0000000000037941 */ /* 0x000fea0003800000 */
.L_x_43738:
        /* <DEDUP_REMOVED lines=10> */
.L_x_43734:
[----:B------:R-:W-:Y:S05]  /*113c0*/  BSYNC B2 ;  /* 0x0000000000027941 */ /* 0x000fea0003800000 */
.L_x_43733:
        /* <DEDUP_REMOVED lines=16> */
.L_x_43743:
[----:B------:R-:W-:Y:S05]  /*114d0*/  BSYNC B2 ;  /* 0x0000000000027941 */ /* 0x000fea0003800000 */
.L_x_43742:
[----:B------:R-:W-:Y:S01]  /*114e0*/  IADD3 R212, R212, 0x20, RZ ;  /* 0x00000020d4d47810 */ /* 0x000fe20007ffe0ff */
[----:B------:R-:W-:-:S07]  /*114f0*/  VIADD R215, R215, 0x20 ;  /* 0x00000020d7d77836 */ /* 0x000fce0000000000 */
.L_x_43705:
[----:B------:R-:W-:Y:S05]  /*11500*/  BSYNC B1 ;  /* 0x0000000000017941 */ /* 0x000fea0003800000 */
.L_x_43704:
        /* <DEDUP_REMOVED lines=31> */
.L_x_43749:
[----:B------:R-:W-:-:S07]  /*11700*/  IMAD.MOV.U32 R8, RZ, RZ, R216 ;  /* 0x000000ffff087224 */ /* 0x000fce00078e00d8 */
.L_x_43750:
[----:B------:R-:W-:Y:S05]  /*11710*/  BSYNC B3 ;  /* 0x0000000000037941 */ /* 0x000fea0003800000 */
.L_x_43748:
        /* <DEDUP_REMOVED lines=16> */
.L_x_43754:
[----:B------:R-:W-:Y:S05]  /*11820*/  BSYNC B4 ;  /* 0x0000000000047941 */ /* 0x000fea0003800000 */
.L_x_43753:
        /* <DEDUP_REMOVED lines=44> */
.L_x_43752:
[----:B------:R-:W-:Y:S05]  /*11af0*/  BSYNC B3 ;  /* 0x0000000000037941 */ /* 0x000fea0003800000 */
.L_x_43751:
        /* <DEDUP_REMOVED lines=10> */
.L_x_43747:
[----:B------:R-:W-:Y:S05]  /*11ba0*/  BSYNC B2 ;  /* 0x0000000000027941 */ /* 0x000fea0003800000 */
.L_x_43746:
        /* <DEDUP_REMOVED lines=18> */
.L_x_43758:
[----:B------:R-:W-:-:S07]  /*11cd0*/  MOV R5, R216 ;  /* 0x000000d800057202 */ /* 0x000fce0000000f00 */
.L_x_43759:
[----:B------:R-:W-:Y:S05]  /*11ce0*/  BSYNC B3 ;  /* 0x0000000000037941 */ /* 0x000fea0003800000 */
.L_x_43757:
        /* <DEDUP_REMOVED lines=16> */
.L_x_43763:
[----:B------:R-:W-:Y:S05]  /*11df0*/  BSYNC B4 ;  /* 0x0000000000047941 */ /* 0x000fea0003800000 */
.L_x_43762:
        /* <DEDUP_REMOVED lines=44> */
.L_x_43761:
[----:B------:R-:W-:Y:S05]  /*120c0*/  BSYNC B3 ;  /* 0x0000000000037941 */ /* 0x000fea0003800000 */
.L_x_43760:
        /* <DEDUP_REMOVED lines=10> */
.L_x_43756:
[----:B------:R-:W-:Y:S05]  /*12170*/  BSYNC B2 ;  /* 0x0000000000027941 */ /* 0x000fea0003800000 */
.L_x_43755:
        /* <DEDUP_REMOVED lines=18> */
.L_x_43767:
[----:B------:R-:W-:-:S07]  /*122a0*/  IMAD.MOV.U32 R5, RZ, RZ, R216 ;  /* 0x000000ffff057224 */ /* 0x000fce00078e00d8 */
.L_x_43768:
[----:B------:R-:W-:Y:S05]  /*122b0*/  BSYNC B3 ;  /* 0x0000000000037941 */ /* 0x000fea0003800000 */
.L_x_43766:
        /* <DEDUP_REMOVED lines=16> */
.L_x_43772:
[----:B------:R-:W-:Y:S05]  /*123c0*/  BSYNC B4 ;  /* 0x0000000000047941 */ /* 0x000fea0003800000 */
.L_x_43771:
        /* <DEDUP_REMOVED lines=44> */
.L_x_43770:
[----:B------:R-:W-:Y:S05]  /*12690*/  BSYNC B3 ;  /* 0x0000000000037941 */ /* 0x000fea0003800000 */
.L_x_43769:
        /* <DEDUP_REMOVED lines=10> */
.L_x_43765:
[----:B------:R-:W-:Y:S05]  /*12740*/  BSYNC B2 ;  /* 0x0000000000027941 */ /* 0x000fea0003800000 */
.L_x_43764:
        /* <DEDUP_REMOVED lines=18> */
.L_x_43776:
[----:B------:R-:W-:-:S07]  /*12870*/  MOV R11, R216 ;  /* 0x000000d8000b7202 */ /* 0x000fce0000000f00 */
.L_x_43777:
[----:B------:R-:W-:Y:S05]  /*12880*/  BSYNC B3 ;  /* 0x0000000000037941 */ /* 0x000fea0003800000 */
.L_x_43775:
        /* <DEDUP_REMOVED lines=16> */
.L_x_43781:
[----:B------:R-:W-:Y:S05]  /*12990*/  BSYNC B4 ;  /* 0x0000000000047941 */ /* 0x000fea0003800000 */
.L_x_43780:
        /* <DEDUP_REMOVED lines=44> */
.L_x_43779:
[----:B------:R-:W-:Y:S05]  /*12c60*/  BSYNC B3 ;  /* 0x0000000000037941 */ /* 0x000fea0003800000 */
.L_x_43778:
        /* <DEDUP_REMOVED lines=10> */
.L_x_43774:
[----:B------:R-:W-:Y:S05]  /*12d10*/  BSYNC B2 ;  /* 0x0000000000027941 */ /* 0x000fea0003800000 */
.L_x_43773:
        /* <DEDUP_REMOVED lines=16> */
.L_x_43783:
[----:B------:R-:W-:Y:S05]  /*12e20*/  BSYNC B2 ;  /* 0x0000000000027941 */ /* 0x000fea0003800000 */
.L_x_43782:
[----:B------:R-:W-:Y:S01]  /*12e30*/  IADD3 R212, R212, 0x20, RZ ;  /* 0x00000020d4d47810 */ /* 0x000fe20007ffe0ff */
[----:B------:R-:W-:-:S07]  /*12e40*/  VIADD R215, R215, 0x20 ;  /* 0x00000020d7d77836 */ /* 0x000fce0000000000 */
.L_x_43745:
[----:B------:R-:W-:Y:S05]  /*12e50*/  BSYNC B1 ;  /* 0x0000000000017941 */ /* 0x000fea0003800000 */
.L_x_43744:
        /* <DEDUP_REMOVED lines=31> */
.L_x_43789:
[----:B------:R-:W-:-:S07]  /*13050*/  IMAD.MOV.U32 R8, RZ, RZ, R216 ;  /* 0x000000ffff087224 */ /* 0x000fce00078e00d8 */
.L_x_43790:
[----:B------:R-:W-:Y:S05]  /*13060*/  BSYNC B3 ;  /* 0x0000000000037941 */ /* 0x000fea0003800000 */
.L_x_43788:
        /* <DEDUP_REMOVED lines=16> */
.L_x_43794:
[----:B------:R-:W-:Y:S05]  /*13170*/  BSYNC B4 ;  /* 0x0000000000047941 */ /* 0x000fea0003800000 */
.L_x_43793:
        /* <DEDUP_REMOVED lines=44> */
.L_x_43792:
[----:B------:R-:W-:Y:S05]  /*13440*/  BSYNC B3 ;  /* 0x0000000000037941 */ /* 0x000fea0003800000 */
.L_x_43791:
        /* <DEDUP_REMOVED lines=10> */
.L_x_43787:
[----:B------:R-:W-:Y:S05]  /*134f0*/  BSYNC B2 ;  /* 0x0000000000027941 */ /* 0x000fea0003800000 */
.L_x_43786:
        /* <DEDUP_REMOVED lines=18> */
.L_x_43798:
[----:B------:R-:W-:-:S07]  /*13620*/  MOV R5, R216 ;  /* 0x000000d800057202 */ /* 0x000fce0000000f00 */
.L_x_43799:
[----:B------:R-:W-:Y:S05]  /*13630*/  BSYNC B3 ;  /* 0x0000000000037941 */ /* 0x000fea0003800000 */
.L_x_43797:
        /* <DEDUP_REMOVED lines=16> */
.L_x_43803:
[----:B------:R-:W-:Y:S05]  /*13740*/  BSYNC B4 ;  /* 0x0000000000047941 */ /* 0x000fea0003800000 */
.L_x_43802:
        /* <DEDUP_REMOVED lines=44> */
.L_x_43801:
[----:B------:R-:W-:Y:S05]  /*13a10*/  BSYNC B3 ;  /* 0x0000000000037941 */ /* 0x000fea0003800000 */
.L_x_43800:
        /* <DEDUP_REMOVED lines=10> */
.L_x_43796:
[----:B------:R-:W-:Y:S05]  /*13ac0*/  BSYNC B2 ;  /* 0x0000000000027941 */ /* 0x000fea0003800000 */
.L_x_43795:
        /* <DEDUP_REMOVED lines=18> */
.L_x_43807:
[----:B------:R-:W-:-:S07]  /*13bf0*/  IMAD.MOV.U32 R5, RZ, RZ, R216 ;  /* 0x000000ffff057224 */ /* 0x000fce00078e00d8 */
.L_x_43808:
[----:B------:R-:W-:Y:S05]  /*13c00*/  BSYNC B3 ;  /* 0x0000000000037941 */ /* 0x000fea0003800000 */
.L_x_43806:
        /* <DEDUP_REMOVED lines=16> */
.L_x_43812:
[----:B------:R-:W-:Y:S05]  /*13d10*/  BSYNC B4 ;  /* 0x0000000000047941 */ /* 0x000fea0003800000 */
.L_x_43811:
        /* <DEDUP_REMOVED lines=44> */
.L_x_43810:
[----:B------:R-:W-:Y:S05]  /*13fe0*/  BSYNC B3 ;  /* 0x0000000000037941 */ /* 0x000fea0003800000 */
.L_x_43809:
        /* <DEDUP_REMOVED lines=10> */
.L_x_43805:
[----:B------:R-:W-:Y:S05]  /*14090*/  BSYNC B2 ;  /* 0x0000000000027941 */ /* 0x000fea0003800000 */
.L_x_43804:
        /* <DEDUP_REMOVED lines=18> */
.L_x_43816:
[----:B------:R-:W-:-:S07]  /*141c0*/  MOV R11, R216 ;  /* 0x000000d8000b7202 */ /* 0x000fce0000000f00 */
.L_x_43817:
[----:B------:R-:W-:Y:S05]  /*141d0*/  BSYNC B3 ;  /* 0x0000000000037941 */ /* 0x000fea0003800000 */
.L_x_43815:
        /* <DEDUP_REMOVED lines=16> */
.L_x_43821:
[----:B------:R-:W-:Y:S05]  /*142e0*/  BSYNC B4 ;  /* 0x0000000000047941 */ /* 0x000fea0003800000 */
.L_x_43820:
        /* <DEDUP_REMOVED lines=44> */
.L_x_43819:
[----:B------:R-:W-:Y:S05]  /*145b0*/  BSYNC B3 ;  /* 0x0000000000037941 */ /* 0x000fea0003800000 */
.L_x_43818:
        /* <DEDUP_REMOVED lines=10> */
.L_x_43814:
[----:B------:R-:W-:Y:S05]  /*14660*/  BSYNC B2 ;  /* 0x0000000000027941 */ /* 0x000fea0003800000 */
.L_x_43813:
        /* <DEDUP_REMOVED lines=15> */
.L_x_43785:
[----:B------:R-:W-:Y:S05]  /*14760*/  BSYNC B1 ;  /* 0x0000000000017941 */ /* 0x000fea0003800000 */
.L_x_43784:
[----:B------:R-:W-:Y:S01]  /*14770*/  FADD.FTZ R212, RZ, R160 ;  /* 0x000000a0ffd47221 */ /* 0x000fe20000010000 */
[----:B------:R-:W-:Y:S01]  /*14780*/  ISETP.GT.U32.AND P1, PT, R2, 0x3f, PT ;  /* 0x0000003f0200780c */ /* 0x000fe20003f24070 */
[----:B------:R-:W-:Y:S01]  /*14790*/  UMOV UR30, 0xffffffff ;  /* 0xffffffff001e7882 */ /* 0x000fe20000000000 */
[----:B------:R-:W-:Y:S01]  /*147a0*/  LOP3.LUT R222, R222, 0xffffffdf, RZ, 0xc0, !PT ;  /* 0xffffffdfdede7812 */ /* 0x000fe200078ec0ff */
[----:B------:R-:W-:Y:S01]  /*147b0*/  FADD.FTZ R215, R161, R212 ;  /* 0x000000d4a1d77221 */ /* 0x000fe20000010000 */
[C---:B------:R-:W-:Y:S02]  /*147c0*/  ISETP.GT.U32.AND P2, PT, R2.reuse, 0x11f, PT ;  /* 0x0000011f0200780c */ /* 0x040fe40003f44070 */
[----:B------:R-:W-:Y:S01]  /*147d0*/  ISETP.GT.U32.AND P3, PT, R2, 0x13f, PT ;  /* 0x0000013f0200780c */ /* 0x000fe20003f64070 */
[----:B------:R-:W-:Y:S01]  /*147e0*/  FADD.FTZ R212, R162, R215 ;  /* 0x000000d7a2d47221 */ /* 0x000fe20000010000 */
[C---:B------:R-:W-:Y:S02]  /*147f0*/  ISETP.GT.U32.AND P4, PT, R2.reuse, 0x15f, PT ;  /* 0x0000015f0200780c */ /* 0x040fe40003f84070 */
[----:B------:R-:W-:Y:S01]  /*14800*/  ISETP.GT.U32.AND P5, PT, R2, 0x17f, PT ;  /* 0x0000017f0200780c */ /* 0x000fe20003fa4070 */
[----:B------:R-:W-:Y:S01]  /*14810*/  FADD.FTZ R212, R163, R212 ;  /* 0x000000d4a3d47221 */ /* 0x000fe20000010000 */
[----:B------:R-:W-:-:S02]  /*14820*/  LOP3.LUT P6, RZ, R0, 0x1f, RZ, 0xc0, !PT ;  /* 0x0000001f00ff7812 */ /* 0x000fc400078cc0ff */
[----:B------:R-:W-:Y:S02]  /*14830*/  @P1 LOP3.LUT R222, R222, 0x20, RZ, 0xfc, !PT ;  /* 0x00000020dede1812 */ /* 0x000fe400078efcff */
[----:B------:R-:W-:Y:S02]  /*14840*/  FSEL R215, R212, RZ, P0 ;  /* 0x000000ffd4d77208 */ /* 0x000fe40000000000 */
[----:B------:R-:W-:-:S03]  /*14850*/  LOP3.LUT R222, R222, 0xffffffef, RZ, 0xc0, !PT ;  /* 0xffffffefdede7812 */ /* 0x000fc600078ec0ff */
[----:B------:R-:W-:-:S04]  /*14860*/  FADD.FTZ R212, R168, R215 ;  /* 0x000000d7a8d47221 */ /* 0x000fc80000010000 */
[----:B---3--:R-:W-:-:S04]  /*14870*/  FADD.FTZ R223, R169, R212 ;  /* 0x000000d4a9df7221 */ /* 0x008fc80000010000 */
        /* <DEDUP_REMOVED lines=53> */
[----:B------:R-:W-:Y:S01]  /*14bd0*/  FADD.FTZ R212, R206, R223 ;  /* 0x000000dfced47221 */ /* 0x000fe20000010000 */
[----:B------:R-:W-:-:S03]  /*14be0*/  SHF.R.S32.HI R223, RZ, 0x1f, R220 ;  /* 0x0000001fffdf7819 */ /* 0x000fc600000114dc */
[----:B------:R-:W-:-:S04]  /*14bf0*/  @P4 FADD.FTZ R215, R207, R212 ;  /* 0x000000d4cfd74221 */ /* 0x000fc80000010000 */
[----:B------:R-:W-:-:S04]  /*14c00*/  FADD.FTZ R212, R208, R215 ;  /* 0x000000d7d0d47221 */ /* 0x000fc80000010000 */
[----:B012---:R-:W-:-:S04]  /*14c10*/  FADD.FTZ R225, R209, R212 ;  /* 0x000000d4d1e17221 */ /* 0x007fc80000010000 */
[----:B------:R-:W-:-:S04]  /*14c20*/  FADD.FTZ R212, R210, R225 ;  /* 0x000000e1d2d47221 */ /* 0x000fc80000010000 */
[----:B------:R-:W-:Y:S01]  /*14c30*/  @P5 FADD.FTZ R215, R211, R212 ;  /* 0x000000d4d3d75221 */ /* 0x000fe20000010000 */
[----:B------:R-:W-:Y:S06]  /*14c40*/  BRA.DIV UR30, `(.L_x_43822) ;  /* 0x0000001a1e987947 */ /* 0x000fec000b800000 */
[----:B------:R-:W0:Y:S01]  /*14c50*/  SHFL.BFLY PT, R212, R215, 0x1, 0x1f ;  /* 0x0c201f00d7d47f89 */ /* 0x000e2200000e0000 */
[----:B------:R-:W-:Y:S02]  /*14c60*/  P2R R230, PR, RZ, 0x20 ;  /* 0x00000020ffe67803 */ /* 0x000fe40000000000 */
[C---:B------:R-:W-:Y:S02]  /*14c70*/  LOP3.LUT P5, RZ, R222.reuse, 0x20, RZ, 0xc0, !PT ;  /* 0x00000020deff7812 */ /* 0x040fe400078ac0ff */
[C---:B------:R-:W-:Y:S02]  /*14c80*/  LOP3.LUT P6, RZ, R222.reuse, 0x10, RZ, 0xc0, !PT ;  /* 0x00000010deff7812 */ /* 0x040fe400078cc0ff */
[----:B------:R-:W-:Y:S02]  /*14c90*/  P2R R232, PR, RZ, 0x8 ;  /* 0x00000008ffe87803 */ /* 0x000fe40000000000 */
        /* <DEDUP_REMOVED lines=125> */
.L_x_43859:
        /* <DEDUP_REMOVED lines=8> */
[----:B------:R-:W0:Y:S08]  /*154f0*/  @!P2 LDC.64 R226, c[0x0][0x250] ;  /* 0x00009400ffe2ab82 */ /* 0x000e300000000a00 */
[----:B------:R-:W1:Y:S01]  /*15500*/  @!P2 LDC.64 R228, c[0x0][0x258] ;  /* 0x00009600ffe4ab82 */ /* 0x000e620000000a00 */
[----:B0-----:R-:W-:-:S04]  /*15510*/  @!P2 LEA R226, P1, R220, R226, 0x2 ;  /* 0x000000e2dce2a211 */ /* 0x001fc800078210ff */
[C---:B------:R-:W-:Y:S02]  /*15520*/  @!P2 LEA.HI.X R227, R220.reuse, R227, R223, 0x2, P1 ;  /* 0x000000e3dce3a211 */ /* 0x040fe400008f14df */
[----:B-1----:R-:W-:-:S03]  /*15530*/  @!P2 LEA R228, P1, R220, R228, 0x2 ;  /* 0x000000e4dce4a211 */ /* 0x002fc600078210ff */
[----:B------:R0:W-:Y:S01]  /*15540*/  @!P2 STG.E desc[UR6][R226.64], R224 ;  /* 0x000000e0e200a986 */ /* 0x0001e2000c101906 */
[----:B------:R-:W-:Y:S02]  /*15550*/  @!P2 LEA.HI.X R229, R220, R229, R223, 0x2, P1 ;  /* 0x000000e5dce5a211 */ /* 0x000fe400008f14df */
[----:B------:R-:W1:Y:S01]  /*15560*/  MUFU.RSQ R223, R212 ;  /* 0x000000d400df7308 */ /* 0x000e620000001400 */
[----:B-----5:R-:W-:Y:S02]  /*15570*/  ISETP.GE.AND P1, PT, R214, 0x1, PT ;  /* 0x00000001d600780c */ /* 0x020fe40003f26270 */
[----:B-1----:R0:W-:Y:S11]  /*15580*/  @!P2 STG.E desc[UR6][R228.64], R223 ;  /* 0x000000dfe400a986 */ /* 0x0021f6000c101906 */
        /* <DEDUP_REMOVED lines=10> */
[----:B------:R-:W-:-:S04]  /*15630*/  PLOP3.LUT P1, PT, PT, PT, UP0, 0x40, 0x0 ;  /* 0x000000000000781c */ /* 0x000fc80003f2e808 */
[----:B------:R-:W-:-:S05]  /*15640*/  FSEL R212, R224, RZ, P1 ;  /* 0x000000ffe0d47208 */ /* 0x000fca0000800000 */
        /* <DEDUP_REMOVED lines=15> */
.L_x_43826:
[----:B------:R-:W-:Y:S05]  /*15740*/  BSYNC B2 ;  /* 0x0000000000027941 */ /* 0x000fea0003800000 */
.L_x_43825:
[----:B------:R-:W-:Y:S01]  /*15750*/  LOP3.LUT P1, RZ, R222, 0x20000, RZ, 0xc0, !PT ;  /* 0x00020000deff7812 */ /* 0x000fe2000782c0ff */
[----:B------:R-:W-:-:S12]  /*15760*/  BSSY B2, `(.L_x_43827) ;  /* 0x0000014000027945 */ /* 0x000fd80003800000 */
[----:B------:R-:W-:Y:S05]  /*15770*/  @!P1 BRA `(.L_x_43828) ;  /* 0x0000000000489947 */ /* 0x000fea0003800000 */
[----:B01----:R-:W0:Y:S01]  /*15780*/  LDC.64 R226, c[0x0][0x2b8] ;  /* 0x0000ae00ffe27b82 */ /* 0x003e220000000a00 */
        /* <DEDUP_REMOVED lines=17> */
.L_x_43828:
[----:B------:R-:W-:Y:S05]  /*158a0*/  BSYNC B2 ;  /* 0x0000000000027941 */ /* 0x000fea0003800000 */
.L_x_43827:
[----:B------:R-:W-:Y:S01]  /*158b0*/  LOP3.LUT P1, RZ, R222, 0x10000, RZ, 0xc0, !PT ;  /* 0x00010000deff7812 */ /* 0x000fe2000782c0ff */
[----:B------:R-:W-:-:S12]  /*158c0*/  BSSY B2, `(.L_x_43829) ;  /* 0x0000014000027945 */ /* 0x000fd80003800000 */
[----:B------:R-:W-:Y:S05]  /*158d0*/  @!P1 BRA `(.L_x_43830) ;  /* 0x0000000000489947 */ /* 0x000fea0003800000 */
[----:B012---:R-:W0:Y:S01]  /*158e0*/  LDC.64 R226, c[0x0][0x2b8] ;  /* 0x0000ae00ffe27b82 */ /* 0x007e220000000a00 */
        /* <DEDUP_REMOVED lines=17> */
.L_x_43830:
[----:B------:R-:W-:Y:S05]  /*15a00*/  BSYNC B2 ;  /* 0x0000000000027941 */ /* 0x000fea0003800000 */
.L_x_43829:
[----:B------:R-:W-:Y:S01]  /*15a10*/  LOP3.LUT P1, RZ, R222, 0x8000, RZ, 0xc0, !PT ;  /* 0x00008000deff7812 */ /* 0x000fe2000782c0ff */
[----:B------:R-:W-:-:S12]  /*15a20*/  BSSY B2, `(.L_x_43831) ;  /* 0x0000014000027945 */ /* 0x000fd80003800000 */
[----:B------:R-:W-:Y:S05]  /*15a30*/  @!P1 BRA `(.L_x_43832) ;  /* 0x0000000000489947 */ /* 0x000fea0003800000 */
[----:B0123--:R-:W0:Y:S01]  /*15a40*/  LDC.64 R226, c[0x0][0x2b8] ;  /* 0x0000ae00ffe27b82 */ /* 0x00fe220000000a00 */
        /* <DEDUP_REMOVED lines=17> */
.L_x_43832:
[----:B------:R-:W-:Y:S05]  /*15b60*/  BSYNC B2 ;  /* 0x0000000000027941 */ /* 0x000fea0003800000 */
.L_x_43831:
[----:B------:R-:W-:Y:S01]  /*15b70*/  LOP3.LUT P1, RZ, R222, 0x4000, RZ, 0xc0, !PT ;  /* 0x00004000deff7812 */ /* 0x000fe2000782c0ff */
[----:B------:R-:W-:-:S12]  /*15b80*/  BSSY B2, `(.L_x_43833) ;  /* 0x0000014000027945 */ /* 0x000fd80003800000 */
[----:B------:R-:W-:Y:S05]  /*15b90*/  @!P1 BRA `(.L_x_43834) ;  /* 0x0000000000489947 */ /* 0x000fea0003800000 */
[----:B01234-:R-:W0:Y:S01]  /*15ba0*/  LDC.64 R226, c[0x0][0x2b8] ;  /* 0x0000ae00ffe27b82 */ /* 0x01fe220000000a00 */
        /* <DEDUP_REMOVED lines=17> */
.L_x_43834:
[----:B------:R-:W-:Y:S05]  /*15cc0*/  BSYNC B2 ;  /* 0x0000000000027941 */ /* 0x000fea0003800000 */
.L_x_43833:
        /* <DEDUP_REMOVED lines=21> */
.L_x_43836:
[----:B------:R-:W-:Y:S05]  /*15e20*/  BSYNC B2 ;  /* 0x0000000000027941 */ /* 0x000fea0003800000 */
.L_x_43835:
        /* <DEDUP_REMOVED lines=21> */
.L_x_43838:
[----:B------:R-:W-:Y:S05]  /*15f80*/  BSYNC B2 ;  /* 0x0000000000027941 */ /* 0x000fea0003800000 */
.L_x_43837:
        /* <DEDUP_REMOVED lines=21> */
.L_x_43840:
[----:B------:R-:W-:Y:S05]  /*160e0*/  BSYNC B2 ;  /* 0x0000000000027941 */ /* 0x000fea0003800000 */
.L_x_43839:
        /* <DEDUP_REMOVED lines=21> */
.L_x_43842:
[----:B------:R-:W-:Y:S05]  /*16240*/  BSYNC B2 ;  /* 0x0000000000027941 */ /* 0x000fea0003800000 */
.L_x_43841:
        /* <DEDUP_REMOVED lines=21> */
.L_x_43844:
[----:B------:R-:W-:Y:S05]  /*163a0*/  BSYNC B2 ;  /* 0x0000000000027941 */ /* 0x000fea0003800000 */
.L_x_43843:
        /* <DEDUP_REMOVED lines=21> */
.L_x_43846:
[----:B------:R-:W-:Y:S05]  /*16500*/  BSYNC B2 ;  /* 0x0000000000027941 */ /* 0x000fea0003800000 */
.L_x_43845:
[----:B------:R-:W-:-:S13]  /*16510*/  LOP3.LUT P1, RZ, R222, 0x80, RZ, 0xc0, !PT ;  /* 0x00000080deff7812 */ /* 0x000fda000782c0ff */
        /* <DEDUP_REMOVED lines=18> */
.L_x_43824:
[----:B------:R-:W-:Y:S05]  /*16640*/  BSYNC B1 ;  /* 0x0000000000017941 */ /* 0x000fea0003800000 */
.L_x_43823:
[----:B01234-:R-:W0:Y:S02]  /*16650*/  LDC.64 R212, c[0x0][0x210] ;  /* 0x00008400ffd47b82 */ /* 0x01fe240000000a00 */
[----:B0-----:R-:W-:-:S04]  /*16660*/  LEA R220, R212, R220, 0x2 ;  /* 0x000000dcd4dc7211 */ /* 0x001fc800078e10ff */
[----:B------:R-:W-:-:S13]  /*16670*/  ISETP.GE.AND P1, PT, R220, R213, PT ;  /* 0x000000d5dc00720c */ /* 0x000fda0003f26270 */
[----:B------:R-:W-:Y:S05]  /*16680*/  @!P1 BRA `(.L_x_43847) ;  /* 0xfffffeb000109947 */ /* 0x000fea000383ffff */
[----:B------:R-:W-:Y:S05]  /*16690*/  BSYNC B0 ;  /* 0x0000000000007941 */ /* 0x000fea0003800000 */
.L_x_43343:
[----:B------:R-:W-:Y:S05]  /*166a0*/  EXIT ;  /* 0x000000000000794d */ /* 0x000fea0003800000 */
.L_x_43822:
        /* <DEDUP_REMOVED lines=8> */
.L_x_43849:
[----:B------:R-:W-:Y:S05]  /*16730*/  BSYNC B1 ;  /* 0x0000000000017941 */ /* 0x000fea0003800000 */
.L_x_43848:
        /* <DEDUP_REMOVED lines=14> */
.L_x_43850:
        /* <DEDUP_REMOVED lines=8> */
.L_x_43851:
[----:B------:R-:W-:Y:S02]  /*168a0*/  IMAD.MOV.U32 R235, RZ, RZ, 0x8 ;  /* 0x00000008ffeb7424 */ /* 0x000fe400078e00ff */
[----:B------:R-:W-:-:S04]  /*168b0*/  IMAD.MOV.U32 R212, RZ, RZ, R234 ;  /* 0x000000ffffd47224 */ /* 0x000fc800078e00ea */
[----:B------:R-:W-:-:S05]  /*168c0*/  FADD.FTZ R228, R227, R212 ;  /* 0x000000d4e3e47221 */ /* 0x000fca0000010000 */
[----:B------:R-:W-:-:S07]  /*168d0*/  MOV R236, R228 ;  /* 0x000000e400ec7202 */ /* 0x000fce0000000f00 */
[----:B------:R-:W-:Y:S05]  /*168e0*/  WARPSYNC.COLLECTIVE R233, `(.L_x_43852) ;  /* 0x00000000e9087348 */ /* 0x000fea0003c00000 */
[----:B------:R0:W1:Y:S02]  /*168f0*/  SHFL.BFLY P6, R234, R236, R235, R238 ;  /* 0x0c0000ebecea7389 */ /* 0x00006400000c00ee */
[----:B01----:R-:W-:Y:S01]  /*16900*/  ENDCOLLECTIVE ;  /* 0x000000000000791b */ /* 0x003fe20003800000 */
.L_x_43852:
        /* <DEDUP_REMOVED lines=8> */
.L_x_43853:
        /* <DEDUP_REMOVED lines=111> */
.L_x_43854:
[----:B------:R-:W-:Y:S01]  /*17080*/  HFMA2.MMA R235, -RZ, RZ, 0, 1.1920928955078125e-07 ;  /* 0x00000002ffeb7435 */ /* 0x000fe200000001ff */
[----:B------:R-:W-:-:S05]  /*17090*/  MOV R215, R234 ;  /* 0x000000ea00d77202 */ /* 0x000fca0000000f00 */
[----:B------:R-:W-:-:S04]  /*170a0*/  FADD.FTZ R215, R212, R215 ;  /* 0x000000d7d4d77221 */ /* 0x000fc80000010000 */
[----:B------:R-:W-:-:S07]  /*170b0*/  IMAD.MOV.U32 R236, RZ, RZ, R215 ;  /* 0x000000ffffec7224 */ /* 0x000fce00078e00d7 */
[----:B------:R-:W-:Y:S05]  /*170c0*/  WARPSYNC.COLLECTIVE R233, `(.L_x_43855) ;  /* 0x00000000e9087348 */ /* 0x000fea0003c00000 */
[----:B------:R0:W1:Y:S02]  /*170d0*/  SHFL.BFLY P6, R234, R236, R235, R238 ;  /* 0x0c0000ebecea7389 */ /* 0x00006400000c00ee */
[----:B01----:R-:W-:Y:S01]  /*170e0*/  ENDCOLLECTIVE ;  /* 0x000000000000791b */ /* 0x003fe20003800000 */
.L_x_43855:
[----:B------:R-:W-:Y:S02]  /*170f0*/  IMAD.MOV.U32 R235, RZ, RZ, 0x4 ;  /* 0x00000004ffeb7424 */ /* 0x000fe400078e00ff */
[----:B------:R-:W-:-:S04]  /*17100*/  IMAD.MOV.U32 R226, RZ, RZ, R234 ;  /* 0x000000ffffe27224 */ /* 0x000fc800078e00ea */
[----:B------:R-:W-:-:S05]  /*17110*/  FADD.FTZ R226, R215, R226 ;  /* 0x000000e2d7e27221 */ /* 0x000fca0000010000 */
[----:B------:R-:W-:-:S07]  /*17120*/  MOV R236, R226 ;  /* 0x000000e200ec7202 */ /* 0x000fce0000000f00 */
[----:B------:R-:W-:Y:S05]  /*17130*/  WARPSYNC.COLLECTIVE R233, `(.L_x_43856) ;  /* 0x00000000e9087348 */ /* 0x000fea0003c00000 */
[----:B------:R0:W1:Y:S02]  /*17140*/  SHFL.BFLY P6, R234, R236, R235, R238 ;  /* 0x0c0000ebecea7389 */ /* 0x00006400000c00ee */
[----:B01----:R-:W-:Y:S01]  /*17150*/  ENDCOLLECTIVE ;  /* 0x000000000000791b */ /* 0x003fe20003800000 */
.L_x_43856:
[----:B------:R-:W-:Y:S01]  /*17160*/  HFMA2.MMA R235, -RZ, RZ, 0, 4.76837158203125e-07 ;  /* 0x00000008ffeb7435 */ /* 0x000fe200000001ff */
[----:B------:R-:W-:-:S05]  /*17170*/  MOV R227, R234 ;  /* 0x000000ea00e37202 */ /* 0x000fca0000000f00 */
[----:B------:R-:W-:-:S04]  /*17180*/  FADD.FTZ R227, R226, R227 ;  /* 0x000000e3e2e37221 */ /* 0x000fc80000010000 */
[----:B------:R-:W-:-:S07]  /*17190*/  IMAD.MOV.U32 R236, RZ, RZ, R227 ;  /* 0x000000ffffec7224 */ /* 0x000fce00078e00e3 */
[----:B------:R-:W-:Y:S05]  /*171a0*/  WARPSYNC.COLLECTIVE R233, `(.L_x_43857) ;  /* 0x00000000e9087348 */ /* 0x000fea0003c00000 */
[----:B------:R0:W1:Y:S02]  /*171b0*/  SHFL.BFLY P6, R234, R236, R235, R238 ;  /* 0x0c0000ebecea7389 */ /* 0x00006400000c00ee */
[----:B01----:R-:W-:Y:S01]  /*171c0*/  ENDCOLLECTIVE ;  /* 0x000000000000791b */ /* 0x003fe20003800000 */
.L_x_43857:
[----:B------:R-:W-:Y:S02]  /*171d0*/  IMAD.MOV.U32 R235, RZ, RZ, 0x10 ;  /* 0x00000010ffeb7424 */ /* 0x000fe400078e00ff */
[----:B------:R-:W-:-:S04]  /*171e0*/  IMAD.MOV.U32 R228, RZ, RZ, R234 ;  /* 0x000000ffffe47224 */ /* 0x000fc800078e00ea */
[----:B------:R-:W-:-:S05]  /*171f0*/  FADD.FTZ R230, R227, R228 ;  /* 0x000000e4e3e67221 */ /* 0x000fca0000010000 */
[----:B------:R-:W-:-:S07]  /*17200*/  MOV R236, R230 ;  /* 0x000000e600ec7202 */ /* 0x000fce0000000f00 */
[----:B------:R-:W-:Y:S05]  /*17210*/  WARPSYNC.COLLECTIVE R233, `(.L_x_43858) ;  /* 0x00000000e9087348 */ /* 0x000fea0003c00000 */
[----:B------:R0:W1:Y:S02]  /*17220*/  SHFL.BFLY P6, R234, R236, R235, R238 ;  /* 0x0c0000ebecea7389 */ /* 0x00006400000c00ee */
[----:B01----:R-:W-:Y:S01]  /*17230*/  ENDCOLLECTIVE ;  /* 0x000000000000791b */ /* 0x003fe20003800000 */
.L_x_43858:
[----:B------:R-:W-:Y:S01]  /*17240*/  MOV R231, R234 ;  /* 0x000000ea00e77202 */ /* 0x000fe20000000f00 */
[----:B------:R-:W-:Y:S06]  /*17250*/  BRA `(.L_x_43859) ;  /* 0xffffffe000847947 */ /* 0x000fec000383ffff */
.L_x_43860:
        /* <DEDUP_REMOVED lines=10> */
.L_x_44493:


//--------------------- .text._ZN10layer_norm13ln_fwd_kernelINS_13Kernel_traitsIfffffjLj1536ELj1ELj4ELj1ELj16ENS_18Kernel_traits_baseILj1536EfffffjLj128EEEEELb1ELb1ELb1ELb1EEEvNS_9FwdParamsE --------------------------
	.section	.text._ZN10layer_norm13ln_fwd_kernelINS_13Kernel_traitsIfffffjLj1536ELj1ELj4ELj1ELj16ENS_18Kernel_traits_baseILj1536EfffffjLj128EEEEELb1ELb1ELb1ELb1EEEvNS_9FwdParamsE,"ax",@progbits
	.align	128
        .global         _ZN10layer_norm13ln_fwd_kernelINS_13Kernel_traitsIfffffjLj1536ELj1ELj4ELj1ELj16ENS_18Kernel_traits_baseILj1536EfffffjLj128EEEEELb1ELb1ELb1ELb1EEEvNS_9FwdParamsE
        .type           _ZN10layer_norm13ln_fwd_kernelINS_13Kernel_traitsIfffffjLj1536ELj1ELj4ELj1ELj16ENS_18Kernel_traits_baseILj1536EfffffjLj128EEEEELb1ELb1ELb1ELb1EEEvNS_9FwdParamsE,@function
        .size           _ZN10layer_norm13ln_fwd_kernelINS_13Kernel_traitsIfffffjLj1536ELj1ELj4ELj1ELj16ENS_18Kernel_traits_baseILj1536EfffffjLj128EEEEELb1ELb1ELb1ELb1EEEvNS_9FwdParamsE,(.L_x_44494 - _ZN10layer_norm13ln_fwd_kernelINS_13Kernel_traitsIfffffjLj1536ELj1ELj4ELj1ELj16ENS_18Kernel_traits_baseILj1536EfffffjLj128EEEEELb1ELb1ELb1ELb1EEEvNS_9FwdParamsE)
        .other          _ZN10layer_norm13ln_fwd_kernelINS_13Kernel_traitsIfffffjLj1536ELj1ELj4ELj1ELj16ENS_18Kernel_traits_baseILj1536EfffffjLj128EEEEELb1ELb1ELb1ELb1EEEvNS_9FwdParamsE,@"STO_CUDA_ENTRY STV_DEFAULT"
_ZN10layer_norm13ln_fwd_kernelINS_13Kernel_traitsIfffffjLj1536ELj1ELj4ELj1ELj16ENS_18Kernel_traits_baseILj1536EfffffjLj128EEEEELb1ELb1ELb1ELb1EEEvNS_9FwdParamsE:
.text._ZN10layer_norm13ln_fwd_kernelINS_13Kernel_traitsIfffffjLj1536ELj1ELj4ELj1ELj16ENS_18Kernel_traits_baseILj1536EfffffjLj128EEEEELb1ELb1ELb1ELb1EEEvNS_9FwdParamsE:
        /* <DEDUP_REMOVED lines=8> */
[----:B------:R-:W0:Y:S08]  /*0080*/  LDC R9, c[0x0][0x2ec] ;  /* 0x0000bb00ff097b82 */ /* 0x000e300000000800 */
[----:B------:R-:W2:Y:S01]  /*0090*/  @P0 LDG.E.64 R2, desc[UR6][R2.64] ;  /* 0x0000000602020981 */ /* 0x000ea2000c1e1b00 */
[----:B------:R-:W1:Y:S01]  /*00a0*/  @P0 LDC R7, c[0x0][0x2f0] ;  /* 0x0000bc00ff070b82 */ /* 0x000e620000000800 */
[----:B------:R-:W3:Y:S01]  /*00b0*/  S2R R16, SR_TID.X ;  /* 0x0000000000107919 */ /* 0x000ee20000002100 */
[----:B------:R-:W4:Y:S01]  /*00c0*/  S2R R17, SR_CTAID.X ;  /* 0x0000000000117919 */ /* 0x000f220000002500 */
[----:B------:R-:W-:Y:S01]  /*00d0*/  ULDC UR8, c[0x0][0x0] ;  /* 0x0000000000087ab9 */ /* 0x000fe20000000800 */
[----:B------:R-:W-:-:S02]  /*00e0*/  CS2R R24, SRZ ;  /* 0x0000000000187805 */ /* 0x000fc4000001ff00 */
[----:B------:R-:W-:Y:S02]  /*00f0*/  CS2R R26, SRZ ;  /* 0x00000000001a7805 */ /* 0x000fe4000001ff00 */
[----:B------:R-:W-:Y:S02]  /*0100*/  CS2R R28, SRZ ;  /* 0x00000000001c7805 */ /* 0x000fe4000001ff00 */
[----:B------:R-:W-:Y:S02]  /*0110*/  CS2R R30, SRZ ;  /* 0x00000000001e7805 */ /* 0x000fe4000001ff00 */
[----:B------:R-:W-:Y:S02]  /*0120*/  CS2R R32, SRZ ;  /* 0x0000000000207805 */ /* 0x000fe4000001ff00 */
[----:B------:R-:W-:Y:S01]  /*0130*/  CS2R R34, SRZ ;  /* 0x0000000000227805 */ /* 0x000fe2000001ff00 */
[----:B0-----:R-:W1:Y:S01]  /*0140*/  @P0 LDG.E.64 R4, desc[UR6][R8.64] ;  /* 0x0000000608040981 */ /* 0x001e62000c1e1b00 */
[----:B------:R-:W-:-:S02]  /*0150*/  CS2R R36, SRZ ;  /* 0x0000000000247805 */ /* 0x000fc4000001ff00 */
[----:B------:R-:W-:Y:S02]  /*0160*/  CS2R R38, SRZ ;  /* 0x0000000000267805 */ /* 0x000fe4000001ff00 */
[----:B------:R-:W-:Y:S01]  /*0170*/  CS2R R40, SRZ ;  /* 0x0000000000287805 */ /* 0x000fe2000001ff00 */
[----:B------:R-:W0:Y:S01]  /*0180*/  LDC.64 R156, c[0x0][0x260] ;  /* 0x00009800ff9c7b82 */ /* 0x000e220000000a00 */
        /* <DEDUP_REMOVED lines=9> */
[----:B---3--:R-:W-:-:S05]  /*0220*/  SHF.R.U32.HI R0, RZ, 0x5, R16 ;  /* 0x00000005ff007819 */ /* 0x008fca0000011610 */
[----:B----4-:R-:W-:Y:S01]  /*0230*/  IMAD R0, R17, 0x4, R0 ;  /* 0x0000000411007824 */ /* 0x010fe200078e0200 */
[----:B--2---:R-:W-:Y:S02]  /*0240*/  @P0 R2UR UR4, R2 ;  /* 0x00000000020402ca */ /* 0x004fe400000e0000 */
[----:B------:R-:W-:Y:S02]  /*0250*/  @P0 R2UR UR5, R3 ;  /* 0x00000000030502ca */ /* 0x000fe400000e0000 */
[----:B-1----:R-:W-:-:S04]  /*0260*/  @P0 IADD3 R8, P1, R4, R7, RZ ;  /* 0x0000000704080210 */ /* 0x002fc80007f3e0ff */
[----:B------:R-:W-:Y:S01]  /*0270*/  @P0 IADD3.X R9, RZ, R5, RZ, P1, !PT ;  /* 0x00000005ff090210 */ /* 0x000fe20000ffe4ff */
[----:B------:R-:W-:-:S06]  /*0280*/  IMAD R5, R17, UR8, R16 ;  /* 0x0000000811057c24 */ /* 0x000fcc000f8e0210 */
[----:B------:R-:W-:Y:S01]  /*0290*/  UIADD3 UR13, UR5, -0x4498517b, URZ ;  /* 0xbb67ae85050d7890 */ /* 0x000fe2000fffe03f */
[--C-:B------:R-:W-:Y:S01]  /*02a0*/  SHF.R.U64 R6, R8, 0x2, R9.reuse ;  /* 0x0000000208067819 */ /* 0x100fe20000001209 */
[----:B------:R-:W-:Y:S01]  /*02b0*/  IMAD.WIDE.U32 R10, R5, -0x326172a9, RZ ;  /* 0xcd9e8d57050a7825 */ /* 0x000fe200078e00ff */
[----:B------:R-:W-:Y:S01]  /*02c0*/  SHF.R.U32.HI R7, RZ, 0x2, R9 ;  /* 0x00000002ff077819 */ /* 0x000fe20000011609 */
[----:B------:R-:W-:Y:S02]  /*02d0*/  UIADD3 UR12, UR4, -0x61c88647, URZ ;  /* 0x9e3779b9040c7890 */ /* 0x000fe4000fffe03f */
[----:B------:R-:W-:Y:S01]  /*02e0*/  IMAD.WIDE.U32 R2, R6, -0x2daee0ad, RZ ;  /* 0xd2511f5306027825 */ /* 0x000fe200078e00ff */
[----:B------:R-:W-:Y:S01]  /*02f0*/  LOP3.LUT R12, R11, UR4, R7, 0x96, !PT ;  /* 0x000000040b0c7c12 */ /* 0x000fe2000f8e9607 */
[----:B------:R-:W-:Y:S02]  /*0300*/  UIADD3 UR14, UR4, 0x3c6ef372, URZ ;  /* 0x3c6ef372040e7890 */ /* 0x000fe4000fffe03f */
[----:B------:R-:W-:-:S02]  /*0310*/  UIADD3 UR15, UR5, 0x76cf5d0a, URZ ;  /* 0x76cf5d0a050f7890 */ /* 0x000fc4000fffe03f */
[----:B------:R-:W-:Y:S01]  /*0320*/  LOP3.LUT R14, R3, UR5, RZ, 0x3c, !PT ;  /* 0x00000005030e7c12 */ /* 0x000fe2000f8e3cff */
[----:B------:R-:W-:Y:S01]  /*0330*/  IMAD.WIDE.U32 R12, R12, -0x2daee0ad, RZ ;  /* 0xd2511f530c0c7825 */ /* 0x000fe200078e00ff */
[----:B------:R-:W-:Y:S02]  /*0340*/  UIADD3 UR17, UR5, 0x32370b8f, URZ ;  /* 0x32370b8f05117890 */ /* 0x000fe4000fffe03f */
[----:B------:R-:W-:Y:S01]  /*0350*/  UIADD3 UR16, UR4, -0x255992d5, URZ ;  /* 0xdaa66d2b04107890 */ /* 0x000fe2000fffe03f */
[----:B------:R-:W-:Y:S01]  /*0360*/  IMAD.WIDE.U32 R14, R14, -0x326172a9, RZ ;  /* 0xcd9e8d570e0e7825 */ /* 0x000fe200078e00ff */
[----:B------:R-:W-:Y:S01]  /*0370*/  LOP3.LUT R11, R13, UR13, R2, 0x96, !PT ;  /* 0x0000000d0d0b7c12 */ /* 0x000fe2000f8e9602 */
[----:B------:R-:W-:Y:S02]  /*0380*/  UIADD3 UR18, UR4, 0x78dde6e4, URZ ;  /* 0x78dde6e404127890 */ /* 0x000fe4000fffe03f */
[----:B------:R-:W-:Y:S01]  /*0390*/  UIADD3 UR19, UR5, -0x126145ec, URZ ;  /* 0xed9eba1405137890 */ /* 0x000fe2000fffe03f */
[----:B------:R-:W-:Y:S01]  /*03a0*/  LOP3.LUT R2, R15, UR12, R10, 0x96, !PT ;  /* 0x0000000c0f027c12 */ /* 0x000fe2000f8e960a */
[----:B------:R-:W-:Y:S01]  /*03b0*/  IMAD.WIDE.U32 R10, R11, -0x326172a9, RZ ;  /* 0xcd9e8d570b0a7825 */ /* 0x000fe200078e00ff */
[----:B------:R-:W-:-:S02]  /*03c0*/  UIADD3 UR21, UR5, -0x56f99767, URZ ;  /* 0xa906689905157890 */ /* 0x000fc4000fffe03f */
[----:B------:R-:W-:Y:S01]  /*03d0*/  UIADD3 UR20, UR4, 0x1715609d, URZ ;  /* 0x1715609d04147890 */ /* 0x000fe2000fffe03f */
[----:B------:R-:W-:Y:S01]  /*03e0*/  IMAD.WIDE.U32 R2, R2, -0x2daee0ad, RZ ;  /* 0xd2511f5302027825 */ /* 0x000fe200078e00ff */
[----:B------:R-:W-:Y:S01]  /*03f0*/  LOP3.LUT R13, R11, UR14, R14, 0x96, !PT ;  /* 0x0000000e0b0d7c12 */ /* 0x000fe2000f8e960e */
[----:B------:R-:W-:Y:S02]  /*0400*/  UIADD3 UR22, UR4, -0x4ab325aa, URZ ;  /* 0xb54cda5604167890 */ /* 0x000fe4000fffe03f */
        /* <DEDUP_REMOVED lines=18> */
[----:B------:R-:W-:Y:S01]  /*0530*/  UIADD3 UR25, UR5, 0x1fd5c5a3, URZ ;  /* 0x1fd5c5a305197890 */ /* 0x000fe2000fffe03f */
[----:B------:R-:W-:Y:S02]  /*0540*/  ISETP.NE.U32.AND P0, PT, RZ, UR8, PT ;  /* 0x00000008ff007c0c */ /* 0x000fe4000bf05070 */
[----:B------:R-:W-:Y:S01]  /*0550*/  LOP3.LUT R14, R3, UR23, R12, 0x96, !PT ;  /* 0x00000017030e7c12 */ /* 0x000fe2000f8e960c */
[----:B------:R-:W-:Y:S01]  /*0560*/  IMAD.WIDE.U32 R12, R13, -0x2daee0ad, RZ ;  /* 0xd2511f530d0c7825 */ /* 0x000fe200078e00ff */
[----:B------:R-:W-:Y:S01]  /*0570*/  UIADD3 UR24, UR4, 0x5384540f, URZ ;  /* 0x5384540f04187890 */ /* 0x000fe2000fffe03f */
[----:B------:R-:W-:Y:S02]  /*0580*/  ISETP.NE.AND.EX P0, PT, RZ, UR9, PT, P0 ;  /* 0x00000009ff007c0c */ /* 0x000fe4000bf05300 */
[----:B------:R-:W-:Y:S01]  /*0590*/  IMAD.WIDE.U32 R14, R14, -0x326172a9, RZ ;  /* 0xcd9e8d570e0e7825 */ /* 0x000fe200078e00ff */
[----:B------:R-:W-:-:S02]  /*05a0*/  LOP3.LUT R11, R13, UR25, R2, 0x96, !PT ;  /* 0x000000190d0b7c12 */ /* 0x000fc4000f8e9602 */
[----:B------:R-:W-:Y:S02]  /*05b0*/  LOP3.LUT R2, R16, 0x1f, RZ, 0xc0, !PT ;  /* 0x0000001f10027812 */ /* 0x000fe400078ec0ff */
[----:B------:R-:W-:Y:S01]  /*05c0*/  LOP3.LUT R4, R15, UR24, R10, 0x96, !PT ;  /* 0x000000180f047c12 */ /* 0x000fe2000f8e960a */
[----:B------:R-:W-:Y:S01]  /*05d0*/  UIADD3 UR26, UR4, -0xe443238, URZ ;  /* 0xf1bbcdc8041a7890 */ /* 0x000fe2000fffe03f */
[----:B------:R-:W-:Y:S01]  /*05e0*/  IMAD.HI.U32 R9, R11, -0x326172a9, RZ ;  /* 0xcd9e8d570b097827 */ /* 0x000fe200078e00ff */
[----:B------:R-:W-:Y:S01]  /*05f0*/  UIADD3 UR27, UR5, -0x24c28bd8, URZ ;  /* 0xdb3d7428051b7890 */ /* 0x000fe2000fffe03f */
[----:B------:R-:W-:Y:S02]  /*0600*/  LOP3.LUT R113, R2, 0x40, RZ, 0xfc, !PT ;  /* 0x0000004002717812 */ /* 0x000fe400078efcff */
[----:B------:R-:W-:Y:S01]  /*0610*/  IMAD.HI.U32 R3, R4, -0x2daee0ad, RZ ;  /* 0xd2511f5304037827 */ /* 0x000fe200078e00ff */
[C---:B------:R-:W-:Y:S02]  /*0620*/  LOP3.LUT R109, R2.reuse, 0x20, RZ, 0xfc, !PT ;  /* 0x00000020026d7812 */ /* 0x040fe400078efcff */
[----:B------:R-:W-:-:S02]  /*0630*/  LOP3.LUT R117, R2, 0x60, RZ, 0xfc, !PT ;  /* 0x0000006002757812 */ /* 0x000fc400078efcff */
[C---:B------:R-:W-:Y:S02]  /*0640*/  LOP3.LUT R125, R2.reuse, 0xa0, RZ, 0xfc, !PT ;  /* 0x000000a0027d7812 */ /* 0x040fe400078efcff */
[----:B------:R-:W-:Y:S02]  /*0650*/  LOP3.LUT R121, R2, 0x80, RZ, 0xfc, !PT ;  /* 0x0000008002797812 */ /* 0x000fe400078efcff */
[----:B------:R-:W-:Y:S02]  /*0660*/  LOP3.LUT R10, R9, UR26, R14, 0x96, !PT ;  /* 0x0000001a090a7c12 */ /* 0x000fe4000f8e960e */
[----:B------:R-:W-:Y:S02]  /*0670*/  @P0 LEA R42, P6, R113, UR8, 0x4 ;  /* 0x00000008712a0c11 */ /* 0x000fe4000f8c20ff */
[----:B------:R-:W-:Y:S02]  /*0680*/  LOP3.LUT R160, R3, UR27, R12, 0x96, !PT ;  /* 0x0000001b03a07c12 */ /* 0x000fe4000f8e960c */
[----:B------:R-:W-:-:S02]  /*0690*/  @P0 LEA R14, P5, R109, UR8, 0x4 ;  /* 0x000000086d0e0c11 */ /* 0x000fc4000f8a20ff */
[----:B------:R-:W-:Y:S02]  /*06a0*/  @P0 LEA R44, P1, R117, UR8, 0x4 ;  /* 0x00000008752c0c11 */ /* 0x000fe4000f8220ff */
[----:B------:R-:W-:Y:S02]  /*06b0*/  @P0 LEA R54, P3, R125, UR8, 0x4 ;  /* 0x000000087d360c11 */ /* 0x000fe4000f8620ff */
[C---:B------:R-:W-:Y:S02]  /*06c0*/  @P0 LEA R12, P4, R2.reuse, UR8, 0x4 ;  /* 0x00000008020c0c11 */ /* 0x040fe4000f8820ff */
[C---:B------:R-:W-:Y:S02]  /*06d0*/  LOP3.LUT R129, R2.reuse, 0xc0, RZ, 0xfc, !PT ;  /* 0x000000c002817812 */ /* 0x040fe400078efcff */
[C---:B------:R-:W-:Y:S02]  /*06e0*/  LOP3.LUT R133, R2.reuse, 0xe0, RZ, 0xfc, !PT ;  /* 0x000000e002857812 */ /* 0x040fe400078efcff */
[----:B------:R-:W-:-:S02]  /*06f0*/  LOP3.LUT R141, R2, 0x120, RZ, 0xfc, !PT ;  /* 0x00000120028d7812 */ /* 0x000fc400078efcff */
[C---:B------:R-:W-:Y:S02]  /*0700*/  LOP3.LUT R149, R2.reuse, 0x160, RZ, 0xfc, !PT ;  /* 0x0000016002957812 */ /* 0x040fe400078efcff */
[----:B------:R-:W-:Y:S02]  /*0710*/  @P0 LEA R52, P2, R121, UR8, 0x4 ;  /* 0x0000000879340c11 */ /* 0x000fe4000f8420ff */
[C---:B------:R-:W-:Y:S02]  /*0720*/  LOP3.LUT R137, R2.reuse, 0x100, RZ, 0xfc, !PT ;  /* 0x0000010002897812 */ /* 0x040fe400078efcff */
[----:B------:R-:W-:Y:S02]  /*0730*/  LOP3.LUT R145, R2, 0x140, RZ, 0xfc, !PT ;  /* 0x0000014002917812 */ /* 0x000fe400078efcff */
[----:B------:R-:W-:Y:S01]  /*0740*/  @P0 IADD3.X R43, RZ, UR9, RZ, P6, !PT ;  /* 0x00000009ff2b0c10 */ /* 0x000fe2000b7fe4ff */
[----:B------:R-:W-:Y:S01]  /*0750*/  @P0 IMAD.X R15, RZ, RZ, UR9, P5 ;  /* 0x00000009ff0f0e24 */ /* 0x000fe2000a8e06ff */
[----:B------:R-:W-:Y:S01]  /*0760*/  @P0 IADD3.X R13, RZ, UR9, RZ, P4, !PT ;  /* 0x00000009ff0d0c10 */ /* 0x000fe2000a7fe4ff */
[----:B------:R-:W-:Y:S01]  /*0770*/  @P0 IMAD.X R45, RZ, RZ, UR9, P1 ;  /* 0x00000009ff2d0e24 */ /* 0x000fe200088e06ff */
[----:B------:R-:W-:Y:S01]  /*0780*/  @P0 LEA R56, P4, R129, UR8, 0x4 ;  /* 0x0000000881380c11 */ /* 0x000fe2000f8820ff */
[----:B------:R-:W-:Y:S01]  /*0790*/  @P0 IMAD.X R55, RZ, RZ, UR9, P3 ;  /* 0x00000009ff370e24 */ /* 0x000fe200098e06ff */
[----:B------:R-:W-:Y:S01]  /*07a0*/  @P0 LEA R66, P5, R133, UR8, 0x4 ;  /* 0x0000000885420c11 */ /* 0x000fe2000f8a20ff */
[----:B------:R1:W5:Y:S01]  /*07b0*/  @P0 LDG.E.128 R24, desc[UR6][R42.64] ;  /* 0x000000062a180981 */ /* 0x000362000c1e1d00 */
[----:B------:R-:W-:-:S02]  /*07c0*/  @P0 LEA R74, P1, R141, UR8, 0x4 ;  /* 0x000000088d4a0c11 */ /* 0x000fc4000f8220ff */
[----:B------:R-:W-:Y:S01]  /*07d0*/  @P0 IADD3.X R53, RZ, UR9, RZ, P2, !PT ;  /* 0x00000009ff350c10 */ /* 0x000fe200097fe4ff */
[----:B------:R2:W5:Y:S01]  /*07e0*/  @P0 LDG.E.128 R28, desc[UR6][R44.64] ;  /* 0x000000062c1c0981 */ /* 0x000562000c1e1d00 */
[----:B------:R-:W-:Y:S02]  /*07f0*/  @P0 LEA R82, P3, R149, UR8, 0x4 ;  /* 0x0000000895520c11 */ /* 0x000fe4000f8620ff */
[----:B------:R-:W-:Y:S01]  /*0800*/  @P0 LEA R70, P6, R137, UR8, 0x4 ;  /* 0x0000000889460c11 */ /* 0x000fe2000f8c20ff */
[----:B------:R-:W-:Y:S01]  /*0810*/  @P0 IMAD.X R67, RZ, RZ, UR9, P5 ;  /* 0x00000009ff430e24 */ /* 0x000fe2000a8e06ff */
[----:B------:R-:W-:Y:S02]  /*0820*/  @P0 LEA R78, P2, R145, UR8, 0x4 ;  /* 0x00000008914e0c11 */ /* 0x000fe4000f8420ff */
[----:B-1----:R-:W-:Y:S02]  /*0830*/  CS2R R42, SRZ ;  /* 0x00000000002a7805 */ /* 0x002fe4000001ff00 */
[----:B------:R-:W-:Y:S01]  /*0840*/  @P0 IADD3.X R57, RZ, UR9, RZ, P4, !PT ;  /* 0x00000009ff390c10 */ /* 0x000fe2000a7fe4ff */
[----:B------:R-:W-:Y:S01]  /*0850*/  @P0 IMAD.X R75, RZ, RZ, UR9, P1 ;  /* 0x00000009ff4b0e24 */ /* 0x000fe200088e06ff */
[----:B------:R-:W-:Y:S01]  /*0860*/  @P0 IADD3.X R71, RZ, UR9, RZ, P6, !PT ;  /* 0x00000009ff470c10 */ /* 0x000fe2000b7fe4ff */
[----:B------:R-:W-:Y:S01]  /*0870*/  @P0 IMAD.X R83, RZ, RZ, UR9, P3 ;  /* 0x00000009ff530e24 */ /* 0x000fe200098e06ff */
[----:B------:R-:W-:Y:S01]  /*0880*/  @P0 IADD3.X R79, RZ, UR9, RZ, P2, !PT ;  /* 0x00000009ff4f0c10 */ /* 0x000fe200097fe4ff */
[----:B------:R-:W-:Y:S01]  /*0890*/  ULDC.64 UR8, c[0x0][0x278] ;  /* 0x00009e0000087ab9 */ /* 0x000fe20000000a00 */
[----:B------:R1:W5:Y:S01]  /*08a0*/  @P0 LDG.E.128 R32, desc[UR6][R52.64] ;  /* 0x0000000634200981 */ /* 0x000362000c1e1d00 */
[----:B------:R-:W-:-:S02]  /*08b0*/  LEA R68, P4, R109, UR8, 0x4 ;  /* 0x000000086d447c11 */ /* 0x000fc4000f8820ff */
[----:B------:R-:W-:Y:S01]  /*08c0*/  LEA R76, P6, R117, UR8, 0x4 ;  /* 0x00000008754c7c11 */ /* 0x000fe2000f8c20ff */
[----:B------:R3:W5:Y:S01]  /*08d0*/  @P0 LDG.E.128 R36, desc[UR6][R54.64] ;  /* 0x0000000636240981 */ /* 0x000762000c1e1d00 */
[----:B------:R-:W-:Y:S02]  /*08e0*/  LEA R84, P2, R125, UR8, 0x4 ;  /* 0x000000087d547c11 */ /* 0x000fe4000f8420ff */
[----:B------:R-:W-:Y:S02]  /*08f0*/  CS2R R16, SRZ ;  /* 0x0000000000107805 */ /* 0x000fe4000001ff00 */
[----:B------:R-:W-:Y:S01]  /*0900*/  LEA R64, P1, R2, UR8, 0x4 ;  /* 0x0000000802407c11 */ /* 0x000fe2000f8220ff */
[----:B------:R4:W5:Y:S01]  /*0910*/  @P0 LDG.E.128 R40, desc[UR6][R56.64] ;  /* 0x0000000638280981 */ /* 0x000962000c1e1d00 */
[----:B------:R-:W-:Y:S02]  /*0920*/  LEA R72, P3, R113, UR8, 0x4 ;  /* 0x0000000871487c11 */ /* 0x000fe4000f8620ff */
[----:B--2---:R-:W-:-:S02]  /*0930*/  CS2R R44, SRZ ;  /* 0x00000000002c7805 */ /* 0x004fc4000001ff00 */
[----:B------:R-:W-:Y:S02]  /*0940*/  LEA R80, P5, R121, UR8, 0x4 ;  /* 0x0000000879507c11 */ /* 0x000fe4000f8a20ff */
[----:B-1----:R-:W-:Y:S01]  /*0950*/  CS2R R52, SRZ ;  /* 0x0000000000347805 */ /* 0x002fe2000001ff00 */
[----:B------:R1:W5:Y:S01]  /*0960*/  @P0 LDG.E.128 R20, desc[UR6][R14.64] ;  /* 0x000000060e140981 */ /* 0x000362000c1e1d00 */
[----:B---3--:R-:W-:Y:S02]  /*0970*/  CS2R R54, SRZ ;  /* 0x0000000000367805 */ /* 0x008fe4000001ff00 */
[----:B------:R-:W-:Y:S01]  /*0980*/  IADD3.X R65, RZ, UR9, RZ, P1, !PT ;  /* 0x00000009ff417c10 */ /* 0x000fe20008ffe4ff */
[----:B------:R-:W-:Y:S01]  /*0990*/  IMAD.X R69, RZ, RZ, UR9, P4 ;  /* 0x00000009ff457e24 */ /* 0x000fe2000a0e06ff */
[----:B------:R1:W5:Y:S01]  /*09a0*/  @P0 LDG.E.128 R16, desc[UR6][R12.64] ;  /* 0x000000060c100981 */ /* 0x000362000c1e1d00 */
[----:B----4-:R-:W-:Y:S02]  /*09b0*/  CS2R R56, SRZ ;  /* 0x0000000000387805 */ /* 0x010fe4000001ff00 */
[----:B------:R-:W-:Y:S01]  /*09c0*/  IADD3.X R73, RZ, UR9, RZ, P3, !PT ;  /* 0x00000009ff497c10 */ /* 0x000fe20009ffe4ff */
[----:B------:R-:W-:Y:S01]  /*09d0*/  IMAD.X R77, RZ, RZ, UR9, P6 ;  /* 0x00000009ff4d7e24 */ /* 0x000fe2000b0e06ff */
[----:B------:R-:W-:Y:S01]  /*09e0*/  IADD3.X R81, RZ, UR9, RZ, P5, !PT ;  /* 0x00000009ff517c10 */ /* 0x000fe2000affe4ff */
[----:B------:R-:W-:Y:S01]  /*09f0*/  IMAD.X R85, RZ, RZ, UR9, P2 ;  /* 0x00000009ff557e24 */ /* 0x000fe200090e06ff */
[----:B------:R-:W-:Y:S01]  /*0a00*/  LEA R88, P1, R129, UR8, 0x4 ;  /* 0x0000000881587c11 */ /* 0x000fe2000f8220ff */
[----:B------:R1:W5:Y:S01]  /*0a10*/  @P0 LDG.E.128 R44, desc[UR6][R66.64] ;  /* 0x00000006422c0981 */ /* 0x000362000c1e1d00 */
[----:B------:R-:W-:-:S02]  /*0a20*/  LEA R92, P4, R133, UR8, 0x4 ;  /* 0x00000008855c7c11 */ /* 0x000fc4000f8820ff */
[----:B------:R-:W-:Y:S01]  /*0a30*/  LEA R96, P3, R137, UR8, 0x4 ;  /* 0x0000000889607c11 */ /* 0x000fe2000f8620ff */
[----:B------:R1:W5:Y:S01]  /*0a40*/  @P0 LDG.E.128 R48, desc[UR6][R70.64] ;  /* 0x0000000646300981 */ /* 0x000362000c1e1d00 */
[----:B------:R-:W-:Y:S02]  /*0a50*/  LEA R100, P6, R141, UR8, 0x4 ;  /* 0x000000088d647c11 */ /* 0x000fe4000f8c20ff */
[----:B------:R-:W-:Y:S01]  /*0a60*/  LEA R104, P5, R145, UR8, 0x4 ;  /* 0x0000000891687c11 */ /* 0x000fe2000f8a20ff */
[----:B------:R1:W5:Y:S01]  /*0a70*/  @P0 LDG.E.128 R52, desc[UR6][R74.64] ;  /* 0x000000064a340981 */ /* 0x000362000c1e1d00 */
[----:B------:R-:W-:Y:S01]  /*0a80*/  LEA R152, P2, R149, UR8, 0x4 ;  /* 0x0000000895987c11 */ /* 0x000fe2000f8420ff */
[----:B------:R-:W-:Y:S02]  /*0a90*/  ULDC UR8, c[0x0][0x214] ;  /* 0x0000850000087ab9 */ /* 0x000fe40000000800 */
        /* <DEDUP_REMOVED lines=9> */
[----:B0-----:R-:W-:-:S04]  /*0b30*/  IMAD.WIDE.U32 R108, R109, 0x10, R156 ;  /* 0x000000106d6c7825 */ /* 0x001fc800078e009c */
        /* <DEDUP_REMOVED lines=10> */
[----:B-1----:R-:W-:Y:S06]  /*0be0*/  @P0 EXIT ;  /* 0x000000000000094d */ /* 0x002fec0003800000 */
        /* <DEDUP_REMOVED lines=29> */
[----:B------:R-:W-:Y:S01]  /*0dc0*/  BSSY B0, `(.L_x_43861) ;  /* 0x000142c000007945 */ /* 0x000fe20003800000 */
[----:B------:R-:W-:Y:S01]  /*0dd0*/  ULDC.U8 UR8, c[0x0][0x2a0] ;  /* 0x0000a80000087ab9 */ /* 0x000fe20000000000 */
[----:B------:R-:W-:Y:S01]  /*0de0*/  LOP3.LUT R8, R8, 0x3, RZ, 0xc0, !PT ;  /* 0x0000000308087812 */ /* 0x000fe200078ec0ff */
[----:B------:R-:W-:Y:S01]  /*0df0*/  IMAD R3, R11, -0x326172a9, RZ ;  /* 0xcd9e8d570b037824 */ /* 0x000fe200078e02ff */
[----:B------:R-:W-:Y:S01]  /*0e00*/  HFMA2.MMA R11, -RZ, RZ, 0, 0 ;  /* 0x00000000ff0b7435 */ /* 0x000fe200000001ff */
[C---:B------:R-:W-:Y:S01]  /*0e10*/  IMAD.HI.U32 R12, R160.reuse, -0x326172a9, RZ ;  /* 0xcd9e8d57a00c7827 */ /* 0x040fe200078e00ff */
[----:B------:R-:W-:Y:S01]  /*0e20*/  LOP3.LUT R4, R9, UR29, R4, 0x96, !PT ;  /* 0x0000001d09047c12 */ /* 0x000fe2000f8e9604 */
[----:B------:R-:W-:Y:S01]  /*0e30*/  ULDC UR9, c[0x0][0x2d8] ;  /* 0x0000b60000097ab9 */ /* 0x000fe20000000800 */
[----:B------:R-:W-:Y:S01]  /*0e40*/  ISETP.NE.AND P2, PT, RZ, UR8, PT ;  /* 0x00000008ff007c0c */ /* 0x000fe2000bf45270 */
[----:B------:R-:W-:Y:S01]  /*0e50*/  IMAD R9, R160, -0x326172a9, RZ ;  /* 0xcd9e8d57a0097824 */ /* 0x000fe200078e02ff */
[----:B------:R-:W-:Y:S01]  /*0e60*/  LOP3.LUT R3, R12, UR28, R3, 0x96, !PT ;  /* 0x0000001c0c037c12 */ /* 0x000fe2000f8e9603 */
[----:B------:R-:W-:Y:S01]  /*0e70*/  IMAD R10, R10, -0x2daee0ad, RZ ;  /* 0xd2511f530a0a7824 */ /* 0x000fe200078e02ff */
[----:B------:R-:W-:Y:S01]  /*0e80*/  ULDC UR8, c[0x0][0x294] ;  /* 0x0000a50000087ab9 */ /* 0x000fe20000000800 */
[----:B------:R-:W-:-:S08]  /*0e90*/  ULDC.64 UR10, c[0x0][0x298] ;  /* 0x0000a600000a7ab9 */ /* 0x000fd00000000a00 */
.L_x_44321:
        /* <DEDUP_REMOVED lines=10> */
[----:B---3--:R-:W-:-:S04]  /*0f40*/  SHF.R.S32.HI R169, RZ, 0x1f, R176 ;  /* 0x0000001fffa97819 */ /* 0x008fc800000114b0 */
[----:B------:R-:W-:-:S03]  /*0f50*/  LEA.HI R169, R169, R176, RZ, 0x2 ;  /* 0x000000b0a9a97211 */ /* 0x000fc600078f10ff */
[----:B------:R-:W1:Y:S01]  /*0f60*/  @P0 LDC.64 R174, c[0x0][0x230] ;  /* 0x00008c00ffae0b82 */ /* 0x000e620000000a00 */
[----:B------:R-:W-:Y:S01]  /*0f70*/  LEA.HI.SX32 R225, R169, R2, 0x1e ;  /* 0x00000002a9e17211 */ /* 0x000fe200078ff2ff */
[----:B0-----:R-:W-:-:S05]  /*0f80*/  IMAD.WIDE R170, R0, 0x4, R170 ;  /* 0x0000000400aa7825 */ /* 0x001fca00078e02aa */
[----:B-----5:R0:W5:Y:S01]  /*0f90*/  LDG.E R222, desc[UR6][R170.64] ;  /* 0x00000006aade7981 */ /* 0x020162000c1e1900 */
[----:B-1----:R-:W-:-:S05]  /*0fa0*/  @P0 IMAD.WIDE.U32 R174, R225, 0x10, R174 ;  /* 0x00000010e1ae0825 */ /* 0x002fca00078e00ae */
[----:B------:R-:W2:Y:S01]  /*0fb0*/  @P0 LDG.E.128 R164, desc[UR6][R174.64] ;  /* 0x00000006aea40981 */ /* 0x000ea2000c1e1d00 */
[----:B----4-:R-:W-:-:S13]  /*0fc0*/  ISETP.GE.AND P3, PT, R168, 0x1, PT ;  /* 0x00000001a800780c */ /* 0x010fda0003f66270 */
[----:B------:R-:W1:Y:S01]  /*0fd0*/  @P3 LDC.64 R172, c[0x0][0x220] ;  /* 0x00008800ffac3b82 */ /* 0x000e620000000a00 */
[----:B------:R-:W-:-:S04]  /*0fe0*/  @P3 VIADD R178, R168, 0xffffffff ;  /* 0xffffffffa8b23836 */ /* 0x000fc80000000000 */
        /* <DEDUP_REMOVED lines=26> */
.L_x_43865:
[----:B------:R-:W-:-:S07]  /*1190*/  MOV R12, R9 ;  /* 0x00000009000c7202 */ /* 0x000fce0000000f00 */
.L_x_43866:
[----:B------:R-:W-:Y:S05]  /*11a0*/  BSYNC B2 ;  /* 0x0000000000027941 */ /* 0x000fea0003800000 */
.L_x_43864:
        /* <DEDUP_REMOVED lines=16> */
.L_x_43870:
[----:B------:R-:W-:Y:S05]  /*12b0*/  BSYNC B3 ;  /* 0x0000000000037941 */ /* 0x000fea0003800000 */
.L_x_43869:
        /* <DEDUP_REMOVED lines=44> */
.L_x_43868:
[----:B------:R-:W-:Y:S05]  /*1580*/  BSYNC B2 ;  /* 0x0000000000027941 */ /* 0x000fea0003800000 */
.L_x_43867:
        /* <DEDUP_REMOVED lines=10> */
.L_x_43863:
[----:B------:R-:W-:Y:S05]  /*1630*/  BSYNC B1 ;  /* 0x0000000000017941 */ /* 0x000fea0003800000 */
.L_x_43862:
        /* <DEDUP_REMOVED lines=18> */
.L_x_43874:
[----:B------:R-:W-:-:S07]  /*1760*/  IMAD.MOV.U32 R13, RZ, RZ, R9 ;  /* 0x000000ffff0d7224 */ /* 0x000fce00078e0009 */
.L_x_43875:
[----:B------:R-:W-:Y:S05]  /*1770*/  BSYNC B2 ;  /* 0x0000000000027941 */ /* 0x000fea0003800000 */
.L_x_43873:
        /* <DEDUP_REMOVED lines=16> */
.L_x_43879:
[----:B------:R-:W-:Y:S05]  /*1880*/  BSYNC B3 ;  /* 0x0000000000037941 */ /* 0x000fea0003800000 */
.L_x_43878:
        /* <DEDUP_REMOVED lines=44> */
.L_x_43877:
[----:B------:R-:W-:Y:S05]  /*1b50*/  BSYNC B2 ;  /* 0x0000000000027941 */ /* 0x000fea0003800000 */
.L_x_43876:
        /* <DEDUP_REMOVED lines=10> */
.L_x_43872:
[----:B------:R-:W-:Y:S05]  /*1c00*/  BSYNC B1 ;  /* 0x0000000000017941 */ /* 0x000fea0003800000 */
.L_x_43871:
        /* <DEDUP_REMOVED lines=18> */
.L_x_43883:
[----:B------:R-:W-:-:S07]  /*1d30*/  MOV R14, R9 ;  /* 0x00000009000e7202 */ /* 0x000fce0000000f00 */
.L_x_43884:
[----:B------:R-:W-:Y:S05]  /*1d40*/  BSYNC B2 ;  /* 0x0000000000027941 */ /* 0x000fea0003800000 */
.L_x_43882:
        /* <DEDUP_REMOVED lines=16> */
.L_x_43888:
[----:B------:R-:W-:Y:S05]  /*1e50*/  BSYNC B3 ;  /* 0x0000000000037941 */ /* 0x000fea0003800000 */
.L_x_43887:
        /* <DEDUP_REMOVED lines=44> */
.L_x_43886:
[----:B------:R-:W-:Y:S05]  /*2120*/  BSYNC B2 ;  /* 0x0000000000027941 */ /* 0x000fea0003800000 */
.L_x_43885:
        /* <DEDUP_REMOVED lines=10> */
.L_x_43881:
[----:B------:R-:W-:Y:S05]  /*21d0*/  BSYNC B1 ;  /* 0x0000000000017941 */ /* 0x000fea0003800000 */
.L_x_43880:
        /* <DEDUP_REMOVED lines=18> */
.L_x_43892:
[----:B------:R-:W-:-:S07]  /*2300*/  IMAD.MOV.U32 R15, RZ, RZ, R9 ;  /* 0x000000ffff0f7224 */ /* 0x000fce00078e0009 */
.L_x_43893:
[----:B------:R-:W-:Y:S05]  /*2310*/  BSYNC B2 ;  /* 0x0000000000027941 */ /* 0x000fea0003800000 */
.L_x_43891:
        /* <DEDUP_REMOVED lines=16> */
.L_x_43897:
[----:B------:R-:W-:Y:S05]  /*2420*/  BSYNC B3 ;  /* 0x0000000000037941 */ /* 0x000fea0003800000 */
.L_x_43896:
        /* <DEDUP_REMOVED lines=44> */
.L_x_43895:
[----:B------:R-:W-:Y:S05]  /*26f0*/  BSYNC B2 ;  /* 0x0000000000027941 */ /* 0x000fea0003800000 */
.L_x_43894:
        /* <DEDUP_REMOVED lines=10> */
.L_x_43890:
[----:B------:R-:W-:Y:S05]  /*27a0*/  BSYNC B1 ;  /* 0x0000000000017941 */ /* 0x000fea0003800000 */
.L_x_43889:
        /* <DEDUP_REMOVED lines=21> */
.L_x_43899:
[----:B------:R-:W-:Y:S05]  /*2900*/  BSYNC B1 ;  /* 0x0000000000017941 */ /* 0x000fea0003800000 */
.L_x_43898:
[----:B--2---:R-:W-:Y:S01]  /*2910*/  @P3 IMAD.WIDE.U32 R174, R8, 0x10, R174 ;  /* 0x0000001008ae3825 */ /* 0x004fe200078e00ae */
[----:B------:R-:W0:Y:S04]  /*2920*/  @P0 LDG.E.128 R164, desc[UR6][R178.64] ;  /* 0x00000006b2a40981 */ /* 0x000e28000c1e1d00 */
[----:B-----5:R2:W5:Y:S01]  /*2930*/  @P3 LDG.E.128 R160, desc[UR6][R174.64] ;  /* 0x00000006aea03981 */ /* 0x020562000c1e1d00 */
[----:B------:R-:W-:Y:S01]  /*2940*/  @!P4 ISETP.NE.U32.AND P1, PT, R218, RZ, PT ;  /* 0x000000ffda00c20c */ /* 0x000fe20003f25070 */
[----:B------:R-:W-:Y:S01]  /*2950*/  BSSY B1, `(.L_x_43900) ;  /* 0x000005b000017945 */ /* 0x000fe20003800000 */
[----:B------:R-:W-:Y:S02]  /*2960*/  @!P4 IMAD.MOV.U32 R180, RZ, RZ, R176 ;  /* 0x000000ffffb4c224 */ /* 0x000fe400078e00b0 */
[----:B------:R-:W-:-:S04]  /*2970*/  @!P4 ISETP.NE.AND.EX P1, PT, R219, RZ, PT, P1 ;  /* 0x000000ffdb00c20c */ /* 0x000fc80003f25310 */
[----:B01----:R-:W-:Y:S01]  /*2980*/  @!P4 FSEL R172, R164, RZ, P1 ;  /* 0x000000ffa4acc208 */ /* 0x003fe20000800000 */
        /* <DEDUP_REMOVED lines=13> */
.L_x_43903:
[----:B------:R-:W-:-:S07]  /*2a60*/  MOV R12, R9 ;  /* 0x00000009000c7202 */ /* 0x000fce0000000f00 */
.L_x_43904:
[----:B------:R-:W-:Y:S05]  /*2a70*/  BSYNC B2 ;  /* 0x0000000000027941 */ /* 0x000fea0003800000 */
.L_x_43902:
        /* <DEDUP_REMOVED lines=16> */
.L_x_43908:
[----:B------:R-:W-:Y:S05]  /*2b80*/  BSYNC B3 ;  /* 0x0000000000037941 */ /* 0x000fea0003800000 */
.L_x_43907:
        /* <DEDUP_REMOVED lines=44> */
.L_x_43906:
[----:B------:R-:W-:Y:S05]  /*2e50*/  BSYNC B2 ;  /* 0x0000000000027941 */ /* 0x000fea0003800000 */
.L_x_43905:
        /* <DEDUP_REMOVED lines=10> */
.L_x_43901:
[----:B------:R-:W-:Y:S05]  /*2f00*/  BSYNC B1 ;  /* 0x0000000000017941 */ /* 0x000fea0003800000 */
.L_x_43900:
        /* <DEDUP_REMOVED lines=18> */
.L_x_43912:
[----:B------:R-:W-:-:S07]  /*3030*/  IMAD.MOV.U32 R13, RZ, RZ, R9 ;  /* 0x000000ffff0d7224 */ /* 0x000fce00078e0009 */
.L_x_43913:
[----:B------:R-:W-:Y:S05]  /*3040*/  BSYNC B2 ;  /* 0x0000000000027941 */ /* 0x000fea0003800000 */
.L_x_43911:
        /* <DEDUP_REMOVED lines=16> */
.L_x_43917:
[----:B------:R-:W-:Y:S05]  /*3150*/  BSYNC B3 ;  /* 0x0000000000037941 */ /* 0x000fea0003800000 */
.L_x_43916:
        /* <DEDUP_REMOVED lines=44> */
.L_x_43915:
[----:B------:R-:W-:Y:S05]  /*3420*/  BSYNC B2 ;  /* 0x0000000000027941 */ /* 0x000fea0003800000 */
.L_x_43914:
        /* <DEDUP_REMOVED lines=10> */
.L_x_43910:
[----:B------:R-:W-:Y:S05]  /*34d0*/  BSYNC B1 ;  /* 0x0000000000017941 */ /* 0x000fea0003800000 */
.L_x_43909:
        /* <DEDUP_REMOVED lines=18> */
.L_x_43921:
[----:B------:R-:W-:-:S07]  /*3600*/  MOV R14, R9 ;  /* 0x00000009000e7202 */ /* 0x000fce0000000f00 */
.L_x_43922:
[----:B------:R-:W-:Y:S05]  /*3610*/  BSYNC B2 ;  /* 0x0000000000027941 */ /* 0x000fea0003800000 */
.L_x_43920:
        /* <DEDUP_REMOVED lines=16> */
.L_x_43926:
[----:B------:R-:W-:Y:S05]  /*3720*/  BSYNC B3 ;  /* 0x0000000000037941 */ /* 0x000fea0003800000 */
.L_x_43925:
        /* <DEDUP_REMOVED lines=44> */
.L_x_43924:
[----:B------:R-:W-:Y:S05]  /*39f0*/  BSYNC B2 ;  /* 0x0000000000027941 */ /* 0x000fea0003800000 */
.L_x_43923:
        /* <DEDUP_REMOVED lines=10> */
.L_x_43919:
[----:B------:R-:W-:Y:S05]  /*3aa0*/  BSYNC B1 ;  /* 0x0000000000017941 */ /* 0x000fea0003800000 */
.L_x_43918:
        /* <DEDUP_REMOVED lines=18> */
.L_x_43930:
[----:B------:R-:W-:-:S07]  /*3bd0*/  IMAD.MOV.U32 R15, RZ, RZ, R9 ;  /* 0x000000ffff0f7224 */ /* 0x000fce00078e0009 */
.L_x_43931:
[----:B------:R-:W-:Y:S05]  /*3be0*/  BSYNC B2 ;  /* 0x0000000000027941 */ /* 0x000fea0003800000 */
.L_x_43929:
        /* <DEDUP_REMOVED lines=16> */
.L_x_43935:
[----:B------:R-:W-:Y:S05]  /*3cf0*/  BSYNC B3 ;  /* 0x0000000000037941 */ /* 0x000fea0003800000 */
.L_x_43934:
        /* <DEDUP_REMOVED lines=44> */
.L_x_43933:
[----:B------:R-:W-:Y:S05]  /*3fc0*/  BSYNC B2 ;  /* 0x0000000000027941 */ /* 0x000fea0003800000 */
.L_x_43932:
        /* <DEDUP_REMOVED lines=10> */
.L_x_43928:
[----:B------:R-:W-:Y:S05]  /*4070*/  BSYNC B1 ;  /* 0x0000000000017941 */ /* 0x000fea0003800000 */
.L_x_43927:
        /* <DEDUP_REMOVED lines=20> */
.L_x_43937:
[----:B------:R-:W-:Y:S05]  /*41c0*/  BSYNC B1 ;  /* 0x0000000000017941 */ /* 0x000fea0003800000 */
.L_x_43936:
        /* <DEDUP_REMOVED lines=21> */
.L_x_43941:
[----:B------:R-:W-:-:S07]  /*4320*/  MOV R12, R9 ;  /* 0x00000009000c7202 */ /* 0x000fce0000000f00 */
.L_x_43942:
[----:B------:R-:W-:Y:S05]  /*4330*/  BSYNC B2 ;  /* 0x0000000000027941 */ /* 0x000fea0003800000 */
.L_x_43940:
        /* <DEDUP_REMOVED lines=16> */
.L_x_43946:
[----:B------:R-:W-:Y:S05]  /*4440*/  BSYNC B3 ;  /* 0x0000000000037941 */ /* 0x000fea0003800000 */
.L_x_43945:
        /* <DEDUP_REMOVED lines=44> */
.L_x_43944:
[----:B------:R-:W-:Y:S05]  /*4710*/  BSYNC B2 ;  /* 0x0000000000027941 */ /* 0x000fea0003800000 */
.L_x_43943:
        /* <DEDUP_REMOVED lines=10> */
.L_x_43939:
[----:B------:R-:W-:Y:S05]  /*47c0*/  BSYNC B1 ;  /* 0x0000000000017941 */ /* 0x000fea0003800000 */
.L_x_43938:
        /* <DEDUP_REMOVED lines=18> */
.L_x_43950:
[----:B------:R-:W-:-:S07]  /*48f0*/  IMAD.MOV.U32 R13, RZ, RZ, R9 ;  /* 0x000000ffff0d7224 */ /* 0x000fce00078e0009 */
.L_x_43951:
[----:B------:R-:W-:Y:S05]  /*4900*/  BSYNC B2 ;  /* 0x0000000000027941 */ /* 0x000fea0003800000 */
.L_x_43949:
        /* <DEDUP_REMOVED lines=16> */
.L_x_43955:
[----:B------:R-:W-:Y:S05]  /*4a10*/  BSYNC B3 ;  /* 0x0000000000037941 */ /* 0x000fea0003800000 */
.L_x_43954:
        /* <DEDUP_REMOVED lines=44> */
.L_x_43953:
[----:B------:R-:W-:Y:S05]  /*4ce0*/  BSYNC B2 ;  /* 0x0000000000027941 */ /* 0x000fea0003800000 */
.L_x_43952:
        /* <DEDUP_REMOVED lines=10> */
.L_x_43948:
[----:B------:R-:W-:Y:S05]  /*4d90*/  BSYNC B1 ;  /* 0x0000000000017941 */ /* 0x000fea0003800000 */
.L_x_43947:
        /* <DEDUP_REMOVED lines=18> */
.L_x_43959:
[----:B------:R-:W-:-:S07]  /*4ec0*/  MOV R14, R9 ;  /* 0x00000009000e7202 */ /* 0x000fce0000000f00 */
.L_x_43960:
[----:B------:R-:W-:Y:S05]  /*4ed0*/  BSYNC B2 ;  /* 0x0000000000027941 */ /* 0x000fea0003800000 */
.L_x_43958:
        /* <DEDUP_REMOVED lines=16> */
.L_x_43964:
[----:B------:R-:W-:Y:S05]  /*4fe0*/  BSYNC B3 ;  /* 0x0000000000037941 */ /* 0x000fea0003800000 */
.L_x_43963:
        /* <DEDUP_REMOVED lines=44> */
.L_x_43962:
[----:B------:R-:W-:Y:S05]  /*52b0*/  BSYNC B2 ;  /* 0x0000000000027941 */ /* 0x000fea0003800000 */
.L_x_43961:
        /* <DEDUP_REMOVED lines=10> */
.L_x_43957:
[----:B------:R-:W-:Y:S05]  /*5360*/  BSYNC B1 ;  /* 0x0000000000017941 */ /* 0x000fea0003800000 */
.L_x_43956:
        /* <DEDUP_REMOVED lines=18> */
.L_x_43968:
[----:B------:R-:W-:-:S07]  /*5490*/  IMAD.MOV.U32 R15, RZ, RZ, R9 ;  /* 0x000000ffff0f7224 */ /* 0x000fce00078e0009 */
.L_x_43969:
[----:B------:R-:W-:Y:S05]  /*54a0*/  BSYNC B2 ;  /* 0x0000000000027941 */ /* 0x000fea0003800000 */
.L_x_43967:
        /* <DEDUP_REMOVED lines=16> */
.L_x_43973:
[----:B------:R-:W-:Y:S05]  /*55b0*/  BSYNC B3 ;  /* 0x0000000000037941 */ /* 0x000fea0003800000 */
.L_x_43972:
        /* <DEDUP_REMOVED lines=44> */
.L_x_43971:
[----:B------:R-:W-:Y:S05]  /*5880*/  BSYNC B2 ;  /* 0x0000000000027941 */ /* 0x000fea0003800000 */
.L_x_43970:
        /* <DEDUP_REMOVED lines=10> */
.L_x_43966:
[----:B------:R-:W-:Y:S05]  /*5930*/  BSYNC B1 ;  /* 0x0000000000017941 */ /* 0x000fea0003800000 */
.L_x_43965:
        /* <DEDUP_REMOVED lines=20> */
.L_x_43975:
[----:B------:R-:W-:Y:S05]  /*5a80*/  BSYNC B1 ;  /* 0x0000000000017941 */ /* 0x000fea0003800000 */
.L_x_43974:
        /* <DEDUP_REMOVED lines=21> */
.L_x_43979:
[----:B------:R-:W-:-:S07]  /*5be0*/  MOV R12, R9 ;  /* 0x00000009000c7202 */ /* 0x000fce0000000f00 */
.L_x_43980:
[----:B------:R-:W-:Y:S05]  /*5bf0*/  BSYNC B2 ;  /* 0x0000000000027941 */ /* 0x000fea0003800000 */
.L_x_43978:
        /* <DEDUP_REMOVED lines=16> */
.L_x_43984:
[----:B------:R-:W-:Y:S05]  /*5d00*/  BSYNC B3 ;  /* 0x0000000000037941 */ /* 0x000fea0003800000 */
.L_x_43983:
        /* <DEDUP_REMOVED lines=44> */
.L_x_43982:
[----:B------:R-:W-:Y:S05]  /*5fd0*/  BSYNC B2 ;  /* 0x0000000000027941 */ /* 0x000fea0003800000 */
.L_x_43981:
        /* <DEDUP_REMOVED lines=10> */
.L_x_43977:
[----:B------:R-:W-:Y:S05]  /*6080*/  BSYNC B1 ;  /* 0x0000000000017941 */ /* 0x000fea0003800000 */
.L_x_43976:
        /* <DEDUP_REMOVED lines=18> */
.L_x_43988:
[----:B------:R-:W-:-:S07]  /*61b0*/  IMAD.MOV.U32 R13, RZ, RZ, R9 ;  /* 0x000000ffff0d7224 */ /* 0x000fce00078e0009 */
.L_x_43989:
[----:B------:R-:W-:Y:S05]  /*61c0*/  BSYNC B2 ;  /* 0x0000000000027941 */ /* 0x000fea0003800000 */
.L_x_43987:
        /* <DEDUP_REMOVED lines=16> */
.L_x_43993:
[----:B------:R-:W-:Y:S05]  /*62d0*/  BSYNC B3 ;  /* 0x0000000000037941 */ /* 0x000fea0003800000 */
.L_x_43992:
        /* <DEDUP_REMOVED lines=44> */
.L_x_43991:
[----:B------:R-:W-:Y:S05]  /*65a0*/  BSYNC B2 ;  /* 0x0000000000027941 */ /* 0x000fea0003800000 */
.L_x_43990:
        /* <DEDUP_REMOVED lines=10> */
.L_x_43986:
[----:B------:R-:W-:Y:S05]  /*6650*/  BSYNC B1 ;  /* 0x0000000000017941 */ /* 0x000fea0003800000 */
.L_x_43985:
        /* <DEDUP_REMOVED lines=18> */
.L_x_43997:
[----:B------:R-:W-:-:S07]  /*6780*/  MOV R14, R9 ;  /* 0x00000009000e7202 */ /* 0x000fce0000000f00 */
.L_x_43998:
[----:B------:R-:W-:Y:S05]  /*6790*/  BSYNC B2 ;  /* 0x0000000000027941 */ /* 0x000fea0003800000 */
.L_x_43996:
        /* <DEDUP_REMOVED lines=16> */
.L_x_44002:
[----:B------:R-:W-:Y:S05]  /*68a0*/  BSYNC B3 ;  /* 0x0000000000037941 */ /* 0x000fea0003800000 */
.L_x_44001:
        /* <DEDUP_REMOVED lines=44> */
.L_x_44000:
[----:B------:R-:W-:Y:S05]  /*6b70*/  BSYNC B2 ;  /* 0x0000000000027941 */ /* 0x000fea0003800000 */
.L_x_43999:
        /* <DEDUP_REMOVED lines=10> */
.L_x_43995:
[----:B------:R-:W-:Y:S05]  /*6c20*/  BSYNC B1 ;  /* 0x0000000000017941 */ /* 0x000fea0003800000 */
.L_x_43994:
        /* <DEDUP_REMOVED lines=18> */
.L_x_44006:
[----:B------:R-:W-:-:S07]  /*6d50*/  IMAD.MOV.U32 R15, RZ, RZ, R9 ;  /* 0x000000ffff0f7224 */ /* 0x000fce00078e0009 */
.L_x_44007:
[----:B------:R-:W-:Y:S05]  /*6d60*/  BSYNC B2 ;  /* 0x0000000000027941 */ /* 0x000fea0003800000 */
.L_x_44005:
        /* <DEDUP_REMOVED lines=16> */
.L_x_44011:
[----:B------:R-:W-:Y:S05]  /*6e70*/  BSYNC B3 ;  /* 0x0000000000037941 */ /* 0x000fea0003800000 */
.L_x_44010:
        /* <DEDUP_REMOVED lines=44> */
.L_x_44009:
[----:B------:R-:W-:Y:S05]  /*7140*/  BSYNC B2 ;  /* 0x0000000000027941 */ /* 0x000fea0003800000 */
.L_x_44008:
        /* <DEDUP_REMOVED lines=10> */
.L_x_44004:
[----:B------:R-:W-:Y:S05]  /*71f0*/  BSYNC B1 ;  /* 0x0000000000017941 */ /* 0x000fea0003800000 */
.L_x_44003:
        /* <DEDUP_REMOVED lines=20> */
.L_x_44013:
[----:B------:R-:W-:Y:S05]  /*7340*/  BSYNC B1 ;  /* 0x0000000000017941 */ /* 0x000fea0003800000 */
.L_x_44012:
        /* <DEDUP_REMOVED lines=21> */
.L_x_44017:
[----:B------:R-:W-:-:S07]  /*74a0*/  MOV R8, R9 ;  /* 0x0000000900087202 */ /* 0x000fce0000000f00 */
.L_x_44018:
[----:B------:R-:W-:Y:S05]  /*74b0*/  BSYNC B2 ;  /* 0x0000000000027941 */ /* 0x000fea0003800000 */
.L_x_44016:
        /* <DEDUP_REMOVED lines=16> */
.L_x_44022:
[----:B------:R-:W-:Y:S05]  /*75c0*/  BSYNC B3 ;  /* 0x0000000000037941 */ /* 0x000fea0003800000 */
.L_x_44021:
        /* <DEDUP_REMOVED lines=40> */
[----:B------:R-:W-:Y:S02]  /*7850*/  LOP3.LUT R3, R187, UR28, R192, 0x96, !PT ;  /* 0x0000001cbb037c12 */ /* 0x000fe4000f8e96c0 */
[----:B------:R-:W-:Y:S01]  /*7860*/  MOV R9, R186 ;  /* 0x000000ba00097202 */ /* 0x000fe20000000f00 */
[----:B------:R-:W-:Y:S01]  /*7870*/  IMAD.MOV.U32 R10, RZ, RZ, R184 ;  /* 0x000000ffff0a7224 */ /* 0x000fe200078e00b8 */
[----:B------:R-:W-:-:S07]  /*7880*/  LOP3.LUT R4, R185, UR29, R190, 0x96, !PT ;  /* 0x0000001db9047c12 */ /* 0x000fce000f8e96be */
.L_x_44020:
[----:B------:R-:W-:Y:S05]  /*7890*/  BSYNC B2 ;  /* 0x0000000000027941 */ /* 0x000fea0003800000 */
.L_x_44019:
        /* <DEDUP_REMOVED lines=10> */
.L_x_44015:
[----:B------:R-:W-:Y:S05]  /*7940*/  BSYNC B1 ;  /* 0x0000000000017941 */ /* 0x000fea0003800000 */
.L_x_44014:
        /* <DEDUP_REMOVED lines=18> */
.L_x_44026:
[----:B------:R-:W-:-:S07]  /*7a70*/  IMAD.MOV.U32 R8, RZ, RZ, R9 ;  /* 0x000000ffff087224 */ /* 0x000fce00078e0009 */
.L_x_44027:
[----:B------:R-:W-:Y:S05]  /*7a80*/  BSYNC B2 ;  /* 0x0000000000027941 */ /* 0x000fea0003800000 */
.L_x_44025:
        /* <DEDUP_REMOVED lines=16> */
.L_x_44031:
[----:B------:R-:W-:Y:S05]  /*7b90*/  BSYNC B3 ;  /* 0x0000000000037941 */ /* 0x000fea0003800000 */
.L_x_44030:
        /* <DEDUP_REMOVED lines=44> */
.L_x_44029:
[----:B------:R-:W-:Y:S05]  /*7e60*/  BSYNC B2 ;  /* 0x0000000000027941 */ /* 0x000fea0003800000 */
.L_x_44028:
        /* <DEDUP_REMOVED lines=10> */
.L_x_44024:
[----:B------:R-:W-:Y:S05]  /*7f10*/  BSYNC B1 ;  /* 0x0000000000017941 */ /* 0x000fea0003800000 */
.L_x_44023:
        /* <DEDUP_REMOVED lines=18> */
.L_x_44035:
[----:B------:R-:W-:-:S07]  /*8040*/  MOV R8, R9 ;  /* 0x0000000900087202 */ /* 0x000fce0000000f00 */
.L_x_44036:
[----:B------:R-:W-:Y:S05]  /*8050*/  BSYNC B2 ;  /* 0x0000000000027941 */ /* 0x000fea0003800000 */
.L_x_44034:
        /* <DEDUP_REMOVED lines=16> */
.L_x_44040:
[----:B------:R-:W-:Y:S05]  /*8160*/  BSYNC B3 ;  /* 0x0000000000037941 */ /* 0x000fea0003800000 */
.L_x_44039:
        /* <DEDUP_REMOVED lines=44> */
.L_x_44038:
[----:B------:R-:W-:Y:S05]  /*8430*/  BSYNC B2 ;  /* 0x0000000000027941 */ /* 0x000fea0003800000 */
.L_x_44037:
        /* <DEDUP_REMOVED lines=10> */
.L_x_44033:
[----:B------:R-:W-:Y:S05]  /*84e0*/  BSYNC B1 ;  /* 0x0000000000017941 */ /* 0x000fea0003800000 */
.L_x_44032:
        /* <DEDUP_REMOVED lines=18> */
.L_x_44044:
[----:B------:R-:W-:-:S07]  /*8610*/  IMAD.MOV.U32 R8, RZ, RZ, R9 ;  /* 0x000000ffff087224 */ /* 0x000fce00078e0009 */
.L_x_44045:
[----:B------:R-:W-:Y:S05]  /*8620*/  BSYNC B2 ;  /* 0x0000000000027941 */ /* 0x000fea0003800000 */
.L_x_44043:
        /* <DEDUP_REMOVED lines=16> */
.L_x_44049:
[----:B------:R-:W-:Y:S05]  /*8730*/  BSYNC B3 ;  /* 0x0000000000037941 */ /* 0x000fea0003800000 */
.L_x_44048:
        /* <DEDUP_REMOVED lines=44> */
.L_x_44047:
[----:B------:R-:W-:Y:S05]  /*8a00*/  BSYNC B2 ;  /* 0x0000000000027941 */ /* 0x000fea0003800000 */
.L_x_44046:
        /* <DEDUP_REMOVED lines=10> */
.L_x_44042:
[----:B------:R-:W-:Y:S05]  /*8ab0*/  BSYNC B1 ;  /* 0x0000000000017941 */ /* 0x000fea0003800000 */
.L_x_44041:
        /* <DEDUP_REMOVED lines=20> */
.L_x_44051:
[----:B------:R-:W-:Y:S05]  /*8c00*/  BSYNC B1 ;  /* 0x0000000000017941 */ /* 0x000fea0003800000 */
.L_x_44050:
        /* <DEDUP_REMOVED lines=21> */
.L_x_44055:
[----:B------:R-:W-:-:S07]  /*8d60*/  MOV R12, R9 ;  /* 0x00000009000c7202 */ /* 0x000fce0000000f00 */
.L_x_44056:
[----:B------:R-:W-:Y:S05]  /*8d70*/  BSYNC B2 ;  /* 0x0000000000027941 */ /* 0x000fea0003800000 */
.L_x_44054:
        /* <DEDUP_REMOVED lines=16> */
.L_x_44060:
[----:B------:R-:W-:Y:S05]  /*8e80*/  BSYNC B3 ;  /* 0x0000000000037941 */ /* 0x000fea0003800000 */
.L_x_44059:
        /* <DEDUP_REMOVED lines=44> */
.L_x_44058:
[----:B------:R-:W-:Y:S05]  /*9150*/  BSYNC B2 ;  /* 0x0000000000027941 */ /* 0x000fea0003800000 */
.L_x_44057:
        /* <DEDUP_REMOVED lines=10> */
.L_x_44053:
[----:B------:R-:W-:Y:S05]  /*9200*/  BSYNC B1 ;  /* 0x0000000000017941 */ /* 0x000fea0003800000 */
.L_x_44052:
        /* <DEDUP_REMOVED lines=18> */
.L_x_44064:
[----:B------:R-:W-:-:S07]  /*9330*/  IMAD.MOV.U32 R13, RZ, RZ, R9 ;  /* 0x000000ffff0d7224 */ /* 0x000fce00078e0009 */
.L_x_44065:
[----:B------:R-:W-:Y:S05]  /*9340*/  BSYNC B2 ;  /* 0x0000000000027941 */ /* 0x000fea0003800000 */
.L_x_44063:
        /* <DEDUP_REMOVED lines=16> */
.L_x_44069:
[----:B------:R-:W-:Y:S05]  /*9450*/  BSYNC B3 ;  /* 0x0000000000037941 */ /* 0x000fea0003800000 */
.L_x_44068:
        /* <DEDUP_REMOVED lines=44> */
.L_x_44067:
[----:B------:R-:W-:Y:S05]  /*9720*/  BSYNC B2 ;  /* 0x0000000000027941 */ /* 0x000fea0003800000 */
.L_x_44066:
        /* <DEDUP_REMOVED lines=10> */
.L_x_44062:
[----:B------:R-:W-:Y:S05]  /*97d0*/  BSYNC B1 ;  /* 0x0000000000017941 */ /* 0x000fea0003800000 */
.L_x_44061:
        /* <DEDUP_REMOVED lines=18> */
.L_x_44073:
[----:B------:R-:W-:-:S07]  /*9900*/  MOV R14, R9 ;  /* 0x00000009000e7202 */ /* 0x000fce0000000f00 */
.L_x_44074:
[----:B------:R-:W-:Y:S05]  /*9910*/  BSYNC B2 ;  /* 0x0000000000027941 */ /* 0x000fea0003800000 */
.L_x_44072:
        /* <DEDUP_REMOVED lines=16> */
.L_x_44078:
[----:B------:R-:W-:Y:S05]  /*9a20*/  BSYNC B3 ;  /* 0x0000000000037941 */ /* 0x000fea0003800000 */
.L_x_44077:
        /* <DEDUP_REMOVED lines=44> */
.L_x_44076:
[----:B------:R-:W-:Y:S05]  /*9cf0*/  BSYNC B2 ;  /* 0x0000000000027941 */ /* 0x000fea0003800000 */
.L_x_44075:
        /* <DEDUP_REMOVED lines=10> */
.L_x_44071:
[----:B------:R-:W-:Y:S05]  /*9da0*/  BSYNC B1 ;  /* 0x0000000000017941 */ /* 0x000fea0003800000 */
.L_x_44070:
        /* <DEDUP_REMOVED lines=18> */
.L_x_44082:
[----:B------:R-:W-:-:S07]  /*9ed0*/  IMAD.MOV.U32 R15, RZ, RZ, R9 ;  /* 0x000000ffff0f7224 */ /* 0x000fce00078e0009 */
.L_x_44083:
[----:B------:R-:W-:Y:S05]  /*9ee0*/  BSYNC B2 ;  /* 0x0000000000027941 */ /* 0x000fea0003800000 */
.L_x_44081:
        /* <DEDUP_REMOVED lines=16> */
.L_x_44087:
[----:B------:R-:W-:Y:S05]  /*9ff0*/  BSYNC B3 ;  /* 0x0000000000037941 */ /* 0x000fea0003800000 */
.L_x_44086:
        /* <DEDUP_REMOVED lines=44> */
.L_x_44085:
[----:B------:R-:W-:Y:S05]  /*a2c0*/  BSYNC B2 ;  /* 0x0000000000027941 */ /* 0x000fea0003800000 */
.L_x_44084:
        /* <DEDUP_REMOVED lines=10> */
.L_x_44080:
[----:B------:R-:W-:Y:S05]  /*a370*/  BSYNC B1 ;  /* 0x0000000000017941 */ /* 0x000fea0003800000 */
.L_x_44079:
        /* <DEDUP_REMOVED lines=20> */
.L_x_44089:
[----:B------:R-:W-:Y:S05]  /*a4c0*/  BSYNC B1 ;  /* 0x0000000000017941 */ /* 0x000fea0003800000 */
.L_x_44088:
        /* <DEDUP_REMOVED lines=21> */
.L_x_44093:
[----:B------:R-:W-:-:S07]  /*a620*/  MOV R8, R9 ;  /* 0x0000000900087202 */ /* 0x000fce0000000f00 */
.L_x_44094:
[----:B------:R-:W-:Y:S05]  /*a630*/  BSYNC B2 ;  /* 0x0000000000027941 */ /* 0x000fea0003800000 */
.L_x_44092:
        /* <DEDUP_REMOVED lines=16> */
.L_x_44098:
[----:B------:R-:W-:Y:S05]  /*a740*/  BSYNC B3 ;  /* 0x0000000000037941 */ /* 0x000fea0003800000 */
.L_x_44097:
        /* <DEDUP_REMOVED lines=44> */
.L_x_44096:
[----:B------:R-:W-:Y:S05]  /*aa10*/  BSYNC B2 ;  /* 0x0000000000027941 */ /* 0x000fea0003800000 */
.L_x_44095:
        /* <DEDUP_REMOVED lines=10> */
.L_x_44091:
[----:B------:R-:W-:Y:S05]  /*aac0*/  BSYNC B1 ;  /* 0x0000000000017941 */ /* 0x000fea0003800000 */
.L_x_44090:
        /* <DEDUP_REMOVED lines=18> */
.L_x_44102:
[----:B------:R-:W-:-:S07]  /*abf0*/  IMAD.MOV.U32 R8, RZ, RZ, R9 ;  /* 0x000000ffff087224 */ /* 0x000fce00078e0009 */
.L_x_44103:
[----:B------:R-:W-:Y:S05]  /*ac00*/  BSYNC B2 ;  /* 0x0000000000027941 */ /* 0x000fea0003800000 */
.L_x_44101:
        /* <DEDUP_REMOVED lines=16> */
.L_x_44107:
[----:B------:R-:W-:Y:S05]  /*ad10*/  BSYNC B3 ;  /* 0x0000000000037941 */ /* 0x000fea0003800000 */
.L_x_44106:
        /* <DEDUP_REMOVED lines=44> */
.L_x_44105:
[----:B------:R-:W-:Y:S05]  /*afe0*/  BSYNC B2 ;  /* 0x0000000000027941 */ /* 0x000fea0003800000 */
.L_x_44104:
        /* <DEDUP_REMOVED lines=10> */
.L_x_44100:
[----:B------:R-:W-:Y:S05]  /*b090*/  BSYNC B1 ;  /* 0x0000000000017941 */ /* 0x000fea0003800000 */
.L_x_44099:
        /* <DEDUP_REMOVED lines=18> */
.L_x_44111:
[----:B------:R-:W-:-:S07]  /*b1c0*/  MOV R8, R9 ;  /* 0x0000000900087202 */ /* 0x000fce0000000f00 */
.L_x_44112:
[----:B------:R-:W-:Y:S05]  /*b1d0*/  BSYNC B2 ;  /* 0x0000000000027941 */ /* 0x000fea0003800000 */
.L_x_44110:
        /* <DEDUP_REMOVED lines=16> */
.L_x_44116:
[----:B------:R-:W-:Y:S05]  /*b2e0*/  BSYNC B3 ;  /* 0x0000000000037941 */ /* 0x000fea0003800000 */
.L_x_44115:
        /* <DEDUP_REMOVED lines=44> */
.L_x_44114:
[----:B------:R-:W-:Y:S05]  /*b5b0*/  BSYNC B2 ;  /* 0x0000000000027941 */ /* 0x000fea0003800000 */
.L_x_44113:
        /* <DEDUP_REMOVED lines=10> */
.L_x_44109:
[----:B------:R-:W-:Y:S05]  /*b660*/  BSYNC B1 ;  /* 0x0000000000017941 */ /* 0x000fea0003800000 */
.L_x_44108:
        /* <DEDUP_REMOVED lines=18> */
.L_x_44120:
[----:B------:R-:W-:-:S07]  /*b790*/  IMAD.MOV.U32 R8, RZ, RZ, R9 ;  /* 0x000000ffff087224 */ /* 0x000fce00078e0009 */
.L_x_44121:
[----:B------:R-:W-:Y:S05]  /*b7a0*/  BSYNC B2 ;  /* 0x0000000000027941 */ /* 0x000fea0003800000 */
.L_x_44119:
        /* <DEDUP_REMOVED lines=16> */
.L_x_44125:
[----:B------:R-:W-:Y:S05]  /*b8b0*/  BSYNC B3 ;  /* 0x0000000000037941 */ /* 0x000fea0003800000 */
.L_x_44124:
        /* <DEDUP_REMOVED lines=44> */
.L_x_44123:
[----:B------:R-:W-:Y:S05]  /*bb80*/  BSYNC B2 ;  /* 0x0000000000027941 */ /* 0x000fea0003800000 */
.L_x_44122:
        /* <DEDUP_REMOVED lines=10> */
.L_x_44118:
[----:B------:R-:W-:Y:S05]  /*bc30*/  BSYNC B1 ;  /* 0x0000000000017941 */ /* 0x000fea0003800000 */
.L_x_44117:
        /* <DEDUP_REMOVED lines=20> */
.L_x_44127:
[----:B------:R-:W-:Y:S05]  /*bd80*/  BSYNC B1 ;  /* 0x0000000000017941 */ /* 0x000fea0003800000 */
.L_x_44126:
        /* <DEDUP_REMOVED lines=21> */
.L_x_44131:
[----:B------:R-:W-:-:S07]  /*bee0*/  MOV R12, R9 ;  /* 0x00000009000c7202 */ /* 0x000fce0000000f00 */
.L_x_44132:
[----:B------:R-:W-:Y:S05]  /*bef0*/  BSYNC B2 ;  /* 0x0000000000027941 */ /* 0x000fea0003800000 */
.L_x_44130:
        /* <DEDUP_REMOVED lines=16> */
.L_x_44136:
[----:B------:R-:W-:Y:S05]  /*c000*/  BSYNC B3 ;  /* 0x0000000000037941 */ /* 0x000fea0003800000 */
.L_x_44135:
        /* <DEDUP_REMOVED lines=44> */
.L_x_44134:
[----:B------:R-:W-:Y:S05]  /*c2d0*/  BSYNC B2 ;  /* 0x0000000000027941 */ /* 0x000fea0003800000 */
.L_x_44133:
        /* <DEDUP_REMOVED lines=10> */
.L_x_44129:
[----:B------:R-:W-:Y:S05]  /*c380*/  BSYNC B1 ;  /* 0x0000000000017941 */ /* 0x000fea0003800000 */
.L_x_44128:
        /* <DEDUP_REMOVED lines=18> */
.L_x_44140:
[----:B------:R-:W-:-:S07]  /*c4b0*/  IMAD.MOV.U32 R13, RZ, RZ, R9 ;  /* 0x000000ffff0d7224 */ /* 0x000fce00078e0009 */
.L_x_44141:
[----:B------:R-:W-:Y:S05]  /*c4c0*/  BSYNC B2 ;  /* 0x0000000000027941 */ /* 0x000fea0003800000 */
.L_x_44139:
        /* <DEDUP_REMOVED lines=16> */
.L_x_44145:
[----:B------:R-:W-:Y:S05]  /*c5d0*/  BSYNC B3 ;  /* 0x0000000000037941 */ /* 0x000fea0003800000 */
.L_x_44144:
        /* <DEDUP_REMOVED lines=44> */
.L_x_44143:
[----:B------:R-:W-:Y:S05]  /*c8a0*/  BSYNC B2 ;  /* 0x0000000000027941 */ /* 0x000fea0003800000 */
.L_x_44142:
        /* <DEDUP_REMOVED lines=10> */
.L_x_44138:
[----:B------:R-:W-:Y:S05]  /*c950*/  BSYNC B1 ;  /* 0x0000000000017941 */ /* 0x000fea0003800000 */
.L_x_44137:
        /* <DEDUP_REMOVED lines=18> */
.L_x_44149:
[----:B------:R-:W-:-:S07]  /*ca80*/  MOV R14, R9 ;  /* 0x00000009000e7202 */ /* 0x000fce0000000f00 */
.L_x_44150:
[----:B------:R-:W-:Y:S05]  /*ca90*/  BSYNC B2 ;  /* 0x0000000000027941 */ /* 0x000fea0003800000 */
.L_x_44148:
        /* <DEDUP_REMOVED lines=16> */
.L_x_44154:
[----:B------:R-:W-:Y:S05]  /*cba0*/  BSYNC B3 ;  /* 0x0000000000037941 */ /* 0x000fea0003800000 */
.L_x_44153:
        /* <DEDUP_REMOVED lines=44> */
.L_x_44152:
[----:B------:R-:W-:Y:S05]  /*ce70*/  BSYNC B2 ;  /* 0x0000000000027941 */ /* 0x000fea0003800000 */
.L_x_44151:
        /* <DEDUP_REMOVED lines=10> */
.L_x_44147:
[----:B------:R-:W-:Y:S05]  /*cf20*/  BSYNC B1 ;  /* 0x0000000000017941 */ /* 0x000fea0003800000 */
.L_x_44146:
        /* <DEDUP_REMOVED lines=18> */
.L_x_44158:
[----:B------:R-:W-:-:S07]  /*d050*/  IMAD.MOV.U32 R15, RZ, RZ, R9 ;  /* 0x000000ffff0f7224 */ /* 0x000fce00078e0009 */
.L_x_44159:
[----:B------:R-:W-:Y:S05]  /*d060*/  BSYNC B2 ;  /* 0x0000000000027941 */ /* 0x000fea0003800000 */
.L_x_44157:
        /* <DEDUP_REMOVED lines=16> */
.L_x_44163:
[----:B------:R-:W-:Y:S05]  /*d170*/  BSYNC B3 ;  /* 0x0000000000037941 */ /* 0x000fea0003800000 */
.L_x_44162:
        /* <DEDUP_REMOVED lines=44> */
.L_x_44161:
[----:B------:R-:W-:Y:S05]  /*d440*/  BSYNC B2 ;  /* 0x0000000000027941 */ /* 0x000fea0003800000 */
.L_x_44160:
        /* <DEDUP_REMOVED lines=10> */
.L_x_44156:
[----:B------:R-:W-:Y:S05]  /*d4f0*/  BSYNC B1 ;  /* 0x0000000000017941 */ /* 0x000fea0003800000 */
.L_x_44155:
        /* <DEDUP_REMOVED lines=20> */
.L_x_44165:
[----:B------:R-:W-:Y:S05]  /*d640*/  BSYNC B1 ;  /* 0x0000000000017941 */ /* 0x000fea0003800000 */
.L_x_44164:
        /* <DEDUP_REMOVED lines=21> */
.L_x_44169:
[----:B------:R-:W-:-:S07]  /*d7a0*/  MOV R8, R9 ;  /* 0x0000000900087202 */ /* 0x000fce0000000f00 */
.L_x_44170:
[----:B------:R-:W-:Y:S05]  /*d7b0*/  BSYNC B2 ;  /* 0x0000000000027941 */ /* 0x000fea0003800000 */
.L_x_44168:
        /* <DEDUP_REMOVED lines=16> */
.L_x_44174:
[----:B------:R-:W-:Y:S05]  /*d8c0*/  BSYNC B3 ;  /* 0x0000000000037941 */ /* 0x000fea0003800000 */
.L_x_44173:
        /* <DEDUP_REMOVED lines=44> */
.L_x_44172:
[----:B------:R-:W-:Y:S05]  /*db90*/  BSYNC B2 ;  /* 0x0000000000027941 */ /* 0x000fea0003800000 */
.L_x_44171:
        /* <DEDUP_REMOVED lines=10> */
.L_x_44167:
[----:B------:R-:W-:Y:S05]  /*dc40*/  BSYNC B1 ;  /* 0x0000000000017941 */ /* 0x000fea0003800000 */
.L_x_44166:
        /* <DEDUP_REMOVED lines=18> */
.L_x_44178:
[----:B------:R-:W-:-:S07]  /*dd70*/  IMAD.MOV.U32 R8, RZ, RZ, R9 ;  /* 0x000000ffff087224 */ /* 0x000fce00078e0009 */
.L_x_44179:
[----:B------:R-:W-:Y:S05]  /*dd80*/  BSYNC B2 ;  /* 0x0000000000027941 */ /* 0x000fea0003800000 */
.L_x_44177:
        /* <DEDUP_REMOVED lines=16> */
.L_x_44183:
[----:B------:R-:W-:Y:S05]  /*de90*/  BSYNC B3 ;  /* 0x0000000000037941 */ /* 0x000fea0003800000 */
.L_x_44182:
        /* <DEDUP_REMOVED lines=44> */
.L_x_44181:
[----:B------:R-:W-:Y:S05]  /*e160*/  BSYNC B2 ;  /* 0x0000000000027941 */ /* 0x000fea0003800000 */
.L_x_44180:
        /* <DEDUP_REMOVED lines=10> */
.L_x_44176:
[----:B------:R-:W-:Y:S05]  /*e210*/  BSYNC B1 ;  /* 0x0000000000017941 */ /* 0x000fea0003800000 */
.L_x_44175:
        /* <DEDUP_REMOVED lines=18> */
.L_x_44187:
[----:B------:R-:W-:-:S07]  /*e340*/  MOV R8, R9 ;  /* 0x0000000900087202 */ /* 0x000fce0000000f00 */
.L_x_44188:
[----:B------:R-:W-:Y:S05]  /*e350*/  BSYNC B2 ;  /* 0x0000000000027941 */ /* 0x000fea0003800000 */
.L_x_44186:
        /* <DEDUP_REMOVED lines=16> */
.L_x_44192:
[----:B------:R-:W-:Y:S05]  /*e460*/  BSYNC B3 ;  /* 0x0000000000037941 */ /* 0x000fea0003800000 */
.L_x_44191:
        /* <DEDUP_REMOVED lines=44> */
.L_x_44190:
[----:B------:R-:W-:Y:S05]  /*e730*/  BSYNC B2 ;  /* 0x0000000000027941 */ /* 0x000fea0003800000 */
.L_x_44189:
        /* <DEDUP_REMOVED lines=10> */
.L_x_44185:
[----:B------:R-:W-:Y:S05]  /*e7e0*/  BSYNC B1 ;  /* 0x0000000000017941 */ /* 0x000fea0003800000 */
.L_x_44184:
        /* <DEDUP_REMOVED lines=18> */
.L_x_44196:
[----:B------:R-:W-:-:S07]  /*e910*/  IMAD.MOV.U32 R8, RZ, RZ, R9 ;  /* 0x000000ffff087224 */ /* 0x000fce00078e0009 */
.L_x_44197:
[----:B------:R-:W-:Y:S05]  /*e920*/  BSYNC B2 ;  /* 0x0000000000027941 */ /* 0x000fea0003800000 */
.L_x_44195:
        /* <DEDUP_REMOVED lines=16> */
.L_x_44201:
[----:B------:R-:W-:Y:S05]  /*ea30*/  BSYNC B3 ;  /* 0x0000000000037941 */ /* 0x000fea0003800000 */
.L_x_44200:
        /* <DEDUP_REMOVED lines=44> */
.L_x_44199:
[----:B------:R-:W-:Y:S05]  /*ed00*/  BSYNC B2 ;  /* 0x0000000000027941 */ /* 0x000fea0003800000 */
.L_x_44198:
        /* <DEDUP_REMOVED lines=10> */
.L_x_44194:
[----:B------:R-:W-:Y:S05]  /*edb0*/  BSYNC B1 ;  /* 0x0000000000017941 */ /* 0x000fea0003800000 */
.L_x_44193:
        /* <DEDUP_REMOVED lines=20> */
.L_x_44203:
[----:B------:R-:W-:Y:S05]  /*ef00*/  BSYNC B1 ;  /* 0x0000000000017941 */ /* 0x000fea0003800000 */
.L_x_44202:
        /* <DEDUP_REMOVED lines=21> */
.L_x_44207:
[----:B------:R-:W-:-:S07]  /*f060*/  MOV R12, R9 ;  /* 0x00000009000c7202 */ /* 0x000fce0000000f00 */
.L_x_44208:
[----:B------:R-:W-:Y:S05]  /*f070*/  BSYNC B2 ;  /* 0x0000000000027941 */ /* 0x000fea0003800000 */
.L_x_44206:
        /* <DEDUP_REMOVED lines=16> */
.L_x_44212:
[----:B------:R-:W-:Y:S05]  /*f180*/  BSYNC B3 ;  /* 0x0000000000037941 */ /* 0x000fea0003800000 */
.L_x_44211:
        /* <DEDUP_REMOVED lines=44> */
.L_x_44210:
[----:B------:R-:W-:Y:S05]  /*f450*/  BSYNC B2 ;  /* 0x0000000000027941 */ /* 0x000fea0003800000 */
.L_x_44209:
        /* <DEDUP_REMOVED lines=10> */
.L_x_44205:
[----:B------:R-:W-:Y:S05]  /*f500*/  BSYNC B1 ;  /* 0x0000000000017941 */ /* 0x000fea0003800000 */
.L_x_44204:
        /* <DEDUP_REMOVED lines=18> */
.L_x_44216:
[----:B------:R-:W-:-:S07]  /*f630*/  IMAD.MOV.U32 R13, RZ, RZ, R9 ;  /* 0x000000ffff0d7224 */ /* 0x000fce00078e0009 */
.L_x_44217:
[----:B------:R-:W-:Y:S05]  /*f640*/  BSYNC B2 ;  /* 0x0000000000027941 */ /* 0x000fea0003800000 */
.L_x_44215:
        /* <DEDUP_REMOVED lines=16> */
.L_x_44221:
[----:B------:R-:W-:Y:S05]  /*f750*/  BSYNC B3 ;  /* 0x0000000000037941 */ /* 0x000fea0003800000 */
.L_x_44220:
        /* <DEDUP_REMOVED lines=44> */
.L_x_44219:
[----:B------:R-:W-:Y:S05]  /*fa20*/  BSYNC B2 ;  /* 0x0000000000027941 */ /* 0x000fea0003800000 */
.L_x_44218:
        /* <DEDUP_REMOVED lines=10> */
.L_x_44214:
[----:B------:R-:W-:Y:S05]  /*fad0*/  BSYNC B1 ;  /* 0x0000000000017941 */ /* 0x000fea0003800000 */
.L_x_44213:
        /* <DEDUP_REMOVED lines=18> */
.L_x_44225:
[----:B------:R-:W-:-:S07]  /*fc00*/  MOV R14, R9 ;  /* 0x00000009000e7202 */ /* 0x000fce0000000f00 */
.L_x_44226:
[----:B------:R-:W-:Y:S05]  /*fc10*/  BSYNC B2 ;  /* 0x0000000000027941 */ /* 0x000fea0003800000 */
.L_x_44224:
        /* <DEDUP_REMOVED lines=16> */
.L_x_44230:
[----:B------:R-:W-:Y:S05]  /*fd20*/  BSYNC B3 ;  /* 0x0000000000037941 */ /* 0x000fea0003800000 */
.L_x_44229:
        /* <DEDUP_REMOVED lines=44> */
.L_x_44228:
[----:B------:R-:W-:Y:S05]  /*fff0*/  BSYNC B2 ;  /* 0x0000000000027941 */ /* 0x000fea0003800000 */
.L_x_44227:
        /* <DEDUP_REMOVED lines=10> */
.L_x_44223:
[----:B------:R-:W-:Y:S05]  /*100a0*/  BSYNC B1 ;  /* 0x0000000000017941 */ /* 0x000fea0003800000 */
.L_x_44222:
        /* <DEDUP_REMOVED lines=18> */
.L_x_44234:
[----:B------:R-:W-:-:S07]  /*101d0*/  IMAD.MOV.U32 R15, RZ, RZ, R9 ;  /* 0x000000ffff0f7224 */ /* 0x000fce00078e0009 */
.L_x_44235:
[----:B------:R-:W-:Y:S05]  /*101e0*/  BSYNC B2 ;  /* 0x0000000000027941 */ /* 0x000fea0003800000 */
.L_x_44233:
        /* <DEDUP_REMOVED lines=16> */
.L_x_44239:
[----:B------:R-:W-:Y:S05]  /*102f0*/  BSYNC B3 ;  /* 0x0000000000037941 */ /* 0x000fea0003800000 */
.L_x_44238:
        /* <DEDUP_REMOVED lines=44> */
.L_x_44237:
[----:B------:R-:W-:Y:S05]  /*105c0*/  BSYNC B2 ;  /* 0x0000000000027941 */ /* 0x000fea0003800000 */
.L_x_44236:
        /* <DEDUP_REMOVED lines=10> */
.L_x_44232:
[----:B------:R-:W-:Y:S05]  /*10670*/  BSYNC B1 ;  /* 0x0000000000017941 */ /* 0x000fea0003800000 */
.L_x_44231:
        /* <DEDUP_REMOVED lines=20> */
.L_x_44241:
[----:B------:R-:W-:Y:S05]  /*107c0*/  BSYNC B1 ;  /* 0x0000000000017941 */ /* 0x000fea0003800000 */
.L_x_44240:
[----:B0-2---:R-:W-:Y:S01]  /*107d0*/  @P3 IMAD.WIDE.U32 R212, R227, 0x10, R208 ;  /* 0x00000010e3d43825 */ /* 0x005fe200078e00d0 */
[----:B------:R-:W2:Y:S04]  /*107e0*/  @P0 LDG.E.128 R164, desc[UR6][R210.64] ;  /* 0x00000006d2a40981 */ /* 0x000ea8000c1e1d00 */
[----:B-----5:R0:W5:Y:S01]  /*107f0*/  @P3 LDG.E.128 R160, desc[UR6][R212.64] ;  /* 0x00000006d4a03981 */ /* 0x020162000c1e1d00 */
[----:B------:R-:W-:Y:S01]  /*10800*/  @!P4 ISETP.NE.U32.AND P1, PT, R218, RZ, PT ;  /* 0x000000ffda00c20c */ /* 0x000fe20003f25070 */
[----:B------:R-:W-:Y:S01]  /*10810*/  BSSY B1, `(.L_x_44242) ;  /* 0x000005b000017945 */ /* 0x000fe20003800000 */
[----:B------:R-:W-:Y:S02]  /*10820*/  @!P4 IMAD.MOV.U32 R215, RZ, RZ, R214 ;  /* 0x000000ffffd7c224 */ /* 0x000fe400078e00d6 */
        /* <DEDUP_REMOVED lines=15> */
.L_x_44245:
[----:B------:R-:W-:-:S07]  /*10920*/  MOV R8, R9 ;  /* 0x0000000900087202 */ /* 0x000fce0000000f00 */
.L_x_44246:
[----:B------:R-:W-:Y:S05]  /*10930*/  BSYNC B2 ;  /* 0x0000000000027941 */ /* 0x000fea0003800000 */
.L_x_44244:
        /* <DEDUP_REMOVED lines=16> */
.L_x_44250:
[----:B------:R-:W-:Y:S05]  /*10a40*/  BSYNC B3 ;  /* 0x0000000000037941 */ /* 0x000fea0003800000 */
.L_x_44249:
        /* <DEDUP_REMOVED lines=44> */
.L_x_44248:
[----:B------:R-:W-:Y:S05]  /*10d10*/  BSYNC B2 ;  /* 0x0000000000027941 */ /* 0x000fea0003800000 */
.L_x_44247:
        /* <DEDUP_REMOVED lines=10> */
.L_x_44243:
[----:B------:R-:W-:Y:S05]  /*10dc0*/  BSYNC B1 ;  /* 0x0000000000017941 */ /* 0x000fea0003800000 */
.L_x_44242:
        /* <DEDUP_REMOVED lines=18> */
.L_x_44254:
[----:B------:R-:W-:-:S07]  /*10ef0*/  IMAD.MOV.U32 R8, RZ, RZ, R9 ;  /* 0x000000ffff087224 */ /* 0x000fce00078e0009 */
.L_x_44255:
[----:B------:R-:W-:Y:S05]  /*10f00*/  BSYNC B2 ;  /* 0x0000000000027941 */ /* 0x000fea0003800000 */
.L_x_44253:
        /* <DEDUP_REMOVED lines=16> */
.L_x_44259:
[----:B------:R-:W-:Y:S05]  /*11010*/  BSYNC B3 ;  /* 0x0000000000037941 */ /* 0x000fea0003800000 */
.L_x_44258:
        /* <DEDUP_REMOVED lines=44> */
.L_x_44257:
[----:B------:R-:W-:Y:S05]  /*112e0*/  BSYNC B2 ;  /* 0x0000000000027941 */ /* 0x000fea0003800000 */
.L_x_44256:
        /* <DEDUP_REMOVED lines=10> */
.L_x_44252:
[----:B------:R-:W-:Y:S05]  /*11390*/  BSYNC B1 ;  /* 0x0000000000017941 */ /* 0x000fea0003800000 */
.L_x_44251:
        /* <DEDUP_REMOVED lines=18> */
.L_x_44263:
[----:B------:R-:W-:-:S07]  /*114c0*/  MOV R8, R9 ;  /* 0x0000000900087202 */ /* 0x000fce0000000f00 */
.L_x_44264:
[----:B------:R-:W-:Y:S05]  /*114d0*/  BSYNC B2 ;  /* 0x0000000000027941 */ /* 0x000fea0003800000 */
.L_x_44262:
        /* <DEDUP_REMOVED lines=16> */
.L_x_44268:
[----:B------:R-:W-:Y:S05]  /*115e0*/  BSYNC B3 ;  /* 0x0000000000037941 */ /* 0x000fea0003800000 */
.L_x_44267:
        /* <DEDUP_REMOVED lines=44> */
.L_x_44266:
[----:B------:R-:W-:Y:S05]  /*118b0*/  BSYNC B2 ;  /* 0x0000000000027941 */ /* 0x000fea0003800000 */
.L_x_44265:
        /* <DEDUP_REMOVED lines=10> */
.L_x_44261:
[----:B------:R-:W-:Y:S05]  /*11960*/  BSYNC B1 ;  /* 0x0000000000017941 */ /* 0x000fea0003800000 */
.L_x_44260:
        /* <DEDUP_REMOVED lines=18> */
.L_x_44272:
[----:B------:R-:W-:-:S07]  /*11a90*/  IMAD.MOV.U32 R8, RZ, RZ, R9 ;  /* 0x000000ffff087224 */ /* 0x000fce00078e0009 */
.L_x_44273:
[----:B------:R-:W-:Y:S05]  /*11aa0*/  BSYNC B2 ;  /* 0x0000000000027941 */ /* 0x000fea0003800000 */
.L_x_44271:
        /* <DEDUP_REMOVED lines=16> */
.L_x_44277:
[----:B------:R-:W-:Y:S05]  /*11bb0*/  BSYNC B3 ;  /* 0x0000000000037941 */ /* 0x000fea0003800000 */
.L_x_44276:
        /* <DEDUP_REMOVED lines=44> */
.L_x_44275:
[----:B------:R-:W-:Y:S05]  /*11e80*/  BSYNC B2 ;  /* 0x0000000000027941 */ /* 0x000fea0003800000 */
.L_x_44274:
        /* <DEDUP_REMOVED lines=10> */
.L_x_44270:
[----:B------:R-:W-:Y:S05]  /*11f30*/  BSYNC B1 ;  /* 0x0000000000017941 */ /* 0x000fea0003800000 */
.L_x_44269:
        /* <DEDUP_REMOVED lines=20> */
.L_x_44279:
[----:B------:R-:W-:Y:S05]  /*12080*/  BSYNC B1 ;  /* 0x0000000000017941 */ /* 0x000fea0003800000 */
.L_x_44278:
        /* <DEDUP_REMOVED lines=21> */
.L_x_44283:
[----:B------:R-:W-:-:S07]  /*121e0*/  MOV R8, R9 ;  /* 0x0000000900087202 */ /* 0x000fce0000000f00 */
.L_x_44284:
[----:B------:R-:W-:Y:S05]  /*121f0*/  BSYNC B2 ;  /* 0x0000000000027941 */ /* 0x000fea0003800000 */
.L_x_44282:
        /* <DEDUP_REMOVED lines=16> */
.L_x_44288:
[----:B------:R-:W-:Y:S05]  /*12300*/  BSYNC B3 ;  /* 0x0000000000037941 */ /* 0x000fea0003800000 */
.L_x_44287:
        /* <DEDUP_REMOVED lines=44> */
.L_x_44286:
[----:B------:R-:W-:Y:S05]  /*125d0*/  BSYNC B2 ;  /* 0x0000000000027941 */ /* 0x000fea0003800000 */
.L_x_44285:
        /* <DEDUP_REMOVED lines=10> */
.L_x_44281:
[----:B------:R-:W-:Y:S05]  /*12680*/  BSYNC B1 ;  /* 0x0000000000017941 */ /* 0x000fea0003800000 */
.L_x_44280:
        /* <DEDUP_REMOVED lines=18> */
.L_x_44292:
[----:B------:R-:W-:-:S07]  /*127b0*/  IMAD.MOV.U32 R8, RZ, RZ, R9 ;  /* 0x000000ffff087224 */ /* 0x000fce00078e0009 */
.L_x_44293:
[----:B------:R-:W-:Y:S05]  /*127c0*/  BSYNC B2 ;  /* 0x0000000000027941 */ /* 0x000fea0003800000 */
.L_x_44291:
        /* <DEDUP_REMOVED lines=16> */
.L_x_44297:
[----:B------:R-:W-:Y:S05]  /*128d0*/  BSYNC B3 ;  /* 0x0000000000037941 */ /* 0x000fea0003800000 */
.L_x_44296:
        /* <DEDUP_REMOVED lines=44> */
.L_x_44295:
[----:B------:R-:W-:Y:S05]  /*12ba0*/  BSYNC B2 ;  /* 0x0000000000027941 */ /* 0x000fea0003800000 */
.L_x_44294:
        /* <DEDUP_REMOVED lines=10> */
.L_x_44290:
[----:B------:R-:W-:Y:S05]  /*12c50*/  BSYNC B1 ;  /* 0x0000000000017941 */ /* 0x000fea0003800000 */
.L_x_44289:
        /* <DEDUP_REMOVED lines=18> */
.L_x_44301:
[----:B------:R-:W-:-:S07]  /*12d80*/  MOV R8, R9 ;  /* 0x0000000900087202 */ /* 0x000fce0000000f00 */
.L_x_44302:
[----:B------:R-:W-:Y:S05]  /*12d90*/  BSYNC B2 ;  /* 0x0000000000027941 */ /* 0x000fea0003800000 */
.L_x_44300:
        /* <DEDUP_REMOVED lines=16> */
.L_x_44306:
[----:B------:R-:W-:Y:S05]  /*12ea0*/  BSYNC B3 ;  /* 0x0000000000037941 */ /* 0x000fea0003800000 */
.L_x_44305:
        /* <DEDUP_REMOVED lines=44> */
.L_x_44304:
[----:B------:R-:W-:Y:S05]  /*13170*/  BSYNC B2 ;  /* 0x0000000000027941 */ /* 0x000fea0003800000 */
.L_x_44303:
        /* <DEDUP_REMOVED lines=10> */
.L_x_44299:
[----:B------:R-:W-:Y:S05]  /*13220*/  BSYNC B1 ;  /* 0x0000000000017941 */ /* 0x000fea0003800000 */
.L_x_44298:
        /* <DEDUP_REMOVED lines=18> */
.L_x_44310:
[----:B------:R-:W-:-:S07]  /*13350*/  IMAD.MOV.U32 R15, RZ, RZ, R9 ;  /* 0x000000ffff0f7224 */ /* 0x000fce00078e0009 */
.L_x_44311:
[----:B------:R-:W-:Y:S05]  /*13360*/  BSYNC B2 ;  /* 0x0000000000027941 */ /* 0x000fea0003800000 */
.L_x_44309:
        /* <DEDUP_REMOVED lines=16> */
.L_x_44315:
[----:B------:R-:W-:Y:S05]  /*13470*/  BSYNC B3 ;  /* 0x0000000000037941 */ /* 0x000fea0003800000 */
.L_x_44314:
        /* <DEDUP_REMOVED lines=44> */
.L_x_44313:
[----:B------:R-:W-:Y:S05]  /*13740*/  BSYNC B2 ;  /* 0x0000000000027941 */ /* 0x000fea0003800000 */
.L_x_44312:
        /* <DEDUP_REMOVED lines=10> */
.L_x_44308:
[----:B------:R-:W-:Y:S05]  /*137f0*/  BSYNC B1 ;  /* 0x0000000000017941 */ /* 0x000fea0003800000 */
.L_x_44307:
        /* <DEDUP_REMOVED lines=63> */
.L_x_44317:
[----:B------:R-:W-:Y:S05]  /*13bf0*/  BSYNC B1 ;  /* 0x0000000000017941 */ /* 0x000fea0003800000 */
.L_x_44316:
        /* <DEDUP_REMOVED lines=120> */
.L_x_44333:
        /* <DEDUP_REMOVED lines=20> */
[----:B------:R-:W1:Y:S01]  /*144c0*/  LDC.64 R220, c[0x0][0x2b8] ;  /* 0x0000ae00ffdc7b82 */ /* 0x000e620000000a00 */
        /* <DEDUP_REMOVED lines=8> */
[C---:B------:R-:W-:Y:S01]  /*14550*/  FMUL.FTZ R170, R218.reuse, R170 ;  /* 0x000000aadaaa7220 */ /* 0x040fe20000410000 */
[----:B------:R-:W-:Y:S01]  /*14560*/  FMUL.FTZ R171, R218, R171 ;  /* 0x000000abdaab7220 */ /* 0x000fe20000410000 */
        /* <DEDUP_REMOVED lines=49> */
[C---:B-1----:R-:W-:Y:S01]  /*14880*/  IMAD.WIDE.U32 R216, R219.reuse, 0x10, R220 ;  /* 0x00000010dbd87825 */ /* 0x042fe200078e00dc */
[----:B------:R-:W-:-:S03]  /*14890*/  IADD3 R233, R219, 0x20, RZ ;  /* 0x00000020dbe97810 */ /* 0x000fc60007ffe0ff */
        /* <DEDUP_REMOVED lines=8> */
[C---:B------:R-:W-:Y:S01]  /*14920*/  VIADD R231, R219.reuse, 0x40 ;  /* 0x00000040dbe77836 */ /* 0x040fe20000000000 */
[C---:B------:R-:W-:Y:S01]  /*14930*/  IADD3 R229, R219.reuse, 0x60, RZ ;  /* 0x00000060dbe57810 */ /* 0x040fe20007ffe0ff */
        /* <DEDUP_REMOVED lines=9> */
[----:B------:R-:W-:Y:S01]  /*149d0*/  IADD3 R225, R219, 0xa0, RZ ;  /* 0x000000a0dbe17810 */ /* 0x000fe20007ffe0ff */
        /* <DEDUP_REMOVED lines=13> */
[----:B------:R-:W-:Y:S01]  /*14ab0*/  FMUL.FTZ R195, R218, R195 ;  /* 0x000000c3dac37220 */ /* 0x000fe20000410000 */
[----:B------:R-:W-:Y:S02]  /*14ac0*/  VIADD R223, R219, 0xc0 ;  /* 0x000000c0dbdf7836 */ /* 0x000fe40000000000 */
[----:B------:R-:W-:Y:S01]  /*14ad0*/  FFMA.FTZ R179, R115, R179, R27 ;  /* 0x000000b373b37223 */ /* 0x000fe2000001001b */
[----:B------:R-:W-:-:S04]  /*14ae0*/  IMAD.WIDE.U32 R230, R231, 0x10, R220 ;  /* 0x00000010e7e67825 */ /* 0x000fc800078e00dc */
[----:B------:R-:W-:Y:S01]  /*14af0*/  FFMA.FTZ R178, R114, R178, R26 ;  /* 0x000000b272b27223 */ /* 0x000fe2000001001a */
[----:B------:R-:W-:Y:S01]  /*14b00*/  FFMA.FTZ R177, R113, R177, R25 ;  /* 0x000000b171b17223 */ /* 0x000fe20000010019 */
[----:B------:R-:W-:Y:S01]  /*14b10*/  FFMA.FTZ R176, R112, R176, R24 ;  /* 0x000000b070b07223 */ /* 0x000fe20000010018 */
[C---:B------:R-:W-:Y:S01]  /*14b20*/  FMUL.FTZ R196, R218.reuse, R196 ;  /* 0x000000c4dac47220 */ /* 0x040fe20000410000 */
[C---:B------:R-:W-:Y:S01]  /*14b30*/  FMUL.FTZ R197, R218.reuse, R197 ;  /* 0x000000c5dac57220 */ /* 0x040fe20000410000 */
[----:B-1----:R-:W-:Y:S01]  /*14b40*/  IADD3 R169, R219, 0xe0, RZ ;  /* 0x000000e0dba97810 */ /* 0x002fe20007ffe0ff */
[C---:B------:R-:W-:Y:S01]  /*14b50*/  FMUL.FTZ R198, R218.reuse, R198 ;  /* 0x000000c6dac67220 */ /* 0x040fe20000410000 */
[----:B------:R-:W-:Y:S01]  /*14b60*/  FMUL.FTZ R199, R218, R199 ;  /* 0x000000c7dac77220 */ /* 0x000fe20000410000 */
[----:B0-----:R-:W-:-:S04]  /*14b70*/  IMAD.WIDE.U32 R228, R229, 0x10, R220 ;  /* 0x00000010e5e47825 */ /* 0x001fc800078e00dc */
        /* <DEDUP_REMOVED lines=8> */
[C---:B------:R-:W-:Y:S01]  /*14c00*/  VIADD R217, R219.reuse, 0x100 ;  /* 0x00000100dbd97836 */ /* 0x040fe20000000000 */
[----:B------:R-:W-:Y:S01]  /*14c10*/  IADD3 R171, R219, 0x120, RZ ;  /* 0x00000120dbab7810 */ /* 0x000fe20007ffe0ff */
        /* <DEDUP_REMOVED lines=65> */
.L_x_44320:
[----:B------:R-:W-:Y:S05]  /*15030*/  BSYNC B1 ;  /* 0x0000000000017941 */ /* 0x000fea0003800000 */
.L_x_44319:
[----:B-1----:R-:W1:Y:S02]  /*15040*/  LDC.64 R168, c[0x0][0x210] ;  /* 0x00008400ffa87b82 */ /* 0x002e640000000a00 */
[----:B-1----:R-:W-:-:S05]  /*15050*/  IMAD R0, R168, 0x4, R0 ;  /* 0x00000004a8007824 */ /* 0x002fca00078e0200 */
[----:B------:R-:W-:-:S13]  /*15060*/  ISETP.GE.AND P0, PT, R0, R169, PT ;  /* 0x000000a90000720c */ /* 0x000fda0003f06270 */
[----:B------:R-:W-:Y:S05]  /*15070*/  @!P0 BRA `(.L_x_44321) ;  /* 0xfffffebc00888947 */ /* 0x000fea000383ffff */
[----:B------:R-:W-:Y:S05]  /*15080*/  BSYNC B0 ;  /* 0x0000000000007941 */ /* 0x000fea0003800000 */
.L_x_43861:
[----:B------:R-:W-:Y:S05]  /*15090*/  EXIT ;  /* 0x000000000000794d */ /* 0x000fea0003800000 */
.L_x_44318:
        /* <DEDUP_REMOVED lines=8> */
.L_x_44323:
[----:B------:R-:W-:Y:S05]  /*15120*/  BSYNC B1 ;  /* 0x0000000000017941 */ /* 0x000fea0003800000 */
.L_x_44322:
        /* <DEDUP_REMOVED lines=9> */
.L_x_44324:
[----:B------:R-:W-:Y:S01]  /*151c0*/  IMAD.MOV.U32 R231, RZ, RZ, 0x4 ;  /* 0x00000004ffe77424 */ /* 0x000fe200078e00ff */
[----:B------:R-:W-:-:S05]  /*151d0*/  MOV R218, R226 ;  /* 0x000000e200da7202 */ /* 0x000fca0000000f00 */
[----:B------:R-:W-:-:S05]  /*151e0*/  FADD.FTZ R223, R219, R218 ;  /* 0x000000dadbdf7221 */ /* 0x000fca0000010000 */
[----:B------:R-:W-:-:S07]  /*151f0*/  MOV R230, R223 ;  /* 0x000000df00e67202 */ /* 0x000fce0000000f00 */
[----:B------:R-:W-:Y:S05]  /*15200*/  WARPSYNC.COLLECTIVE R227, `(.L_x_44325) ;  /* 0x00000000e3087348 */ /* 0x000fea0003c00000 */
[----:B------:R0:W1:Y:S02]  /*15210*/  SHFL.BFLY P1, R226, R230, R231, R232 ;  /* 0x0c0000e7e6e27389 */ /* 0x00006400000200e8 */
[----:B01----:R-:W-:Y:S01]  /*15220*/  ENDCOLLECTIVE ;  /* 0x000000000000791b */ /* 0x003fe20003800000 */
.L_x_44325:
        /* <DEDUP_REMOVED lines=8> */
.L_x_44326:
[----:B------:R-:W-:Y:S01]  /*152b0*/  IMAD.MOV.U32 R231, RZ, RZ, 0x10 ;  /* 0x00000010ffe77424 */ /* 0x000fe200078e00ff */
[----:B------:R-:W-:-:S05]  /*152c0*/  MOV R217, R226 ;  /* 0x000000e200d97202 */ /* 0x000fca0000000f00 */
[----:B------:R-:W-:-:S05]  /*152d0*/  FADD.FTZ R225, R224, R217 ;  /* 0x000000d9e0e17221 */ /* 0x000fca0000010000 */
[----:B------:R-:W-:-:S07]  /*152e0*/  MOV R230, R225 ;  /* 0x000000e100e67202 */ /* 0x000fce0000000f00 */
[----:B------:R-:W-:Y:S05]  /*152f0*/  WARPSYNC.COLLECTIVE R227, `(.L_x_44327) ;  /* 0x00000000e3087348 */ /* 0x000fea0003c00000 */
[----:B------:R0:W1:Y:S02]  /*15300*/  SHFL.BFLY P1, R226, R230, R231, R232 ;  /* 0x0c0000e7e6e27389 */ /* 0x00006400000200e8 */
[----:B01----:R-:W-:Y:S01]  /*15310*/  ENDCOLLECTIVE ;  /* 0x000000000000791b */ /* 0x003fe20003800000 */
.L_x_44327:
[----:B------:R-:W-:Y:S01]  /*15320*/  HFMA2.MMA R231, -RZ, RZ, 0, 5.9604644775390625e-08 ;  /* 0x00000001ffe77435 */ /* 0x000fe200000001ff */
        /* <DEDUP_REMOVED lines=102> */
.L_x_44328:
[----:B------:R-:W-:Y:S01]  /*15990*/  HFMA2.MMA R231, -RZ, RZ, 0, 1.1920928955078125e-07 ;  /* 0x00000002ffe77435 */ /* 0x000fe200000001ff */
[----:B------:R-:W-:-:S04]  /*159a0*/  IMAD.MOV.U32 R219, RZ, RZ, R226 ;  /* 0x000000ffffdb7224 */ /* 0x000fc800078e00e2 */
[----:B------:R-:W-:-:S05]  /*159b0*/  FADD.FTZ R219, R216, R219 ;  /* 0x000000dbd8db7221 */ /* 0x000fca0000010000 */
[----:B------:R-:W-:-:S07]  /*159c0*/  MOV R230, R219 ;  /* 0x000000db00e67202 */ /* 0x000fce0000000f00 */
[----:B------:R-:W-:Y:S05]  /*159d0*/  WARPSYNC.COLLECTIVE R227, `(.L_x_44329) ;  /* 0x00000000e3087348 */ /* 0x000fea0003c00000 */
[----:B------:R0:W1:Y:S02]  /*159e0*/  SHFL.BFLY P1, R226, R230, R231, R232 ;  /* 0x0c0000e7e6e27389 */ /* 0x00006400000200e8 */
[----:B01----:R-:W-:Y:S01]  /*159f0*/  ENDCOLLECTIVE ;  /* 0x000000000000791b */ /* 0x003fe20003800000 */
.L_x_44329:
[----:B------:R-:W-:Y:S01]  /*15a00*/  HFMA2.MMA R231, -RZ, RZ, 0, 2.384185791015625e-07 ;  /* 0x00000004ffe77435 */ /* 0x000fe200000001ff */
[----:B------:R-:W-:-:S04]  /*15a10*/  IMAD.MOV.U32 R224, RZ, RZ, R226 ;  /* 0x000000ffffe07224 */ /* 0x000fc800078e00e2 */
[----:B------:R-:W-:-:S05]  /*15a20*/  FADD.FTZ R224, R219, R224 ;  /* 0x000000e0dbe07221 */ /* 0x000fca0000010000 */
[----:B------:R-:W-:-:S07]  /*15a30*/  MOV R230, R224 ;  /* 0x000000e000e67202 */ /* 0x000fce0000000f00 */
[----:B------:R-:W-:Y:S05]  /*15a40*/  WARPSYNC.COLLECTIVE R227, `(.L_x_44330) ;  /* 0x00000000e3087348 */ /* 0x000fea0003c00000 */
[----:B------:R0:W1:Y:S02]  /*15a50*/  SHFL.BFLY P1, R226, R230, R231, R232 ;  /* 0x0c0000e7e6e27389 */ /* 0x00006400000200e8 */
[----:B01----:R-:W-:Y:S01]  /*15a60*/  ENDCOLLECTIVE ;  /* 0x000000000000791b */ /* 0x003fe20003800000 */
.L_x_44330:
[----:B------:R-:W-:Y:S01]  /*15a70*/  HFMA2.MMA R231, -RZ, RZ, 0, 4.76837158203125e-07 ;  /* 0x00000008ffe77435 */ /* 0x000fe200000001ff */
[----:B------:R-:W-:-:S04]  /*15a80*/  IMAD.MOV.U32 R223, RZ, RZ, R226 ;  /* 0x000000ffffdf7224 */ /* 0x000fc800078e00e2 */
[----:B------:R-:W-:-:S05]  /*15a90*/  FADD.FTZ R223, R224, R223 ;  /* 0x000000dfe0df7221 */ /* 0x000fca0000010000 */
[----:B------:R-:W-:-:S07]  /*15aa0*/  MOV R230, R223 ;  /* 0x000000df00e67202 */ /* 0x000fce0000000f00 */
[----:B------:R-:W-:Y:S05]  /*15ab0*/  WARPSYNC.COLLECTIVE R227, `(.L_x_44331) ;  /* 0x00000000e3087348 */ /* 0x000fea0003c00000 */
[----:B------:R0:W1:Y:S02]  /*15ac0*/  SHFL.BFLY P1, R226, R230, R231, R232 ;  /* 0x0c0000e7e6e27389 */ /* 0x00006400000200e8 */
[----:B01----:R-:W-:Y:S01]  /*15ad0*/  ENDCOLLECTIVE ;  /* 0x000000000000791b */ /* 0x003fe20003800000 */
.L_x_44331:
[----:B------:R-:W-:Y:S01]  /*15ae0*/  MOV R231, 0x10 ;  /* 0x0000001000e77802 */ /* 0x000fe20000000f00 */
[----:B------:R-:W-:-:S04]  /*15af0*/  FADD.FTZ R228, R223, R226 ;  /* 0x000000e2dfe47221 */ /* 0x000fc80000010000 */
[----:B------:R-:W-:-:S07]  /*15b00*/  IMAD.MOV.U32 R230, RZ, RZ, R228 ;  /* 0x000000ffffe67224 */ /* 0x000fce00078e00e4 */
[----:B------:R-:W-:Y:S05]  /*15b10*/  WARPSYNC.COLLECTIVE R227, `(.L_x_44332) ;  /* 0x00000000e3087348 */ /* 0x000fea0003c00000 */
[----:B------:R0:W1:Y:S02]  /*15b20*/  SHFL.BFLY P1, R226, R230, R231, R232 ;  /* 0x0c0000e7e6e27389 */ /* 0x00006400000200e8 */
[----:B01----:R-:W-:Y:S01]  /*15b30*/  ENDCOLLECTIVE ;  /* 0x000000000000791b */ /* 0x003fe20003800000 */
.L_x_44332:
[----:B------:R-:W-:Y:S01]  /*15b40*/  MOV R229, R226 ;  /* 0x000000e200e57202 */ /* 0x000fe20000000f00 */
[----:B------:R-:W-:Y:S06]  /*15b50*/  BRA `(.L_x_44333) ;  /* 0xffffffe800087947 */ /* 0x000fec000383ffff */
.L_x_44334:
        /* <DEDUP_REMOVED lines=10> */
.L_x_44494:


//--------------------- .nv.global.init           --------------------------
	.section	.nv.global.init,"aw",@progbits
	.align	4
.nv.global.init:
	.type		mrg32k3aM1SubSeq,@object
	.size		mrg32k3aM1SubSeq,(mrg32k3aM2SubSeq - mrg32k3aM1SubSeq)
mrg32k3aM1SubSeq:
        /*0000*/ 	.byte	0x0b, 0xcc, 0xee, 0x04, 0x73, 0x29, 0x8b, 0x6f, 0xf6, 0x53, 0x03, 0xf6, 0x23, 0xf6, 0xea, 0xda
        /* <DEDUP_REMOVED lines=125> */
	.type		mrg32k3aM2SubSeq,@object
	.size		mrg32k3aM2SubSeq,(mrg32k3aM1 - mrg32k3aM2SubSeq)
mrg32k3aM2SubSeq:
        /* <DEDUP_REMOVED lines=126> */
	.type		mrg32k3aM1,@object
	.size		mrg32k3aM1,(mrg32k3aM1Seq - mrg32k3aM1)
mrg32k3aM1:
        /* <DEDUP_REMOVED lines=144> */
	.type		mrg32k3aM1Seq,@object
	.size		mrg32k3aM1Seq,(mrg32k3aM2 - mrg32k3aM1Seq)
mrg32k3aM1Seq:
        /* <DEDUP_REMOVED lines=144> */
	.type		mrg32k3aM2,@object
	.size		mrg32k3aM2,(mrg32k3aM2Seq - mrg32k3aM2)
mrg32k3aM2:
        /* <DEDUP_REMOVED lines=144> */
	.type		mrg32k3aM2Seq,@object
	.size		mrg32k3aM2Seq,(precalc_xorwow_matrix - mrg32k3aM2Seq)
mrg32k3aM2Seq:
        /* <DEDUP_REMOVED lines=144> */
	.type		precalc_xorwow_matrix,@object
	.size		precalc_xorwow_matrix,(precalc_xorwow_offset_matrix - precalc_xorwow_matrix)
precalc_xorwow_matrix:
        /* <DEDUP_REMOVED lines=6400> */
	.type		precalc_xorwow_offset_matrix,@object
	.size		precalc_xorwow_offset_matrix,(.L_1 - precalc_xorwow_offset_matrix)
precalc_xorwow_offset_matrix:
        /* <DEDUP_REMOVED lines=6400> */
.L_1:


//--------------------- .nv.shared.reserved.0     --------------------------
	.section	.nv.shared.reserved.0,"aw",@nobits
	.weak		__nv_reservedSMEM_offset_0_alias
	.size		__nv_reservedSMEM_offset_0_alias, 0, 0
	.other		__nv_reservedSMEM_offset_0_alias,@"STO_CUDA_RESERVED_SHARED STV_DEFAULT"
__nv_reservedSMEM_offset_0_alias:
	.zero		0


//--------------------- .nv.constant0._ZN10layer_norm13ln_fwd_kernelINS_13Kernel_traitsI13__nv_bfloat16S2_S2_S2_fjLj1536ELj1ELj4ELj1ELj16ENS_18Kernel_traits_baseILj1536ES2_S2_S2_S2_fjLj128EEEEELb0ELb0ELb0ELb0EEEvNS_9FwdParamsE --------------------------
	.section	.nv.constant0._ZN10layer_norm13ln_fwd_kernelINS_13Kernel_traitsI13__nv_bfloat16S2_S2_S2_fjLj1536ELj1ELj4ELj1ELj16ENS_18Kernel_traits_baseILj1536ES2_S2_S2_S2_fjLj128EEEEELb0ELb0ELb0ELb0EEEvNS_9FwdParamsE,"a",@progbits
	.sectionflags	@""
	.align	4
.nv.constant0._ZN10layer_norm13ln_fwd_kernelINS_13Kernel_traitsI13__nv_bfloat16S2_S2_S2_fjLj1536ELj1ELj4ELj1ELj16ENS_18Kernel_traits_baseILj1536ES2_S2_S2_S2_fjLj128EEEEELb0ELb0ELb0ELb0EEEvNS_9FwdParamsE:
	.zero		760


//--------------------- .nv.constant0._ZN10layer_norm13ln_fwd_kernelINS_13Kernel_traitsI13__nv_bfloat16S2_S2_S2_fjLj1536ELj1ELj4ELj1ELj16ENS_18Kernel_traits_baseILj1536ES2_S2_S2_S2_fjLj128EEEEELb0ELb0ELb0ELb1EEEvNS_9FwdParamsE --------------------------
	.section	.nv.constant0._ZN10layer_norm13ln_fwd_kernelINS_13Kernel_traitsI13__nv_bfloat16S2_S2_S2_fjLj1536ELj1ELj4ELj1ELj16ENS_18Kernel_traits_baseILj1536ES2_S2_S2_S2_fjLj128EEEEELb0ELb0ELb0ELb1EEEvNS_9FwdParamsE,"a",@progbits
	.sectionflags	@""
	.align	4
.nv.constant0._ZN10layer_norm13ln_fwd_kernelINS_13Kernel_traitsI13__nv_bfloat16S2_S2_S2_fjLj1536ELj1ELj4ELj1ELj16ENS_18Kernel_traits_baseILj1536ES2_S2_S2_S2_fjLj128EEEEELb0ELb0ELb0ELb1EEEvNS_9FwdParamsE:
	.zero		760


//--------------------- .nv.constant0._ZN10layer_norm13ln_fwd_kernelINS_13Kernel_traitsI13__nv_bfloat16S2_S2_S2_fjLj1536ELj1ELj4ELj1ELj16ENS_18Kernel_traits_baseILj1536ES2_S2_S2_S2_fjLj128EEEEELb0ELb0ELb1ELb0EEEvNS_9FwdParamsE --------------------------
	.section	.nv.constant0._ZN10layer_norm13ln_fwd_kernelINS_13Kernel_traitsI13__nv_bfloat16S2_S2_S2_fjLj1536ELj1ELj4ELj1ELj16ENS_18Kernel_traits_baseILj1536ES2_S2_S2_S2_fjLj128EEEEELb0ELb0ELb1ELb0EEEvNS_9FwdParamsE,"a",@progbits
	.sectionflags	@""
	.align	4
.nv.constant0._ZN10layer_norm13ln_fwd_kernelINS_13Kernel_traitsI13__nv_bfloat16S2_S2_S2_fjLj1536ELj1ELj4ELj1ELj16ENS_18Kernel_traits_baseILj1536ES2_S2_S2_S2_fjLj128EEEEELb0ELb0ELb1ELb0EEEvNS_9FwdParamsE:
	.zero		760


//--------------------- .nv.constant0._ZN10layer_norm13ln_fwd_kernelINS_13Kernel_traitsI13__nv_bfloat16S2_S2_S2_fjLj1536ELj1ELj4ELj1ELj16ENS_18Kernel_traits_baseILj1536ES2_S2_S2_S2_fjLj128EEEEELb0ELb0ELb1ELb1EEEvNS_9FwdParamsE --------------------------
	.section	.nv.constant0._ZN10layer_norm13ln_fwd_kernelINS_13Kernel_traitsI13__nv_bfloat16S2_S2_S2_fjLj1536ELj1ELj4ELj1ELj16ENS_18Kernel_traits_baseILj1536ES2_S2_S2_S2_fjLj128EEEEELb0ELb0ELb1ELb1EEEvNS_9FwdParamsE,"a",@progbits
	.sectionflags	@""
	.align	4
.nv.constant0._ZN10layer_norm13ln_fwd_kernelINS_13Kernel_traitsI13__nv_bfloat16S2_S2_S2_fjLj1536ELj1ELj4ELj1ELj16ENS_18Kernel_traits_baseILj1536ES2_S2_S2_S2_fjLj128EEEEELb0ELb0ELb1ELb1EEEvNS_9FwdParamsE:
	.zero		760


//--------------------- .nv.constant0._ZN10layer_norm13ln_fwd_kernelINS_13Kernel_traitsI13__nv_bfloat16S2_S2_S2_fjLj1536ELj1ELj4ELj1ELj16ENS_18Kernel_traits_baseILj1536ES2_S2_S2_S2_fjLj128EEEEELb0ELb1ELb0ELb0EEEvNS_9FwdParamsE --------------------------
	.section	.nv.constant0._ZN10layer_norm13ln_fwd_kernelINS_13Kernel_traitsI13__nv_bfloat16S2_S2_S2_fjLj1536ELj1ELj4ELj1ELj16ENS_18Kernel_traits_baseILj1536ES2_S2_S2_S2_fjLj128EEEEELb0ELb1ELb0ELb0EEEvNS_9FwdParamsE,"a",@progbits
	.sectionflags	@""
	.align	4
.nv.constant0._ZN10layer_norm13ln_fwd_kernelINS_13Kernel_traitsI13__nv_bfloat16S2_S2_S2_fjLj1536ELj1ELj4ELj1ELj16ENS_18Kernel_traits_baseILj1536ES2_S2_S2_S2_fjLj128EEEEELb0ELb1ELb0ELb0EEEvNS_9FwdParamsE:
	.zero		760


//--------------------- .nv.constant0._ZN10layer_norm13ln_fwd_kernelINS_13Kernel_traitsI13__nv_bfloat16S2_S2_S2_fjLj1536ELj1ELj4ELj1ELj16ENS_18Kernel_traits_baseILj1536ES2_S2_S2_S2_fjLj128EEEEELb0ELb1ELb0ELb1EEEvNS_9FwdParamsE --------------------------
	.section	.nv.constant0._ZN10layer_norm13ln_fwd_kernelINS_13Kernel_traitsI13__nv_bfloat16S2_S2_S2_fjLj1536ELj1ELj4ELj1ELj16ENS_18Kernel_traits_baseILj1536ES2_S2_S2_S2_fjLj128EEEEELb0ELb1ELb0ELb1EEEvNS_9FwdParamsE,"a",@progbits
	.sectionflags	@""
	.align	4
.nv.constant0._ZN10layer_norm13ln_fwd_kernelINS_13Kernel_traitsI13__nv_bfloat16S2_S2_S2_fjLj1536ELj1ELj4ELj1ELj16ENS_18Kernel_traits_baseILj1536ES2_S2_S2_S2_fjLj128EEEEELb0ELb1ELb0ELb1EEEvNS_9FwdParamsE:
	.zero		760


//--------------------- .nv.constant0._ZN10layer_norm13ln_fwd_kernelINS_13Kernel_traitsI13__nv_bfloat16S2_S2_S2_fjLj1536ELj1ELj4ELj1ELj16ENS_18Kernel_traits_baseILj1536ES2_S2_S2_S2_fjLj128EEEEELb0ELb1ELb1ELb0EEEvNS_9FwdParamsE --------------------------
	.section	.nv.constant0._ZN10layer_norm13ln_fwd_kernelINS_13Kernel_traitsI13__nv_bfloat16S2_S2_S2_fjLj1536ELj1ELj4ELj1ELj16ENS_18Kernel_traits_baseILj1536ES2_S2_S2_S2_fjLj128EEEEELb0ELb1ELb1ELb0EEEvNS_9FwdParamsE,"a",@progbits
	.sectionflags	@""
	.align	4
.nv.constant0._ZN10layer_norm13ln_fwd_kernelINS_13Kernel_traitsI13__nv_bfloat16S2_S2_S2_fjLj1536ELj1ELj4ELj1ELj16ENS_18Kernel_traits_baseILj1536ES2_S2_S2_S2_fjLj128EEEEELb0ELb1ELb1ELb0EEEvNS_9FwdParamsE:
	.zero		760


//--------------------- .nv.constant0._ZN10layer_norm13ln_fwd_kernelINS_13Kernel_traitsI13__nv_bfloat16S2_S2_S2_fjLj1536ELj1ELj4ELj1ELj16ENS_18Kernel_traits_baseILj1536ES2_S2_S2_S2_fjLj128EEEEELb0ELb1ELb1ELb1EEEvNS_9FwdParamsE --------------------------
	.section	.nv.constant0._ZN10layer_norm13ln_fwd_kernelINS_13Kernel_traitsI13__nv_bfloat16S2_S2_S2_fjLj1536ELj1ELj4ELj1ELj16ENS_18Kernel_traits_baseILj1536ES2_S2_S2_S2_fjLj128EEEEELb0ELb1ELb1ELb1EEEvNS_9FwdParamsE,"a",@progbits
	.sectionflags	@""
	.align	4
.nv.constant0._ZN10layer_norm13ln_fwd_kernelINS_13Kernel_traitsI13__nv_bfloat16S2_S2_S2_fjLj1536ELj1ELj4ELj1ELj16ENS_18Kernel_traits_baseILj1536ES2_S2_S2_S2_fjLj128EEEEELb0ELb1ELb1ELb1EEEvNS_9FwdParamsE:
	.zero		760


//--------------------- .nv.constant0._ZN10layer_norm13ln_fwd_kernelINS_13Kernel_traitsI13__nv_bfloat16S2_S2_S2_fjLj1536ELj1ELj4ELj1ELj16ENS_18Kernel_traits_baseILj1536ES2_S2_S2_S2_fjLj128EEEEELb1ELb0ELb0ELb0EEEvNS_9FwdParamsE --------------------------
	.section	.nv.constant0._ZN10layer_norm13ln_fwd_kernelINS_13Kernel_traitsI13__nv_bfloat16S2_S2_S2_fjLj1536ELj1ELj4ELj1ELj16ENS_18Kernel_traits_baseILj1536ES2_S2_S2_S2_fjLj128EEEEELb1ELb0ELb0ELb0EEEvNS_9FwdParamsE,"a",@progbits
	.sectionflags	@""
	.align	4
.nv.constant0._ZN10layer_norm13ln_fwd_kernelINS_13Kernel_traitsI13__nv_bfloat16S2_S2_S2_fjLj1536ELj1ELj4ELj1ELj16ENS_18Kernel_traits_baseILj1536ES2_S2_S2_S2_fjLj128EEEEELb1ELb0ELb0ELb0EEEvNS_9FwdParamsE:
	.zero		760


//--------------------- .nv.constant0._ZN10layer_norm13ln_fwd_kernelINS_13Kernel_traitsI13__nv_bfloat16S2_S2_S2_fjLj1536ELj1ELj4ELj1ELj16ENS_18Kernel_traits_baseILj1536ES2_S2_S2_S2_fjLj128EEEEELb1ELb0ELb0ELb1EEEvNS_9FwdParamsE --------------------------
	.section	.nv.constant0._ZN10layer_norm13ln_fwd_kernelINS_13Kernel_traitsI13__nv_bfloat16S2_S2_S2_fjLj1536ELj1ELj4ELj1ELj16ENS_18Kernel_traits_baseILj1536ES2_S2_S2_S2_fjLj128EEEEELb1ELb0ELb0ELb1EEEvNS_9FwdParamsE,"a",@progbits
	.sectionflags	@""
	.align	4
.nv.constant0._ZN10layer_norm13ln_fwd_kernelINS_13Kernel_traitsI13__nv_bfloat16S2_S2_S2_fjLj1536ELj1ELj4ELj1ELj16ENS_18Kernel_traits_baseILj1536ES2_S2_S2_S2_fjLj128EEEEELb1ELb0ELb0ELb1EEEvNS_9FwdParamsE:
	.zero		760


//--------------------- .nv.constant0._ZN10layer_norm13ln_fwd_kernelINS_13Kernel_traitsI13__nv_bfloat16S2_S2_S2_fjLj1536ELj1ELj4ELj1ELj16ENS_18Kernel_traits_baseILj1536ES2_S2_S2_S2_fjLj128EEEEELb1ELb0ELb1ELb0EEEvNS_9FwdParamsE --------------------------
	.section	.nv.constant0._ZN10layer_norm13ln_fwd_kernelINS_13Kernel_traitsI13__nv_bfloat16S2_S2_S2_fjLj1536ELj1ELj4ELj1ELj16ENS_18Kernel_traits_baseILj1536ES2_S2_S2_S2_fjLj128EEEEELb1ELb0ELb1ELb0EEEvNS_9FwdParamsE,"a",@progbits
	.sectionflags	@""
	.align	4
.nv.constant0._ZN10layer_norm13ln_fwd_kernelINS_13Kernel_traitsI13__nv_bfloat16S2_S2_S2_fjLj1536ELj1ELj4ELj1ELj16ENS_18Kernel_traits_baseILj1536ES2_S2_S2_S2_fjLj128EEEEELb1ELb0ELb1ELb0EEEvNS_9FwdParamsE:
	.zero		760


//--------------------- .nv.constant0._ZN10layer_norm13ln_fwd_kernelINS_13Kernel_traitsI13__nv_bfloat16S2_S2_S2_fjLj1536ELj1ELj4ELj1ELj16ENS_18Kernel_traits_baseILj1536ES2_S2_S2_S2_fjLj128EEEEELb1ELb0ELb1ELb1EEEvNS_9FwdParamsE --------------------------
	.section	.nv.constant0._ZN10layer_norm13ln_fwd_kernelINS_13Kernel_traitsI13__nv_bfloat16S2_S2_S2_fjLj1536ELj1ELj4ELj1ELj16ENS_18Kernel_traits_baseILj1536ES2_S2_S2_S2_fjLj128EEEEELb1ELb0ELb1ELb1EEEvNS_9FwdParamsE,"a",@progbits
	.sectionflags	@""
	.align	4
.nv.constant0._ZN10layer_norm13ln_fwd_kernelINS_13Kernel_traitsI13__nv_bfloat16S2_S2_S2_fjLj1536ELj1ELj4ELj1ELj16ENS_18Kernel_traits_baseILj1536ES2_S2_S2_S2_fjLj128EEEEELb1ELb0ELb1ELb1EEEvNS_9FwdParamsE:
	.zero		760


//--------------------- .nv.constant0._ZN10layer_norm13ln_fwd_kernelINS_13Kernel_traitsI13__nv_bfloat16S2_S2_S2_fjLj1536ELj1ELj4ELj1ELj16ENS_18Kernel_traits_baseILj1536ES2_S2_S2_S2_fjLj128EEEEELb1ELb1ELb0ELb0EEEvNS_9FwdParamsE --------------------------
	.section	.nv.constant0._ZN10layer_norm13ln_fwd_kernelINS_13Kernel_traitsI13__nv_bfloat16S2_S2_S2_fjLj1536ELj1ELj4ELj1ELj16ENS_18Kernel_traits_baseILj1536ES2_S2_S2_S2_fjLj128EEEEELb1ELb1ELb0ELb0EEEvNS_9FwdParamsE,"a",@progbits
	.sectionflags	@""
	.align	4
.nv.constant0._ZN10layer_norm13ln_fwd_kernelINS_13Kernel_traitsI13__nv_bfloat16S2_S2_S2_fjLj1536ELj1ELj4ELj1ELj16ENS_18Kernel_traits_baseILj1536ES2_S2_S2_S2_fjLj128EEEEELb1ELb1ELb0ELb0EEEvNS_9FwdParamsE:
	.zero		760


//--------------------- .nv.constant0._ZN10layer_norm13ln_fwd_kernelINS_13Kernel_traitsI13__nv_bfloat16S2_S2_S2_fjLj1536ELj1ELj4ELj1ELj16ENS_18Kernel_traits_baseILj1536ES2_S2_S2_S2_fjLj128EEEEELb1ELb1ELb0ELb1EEEvNS_9FwdParamsE --------------------------
	.section	.nv.constant0._ZN10layer_norm13ln_fwd_kernelINS_13Kernel_traitsI13__nv_bfloat16S2_S2_S2_fjLj1536ELj1ELj4ELj1ELj16ENS_18Kernel_traits_baseILj1536ES2_S2_S2_S2_fjLj128EEEEELb1ELb1ELb0ELb1EEEvNS_9FwdParamsE,"a",@progbits
	.sectionflags	@""
	.align	4
.nv.constant0._ZN10layer_norm13ln_fwd_kernelINS_13Kernel_traitsI13__nv_bfloat16S2_S2_S2_fjLj1536ELj1ELj4ELj1ELj16ENS_18Kernel_traits_baseILj1536ES2_S2_S2_S2_fjLj128EEEEELb1ELb1ELb0ELb1EEEvNS_9FwdParamsE:
	.zero		760


//--------------------- .nv.constant0._ZN10layer_norm13ln_fwd_kernelINS_13Kernel_traitsI13__nv_bfloat16S2_S2_S2_fjLj1536ELj1ELj4ELj1ELj16ENS_18Kernel_traits_baseILj1536ES2_S2_S2_S2_fjLj128EEEEELb1ELb1ELb1ELb0EEEvNS_9FwdParamsE --------------------------
	.section	.nv.constant0._ZN10layer_norm13ln_fwd_kernelINS_13Kernel_traitsI13__nv_bfloat16S2_S2_S2_fjLj1536ELj1ELj4ELj1ELj16ENS_18Kernel_traits_baseILj1536ES2_S2_S2_S2_fjLj128EEEEELb1ELb1ELb1ELb0EEEvNS_9FwdParamsE,"a",@progbits
	.sectionflags	@""
	.align	4
.nv.constant0._ZN10layer_norm13ln_fwd_kernelINS_13Kernel_traitsI13__nv_bfloat16S2_S2_S2_fjLj1536ELj1ELj4ELj1ELj16ENS_18Kernel_traits_baseILj1536ES2_S2_S2_S2_fjLj128EEEEELb1ELb1ELb1ELb0EEEvNS_9FwdParamsE:
	.zero		760


//--------------------- .nv.constant0._ZN10layer_norm13ln_fwd_kernelINS_13Kernel_traitsI13__nv_bfloat16S2_S2_S2_fjLj1536ELj1ELj4ELj1ELj16ENS_18Kernel_traits_baseILj1536ES2_S2_S2_S2_fjLj128EEEEELb1ELb1ELb1ELb1EEEvNS_9FwdParamsE --------------------------
	.section	.nv.constant0._ZN10layer_norm13ln_fwd_kernelINS_13Kernel_traitsI13__nv_bfloat16S2_S2_S2_fjLj1536ELj1ELj4ELj1ELj16ENS_18Kernel_traits_baseILj1536ES2_S2_S2_S2_fjLj128EEEEELb1ELb1ELb1ELb1EEEvNS_9FwdParamsE,"a",@progbits
	.sectionflags	@""
	.align	4
.nv.constant0._ZN10layer_norm13ln_fwd_kernelINS_13Kernel_traitsI13__nv_bfloat16S2_S2_S2_fjLj1536ELj1ELj4ELj1ELj16ENS_18Kernel_traits_baseILj1536ES2_S2_S2_S2_fjLj128EEEEELb1ELb1ELb1ELb1EEEvNS_9FwdParamsE:
	.zero		760


//--------------------- .nv.constant0._ZN10layer_norm13ln_fwd_kernelINS_13Kernel_traitsI6__halfS2_S2_S2_fjLj1536ELj1ELj4ELj1ELj16ENS_18Kernel_traits_baseILj1536ES2_S2_S2_S2_fjLj128EEEEELb0ELb0ELb0ELb0EEEvNS_9FwdParamsE --------------------------
	.section	.nv.constant0._ZN10layer_norm13ln_fwd_kernelINS_13Kernel_traitsI6__halfS2_S2_S2_fjLj1536ELj1ELj4ELj1ELj16ENS_18Kernel_traits_baseILj1536ES2_S2_S2_S2_fjLj128EEEEELb0ELb0ELb0ELb0EEEvNS_9FwdParamsE,"a",@progbits
	.sectionflags	@""
	.align	4
.nv.constant0._ZN10layer_norm13ln_fwd_kernelINS_13Kernel_traitsI6__halfS2_S2_S2_fjLj1536ELj1ELj4ELj1ELj16ENS_18Kernel_traits_baseILj1536ES2_S2_S2_S2_fjLj128EEEEELb0ELb0ELb0ELb0EEEvNS_9FwdParamsE:
	.zero		760


//--------------------- .nv.constant0._ZN10layer_norm13ln_fwd_kernelINS_13Kernel_traitsI6__halfS2_S2_S2_fjLj1536ELj1ELj4ELj1ELj16ENS_18Kernel_traits_baseILj1536ES2_S2_S2_S2_fjLj128EEEEELb0ELb0ELb0ELb1EEEvNS_9FwdParamsE --------------------------
	.section	.nv.constant0._ZN10layer_norm13ln_fwd_kernelINS_13Kernel_traitsI6__halfS2_S2_S2_fjLj1536ELj1ELj4ELj1ELj16ENS_18Kernel_traits_baseILj1536ES2_S2_S2_S2_fjLj128EEEEELb0ELb0ELb0ELb1EEEvNS_9FwdParamsE,"a",@progbits
	.sectionflags	@""
	.align	4
.nv.constant0._ZN10layer_norm13ln_fwd_kernelINS_13Kernel_traitsI6__halfS2_S2_S2_fjLj1536ELj1ELj4ELj1ELj16ENS_18Kernel_traits_baseILj1536ES2_S2_S2_S2_fjLj128EEEEELb0ELb0ELb0ELb1EEEvNS_9FwdParamsE:
	.zero		760


//--------------------- .nv.constant0._ZN10layer_norm13ln_fwd_kernelINS_13Kernel_traitsI6__halfS2_S2_S2_fjLj1536ELj1ELj4ELj1ELj16ENS_18Kernel_traits_baseILj1536ES2_S2_S2_S2_fjLj128EEEEELb0ELb0ELb1ELb0EEEvNS_9FwdParamsE --------------------------
	.section	.nv.constant0._ZN10layer_norm13ln_fwd_kernelINS_13Kernel_traitsI6__halfS2_S2_S2_fjLj1536ELj1ELj4ELj1ELj16ENS_18Kernel_traits_baseILj1536ES2_S2_S2_S2_fjLj128EEEEELb0ELb0ELb1ELb0EEEvNS_9FwdParamsE,"a",@progbits
	.sectionflags	@""
	.align	4
.nv.constant0._ZN10layer_norm13ln_fwd_kernelINS_13Kernel_traitsI6__halfS2_S2_S2_fjLj1536ELj1ELj4ELj1ELj16ENS_18Kernel_traits_baseILj1536ES2_S2_S2_S2_fjLj128EEEEELb0ELb0ELb1ELb0EEEvNS_9FwdParamsE:
	.zero		760


//--------------------- .nv.constant0._ZN10layer_norm13ln_fwd_kernelINS_13Kernel_traitsI6__halfS2_S2_S2_fjLj1536ELj1ELj4ELj1ELj16ENS_18Kernel_traits_baseILj1536ES2_S2_S2_S2_fjLj128EEEEELb0ELb0ELb1ELb1EEEvNS_9FwdParamsE --------------------------
	.section	.nv.constant0._ZN10layer_norm13ln_fwd_kernelINS_13Kernel_traitsI6__halfS2_S2_S2_fjLj1536ELj1ELj4ELj1ELj16ENS_18Kernel_traits_baseILj1536ES2_S2_S2_S2_fjLj128EEEEELb0ELb0ELb1ELb1EEEvNS_9FwdParamsE,"a",@progbits
	.sectionflags	@""
	.align	4
.nv.constant0._ZN10layer_norm13ln_fwd_kernelINS_13Kernel_traitsI6__halfS2_S2_S2_fjLj1536ELj1ELj4ELj1ELj16ENS_18Kernel_traits_baseILj1536ES2_S2_S2_S2_fjLj128EEEEELb0ELb0ELb1ELb1EEEvNS_9FwdParamsE:
	.zero		760


//--------------------- .nv.constant0._ZN10layer_norm13ln_fwd_kernelINS_13Kernel_traitsI6__halfS2_S2_S2_fjLj1536ELj1ELj4ELj1ELj16ENS_18Kernel_traits_baseILj1536ES2_S2_S2_S2_fjLj128EEEEELb0ELb1ELb0ELb0EEEvNS_9FwdParamsE --------------------------
	.section	.nv.constant0._ZN10layer_norm13ln_fwd_kernelINS_13Kernel_traitsI6__halfS2_S2_S2_fjLj1536ELj1ELj4ELj1ELj16ENS_18Kernel_traits_baseILj1536ES2_S2_S2_S2_fjLj128EEEEELb0ELb1ELb0ELb0EEEvNS_9FwdParamsE,"a",@progbits
	.sectionflags	@""
	.align	4
.nv.constant0._ZN10layer_norm13ln_fwd_kernelINS_13Kernel_traitsI6__halfS2_S2_S2_fjLj1536ELj1ELj4ELj1ELj16ENS_18Kernel_traits_baseILj1536ES2_S2_S2_S2_fjLj128EEEEELb0ELb1ELb0ELb0EEEvNS_9FwdParamsE:
	.zero		760


//--------------------- .nv.constant0._ZN10layer_norm13ln_fwd_kernelINS_13Kernel_traitsI6__halfS2_S2_S2_fjLj1536ELj1ELj4ELj1ELj16ENS_18Kernel_traits_baseILj1536ES2_S2_S2_S2_fjLj128EEEEELb0ELb1ELb0ELb1EEEvNS_9FwdParamsE --------------------------
	.section	.nv.constant0._ZN10layer_norm13ln_fwd_kernelINS_13Kernel_traitsI6__halfS2_S2_S2_fjLj1536ELj1ELj4ELj1ELj16ENS_18Kernel_traits_baseILj1536ES2_S2_S2_S2_fjLj128EEEEELb0ELb1ELb0ELb1EEEvNS_9FwdParamsE,"a",@progbits
	.sectionflags	@""
	.align	4
.nv.constant0._ZN10layer_norm13ln_fwd_kernelINS_13Kernel_traitsI6__halfS2_S2_S2_fjLj1536ELj1ELj4ELj1ELj16ENS_18Kernel_traits_baseILj1536ES2_S2_S2_S2_fjLj128EEEEELb0ELb1ELb0ELb1EEEvNS_9FwdParamsE:
	.zero		760


//--------------------- .nv.constant0._ZN10layer_norm13ln_fwd_kernelINS_13Kernel_traitsI6__halfS2_S2_S2_fjLj1536ELj1ELj4ELj1ELj16ENS_18Kernel_traits_baseILj1536ES2_S2_S2_S2_fjLj128EEEEELb0ELb1ELb1ELb0EEEvNS_9FwdParamsE --------------------------
	.section	.nv.constant0._ZN10layer_norm13ln_fwd_kernelINS_13Kernel_traitsI6__halfS2_S2_S2_fjLj1536ELj1ELj4ELj1ELj16ENS_18Kernel_traits_baseILj1536ES2_S2_S2_S2_fjLj128EEEEELb0ELb1ELb1ELb0EEEvNS_9FwdParamsE,"a",@progbits
	.sectionflags	@""
	.align	4
.nv.constant0._ZN10layer_norm13ln_fwd_kernelINS_13Kernel_traitsI6__halfS2_S2_S2_fjLj1536ELj1ELj4ELj1ELj16ENS_18Kernel_traits_baseILj1536ES2_S2_S2_S2_fjLj128EEEEELb0ELb1ELb1ELb0EEEvNS_9FwdParamsE:
	.zero		760


//--------------------- .nv.constant0._ZN10layer_norm13ln_fwd_kernelINS_13Kernel_traitsI6__halfS2_S2_S2_fjLj1536ELj1ELj4ELj1ELj16ENS_18Kernel_traits_baseILj1536ES2_S2_S2_S2_fjLj128EEEEELb0ELb1ELb1ELb1EEEvNS_9FwdParamsE --------------------------
	.section	.nv.constant0._ZN10layer_norm13ln_fwd_kernelINS_13Kernel_traitsI6__halfS2_S2_S2_fjLj1536ELj1ELj4ELj1ELj16ENS_18Kernel_traits_baseILj1536ES2_S2_S2_S2_fjLj128EEEEELb0ELb1ELb1ELb1EEEvNS_9FwdParamsE,"a",@progbits
	.sectionflags	@""
	.align	4
.nv.constant0._ZN10layer_norm13ln_fwd_kernelINS_13Kernel_traitsI6__halfS2_S2_S2_fjLj1536ELj1ELj4ELj1ELj16ENS_18Kernel_traits_baseILj1536ES2_S2_S2_S2_fjLj128EEEEELb0ELb1ELb1ELb1EEEvNS_9FwdParamsE:
	.zero		760


//--------------------- .nv.constant0._ZN10layer_norm13ln_fwd_kernelINS_13Kernel_traitsI6__halfS2_S2_S2_fjLj1536ELj1ELj4ELj1ELj16ENS_18Kernel_traits_baseILj1536ES2_S2_S2_S2_fjLj128EEEEELb1ELb0ELb0ELb0EEEvNS_9FwdParamsE --------------------------
	.section	.nv.constant0._ZN10layer_norm13ln_fwd_kernelINS_13Kernel_traitsI6__halfS2_S2_S2_fjLj1536ELj1ELj4ELj1ELj16ENS_18Kernel_traits_baseILj1536ES2_S2_S2_S2_fjLj128EEEEELb1ELb0ELb0ELb0EEEvNS_9FwdParamsE,"a",@progbits
	.sectionflags	@""
	.align	4
.nv.constant0._ZN10layer_norm13ln_fwd_kernelINS_13Kernel_traitsI6__halfS2_S2_S2_fjLj1536ELj1ELj4ELj1ELj16ENS_18Kernel_traits_baseILj1536ES2_S2_S2_S2_fjLj128EEEEELb1ELb0ELb0ELb0EEEvNS_9FwdParamsE:
	.zero		760


//--------------------- .nv.constant0._ZN10layer_norm13ln_fwd_kernelINS_13Kernel_traitsI6__halfS2_S2_S2_fjLj1536ELj1ELj4ELj1ELj16ENS_18Kernel_traits_baseILj1536ES2_S2_S2_S2_fjLj128EEEEELb1ELb0ELb0ELb1EEEvNS_9FwdParamsE --------------------------
	.section	.nv.constant0._ZN10layer_norm13ln_fwd_kernelINS_13Kernel_traitsI6__halfS2_S2_S2_fjLj1536ELj1ELj4ELj1ELj16ENS_18Kernel_traits_baseILj1536ES2_S2_S2_S2_fjLj128EEEEELb1ELb0ELb0ELb1EEEvNS_9FwdParamsE,"a",@progbits
	.sectionflags	@""
	.align	4
.nv.constant0._ZN10layer_norm13ln_fwd_kernelINS_13Kernel_traitsI6__halfS2_S2_S2_fjLj1536ELj1ELj4ELj1ELj16ENS_18Kernel_traits_baseILj1536ES2_S2_S2_S2_fjLj128EEEEELb1ELb0ELb0ELb1EEEvNS_9FwdParamsE:
	.zero		760


//--------------------- .nv.constant0._ZN10layer_norm13ln_fwd_kernelINS_13Kernel_traitsI6__halfS2_S2_S2_fjLj1536ELj1ELj4ELj1ELj16ENS_18Kernel_traits_baseILj1536ES2_S2_S2_S2_fjLj128EEEEELb1ELb0ELb1ELb0EEEvNS_9FwdParamsE --------------------------
	.section	.nv.constant0._ZN10layer_norm13ln_fwd_kernelINS_13Kernel_traitsI6__halfS2_S2_S2_fjLj1536ELj1ELj4ELj1ELj16ENS_18Kernel_traits_baseILj1536ES2_S2_S2_S2_fjLj128EEEEELb1ELb0ELb1ELb0EEEvNS_9FwdParamsE,"a",@progbits
	.sectionflags	@""
	.align	4
.nv.constant0._ZN10layer_norm13ln_fwd_kernelINS_13Kernel_traitsI6__halfS2_S2_S2_fjLj1536ELj1ELj4ELj1ELj16ENS_18Kernel_traits_baseILj1536ES2_S2_S2_S2_fjLj128EEEEELb1ELb0ELb1ELb0EEEvNS_9FwdParamsE:
	.zero		760


//--------------------- .nv.constant0._ZN10layer_norm13ln_fwd_kernelINS_13Kernel_traitsI6__halfS2_S2_S2_fjLj1536ELj1ELj4ELj1ELj16ENS_18Kernel_traits_baseILj1536ES2_S2_S2_S2_fjLj128EEEEELb1ELb0ELb1ELb1EEEvNS_9FwdParamsE --------------------------
	.section	.nv.constant0._ZN10layer_norm13ln_fwd_kernelINS_13Kernel_traitsI6__halfS2_S2_S2_fjLj1536ELj1ELj4ELj1ELj16ENS_18Kernel_traits_baseILj1536ES2_S2_S2_S2_fjLj128EEEEELb1ELb0ELb1ELb1EEEvNS_9FwdParamsE,"a",@progbits
	.sectionflags	@""
	.align	4
.nv.constant0._ZN10layer_norm13ln_fwd_kernelINS_13Kernel_traitsI6__halfS2_S2_S2_fjLj1536ELj1ELj4ELj1ELj16ENS_18Kernel_traits_baseILj1536ES2_S2_S2_S2_fjLj128EEEEELb1ELb0ELb1ELb1EEEvNS_9FwdParamsE:
	.zero		760


//--------------------- .nv.constant0._ZN10layer_norm13ln_fwd_kernelINS_13Kernel_traitsI6__halfS2_S2_S2_fjLj1536ELj1ELj4ELj1ELj16ENS_18Kernel_traits_baseILj1536ES2_S2_S2_S2_fjLj128EEEEELb1ELb1ELb0ELb0EEEvNS_9FwdParamsE --------------------------
	.section	.nv.constant0._ZN10layer_norm13ln_fwd_kernelINS_13Kernel_traitsI6__halfS2_S2_S2_fjLj1536ELj1ELj4ELj1ELj16ENS_18Kernel_traits_baseILj1536ES2_S2_S2_S2_fjLj128EEEEELb1ELb1ELb0ELb0EEEvNS_9FwdParamsE,"a",@progbits
	.sectionflags	@""
	.align	4
.nv.constant0._ZN10layer_norm13ln_fwd_kernelINS_13Kernel_traitsI6__halfS2_S2_S2_fjLj1536ELj1ELj4ELj1ELj16ENS_18Kernel_traits_baseILj1536ES2_S2_S2_S2_fjLj128EEEEELb1ELb1ELb0ELb0EEEvNS_9FwdParamsE:
	.zero		760


//--------------------- .nv.constant0._ZN10layer_norm13ln_fwd_kernelINS_13Kernel_traitsI6__halfS2_S2_S2_fjLj1536ELj1ELj4ELj1ELj16ENS_18Kernel_traits_baseILj1536ES2_S2_S2_S2_fjLj128EEEEELb1ELb1ELb0ELb1EEEvNS_9FwdParamsE --------------------------
	.section	.nv.constant0._ZN10layer_norm13ln_fwd_kernelINS_13Kernel_traitsI6__halfS2_S2_S2_fjLj1536ELj1ELj4ELj1ELj16ENS_18Kernel_traits_baseILj1536ES2_S2_S2_S2_fjLj128EEEEELb1ELb1ELb0ELb1EEEvNS_9FwdParamsE,"a",@progbits
	.sectionflags	@""
	.align	4
.nv.constant0._ZN10layer_norm13ln_fwd_kernelINS_13Kernel_traitsI6__halfS2_S2_S2_fjLj1536ELj1ELj4ELj1ELj16ENS_18Kernel_traits_baseILj1536ES2_S2_S2_S2_fjLj128EEEEELb1ELb1ELb0ELb1EEEvNS_9FwdParamsE:
	.zero		760


//--------------------- .nv.constant0._ZN10layer_norm13ln_fwd_kernelINS_13Kernel_traitsI6__halfS2_S2_S2_fjLj1536ELj1ELj4ELj1ELj16ENS_18Kernel_traits_baseILj1536ES2_S2_S2_S2_fjLj128EEEEELb1ELb1ELb1ELb0EEEvNS_9FwdParamsE --------------------------
	.section	.nv.constant0._ZN10layer_norm13ln_fwd_kernelINS_13Kernel_traitsI6__halfS2_S2_S2_fjLj1536ELj1ELj4ELj1ELj16ENS_18Kernel_traits_baseILj1536ES2_S2_S2_S2_fjLj128EEEEELb1ELb1ELb1ELb0EEEvNS_9FwdParamsE,"a",@progbits
	.sectionflags	@""
	.align	4
.nv.constant0._ZN10layer_norm13ln_fwd_kernelINS_13Kernel_traitsI6__halfS2_S2_S2_fjLj1536ELj1ELj4ELj1ELj16ENS_18Kernel_traits_baseILj1536ES2_S2_S2_S2_fjLj128EEEEELb1ELb1ELb1ELb0EEEvNS_9FwdParamsE:
	.zero		760


//--------------------- .nv.constant0._ZN10layer_norm13ln_fwd_kernelINS_13Kernel_traitsI6__halfS2_S2_S2_fjLj1536ELj1ELj4ELj1ELj16ENS_18Kernel_traits_baseILj1536ES2_S2_S2_S2_fjLj128EEEEELb1ELb1ELb1ELb1EEEvNS_9FwdParamsE --------------------------
	.section	.nv.constant0._ZN10layer_norm13ln_fwd_kernelINS_13Kernel_traitsI6__halfS2_S2_S2_fjLj1536ELj1ELj4ELj1ELj16ENS_18Kernel_traits_baseILj1536ES2_S2_S2_S2_fjLj128EEEEELb1ELb1ELb1ELb1EEEvNS_9FwdParamsE,"a",@progbits
	.sectionflags	@""
	.align	4
.nv.constant0._ZN10layer_norm13ln_fwd_kernelINS_13Kernel_traitsI6__halfS2_S2_S2_fjLj1536ELj1ELj4ELj1ELj16ENS_18Kernel_traits_baseILj1536ES2_S2_S2_S2_fjLj128EEEEELb1ELb1ELb1ELb1EEEvNS_9FwdParamsE:
	.zero		760


//--------------------- .nv.constant0._ZN10layer_norm13ln_fwd_kernelINS_13Kernel_traitsIf13__nv_bfloat16S2_S2_fjLj1536ELj1ELj4ELj1ELj16ENS_18Kernel_traits_baseILj1536EfS2_S2_S2_fjLj128EEEEELb0ELb0ELb0ELb0EEEvNS_9FwdParamsE --------------------------
	.section	.nv.constant0._ZN10layer_norm13ln_fwd_kernelINS_13Kernel_traitsIf13__nv_bfloat16S2_S2_fjLj1536ELj1ELj4ELj1ELj16ENS_18Kernel_traits_baseILj1536EfS2_S2_S2_fjLj128EEEEELb0ELb0ELb0ELb0EEEvNS_9FwdParamsE,"a",@progbits
	.sectionflags	@""
	.align	4
.nv.constant0._ZN10layer_norm13ln_fwd_kernelINS_13Kernel_traitsIf13__nv_bfloat16S2_S2_fjLj1536ELj1ELj4ELj1ELj16ENS_18Kernel_traits_baseILj1536EfS2_S2_S2_fjLj128EEEEELb0ELb0ELb0ELb0EEEvNS_9FwdParamsE:
	.zero		760


//--------------------- .nv.constant0._ZN10layer_norm13ln_fwd_kernelINS_13Kernel_traitsIf13__nv_bfloat16S2_S2_fjLj1536ELj1ELj4ELj1ELj16ENS_18Kernel_traits_baseILj1536EfS2_S2_S2_fjLj128EEEEELb0ELb0ELb0ELb1EEEvNS_9FwdParamsE --------------------------
	.section	.nv.constant0._ZN10layer_norm13ln_fwd_kernelINS_13Kernel_traitsIf13__nv_bfloat16S2_S2_fjLj1536ELj1ELj4ELj1ELj16ENS_18Kernel_traits_baseILj1536EfS2_S2_S2_fjLj128EEEEELb0ELb0ELb0ELb1EEEvNS_9FwdParamsE,"a",@progbits
	.sectionflags	@""
	.align	4
.nv.constant0._ZN10layer_norm13ln_fwd_kernelINS_13Kernel_traitsIf13__nv_bfloat16S2_S2_fjLj1536ELj1ELj4ELj1ELj16ENS_18Kernel_traits_baseILj1536EfS2_S2_S2_fjLj128EEEEELb0ELb0ELb0ELb1EEEvNS_9FwdParamsE:
	.zero		760


//--------------------- .nv.constant0._ZN10layer_norm13ln_fwd_kernelINS_13Kernel_traitsIf13__nv_bfloat16S2_S2_fjLj1536ELj1ELj4ELj1ELj16ENS_18Kernel_traits_baseILj1536EfS2_S2_S2_fjLj128EEEEELb0ELb0ELb1ELb0EEEvNS_9FwdParamsE --------------------------
	.section	.nv.constant0._ZN10layer_norm13ln_fwd_kernelINS_13Kernel_traitsIf13__nv_bfloat16S2_S2_fjLj1536ELj1ELj4ELj1ELj16ENS_18Kernel_traits_baseILj1536EfS2_S2_S2_fjLj128EEEEELb0ELb0ELb1ELb0EEEvNS_9FwdParamsE,"a",@progbits
	.sectionflags	@""
	.align	4
.nv.constant0._ZN10layer_norm13ln_fwd_kernelINS_13Kernel_traitsIf13__nv_bfloat16S2_S2_fjLj1536ELj1ELj4ELj1ELj16ENS_18Kernel_traits_baseILj1536EfS2_S2_S2_fjLj128EEEEELb0ELb0ELb1ELb0EEEvNS_9FwdParamsE:
	.zero		760


//--------------------- .nv.constant0._ZN10layer_norm13ln_fwd_kernelINS_13Kernel_traitsIf13__nv_bfloat16S2_S2_fjLj1536ELj1ELj4ELj1ELj16ENS_18Kernel_traits_baseILj1536EfS2_S2_S2_fjLj128EEEEELb0ELb0ELb1ELb1EEEvNS_9FwdParamsE --------------------------
	.section	.nv.constant0._ZN10layer_norm13ln_fwd_kernelINS_13Kernel_traitsIf13__nv_bfloat16S2_S2_fjLj1536ELj1ELj4ELj1ELj16ENS_18Kernel_traits_baseILj1536EfS2_S2_S2_fjLj128EEEEELb0ELb0ELb1ELb1EEEvNS_9FwdParamsE,"a",@progbits
	.sectionflags	@""
	.align	4
.nv.constant0._ZN10layer_norm13ln_fwd_kernelINS_13Kernel_traitsIf13__nv_bfloat16S2_S2_fjLj1536ELj1ELj4ELj1ELj16ENS_18Kernel_traits_baseILj1536EfS2_S2_S2_fjLj128EEEEELb0ELb0ELb1ELb1EEEvNS_9FwdParamsE:
	.zero		760


//--------------------- .nv.constant0._ZN10layer_norm13ln_fwd_kernelINS_13Kernel_traitsIf13__nv_bfloat16S2_S2_fjLj1536ELj1ELj4ELj1ELj16ENS_18Kernel_traits_baseILj1536EfS2_S2_S2_fjLj128EEEEELb0ELb1ELb0ELb0EEEvNS_9FwdParamsE --------------------------
	.section	.nv.constant0._ZN10layer_norm13ln_fwd_kernelINS_13Kernel_traitsIf13__nv_bfloat16S2_S2_fjLj1536ELj1ELj4ELj1ELj16ENS_18Kernel_traits_baseILj1536EfS2_S2_S2_fjLj128EEEEELb0ELb1ELb0ELb0EEEvNS_9FwdParamsE,"a",@progbits
	.sectionflags	@""
	.align	4
.nv.constant0._ZN10layer_norm13ln_fwd_kernelINS_13Kernel_traitsIf13__nv_bfloat16S2_S2_fjLj1536ELj1ELj4ELj1ELj16ENS_18Kernel_traits_baseILj1536EfS2_S2_S2_fjLj128EEEEELb0ELb1ELb0ELb0EEEvNS_9FwdParamsE:
	.zero		760


//--------------------- .nv.constant0._ZN10layer_norm13ln_fwd_kernelINS_13Kernel_traitsIf13__nv_bfloat16S2_S2_fjLj1536ELj1ELj4ELj1ELj16ENS_18Kernel_traits_baseILj1536EfS2_S2_S2_fjLj128EEEEELb0ELb1ELb0ELb1EEEvNS_9FwdParamsE --------------------------
	.section	.nv.constant0._ZN10layer_norm13ln_fwd_kernelINS_13Kernel_traitsIf13__nv_bfloat16S2_S2_fjLj1536ELj1ELj4ELj1ELj16ENS_18Kernel_traits_baseILj1536EfS2_S2_S2_fjLj128EEEEELb0ELb1ELb0ELb1EEEvNS_9FwdParamsE,"a",@progbits
	.sectionflags	@""
	.align	4
.nv.constant0._ZN10layer_norm13ln_fwd_kernelINS_13Kernel_traitsIf13__nv_bfloat16S2_S2_fjLj1536ELj1ELj4ELj1ELj16ENS_18Kernel_traits_baseILj1536EfS2_S2_S2_fjLj128EEEEELb0ELb1ELb0ELb1EEEvNS_9FwdParamsE:
	.zero		760


//--------------------- .nv.constant0._ZN10layer_norm13ln_fwd_kernelINS_13Kernel_traitsIf13__nv_bfloat16S2_S2_fjLj1536ELj1ELj4ELj1ELj16ENS_18Kernel_traits_baseILj1536EfS2_S2_S2_fjLj128EEEEELb0ELb1ELb1ELb0EEEvNS_9FwdParamsE --------------------------
	.section	.nv.constant0._ZN10layer_norm13ln_fwd_kernelINS_13Kernel_traitsIf13__nv_bfloat16S2_S2_fjLj1536ELj1ELj4ELj1ELj16ENS_18Kernel_traits_baseILj1536EfS2_S2_S2_fjLj128EEEEELb0ELb1ELb1ELb0EEEvNS_9FwdParamsE,"a",@progbits
	.sectionflags	@""
	.align	4
.nv.constant0._ZN10layer_norm13ln_fwd_kernelINS_13Kernel_traitsIf13__nv_bfloat16S2_S2_fjLj1536ELj1ELj4ELj1ELj16ENS_18Kernel_traits_baseILj1536EfS2_S2_S2_fjLj128EEEEELb0ELb1ELb1ELb0EEEvNS_9FwdParamsE:
	.zero		760


//--------------------- .nv.constant0._ZN10layer_norm13ln_fwd_kernelINS_13Kernel_traitsIf13__nv_bfloat16S2_S2_fjLj1536ELj1ELj4ELj1ELj16ENS_18Kernel_traits_baseILj1536EfS2_S2_S2_fjLj128EEEEELb0ELb1ELb1ELb1EEEvNS_9FwdParamsE --------------------------
	.section	.nv.constant0._ZN10layer_norm13ln_fwd_kernelINS_13Kernel_traitsIf13__nv_bfloat16S2_S2_fjLj1536ELj1ELj4ELj1ELj16ENS_18Kernel_traits_baseILj1536EfS2_S2_S2_fjLj128EEEEELb0ELb1ELb1ELb1EEEvNS_9FwdParamsE,"a",@progbits
	.sectionflags	@""
	.align	4
.nv.constant0._ZN10layer_norm13ln_fwd_kernelINS_13Kernel_traitsIf13__nv_bfloat16S2_S2_fjLj1536ELj1ELj4ELj1ELj16ENS_18Kernel_traits_baseILj1536EfS2_S2_S2_fjLj128EEEEELb0ELb1ELb1ELb1EEEvNS_9FwdParamsE:
	.zero		760


//--------------------- .nv.constant0._ZN10layer_norm13ln_fwd_kernelINS_13Kernel_traitsIf13__nv_bfloat16S2_S2_fjLj1536ELj1ELj4ELj1ELj16ENS_18Kernel_traits_baseILj1536EfS2_S2_S2_fjLj128EEEEELb1ELb0ELb0ELb0EEEvNS_9FwdParamsE --------------------------
	.section	.nv.constant0._ZN10layer_norm13ln_fwd_kernelINS_13Kernel_traitsIf13__nv_bfloat16S2_S2_fjLj1536ELj1ELj4ELj1ELj16ENS_18Kernel_traits_baseILj1536EfS2_S2_S2_fjLj128EEEEELb1ELb0ELb0ELb0EEEvNS_9FwdParamsE,"a",@progbits
	.sectionflags	@""
	.align	4
.nv.constant0._ZN10layer_norm13ln_fwd_kernelINS_13Kernel_traitsIf13__nv_bfloat16S2_S2_fjLj1536ELj1ELj4ELj1ELj16ENS_18Kernel_traits_baseILj1536EfS2_S2_S2_fjLj128EEEEELb1ELb0ELb0ELb0EEEvNS_9FwdParamsE:
	.zero		760


//--------------------- .nv.constant0._ZN10layer_norm13ln_fwd_kernelINS_13Kernel_traitsIf13__nv_bfloat16S2_S2_fjLj1536ELj1ELj4ELj1ELj16ENS_18Kernel_traits_baseILj1536EfS2_S2_S2_fjLj128EEEEELb1ELb0ELb0ELb1EEEvNS_9FwdParamsE --------------------------
	.section	.nv.constant0._ZN10layer_norm13ln_fwd_kernelINS_13Kernel_traitsIf13__nv_bfloat16S2_S2_fjLj1536ELj1ELj4ELj1ELj16ENS_18Kernel_traits_baseILj1536EfS2_S2_S2_fjLj128EEEEELb1ELb0ELb0ELb1EEEvNS_9FwdParamsE,"a",@progbits
	.sectionflags	@""
	.align	4
.nv.constant0._ZN10layer_norm13ln_fwd_kernelINS_13Kernel_traitsIf13__nv_bfloat16S2_S2_fjLj1536ELj1ELj4ELj1ELj16ENS_18Kernel_traits_baseILj1536EfS2_S2_S2_fjLj128EEEEELb1ELb0ELb0ELb1EEEvNS_9FwdParamsE:
	.zero		760


//--------------------- .nv.constant0._ZN10layer_norm13ln_fwd_kernelINS_13Kernel_traitsIf13__nv_bfloat16S2_S2_fjLj1536ELj1ELj4ELj1ELj16ENS_18Kernel_traits_baseILj1536EfS2_S2_S2_fjLj128EEEEELb1ELb0ELb1ELb0EEEvNS_9FwdParamsE --------------------------
	.section	.nv.constant0._ZN10layer_norm13ln_fwd_kernelINS_13Kernel_traitsIf13__nv_bfloat16S2_S2_fjLj1536ELj1ELj4ELj1ELj16ENS_18Kernel_traits_baseILj1536EfS2_S2_S2_fjLj128EEEEELb1ELb0ELb1ELb0EEEvNS_9FwdParamsE,"a",@progbits
	.sectionflags	@""
	.align	4
.nv.constant0._ZN10layer_norm13ln_fwd_kernelINS_13Kernel_traitsIf13__nv_bfloat16S2_S2_fjLj1536ELj1ELj4ELj1ELj16ENS_18Kernel_traits_baseILj1536EfS2_S2_S2_fjLj128EEEEELb1ELb0ELb1ELb0EEEvNS_9FwdParamsE:
	.zero		760


//--------------------- .nv.constant0._ZN10layer_norm13ln_fwd_kernelINS_13Kernel_traitsIf13__nv_bfloat16S2_S2_fjLj1536ELj1ELj4ELj1ELj16ENS_18Kernel_traits_baseILj1536EfS2_S2_S2_fjLj128EEEEELb1ELb0ELb1ELb1EEEvNS_9FwdParamsE --------------------------
	.section	.nv.constant0._ZN10layer_norm13ln_fwd_kernelINS_13Kernel_traitsIf13__nv_bfloat16S2_S2_fjLj1536ELj1ELj4ELj1ELj16ENS_18Kernel_traits_baseILj1536EfS2_S2_S2_fjLj128EEEEELb1ELb0ELb1ELb1EEEvNS_9FwdParamsE,"a",@progbits
	.sectionflags	@""
	.align	4
.nv.constant0._ZN10layer_norm13ln_fwd_kernelINS_13Kernel_traitsIf13__nv_bfloat16S2_S2_fjLj1536ELj1ELj4ELj1ELj16ENS_18Kernel_traits_baseILj1536EfS2_S2_S2_fjLj128EEEEELb1ELb0ELb1ELb1EEEvNS_9FwdParamsE:
	.zero		760


//--------------------- .nv.constant0._ZN10layer_norm13ln_fwd_kernelINS_13Kernel_traitsIf13__nv_bfloat16S2_S2_fjLj1536ELj1ELj4ELj1ELj16ENS_18Kernel_traits_baseILj1536EfS2_S2_S2_fjLj128EEEEELb1ELb1ELb0ELb0EEEvNS_9FwdParamsE --------------------------
	.section	.nv.constant0._ZN10layer_norm13ln_fwd_kernelINS_13Kernel_traitsIf13__nv_bfloat16S2_S2_fjLj1536ELj1ELj4ELj1ELj16ENS_18Kernel_traits_baseILj1536EfS2_S2_S2_fjLj128EEEEELb1ELb1ELb0ELb0EEEvNS_9FwdParamsE,"a",@progbits
	.sectionflags	@""
	.align	4
.nv.constant0._ZN10layer_norm13ln_fwd_kernelINS_13Kernel_traitsIf13__nv_bfloat16S2_S2_fjLj1536ELj1ELj4ELj1ELj16ENS_18Kernel_traits_baseILj1536EfS2_S2_S2_fjLj128EEEEELb1ELb1ELb0ELb0EEEvNS_9FwdParamsE:
	.zero		760


//--------------------- .nv.constant0._ZN10layer_norm13ln_fwd_kernelINS_13Kernel_traitsIf13__nv_bfloat16S2_S2_fjLj1536ELj1ELj4ELj1ELj16ENS_18Kernel_traits_baseILj1536EfS2_S2_S2_fjLj128EEEEELb1ELb1ELb0ELb1EEEvNS_9FwdParamsE --------------------------
	.section	.nv.constant0._ZN10layer_norm13ln_fwd_kernelINS_13Kernel_traitsIf13__nv_bfloat16S2_S2_fjLj1536ELj1ELj4ELj1ELj16ENS_18Kernel_traits_baseILj1536EfS2_S2_S2_fjLj128EEEEELb1ELb1ELb0ELb1EEEvNS_9FwdParamsE,"a",@progbits
	.sectionflags	@""
	.align	4
.nv.constant0._ZN10layer_norm13ln_fwd_kernelINS_13Kernel_traitsIf13__nv_bfloat16S2_S2_fjLj1536ELj1ELj4ELj1ELj16ENS_18Kernel_traits_baseILj1536EfS2_S2_S2_fjLj128EEEEELb1ELb1ELb0ELb1EEEvNS_9FwdParamsE:
	.zero		760


//--------------------- .nv.constant0._ZN10layer_norm13ln_fwd_kernelINS_13Kernel_traitsIf13__nv_bfloat16S2_S2_fjLj1536ELj1ELj4ELj1ELj16ENS_18Kernel_traits_baseILj1536EfS2_S2_S2_fjLj128EEEEELb1ELb1ELb1ELb0EEEvNS_9FwdParamsE --------------------------
	.section	.nv.constant0._ZN10layer_norm13ln_fwd_kernelINS_13Kernel_traitsIf13__nv_bfloat16S2_S2_fjLj1536ELj1ELj4ELj1ELj16ENS_18Kernel_traits_baseILj1536EfS2_S2_S2_fjLj128EEEEELb1ELb1ELb1ELb0EEEvNS_9FwdParamsE,"a",@progbits
	.sectionflags	@""
	.align	4
.nv.constant0._ZN10layer_norm13ln_fwd_kernelINS_13Kernel_traitsIf13__nv_bfloat16S2_S2_fjLj1536ELj1ELj4ELj1ELj16ENS_18Kernel_traits_baseILj1536EfS2_S2_S2_fjLj128EEEEELb1ELb1ELb1ELb0EEEvNS_9FwdParamsE:
	.zero		760


//--------------------- .nv.constant0._ZN10layer_norm13ln_fwd_kernelINS_13Kernel_traitsIf13__nv_bfloat16S2_S2_fjLj1536ELj1ELj4ELj1ELj16ENS_18Kernel_traits_baseILj1536EfS2_S2_S2_fjLj128EEEEELb1ELb1ELb1ELb1EEEvNS_9FwdParamsE --------------------------
	.section	.nv.constant0._ZN10layer_norm13ln_fwd_kernelINS_13Kernel_traitsIf13__nv_bfloat16S2_S2_fjLj1536ELj1ELj4ELj1ELj16ENS_18Kernel_traits_baseILj1536EfS2_S2_S2_fjLj128EEEEELb1ELb1ELb1ELb1EEEvNS_9FwdParamsE,"a",@progbits
	.sectionflags	@""
	.align	4
.nv.constant0._ZN10layer_norm13ln_fwd_kernelINS_13Kernel_traitsIf13__nv_bfloat16S2_S2_fjLj1536ELj1ELj4ELj1ELj16ENS_18Kernel_traits_baseILj1536EfS2_S2_S2_fjLj128EEEEELb1ELb1ELb1ELb1EEEvNS_9FwdParamsE:
	.zero		760


//--------------------- .nv.constant0._ZN10layer_norm13ln_fwd_kernelINS_13Kernel_traitsI13__nv_bfloat16S2_fS2_fjLj1536ELj1ELj4ELj1ELj16ENS_18Kernel_traits_baseILj1536ES2_S2_fS2_fjLj128EEEEELb0ELb0ELb0ELb0EEEvNS_9FwdParamsE --------------------------
	.section	.nv.constant0._ZN10layer_norm13ln_fwd_kernelINS_13Kernel_traitsI13__nv_bfloat16S2_fS2_fjLj1536ELj1ELj4ELj1ELj16ENS_18Kernel_traits_baseILj1536ES2_S2_fS2_fjLj128EEEEELb0ELb0ELb0ELb0EEEvNS_9FwdParamsE,"a",@progbits
	.sectionflags	@""
	.align	4
.nv.constant0._ZN10layer_norm13ln_fwd_kernelINS_13Kernel_traitsI13__nv_bfloat16S2_fS2_fjLj1536ELj1ELj4ELj1ELj16ENS_18Kernel_traits_baseILj1536ES2_S2_fS2_fjLj128EEEEELb0ELb0ELb0ELb0EEEvNS_9FwdParamsE:
	.zero		760


//--------------------- .nv.constant0._ZN10layer_norm13ln_fwd_kernelINS_13Kernel_traitsI13__nv_bfloat16S2_fS2_fjLj1536ELj1ELj4ELj1ELj16ENS_18Kernel_traits_baseILj1536ES2_S2_fS2_fjLj128EEEEELb0ELb0ELb0ELb1EEEvNS_9FwdParamsE --------------------------
	.section	.nv.constant0._ZN10layer_norm13ln_fwd_kernelINS_13Kernel_traitsI13__nv_bfloat16S2_fS2_fjLj1536ELj1ELj4ELj1ELj16ENS_18Kernel_traits_baseILj1536ES2_S2_fS2_fjLj128EEEEELb0ELb0ELb0ELb1EEEvNS_9FwdParamsE,"a",@progbits
	.sectionflags	@""
	.align	4
.nv.constant0._ZN10layer_norm13ln_fwd_kernelINS_13Kernel_traitsI13__nv_bfloat16S2_fS2_fjLj1536ELj1ELj4ELj1ELj16ENS_18Kernel_traits_baseILj1536ES2_S2_fS2_fjLj128EEEEELb0ELb0ELb0ELb1EEEvNS_9FwdParamsE:
	.zero		760


//--------------------- .nv.constant0._ZN10layer_norm13ln_fwd_kernelINS_13Kernel_traitsI13__nv_bfloat16S2_fS2_fjLj1536ELj1ELj4ELj1ELj16ENS_18Kernel_traits_baseILj1536ES2_S2_fS2_fjLj128EEEEELb0ELb0ELb1ELb0EEEvNS_9FwdParamsE --------------------------
	.section	.nv.constant0._ZN10layer_norm13ln_fwd_kernelINS_13Kernel_traitsI13__nv_bfloat16S2_fS2_fjLj1536ELj1ELj4ELj1ELj16ENS_18Kernel_traits_baseILj1536ES2_S2_fS2_fjLj128EEEEELb0ELb0ELb1ELb0EEEvNS_9FwdParamsE,"a",@progbits
	.sectionflags	@""
	.align	4
.nv.constant0._ZN10layer_norm13ln_fwd_kernelINS_13Kernel_traitsI13__nv_bfloat16S2_fS2_fjLj1536ELj1ELj4ELj1ELj16ENS_18Kernel_traits_baseILj1536ES2_S2_fS2_fjLj128EEEEELb0ELb0ELb1ELb0EEEvNS_9FwdParamsE:
	.zero		760


//--------------------- .nv.constant0._ZN10layer_norm13ln_fwd_kernelINS_13Kernel_traitsI13__nv_bfloat16S2_fS2_fjLj1536ELj1ELj4ELj1ELj16ENS_18Kernel_traits_baseILj1536ES2_S2_fS2_fjLj128EEEEELb0ELb0ELb1ELb1EEEvNS_9FwdParamsE --------------------------
	.section	.nv.constant0._ZN10layer_norm13ln_fwd_kernelINS_13Kernel_traitsI13__nv_bfloat16S2_fS2_fjLj1536ELj1ELj4ELj1ELj16ENS_18Kernel_traits_baseILj1536ES2_S2_fS2_fjLj128EEEEELb0ELb0ELb1ELb1EEEvNS_9FwdParamsE,"a",@progbits
	.sectionflags	@""
	.align	4
.nv.constant0._ZN10layer_norm13ln_fwd_kernelINS_13Kernel_traitsI13__nv_bfloat16S2_fS2_fjLj1536ELj1ELj4ELj1ELj16ENS_18Kernel_traits_baseILj1536ES2_S2_fS2_fjLj128EEEEELb0ELb0ELb1ELb1EEEvNS_9FwdParamsE:
	.zero		760


//--------------------- .nv.constant0._ZN10layer_norm13ln_fwd_kernelINS_13Kernel_traitsI13__nv_bfloat16S2_fS2_fjLj1536ELj1ELj4ELj1ELj16ENS_18Kernel_traits_baseILj1536ES2_S2_fS2_fjLj128EEEEELb0ELb1ELb0ELb0EEEvNS_9FwdParamsE --------------------------
	.section	.nv.constant0._ZN10layer_norm13ln_fwd_kernelINS_13Kernel_traitsI13__nv_bfloat16S2_fS2_fjLj1536ELj1ELj4ELj1ELj16ENS_18Kernel_traits_baseILj1536ES2_S2_fS2_fjLj128EEEEELb0ELb1ELb0ELb0EEEvNS_9FwdParamsE,"a",@progbits
	.sectionflags	@""
	.align	4
.nv.constant0._ZN10layer_norm13ln_fwd_kernelINS_13Kernel_traitsI13__nv_bfloat16S2_fS2_fjLj1536ELj1ELj4ELj1ELj16ENS_18Kernel_traits_baseILj1536ES2_S2_fS2_fjLj128EEEEELb0ELb1ELb0ELb0EEEvNS_9FwdParamsE:
	.zero		760


//--------------------- .nv.constant0._ZN10layer_norm13ln_fwd_kernelINS_13Kernel_traitsI13__nv_bfloat16S2_fS2_fjLj1536ELj1ELj4ELj1ELj16ENS_18Kernel_traits_baseILj1536ES2_S2_fS2_fjLj128EEEEELb0ELb1ELb0ELb1EEEvNS_9FwdParamsE --------------------------
	.section	.nv.constant0._ZN10layer_norm13ln_fwd_kernelINS_13Kernel_traitsI13__nv_bfloat16S2_fS2_fjLj1536ELj1ELj4ELj1ELj16ENS_18Kernel_traits_baseILj1536ES2_S2_fS2_fjLj128EEEEELb0ELb1ELb0ELb1EEEvNS_9FwdParamsE,"a",@progbits
	.sectionflags	@""
	.align	4
.nv.constant0._ZN10layer_norm13ln_fwd_kernelINS_13Kernel_traitsI13__nv_bfloat16S2_fS2_fjLj1536ELj1ELj4ELj1ELj16ENS_18Kernel_traits_baseILj1536ES2_S2_fS2_fjLj128EEEEELb0ELb1ELb0ELb1EEEvNS_9FwdParamsE:
	.zero		760


//--------------------- .nv.constant0._ZN10layer_norm13ln_fwd_kernelINS_13Kernel_traitsI13__nv_bfloat16S2_fS2_fjLj1536ELj1ELj4ELj1ELj16ENS_18Kernel_traits_baseILj1536ES2_S2_fS2_fjLj128EEEEELb0ELb1ELb1ELb0EEEvNS_9FwdParamsE --------------------------
	.section	.nv.constant0._ZN10layer_norm13ln_fwd_kernelINS_13Kernel_traitsI13__nv_bfloat16S2_fS2_fjLj1536ELj1ELj4ELj1ELj16ENS_18Kernel_traits_baseILj1536ES2_S2_fS2_fjLj128EEEEELb0ELb1ELb1ELb0EEEvNS_9FwdParamsE,"a",@progbits
	.sectionflags	@""
	.align	4
.nv.constant0._ZN10layer_norm13ln_fwd_kernelINS_13Kernel_traitsI13__nv_bfloat16S2_fS2_fjLj1536ELj1ELj4ELj1ELj16ENS_18Kernel_traits_baseILj1536ES2_S2_fS2_fjLj128EEEEELb0ELb1ELb1ELb0EEEvNS_9FwdParamsE:
	.zero		760


//--------------------- .nv.constant0._ZN10layer_norm13ln_fwd_kernelINS_13Kernel_traitsI13__nv_bfloat16S2_fS2_fjLj1536ELj1ELj4ELj1ELj16ENS_18Kernel_traits_baseILj1536ES2_S2_fS2_fjLj128EEEEELb0ELb1ELb1ELb1EEEvNS_9FwdParamsE --------------------------
	.section	.nv.constant0._ZN10layer_norm13ln_fwd_kernelINS_13Kernel_traitsI13__nv_bfloat16S2_fS2_fjLj1536ELj1ELj4ELj1ELj16ENS_18Kernel_traits_baseILj1536ES2_S2_fS2_fjLj128EEEEELb0ELb1ELb1ELb1EEEvNS_9FwdParamsE,"a",@progbits
	.sectionflags	@""
	.align	4
.nv.constant0._ZN10layer_norm13ln_fwd_kernelINS_13Kernel_traitsI13__nv_bfloat16S2_fS2_fjLj1536ELj1ELj4ELj1ELj16ENS_18Kernel_traits_baseILj1536ES2_S2_fS2_fjLj128EEEEELb0ELb1ELb1ELb1EEEvNS_9FwdParamsE:
	.zero		760


//--------------------- .nv.constant0._ZN10layer_norm13ln_fwd_kernelINS_13Kernel_traitsI13__nv_bfloat16S2_fS2_fjLj1536ELj1ELj4ELj1ELj16ENS_18Kernel_traits_baseILj1536ES2_S2_fS2_fjLj128EEEEELb1ELb0ELb0ELb0EEEvNS_9FwdParamsE --------------------------
	.section	.nv.constant0._ZN10layer_norm13ln_fwd_kernelINS_13Kernel_traitsI13__nv_bfloat16S2_fS2_fjLj1536ELj1ELj4ELj1ELj16ENS_18Kernel_traits_baseILj1536ES2_S2_fS2_fjLj128EEEEELb1ELb0ELb0ELb0EEEvNS_9FwdParamsE,"a",@progbits
	.sectionflags	@""
	.align	4
.nv.constant0._ZN10layer_norm13ln_fwd_kernelINS_13Kernel_traitsI13__nv_bfloat16S2_fS2_fjLj1536ELj1ELj4ELj1ELj16ENS_18Kernel_traits_baseILj1536ES2_S2_fS2_fjLj128EEEEELb1ELb0ELb0ELb0EEEvNS_9FwdParamsE:
	.zero		760


//--------------------- .nv.constant0._ZN10layer_norm13ln_fwd_kernelINS_13Kernel_traitsI13__nv_bfloat16S2_fS2_fjLj1536ELj1ELj4ELj1ELj16ENS_18Kernel_traits_baseILj1536ES2_S2_fS2_fjLj128EEEEELb1ELb0ELb0ELb1EEEvNS_9FwdParamsE --------------------------
	.section	.nv.constant0._ZN10layer_norm13ln_fwd_kernelINS_13Kernel_traitsI13__nv_bfloat16S2_fS2_fjLj1536ELj1ELj4ELj1ELj16ENS_18Kernel_traits_baseILj1536ES2_S2_fS2_fjLj128EEEEELb1ELb0ELb0ELb1EEEvNS_9FwdParamsE,"a",@progbits
	.sectionflags	@""
	.align	4
.nv.constant0._ZN10layer_norm13ln_fwd_kernelINS_13Kernel_traitsI13__nv_bfloat16S2_fS2_fjLj1536ELj1ELj4ELj1ELj16ENS_18Kernel_traits_baseILj1536ES2_S2_fS2_fjLj128EEEEELb1ELb0ELb0ELb1EEEvNS_9FwdParamsE:
	.zero		760


//--------------------- .nv.constant0._ZN10layer_norm13ln_fwd_kernelINS_13Kernel_traitsI13__nv_bfloat16S2_fS2_fjLj1536ELj1ELj4ELj1ELj16ENS_18Kernel_traits_baseILj1536ES2_S2_fS2_fjLj128EEEEELb1ELb0ELb1ELb0EEEvNS_9FwdParamsE --------------------------
	.section	.nv.constant0._ZN10layer_norm13ln_fwd_kernelINS_13Kernel_traitsI13__nv_bfloat16S2_fS2_fjLj1536ELj1ELj4ELj1ELj16ENS_18Kernel_traits_baseILj1536ES2_S2_fS2_fjLj128EEEEELb1ELb0ELb1ELb0EEEvNS_9FwdParamsE,"a",@progbits
	.sectionflags	@""
	.align	4
.nv.constant0._ZN10layer_norm13ln_fwd_kernelINS_13Kernel_traitsI13__nv_bfloat16S2_fS2_fjLj1536ELj1ELj4ELj1ELj16ENS_18Kernel_traits_baseILj1536ES2_S2_fS2_fjLj128EEEEELb1ELb0ELb1ELb0EEEvNS_9FwdParamsE:
	.zero		760


//--------------------- .nv.constant0._ZN10layer_norm13ln_fwd_kernelINS_13Kernel_traitsI13__nv_bfloat16S2_fS2_fjLj1536ELj1ELj4ELj1ELj16ENS_18Kernel_traits_baseILj1536ES2_S2_fS2_fjLj128EEEEELb1ELb0ELb1ELb1EEEvNS_9FwdParamsE --------------------------
	.section	.nv.constant0._ZN10layer_norm13ln_fwd_kernelINS_13Kernel_traitsI13__nv_bfloat16S2_fS2_fjLj1536ELj1ELj4ELj1ELj16ENS_18Kernel_traits_baseILj1536ES2_S2_fS2_fjLj128EEEEELb1ELb0ELb1ELb1EEEvNS_9FwdParamsE,"a",@progbits
	.sectionflags	@""
	.align	4
.nv.constant0._ZN10layer_norm13ln_fwd_kernelINS_13Kernel_traitsI13__nv_bfloat16S2_fS2_fjLj1536ELj1ELj4ELj1ELj16ENS_18Kernel_traits_baseILj1536ES2_S2_fS2_fjLj128EEEEELb1ELb0ELb1ELb1EEEvNS_9FwdParamsE:
	.zero		760


//--------------------- .nv.constant0._ZN10layer_norm13ln_fwd_kernelINS_13Kernel_traitsI13__nv_bfloat16S2_fS2_fjLj1536ELj1ELj4ELj1ELj16ENS_18Kernel_traits_baseILj1536ES2_S2_fS2_fjLj128EEEEELb1ELb1ELb0ELb0EEEvNS_9FwdParamsE --------------------------
	.section	.nv.constant0._ZN10layer_norm13ln_fwd_kernelINS_13Kernel_traitsI13__nv_bfloat16S2_fS2_fjLj1536ELj1ELj4ELj1ELj16ENS_18Kernel_traits_baseILj1536ES2_S2_fS2_fjLj128EEEEELb1ELb1ELb0ELb0EEEvNS_9FwdParamsE,"a",@progbits
	.sectionflags	@""
	.align	4
.nv.constant0._ZN10layer_norm13ln_fwd_kernelINS_13Kernel_traitsI13__nv_bfloat16S2_fS2_fjLj1536ELj1ELj4ELj1ELj16ENS_18Kernel_traits_baseILj1536ES2_S2_fS2_fjLj128EEEEELb1ELb1ELb0ELb0EEEvNS_9FwdParamsE:
	.zero		760


//--------------------- .nv.constant0._ZN10layer_norm13ln_fwd_kernelINS_13Kernel_traitsI13__nv_bfloat16S2_fS2_fjLj1536ELj1ELj4ELj1ELj16ENS_18Kernel_traits_baseILj1536ES2_S2_fS2_fjLj128EEEEELb1ELb1ELb0ELb1EEEvNS_9FwdParamsE --------------------------
	.section	.nv.constant0._ZN10layer_norm13ln_fwd_kernelINS_13Kernel_traitsI13__nv_bfloat16S2_fS2_fjLj1536ELj1ELj4ELj1ELj16ENS_18Kernel_traits_baseILj1536ES2_S2_fS2_fjLj128EEEEELb1ELb1ELb0ELb1EEEvNS_9FwdParamsE,"a",@progbits
	.sectionflags	@""
	.align	4
.nv.constant0._ZN10layer_norm13ln_fwd_kernelINS_13Kernel_traitsI13__nv_bfloat16S2_fS2_fjLj1536ELj1ELj4ELj1ELj16ENS_18Kernel_traits_baseILj1536ES2_S2_fS2_fjLj128EEEEELb1ELb1ELb0ELb1EEEvNS_9FwdParamsE:
	.zero		760


//--------------------- .nv.constant0._ZN10layer_norm13ln_fwd_kernelINS_13Kernel_traitsI13__nv_bfloat16S2_fS2_fjLj1536ELj1ELj4ELj1ELj16ENS_18Kernel_traits_baseILj1536ES2_S2_fS2_fjLj128EEEEELb1ELb1ELb1ELb0EEEvNS_9FwdParamsE --------------------------
	.section	.nv.constant0._ZN10layer_norm13ln_fwd_kernelINS_13Kernel_traitsI13__nv_bfloat16S2_fS2_fjLj1536ELj1ELj4ELj1ELj16ENS_18Kernel_traits_baseILj1536ES2_S2_fS2_fjLj128EEEEELb1ELb1ELb1ELb0EEEvNS_9FwdParamsE,"a",@progbits
	.sectionflags	@""
	.align	4
.nv.constant0._ZN10layer_norm13ln_fwd_kernelINS_13Kernel_traitsI13__nv_bfloat16S2_fS2_fjLj1536ELj1ELj4ELj1ELj16ENS_18Kernel_traits_baseILj1536ES2_S2_fS2_fjLj128EEEEELb1ELb1ELb1ELb0EEEvNS_9FwdParamsE:
	.zero		760


//--------------------- .nv.constant0._ZN10layer_norm13ln_fwd_kernelINS_13Kernel_traitsI13__nv_bfloat16S2_fS2_fjLj1536ELj1ELj4ELj1ELj16ENS_18Kernel_traits_baseILj1536ES2_S2_fS2_fjLj128EEEEELb1ELb1ELb1ELb1EEEvNS_9FwdParamsE --------------------------
	.section	.nv.constant0._ZN10layer_norm13ln_fwd_kernelINS_13Kernel_traitsI13__nv_bfloat16S2_fS2_fjLj1536ELj1ELj4ELj1ELj16ENS_18Kernel_traits_baseILj1536ES2_S2_fS2_fjLj128EEEEELb1ELb1ELb1ELb1EEEvNS_9FwdParamsE,"a",@progbits
	.sectionflags	@""
	.align	4
.nv.constant0._ZN10layer_norm13ln_fwd_kernelINS_13Kernel_traitsI13__nv_bfloat16S2_fS2_fjLj1536ELj1ELj4ELj1ELj16ENS_18Kernel_traits_baseILj1536ES2_S2_fS2_fjLj128EEEEELb1ELb1ELb1ELb1EEEvNS_9FwdParamsE:
	.zero		760


//--------------------- .nv.constant0._ZN10layer_norm13ln_fwd_kernelINS_13Kernel_traitsIf13__nv_bfloat16fS2_fjLj1536ELj1ELj4ELj1ELj16ENS_18Kernel_traits_baseILj1536EfS2_fS2_fjLj128EEEEELb0ELb0ELb0ELb0EEEvNS_9FwdParamsE --------------------------
	.section	.nv.constant0._ZN10layer_norm13ln_fwd_kernelINS_13Kernel_traitsIf13__nv_bfloat16fS2_fjLj1536ELj1ELj4ELj1ELj16ENS_18Kernel_traits_baseILj1536EfS2_fS2_fjLj128EEEEELb0ELb0ELb0ELb0EEEvNS_9FwdParamsE,"a",@progbits
	.sectionflags	@""
	.align	4
.nv.constant0._ZN10layer_norm13ln_fwd_kernelINS_13Kernel_traitsIf13__nv_bfloat16fS2_fjLj1536ELj1ELj4ELj1ELj16ENS_18Kernel_traits_baseILj1536EfS2_fS2_fjLj128EEEEELb0ELb0ELb0ELb0EEEvNS_9FwdParamsE:
	.zero		760


//--------------------- .nv.constant0._ZN10layer_norm13ln_fwd_kernelINS_13Kernel_traitsIf13__nv_bfloat16fS2_fjLj1536ELj1ELj4ELj1ELj16ENS_18Kernel_traits_baseILj1536EfS2_fS2_fjLj128EEEEELb0ELb0ELb0ELb1EEEvNS_9FwdParamsE --------------------------
	.section	.nv.constant0._ZN10layer_norm13ln_fwd_kernelINS_13Kernel_traitsIf13__nv_bfloat16fS2_fjLj1536ELj1ELj4ELj1ELj16ENS_18Kernel_traits_baseILj1536EfS2_fS2_fjLj128EEEEELb0ELb0ELb0ELb1EEEvNS_9FwdParamsE,"a",@progbits
	.sectionflags	@""
	.align	4
.nv.constant0._ZN10layer_norm13ln_fwd_kernelINS_13Kernel_traitsIf13__nv_bfloat16fS2_fjLj1536ELj1ELj4ELj1ELj16ENS_18Kernel_traits_baseILj1536EfS2_fS2_fjLj128EEEEELb0ELb0ELb0ELb1EEEvNS_9FwdParamsE:
	.zero		760


//--------------------- .nv.constant0._ZN10layer_norm13ln_fwd_kernelINS_13Kernel_traitsIf13__nv_bfloat16fS2_fjLj1536ELj1ELj4ELj1ELj16ENS_18Kernel_traits_baseILj1536EfS2_fS2_fjLj128EEEEELb0ELb0ELb1ELb0EEEvNS_9FwdParamsE --------------------------
	.section	.nv.constant0._ZN10layer_norm13ln_fwd_kernelINS_13Kernel_traitsIf13__nv_bfloat16fS2_fjLj1536ELj1ELj4ELj1ELj16ENS_18Kernel_traits_baseILj1536EfS2_fS2_fjLj128EEEEELb0ELb0ELb1ELb0EEEvNS_9FwdParamsE,"a",@progbits
	.sectionflags	@""
	.align	4
.nv.constant0._ZN10layer_norm13ln_fwd_kernelINS_13Kernel_traitsIf13__nv_bfloat16fS2_fjLj1536ELj1ELj4ELj1ELj16ENS_18Kernel_traits_baseILj1536EfS2_fS2_fjLj128EEEEELb0ELb0ELb1ELb0EEEvNS_9FwdParamsE:
	.zero		760


//--------------------- .nv.constant0._ZN10layer_norm13ln_fwd_kernelINS_13Kernel_traitsIf13__nv_bfloat16fS2_fjLj1536ELj1ELj4ELj1ELj16ENS_18Kernel_traits_baseILj1536EfS2_fS2_fjLj128EEEEELb0ELb0ELb1ELb1EEEvNS_9FwdParamsE --------------------------
	.section	.nv.constant0._ZN10layer_norm13ln_fwd_kernelINS_13Kernel_traitsIf13__nv_bfloat16fS2_fjLj1536ELj1ELj4ELj1ELj16ENS_18Kernel_traits_baseILj1536EfS2_fS2_fjLj128EEEEELb0ELb0ELb1ELb1EEEvNS_9FwdParamsE,"a",@progbits
	.sectionflags	@""
	.align	4
.nv.constant0._ZN10layer_norm13ln_fwd_kernelINS_13Kernel_traitsIf13__nv_bfloat16fS2_fjLj1536ELj1ELj4ELj1ELj16ENS_18Kernel_traits_baseILj1536EfS2_fS2_fjLj128EEEEELb0ELb0ELb1ELb1EEEvNS_9FwdParamsE:
	.zero		760


//--------------------- .nv.constant0._ZN10layer_norm13ln_fwd_kernelINS_13Kernel_traitsIf13__nv_bfloat16fS2_fjLj1536ELj1ELj4ELj1ELj16ENS_18Kernel_traits_baseILj1536EfS2_fS2_fjLj128EEEEELb0ELb1ELb0ELb0EEEvNS_9FwdParamsE --------------------------
	.section	.nv.constant0._ZN10layer_norm13ln_fwd_kernelINS_13Kernel_traitsIf13__nv_bfloat16fS2_fjLj1536ELj1ELj4ELj1ELj16ENS_18Kernel_traits_baseILj1536EfS2_fS2_fjLj128EEEEELb0ELb1ELb0ELb0EEEvNS_9FwdParamsE,"a",@progbits
	.sectionflags	@""
	.align	4
.nv.constant0._ZN10layer_norm13ln_fwd_kernelINS_13Kernel_traitsIf13__nv_bfloat16fS2_fjLj1536ELj1ELj4ELj1ELj16ENS_18Kernel_traits_baseILj1536EfS2_fS2_fjLj128EEEEELb0ELb1ELb0ELb0EEEvNS_9FwdParamsE:
	.zero		760


//--------------------- .nv.constant0._ZN10layer_norm13ln_fwd_kernelINS_13Kernel_traitsIf13__nv_bfloat16fS2_fjLj1536ELj1ELj4ELj1ELj16ENS_18Kernel_traits_baseILj1536EfS2_fS2_fjLj128EEEEELb0ELb1ELb0ELb1EEEvNS_9FwdParamsE --------------------------
	.section	.nv.constant0._ZN10layer_norm13ln_fwd_kernelINS_13Kernel_traitsIf13__nv_bfloat16fS2_fjLj1536ELj1ELj4ELj1ELj16ENS_18Kernel_traits_baseILj1536EfS2_fS2_fjLj128EEEEELb0ELb1ELb0ELb1EEEvNS_9FwdParamsE,"a",@progbits
	.sectionflags	@""
	.align	4
.nv.constant0._ZN10layer_norm13ln_fwd_kernelINS_13Kernel_traitsIf13__nv_bfloat16fS2_fjLj1536ELj1ELj4ELj1ELj16ENS_18Kernel_traits_baseILj1536EfS2_fS2_fjLj128EEEEELb0ELb1ELb0ELb1EEEvNS_9FwdParamsE:
	.zero		760


//--------------------- .nv.constant0._ZN10layer_norm13ln_fwd_kernelINS_13Kernel_traitsIf13__nv_bfloat16fS2_fjLj1536ELj1ELj4ELj1ELj16ENS_18Kernel_traits_baseILj1536EfS2_fS2_fjLj128EEEEELb0ELb1ELb1ELb0EEEvNS_9FwdParamsE --------------------------
	.section	.nv.constant0._ZN10layer_norm13ln_fwd_kernelINS_13Kernel_traitsIf13__nv_bfloat16fS2_fjLj1536ELj1ELj4ELj1ELj16ENS_18Kernel_traits_baseILj1536EfS2_fS2_fjLj128EEEEELb0ELb1ELb1ELb0EEEvNS_9FwdParamsE,"a",@progbits
	.sectionflags	@""
	.align	4
.nv.constant0._ZN10layer_norm13ln_fwd_kernelINS_13Kernel_traitsIf13__nv_bfloat16fS2_fjLj1536ELj1ELj4ELj1ELj16ENS_18Kernel_traits_baseILj1536EfS2_fS2_fjLj128EEEEELb0ELb1ELb1ELb0EEEvNS_9FwdParamsE:
	.zero		760


//--------------------- .nv.constant0._ZN10layer_norm13ln_fwd_kernelINS_13Kernel_traitsIf13__nv_bfloat16fS2_fjLj1536ELj1ELj4ELj1ELj16ENS_18Kernel_traits_baseILj1536EfS2_fS2_fjLj128EEEEELb0ELb1ELb1ELb1EEEvNS_9FwdParamsE --------------------------
	.section	.nv.constant0._ZN10layer_norm13ln_fwd_kernelINS_13Kernel_traitsIf13__nv_bfloat16fS2_fjLj1536ELj1ELj4ELj1ELj16ENS_18Kernel_traits_baseILj1536EfS2_fS2_fjLj128EEEEELb0ELb1ELb1ELb1EEEvNS_9FwdParamsE,"a",@progbits
	.sectionflags	@""
	.align	4
.nv.constant0._ZN10layer_norm13ln_fwd_kernelINS_13Kernel_traitsIf13__nv_bfloat16fS2_fjLj1536ELj1ELj4ELj1ELj16ENS_18Kernel_traits_baseILj1536EfS2_fS2_fjLj128EEEEELb0ELb1ELb1ELb1EEEvNS_9FwdParamsE:
	.zero		760


//--------------------- .nv.constant0._ZN10layer_norm13ln_fwd_kernelINS_13Kernel_traitsIf13__nv_bfloat16fS2_fjLj1536ELj1ELj4ELj1ELj16ENS_18Kernel_traits_baseILj1536EfS2_fS2_fjLj128EEEEELb1ELb0ELb0ELb0EEEvNS_9FwdParamsE --------------------------
	.section	.nv.constant0._ZN10layer_norm13ln_fwd_kernelINS_13Kernel_traitsIf13__nv_bfloat16fS2_fjLj1536ELj1ELj4ELj1ELj16ENS_18Kernel_traits_baseILj1536EfS2_fS2_fjLj128EEEEELb1ELb0ELb0ELb0EEEvNS_9FwdParamsE,"a",@progbits
	.sectionflags	@""
	.align	4
.nv.constant0._ZN10layer_norm13ln_fwd_kernelINS_13Kernel_traitsIf13__nv_bfloat16fS2_fjLj1536ELj1ELj4ELj1ELj16ENS_18Kernel_traits_baseILj1536EfS2_fS2_fjLj128EEEEELb1ELb0ELb0ELb0EEEvNS_9FwdParamsE:
	.zero		760


//--------------------- .nv.constant0._ZN10layer_norm13ln_fwd_kernelINS_13Kernel_traitsIf13__nv_bfloat16fS2_fjLj1536ELj1ELj4ELj1ELj16ENS_18Kernel_traits_baseILj1536EfS2_fS2_fjLj128EEEEELb1ELb0ELb0ELb1EEEvNS_9FwdParamsE --------------------------
	.section	.nv.constant0._ZN10layer_norm13ln_fwd_kernelINS_13Kernel_traitsIf13__nv_bfloat16fS2_fjLj1536ELj1ELj4ELj1ELj16ENS_18Kernel_traits_baseILj1536EfS2_fS2_fjLj128EEEEELb1ELb0ELb0ELb1EEEvNS_9FwdParamsE,"a",@progbits
	.sectionflags	@""
	.align	4
.nv.constant0._ZN10layer_norm13ln_fwd_kernelINS_13Kernel_traitsIf13__nv_bfloat16fS2_fjLj1536ELj1ELj4ELj1ELj16ENS_18Kernel_traits_baseILj1536EfS2_fS2_fjLj128EEEEELb1ELb0ELb0ELb1EEEvNS_9FwdParamsE:
	.zero		760


//--------------------- .nv.constant0._ZN10layer_norm13ln_fwd_kernelINS_13Kernel_traitsIf13__nv_bfloat16fS2_fjLj1536ELj1ELj4ELj1ELj16ENS_18Kernel_traits_baseILj1536EfS2_fS2_fjLj128EEEEELb1ELb0ELb1ELb0EEEvNS_9FwdParamsE --------------------------
	.section	.nv.constant0._ZN10layer_norm13ln_fwd_kernelINS_13Kernel_traitsIf13__nv_bfloat16fS2_fjLj1536ELj1ELj4ELj1ELj16ENS_18Kernel_traits_baseILj1536EfS2_fS2_fjLj128EEEEELb1ELb0ELb1ELb0EEEvNS_9FwdParamsE,"a",@progbits
	.sectionflags	@""
	.align	4
.nv.constant0._ZN10layer_norm13ln_fwd_kernelINS_13Kernel_traitsIf13__nv_bfloat16fS2_fjLj1536ELj1ELj4ELj1ELj16ENS_18Kernel_traits_baseILj1536EfS2_fS2_fjLj128EEEEELb1ELb0ELb1ELb0EEEvNS_9FwdParamsE:
	.zero		760


//--------------------- .nv.constant0._ZN10layer_norm13ln_fwd_kernelINS_13Kernel_traitsIf13__nv_bfloat16fS2_fjLj1536ELj1ELj4ELj1ELj16ENS_18Kernel_traits_baseILj1536EfS2_fS2_fjLj128EEEEELb1ELb0ELb1ELb1EEEvNS_9FwdParamsE --------------------------
	.section	.nv.constant0._ZN10layer_norm13ln_fwd_kernelINS_13Kernel_traitsIf13__nv_bfloat16fS2_fjLj1536ELj1ELj4ELj1ELj16ENS_18Kernel_traits_baseILj1536EfS2_fS2_fjLj128EEEEELb1ELb0ELb1ELb1EEEvNS_9FwdParamsE,"a",@progbits
	.sectionflags	@""
	.align	4
.nv.constant0._ZN10layer_norm13ln_fwd_kernelINS_13Kernel_traitsIf13__nv_bfloat16fS2_fjLj1536ELj1ELj4ELj1ELj16ENS_18Kernel_traits_baseILj1536EfS2_fS2_fjLj128EEEEELb1ELb0ELb1ELb1EEEvNS_9FwdParamsE:
	.zero		760


//--------------------- .nv.constant0._ZN10layer_norm13ln_fwd_kernelINS_13Kernel_traitsIf13__nv_bfloat16fS2_fjLj1536ELj1ELj4ELj1ELj16ENS_18Kernel_traits_baseILj1536EfS2_fS2_fjLj128EEEEELb1ELb1ELb0ELb0EEEvNS_9FwdParamsE --------------------------
	.section	.nv.constant0._ZN10layer_norm13ln_fwd_kernelINS_13Kernel_traitsIf13__nv_bfloat16fS2_fjLj1536ELj1ELj4ELj1ELj16ENS_18Kernel_traits_baseILj1536EfS2_fS2_fjLj128EEEEELb1ELb1ELb0ELb0EEEvNS_9FwdParamsE,"a",@progbits
	.sectionflags	@""
	.align	4
.nv.constant0._ZN10layer_norm13ln_fwd_kernelINS_13Kernel_traitsIf13__nv_bfloat16fS2_fjLj1536ELj1ELj4ELj1ELj16ENS_18Kernel_traits_baseILj1536EfS2_fS2_fjLj128EEEEELb1ELb1ELb0ELb0EEEvNS_9FwdParamsE:
	.zero		760


//--------------------- .nv.constant0._ZN10layer_norm13ln_fwd_kernelINS_13Kernel_traitsIf13__nv_bfloat16fS2_fjLj1536ELj1ELj4ELj1ELj16ENS_18Kernel_traits_baseILj1536EfS2_fS2_fjLj128EEEEELb1ELb1ELb0ELb1EEEvNS_9FwdParamsE --------------------------
	.section	.nv.constant0._ZN10layer_norm13ln_fwd_kernelINS_13Kernel_traitsIf13__nv_bfloat16fS2_fjLj1536ELj1ELj4ELj1ELj16ENS_18Kernel_traits_baseILj1536EfS2_fS2_fjLj128EEEEELb1ELb1ELb0ELb1EEEvNS_9FwdParamsE,"a",@progbits
	.sectionflags	@""
	.align	4
.nv.constant0._ZN10layer_norm13ln_fwd_kernelINS_13Kernel_traitsIf13__nv_bfloat16fS2_fjLj1536ELj1ELj4ELj1ELj16ENS_18Kernel_traits_baseILj1536EfS2_fS2_fjLj128EEEEELb1ELb1ELb0ELb1EEEvNS_9FwdParamsE:
	.zero		760


//--------------------- .nv.constant0._ZN10layer_norm13ln_fwd_kernelINS_13Kernel_traitsIf13__nv_bfloat16fS2_fjLj1536ELj1ELj4ELj1ELj16ENS_18Kernel_traits_baseILj1536EfS2_fS2_fjLj128EEEEELb1ELb1ELb1ELb0EEEvNS_9FwdParamsE --------------------------
	.section	.nv.constant0._ZN10layer_norm13ln_fwd_kernelINS_13Kernel_traitsIf13__nv_bfloat16fS2_fjLj1536ELj1ELj4ELj1ELj16ENS_18Kernel_traits_baseILj1536EfS2_fS2_fjLj128EEEEELb1ELb1ELb1ELb0EEEvNS_9FwdParamsE,"a",@progbits
	.sectionflags	@""
	.align	4
.nv.constant0._ZN10layer_norm13ln_fwd_kernelINS_13Kernel_traitsIf13__nv_bfloat16fS2_fjLj1536ELj1ELj4ELj1ELj16ENS_18Kernel_traits_baseILj1536EfS2_fS2_fjLj128EEEEELb1ELb1ELb1ELb0EEEvNS_9FwdParamsE:
	.zero		760


//--------------------- .nv.constant0._ZN10layer_norm13ln_fwd_kernelINS_13Kernel_traitsIf13__nv_bfloat16fS2_fjLj1536ELj1ELj4ELj1ELj16ENS_18Kernel_traits_baseILj1536EfS2_fS2_fjLj128EEEEELb1ELb1ELb1ELb1EEEvNS_9FwdParamsE --------------------------
	.section	.nv.constant0._ZN10layer_norm13ln_fwd_kernelINS_13Kernel_traitsIf13__nv_bfloat16fS2_fjLj1536ELj1ELj4ELj1ELj16ENS_18Kernel_traits_baseILj1536EfS2_fS2_fjLj128EEEEELb1ELb1ELb1ELb1EEEvNS_9FwdParamsE,"a",@progbits
	.sectionflags	@""
	.align	4
.nv.constant0._ZN10layer_norm13ln_fwd_kernelINS_13Kernel_traitsIf13__nv_bfloat16fS2_fjLj1536ELj1ELj4ELj1ELj16ENS_18Kernel_traits_baseILj1536EfS2_fS2_fjLj128EEEEELb1ELb1ELb1ELb1EEEvNS_9FwdParamsE:
	.zero		760


//--------------------- .nv.constant0._ZN10layer_norm13ln_fwd_kernelINS_13Kernel_traitsIf6__halfS2_S2_fjLj1536ELj1ELj4ELj1ELj16ENS_18Kernel_traits_baseILj1536EfS2_S2_S2_fjLj128EEEEELb0ELb0ELb0ELb0EEEvNS_9FwdParamsE --------------------------
	.section	.nv.constant0._ZN10layer_norm13ln_fwd_kernelINS_13Kernel_traitsIf6__halfS2_S2_fjLj1536ELj1ELj4ELj1ELj16ENS_18Kernel_traits_baseILj1536EfS2_S2_S2_fjLj128EEEEELb0ELb0ELb0ELb0EEEvNS_9FwdParamsE,"a",@progbits
	.sectionflags	@""
	.align	4
.nv.constant0._ZN10layer_norm13ln_fwd_kernelINS_13Kernel_traitsIf6__halfS2_S2_fjLj1536ELj1ELj4ELj1ELj16ENS_18Kernel_traits_baseILj1536EfS2_S2_S2_fjLj128EEEEELb0ELb0ELb0ELb0EEEvNS_9FwdParamsE:
	.zero		760


//--------------------- .nv.constant0._ZN10layer_norm13ln_fwd_kernelINS_13Kernel_traitsIf6__halfS2_S2_fjLj1536ELj1ELj4ELj1ELj16ENS_18Kernel_traits_baseILj1536EfS2_S2_S2_fjLj128EEEEELb0ELb0ELb0ELb1EEEvNS_9FwdParamsE --------------------------
	.section	.nv.constant0._ZN10layer_norm13ln_fwd_kernelINS_13Kernel_traitsIf6__halfS2_S2_fjLj1536ELj1ELj4ELj1ELj16ENS_18Kernel_traits_baseILj1536EfS2_S2_S2_fjLj128EEEEELb0ELb0ELb0ELb1EEEvNS_9FwdParamsE,"a",@progbits
	.sectionflags	@""
	.align	4
.nv.constant0._ZN10layer_norm13ln_fwd_kernelINS_13Kernel_traitsIf6__halfS2_S2_fjLj1536ELj1ELj4ELj1ELj16ENS_18Kernel_traits_baseILj1536EfS2_S2_S2_fjLj128EEEEELb0ELb0ELb0ELb1EEEvNS_9FwdParamsE:
	.zero		760


//--------------------- .nv.constant0._ZN10layer_norm13ln_fwd_kernelINS_13Kernel_traitsIf6__halfS2_S2_fjLj1536ELj1ELj4ELj1ELj16ENS_18Kernel_traits_baseILj1536EfS2_S2_S2_fjLj128EEEEELb0ELb0ELb1ELb0EEEvNS_9FwdParamsE --------------------------
	.section	.nv.constant0._ZN10layer_norm13ln_fwd_kernelINS_13Kernel_traitsIf6__halfS2_S2_fjLj1536ELj1ELj4ELj1ELj16ENS_18Kernel_traits_baseILj1536EfS2_S2_S2_fjLj128EEEEELb0ELb0ELb1ELb0EEEvNS_9FwdParamsE,"a",@progbits
	.sectionflags	@""
	.align	4
.nv.constant0._ZN10layer_norm13ln_fwd_kernelINS_13Kernel_traitsIf6__halfS2_S2_fjLj1536ELj1ELj4ELj1ELj16ENS_18Kernel_traits_baseILj1536EfS2_S2_S2_fjLj128EEEEELb0ELb0ELb1ELb0EEEvNS_9FwdParamsE:
	.zero		760


//--------------------- .nv.constant0._ZN10layer_norm13ln_fwd_kernelINS_13Kernel_traitsIf6__halfS2_S2_fjLj1536ELj1ELj4ELj1ELj16ENS_18Kernel_traits_baseILj1536EfS2_S2_S2_fjLj128EEEEELb0ELb0ELb1ELb1EEEvNS_9FwdParamsE --------------------------
	.section	.nv.constant0._ZN10layer_norm13ln_fwd_kernelINS_13Kernel_traitsIf6__halfS2_S2_fjLj1536ELj1ELj4ELj1ELj16ENS_18Kernel_traits_baseILj1536EfS2_S2_S2_fjLj128EEEEELb0ELb0ELb1ELb1EEEvNS_9FwdParamsE,"a",@progbits
	.sectionflags	@""
	.align	4
.nv.constant0._ZN10layer_norm13ln_fwd_kernelINS_13Kernel_traitsIf6__halfS2_S2_fjLj1536ELj1ELj4ELj1ELj16ENS_18Kernel_traits_baseILj1536EfS2_S2_S2_fjLj128EEEEELb0ELb0ELb1ELb1EEEvNS_9FwdParamsE:
	.zero		760


//--------------------- .nv.constant0._ZN10layer_norm13ln_fwd_kernelINS_13Kernel_traitsIf6__halfS2_S2_fjLj1536ELj1ELj4ELj1ELj16ENS_18Kernel_traits_baseILj1536EfS2_S2_S2_fjLj128EEEEELb0ELb1ELb0ELb0EEEvNS_9FwdParamsE --------------------------
	.section	.nv.constant0._ZN10layer_norm13ln_fwd_kernelINS_13Kernel_traitsIf6__halfS2_S2_fjLj1536ELj1ELj4ELj1ELj16ENS_18Kernel_traits_baseILj1536EfS2_S2_S2_fjLj128EEEEELb0ELb1ELb0ELb0EEEvNS_9FwdParamsE,"a",@progbits
	.sectionflags	@""
	.align	4
.nv.constant0._ZN10layer_norm13ln_fwd_kernelINS_13Kernel_traitsIf6__halfS2_S2_fjLj1536ELj1ELj4ELj1ELj16ENS_18Kernel_traits_baseILj1536EfS2_S2_S2_fjLj128EEEEELb0ELb1ELb0ELb0EEEvNS_9FwdParamsE:
	.zero		760


//--------------------- .nv.constant0._ZN10layer_norm13ln_fwd_kernelINS_13Kernel_traitsIf6__halfS2_S2_fjLj1536ELj1ELj4ELj1ELj16ENS_18Kernel_traits_baseILj1536EfS2_S2_S2_fjLj128EEEEELb0ELb1ELb0ELb1EEEvNS_9FwdParamsE --------------------------
	.section	.nv.constant0._ZN10layer_norm13ln_fwd_kernelINS_13Kernel_traitsIf6__halfS2_S2_fjLj1536ELj1ELj4ELj1ELj16ENS_18Kernel_traits_baseILj1536EfS2_S2_S2_fjLj128EEEEELb0ELb1ELb0ELb1EEEvNS_9FwdParamsE,"a",@progbits
	.sectionflags	@""
	.align	4
.nv.constant0._ZN10layer_norm13ln_fwd_kernelINS_13Kernel_traitsIf6__halfS2_S2_fjLj1536ELj1ELj4ELj1ELj16ENS_18Kernel_traits_baseILj1536EfS2_S2_S2_fjLj128EEEEELb0ELb1ELb0ELb1EEEvNS_9FwdParamsE:
	.zero		760


//--------------------- .nv.constant0._ZN10layer_norm13ln_fwd_kernelINS_13Kernel_traitsIf6__halfS2_S2_fjLj1536ELj1ELj4ELj1ELj16ENS_18Kernel_traits_baseILj1536EfS2_S2_S2_fjLj128EEEEELb0ELb1ELb1ELb0EEEvNS_9FwdParamsE --------------------------
	.section	.nv.constant0._ZN10layer_norm13ln_fwd_kernelINS_13Kernel_traitsIf6__halfS2_S2_fjLj1536ELj1ELj4ELj1ELj16ENS_18Kernel_traits_baseILj1536EfS2_S2_S2_fjLj128EEEEELb0ELb1ELb1ELb0EEEvNS_9FwdParamsE,"a",@progbits
	.sectionflags	@""
	.align	4
.nv.constant0._ZN10layer_norm13ln_fwd_kernelINS_13Kernel_traitsIf6__halfS2_S2_fjLj1536ELj1ELj4ELj1ELj16ENS_18Kernel_traits_baseILj1536EfS2_S2_S2_fjLj128EEEEELb0ELb1ELb1ELb0EEEvNS_9FwdParamsE:
	.zero		760


//--------------------- .nv.constant0._ZN10layer_norm13ln_fwd_kernelINS_13Kernel_traitsIf6__halfS2_S2_fjLj1536ELj1ELj4ELj1ELj16ENS_18Kernel_traits_baseILj1536EfS2_S2_S2_fjLj128EEEEELb0ELb1ELb1ELb1EEEvNS_9FwdParamsE --------------------------
	.section	.nv.constant0._ZN10layer_norm13ln_fwd_kernelINS_13Kernel_traitsIf6__halfS2_S2_fjLj1536ELj1ELj4ELj1ELj16ENS_18Kernel_traits_baseILj1536EfS2_S2_S2_fjLj128EEEEELb0ELb1ELb1ELb1EEEvNS_9FwdParamsE,"a",@progbits
	.sectionflags	@""
	.align	4
.nv.constant0._ZN10layer_norm13ln_fwd_kernelINS_13Kernel_traitsIf6__halfS2_S2_fjLj1536ELj1ELj4ELj1ELj16ENS_18Kernel_traits_baseILj1536EfS2_S2_S2_fjLj128EEEEELb0ELb1ELb1ELb1EEEvNS_9FwdParamsE:
	.zero		760


//--------------------- .nv.constant0._ZN10layer_norm13ln_fwd_kernelINS_13Kernel_traitsIf6__halfS2_S2_fjLj1536ELj1ELj4ELj1ELj16ENS_18Kernel_traits_baseILj1536EfS2_S2_S2_fjLj128EEEEELb1ELb0ELb0ELb0EEEvNS_9FwdParamsE --------------------------
	.section	.nv.constant0._ZN10layer_norm13ln_fwd_kernelINS_13Kernel_traitsIf6__halfS2_S2_fjLj1536ELj1ELj4ELj1ELj16ENS_18Kernel_traits_baseILj1536EfS2_S2_S2_fjLj128EEEEELb1ELb0ELb0ELb0EEEvNS_9FwdParamsE,"a",@progbits
	.sectionflags	@""
	.align	4
.nv.constant0._ZN10layer_norm13ln_fwd_kernelINS_13Kernel_traitsIf6__halfS2_S2_fjLj1536ELj1ELj4ELj1ELj16ENS_18Kernel_traits_baseILj1536EfS2_S2_S2_fjLj128EEEEELb1ELb0ELb0ELb0EEEvNS_9FwdParamsE:
	.zero		760


//--------------------- .nv.constant0._ZN10layer_norm13ln_fwd_kernelINS_13Kernel_traitsIf6__halfS2_S2_fjLj1536ELj1ELj4ELj1ELj16ENS_18Kernel_traits_baseILj1536EfS2_S2_S2_fjLj128EEEEELb1ELb0ELb0ELb1EEEvNS_9FwdParamsE --------------------------
	.section	.nv.constant0._ZN10layer_norm13ln_fwd_kernelINS_13Kernel_traitsIf6__halfS2_S2_fjLj1536ELj1ELj4ELj1ELj16ENS_18Kernel_traits_baseILj1536EfS2_S2_S2_fjLj128EEEEELb1ELb0ELb0ELb1EEEvNS_9FwdParamsE,"a",@progbits
	.sectionflags	@""
	.align	4
.nv.constant0._ZN10layer_norm13ln_fwd_kernelINS_13Kernel_traitsIf6__halfS2_S2_fjLj1536ELj1ELj4ELj1ELj16ENS_18Kernel_traits_baseILj1536EfS2_S2_S2_fjLj128EEEEELb1ELb0ELb0ELb1EEEvNS_9FwdParamsE:
	.zero		760


//--------------------- .nv.constant0._ZN10layer_norm13ln_fwd_kernelINS_13Kernel_traitsIf6__halfS2_S2_fjLj1536ELj1ELj4ELj1ELj16ENS_18Kernel_traits_baseILj1536EfS2_S2_S2_fjLj128EEEEELb1ELb0ELb1ELb0EEEvNS_9FwdParamsE --------------------------
	.section	.nv.constant0._ZN10layer_norm13ln_fwd_kernelINS_13Kernel_traitsIf6__halfS2_S2_fjLj1536ELj1ELj4ELj1ELj16ENS_18Kernel_traits_baseILj1536EfS2_S2_S2_fjLj128EEEEELb1ELb0ELb1ELb0EEEvNS_9FwdParamsE,"a",@progbits
	.sectionflags	@""
	.align	4
.nv.constant0._ZN10layer_norm13ln_fwd_kernelINS_13Kernel_traitsIf6__halfS2_S2_fjLj1536ELj1ELj4ELj1ELj16ENS_18Kernel_traits_baseILj1536EfS2_S2_S2_fjLj128EEEEELb1ELb0ELb1ELb0EEEvNS_9FwdParamsE:
	.zero		760


//--------------------- .nv.constant0._ZN10layer_norm13ln_fwd_kernelINS_13Kernel_traitsIf6__halfS2_S2_fjLj1536ELj1ELj4ELj1ELj16ENS_18Kernel_traits_baseILj1536EfS2_S2_S2_fjLj128EEEEELb1ELb0ELb1ELb1EEEvNS_9FwdParamsE --------------------------
	.section	.nv.constant0._ZN10layer_norm13ln_fwd_kernelINS_13Kernel_traitsIf6__halfS2_S2_fjLj1536ELj1ELj4ELj1ELj16ENS_18Kernel_traits_baseILj1536EfS2_S2_S2_fjLj128EEEEELb1ELb0ELb1ELb1EEEvNS_9FwdParamsE,"a",@progbits
	.sectionflags	@""
	.align	4
.nv.constant0._ZN10layer_norm13ln_fwd_kernelINS_13Kernel_traitsIf6__halfS2_S2_fjLj1536ELj1ELj4ELj1ELj16ENS_18Kernel_traits_baseILj1536EfS2_S2_S2_fjLj128EEEEELb1ELb0ELb1ELb1EEEvNS_9FwdParamsE:
	.zero		760


//--------------------- .nv.constant0._ZN10layer_norm13ln_fwd_kernelINS_13Kernel_traitsIf6__halfS2_S2_fjLj1536ELj1ELj4ELj1ELj16ENS_18Kernel_traits_baseILj1536EfS2_S2_S2_fjLj128EEEEELb1ELb1ELb0ELb0EEEvNS_9FwdParamsE --------------------------
	.section	.nv.constant0._ZN10layer_norm13ln_fwd_kernelINS_13Kernel_traitsIf6__halfS2_S2_fjLj1536ELj1ELj4ELj1ELj16ENS_18Kernel_traits_baseILj1536EfS2_S2_S2_fjLj128EEEEELb1ELb1ELb0ELb0EEEvNS_9FwdParamsE,"a",@progbits
	.sectionflags	@""
	.align	4
.nv.constant0._ZN10layer_norm13ln_fwd_kernelINS_13Kernel_traitsIf6__halfS2_S2_fjLj1536ELj1ELj4ELj1ELj16ENS_18Kernel_traits_baseILj1536EfS2_S2_S2_fjLj128EEEEELb1ELb1ELb0ELb0EEEvNS_9FwdParamsE:
	.zero		760


//--------------------- .nv.constant0._ZN10layer_norm13ln_fwd_kernelINS_13Kernel_traitsIf6__halfS2_S2_fjLj1536ELj1ELj4ELj1ELj16ENS_18Kernel_traits_baseILj1536EfS2_S2_S2_fjLj128EEEEELb1ELb1ELb0ELb1EEEvNS_9FwdParamsE --------------------------
	.section	.nv.constant0._ZN10layer_norm13ln_fwd_kernelINS_13Kernel_traitsIf6__halfS2_S2_fjLj1536ELj1ELj4ELj1ELj16ENS_18Kernel_traits_baseILj1536EfS2_S2_S2_fjLj128EEEEELb1ELb1ELb0ELb1EEEvNS_9FwdParamsE,"a",@progbits
	.sectionflags	@""
	.align	4
.nv.constant0._ZN10layer_norm13ln_fwd_kernelINS_13Kernel_traitsIf6__halfS2_S2_fjLj1536ELj1ELj4ELj1ELj16ENS_18Kernel_traits_baseILj1536EfS2_S2_S2_fjLj128EEEEELb1ELb1ELb0ELb1EEEvNS_9FwdParamsE:
	.zero		760


//--------------------- .nv.constant0._ZN10layer_norm13ln_fwd_kernelINS_13Kernel_traitsIf6__halfS2_S2_fjLj1536ELj1ELj4ELj1ELj16ENS_18Kernel_traits_baseILj1536EfS2_S2_S2_fjLj128EEEEELb1ELb1ELb1ELb0EEEvNS_9FwdParamsE --------------------------
	.section	.nv.constant0._ZN10layer_norm13ln_fwd_kernelINS_13Kernel_traitsIf6__halfS2_S2_fjLj1536ELj1ELj4ELj1ELj16ENS_18Kernel_traits_baseILj1536EfS2_S2_S2_fjLj128EEEEELb1ELb1ELb1ELb0EEEvNS_9FwdParamsE,"a",@progbits
	.sectionflags	@""
	.align	4
.nv.constant0._ZN10layer_norm13ln_fwd_kernelINS_13Kernel_traitsIf6__halfS2_S2_fjLj1536ELj1ELj4ELj1ELj16ENS_18Kernel_traits_baseILj1536EfS2_S2_S2_fjLj128EEEEELb1ELb1ELb1ELb0EEEvNS_9FwdParamsE:
	.zero		760


//--------------------- .nv.constant0._ZN10layer_norm13ln_fwd_kernelINS_13Kernel_traitsIf6__halfS2_S2_fjLj1536ELj1ELj4ELj1ELj16ENS_18Kernel_traits_baseILj1536EfS2_S2_S2_fjLj128EEEEELb1ELb1ELb1ELb1EEEvNS_9FwdParamsE --------------------------
	.section	.nv.constant0._ZN10layer_norm13ln_fwd_kernelINS_13Kernel_traitsIf6__halfS2_S2_fjLj1536ELj1ELj4ELj1ELj16ENS_18Kernel_traits_baseILj1536EfS2_S2_S2_fjLj128EEEEELb1ELb1ELb1ELb1EEEvNS_9FwdParamsE,"a",@progbits
	.sectionflags	@""
	.align	4
.nv.constant0._ZN10layer_norm13ln_fwd_kernelINS_13Kernel_traitsIf6__halfS2_S2_fjLj1536ELj1ELj4ELj1ELj16ENS_18Kernel_traits_baseILj1536EfS2_S2_S2_fjLj128EEEEELb1ELb1ELb1ELb1EEEvNS_9FwdParamsE:
	.zero		760


//--------------------- .nv.constant0._ZN10layer_norm13ln_fwd_kernelINS_13Kernel_traitsI6__halfS2_fS2_fjLj1536ELj1ELj4ELj1ELj16ENS_18Kernel_traits_baseILj1536ES2_S2_fS2_fjLj128EEEEELb0ELb0ELb0ELb0EEEvNS_9FwdParamsE --------------------------
	.section	.nv.constant0._ZN10layer_norm13ln_fwd_kernelINS_13Kernel_traitsI6__halfS2_fS2_fjLj1536ELj1ELj4ELj1ELj16ENS_18Kernel_traits_baseILj1536ES2_S2_fS2_fjLj128EEEEELb0ELb0ELb0ELb0EEEvNS_9FwdParamsE,"a",@progbits
	.sectionflags	@""
	.align	4
.nv.constant0._ZN10layer_norm13ln_fwd_kernelINS_13Kernel_traitsI6__halfS2_fS2_fjLj1536ELj1ELj4ELj1ELj16ENS_18Kernel_traits_baseILj1536ES2_S2_fS2_fjLj128EEEEELb0ELb0ELb0ELb0EEEvNS_9FwdParamsE:
	.zero		760


//--------------------- .nv.constant0._ZN10layer_norm13ln_fwd_kernelINS_13Kernel_traitsI6__halfS2_fS2_fjLj1536ELj1ELj4ELj1ELj16ENS_18Kernel_traits_baseILj1536ES2_S2_fS2_fjLj128EEEEELb0ELb0ELb0ELb1EEEvNS_9FwdParamsE --------------------------
	.section	.nv.constant0._ZN10layer_norm13ln_fwd_kernelINS_13Kernel_traitsI6__halfS2_fS2_fjLj1536ELj1ELj4ELj1ELj16ENS_18Kernel_traits_baseILj1536ES2_S2_fS2_fjLj128EEEEELb0ELb0ELb0ELb1EEEvNS_9FwdParamsE,"a",@progbits
	.sectionflags	@""
	.align	4
.nv.constant0._ZN10layer_norm13ln_fwd_kernelINS_13Kernel_traitsI6__halfS2_fS2_fjLj1536ELj1ELj4ELj1ELj16ENS_18Kernel_traits_baseILj1536ES2_S2_fS2_fjLj128EEEEELb0ELb0ELb0ELb1EEEvNS_9FwdParamsE:
	.zero		760


//--------------------- .nv.constant0._ZN10layer_norm13ln_fwd_kernelINS_13Kernel_traitsI6__halfS2_fS2_fjLj1536ELj1ELj4ELj1ELj16ENS_18Kernel_traits_baseILj1536ES2_S2_fS2_fjLj128EEEEELb0ELb0ELb1ELb0EEEvNS_9FwdParamsE --------------------------
	.section	.nv.constant0._ZN10layer_norm13ln_fwd_kernelINS_13Kernel_traitsI6__halfS2_fS2_fjLj1536ELj1ELj4ELj1ELj16ENS_18Kernel_traits_baseILj1536ES2_S2_fS2_fjLj128EEEEELb0ELb0ELb1ELb0EEEvNS_9FwdParamsE,"a",@progbits
	.sectionflags	@""
	.align	4
.nv.constant0._ZN10layer_norm13ln_fwd_kernelINS_13Kernel_traitsI6__halfS2_fS2_fjLj1536ELj1ELj4ELj1ELj16ENS_18Kernel_traits_baseILj1536ES2_S2_fS2_fjLj128EEEEELb0ELb0ELb1ELb0EEEvNS_9FwdParamsE:
	.zero		760


//--------------------- .nv.constant0._ZN10layer_norm13ln_fwd_kernelINS_13Kernel_traitsI6__halfS2_fS2_fjLj1536ELj1ELj4ELj1ELj16ENS_18Kernel_traits_baseILj1536ES2_S2_fS2_fjLj128EEEEELb0ELb0ELb1ELb1EEEvNS_9FwdParamsE --------------------------
	.section	.nv.constant0._ZN10layer_norm13ln_fwd_kernelINS_13Kernel_traitsI6__halfS2_fS2_fjLj1536ELj1ELj4ELj1ELj16ENS_18Kernel_traits_baseILj1536ES2_S2_fS2_fjLj128EEEEELb0ELb0ELb1ELb1EEEvNS_9FwdParamsE,"a",@progbits
	.sectionflags	@""
	.align	4
.nv.constant0._ZN10layer_norm13ln_fwd_kernelINS_13Kernel_traitsI6__halfS2_fS2_fjLj1536ELj1ELj4ELj1ELj16ENS_18Kernel_traits_baseILj1536ES2_S2_fS2_fjLj128EEEEELb0ELb0ELb1ELb1EEEvNS_9FwdParamsE:
	.zero		760


//--------------------- .nv.constant0._ZN10layer_norm13ln_fwd_kernelINS_13Kernel_traitsI6__halfS2_fS2_fjLj1536ELj1ELj4ELj1ELj16ENS_18Kernel_traits_baseILj1536ES2_S2_fS2_fjLj128EEEEELb0ELb1ELb0ELb0EEEvNS_9FwdParamsE --------------------------
	.section	.nv.constant0._ZN10layer_norm13ln_fwd_kernelINS_13Kernel_traitsI6__halfS2_fS2_fjLj1536ELj1ELj4ELj1ELj16ENS_18Kernel_traits_baseILj1536ES2_S2_fS2_fjLj128EEEEELb0ELb1ELb0ELb0EEEvNS_9FwdParamsE,"a",@progbits
	.sectionflags	@""
	.align	4
.nv.constant0._ZN10layer_norm13ln_fwd_kernelINS_13Kernel_traitsI6__halfS2_fS2_fjLj1536ELj1ELj4ELj1ELj16ENS_18Kernel_traits_baseILj1536ES2_S2_fS2_fjLj128EEEEELb0ELb1ELb0ELb0EEEvNS_9FwdParamsE:
	.zero		760


//--------------------- .nv.constant0._ZN10layer_norm13ln_fwd_kernelINS_13Kernel_traitsI6__halfS2_fS2_fjLj1536ELj1ELj4ELj1ELj16ENS_18Kernel_traits_baseILj1536ES2_S2_fS2_fjLj128EEEEELb0ELb1ELb0ELb1EEEvNS_9FwdParamsE --------------------------
	.section	.nv.constant0._ZN10layer_norm13ln_fwd_kernelINS_13Kernel_traitsI6__halfS2_fS2_fjLj1536ELj1ELj4ELj1ELj16ENS_18Kernel_traits_baseILj1536ES2_S2_fS2_fjLj128EEEEELb0ELb1ELb0ELb1EEEvNS_9FwdParamsE,"a",@progbits
	.sectionflags	@""
	.align	4
.nv.constant0._ZN10layer_norm13ln_fwd_kernelINS_13Kernel_traitsI6__halfS2_fS2_fjLj1536ELj1ELj4ELj1ELj16ENS_18Kernel_traits_baseILj1536ES2_S2_fS2_fjLj128EEEEELb0ELb1ELb0ELb1EEEvNS_9FwdParamsE:
	.zero		760


//--------------------- .nv.constant0._ZN10layer_norm13ln_fwd_kernelINS_13Kernel_traitsI6__halfS2_fS2_fjLj1536ELj1ELj4ELj1ELj16ENS_18Kernel_traits_baseILj1536ES2_S2_fS2_fjLj128EEEEELb0ELb1ELb1ELb0EEEvNS_9FwdParamsE --------------------------
	.section	.nv.constant0._ZN10layer_norm13ln_fwd_kernelINS_13Kernel_traitsI6__halfS2_fS2_fjLj1536ELj1ELj4ELj1ELj16ENS_18Kernel_traits_baseILj1536ES2_S2_fS2_fjLj128EEEEELb0ELb1ELb1ELb0EEEvNS_9FwdParamsE,"a",@progbits
	.sectionflags	@""
	.align	4
.nv.constant0._ZN10layer_norm13ln_fwd_kernelINS_13Kernel_traitsI6__halfS2_fS2_fjLj1536ELj1ELj4ELj1ELj16ENS_18Kernel_traits_baseILj1536ES2_S2_fS2_fjLj128EEEEELb0ELb1ELb1ELb0EEEvNS_9FwdParamsE:
	.zero		760


//--------------------- .nv.constant0._ZN10layer_norm13ln_fwd_kernelINS_13Kernel_traitsI6__halfS2_fS2_fjLj1536ELj1ELj4ELj1ELj16ENS_18Kernel_traits_baseILj1536ES2_S2_fS2_fjLj128EEEEELb0ELb1ELb1ELb1EEEvNS_9FwdParamsE --------------------------
	.section	.nv.constant0._ZN10layer_norm13ln_fwd_kernelINS_13Kernel_traitsI6__halfS2_fS2_fjLj1536ELj1ELj4ELj1ELj16ENS_18Kernel_traits_baseILj1536ES2_S2_fS2_fjLj128EEEEELb0ELb1ELb1ELb1EEEvNS_9FwdParamsE,"a",@progbits
	.sectionflags	@""
	.align	4
.nv.constant0._ZN10layer_norm13ln_fwd_kernelINS_13Kernel_traitsI6__halfS2_fS2_fjLj1536ELj1ELj4ELj1ELj16ENS_18Kernel_traits_baseILj1536ES2_S2_fS2_fjLj128EEEEELb0ELb1ELb1ELb1EEEvNS_9FwdParamsE:
	.zero		760


//--------------------- .nv.constant0._ZN10layer_norm13ln_fwd_kernelINS_13Kernel_traitsI6__halfS2_fS2_fjLj1536ELj1ELj4ELj1ELj16ENS_18Kernel_traits_baseILj1536ES2_S2_fS2_fjLj128EEEEELb1ELb0ELb0ELb0EEEvNS_9FwdParamsE --------------------------
	.section	.nv.constant0._ZN10layer_norm13ln_fwd_kernelINS_13Kernel_traitsI6__halfS2_fS2_fjLj1536ELj1ELj4ELj1ELj16ENS_18Kernel_traits_baseILj1536ES2_S2_fS2_fjLj128EEEEELb1ELb0ELb0ELb0EEEvNS_9FwdParamsE,"a",@progbits
	.sectionflags	@""
	.align	4
.nv.constant0._ZN10layer_norm13ln_fwd_kernelINS_13Kernel_traitsI6__halfS2_fS2_fjLj1536ELj1ELj4ELj1ELj16ENS_18Kernel_traits_baseILj1536ES2_S2_fS2_fjLj128EEEEELb1ELb0ELb0ELb0EEEvNS_9FwdParamsE:
	.zero		760


//--------------------- .nv.constant0._ZN10layer_norm13ln_fwd_kernelINS_13Kernel_traitsI6__halfS2_fS2_fjLj1536ELj1ELj4ELj1ELj16ENS_18Kernel_traits_baseILj1536ES2_S2_fS2_fjLj128EEEEELb1ELb0ELb0ELb1EEEvNS_9FwdParamsE --------------------------
	.section	.nv.constant0._ZN10layer_norm13ln_fwd_kernelINS_13Kernel_traitsI6__halfS2_fS2_fjLj1536ELj1ELj4ELj1ELj16ENS_18Kernel_traits_baseILj1536ES2_S2_fS2_fjLj128EEEEELb1ELb0ELb0ELb1EEEvNS_9FwdParamsE,"a",@progbits
	.sectionflags	@""
	.align	4
.nv.constant0._ZN10layer_norm13ln_fwd_kernelINS_13Kernel_traitsI6__halfS2_fS2_fjLj1536ELj1ELj4ELj1ELj16ENS_18Kernel_traits_baseILj1536ES2_S2_fS2_fjLj128EEEEELb1ELb0ELb0ELb1EEEvNS_9FwdParamsE:
	.zero		760


//--------------------- .nv.constant0._ZN10layer_norm13ln_fwd_kernelINS_13Kernel_traitsI6__halfS2_fS2_fjLj1536ELj1ELj4ELj1ELj16ENS_18Kernel_traits_baseILj1536ES2_S2_fS2_fjLj128EEEEELb1ELb0ELb1ELb0EEEvNS_9FwdParamsE --------------------------
	.section	.nv.constant0._ZN10layer_norm13ln_fwd_kernelINS_13Kernel_traitsI6__halfS2_fS2_fjLj1536ELj1ELj4ELj1ELj16ENS_18Kernel_traits_baseILj1536ES2_S2_fS2_fjLj128EEEEELb1ELb0ELb1ELb0EEEvNS_9FwdParamsE,"a",@progbits
	.sectionflags	@""
	.align	4
.nv.constant0._ZN10layer_norm13ln_fwd_kernelINS_13Kernel_traitsI6__halfS2_fS2_fjLj1536ELj1ELj4ELj1ELj16ENS_18Kernel_traits_baseILj1536ES2_S2_fS2_fjLj128EEEEELb1ELb0ELb1ELb0EEEvNS_9FwdParamsE:
	.zero		760


//--------------------- .nv.constant0._ZN10layer_norm13ln_fwd_kernelINS_13Kernel_traitsI6__halfS2_fS2_fjLj1536ELj1ELj4ELj1ELj16ENS_18Kernel_traits_baseILj1536ES2_S2_fS2_fjLj128EEEEELb1ELb0ELb1ELb1EEEvNS_9FwdParamsE --------------------------
	.section	.nv.constant0._ZN10layer_norm13ln_fwd_kernelINS_13Kernel_traitsI6__halfS2_fS2_fjLj1536ELj1ELj4ELj1ELj16ENS_18Kernel_traits_baseILj1536ES2_S2_fS2_fjLj128EEEEELb1ELb0ELb1ELb1EEEvNS_9FwdParamsE,"a",@progbits
	.sectionflags	@""
	.align	4
.nv.constant0._ZN10layer_norm13ln_fwd_kernelINS_13Kernel_traitsI6__halfS2_fS2_fjLj1536ELj1ELj4ELj1ELj16ENS_18Kernel_traits_baseILj1536ES2_S2_fS2_fjLj128EEEEELb1ELb0ELb1ELb1EEEvNS_9FwdParamsE:
	.zero		760


//--------------------- .nv.constant0._ZN10layer_norm13ln_fwd_kernelINS_13Kernel_traitsI6__halfS2_fS2_fjLj1536ELj1ELj4ELj1ELj16ENS_18Kernel_traits_baseILj1536ES2_S2_fS2_fjLj128EEEEELb1ELb1ELb0ELb0EEEvNS_9FwdParamsE --------------------------
	.section	.nv.constant0._ZN10layer_norm13ln_fwd_kernelINS_13Kernel_traitsI6__halfS2_fS2_fjLj1536ELj1ELj4ELj1ELj16ENS_18Kernel_traits_baseILj1536ES2_S2_fS2_fjLj128EEEEELb1ELb1ELb0ELb0EEEvNS_9FwdParamsE,"a",@progbits
	.sectionflags	@""
	.align	4
.nv.constant0._ZN10layer_norm13ln_fwd_kernelINS_13Kernel_traitsI6__halfS2_fS2_fjLj1536ELj1ELj4ELj1ELj16ENS_18Kernel_traits_baseILj1536ES2_S2_fS2_fjLj128EEEEELb1ELb1ELb0ELb0EEEvNS_9FwdParamsE:
	.zero		760


//--------------------- .nv.constant0._ZN10layer_norm13ln_fwd_kernelINS_13Kernel_traitsI6__halfS2_fS2_fjLj1536ELj1ELj4ELj1ELj16ENS_18Kernel_traits_baseILj1536ES2_S2_fS2_fjLj128EEEEELb1ELb1ELb0ELb1EEEvNS_9FwdParamsE --------------------------
	.section	.nv.constant0._ZN10layer_norm13ln_fwd_kernelINS_13Kernel_traitsI6__halfS2_fS2_fjLj1536ELj1ELj4ELj1ELj16ENS_18Kernel_traits_baseILj1536ES2_S2_fS2_fjLj128EEEEELb1ELb1ELb0ELb1EEEvNS_9FwdParamsE,"a",@progbits
	.sectionflags	@""
	.align	4
.nv.constant0._ZN10layer_norm13ln_fwd_kernelINS_13Kernel_traitsI6__halfS2_fS2_fjLj1536ELj1ELj4ELj1ELj16ENS_18Kernel_traits_baseILj1536ES2_S2_fS2_fjLj128EEEEELb1ELb1ELb0ELb1EEEvNS_9FwdParamsE:
	.zero		760


//--------------------- .nv.constant0._ZN10layer_norm13ln_fwd_kernelINS_13Kernel_traitsI6__halfS2_fS2_fjLj1536ELj1ELj4ELj1ELj16ENS_18Kernel_traits_baseILj1536ES2_S2_fS2_fjLj128EEEEELb1ELb1ELb1ELb0EEEvNS_9FwdParamsE --------------------------
	.section	.nv.constant0._ZN10layer_norm13ln_fwd_kernelINS_13Kernel_traitsI6__halfS2_fS2_fjLj1536ELj1ELj4ELj1ELj16ENS_18Kernel_traits_baseILj1536ES2_S2_fS2_fjLj128EEEEELb1ELb1ELb1ELb0EEEvNS_9FwdParamsE,"a",@progbits
	.sectionflags	@""
	.align	4
.nv.constant0._ZN10layer_norm13ln_fwd_kernelINS_13Kernel_traitsI6__halfS2_fS2_fjLj1536ELj1ELj4ELj1ELj16ENS_18Kernel_traits_baseILj1536ES2_S2_fS2_fjLj128EEEEELb1ELb1ELb1ELb0EEEvNS_9FwdParamsE:
	.zero		760


//--------------------- .nv.constant0._ZN10layer_norm13ln_fwd_kernelINS_13Kernel_traitsI6__halfS2_fS2_fjLj1536ELj1ELj4ELj1ELj16ENS_18Kernel_traits_baseILj1536ES2_S2_fS2_fjLj128EEEEELb1ELb1ELb1ELb1EEEvNS_9FwdParamsE --------------------------
	.section	.nv.constant0._ZN10layer_norm13ln_fwd_kernelINS_13Kernel_traitsI6__halfS2_fS2_fjLj1536ELj1ELj4ELj1ELj16ENS_18Kernel_traits_baseILj1536ES2_S2_fS2_fjLj128EEEEELb1ELb1ELb1ELb1EEEvNS_9FwdParamsE,"a",@progbits
	.sectionflags	@""
	.align	4
.nv.constant0._ZN10layer_norm13ln_fwd_kernelINS_13Kernel_traitsI6__halfS2_fS2_fjLj1536ELj1ELj4ELj1ELj16ENS_18Kernel_traits_baseILj1536ES2_S2_fS2_fjLj128EEEEELb1ELb1ELb1ELb1EEEvNS_9FwdParamsE:
	.zero		760


//--------------------- .nv.constant0._ZN10layer_norm13ln_fwd_kernelINS_13Kernel_traitsIf6__halffS2_fjLj1536ELj1ELj4ELj1ELj16ENS_18Kernel_traits_baseILj1536EfS2_fS2_fjLj128EEEEELb0ELb0ELb0ELb0EEEvNS_9FwdParamsE --------------------------
	.section	.nv.constant0._ZN10layer_norm13ln_fwd_kernelINS_13Kernel_traitsIf6__halffS2_fjLj1536ELj1ELj4ELj1ELj16ENS_18Kernel_traits_baseILj1536EfS2_fS2_fjLj128EEEEELb0ELb0ELb0ELb0EEEvNS_9FwdParamsE,"a",@progbits
	.sectionflags	@""
	.align	4
.nv.constant0._ZN10layer_norm13ln_fwd_kernelINS_13Kernel_traitsIf6__halffS2_fjLj1536ELj1ELj4ELj1ELj16ENS_18Kernel_traits_baseILj1536EfS2_fS2_fjLj128EEEEELb0ELb0ELb0ELb0EEEvNS_9FwdParamsE:
	.zero		760


//--------------------- .nv.constant0._ZN10layer_norm13ln_fwd_kernelINS_13Kernel_traitsIf6__halffS2_fjLj1536ELj1ELj4ELj1ELj16ENS_18Kernel_traits_baseILj1536EfS2_fS2_fjLj128EEEEELb0ELb0ELb0ELb1EEEvNS_9FwdParamsE --------------------------
	.section	.nv.constant0._ZN10layer_norm13ln_fwd_kernelINS_13Kernel_traitsIf6__halffS2_fjLj1536ELj1ELj4ELj1ELj16ENS_18Kernel_traits_baseILj1536EfS2_fS2_fjLj128EEEEELb0ELb0ELb0ELb1EEEvNS_9FwdParamsE,"a",@progbits
	.sectionflags	@""
	.align	4
.nv.constant0._ZN10layer_norm13ln_fwd_kernelINS_13Kernel_traitsIf6__halffS2_fjLj1536ELj1ELj4ELj1ELj16ENS_18Kernel_traits_baseILj1536EfS2_fS2_fjLj128EEEEELb0ELb0ELb0ELb1EEEvNS_9FwdParamsE:
	.zero		760


//--------------------- .nv.constant0._ZN10layer_norm13ln_fwd_kernelINS_13Kernel_traitsIf6__halffS2_fjLj1536ELj1ELj4ELj1ELj16ENS_18Kernel_traits_baseILj1536EfS2_fS2_fjLj128EEEEELb0ELb0ELb1ELb0EEEvNS_9FwdParamsE --------------------------
	.section	.nv.constant0._ZN10layer_norm13ln_fwd_kernelINS_13Kernel_traitsIf6__halffS2_fjLj1536ELj1ELj4ELj1ELj16ENS_18Kernel_traits_baseILj1536EfS2_fS2_fjLj128EEEEELb0ELb0ELb1ELb0EEEvNS_9FwdParamsE,"a",@progbits
	.sectionflags	@""
	.align	4
.nv.constant0._ZN10layer_norm13ln_fwd_kernelINS_13Kernel_traitsIf6__halffS2_fjLj1536ELj1ELj4ELj1ELj16ENS_18Kernel_traits_baseILj1536EfS2_fS2_fjLj128EEEEELb0ELb0ELb1ELb0EEEvNS_9FwdParamsE:
	.zero		760


//--------------------- .nv.constant0._ZN10layer_norm13ln_fwd_kernelINS_13Kernel_traitsIf6__halffS2_fjLj1536ELj1ELj4ELj1ELj16ENS_18Kernel_traits_baseILj1536EfS2_fS2_fjLj128EEEEELb0ELb0ELb1ELb1EEEvNS_9FwdParamsE --------------------------
	.section	.nv.constant0._ZN10layer_norm13ln_fwd_kernelINS_13Kernel_traitsIf6__halffS2_fjLj1536ELj1ELj4ELj1ELj16ENS_18Kernel_traits_baseILj1536EfS2_fS2_fjLj128EEEEELb0ELb0ELb1ELb1EEEvNS_9FwdParamsE,"a",@progbits
	.sectionflags	@""
	.align	4
.nv.constant0._ZN10layer_norm13ln_fwd_kernelINS_13Kernel_traitsIf6__halffS2_fjLj1536ELj1ELj4ELj1ELj16ENS_18Kernel_traits_baseILj1536EfS2_fS2_fjLj128EEEEELb0ELb0ELb1ELb1EEEvNS_9FwdParamsE:
	.zero		760


//--------------------- .nv.constant0._ZN10layer_norm13ln_fwd_kernelINS_13Kernel_traitsIf6__halffS2_fjLj1536ELj1ELj4ELj1ELj16ENS_18Kernel_traits_baseILj1536EfS2_fS2_fjLj128EEEEELb0ELb1ELb0ELb0EEEvNS_9FwdParamsE --------------------------
	.section	.nv.constant0._ZN10layer_norm13ln_fwd_kernelINS_13Kernel_traitsIf6__halffS2_fjLj1536ELj1ELj4ELj1ELj16ENS_18Kernel_traits_baseILj1536EfS2_fS2_fjLj128EEEEELb0ELb1ELb0ELb0EEEvNS_9FwdParamsE,"a",@progbits
	.sectionflags	@""
	.align	4
.nv.constant0._ZN10layer_norm13ln_fwd_kernelINS_13Kernel_traitsIf6__halffS2_fjLj1536ELj1ELj4ELj1ELj16ENS_18Kernel_traits_baseILj1536EfS2_fS2_fjLj128EEEEELb0ELb1ELb0ELb0EEEvNS_9FwdParamsE:
	.zero		760


//--------------------- .nv.constant0._ZN10layer_norm13ln_fwd_kernelINS_13Kernel_traitsIf6__halffS2_fjLj1536ELj1ELj4ELj1ELj16ENS_18Kernel_traits_baseILj1536EfS2_fS2_fjLj128EEEEELb0ELb1ELb0ELb1EEEvNS_9FwdParamsE --------------------------
	.section	.nv.constant0._ZN10layer_norm13ln_fwd_kernelINS_13Kernel_traitsIf6__halffS2_fjLj1536ELj1ELj4ELj1ELj16ENS_18Kernel_traits_baseILj1536EfS2_fS2_fjLj128EEEEELb0ELb1ELb0ELb1EEEvNS_9FwdParamsE,"a",@progbits
	.sectionflags	@""
	.align	4
.nv.constant0._ZN10layer_norm13ln_fwd_kernelINS_13Kernel_traitsIf6__halffS2_fjLj1536ELj1ELj4ELj1ELj16ENS_18Kernel_traits_baseILj1536EfS2_fS2_fjLj128EEEEELb0ELb1ELb0ELb1EEEvNS_9FwdParamsE:
	.zero		760


//--------------------- .nv.constant0._ZN10layer_norm13ln_fwd_kernelINS_13Kernel_traitsIf6__halffS2_fjLj1536ELj1ELj4ELj1ELj16ENS_18Kernel_traits_baseILj1536EfS2_fS2_fjLj128EEEEELb0ELb1ELb1ELb0EEEvNS_9FwdParamsE --------------------------
	.section	.nv.constant0._ZN10layer_norm13ln_fwd_kernelINS_13Kernel_traitsIf6__halffS2_fjLj1536ELj1ELj4ELj1ELj16ENS_18Kernel_traits_baseILj1536EfS2_fS2_fjLj128EEEEELb0ELb1ELb1ELb0EEEvNS_9FwdParamsE,"a",@progbits
	.sectionflags	@""
	.align	4
.nv.constant0._ZN10layer_norm13ln_fwd_kernelINS_13Kernel_traitsIf6__halffS2_fjLj1536ELj1ELj4ELj1ELj16ENS_18Kernel_traits_baseILj1536EfS2_fS2_fjLj128EEEEELb0ELb1ELb1ELb0EEEvNS_9FwdParamsE:
	.zero		760


//--------------------- .nv.constant0._ZN10layer_norm13ln_fwd_kernelINS_13Kernel_traitsIf6__halffS2_fjLj1536ELj1ELj4ELj1ELj16ENS_18Kernel_traits_baseILj1536EfS2_fS2_fjLj128EEEEELb0ELb1ELb1ELb1EEEvNS_9FwdParamsE --------------------------
	.section	.nv.constant0._ZN10layer_norm13ln_fwd_kernelINS_13Kernel_traitsIf6__halffS2_fjLj1536ELj1ELj4ELj1ELj16ENS_18Kernel_traits_baseILj1536EfS2_fS2_fjLj128EEEEELb0ELb1ELb1ELb1EEEvNS_9FwdParamsE,"a",@progbits
	.sectionflags	@""
	.align	4
.nv.constant0._ZN10layer_norm13ln_fwd_kernelINS_13Kernel_traitsIf6__halffS2_fjLj1536ELj1ELj4ELj1ELj16ENS_18Kernel_traits_baseILj1536EfS2_fS2_fjLj128EEEEELb0ELb1ELb1ELb1EEEvNS_9FwdParamsE:
	.zero		760


//--------------------- .nv.constant0._ZN10layer_norm13ln_fwd_kernelINS_13Kernel_traitsIf6__halffS2_fjLj1536ELj1ELj4ELj1ELj16ENS_18Kernel_traits_baseILj1536EfS2_fS2_fjLj128EEEEELb1ELb0ELb0ELb0EEEvNS_9FwdParamsE --------------------------
	.section	.nv.constant0._ZN10layer_norm13ln_fwd_kernelINS_13Kernel_traitsIf6__halffS2_fjLj1536ELj1ELj4ELj1ELj16ENS_18Kernel_traits_baseILj1536EfS2_fS2_fjLj128EEEEELb1ELb0ELb0ELb0EEEvNS_9FwdParamsE,"a",@progbits
	.sectionflags	@""
	.align	4
.nv.constant0._ZN10layer_norm13ln_fwd_kernelINS_13Kernel_traitsIf6__halffS2_fjLj1536ELj1ELj4ELj1ELj16ENS_18Kernel_traits_baseILj1536EfS2_fS2_fjLj128EEEEELb1ELb0ELb0ELb0EEEvNS_9FwdParamsE:
	.zero		760


//--------------------- .nv.constant0._ZN10layer_norm13ln_fwd_kernelINS_13Kernel_traitsIf6__halffS2_fjLj1536ELj1ELj4ELj1ELj16ENS_18Kernel_traits_baseILj1536EfS2_fS2_fjLj128EEEEELb1ELb0ELb0ELb1EEEvNS_9FwdParamsE --------------------------
	.section	.nv.constant0._ZN10layer_norm13ln_fwd_kernelINS_13Kernel_traitsIf6__halffS2_fjLj1536ELj1ELj4ELj1ELj16ENS_18Kernel_traits_baseILj1536EfS2_fS2_fjLj128EEEEELb1ELb0ELb0ELb1EEEvNS_9FwdParamsE,"a",@progbits
	.sectionflags	@""
	.align	4
.nv.constant0._ZN10layer_norm13ln_fwd_kernelINS_13Kernel_traitsIf6__halffS2_fjLj1536ELj1ELj4ELj1ELj16ENS_18Kernel_traits_baseILj1536EfS2_fS2_fjLj128EEEEELb1ELb0ELb0ELb1EEEvNS_9FwdParamsE:
	.zero		760


//--------------------- .nv.constant0._ZN10layer_norm13ln_fwd_kernelINS_13Kernel_traitsIf6__halffS2_fjLj1536ELj1ELj4ELj1ELj16ENS_18Kernel_traits_baseILj1536EfS2_fS2_fjLj128EEEEELb1ELb0ELb1ELb0EEEvNS_9FwdParamsE --------------------------
	.section	.nv.constant0._ZN10layer_norm13ln_fwd_kernelINS_13Kernel_traitsIf6__halffS2_fjLj1536ELj1ELj4ELj1ELj16ENS_18Kernel_traits_baseILj1536EfS2_fS2_fjLj128EEEEELb1ELb0ELb1ELb0EEEvNS_9FwdParamsE,"a",@progbits
	.sectionflags	@""
	.align	4
.nv.constant0._ZN10layer_norm13ln_fwd_kernelINS_13Kernel_traitsIf6__halffS2_fjLj1536ELj1ELj4ELj1ELj16ENS_18Kernel_traits_baseILj1536EfS2_fS2_fjLj128EEEEELb1ELb0ELb1ELb0EEEvNS_9FwdParamsE:
	.zero		760


//--------------------- .nv.constant0._ZN10layer_norm13ln_fwd_kernelINS_13Kernel_traitsIf6__halffS2_fjLj1536ELj1ELj4ELj1ELj16ENS_18Kernel_traits_baseILj1536EfS2_fS2_fjLj128EEEEELb1ELb0ELb1ELb1EEEvNS_9FwdParamsE --------------------------
	.section	.nv.constant0._ZN10layer_norm13ln_fwd_kernelINS_13Kernel_traitsIf6__halffS2_fjLj1536ELj1ELj4ELj1ELj16ENS_18Kernel_traits_baseILj1536EfS2_fS2_fjLj128EEEEELb1ELb0ELb1ELb1EEEvNS_9FwdParamsE,"a",@progbits
	.sectionflags	@""
	.align	4
.nv.constant0._ZN10layer_norm13ln_fwd_kernelINS_13Kernel_traitsIf6__halffS2_fjLj1536ELj1ELj4ELj1ELj16ENS_18Kernel_traits_baseILj1536EfS2_fS2_fjLj128EEEEELb1ELb0ELb1ELb1EEEvNS_9FwdParamsE:
	.zero		760


//--------------------- .nv.constant0._ZN10layer_norm13ln_fwd_kernelINS_13Kernel_traitsIf6__halffS2_fjLj1536ELj1ELj4ELj1ELj16ENS_18Kernel_traits_baseILj1536EfS2_fS2_fjLj128EEEEELb1ELb1ELb0ELb0EEEvNS_9FwdParamsE --------------------------
	.section	.nv.constant0._ZN10layer_norm13ln_fwd_kernelINS_13Kernel_traitsIf6__halffS2_fjLj1536ELj1ELj4ELj1ELj16ENS_18Kernel_traits_baseILj1536EfS2_fS2_fjLj128EEEEELb1ELb1ELb0ELb0EEEvNS_9FwdParamsE,"a",@progbits
	.sectionflags	@""
	.align	4
.nv.constant0._ZN10layer_norm13ln_fwd_kernelINS_13Kernel_traitsIf6__halffS2_fjLj1536ELj1ELj4ELj1ELj16ENS_18Kernel_traits_baseILj1536EfS2_fS2_fjLj128EEEEELb1ELb1ELb0ELb0EEEvNS_9FwdParamsE:
	.zero		760


//--------------------- .nv.constant0._ZN10layer_norm13ln_fwd_kernelINS_13Kernel_traitsIf6__halffS2_fjLj1536ELj1ELj4ELj1ELj16ENS_18Kernel_traits_baseILj1536EfS2_fS2_fjLj128EEEEELb1ELb1ELb0ELb1EEEvNS_9FwdParamsE --------------------------
	.section	.nv.constant0._ZN10layer_norm13ln_fwd_kernelINS_13Kernel_traitsIf6__halffS2_fjLj1536ELj1ELj4ELj1ELj16ENS_18Kernel_traits_baseILj1536EfS2_fS2_fjLj128EEEEELb1ELb1ELb0ELb1EEEvNS_9FwdParamsE,"a",@progbits
	.sectionflags	@""
	.align	4
.nv.constant0._ZN10layer_norm13ln_fwd_kernelINS_13Kernel_traitsIf6__halffS2_fjLj1536ELj1ELj4ELj1ELj16ENS_18Kernel_traits_baseILj1536EfS2_fS2_fjLj128EEEEELb1ELb1ELb0ELb1EEEvNS_9FwdParamsE:
	.zero		760


//--------------------- .nv.constant0._ZN10layer_norm13ln_fwd_kernelINS_13Kernel_traitsIf6__halffS2_fjLj1536ELj1ELj4ELj1ELj16ENS_18Kernel_traits_baseILj1536EfS2_fS2_fjLj128EEEEELb1ELb1ELb1ELb0EEEvNS_9FwdParamsE --------------------------
	.section	.nv.constant0._ZN10layer_norm13ln_fwd_kernelINS_13Kernel_traitsIf6__halffS2_fjLj1536ELj1ELj4ELj1ELj16ENS_18Kernel_traits_baseILj1536EfS2_fS2_fjLj128EEEEELb1ELb1ELb1ELb0EEEvNS_9FwdParamsE,"a",@progbits
	.sectionflags	@""
	.align	4
.nv.constant0._ZN10layer_norm13ln_fwd_kernelINS_13Kernel_traitsIf6__halffS2_fjLj1536ELj1ELj4ELj1ELj16ENS_18Kernel_traits_baseILj1536EfS2_fS2_fjLj128EEEEELb1ELb1ELb1ELb0EEEvNS_9FwdParamsE:
	.zero		760


//--------------------- .nv.constant0._ZN10layer_norm13ln_fwd_kernelINS_13Kernel_traitsIf6__halffS2_fjLj1536ELj1ELj4ELj1ELj16ENS_18Kernel_traits_baseILj1536EfS2_fS2_fjLj128EEEEELb1ELb1ELb1ELb1EEEvNS_9FwdParamsE --------------------------
	.section	.nv.constant0._ZN10layer_norm13ln_fwd_kernelINS_13Kernel_traitsIf6__halffS2_fjLj1536ELj1ELj4ELj1ELj16ENS_18Kernel_traits_baseILj1536EfS2_fS2_fjLj128EEEEELb1ELb1ELb1ELb1EEEvNS_9FwdParamsE,"a",@progbits
	.sectionflags	@""
	.align	4
.nv.constant0._ZN10layer_norm13ln_fwd_kernelINS_13Kernel_traitsIf6__halffS2_fjLj1536ELj1ELj4ELj1ELj16ENS_18Kernel_traits_baseILj1536EfS2_fS2_fjLj128EEEEELb1ELb1ELb1ELb1EEEvNS_9FwdParamsE:
	.zero		760


//--------------------- .nv.constant0._ZN10layer_norm13ln_fwd_kernelINS_13Kernel_traitsI6__halfffffjLj1536ELj1ELj4ELj1ELj16ENS_18Kernel_traits_baseILj1536ES2_ffffjLj128EEEEELb0ELb0ELb0ELb0EEEvNS_9FwdParamsE --------------------------
	.section	.nv.constant0._ZN10layer_norm13ln_fwd_kernelINS_13Kernel_traitsI6__halfffffjLj1536ELj1ELj4ELj1ELj16ENS_18Kernel_traits_baseILj1536ES2_ffffjLj128EEEEELb0ELb0ELb0ELb0EEEvNS_9FwdParamsE,"a",@progbits
	.sectionflags	@""
	.align	4
.nv.constant0._ZN10layer_norm13ln_fwd_kernelINS_13Kernel_traitsI6__halfffffjLj1536ELj1ELj4ELj1ELj16ENS_18Kernel_traits_baseILj1536ES2_ffffjLj128EEEEELb0ELb0ELb0ELb0EEEvNS_9FwdParamsE:
	.zero		760


//--------------------- .nv.constant0._ZN10layer_norm13ln_fwd_kernelINS_13Kernel_traitsI6__halfffffjLj1536ELj1ELj4ELj1ELj16ENS_18Kernel_traits_baseILj1536ES2_ffffjLj128EEEEELb0ELb0ELb0ELb1EEEvNS_9FwdParamsE --------------------------
	.section	.nv.constant0._ZN10layer_norm13ln_fwd_kernelINS_13Kernel_traitsI6__halfffffjLj1536ELj1ELj4ELj1ELj16ENS_18Kernel_traits_baseILj1536ES2_ffffjLj128EEEEELb0ELb0ELb0ELb1EEEvNS_9FwdParamsE,"a",@progbits
	.sectionflags	@""
	.align	4
.nv.constant0._ZN10layer_norm13ln_fwd_kernelINS_13Kernel_traitsI6__halfffffjLj1536ELj1ELj4ELj1ELj16ENS_18Kernel_traits_baseILj1536ES2_ffffjLj128EEEEELb0ELb0ELb0ELb1EEEvNS_9FwdParamsE:
	.zero		760


//--------------------- .nv.constant0._ZN10layer_norm13ln_fwd_kernelINS_13Kernel_traitsI6__halfffffjLj1536ELj1ELj4ELj1ELj16ENS_18Kernel_traits_baseILj1536ES2_ffffjLj128EEEEELb0ELb0ELb1ELb0EEEvNS_9FwdParamsE --------------------------
	.section	.nv.constant0._ZN10layer_norm13ln_fwd_kernelINS_13Kernel_traitsI6__halfffffjLj1536ELj1ELj4ELj1ELj16ENS_18Kernel_traits_baseILj1536ES2_ffffjLj128EEEEELb0ELb0ELb1ELb0EEEvNS_9FwdParamsE,"a",@progbits
	.sectionflags	@""
	.align	4
.nv.constant0._ZN10layer_norm13ln_fwd_kernelINS_13Kernel_traitsI6__halfffffjLj1536ELj1ELj4ELj1ELj16ENS_18Kernel_traits_baseILj1536ES2_ffffjLj128EEEEELb0ELb0ELb1ELb0EEEvNS_9FwdParamsE:
	.zero		760


//--------------------- .nv.constant0._ZN10layer_norm13ln_fwd_kernelINS_13Kernel_traitsI6__halfffffjLj1536ELj1ELj4ELj1ELj16ENS_18Kernel_traits_baseILj1536ES2_ffffjLj128EEEEELb0ELb0ELb1ELb1EEEvNS_9FwdParamsE --------------------------
	.section	.nv.constant0._ZN10layer_norm13ln_fwd_kernelINS_13Kernel_traitsI6__halfffffjLj1536ELj1ELj4ELj1ELj16ENS_18Kernel_traits_baseILj1536ES2_ffffjLj128EEEEELb0ELb0ELb1ELb1EEEvNS_9FwdParamsE,"a",@progbits
	.sectionflags	@""
	.align	4
.nv.constant0._ZN10layer_norm13ln_fwd_kernelINS_13Kernel_traitsI6__halfffffjLj1536ELj1ELj4ELj1ELj16ENS_18Kernel_traits_baseILj1536ES2_ffffjLj128EEEEELb0ELb0ELb1ELb1EEEvNS_9FwdParamsE:
	.zero		760


//--------------------- .nv.constant0._ZN10layer_norm13ln_fwd_kernelINS_13Kernel_traitsI6__halfffffjLj1536ELj1ELj4ELj1ELj16ENS_18Kernel_traits_baseILj1536ES2_ffffjLj128EEEEELb0ELb1ELb0ELb0EEEvNS_9FwdParamsE --------------------------
	.section	.nv.constant0._ZN10layer_norm13ln_fwd_kernelINS_13Kernel_traitsI6__halfffffjLj1536ELj1ELj4ELj1ELj16ENS_18Kernel_traits_baseILj1536ES2_ffffjLj128EEEEELb0ELb1ELb0ELb0EEEvNS_9FwdParamsE,"a",@progbits
	.sectionflags	@""
	.align	4
.nv.constant0._ZN10layer_norm13ln_fwd_kernelINS_13Kernel_traitsI6__halfffffjLj1536ELj1ELj4ELj1ELj16ENS_18Kernel_traits_baseILj1536ES2_ffffjLj128EEEEELb0ELb1ELb0ELb0EEEvNS_9FwdParamsE:
	.zero		760


//--------------------- .nv.constant0._ZN10layer_norm13ln_fwd_kernelINS_13Kernel_traitsI6__halfffffjLj1536ELj1ELj4ELj1ELj16ENS_18Kernel_traits_baseILj1536ES2_ffffjLj128EEEEELb0ELb1ELb0ELb1EEEvNS_9FwdParamsE --------------------------
	.section	.nv.constant0._ZN10layer_norm13ln_fwd_kernelINS_13Kernel_traitsI6__halfffffjLj1536ELj1ELj4ELj1ELj16ENS_18Kernel_traits_baseILj1536ES2_ffffjLj128EEEEELb0ELb1ELb0ELb1EEEvNS_9FwdParamsE,"a",@progbits
	.sectionflags	@""
	.align	4
.nv.constant0._ZN10layer_norm13ln_fwd_kernelINS_13Kernel_traitsI6__halfffffjLj1536ELj1ELj4ELj1ELj16ENS_18Kernel_traits_baseILj1536ES2_ffffjLj128EEEEELb0ELb1ELb0ELb1EEEvNS_9FwdParamsE:
	.zero		760


//--------------------- .nv.constant0._ZN10layer_norm13ln_fwd_kernelINS_13Kernel_traitsI6__halfffffjLj1536ELj1ELj4ELj1ELj16ENS_18Kernel_traits_baseILj1536ES2_ffffjLj128EEEEELb0ELb1ELb1ELb0EEEvNS_9FwdParamsE --------------------------
	.section	.nv.constant0._ZN10layer_norm13ln_fwd_kernelINS_13Kernel_traitsI6__halfffffjLj1536ELj1ELj4ELj1ELj16ENS_18Kernel_traits_baseILj1536ES2_ffffjLj128EEEEELb0ELb1ELb1ELb0EEEvNS_9FwdParamsE,"a",@progbits
	.sectionflags	@""
	.align	4
.nv.constant0._ZN10layer_norm13ln_fwd_kernelINS_13Kernel_traitsI6__halfffffjLj1536ELj1ELj4ELj1ELj16ENS_18Kernel_traits_baseILj1536ES2_ffffjLj128EEEEELb0ELb1ELb1ELb0EEEvNS_9FwdParamsE:
	.zero		760


//--------------------- .nv.constant0._ZN10layer_norm13ln_fwd_kernelINS_13Kernel_traitsI6__halfffffjLj1536ELj1ELj4ELj1ELj16ENS_18Kernel_traits_baseILj1536ES2_ffffjLj128EEEEELb0ELb1ELb1ELb1EEEvNS_9FwdParamsE --------------------------
	.section	.nv.constant0._ZN10layer_norm13ln_fwd_kernelINS_13Kernel_traitsI6__halfffffjLj1536ELj1ELj4ELj1ELj16ENS_18Kernel_traits_baseILj1536ES2_ffffjLj128EEEEELb0ELb1ELb1ELb1EEEvNS_9FwdParamsE,"a",@progbits
	.sectionflags	@""
	.align	4
.nv.constant0._ZN10layer_norm13ln_fwd_kernelINS_13Kernel_traitsI6__halfffffjLj1536ELj1ELj4ELj1ELj16ENS_18Kernel_traits_baseILj1536ES2_ffffjLj128EEEEELb0ELb1ELb1ELb1EEEvNS_9FwdParamsE:
	.zero		760


//--------------------- .nv.constant0._ZN10layer_norm13ln_fwd_kernelINS_13Kernel_traitsI6__halfffffjLj1536ELj1ELj4ELj1ELj16ENS_18Kernel_traits_baseILj1536ES2_ffffjLj128EEEEELb1ELb0ELb0ELb0EEEvNS_9FwdParamsE --------------------------
	.section	.nv.constant0._ZN10layer_norm13ln_fwd_kernelINS_13Kernel_traitsI6__halfffffjLj1536ELj1ELj4ELj1ELj16ENS_18Kernel_traits_baseILj1536ES2_ffffjLj128EEEEELb1ELb0ELb0ELb0EEEvNS_9FwdParamsE,"a",@progbits
	.sectionflags	@""
	.align	4
.nv.constant0._ZN10layer_norm13ln_fwd_kernelINS_13Kernel_traitsI6__halfffffjLj1536ELj1ELj4ELj1ELj16ENS_18Kernel_traits_baseILj1536ES2_ffffjLj128EEEEELb1ELb0ELb0ELb0EEEvNS_9FwdParamsE:
	.zero		760


//--------------------- .nv.constant0._ZN10layer_norm13ln_fwd_kernelINS_13Kernel_traitsI6__halfffffjLj1536ELj1ELj4ELj1ELj16ENS_18Kernel_traits_baseILj1536ES2_ffffjLj128EEEEELb1ELb0ELb0ELb1EEEvNS_9FwdParamsE --------------------------
	.section	.nv.constant0._ZN10layer_norm13ln_fwd_kernelINS_13Kernel_traitsI6__halfffffjLj1536ELj1ELj4ELj1ELj16ENS_18Kernel_traits_baseILj1536ES2_ffffjLj128EEEEELb1ELb0ELb0ELb1EEEvNS_9FwdParamsE,"a",@progbits
	.sectionflags	@""
	.align	4
.nv.constant0._ZN10layer_norm13ln_fwd_kernelINS_13Kernel_traitsI6__halfffffjLj1536ELj1ELj4ELj1ELj16ENS_18Kernel_traits_baseILj1536ES2_ffffjLj128EEEEELb1ELb0ELb0ELb1EEEvNS_9FwdParamsE:
	.zero		760


//--------------------- .nv.constant0._ZN10layer_norm13ln_fwd_kernelINS_13Kernel_traitsI6__halfffffjLj1536ELj1ELj4ELj1ELj16ENS_18Kernel_traits_baseILj1536ES2_ffffjLj128EEEEELb1ELb0ELb1ELb0EEEvNS_9FwdParamsE --------------------------
	.section	.nv.constant0._ZN10layer_norm13ln_fwd_kernelINS_13Kernel_traitsI6__halfffffjLj1536ELj1ELj4ELj1ELj16ENS_18Kernel_traits_baseILj1536ES2_ffffjLj128EEEEELb1ELb0ELb1ELb0EEEvNS_9FwdParamsE,"a",@progbits
	.sectionflags	@""
	.align	4
.nv.constant0._ZN10layer_norm13ln_fwd_kernelINS_13Kernel_traitsI6__halfffffjLj1536ELj1ELj4ELj1ELj16ENS_18Kernel_traits_baseILj1536ES2_ffffjLj128EEEEELb1ELb0ELb1ELb0EEEvNS_9FwdParamsE:
	.zero		760


//--------------------- .nv.constant0._ZN10layer_norm13ln_fwd_kernelINS_13Kernel_traitsI6__halfffffjLj1536ELj1ELj4ELj1ELj16ENS_18Kernel_traits_baseILj1536ES2_ffffjLj128EEEEELb1ELb0ELb1ELb1EEEvNS_9FwdParamsE --------------------------
	.section	.nv.constant0._ZN10layer_norm13ln_fwd_kernelINS_13Kernel_traitsI6__halfffffjLj1536ELj1ELj4ELj1ELj16ENS_18Kernel_traits_baseILj1536ES2_ffffjLj128EEEEELb1ELb0ELb1ELb1EEEvNS_9FwdParamsE,"a",@progbits
	.sectionflags	@""
	.align	4
.nv.constant0._ZN10layer_norm13ln_fwd_kernelINS_13Kernel_traitsI6__halfffffjLj1536ELj1ELj4ELj1ELj16ENS_18Kernel_traits_baseILj1536ES2_ffffjLj128EEEEELb1ELb0ELb1ELb1EEEvNS_9FwdParamsE:
	.zero		760


//--------------------- .nv.constant0._ZN10layer_norm13ln_fwd_kernelINS_13Kernel_traitsI6__halfffffjLj1536ELj1ELj4ELj1ELj16ENS_18Kernel_traits_baseILj1536ES2_ffffjLj128EEEEELb1ELb1ELb0ELb0EEEvNS_9FwdParamsE --------------------------
	.section	.nv.constant0._ZN10layer_norm13ln_fwd_kernelINS_13Kernel_traitsI6__halfffffjLj1536ELj1ELj4ELj1ELj16ENS_18Kernel_traits_baseILj1536ES2_ffffjLj128EEEEELb1ELb1ELb0ELb0EEEvNS_9FwdParamsE,"a",@progbits
	.sectionflags	@""
	.align	4
.nv.constant0._ZN10layer_norm13ln_fwd_kernelINS_13Kernel_traitsI6__halfffffjLj1536ELj1ELj4ELj1ELj16ENS_18Kernel_traits_baseILj1536ES2_ffffjLj128EEEEELb1ELb1ELb0ELb0EEEvNS_9FwdParamsE:
	.zero		760


//--------------------- .nv.constant0._ZN10layer_norm13ln_fwd_kernelINS_13Kernel_traitsI6__halfffffjLj1536ELj1ELj4ELj1ELj16ENS_18Kernel_traits_baseILj1536ES2_ffffjLj128EEEEELb1ELb1ELb0ELb1EEEvNS_9FwdParamsE --------------------------
	.section	.nv.constant0._ZN10layer_norm13ln_fwd_kernelINS_13Kernel_traitsI6__halfffffjLj1536ELj1ELj4ELj1ELj16ENS_18Kernel_traits_baseILj1536ES2_ffffjLj128EEEEELb1ELb1ELb0ELb1EEEvNS_9FwdParamsE,"a",@progbits
	.sectionflags	@""
	.align	4
.nv.constant0._ZN10layer_norm13ln_fwd_kernelINS_13Kernel_traitsI6__halfffffjLj1536ELj1ELj4ELj1ELj16ENS_18Kernel_traits_baseILj1536ES2_ffffjLj128EEEEELb1ELb1ELb0ELb1EEEvNS_9FwdParamsE:
	.zero		760


//--------------------- .nv.constant0._ZN10layer_norm13ln_fwd_kernelINS_13Kernel_traitsI6__halfffffjLj1536ELj1ELj4ELj1ELj16ENS_18Kernel_traits_baseILj1536ES2_ffffjLj128EEEEELb1ELb1ELb1ELb0EEEvNS_9FwdParamsE --------------------------
	.section	.nv.constant0._ZN10layer_norm13ln_fwd_kernelINS_13Kernel_traitsI6__halfffffjLj1536ELj1ELj4ELj1ELj16ENS_18Kernel_traits_baseILj1536ES2_ffffjLj128EEEEELb1ELb1ELb1ELb0EEEvNS_9FwdParamsE,"a",@progbits
	.sectionflags	@""
	.align	4
.nv.constant0._ZN10layer_norm13ln_fwd_kernelINS_13Kernel_traitsI6__halfffffjLj1536ELj1ELj4ELj1ELj16ENS_18Kernel_traits_baseILj1536ES2_ffffjLj128EEEEELb1ELb1ELb1ELb0EEEvNS_9FwdParamsE:
	.zero		760


//--------------------- .nv.constant0._ZN10layer_norm13ln_fwd_kernelINS_13Kernel_traitsI6__halfffffjLj1536ELj1ELj4ELj1ELj16ENS_18Kernel_traits_baseILj1536ES2_ffffjLj128EEEEELb1ELb1ELb1ELb1EEEvNS_9FwdParamsE --------------------------
	.section	.nv.constant0._ZN10layer_norm13ln_fwd_kernelINS_13Kernel_traitsI6__halfffffjLj1536ELj1ELj4ELj1ELj16ENS_18Kernel_traits_baseILj1536ES2_ffffjLj128EEEEELb1ELb1ELb1ELb1EEEvNS_9FwdParamsE,"a",@progbits
	.sectionflags	@""
	.align	4
.nv.constant0._ZN10layer_norm13ln_fwd_kernelINS_13Kernel_traitsI6__halfffffjLj1536ELj1ELj4ELj1ELj16ENS_18Kernel_traits_baseILj1536ES2_ffffjLj128EEEEELb1ELb1ELb1ELb1EEEvNS_9FwdParamsE:
	.zero		760


//--------------------- .nv.constant0._ZN10layer_norm13ln_fwd_kernelINS_13Kernel_traitsIfffffjLj1536ELj1ELj4ELj1ELj16ENS_18Kernel_traits_baseILj1536EfffffjLj128EEEEELb0ELb0ELb0ELb0EEEvNS_9FwdParamsE --------------------------
	.section	.nv.constant0._ZN10layer_norm13ln_fwd_kernelINS_13Kernel_traitsIfffffjLj1536ELj1ELj4ELj1ELj16ENS_18Kernel_traits_baseILj1536EfffffjLj128EEEEELb0ELb0ELb0ELb0EEEvNS_9FwdParamsE,"a",@progbits
	.sectionflags	@""
	.align	4
.nv.constant0._ZN10layer_norm13ln_fwd_kernelINS_13Kernel_traitsIfffffjLj1536ELj1ELj4ELj1ELj16ENS_18Kernel_traits_baseILj1536EfffffjLj128EEEEELb0ELb0ELb0ELb0EEEvNS_9FwdParamsE:
	.zero		760


//--------------------- .nv.constant0._ZN10layer_norm13ln_fwd_kernelINS_13Kernel_traitsIfffffjLj1536ELj1ELj4ELj1ELj16ENS_18Kernel_traits_baseILj1536EfffffjLj128EEEEELb0ELb0ELb0ELb1EEEvNS_9FwdParamsE --------------------------
	.section	.nv.constant0._ZN10layer_norm13ln_fwd_kernelINS_13Kernel_traitsIfffffjLj1536ELj1ELj4ELj1ELj16ENS_18Kernel_traits_baseILj1536EfffffjLj128EEEEELb0ELb0ELb0ELb1EEEvNS_9FwdParamsE,"a",@progbits
	.sectionflags	@""
	.align	4
.nv.constant0._ZN10layer_norm13ln_fwd_kernelINS_13Kernel_traitsIfffffjLj1536ELj1ELj4ELj1ELj16ENS_18Kernel_traits_baseILj1536EfffffjLj128EEEEELb0ELb0ELb0ELb1EEEvNS_9FwdParamsE:
	.zero		760


//--------------------- .nv.constant0._ZN10layer_norm13ln_fwd_kernelINS_13Kernel_traitsIfffffjLj1536ELj1ELj4ELj1ELj16ENS_18Kernel_traits_baseILj1536EfffffjLj128EEEEELb0ELb0ELb1ELb0EEEvNS_9FwdParamsE --------------------------
	.section	.nv.constant0._ZN10layer_norm13ln_fwd_kernelINS_13Kernel_traitsIfffffjLj1536ELj1ELj4ELj1ELj16ENS_18Kernel_traits_baseILj1536EfffffjLj128EEEEELb0ELb0ELb1ELb0EEEvNS_9FwdParamsE,"a",@progbits
	.sectionflags	@""
	.align	4
.nv.constant0._ZN10layer_norm13ln_fwd_kernelINS_13Kernel_traitsIfffffjLj1536ELj1ELj4ELj1ELj16ENS_18Kernel_traits_baseILj1536EfffffjLj128EEEEELb0ELb0ELb1ELb0EEEvNS_9FwdParamsE:
	.zero		760


//--------------------- .nv.constant0._ZN10layer_norm13ln_fwd_kernelINS_13Kernel_traitsIfffffjLj1536ELj1ELj4ELj1ELj16ENS_18Kernel_traits_baseILj1536EfffffjLj128EEEEELb0ELb0ELb1ELb1EEEvNS_9FwdParamsE --------------------------
	.section	.nv.constant0._ZN10layer_norm13ln_fwd_kernelINS_13Kernel_traitsIfffffjLj1536ELj1ELj4ELj1ELj16ENS_18Kernel_traits_baseILj1536EfffffjLj128EEEEELb0ELb0ELb1ELb1EEEvNS_9FwdParamsE,"a",@progbits
	.sectionflags	@""
	.align	4
.nv.constant0._ZN10layer_norm13ln_fwd_kernelINS_13Kernel_traitsIfffffjLj1536ELj1ELj4ELj1ELj16ENS_18Kernel_traits_baseILj1536EfffffjLj128EEEEELb0ELb0ELb1ELb1EEEvNS_9FwdParamsE:
	.zero		760


//--------------------- .nv.constant0._ZN10layer_norm13ln_fwd_kernelINS_13Kernel_traitsIfffffjLj1536ELj1ELj4ELj1ELj16ENS_18Kernel_traits_baseILj1536EfffffjLj128EEEEELb0ELb1ELb0ELb0EEEvNS_9FwdParamsE --------------------------
	.section	.nv.constant0._ZN10layer_norm13ln_fwd_kernelINS_13Kernel_traitsIfffffjLj1536ELj1ELj4ELj1ELj16ENS_18Kernel_traits_baseILj1536EfffffjLj128EEEEELb0ELb1ELb0ELb0EEEvNS_9FwdParamsE,"a",@progbits
	.sectionflags	@""
	.align	4
.nv.constant0._ZN10layer_norm13ln_fwd_kernelINS_13Kernel_traitsIfffffjLj1536ELj1ELj4ELj1ELj16ENS_18Kernel_traits_baseILj1536EfffffjLj128EEEEELb0ELb1ELb0ELb0EEEvNS_9FwdParamsE:
	.zero		760


//--------------------- .nv.constant0._ZN10layer_norm13ln_fwd_kernelINS_13Kernel_traitsIfffffjLj1536ELj1ELj4ELj1ELj16ENS_18Kernel_traits_baseILj1536EfffffjLj128EEEEELb0ELb1ELb0ELb1EEEvNS_9FwdParamsE --------------------------
	.section	.nv.constant0._ZN10layer_norm13ln_fwd_kernelINS_13Kernel_traitsIfffffjLj1536ELj1ELj4ELj1ELj16ENS_18Kernel_traits_baseILj1536EfffffjLj128EEEEELb0ELb1ELb0ELb1EEEvNS_9FwdParamsE,"a",@progbits
	.sectionflags	@""
	.align	4
.nv.constant0._ZN10layer_norm13ln_fwd_kernelINS_13Kernel_traitsIfffffjLj1536ELj1ELj4ELj1ELj16ENS_18Kernel_traits_baseILj1536EfffffjLj128EEEEELb0ELb1ELb0ELb1EEEvNS_9FwdParamsE:
	.zero		760


//--------------------- .nv.constant0._ZN10layer_norm13ln_fwd_kernelINS_13Kernel_traitsIfffffjLj1536ELj1ELj4ELj1ELj16ENS_18Kernel_traits_baseILj1536EfffffjLj128EEEEELb0ELb1ELb1ELb0EEEvNS_9FwdParamsE --------------------------
	.section	.nv.constant0._ZN10layer_norm13ln_fwd_kernelINS_13Kernel_traitsIfffffjLj1536ELj1ELj4ELj1ELj16ENS_18Kernel_traits_baseILj1536EfffffjLj128EEEEELb0ELb1ELb1ELb0EEEvNS_9FwdParamsE,"a",@progbits
	.sectionflags	@""
	.align	4
.nv.constant0._ZN10layer_norm13ln_fwd_kernelINS_13Kernel_traitsIfffffjLj1536ELj1ELj4ELj1ELj16ENS_18Kernel_traits_baseILj1536EfffffjLj128EEEEELb0ELb1ELb1ELb0EEEvNS_9FwdParamsE:
	.zero		760


//--------------------- .nv.constant0._ZN10layer_norm13ln_fwd_kernelINS_13Kernel_traitsIfffffjLj1536ELj1ELj4ELj1ELj16ENS_18Kernel_traits_baseILj1536EfffffjLj128EEEEELb0ELb1ELb1ELb1EEEvNS_9FwdParamsE --------------------------
	.section	.nv.constant0._ZN10layer_norm13ln_fwd_kernelINS_13Kernel_traitsIfffffjLj1536ELj1ELj4ELj1ELj16ENS_18Kernel_traits_baseILj1536EfffffjLj128EEEEELb0ELb1ELb1ELb1EEEvNS_9FwdParamsE,"a",@progbits
	.sectionflags	@""
	.align	4
.nv.constant0._ZN10layer_norm13ln_fwd_kernelINS_13Kernel_traitsIfffffjLj1536ELj1ELj4ELj1ELj16ENS_18Kernel_traits_baseILj1536EfffffjLj128EEEEELb0ELb1ELb1ELb1EEEvNS_9FwdParamsE:
	.zero		760


//--------------------- .nv.constant0._ZN10layer_norm13ln_fwd_kernelINS_13Kernel_traitsIfffffjLj1536ELj1ELj4ELj1ELj16ENS_18Kernel_traits_baseILj1536EfffffjLj128EEEEELb1ELb0ELb0ELb0EEEvNS_9FwdParamsE --------------------------
	.section	.nv.constant0._ZN10layer_norm13ln_fwd_kernelINS_13Kernel_traitsIfffffjLj1536ELj1ELj4ELj1ELj16ENS_18Kernel_traits_baseILj1536EfffffjLj128EEEEELb1ELb0ELb0ELb0EEEvNS_9FwdParamsE,"a",@progbits
	.sectionflags	@""
	.align	4
.nv.constant0._ZN10layer_norm13ln_fwd_kernelINS_13Kernel_traitsIfffffjLj1536ELj1ELj4ELj1ELj16ENS_18Kernel_traits_baseILj1536EfffffjLj128EEEEELb1ELb0ELb0ELb0EEEvNS_9FwdParamsE:
	.zero		760


//--------------------- .nv.constant0._ZN10layer_norm13ln_fwd_kernelINS_13Kernel_traitsIfffffjLj1536ELj1ELj4ELj1ELj16ENS_18Kernel_traits_baseILj1536EfffffjLj128EEEEELb1ELb0ELb0ELb1EEEvNS_9FwdParamsE --------------------------
	.section	.nv.constant0._ZN10layer_norm13ln_fwd_kernelINS_13Kernel_traitsIfffffjLj1536ELj1ELj4ELj1ELj16ENS_18Kernel_traits_baseILj1536EfffffjLj128EEEEELb1ELb0ELb0ELb1EEEvNS_9FwdParamsE,"a",@progbits
	.sectionflags	@""
	.align	4
.nv.constant0._ZN10layer_norm13ln_fwd_kernelINS_13Kernel_traitsIfffffjLj1536ELj1ELj4ELj1ELj16ENS_18Kernel_traits_baseILj1536EfffffjLj128EEEEELb1ELb0ELb0ELb1EEEvNS_9FwdParamsE:
	.zero		760


//--------------------- .nv.constant0._ZN10layer_norm13ln_fwd_kernelINS_13Kernel_traitsIfffffjLj1536ELj1ELj4ELj1ELj16ENS_18Kernel_traits_baseILj1536EfffffjLj128EEEEELb1ELb0ELb1ELb0EEEvNS_9FwdParamsE --------------------------
	.section	.nv.constant0._ZN10layer_norm13ln_fwd_kernelINS_13Kernel_traitsIfffffjLj1536ELj1ELj4ELj1ELj16ENS_18Kernel_traits_baseILj1536EfffffjLj128EEEEELb1ELb0ELb1ELb0EEEvNS_9FwdParamsE,"a",@progbits
	.sectionflags	@""
	.align	4
.nv.constant0._ZN10layer_norm13ln_fwd_kernelINS_13Kernel_traitsIfffffjLj1536ELj1ELj4ELj1ELj16ENS_18Kernel_traits_baseILj1536EfffffjLj128EEEEELb1ELb0ELb1ELb0EEEvNS_9FwdParamsE:
	.zero		760


//--------------------- .nv.constant0._ZN10layer_norm13ln_fwd_kernelINS_13Kernel_traitsIfffffjLj1536ELj1ELj4ELj1ELj16ENS_18Kernel_traits_baseILj1536EfffffjLj128EEEEELb1ELb0ELb1ELb1EEEvNS_9FwdParamsE --------------------------
	.section	.nv.constant0._ZN10layer_norm13ln_fwd_kernelINS_13Kernel_traitsIfffffjLj1536ELj1ELj4ELj1ELj16ENS_18Kernel_traits_baseILj1536EfffffjLj128EEEEELb1ELb0ELb1ELb1EEEvNS_9FwdParamsE,"a",@progbits
	.sectionflags	@""
	.align	4
.nv.constant0._ZN10layer_norm13ln_fwd_kernelINS_13Kernel_traitsIfffffjLj1536ELj1ELj4ELj1ELj16ENS_18Kernel_traits_baseILj1536EfffffjLj128EEEEELb1ELb0ELb1ELb1EEEvNS_9FwdParamsE:
	.zero		760


//--------------------- .nv.constant0._ZN10layer_norm13ln_fwd_kernelINS_13Kernel_traitsIfffffjLj1536ELj1ELj4ELj1ELj16ENS_18Kernel_traits_baseILj1536EfffffjLj128EEEEELb1ELb1ELb0ELb0EEEvNS_9FwdParamsE --------------------------
	.section	.nv.constant0._ZN10layer_norm13ln_fwd_kernelINS_13Kernel_traitsIfffffjLj1536ELj1ELj4ELj1ELj16ENS_18Kernel_traits_baseILj1536EfffffjLj128EEEEELb1ELb1ELb0ELb0EEEvNS_9FwdParamsE,"a",@progbits
	.sectionflags	@""
	.align	4
.nv.constant0._ZN10layer_norm13ln_fwd_kernelINS_13Kernel_traitsIfffffjLj1536ELj1ELj4ELj1ELj16ENS_18Kernel_traits_baseILj1536EfffffjLj128EEEEELb1ELb1ELb0ELb0EEEvNS_9FwdParamsE:
	.zero		760


//--------------------- .nv.constant0._ZN10layer_norm13ln_fwd_kernelINS_13Kernel_traitsIfffffjLj1536ELj1ELj4ELj1ELj16ENS_18Kernel_traits_baseILj1536EfffffjLj128EEEEELb1ELb1ELb0ELb1EEEvNS_9FwdParamsE --------------------------
	.section	.nv.constant0._ZN10layer_norm13ln_fwd_kernelINS_13Kernel_traitsIfffffjLj1536ELj1ELj4ELj1ELj16ENS_18Kernel_traits_baseILj1536EfffffjLj128EEEEELb1ELb1ELb0ELb1EEEvNS_9FwdParamsE,"a",@progbits
	.sectionflags	@""
	.align	4
.nv.constant0._ZN10layer_norm13ln_fwd_kernelINS_13Kernel_traitsIfffffjLj1536ELj1ELj4ELj1ELj16ENS_18Kernel_traits_baseILj1536EfffffjLj128EEEEELb1ELb1ELb0ELb1EEEvNS_9FwdParamsE:
	.zero		760


//--------------------- .nv.constant0._ZN10layer_norm13ln_fwd_kernelINS_13Kernel_traitsIfffffjLj1536ELj1ELj4ELj1ELj16ENS_18Kernel_traits_baseILj1536EfffffjLj128EEEEELb1ELb1ELb1ELb0EEEvNS_9FwdParamsE --------------------------
	.section	.nv.constant0._ZN10layer_norm13ln_fwd_kernelINS_13Kernel_traitsIfffffjLj1536ELj1ELj4ELj1ELj16ENS_18Kernel_traits_baseILj1536EfffffjLj128EEEEELb1ELb1ELb1ELb0EEEvNS_9FwdParamsE,"a",@progbits
	.sectionflags	@""
	.align	4
.nv.constant0._ZN10layer_norm13ln_fwd_kernelINS_13Kernel_traitsIfffffjLj1536ELj1ELj4ELj1ELj16ENS_18Kernel_traits_baseILj1536EfffffjLj128EEEEELb1ELb1ELb1ELb0EEEvNS_9FwdParamsE:
	.zero		760


//--------------------- .nv.constant0._ZN10layer_norm13ln_fwd_kernelINS_13Kernel_traitsIfffffjLj1536ELj1ELj4ELj1ELj16ENS_18Kernel_traits_baseILj1536EfffffjLj128EEEEELb1ELb1ELb1ELb1EEEvNS_9FwdParamsE --------------------------
	.section	.nv.constant0._ZN10layer_norm13ln_fwd_kernelINS_13Kernel_traitsIfffffjLj1536ELj1ELj4ELj1ELj16ENS_18Kernel_traits_baseILj1536EfffffjLj128EEEEELb1ELb1ELb1ELb1EEEvNS_9FwdParamsE,"a",@progbits
	.sectionflags	@""
	.align	4
.nv.constant0._ZN10layer_norm13ln_fwd_kernelINS_13Kernel_traitsIfffffjLj1536ELj1ELj4ELj1ELj16ENS_18Kernel_traits_baseILj1536EfffffjLj128EEEEELb1ELb1ELb1ELb1EEEvNS_9FwdParamsE:
	.zero		760


//--------------------- SYMBOLS --------------------------

	.type		.nv.reservedSmem.offset0,@object
	.size		.nv.reservedSmem.offset0,0x4
